	.target	sm_90a

	.elftype	@"ET_EXEC"


//--------------------- .note.nv.tkinfo           --------------------------
	.section	.note.nv.tkinfo,"",@"SHT_NOTE"
	.sectionflags	@"SHF_NOTE_NV_TKINFO"
	.tkinfo
        /*0018*/ 	.word	0x00000002
        /*0030*/ 	.string	""
        /*0030*/ 	.string	"ptxas"
        /*0030*/ 	.string	"Cuda compilation tools, release 13.0, V13.0.88"
        /*0030*/ 	.string	"Build cuda_13.0.r13.0/compiler.36424714_0"
        /*0030*/ 	.string	"-arch sm_90a -m 64 "



//--------------------- .note.nv.cuinfo           --------------------------
	.section	.note.nv.cuinfo,"",@"SHT_NOTE"
	.sectionflags	@"SHF_NOTE_NV_CUINFO"
        /*0018*/ 	.short	0x0002
        /*001a*/ 	.short	0x005a
        /*001c*/ 	.short	0x0082
	.zero		2


//--------------------- .nv.info                  --------------------------
	.section	.nv.info,"",@"SHT_CUDA_INFO"
	.align	4


	//----- nvinfo : EIATTR_REGCOUNT
	.align		4
        /*0000*/ 	.byte	0x04, 0x2f
        /*0002*/ 	.short	(.L_12 - .L_11)
	.align		4
.L_11:
        /*0004*/ 	.word	index@(_ZN5flash24flash_fwd_splitkv_kernelI23Flash_fwd_kernel_traitsILi96ELi64ELi64ELi4ELb0ELb0EN7cutlass10bfloat16_tE19Flash_kernel_traitsILi96ELi64ELi64ELi4ES3_EELb1ELb0ELb1ELb0ELb0ELb1ELb1ELb1EEEvNS_16Flash_fwd_paramsE)
        /*0008*/ 	.word	0x000000a1


	//----- nvinfo : EIATTR_FRAME_SIZE
	.align		4
.L_12:
        /*000c*/ 	.byte	0x04, 0x11
        /*000e*/ 	.short	(.L_14 - .L_13)
	.align		4
.L_13:
        /*0010*/ 	.word	index@(_ZN5flash24flash_fwd_splitkv_kernelI23Flash_fwd_kernel_traitsILi96ELi64ELi64ELi4ELb0ELb0EN7cutlass10bfloat16_tE19Flash_kernel_traitsILi96ELi64ELi64ELi4ES3_EELb1ELb0ELb1ELb0ELb0ELb1ELb1ELb1EEEvNS_16Flash_fwd_paramsE)
        /*0014*/ 	.word	0x00000000


	//----- nvinfo : EIATTR_REGCOUNT
	.align		4
.L_14:
        /*0018*/ 	.byte	0x04, 0x2f
        /*001a*/ 	.short	(.L_16 - .L_15)
	.align		4
.L_15:
        /*001c*/ 	.word	index@(_ZN5flash24flash_fwd_splitkv_kernelI23Flash_fwd_kernel_traitsILi96ELi64ELi64ELi4ELb0ELb0EN7cutlass10bfloat16_tE19Flash_kernel_traitsILi96ELi64ELi64ELi4ES3_EELb1ELb0ELb1ELb0ELb0ELb0ELb1ELb1EEEvNS_16Flash_fwd_paramsE)
        /*0020*/ 	.word	0x00000098


	//----- nvinfo : EIATTR_FRAME_SIZE
	.align		4
.L_16:
        /*0024*/ 	.byte	0x04, 0x11
        /*0026*/ 	.short	(.L_18 - .L_17)
	.align		4
.L_17:
        /*0028*/ 	.word	index@(_ZN5flash24flash_fwd_splitkv_kernelI23Flash_fwd_kernel_traitsILi96ELi64ELi64ELi4ELb0ELb0EN7cutlass10bfloat16_tE19Flash_kernel_traitsILi96ELi64ELi64ELi4ES3_EELb1ELb0ELb1ELb0ELb0ELb0ELb1ELb1EEEvNS_16Flash_fwd_paramsE)
        /*002c*/ 	.word	0x00000000


	//----- nvinfo : EIATTR_REGCOUNT
	.align		4
.L_18:
        /*0030*/ 	.byte	0x04, 0x2f
        /*0032*/ 	.short	(.L_20 - .L_19)
	.align		4
.L_19:
        /*0034*/ 	.word	index@(_ZN5flash24flash_fwd_splitkv_kernelI23Flash_fwd_kernel_traitsILi96ELi64ELi64ELi4ELb0ELb0EN7cutlass10bfloat16_tE19Flash_kernel_traitsILi96ELi64ELi64ELi4ES3_EELb1ELb0ELb0ELb0ELb1ELb1ELb1ELb1EEEvNS_16Flash_fwd_paramsE)
        /*0038*/ 	.word	0x000000a8


	//----- nvinfo : EIATTR_FRAME_SIZE
	.align		4
.L_20:
        /*003c*/ 	.byte	0x04, 0x11
        /*003e*/ 	.short	(.L_22 - .L_21)
	.align		4
.L_21:
        /*0040*/ 	.word	index@(_ZN5flash24flash_fwd_splitkv_kernelI23Flash_fwd_kernel_traitsILi96ELi64ELi64ELi4ELb0ELb0EN7cutlass10bfloat16_tE19Flash_kernel_traitsILi96ELi64ELi64ELi4ES3_EELb1ELb0ELb0ELb0ELb1ELb1ELb1ELb1EEEvNS_16Flash_fwd_paramsE)
        /*0044*/ 	.word	0x00000000


	//----- nvinfo : EIATTR_REGCOUNT
	.align		4
.L_22:
        /*0048*/ 	.byte	0x04, 0x2f
        /*004a*/ 	.short	(.L_24 - .L_23)
	.align		4
.L_23:
        /*004c*/ 	.word	index@(_ZN5flash24flash_fwd_splitkv_kernelI23Flash_fwd_kernel_traitsILi96ELi64ELi64ELi4ELb0ELb0EN7cutlass10bfloat16_tE19Flash_kernel_traitsILi96ELi64ELi64ELi4ES3_EELb1ELb0ELb0ELb0ELb1ELb0ELb1ELb1EEEvNS_16Flash_fwd_paramsE)
        /*0050*/ 	.word	0x0000008f


	//----- nvinfo : EIATTR_FRAME_SIZE
	.align		4
.L_24:
        /*0054*/ 	.byte	0x04, 0x11
        /*0056*/ 	.short	(.L_26 - .L_25)
	.align		4
.L_25:
        /*0058*/ 	.word	index@(_ZN5flash24flash_fwd_splitkv_kernelI23Flash_fwd_kernel_traitsILi96ELi64ELi64ELi4ELb0ELb0EN7cutlass10bfloat16_tE19Flash_kernel_traitsILi96ELi64ELi64ELi4ES3_EELb1ELb0ELb0ELb0ELb1ELb0ELb1ELb1EEEvNS_16Flash_fwd_paramsE)
        /*005c*/ 	.word	0x00000000


	//----- nvinfo : EIATTR_REGCOUNT
	.align		4
.L_26:
        /*0060*/ 	.byte	0x04, 0x2f
        /*0062*/ 	.short	(.L_28 - .L_27)
	.align		4
.L_27:
        /*0064*/ 	.word	index@(_ZN5flash24flash_fwd_splitkv_kernelI23Flash_fwd_kernel_traitsILi96ELi64ELi64ELi4ELb0ELb0EN7cutlass10bfloat16_tE19Flash_kernel_traitsILi96ELi64ELi64ELi4ES3_EELb1ELb0ELb1ELb0ELb0ELb1ELb1ELb0EEEvNS_16Flash_fwd_paramsE)
        /*0068*/ 	.word	0x000000a4


	//----- nvinfo : EIATTR_FRAME_SIZE
	.align		4
.L_28:
        /*006c*/ 	.byte	0x04, 0x11
        /*006e*/ 	.short	(.L_30 - .L_29)
	.align		4
.L_29:
        /*0070*/ 	.word	index@(_ZN5flash24flash_fwd_splitkv_kernelI23Flash_fwd_kernel_traitsILi96ELi64ELi64ELi4ELb0ELb0EN7cutlass10bfloat16_tE19Flash_kernel_traitsILi96ELi64ELi64ELi4ES3_EELb1ELb0ELb1ELb0ELb0ELb1ELb1ELb0EEEvNS_16Flash_fwd_paramsE)
        /*0074*/ 	.word	0x00000000


	//----- nvinfo : EIATTR_REGCOUNT
	.align		4
.L_30:
        /*0078*/ 	.byte	0x04, 0x2f
        /*007a*/ 	.short	(.L_32 - .L_31)
	.align		4
.L_31:
        /*007c*/ 	.word	index@(_ZN5flash24flash_fwd_splitkv_kernelI23Flash_fwd_kernel_traitsILi96ELi64ELi64ELi4ELb0ELb0EN7cutlass10bfloat16_tE19Flash_kernel_traitsILi96ELi64ELi64ELi4ES3_EELb1ELb0ELb1ELb0ELb0ELb0ELb1ELb0EEEvNS_16Flash_fwd_paramsE)
        /*0080*/ 	.word	0x0000009f


	//----- nvinfo : EIATTR_FRAME_SIZE
	.align		4
.L_32:
        /*0084*/ 	.byte	0x04, 0x11
        /*0086*/ 	.short	(.L_34 - .L_33)
	.align		4
.L_33:
        /*0088*/ 	.word	index@(_ZN5flash24flash_fwd_splitkv_kernelI23Flash_fwd_kernel_traitsILi96ELi64ELi64ELi4ELb0ELb0EN7cutlass10bfloat16_tE19Flash_kernel_traitsILi96ELi64ELi64ELi4ES3_EELb1ELb0ELb1ELb0ELb0ELb0ELb1ELb0EEEvNS_16Flash_fwd_paramsE)
        /*008c*/ 	.word	0x00000000


	//----- nvinfo : EIATTR_REGCOUNT
	.align		4
.L_34:
        /*0090*/ 	.byte	0x04, 0x2f
        /*0092*/ 	.short	(.L_36 - .L_35)
	.align		4
.L_35:
        /*0094*/ 	.word	index@(_ZN5flash24flash_fwd_splitkv_kernelI23Flash_fwd_kernel_traitsILi96ELi64ELi64ELi4ELb0ELb0EN7cutlass10bfloat16_tE19Flash_kernel_traitsILi96ELi64ELi64ELi4ES3_EELb1ELb0ELb0ELb0ELb1ELb1ELb1ELb0EEEvNS_16Flash_fwd_paramsE)
        /*0098*/ 	.word	0x000000a8


	//----- nvinfo : EIATTR_FRAME_SIZE
	.align		4
.L_36:
        /*009c*/ 	.byte	0x04, 0x11
        /*009e*/ 	.short	(.L_38 - .L_37)
	.align		4
.L_37:
        /*00a0*/ 	.word	index@(_ZN5flash24flash_fwd_splitkv_kernelI23Flash_fwd_kernel_traitsILi96ELi64ELi64ELi4ELb0ELb0EN7cutlass10bfloat16_tE19Flash_kernel_traitsILi96ELi64ELi64ELi4ES3_EELb1ELb0ELb0ELb0ELb1ELb1ELb1ELb0EEEvNS_16Flash_fwd_paramsE)
        /*00a4*/ 	.word	0x00000000


	//----- nvinfo : EIATTR_REGCOUNT
	.align		4
.L_38:
        /*00a8*/ 	.byte	0x04, 0x2f
        /*00aa*/ 	.short	(.L_40 - .L_39)
	.align		4
.L_39:
        /*00ac*/ 	.word	index@(_ZN5flash24flash_fwd_splitkv_kernelI23Flash_fwd_kernel_traitsILi96ELi64ELi64ELi4ELb0ELb0EN7cutlass10bfloat16_tE19Flash_kernel_traitsILi96ELi64ELi64ELi4ES3_EELb1ELb0ELb0ELb0ELb1ELb0ELb1ELb0EEEvNS_16Flash_fwd_paramsE)
        /*00b0*/ 	.word	0x000000a8


	//----- nvinfo : EIATTR_FRAME_SIZE
	.align		4
.L_40:
        /*00b4*/ 	.byte	0x04, 0x11
        /*00b6*/ 	.short	(.L_42 - .L_41)
	.align		4
.L_41:
        /*00b8*/ 	.word	index@(_ZN5flash24flash_fwd_splitkv_kernelI23Flash_fwd_kernel_traitsILi96ELi64ELi64ELi4ELb0ELb0EN7cutlass10bfloat16_tE19Flash_kernel_traitsILi96ELi64ELi64ELi4ES3_EELb1ELb0ELb0ELb0ELb1ELb0ELb1ELb0EEEvNS_16Flash_fwd_paramsE)
        /*00bc*/ 	.word	0x00000000


	//----- nvinfo : EIATTR_REGCOUNT
	.align		4
.L_42:
        /*00c0*/ 	.byte	0x04, 0x2f
        /*00c2*/ 	.short	(.L_44 - .L_43)
	.align		4
.L_43:
        /*00c4*/ 	.word	index@(_ZN5flash24flash_fwd_splitkv_kernelI23Flash_fwd_kernel_traitsILi96ELi64ELi64ELi4ELb0ELb0EN7cutlass10bfloat16_tE19Flash_kernel_traitsILi96ELi64ELi64ELi4ES3_EELb1ELb0ELb1ELb0ELb0ELb1ELb0ELb1EEEvNS_16Flash_fwd_paramsE)
        /*00c8*/ 	.word	0x000000a4


	//----- nvinfo : EIATTR_FRAME_SIZE
	.align		4
.L_44:
        /*00cc*/ 	.byte	0x04, 0x11
        /*00ce*/ 	.short	(.L_46 - .L_45)
	.align		4
.L_45:
        /*00d0*/ 	.word	index@(_ZN5flash24flash_fwd_splitkv_kernelI23Flash_fwd_kernel_traitsILi96ELi64ELi64ELi4ELb0ELb0EN7cutlass10bfloat16_tE19Flash_kernel_traitsILi96ELi64ELi64ELi4ES3_EELb1ELb0ELb1ELb0ELb0ELb1ELb0ELb1EEEvNS_16Flash_fwd_paramsE)
        /*00d4*/ 	.word	0x00000000


	//----- nvinfo : EIATTR_REGCOUNT
	.align		4
.L_46:
        /*00d8*/ 	.byte	0x04, 0x2f
        /*00da*/ 	.short	(.L_48 - .L_47)
	.align		4
.L_47:
        /*00dc*/ 	.word	index@(_ZN5flash24flash_fwd_splitkv_kernelI23Flash_fwd_kernel_traitsILi96ELi64ELi64ELi4ELb0ELb0EN7cutlass10bfloat16_tE19Flash_kernel_traitsILi96ELi64ELi64ELi4ES3_EELb1ELb0ELb1ELb0ELb0ELb0ELb0ELb1EEEvNS_16Flash_fwd_paramsE)
        /*00e0*/ 	.word	0x0000009b


	//----- nvinfo : EIATTR_FRAME_SIZE
	.align		4
.L_48:
        /*00e4*/ 	.byte	0x04, 0x11
        /*00e6*/ 	.short	(.L_50 - .L_49)
	.align		4
.L_49:
        /*00e8*/ 	.word	index@(_ZN5flash24flash_fwd_splitkv_kernelI23Flash_fwd_kernel_traitsILi96ELi64ELi64ELi4ELb0ELb0EN7cutlass10bfloat16_tE19Flash_kernel_traitsILi96ELi64ELi64ELi4ES3_EELb1ELb0ELb1ELb0ELb0ELb0ELb0ELb1EEEvNS_16Flash_fwd_paramsE)
        /*00ec*/ 	.word	0x00000000


	//----- nvinfo : EIATTR_REGCOUNT
	.align		4
.L_50:
        /*00f0*/ 	.byte	0x04, 0x2f
        /*00f2*/ 	.short	(.L_52 - .L_51)
	.align		4
.L_51:
        /*00f4*/ 	.word	index@(_ZN5flash24flash_fwd_splitkv_kernelI23Flash_fwd_kernel_traitsILi96ELi64ELi64ELi4ELb0ELb0EN7cutlass10bfloat16_tE19Flash_kernel_traitsILi96ELi64ELi64ELi4ES3_EELb1ELb0ELb0ELb0ELb1ELb1ELb0ELb1EEEvNS_16Flash_fwd_paramsE)
        /*00f8*/ 	.word	0x000000a6


	//----- nvinfo : EIATTR_FRAME_SIZE
	.align		4
.L_52:
        /*00fc*/ 	.byte	0x04, 0x11
        /*00fe*/ 	.short	(.L_54 - .L_53)
	.align		4
.L_53:
        /*0100*/ 	.word	index@(_ZN5flash24flash_fwd_splitkv_kernelI23Flash_fwd_kernel_traitsILi96ELi64ELi64ELi4ELb0ELb0EN7cutlass10bfloat16_tE19Flash_kernel_traitsILi96ELi64ELi64ELi4ES3_EELb1ELb0ELb0ELb0ELb1ELb1ELb0ELb1EEEvNS_16Flash_fwd_paramsE)
        /*0104*/ 	.word	0x00000000


	//----- nvinfo : EIATTR_REGCOUNT
	.align		4
.L_54:
        /*0108*/ 	.byte	0x04, 0x2f
        /*010a*/ 	.short	(.L_56 - .L_55)
	.align		4
.L_55:
        /*010c*/ 	.word	index@(_ZN5flash24flash_fwd_splitkv_kernelI23Flash_fwd_kernel_traitsILi96ELi64ELi64ELi4ELb0ELb0EN7cutlass10bfloat16_tE19Flash_kernel_traitsILi96ELi64ELi64ELi4ES3_EELb1ELb0ELb0ELb0ELb1ELb0ELb0ELb1EEEvNS_16Flash_fwd_paramsE)
        /*0110*/ 	.word	0x00000091


	//----- nvinfo : EIATTR_FRAME_SIZE
	.align		4
.L_56:
        /*0114*/ 	.byte	0x04, 0x11
        /*0116*/ 	.short	(.L_58 - .L_57)
	.align		4
.L_57:
        /*0118*/ 	.word	index@(_ZN5flash24flash_fwd_splitkv_kernelI23Flash_fwd_kernel_traitsILi96ELi64ELi64ELi4ELb0ELb0EN7cutlass10bfloat16_tE19Flash_kernel_traitsILi96ELi64ELi64ELi4ES3_EELb1ELb0ELb0ELb0ELb1ELb0ELb0ELb1EEEvNS_16Flash_fwd_paramsE)
        /*011c*/ 	.word	0x00000000


	//----- nvinfo : EIATTR_REGCOUNT
	.align		4
.L_58:
        /*0120*/ 	.byte	0x04, 0x2f
        /*0122*/ 	.short	(.L_60 - .L_59)
	.align		4
.L_59:
        /*0124*/ 	.word	index@(_ZN5flash24flash_fwd_splitkv_kernelI23Flash_fwd_kernel_traitsILi96ELi64ELi64ELi4ELb0ELb0EN7cutlass10bfloat16_tE19Flash_kernel_traitsILi96ELi64ELi64ELi4ES3_EELb1ELb0ELb1ELb0ELb0ELb1ELb0ELb0EEEvNS_16Flash_fwd_paramsE)
        /*0128*/ 	.word	0x000000a4


	//----- nvinfo : EIATTR_FRAME_SIZE
	.align		4
.L_60:
        /*012c*/ 	.byte	0x04, 0x11
        /*012e*/ 	.short	(.L_62 - .L_61)
	.align		4
.L_61:
        /*0130*/ 	.word	index@(_ZN5flash24flash_fwd_splitkv_kernelI23Flash_fwd_kernel_traitsILi96ELi64ELi64ELi4ELb0ELb0EN7cutlass10bfloat16_tE19Flash_kernel_traitsILi96ELi64ELi64ELi4ES3_EELb1ELb0ELb1ELb0ELb0ELb1ELb0ELb0EEEvNS_16Flash_fwd_paramsE)
        /*0134*/ 	.word	0x00000000


	//----- nvinfo : EIATTR_REGCOUNT
	.align		4
.L_62:
        /*0138*/ 	.byte	0x04, 0x2f
        /*013a*/ 	.short	(.L_64 - .L_63)
	.align		4
.L_63:
        /*013c*/ 	.word	index@(_ZN5flash24flash_fwd_splitkv_kernelI23Flash_fwd_kernel_traitsILi96ELi64ELi64ELi4ELb0ELb0EN7cutlass10bfloat16_tE19Flash_kernel_traitsILi96ELi64ELi64ELi4ES3_EELb1ELb0ELb1ELb0ELb0ELb0ELb0ELb0EEEvNS_16Flash_fwd_paramsE)
        /*0140*/ 	.word	0x000000a2


	//----- nvinfo : EIATTR_FRAME_SIZE
	.align		4
.L_64:
        /*0144*/ 	.byte	0x04, 0x11
        /*0146*/ 	.short	(.L_66 - .L_65)
	.align		4
.L_65:
        /*0148*/ 	.word	index@(_ZN5flash24flash_fwd_splitkv_kernelI23Flash_fwd_kernel_traitsILi96ELi64ELi64ELi4ELb0ELb0EN7cutlass10bfloat16_tE19Flash_kernel_traitsILi96ELi64ELi64ELi4ES3_EELb1ELb0ELb1ELb0ELb0ELb0ELb0ELb0EEEvNS_16Flash_fwd_paramsE)
        /*014c*/ 	.word	0x00000000


	//----- nvinfo : EIATTR_REGCOUNT
	.align		4
.L_66:
        /*0150*/ 	.byte	0x04, 0x2f
        /*0152*/ 	.short	(.L_68 - .L_67)
	.align		4
.L_67:
        /*0154*/ 	.word	index@(_ZN5flash24flash_fwd_splitkv_kernelI23Flash_fwd_kernel_traitsILi96ELi64ELi64ELi4ELb0ELb0EN7cutlass10bfloat16_tE19Flash_kernel_traitsILi96ELi64ELi64ELi4ES3_EELb1ELb0ELb0ELb0ELb1ELb1ELb0ELb0EEEvNS_16Flash_fwd_paramsE)
        /*0158*/ 	.word	0x000000a7


	//----- nvinfo : EIATTR_FRAME_SIZE
	.align		4
.L_68:
        /*015c*/ 	.byte	0x04, 0x11
        /*015e*/ 	.short	(.L_70 - .L_69)
	.align		4
.L_69:
        /*0160*/ 	.word	index@(_ZN5flash24flash_fwd_splitkv_kernelI23Flash_fwd_kernel_traitsILi96ELi64ELi64ELi4ELb0ELb0EN7cutlass10bfloat16_tE19Flash_kernel_traitsILi96ELi64ELi64ELi4ES3_EELb1ELb0ELb0ELb0ELb1ELb1ELb0ELb0EEEvNS_16Flash_fwd_paramsE)
        /*0164*/ 	.word	0x00000000


	//----- nvinfo : EIATTR_REGCOUNT
	.align		4
.L_70:
        /*0168*/ 	.byte	0x04, 0x2f
        /*016a*/ 	.short	(.L_72 - .L_71)
	.align		4
.L_71:
        /*016c*/ 	.word	index@(_ZN5flash24flash_fwd_splitkv_kernelI23Flash_fwd_kernel_traitsILi96ELi64ELi64ELi4ELb0ELb0EN7cutlass10bfloat16_tE19Flash_kernel_traitsILi96ELi64ELi64ELi4ES3_EELb1ELb0ELb0ELb0ELb1ELb0ELb0ELb0EEEvNS_16Flash_fwd_paramsE)
        /*0170*/ 	.word	0x000000a8


	//----- nvinfo : EIATTR_FRAME_SIZE
	.align		4
.L_72:
        /*0174*/ 	.byte	0x04, 0x11
        /*0176*/ 	.short	(.L_74 - .L_73)
	.align		4
.L_73:
        /*0178*/ 	.word	index@(_ZN5flash24flash_fwd_splitkv_kernelI23Flash_fwd_kernel_traitsILi96ELi64ELi64ELi4ELb0ELb0EN7cutlass10bfloat16_tE19Flash_kernel_traitsILi96ELi64ELi64ELi4ES3_EELb1ELb0ELb0ELb0ELb1ELb0ELb0ELb0EEEvNS_16Flash_fwd_paramsE)
        /*017c*/ 	.word	0x00000000


	//----- nvinfo : EIATTR_REGCOUNT
	.align		4
.L_74:
        /*0180*/ 	.byte	0x04, 0x2f
        /*0182*/ 	.short	(.L_76 - .L_75)
	.align		4
.L_75:
        /*0184*/ 	.word	index@(_ZN5flash24flash_fwd_splitkv_kernelI23Flash_fwd_kernel_traitsILi96ELi64ELi64ELi4ELb0ELb0EN7cutlass10bfloat16_tE19Flash_kernel_traitsILi96ELi64ELi64ELi4ES3_EELb1ELb0ELb0ELb1ELb1ELb1ELb1ELb0EEEvNS_16Flash_fwd_paramsE)
        /*0188*/ 	.word	0x000000a6


	//----- nvinfo : EIATTR_FRAME_SIZE
	.align		4
.L_76:
        /*018c*/ 	.byte	0x04, 0x11
        /*018e*/ 	.short	(.L_78 - .L_77)
	.align		4
.L_77:
        /*0190*/ 	.word	index@(_ZN5flash24flash_fwd_splitkv_kernelI23Flash_fwd_kernel_traitsILi96ELi64ELi64ELi4ELb0ELb0EN7cutlass10bfloat16_tE19Flash_kernel_traitsILi96ELi64ELi64ELi4ES3_EELb1ELb0ELb0ELb1ELb1ELb1ELb1ELb0EEEvNS_16Flash_fwd_paramsE)
        /*0194*/ 	.word	0x00000000


	//----- nvinfo : EIATTR_REGCOUNT
	.align		4
.L_78:
        /*0198*/ 	.byte	0x04, 0x2f
        /*019a*/ 	.short	(.L_80 - .L_79)
	.align		4
.L_79:
        /*019c*/ 	.word	index@(_ZN5flash24flash_fwd_splitkv_kernelI23Flash_fwd_kernel_traitsILi96ELi64ELi64ELi4ELb0ELb0EN7cutlass10bfloat16_tE19Flash_kernel_traitsILi96ELi64ELi64ELi4ES3_EELb1ELb0ELb0ELb1ELb1ELb0ELb1ELb0EEEvNS_16Flash_fwd_paramsE)
        /*01a0*/ 	.word	0x000000a6


	//----- nvinfo : EIATTR_FRAME_SIZE
	.align		4
.L_80:
        /*01a4*/ 	.byte	0x04, 0x11
        /*01a6*/ 	.short	(.L_82 - .L_81)
	.align		4
.L_81:
        /*01a8*/ 	.word	index@(_ZN5flash24flash_fwd_splitkv_kernelI23Flash_fwd_kernel_traitsILi96ELi64ELi64ELi4ELb0ELb0EN7cutlass10bfloat16_tE19Flash_kernel_traitsILi96ELi64ELi64ELi4ES3_EELb1ELb0ELb0ELb1ELb1ELb0ELb1ELb0EEEvNS_16Flash_fwd_paramsE)
        /*01ac*/ 	.word	0x00000000


	//----- nvinfo : EIATTR_REGCOUNT
	.align		4
.L_82:
        /*01b0*/ 	.byte	0x04, 0x2f
        /*01b2*/ 	.short	(.L_84 - .L_83)
	.align		4
.L_83:
        /*01b4*/ 	.word	index@(_ZN5flash24flash_fwd_splitkv_kernelI23Flash_fwd_kernel_traitsILi96ELi64ELi64ELi4ELb0ELb0EN7cutlass10bfloat16_tE19Flash_kernel_traitsILi96ELi64ELi64ELi4ES3_EELb1ELb0ELb0ELb1ELb1ELb1ELb0ELb0EEEvNS_16Flash_fwd_paramsE)
        /*01b8*/ 	.word	0x000000a8


	//----- nvinfo : EIATTR_FRAME_SIZE
	.align		4
.L_84:
        /*01bc*/ 	.byte	0x04, 0x11
        /*01be*/ 	.short	(.L_86 - .L_85)
	.align		4
.L_85:
        /*01c0*/ 	.word	index@(_ZN5flash24flash_fwd_splitkv_kernelI23Flash_fwd_kernel_traitsILi96ELi64ELi64ELi4ELb0ELb0EN7cutlass10bfloat16_tE19Flash_kernel_traitsILi96ELi64ELi64ELi4ES3_EELb1ELb0ELb0ELb1ELb1ELb1ELb0ELb0EEEvNS_16Flash_fwd_paramsE)
        /*01c4*/ 	.word	0x00000000


	//----- nvinfo : EIATTR_REGCOUNT
	.align		4
.L_86:
        /*01c8*/ 	.byte	0x04, 0x2f
        /*01ca*/ 	.short	(.L_88 - .L_87)
	.align		4
.L_87:
        /*01cc*/ 	.word	index@(_ZN5flash24flash_fwd_splitkv_kernelI23Flash_fwd_kernel_traitsILi96ELi64ELi64ELi4ELb0ELb0EN7cutlass10bfloat16_tE19Flash_kernel_traitsILi96ELi64ELi64ELi4ES3_EELb1ELb0ELb0ELb1ELb1ELb0ELb0ELb0EEEvNS_16Flash_fwd_paramsE)
        /*01d0*/ 	.word	0x000000a6


	//----- nvinfo : EIATTR_FRAME_SIZE
	.align		4
.L_88:
        /*01d4*/ 	.byte	0x04, 0x11
        /*01d6*/ 	.short	(.L_90 - .L_89)
	.align		4
.L_89:
        /*01d8*/ 	.word	index@(_ZN5flash24flash_fwd_splitkv_kernelI23Flash_fwd_kernel_traitsILi96ELi64ELi64ELi4ELb0ELb0EN7cutlass10bfloat16_tE19Flash_kernel_traitsILi96ELi64ELi64ELi4ES3_EELb1ELb0ELb0ELb1ELb1ELb0ELb0ELb0EEEvNS_16Flash_fwd_paramsE)
        /*01dc*/ 	.word	0x00000000


	//----- nvinfo : EIATTR_REGCOUNT
	.align		4
.L_90:
        /*01e0*/ 	.byte	0x04, 0x2f
        /*01e2*/ 	.short	(.L_92 - .L_91)
	.align		4
.L_91:
        /*01e4*/ 	.word	index@(_ZN5flash24flash_fwd_splitkv_kernelI23Flash_fwd_kernel_traitsILi96ELi64ELi64ELi4ELb0ELb0EN7cutlass10bfloat16_tE19Flash_kernel_traitsILi96ELi64ELi64ELi4ES3_EELb1ELb0ELb0ELb0ELb0ELb1ELb1ELb1EEEvNS_16Flash_fwd_paramsE)
        /*01e8*/ 	.word	0x000000a8


	//----- nvinfo : EIATTR_FRAME_SIZE
	.align		4
.L_92:
        /*01ec*/ 	.byte	0x04, 0x11
        /*01ee*/ 	.short	(.L_94 - .L_93)
	.align		4
.L_93:
        /*01f0*/ 	.word	index@(_ZN5flash24flash_fwd_splitkv_kernelI23Flash_fwd_kernel_traitsILi96ELi64ELi64ELi4ELb0ELb0EN7cutlass10bfloat16_tE19Flash_kernel_traitsILi96ELi64ELi64ELi4ES3_EELb1ELb0ELb0ELb0ELb0ELb1ELb1ELb1EEEvNS_16Flash_fwd_paramsE)
        /*01f4*/ 	.word	0x00000000


	//----- nvinfo : EIATTR_REGCOUNT
	.align		4
.L_94:
        /*01f8*/ 	.byte	0x04, 0x2f
        /*01fa*/ 	.short	(.L_96 - .L_95)
	.align		4
.L_95:
        /*01fc*/ 	.word	index@(_ZN5flash24flash_fwd_splitkv_kernelI23Flash_fwd_kernel_traitsILi96ELi64ELi64ELi4ELb0ELb0EN7cutlass10bfloat16_tE19Flash_kernel_traitsILi96ELi64ELi64ELi4ES3_EELb1ELb0ELb0ELb0ELb0ELb0ELb1ELb1EEEvNS_16Flash_fwd_paramsE)
        /*0200*/ 	.word	0x00000098


	//----- nvinfo : EIATTR_FRAME_SIZE
	.align		4
.L_96:
        /*0204*/ 	.byte	0x04, 0x11
        /*0206*/ 	.short	(.L_98 - .L_97)
	.align		4
.L_97:
        /*0208*/ 	.word	index@(_ZN5flash24flash_fwd_splitkv_kernelI23Flash_fwd_kernel_traitsILi96ELi64ELi64ELi4ELb0ELb0EN7cutlass10bfloat16_tE19Flash_kernel_traitsILi96ELi64ELi64ELi4ES3_EELb1ELb0ELb0ELb0ELb0ELb0ELb1ELb1EEEvNS_16Flash_fwd_paramsE)
        /*020c*/ 	.word	0x00000000


	//----- nvinfo : EIATTR_REGCOUNT
	.align		4
.L_98:
        /*0210*/ 	.byte	0x04, 0x2f
        /*0212*/ 	.short	(.L_100 - .L_99)
	.align		4
.L_99:
        /*0214*/ 	.word	index@(_ZN5flash24flash_fwd_splitkv_kernelI23Flash_fwd_kernel_traitsILi96ELi64ELi64ELi4ELb0ELb0EN7cutlass10bfloat16_tE19Flash_kernel_traitsILi96ELi64ELi64ELi4ES3_EELb1ELb0ELb0ELb0ELb0ELb1ELb1ELb0EEEvNS_16Flash_fwd_paramsE)
        /*0218*/ 	.word	0x000000a8


	//----- nvinfo : EIATTR_FRAME_SIZE
	.align		4
.L_100:
        /*021c*/ 	.byte	0x04, 0x11
        /*021e*/ 	.short	(.L_102 - .L_101)
	.align		4
.L_101:
        /*0220*/ 	.word	index@(_ZN5flash24flash_fwd_splitkv_kernelI23Flash_fwd_kernel_traitsILi96ELi64ELi64ELi4ELb0ELb0EN7cutlass10bfloat16_tE19Flash_kernel_traitsILi96ELi64ELi64ELi4ES3_EELb1ELb0ELb0ELb0ELb0ELb1ELb1ELb0EEEvNS_16Flash_fwd_paramsE)
        /*0224*/ 	.word	0x00000000


	//----- nvinfo : EIATTR_REGCOUNT
	.align		4
.L_102:
        /*0228*/ 	.byte	0x04, 0x2f
        /*022a*/ 	.short	(.L_104 - .L_103)
	.align		4
.L_103:
        /*022c*/ 	.word	index@(_ZN5flash24flash_fwd_splitkv_kernelI23Flash_fwd_kernel_traitsILi96ELi64ELi64ELi4ELb0ELb0EN7cutlass10bfloat16_tE19Flash_kernel_traitsILi96ELi64ELi64ELi4ES3_EELb1ELb0ELb0ELb0ELb0ELb0ELb1ELb0EEEvNS_16Flash_fwd_paramsE)
        /*0230*/ 	.word	0x000000a4


	//----- nvinfo : EIATTR_FRAME_SIZE
	.align		4
.L_104:
        /*0234*/ 	.byte	0x04, 0x11
        /*0236*/ 	.short	(.L_106 - .L_105)
	.align		4
.L_105:
        /*0238*/ 	.word	index@(_ZN5flash24flash_fwd_splitkv_kernelI23Flash_fwd_kernel_traitsILi96ELi64ELi64ELi4ELb0ELb0EN7cutlass10bfloat16_tE19Flash_kernel_traitsILi96ELi64ELi64ELi4ES3_EELb1ELb0ELb0ELb0ELb0ELb0ELb1ELb0EEEvNS_16Flash_fwd_paramsE)
        /*023c*/ 	.word	0x00000000


	//----- nvinfo : EIATTR_REGCOUNT
	.align		4
.L_106:
        /*0240*/ 	.byte	0x04, 0x2f
        /*0242*/ 	.short	(.L_108 - .L_107)
	.align		4
.L_107:
        /*0244*/ 	.word	index@(_ZN5flash24flash_fwd_splitkv_kernelI23Flash_fwd_kernel_traitsILi96ELi64ELi64ELi4ELb0ELb0EN7cutlass10bfloat16_tE19Flash_kernel_traitsILi96ELi64ELi64ELi4ES3_EELb1ELb0ELb0ELb0ELb0ELb1ELb0ELb1EEEvNS_16Flash_fwd_paramsE)
        /*0248*/ 	.word	0x000000a8


	//----- nvinfo : EIATTR_FRAME_SIZE
	.align		4
.L_108:
        /*024c*/ 	.byte	0x04, 0x11
        /*024e*/ 	.short	(.L_110 - .L_109)
	.align		4
.L_109:
        /*0250*/ 	.word	index@(_ZN5flash24flash_fwd_splitkv_kernelI23Flash_fwd_kernel_traitsILi96ELi64ELi64ELi4ELb0ELb0EN7cutlass10bfloat16_tE19Flash_kernel_traitsILi96ELi64ELi64ELi4ES3_EELb1ELb0ELb0ELb0ELb0ELb1ELb0ELb1EEEvNS_16Flash_fwd_paramsE)
        /*0254*/ 	.word	0x00000000


	//----- nvinfo : EIATTR_REGCOUNT
	.align		4
.L_110:
        /*0258*/ 	.byte	0x04, 0x2f
        /*025a*/ 	.short	(.L_112 - .L_111)
	.align		4
.L_111:
        /*025c*/ 	.word	index@(_ZN5flash24flash_fwd_splitkv_kernelI23Flash_fwd_kernel_traitsILi96ELi64ELi64ELi4ELb0ELb0EN7cutlass10bfloat16_tE19Flash_kernel_traitsILi96ELi64ELi64ELi4ES3_EELb1ELb0ELb0ELb0ELb0ELb0ELb0ELb1EEEvNS_16Flash_fwd_paramsE)
        /*0260*/ 	.word	0x000000a0


	//----- nvinfo : EIATTR_FRAME_SIZE
	.align		4
.L_112:
        /*0264*/ 	.byte	0x04, 0x11
        /*0266*/ 	.short	(.L_114 - .L_113)
	.align		4
.L_113:
        /*0268*/ 	.word	index@(_ZN5flash24flash_fwd_splitkv_kernelI23Flash_fwd_kernel_traitsILi96ELi64ELi64ELi4ELb0ELb0EN7cutlass10bfloat16_tE19Flash_kernel_traitsILi96ELi64ELi64ELi4ES3_EELb1ELb0ELb0ELb0ELb0ELb0ELb0ELb1EEEvNS_16Flash_fwd_paramsE)
        /*026c*/ 	.word	0x00000000


	//----- nvinfo : EIATTR_REGCOUNT
	.align		4
.L_114:
        /*0270*/ 	.byte	0x04, 0x2f
        /*0272*/ 	.short	(.L_116 - .L_115)
	.align		4
.L_115:
        /*0274*/ 	.word	index@(_ZN5flash24flash_fwd_splitkv_kernelI23Flash_fwd_kernel_traitsILi96ELi64ELi64ELi4ELb0ELb0EN7cutlass10bfloat16_tE19Flash_kernel_traitsILi96ELi64ELi64ELi4ES3_EELb1ELb0ELb0ELb0ELb0ELb1ELb0ELb0EEEvNS_16Flash_fwd_paramsE)
        /*0278*/ 	.word	0x000000a8


	//----- nvinfo : EIATTR_FRAME_SIZE
	.align		4
.L_116:
        /*027c*/ 	.byte	0x04, 0x11
        /*027e*/ 	.short	(.L_118 - .L_117)
	.align		4
.L_117:
        /*0280*/ 	.word	index@(_ZN5flash24flash_fwd_splitkv_kernelI23Flash_fwd_kernel_traitsILi96ELi64ELi64ELi4ELb0ELb0EN7cutlass10bfloat16_tE19Flash_kernel_traitsILi96ELi64ELi64ELi4ES3_EELb1ELb0ELb0ELb0ELb0ELb1ELb0ELb0EEEvNS_16Flash_fwd_paramsE)
        /*0284*/ 	.word	0x00000000


	//----- nvinfo : EIATTR_REGCOUNT
	.align		4
.L_118:
        /*0288*/ 	.byte	0x04, 0x2f
        /*028a*/ 	.short	(.L_120 - .L_119)
	.align		4
.L_119:
        /*028c*/ 	.word	index@(_ZN5flash24flash_fwd_splitkv_kernelI23Flash_fwd_kernel_traitsILi96ELi64ELi64ELi4ELb0ELb0EN7cutlass10bfloat16_tE19Flash_kernel_traitsILi96ELi64ELi64ELi4ES3_EELb1ELb0ELb0ELb0ELb0ELb0ELb0ELb0EEEvNS_16Flash_fwd_paramsE)
        /*0290*/ 	.word	0x000000a8


	//----- nvinfo : EIATTR_FRAME_SIZE
	.align		4
.L_120:
        /*0294*/ 	.byte	0x04, 0x11
        /*0296*/ 	.short	(.L_122 - .L_121)
	.align		4
.L_121:
        /*0298*/ 	.word	index@(_ZN5flash24flash_fwd_splitkv_kernelI23Flash_fwd_kernel_traitsILi96ELi64ELi64ELi4ELb0ELb0EN7cutlass10bfloat16_tE19Flash_kernel_traitsILi96ELi64ELi64ELi4ES3_EELb1ELb0ELb0ELb0ELb0ELb0ELb0ELb0EEEvNS_16Flash_fwd_paramsE)
        /*029c*/ 	.word	0x00000000


	//----- nvinfo : EIATTR_REGCOUNT
	.align		4
.L_122:
        /*02a0*/ 	.byte	0x04, 0x2f
        /*02a2*/ 	.short	(.L_124 - .L_123)
	.align		4
.L_123:
        /*02a4*/ 	.word	index@(_ZN5flash32flash_fwd_splitkv_combine_kernelI23Flash_fwd_kernel_traitsILi96ELi64ELi64ELi4ELb0ELb0EN7cutlass10bfloat16_tE19Flash_kernel_traitsILi96ELi64ELi64ELi4ES3_EELi16ELi1ELb1EEEvNS_16Flash_fwd_paramsE)
        /*02a8*/ 	.word	0x00000036


	//----- nvinfo : EIATTR_FRAME_SIZE
	.align		4
.L_124:
        /*02ac*/ 	.byte	0x04, 0x11
        /*02ae*/ 	.short	(.L_126 - .L_125)
	.align		4
.L_125:
        /*02b0*/ 	.word	index@($__internal_27_$__cuda_sm20_div_s64)
        /*02b4*/ 	.word	0x00000000


	//----- nvinfo : EIATTR_FRAME_SIZE
	.align		4
.L_126:
        /*02b8*/ 	.byte	0x04, 0x11
        /*02ba*/ 	.short	(.L_128 - .L_127)
	.align		4
.L_127:
        /*02bc*/ 	.word	index@(_ZN5flash32flash_fwd_splitkv_combine_kernelI23Flash_fwd_kernel_traitsILi96ELi64ELi64ELi4ELb0ELb0EN7cutlass10bfloat16_tE19Flash_kernel_traitsILi96ELi64ELi64ELi4ES3_EELi16ELi1ELb1EEEvNS_16Flash_fwd_paramsE)
        /*02c0*/ 	.word	0x00000000


	//----- nvinfo : EIATTR_REGCOUNT
	.align		4
.L_128:
        /*02c4*/ 	.byte	0x04, 0x2f
        /*02c6*/ 	.short	(.L_130 - .L_129)
	.align		4
.L_129:
        /*02c8*/ 	.word	index@(_ZN5flash32flash_fwd_splitkv_combine_kernelI23Flash_fwd_kernel_traitsILi96ELi64ELi64ELi4ELb0ELb0EN7cutlass10bfloat16_tE19Flash_kernel_traitsILi96ELi64ELi64ELi4ES3_EELi16ELi2ELb1EEEvNS_16Flash_fwd_paramsE)
        /*02cc*/ 	.word	0x00000036


	//----- nvinfo : EIATTR_FRAME_SIZE
	.align		4
.L_130:
        /*02d0*/ 	.byte	0x04, 0x11
        /*02d2*/ 	.short	(.L_132 - .L_131)
	.align		4
.L_131:
        /*02d4*/ 	.word	index@($__internal_26_$__cuda_sm20_div_s64)
        /*02d8*/ 	.word	0x00000000


	//----- nvinfo : EIATTR_FRAME_SIZE
	.align		4
.L_132:
        /*02dc*/ 	.byte	0x04, 0x11
        /*02de*/ 	.short	(.L_134 - .L_133)
	.align		4
.L_133:
        /*02e0*/ 	.word	index@(_ZN5flash32flash_fwd_splitkv_combine_kernelI23Flash_fwd_kernel_traitsILi96ELi64ELi64ELi4ELb0ELb0EN7cutlass10bfloat16_tE19Flash_kernel_traitsILi96ELi64ELi64ELi4ES3_EELi16ELi2ELb1EEEvNS_16Flash_fwd_paramsE)
        /*02e4*/ 	.word	0x00000000


	//----- nvinfo : EIATTR_REGCOUNT
	.align		4
.L_134:
        /*02e8*/ 	.byte	0x04, 0x2f
        /*02ea*/ 	.short	(.L_136 - .L_135)
	.align		4
.L_135:
        /*02ec*/ 	.word	index@(_ZN5flash32flash_fwd_splitkv_combine_kernelI23Flash_fwd_kernel_traitsILi96ELi64ELi64ELi4ELb0ELb0EN7cutlass10bfloat16_tE19Flash_kernel_traitsILi96ELi64ELi64ELi4ES3_EELi16ELi3ELb1EEEvNS_16Flash_fwd_paramsE)
        /*02f0*/ 	.word	0x00000036


	//----- nvinfo : EIATTR_FRAME_SIZE
	.align		4
.L_136:
        /*02f4*/ 	.byte	0x04, 0x11
        /*02f6*/ 	.short	(.L_138 - .L_137)
	.align		4
.L_137:
        /*02f8*/ 	.word	index@($__internal_25_$__cuda_sm20_div_s64)
        /*02fc*/ 	.word	0x00000000


	//----- nvinfo : EIATTR_FRAME_SIZE
	.align		4
.L_138:
        /*0300*/ 	.byte	0x04, 0x11
        /*0302*/ 	.short	(.L_140 - .L_139)
	.align		4
.L_139:
        /*0304*/ 	.word	index@(_ZN5flash32flash_fwd_splitkv_combine_kernelI23Flash_fwd_kernel_traitsILi96ELi64ELi64ELi4ELb0ELb0EN7cutlass10bfloat16_tE19Flash_kernel_traitsILi96ELi64ELi64ELi4ES3_EELi16ELi3ELb1EEEvNS_16Flash_fwd_paramsE)
        /*0308*/ 	.word	0x00000000


	//----- nvinfo : EIATTR_REGCOUNT
	.align		4
.L_140:
        /*030c*/ 	.byte	0x04, 0x2f
        /*030e*/ 	.short	(.L_142 - .L_141)
	.align		4
.L_141:
        /*0310*/ 	.word	index@(_ZN5flash32flash_fwd_splitkv_combine_kernelI23Flash_fwd_kernel_traitsILi96ELi64ELi64ELi4ELb0ELb0EN7cutlass10bfloat16_tE19Flash_kernel_traitsILi96ELi64ELi64ELi4ES3_EELi16ELi4ELb1EEEvNS_16Flash_fwd_paramsE)
        /*0314*/ 	.word	0x0000003c


	//----- nvinfo : EIATTR_FRAME_SIZE
	.align		4
.L_142:
        /*0318*/ 	.byte	0x04, 0x11
        /*031a*/ 	.short	(.L_144 - .L_143)
	.align		4
.L_143:
        /*031c*/ 	.word	index@($__internal_24_$__cuda_sm20_div_s64)
        /*0320*/ 	.word	0x00000000


	//----- nvinfo : EIATTR_FRAME_SIZE
	.align		4
.L_144:
        /*0324*/ 	.byte	0x04, 0x11
        /*0326*/ 	.short	(.L_146 - .L_145)
	.align		4
.L_145:
        /*0328*/ 	.word	index@(_ZN5flash32flash_fwd_splitkv_combine_kernelI23Flash_fwd_kernel_traitsILi96ELi64ELi64ELi4ELb0ELb0EN7cutlass10bfloat16_tE19Flash_kernel_traitsILi96ELi64ELi64ELi4ES3_EELi16ELi4ELb1EEEvNS_16Flash_fwd_paramsE)
        /*032c*/ 	.word	0x00000000


	//----- nvinfo : EIATTR_REGCOUNT
	.align		4
.L_146:
        /*0330*/ 	.byte	0x04, 0x2f
        /*0332*/ 	.short	(.L_148 - .L_147)
	.align		4
.L_147:
        /*0334*/ 	.word	index@(_ZN5flash32flash_fwd_splitkv_combine_kernelI23Flash_fwd_kernel_traitsILi96ELi64ELi64ELi4ELb0ELb0EN7cutlass10bfloat16_tE19Flash_kernel_traitsILi96ELi64ELi64ELi4ES3_EELi16ELi5ELb1EEEvNS_16Flash_fwd_paramsE)
        /*0338*/ 	.word	0x00000040


	//----- nvinfo : EIATTR_FRAME_SIZE
	.align		4
.L_148:
        /*033c*/ 	.byte	0x04, 0x11
        /*033e*/ 	.short	(.L_150 - .L_149)
	.align		4
.L_149:
        /*0340*/ 	.word	index@($__internal_23_$__cuda_sm20_div_s64)
        /*0344*/ 	.word	0x00000000


	//----- nvinfo : EIATTR_FRAME_SIZE
	.align		4
.L_150:
        /*0348*/ 	.byte	0x04, 0x11
        /*034a*/ 	.short	(.L_152 - .L_151)
	.align		4
.L_151:
        /*034c*/ 	.word	index@(_ZN5flash32flash_fwd_splitkv_combine_kernelI23Flash_fwd_kernel_traitsILi96ELi64ELi64ELi4ELb0ELb0EN7cutlass10bfloat16_tE19Flash_kernel_traitsILi96ELi64ELi64ELi4ES3_EELi16ELi5ELb1EEEvNS_16Flash_fwd_paramsE)
        /*0350*/ 	.word	0x00000000


	//----- nvinfo : EIATTR_REGCOUNT
	.align		4
.L_152:
        /*0354*/ 	.byte	0x04, 0x2f
        /*0356*/ 	.short	(.L_154 - .L_153)
	.align		4
.L_153:
        /*0358*/ 	.word	index@(_ZN5flash32flash_fwd_splitkv_combine_kernelI23Flash_fwd_kernel_traitsILi96ELi64ELi64ELi4ELb0ELb0EN7cutlass10bfloat16_tE19Flash_kernel_traitsILi96ELi64ELi64ELi4ES3_EELi16ELi6ELb1EEEvNS_16Flash_fwd_paramsE)
        /*035c*/ 	.word	0x00000040


	//----- nvinfo : EIATTR_FRAME_SIZE
	.align		4
.L_154:
        /*0360*/ 	.byte	0x04, 0x11
        /*0362*/ 	.short	(.L_156 - .L_155)
	.align		4
.L_155:
        /*0364*/ 	.word	index@($__internal_22_$__cuda_sm20_div_s64)
        /*0368*/ 	.word	0x00000000


	//----- nvinfo : EIATTR_FRAME_SIZE
	.align		4
.L_156:
        /*036c*/ 	.byte	0x04, 0x11
        /*036e*/ 	.short	(.L_158 - .L_157)
	.align		4
.L_157:
        /*0370*/ 	.word	index@(_ZN5flash32flash_fwd_splitkv_combine_kernelI23Flash_fwd_kernel_traitsILi96ELi64ELi64ELi4ELb0ELb0EN7cutlass10bfloat16_tE19Flash_kernel_traitsILi96ELi64ELi64ELi4ES3_EELi16ELi6ELb1EEEvNS_16Flash_fwd_paramsE)
        /*0374*/ 	.word	0x00000000


	//----- nvinfo : EIATTR_REGCOUNT
	.align		4
.L_158:
        /*0378*/ 	.byte	0x04, 0x2f
        /*037a*/ 	.short	(.L_160 - .L_159)
	.align		4
.L_159:
        /*037c*/ 	.word	index@(_ZN5flash32flash_fwd_splitkv_combine_kernelI23Flash_fwd_kernel_traitsILi96ELi64ELi64ELi4ELb0ELb0EN7cutlass10bfloat16_tE19Flash_kernel_traitsILi96ELi64ELi64ELi4ES3_EELi16ELi7ELb1EEEvNS_16Flash_fwd_paramsE)
        /*0380*/ 	.word	0x00000046


	//----- nvinfo : EIATTR_FRAME_SIZE
	.align		4
.L_160:
        /*0384*/ 	.byte	0x04, 0x11
        /*0386*/ 	.short	(.L_162 - .L_161)
	.align		4
.L_161:
        /*0388*/ 	.word	index@($__internal_21_$__cuda_sm20_div_s64)
        /*038c*/ 	.word	0x00000000


	//----- nvinfo : EIATTR_FRAME_SIZE
	.align		4
.L_162:
        /*0390*/ 	.byte	0x04, 0x11
        /*0392*/ 	.short	(.L_164 - .L_163)
	.align		4
.L_163:
        /*0394*/ 	.word	index@(_ZN5flash32flash_fwd_splitkv_combine_kernelI23Flash_fwd_kernel_traitsILi96ELi64ELi64ELi4ELb0ELb0EN7cutlass10bfloat16_tE19Flash_kernel_traitsILi96ELi64ELi64ELi4ES3_EELi16ELi7ELb1EEEvNS_16Flash_fwd_paramsE)
        /*0398*/ 	.word	0x00000000


	//----- nvinfo : EIATTR_REGCOUNT
	.align		4
.L_164:
        /*039c*/ 	.byte	0x04, 0x2f
        /*039e*/ 	.short	(.L_166 - .L_165)
	.align		4
.L_165:
        /*03a0*/ 	.word	index@(_ZN5flash32flash_fwd_splitkv_combine_kernelI23Flash_fwd_kernel_traitsILi96ELi64ELi64ELi4ELb0ELb0EN7cutlass10bfloat16_tE19Flash_kernel_traitsILi96ELi64ELi64ELi4ES3_EELi16ELi1ELb0EEEvNS_16Flash_fwd_paramsE)
        /*03a4*/ 	.word	0x00000036


	//----- nvinfo : EIATTR_FRAME_SIZE
	.align		4
.L_166:
        /*03a8*/ 	.byte	0x04, 0x11
        /*03aa*/ 	.short	(.L_168 - .L_167)
	.align		4
.L_167:
        /*03ac*/ 	.word	index@($__internal_20_$__cuda_sm20_div_s64)
        /*03b0*/ 	.word	0x00000000


	//----- nvinfo : EIATTR_FRAME_SIZE
	.align		4
.L_168:
        /*03b4*/ 	.byte	0x04, 0x11
        /*03b6*/ 	.short	(.L_170 - .L_169)
	.align		4
.L_169:
        /*03b8*/ 	.word	index@(_ZN5flash32flash_fwd_splitkv_combine_kernelI23Flash_fwd_kernel_traitsILi96ELi64ELi64ELi4ELb0ELb0EN7cutlass10bfloat16_tE19Flash_kernel_traitsILi96ELi64ELi64ELi4ES3_EELi16ELi1ELb0EEEvNS_16Flash_fwd_paramsE)
        /*03bc*/ 	.word	0x00000000


	//----- nvinfo : EIATTR_REGCOUNT
	.align		4
.L_170:
        /*03c0*/ 	.byte	0x04, 0x2f
        /*03c2*/ 	.short	(.L_172 - .L_171)
	.align		4
.L_171:
        /*03c4*/ 	.word	index@(_ZN5flash32flash_fwd_splitkv_combine_kernelI23Flash_fwd_kernel_traitsILi96ELi64ELi64ELi4ELb0ELb0EN7cutlass10bfloat16_tE19Flash_kernel_traitsILi96ELi64ELi64ELi4ES3_EELi16ELi2ELb0EEEvNS_16Flash_fwd_paramsE)
        /*03c8*/ 	.word	0x00000036


	//----- nvinfo : EIATTR_FRAME_SIZE
	.align		4
.L_172:
        /*03cc*/ 	.byte	0x04, 0x11
        /*03ce*/ 	.short	(.L_174 - .L_173)
	.align		4
.L_173:
        /*03d0*/ 	.word	index@($__internal_19_$__cuda_sm20_div_s64)
        /*03d4*/ 	.word	0x00000000


	//----- nvinfo : EIATTR_FRAME_SIZE
	.align		4
.L_174:
        /*03d8*/ 	.byte	0x04, 0x11
        /*03da*/ 	.short	(.L_176 - .L_175)
	.align		4
.L_175:
        /*03dc*/ 	.word	index@(_ZN5flash32flash_fwd_splitkv_combine_kernelI23Flash_fwd_kernel_traitsILi96ELi64ELi64ELi4ELb0ELb0EN7cutlass10bfloat16_tE19Flash_kernel_traitsILi96ELi64ELi64ELi4ES3_EELi16ELi2ELb0EEEvNS_16Flash_fwd_paramsE)
        /*03e0*/ 	.word	0x00000000


	//----- nvinfo : EIATTR_REGCOUNT
	.align		4
.L_176:
        /*03e4*/ 	.byte	0x04, 0x2f
        /*03e6*/ 	.short	(.L_178 - .L_177)
	.align		4
.L_177:
        /*03e8*/ 	.word	index@(_ZN5flash32flash_fwd_splitkv_combine_kernelI23Flash_fwd_kernel_traitsILi96ELi64ELi64ELi4ELb0ELb0EN7cutlass10bfloat16_tE19Flash_kernel_traitsILi96ELi64ELi64ELi4ES3_EELi16ELi3ELb0EEEvNS_16Flash_fwd_paramsE)
        /*03ec*/ 	.word	0x00000036


	//----- nvinfo : EIATTR_FRAME_SIZE
	.align		4
.L_178:
        /*03f0*/ 	.byte	0x04, 0x11
        /*03f2*/ 	.short	(.L_180 - .L_179)
	.align		4
.L_179:
        /*03f4*/ 	.word	index@($__internal_18_$__cuda_sm20_div_s64)
        /*03f8*/ 	.word	0x00000000


	//----- nvinfo : EIATTR_FRAME_SIZE
	.align		4
.L_180:
        /*03fc*/ 	.byte	0x04, 0x11
        /*03fe*/ 	.short	(.L_182 - .L_181)
	.align		4
.L_181:
        /*0400*/ 	.word	index@(_ZN5flash32flash_fwd_splitkv_combine_kernelI23Flash_fwd_kernel_traitsILi96ELi64ELi64ELi4ELb0ELb0EN7cutlass10bfloat16_tE19Flash_kernel_traitsILi96ELi64ELi64ELi4ES3_EELi16ELi3ELb0EEEvNS_16Flash_fwd_paramsE)
        /*0404*/ 	.word	0x00000000


	//----- nvinfo : EIATTR_REGCOUNT
	.align		4
.L_182:
        /*0408*/ 	.byte	0x04, 0x2f
        /*040a*/ 	.short	(.L_184 - .L_183)
	.align		4
.L_183:
        /*040c*/ 	.word	index@(_ZN5flash32flash_fwd_splitkv_combine_kernelI23Flash_fwd_kernel_traitsILi96ELi64ELi64ELi4ELb0ELb0EN7cutlass10bfloat16_tE19Flash_kernel_traitsILi96ELi64ELi64ELi4ES3_EELi16ELi4ELb0EEEvNS_16Flash_fwd_paramsE)
        /*0410*/ 	.word	0x0000003c


	//----- nvinfo : EIATTR_FRAME_SIZE
	.align		4
.L_184:
        /*0414*/ 	.byte	0x04, 0x11
        /*0416*/ 	.short	(.L_186 - .L_185)
	.align		4
.L_185:
        /*0418*/ 	.word	index@($__internal_17_$__cuda_sm20_div_s64)
        /*041c*/ 	.word	0x00000000


	//----- nvinfo : EIATTR_FRAME_SIZE
	.align		4
.L_186:
        /*0420*/ 	.byte	0x04, 0x11
        /*0422*/ 	.short	(.L_188 - .L_187)
	.align		4
.L_187:
        /*0424*/ 	.word	index@(_ZN5flash32flash_fwd_splitkv_combine_kernelI23Flash_fwd_kernel_traitsILi96ELi64ELi64ELi4ELb0ELb0EN7cutlass10bfloat16_tE19Flash_kernel_traitsILi96ELi64ELi64ELi4ES3_EELi16ELi4ELb0EEEvNS_16Flash_fwd_paramsE)
        /*0428*/ 	.word	0x00000000


	//----- nvinfo : EIATTR_REGCOUNT
	.align		4
.L_188:
        /*042c*/ 	.byte	0x04, 0x2f
        /*042e*/ 	.short	(.L_190 - .L_189)
	.align		4
.L_189:
        /*0430*/ 	.word	index@(_ZN5flash32flash_fwd_splitkv_combine_kernelI23Flash_fwd_kernel_traitsILi96ELi64ELi64ELi4ELb0ELb0EN7cutlass10bfloat16_tE19Flash_kernel_traitsILi96ELi64ELi64ELi4ES3_EELi16ELi5ELb0EEEvNS_16Flash_fwd_paramsE)
        /*0434*/ 	.word	0x00000040


	//----- nvinfo : EIATTR_FRAME_SIZE
	.align		4
.L_190:
        /*0438*/ 	.byte	0x04, 0x11
        /*043a*/ 	.short	(.L_192 - .L_191)
	.align		4
.L_191:
        /*043c*/ 	.word	index@($__internal_16_$__cuda_sm20_div_s64)
        /*0440*/ 	.word	0x00000000


	//----- nvinfo : EIATTR_FRAME_SIZE
	.align		4
.L_192:
        /*0444*/ 	.byte	0x04, 0x11
        /*0446*/ 	.short	(.L_194 - .L_193)
	.align		4
.L_193:
        /*0448*/ 	.word	index@(_ZN5flash32flash_fwd_splitkv_combine_kernelI23Flash_fwd_kernel_traitsILi96ELi64ELi64ELi4ELb0ELb0EN7cutlass10bfloat16_tE19Flash_kernel_traitsILi96ELi64ELi64ELi4ES3_EELi16ELi5ELb0EEEvNS_16Flash_fwd_paramsE)
        /*044c*/ 	.word	0x00000000


	//----- nvinfo : EIATTR_REGCOUNT
	.align		4
.L_194:
        /*0450*/ 	.byte	0x04, 0x2f
        /*0452*/ 	.short	(.L_196 - .L_195)
	.align		4
.L_195:
        /*0454*/ 	.word	index@(_ZN5flash32flash_fwd_splitkv_combine_kernelI23Flash_fwd_kernel_traitsILi96ELi64ELi64ELi4ELb0ELb0EN7cutlass10bfloat16_tE19Flash_kernel_traitsILi96ELi64ELi64ELi4ES3_EELi16ELi6ELb0EEEvNS_16Flash_fwd_paramsE)
        /*0458*/ 	.word	0x00000040


	//----- nvinfo : EIATTR_FRAME_SIZE
	.align		4
.L_196:
        /*045c*/ 	.byte	0x04, 0x11
        /*045e*/ 	.short	(.L_198 - .L_197)
	.align		4
.L_197:
        /*0460*/ 	.word	index@($__internal_15_$__cuda_sm20_div_s64)
        /*0464*/ 	.word	0x00000000


	//----- nvinfo : EIATTR_FRAME_SIZE
	.align		4
.L_198:
        /*0468*/ 	.byte	0x04, 0x11
        /*046a*/ 	.short	(.L_200 - .L_199)
	.align		4
.L_199:
        /*046c*/ 	.word	index@(_ZN5flash32flash_fwd_splitkv_combine_kernelI23Flash_fwd_kernel_traitsILi96ELi64ELi64ELi4ELb0ELb0EN7cutlass10bfloat16_tE19Flash_kernel_traitsILi96ELi64ELi64ELi4ES3_EELi16ELi6ELb0EEEvNS_16Flash_fwd_paramsE)
        /*0470*/ 	.word	0x00000000


	//----- nvinfo : EIATTR_REGCOUNT
	.align		4
.L_200:
        /*0474*/ 	.byte	0x04, 0x2f
        /*0476*/ 	.short	(.L_202 - .L_201)
	.align		4
.L_201:
        /*0478*/ 	.word	index@(_ZN5flash32flash_fwd_splitkv_combine_kernelI23Flash_fwd_kernel_traitsILi96ELi64ELi64ELi4ELb0ELb0EN7cutlass10bfloat16_tE19Flash_kernel_traitsILi96ELi64ELi64ELi4ES3_EELi16ELi7ELb0EEEvNS_16Flash_fwd_paramsE)
        /*047c*/ 	.word	0x00000046


	//----- nvinfo : EIATTR_FRAME_SIZE
	.align		4
.L_202:
        /*0480*/ 	.byte	0x04, 0x11
        /*0482*/ 	.short	(.L_204 - .L_203)
	.align		4
.L_203:
        /*0484*/ 	.word	index@($__internal_14_$__cuda_sm20_div_s64)
        /*0488*/ 	.word	0x00000000


	//----- nvinfo : EIATTR_FRAME_SIZE
	.align		4
.L_204:
        /*048c*/ 	.byte	0x04, 0x11
        /*048e*/ 	.short	(.L_206 - .L_205)
	.align		4
.L_205:
        /*0490*/ 	.word	index@(_ZN5flash32flash_fwd_splitkv_combine_kernelI23Flash_fwd_kernel_traitsILi96ELi64ELi64ELi4ELb0ELb0EN7cutlass10bfloat16_tE19Flash_kernel_traitsILi96ELi64ELi64ELi4ES3_EELi16ELi7ELb0EEEvNS_16Flash_fwd_paramsE)
        /*0494*/ 	.word	0x00000000


	//----- nvinfo : EIATTR_REGCOUNT
	.align		4
.L_206:
        /*0498*/ 	.byte	0x04, 0x2f
        /*049a*/ 	.short	(.L_208 - .L_207)
	.align		4
.L_207:
        /*049c*/ 	.word	index@(_ZN5flash24flash_fwd_splitkv_kernelI23Flash_fwd_kernel_traitsILi96ELi64ELi128ELi4ELb0ELb0EN7cutlass10bfloat16_tE19Flash_kernel_traitsILi96ELi64ELi128ELi4ES3_EELb1ELb0ELb1ELb0ELb0ELb1ELb1ELb1EEEvNS_16Flash_fwd_paramsE)
        /*04a0*/ 	.word	0x000000fd


	//----- nvinfo : EIATTR_FRAME_SIZE
	.align		4
.L_208:
        /*04a4*/ 	.byte	0x04, 0x11
        /*04a6*/ 	.short	(.L_210 - .L_209)
	.align		4
.L_209:
        /*04a8*/ 	.word	index@($_ZN5flash24flash_fwd_splitkv_kernelI23Flash_fwd_kernel_traitsILi96ELi64ELi128ELi4ELb0ELb0EN7cutlass10bfloat16_tE19Flash_kernel_traitsILi96ELi64ELi128ELi4ES3_EELb1ELb0ELb1ELb0ELb0ELb1ELb1ELb1EEEvNS_16Flash_fwd_paramsE$_ZN5flash30compute_attn_1rowblock_splitkvI23Flash_fwd_kernel_traitsILi96ELi64ELi128ELi4ELb0ELb0EN7cutlass10bfloat16_tE19Flash_kernel_traitsILi96ELi64ELi128ELi4ES3_EELb1ELb0ELb1ELb0ELb0ELb1ELb1ELb1ENS_16Flash_fwd_paramsEEEvRKT8_iiiii)
        /*04ac*/ 	.word	0x00000000


	//----- nvinfo : EIATTR_FRAME_SIZE
	.align		4
.L_210:
        /*04b0*/ 	.byte	0x04, 0x11
        /*04b2*/ 	.short	(.L_212 - .L_211)
	.align		4
.L_211:
        /*04b4*/ 	.word	index@(_ZN5flash24flash_fwd_splitkv_kernelI23Flash_fwd_kernel_traitsILi96ELi64ELi128ELi4ELb0ELb0EN7cutlass10bfloat16_tE19Flash_kernel_traitsILi96ELi64ELi128ELi4ES3_EELb1ELb0ELb1ELb0ELb0ELb1ELb1ELb1EEEvNS_16Flash_fwd_paramsE)
        /*04b8*/ 	.word	0x00000000


	//----- nvinfo : EIATTR_REGCOUNT
	.align		4
.L_212:
        /*04bc*/ 	.byte	0x04, 0x2f
        /*04be*/ 	.short	(.L_214 - .L_213)
	.align		4
.L_213:
        /*04c0*/ 	.word	index@(_ZN5flash24flash_fwd_splitkv_kernelI23Flash_fwd_kernel_traitsILi96ELi64ELi128ELi4ELb0ELb0EN7cutlass10bfloat16_tE19Flash_kernel_traitsILi96ELi64ELi128ELi4ES3_EELb1ELb0ELb1ELb0ELb0ELb0ELb1ELb1EEEvNS_16Flash_fwd_paramsE)
        /*04c4*/ 	.word	0x000000ff


	//----- nvinfo : EIATTR_FRAME_SIZE
	.align		4
.L_214:
        /*04c8*/ 	.byte	0x04, 0x11
        /*04ca*/ 	.short	(.L_216 - .L_215)
	.align		4
.L_215:
        /*04cc*/ 	.word	index@($_ZN5flash24flash_fwd_splitkv_kernelI23Flash_fwd_kernel_traitsILi96ELi64ELi128ELi4ELb0ELb0EN7cutlass10bfloat16_tE19Flash_kernel_traitsILi96ELi64ELi128ELi4ES3_EELb1ELb0ELb1ELb0ELb0ELb0ELb1ELb1EEEvNS_16Flash_fwd_paramsE$_ZN5flash30compute_attn_1rowblock_splitkvI23Flash_fwd_kernel_traitsILi96ELi64ELi128ELi4ELb0ELb0EN7cutlass10bfloat16_tE19Flash_kernel_traitsILi96ELi64ELi128ELi4ES3_EELb1ELb0ELb1ELb0ELb0ELb0ELb1ELb1ENS_16Flash_fwd_paramsEEEvRKT8_iiiii)
        /*04d0*/ 	.word	0x00000000


	//----- nvinfo : EIATTR_FRAME_SIZE
	.align		4
.L_216:
        /*04d4*/ 	.byte	0x04, 0x11
        /*04d6*/ 	.short	(.L_218 - .L_217)
	.align		4
.L_217:
        /*04d8*/ 	.word	index@(_ZN5flash24flash_fwd_splitkv_kernelI23Flash_fwd_kernel_traitsILi96ELi64ELi128ELi4ELb0ELb0EN7cutlass10bfloat16_tE19Flash_kernel_traitsILi96ELi64ELi128ELi4ES3_EELb1ELb0ELb1ELb0ELb0ELb0ELb1ELb1EEEvNS_16Flash_fwd_paramsE)
        /*04dc*/ 	.word	0x00000000


	//----- nvinfo : EIATTR_REGCOUNT
	.align		4
.L_218:
        /*04e0*/ 	.byte	0x04, 0x2f
        /*04e2*/ 	.short	(.L_220 - .L_219)
	.align		4
.L_219:
        /*04e4*/ 	.word	index@(_ZN5flash24flash_fwd_splitkv_kernelI23Flash_fwd_kernel_traitsILi96ELi64ELi128ELi4ELb0ELb0EN7cutlass10bfloat16_tE19Flash_kernel_traitsILi96ELi64ELi128ELi4ES3_EELb1ELb0ELb0ELb0ELb1ELb1ELb1ELb1EEEvNS_16Flash_fwd_paramsE)
        /*04e8*/ 	.word	0x000000ff


	//----- nvinfo : EIATTR_FRAME_SIZE
	.align		4
.L_220:
        /*04ec*/ 	.byte	0x04, 0x11
        /*04ee*/ 	.short	(.L_222 - .L_221)
	.align		4
.L_221:
        /*04f0*/ 	.word	index@(_ZN5flash24flash_fwd_splitkv_kernelI23Flash_fwd_kernel_traitsILi96ELi64ELi128ELi4ELb0ELb0EN7cutlass10bfloat16_tE19Flash_kernel_traitsILi96ELi64ELi128ELi4ES3_EELb1ELb0ELb0ELb0ELb1ELb1ELb1ELb1EEEvNS_16Flash_fwd_paramsE)
        /*04f4*/ 	.word	0x00000000


	//----- nvinfo : EIATTR_REGCOUNT
	.align		4
.L_222:
        /*04f8*/ 	.byte	0x04, 0x2f
        /*04fa*/ 	.short	(.L_224 - .L_223)
	.align		4
.L_223:
        /*04fc*/ 	.word	index@(_ZN5flash24flash_fwd_splitkv_kernelI23Flash_fwd_kernel_traitsILi96ELi64ELi128ELi4ELb0ELb0EN7cutlass10bfloat16_tE19Flash_kernel_traitsILi96ELi64ELi128ELi4ES3_EELb1ELb0ELb0ELb0ELb1ELb0ELb1ELb1EEEvNS_16Flash_fwd_paramsE)
        /*0500*/ 	.word	0x000000c8


	//----- nvinfo : EIATTR_FRAME_SIZE
	.align		4
.L_224:
        /*0504*/ 	.byte	0x04, 0x11
        /*0506*/ 	.short	(.L_226 - .L_225)
	.align		4
.L_225:
        /*0508*/ 	.word	index@(_ZN5flash24flash_fwd_splitkv_kernelI23Flash_fwd_kernel_traitsILi96ELi64ELi128ELi4ELb0ELb0EN7cutlass10bfloat16_tE19Flash_kernel_traitsILi96ELi64ELi128ELi4ES3_EELb1ELb0ELb0ELb0ELb1ELb0ELb1ELb1EEEvNS_16Flash_fwd_paramsE)
        /*050c*/ 	.word	0x00000000


	//----- nvinfo : EIATTR_REGCOUNT
	.align		4
.L_226:
        /*0510*/ 	.byte	0x04, 0x2f
        /*0512*/ 	.short	(.L_228 - .L_227)
	.align		4
.L_227:
        /*0514*/ 	.word	index@(_ZN5flash24flash_fwd_splitkv_kernelI23Flash_fwd_kernel_traitsILi96ELi64ELi128ELi4ELb0ELb0EN7cutlass10bfloat16_tE19Flash_kernel_traitsILi96ELi64ELi128ELi4ES3_EELb1ELb0ELb1ELb0ELb0ELb1ELb1ELb0EEEvNS_16Flash_fwd_paramsE)
        /*0518*/ 	.word	0x000000ec


	//----- nvinfo : EIATTR_FRAME_SIZE
	.align		4
.L_228:
        /*051c*/ 	.byte	0x04, 0x11
        /*051e*/ 	.short	(.L_230 - .L_229)
	.align		4
.L_229:
        /*0520*/ 	.word	index@(_ZN5flash24flash_fwd_splitkv_kernelI23Flash_fwd_kernel_traitsILi96ELi64ELi128ELi4ELb0ELb0EN7cutlass10bfloat16_tE19Flash_kernel_traitsILi96ELi64ELi128ELi4ES3_EELb1ELb0ELb1ELb0ELb0ELb1ELb1ELb0EEEvNS_16Flash_fwd_paramsE)
        /*0524*/ 	.word	0x00000000


	//----- nvinfo : EIATTR_REGCOUNT
	.align		4
.L_230:
        /*0528*/ 	.byte	0x04, 0x2f
        /*052a*/ 	.short	(.L_232 - .L_231)
	.align		4
.L_231:
        /*052c*/ 	.word	index@(_ZN5flash24flash_fwd_splitkv_kernelI23Flash_fwd_kernel_traitsILi96ELi64ELi128ELi4ELb0ELb0EN7cutlass10bfloat16_tE19Flash_kernel_traitsILi96ELi64ELi128ELi4ES3_EELb1ELb0ELb1ELb0ELb0ELb0ELb1ELb0EEEvNS_16Flash_fwd_paramsE)
        /*0530*/ 	.word	0x000000da


	//----- nvinfo : EIATTR_FRAME_SIZE
	.align		4
.L_232:
        /*0534*/ 	.byte	0x04, 0x11
        /*0536*/ 	.short	(.L_234 - .L_233)
	.align		4
.L_233:
        /*0538*/ 	.word	index@(_ZN5flash24flash_fwd_splitkv_kernelI23Flash_fwd_kernel_traitsILi96ELi64ELi128ELi4ELb0ELb0EN7cutlass10bfloat16_tE19Flash_kernel_traitsILi96ELi64ELi128ELi4ES3_EELb1ELb0ELb1ELb0ELb0ELb0ELb1ELb0EEEvNS_16Flash_fwd_paramsE)
        /*053c*/ 	.word	0x00000000


	//----- nvinfo : EIATTR_REGCOUNT
	.align		4
.L_234:
        /*0540*/ 	.byte	0x04, 0x2f
        /*0542*/ 	.short	(.L_236 - .L_235)
	.align		4
.L_235:
        /*0544*/ 	.word	index@(_ZN5flash24flash_fwd_splitkv_kernelI23Flash_fwd_kernel_traitsILi96ELi64ELi128ELi4ELb0ELb0EN7cutlass10bfloat16_tE19Flash_kernel_traitsILi96ELi64ELi128ELi4ES3_EELb1ELb0ELb0ELb0ELb1ELb1ELb1ELb0EEEvNS_16Flash_fwd_paramsE)
        /*0548*/ 	.word	0x000000ff


	//----- nvinfo : EIATTR_FRAME_SIZE
	.align		4
.L_236:
        /*054c*/ 	.byte	0x04, 0x11
        /*054e*/ 	.short	(.L_238 - .L_237)
	.align		4
.L_237:
        /*0550*/ 	.word	index@(_ZN5flash24flash_fwd_splitkv_kernelI23Flash_fwd_kernel_traitsILi96ELi64ELi128ELi4ELb0ELb0EN7cutlass10bfloat16_tE19Flash_kernel_traitsILi96ELi64ELi128ELi4ES3_EELb1ELb0ELb0ELb0ELb1ELb1ELb1ELb0EEEvNS_16Flash_fwd_paramsE)
        /*0554*/ 	.word	0x00000000


	//----- nvinfo : EIATTR_REGCOUNT
	.align		4
.L_238:
        /*0558*/ 	.byte	0x04, 0x2f
        /*055a*/ 	.short	(.L_240 - .L_239)
	.align		4
.L_239:
        /*055c*/ 	.word	index@(_ZN5flash24flash_fwd_splitkv_kernelI23Flash_fwd_kernel_traitsILi96ELi64ELi128ELi4ELb0ELb0EN7cutlass10bfloat16_tE19Flash_kernel_traitsILi96ELi64ELi128ELi4ES3_EELb1ELb0ELb0ELb0ELb1ELb0ELb1ELb0EEEvNS_16Flash_fwd_paramsE)
        /*0560*/ 	.word	0x000000d2


	//----- nvinfo : EIATTR_FRAME_SIZE
	.align		4
.L_240:
        /*0564*/ 	.byte	0x04, 0x11
        /*0566*/ 	.short	(.L_242 - .L_241)
	.align		4
.L_241:
        /*0568*/ 	.word	index@(_ZN5flash24flash_fwd_splitkv_kernelI23Flash_fwd_kernel_traitsILi96ELi64ELi128ELi4ELb0ELb0EN7cutlass10bfloat16_tE19Flash_kernel_traitsILi96ELi64ELi128ELi4ES3_EELb1ELb0ELb0ELb0ELb1ELb0ELb1ELb0EEEvNS_16Flash_fwd_paramsE)
        /*056c*/ 	.word	0x00000000


	//----- nvinfo : EIATTR_REGCOUNT
	.align		4
.L_242:
        /*0570*/ 	.byte	0x04, 0x2f
        /*0572*/ 	.short	(.L_244 - .L_243)
	.align		4
.L_243:
        /*0574*/ 	.word	index@(_ZN5flash24flash_fwd_splitkv_kernelI23Flash_fwd_kernel_traitsILi96ELi64ELi128ELi4ELb0ELb0EN7cutlass10bfloat16_tE19Flash_kernel_traitsILi96ELi64ELi128ELi4ES3_EELb1ELb0ELb1ELb0ELb0ELb1ELb0ELb1EEEvNS_16Flash_fwd_paramsE)
        /*0578*/ 	.word	0x000000ff


	//----- nvinfo : EIATTR_FRAME_SIZE
	.align		4
.L_244:
        /*057c*/ 	.byte	0x04, 0x11
        /*057e*/ 	.short	(.L_246 - .L_245)
	.align		4
.L_245:
        /*0580*/ 	.word	index@($_ZN5flash24flash_fwd_splitkv_kernelI23Flash_fwd_kernel_traitsILi96ELi64ELi128ELi4ELb0ELb0EN7cutlass10bfloat16_tE19Flash_kernel_traitsILi96ELi64ELi128ELi4ES3_EELb1ELb0ELb1ELb0ELb0ELb1ELb0ELb1EEEvNS_16Flash_fwd_paramsE$_ZN5flash30compute_attn_1rowblock_splitkvI23Flash_fwd_kernel_traitsILi96ELi64ELi128ELi4ELb0ELb0EN7cutlass10bfloat16_tE19Flash_kernel_traitsILi96ELi64ELi128ELi4ES3_EELb1ELb0ELb1ELb0ELb0ELb1ELb0ELb1ENS_16Flash_fwd_paramsEEEvRKT8_iiiii)
        /*0584*/ 	.word	0x00000000


	//----- nvinfo : EIATTR_FRAME_SIZE
	.align		4
.L_246:
        /*0588*/ 	.byte	0x04, 0x11
        /*058a*/ 	.short	(.L_248 - .L_247)
	.align		4
.L_247:
        /*058c*/ 	.word	index@(_ZN5flash24flash_fwd_splitkv_kernelI23Flash_fwd_kernel_traitsILi96ELi64ELi128ELi4ELb0ELb0EN7cutlass10bfloat16_tE19Flash_kernel_traitsILi96ELi64ELi128ELi4ES3_EELb1ELb0ELb1ELb0ELb0ELb1ELb0ELb1EEEvNS_16Flash_fwd_paramsE)
        /*0590*/ 	.word	0x00000000


	//----- nvinfo : EIATTR_REGCOUNT
	.align		4
.L_248:
        /*0594*/ 	.byte	0x04, 0x2f
        /*0596*/ 	.short	(.L_250 - .L_249)
	.align		4
.L_249:
        /*0598*/ 	.word	index@(_ZN5flash24flash_fwd_splitkv_kernelI23Flash_fwd_kernel_traitsILi96ELi64ELi128ELi4ELb0ELb0EN7cutlass10bfloat16_tE19Flash_kernel_traitsILi96ELi64ELi128ELi4ES3_EELb1ELb0ELb1ELb0ELb0ELb0ELb0ELb1EEEvNS_16Flash_fwd_paramsE)
        /*059c*/ 	.word	0x000000e1


	//----- nvinfo : EIATTR_FRAME_SIZE
	.align		4
.L_250:
        /*05a0*/ 	.byte	0x04, 0x11
        /*05a2*/ 	.short	(.L_252 - .L_251)
	.align		4
.L_251:
        /*05a4*/ 	.word	index@($_ZN5flash24flash_fwd_splitkv_kernelI23Flash_fwd_kernel_traitsILi96ELi64ELi128ELi4ELb0ELb0EN7cutlass10bfloat16_tE19Flash_kernel_traitsILi96ELi64ELi128ELi4ES3_EELb1ELb0ELb1ELb0ELb0ELb0ELb0ELb1EEEvNS_16Flash_fwd_paramsE$_ZN5flash30compute_attn_1rowblock_splitkvI23Flash_fwd_kernel_traitsILi96ELi64ELi128ELi4ELb0ELb0EN7cutlass10bfloat16_tE19Flash_kernel_traitsILi96ELi64ELi128ELi4ES3_EELb1ELb0ELb1ELb0ELb0ELb0ELb0ELb1ENS_16Flash_fwd_paramsEEEvRKT8_iiiii)
        /*05a8*/ 	.word	0x00000000


	//----- nvinfo : EIATTR_FRAME_SIZE
	.align		4
.L_252:
        /*05ac*/ 	.byte	0x04, 0x11
        /*05ae*/ 	.short	(.L_254 - .L_253)
	.align		4
.L_253:
        /*05b0*/ 	.word	index@(_ZN5flash24flash_fwd_splitkv_kernelI23Flash_fwd_kernel_traitsILi96ELi64ELi128ELi4ELb0ELb0EN7cutlass10bfloat16_tE19Flash_kernel_traitsILi96ELi64ELi128ELi4ES3_EELb1ELb0ELb1ELb0ELb0ELb0ELb0ELb1EEEvNS_16Flash_fwd_paramsE)
        /*05b4*/ 	.word	0x00000000


	//----- nvinfo : EIATTR_REGCOUNT
	.align		4
.L_254:
        /*05b8*/ 	.byte	0x04, 0x2f
        /*05ba*/ 	.short	(.L_256 - .L_255)
	.align		4
.L_255:
        /*05bc*/ 	.word	index@(_ZN5flash24flash_fwd_splitkv_kernelI23Flash_fwd_kernel_traitsILi96ELi64ELi128ELi4ELb0ELb0EN7cutlass10bfloat16_tE19Flash_kernel_traitsILi96ELi64ELi128ELi4ES3_EELb1ELb0ELb0ELb0ELb1ELb1ELb0ELb1EEEvNS_16Flash_fwd_paramsE)
        /*05c0*/ 	.word	0x000000ff


	//----- nvinfo : EIATTR_FRAME_SIZE
	.align		4
.L_256:
        /*05c4*/ 	.byte	0x04, 0x11
        /*05c6*/ 	.short	(.L_258 - .L_257)
	.align		4
.L_257:
        /*05c8*/ 	.word	index@(_ZN5flash24flash_fwd_splitkv_kernelI23Flash_fwd_kernel_traitsILi96ELi64ELi128ELi4ELb0ELb0EN7cutlass10bfloat16_tE19Flash_kernel_traitsILi96ELi64ELi128ELi4ES3_EELb1ELb0ELb0ELb0ELb1ELb1ELb0ELb1EEEvNS_16Flash_fwd_paramsE)
        /*05cc*/ 	.word	0x00000000


	//----- nvinfo : EIATTR_REGCOUNT
	.align		4
.L_258:
        /*05d0*/ 	.byte	0x04, 0x2f
        /*05d2*/ 	.short	(.L_260 - .L_259)
	.align		4
.L_259:
        /*05d4*/ 	.word	index@(_ZN5flash24flash_fwd_splitkv_kernelI23Flash_fwd_kernel_traitsILi96ELi64ELi128ELi4ELb0ELb0EN7cutlass10bfloat16_tE19Flash_kernel_traitsILi96ELi64ELi128ELi4ES3_EELb1ELb0ELb0ELb0ELb1ELb0ELb0ELb1EEEvNS_16Flash_fwd_paramsE)
        /*05d8*/ 	.word	0x000000f2


	//----- nvinfo : EIATTR_FRAME_SIZE
	.align		4
.L_260:
        /*05dc*/ 	.byte	0x04, 0x11
        /*05de*/ 	.short	(.L_262 - .L_261)
	.align		4
.L_261:
        /*05e0*/ 	.word	index@(_ZN5flash24flash_fwd_splitkv_kernelI23Flash_fwd_kernel_traitsILi96ELi64ELi128ELi4ELb0ELb0EN7cutlass10bfloat16_tE19Flash_kernel_traitsILi96ELi64ELi128ELi4ES3_EELb1ELb0ELb0ELb0ELb1ELb0ELb0ELb1EEEvNS_16Flash_fwd_paramsE)
        /*05e4*/ 	.word	0x00000000


	//----- nvinfo : EIATTR_REGCOUNT
	.align		4
.L_262:
        /*05e8*/ 	.byte	0x04, 0x2f
        /*05ea*/ 	.short	(.L_264 - .L_263)
	.align		4
.L_263:
        /*05ec*/ 	.word	index@(_ZN5flash24flash_fwd_splitkv_kernelI23Flash_fwd_kernel_traitsILi96ELi64ELi128ELi4ELb0ELb0EN7cutlass10bfloat16_tE19Flash_kernel_traitsILi96ELi64ELi128ELi4ES3_EELb1ELb0ELb1ELb0ELb0ELb1ELb0ELb0EEEvNS_16Flash_fwd_paramsE)
        /*05f0*/ 	.word	0x000000fe


	//----- nvinfo : EIATTR_FRAME_SIZE
	.align		4
.L_264:
        /*05f4*/ 	.byte	0x04, 0x11
        /*05f6*/ 	.short	(.L_266 - .L_265)
	.align		4
.L_265:
        /*05f8*/ 	.word	index@(_ZN5flash24flash_fwd_splitkv_kernelI23Flash_fwd_kernel_traitsILi96ELi64ELi128ELi4ELb0ELb0EN7cutlass10bfloat16_tE19Flash_kernel_traitsILi96ELi64ELi128ELi4ES3_EELb1ELb0ELb1ELb0ELb0ELb1ELb0ELb0EEEvNS_16Flash_fwd_paramsE)
        /*05fc*/ 	.word	0x00000000


	//----- nvinfo : EIATTR_REGCOUNT
	.align		4
.L_266:
        /*0600*/ 	.byte	0x04, 0x2f
        /*0602*/ 	.short	(.L_268 - .L_267)
	.align		4
.L_267:
        /*0604*/ 	.word	index@(_ZN5flash24flash_fwd_splitkv_kernelI23Flash_fwd_kernel_traitsILi96ELi64ELi128ELi4ELb0ELb0EN7cutlass10bfloat16_tE19Flash_kernel_traitsILi96ELi64ELi128ELi4ES3_EELb1ELb0ELb1ELb0ELb0ELb0ELb0ELb0EEEvNS_16Flash_fwd_paramsE)
        /*0608*/ 	.word	0x000000da


	//----- nvinfo : EIATTR_FRAME_SIZE
	.align		4
.L_268:
        /*060c*/ 	.byte	0x04, 0x11
        /*060e*/ 	.short	(.L_270 - .L_269)
	.align		4
.L_269:
        /*0610*/ 	.word	index@(_ZN5flash24flash_fwd_splitkv_kernelI23Flash_fwd_kernel_traitsILi96ELi64ELi128ELi4ELb0ELb0EN7cutlass10bfloat16_tE19Flash_kernel_traitsILi96ELi64ELi128ELi4ES3_EELb1ELb0ELb1ELb0ELb0ELb0ELb0ELb0EEEvNS_16Flash_fwd_paramsE)
        /*0614*/ 	.word	0x00000000


	//----- nvinfo : EIATTR_REGCOUNT
	.align		4
.L_270:
        /*0618*/ 	.byte	0x04, 0x2f
        /*061a*/ 	.short	(.L_272 - .L_271)
	.align		4
.L_271:
        /*061c*/ 	.word	index@(_ZN5flash24flash_fwd_splitkv_kernelI23Flash_fwd_kernel_traitsILi96ELi64ELi128ELi4ELb0ELb0EN7cutlass10bfloat16_tE19Flash_kernel_traitsILi96ELi64ELi128ELi4ES3_EELb1ELb0ELb0ELb0ELb1ELb1ELb0ELb0EEEvNS_16Flash_fwd_paramsE)
        /*0620*/ 	.word	0x000000ff


	//----- nvinfo : EIATTR_FRAME_SIZE
	.align		4
.L_272:
        /*0624*/ 	.byte	0x04, 0x11
        /*0626*/ 	.short	(.L_274 - .L_273)
	.align		4
.L_273:
        /*0628*/ 	.word	index@(_ZN5flash24flash_fwd_splitkv_kernelI23Flash_fwd_kernel_traitsILi96ELi64ELi128ELi4ELb0ELb0EN7cutlass10bfloat16_tE19Flash_kernel_traitsILi96ELi64ELi128ELi4ES3_EELb1ELb0ELb0ELb0ELb1ELb1ELb0ELb0EEEvNS_16Flash_fwd_paramsE)
        /*062c*/ 	.word	0x00000000


	//----- nvinfo : EIATTR_REGCOUNT
	.align		4
.L_274:
        /*0630*/ 	.byte	0x04, 0x2f
        /*0632*/ 	.short	(.L_276 - .L_275)
	.align		4
.L_275:
        /*0634*/ 	.word	index@(_ZN5flash24flash_fwd_splitkv_kernelI23Flash_fwd_kernel_traitsILi96ELi64ELi128ELi4ELb0ELb0EN7cutlass10bfloat16_tE19Flash_kernel_traitsILi96ELi64ELi128ELi4ES3_EELb1ELb0ELb0ELb0ELb1ELb0ELb0ELb0EEEvNS_16Flash_fwd_paramsE)
        /*0638*/ 	.word	0x000000cc


	//----- nvinfo : EIATTR_FRAME_SIZE
	.align		4
.L_276:
        /*063c*/ 	.byte	0x04, 0x11
        /*063e*/ 	.short	(.L_278 - .L_277)
	.align		4
.L_277:
        /*0640*/ 	.word	index@(_ZN5flash24flash_fwd_splitkv_kernelI23Flash_fwd_kernel_traitsILi96ELi64ELi128ELi4ELb0ELb0EN7cutlass10bfloat16_tE19Flash_kernel_traitsILi96ELi64ELi128ELi4ES3_EELb1ELb0ELb0ELb0ELb1ELb0ELb0ELb0EEEvNS_16Flash_fwd_paramsE)
        /*0644*/ 	.word	0x00000000


	//----- nvinfo : EIATTR_REGCOUNT
	.align		4
.L_278:
        /*0648*/ 	.byte	0x04, 0x2f
        /*064a*/ 	.short	(.L_280 - .L_279)
	.align		4
.L_279:
        /*064c*/ 	.word	index@(_ZN5flash24flash_fwd_splitkv_kernelI23Flash_fwd_kernel_traitsILi96ELi64ELi128ELi4ELb0ELb0EN7cutlass10bfloat16_tE19Flash_kernel_traitsILi96ELi64ELi128ELi4ES3_EELb1ELb0ELb0ELb1ELb1ELb1ELb1ELb0EEEvNS_16Flash_fwd_paramsE)
        /*0650*/ 	.word	0x000000f3


	//----- nvinfo : EIATTR_FRAME_SIZE
	.align		4
.L_280:
        /*0654*/ 	.byte	0x04, 0x11
        /*0656*/ 	.short	(.L_282 - .L_281)
	.align		4
.L_281:
        /*0658*/ 	.word	index@(_ZN5flash24flash_fwd_splitkv_kernelI23Flash_fwd_kernel_traitsILi96ELi64ELi128ELi4ELb0ELb0EN7cutlass10bfloat16_tE19Flash_kernel_traitsILi96ELi64ELi128ELi4ES3_EELb1ELb0ELb0ELb1ELb1ELb1ELb1ELb0EEEvNS_16Flash_fwd_paramsE)
        /*065c*/ 	.word	0x00000000


	//----- nvinfo : EIATTR_REGCOUNT
	.align		4
.L_282:
        /*0660*/ 	.byte	0x04, 0x2f
        /*0662*/ 	.short	(.L_284 - .L_283)
	.align		4
.L_283:
        /*0664*/ 	.word	index@(_ZN5flash24flash_fwd_splitkv_kernelI23Flash_fwd_kernel_traitsILi96ELi64ELi128ELi4ELb0ELb0EN7cutlass10bfloat16_tE19Flash_kernel_traitsILi96ELi64ELi128ELi4ES3_EELb1ELb0ELb0ELb1ELb1ELb0ELb1ELb0EEEvNS_16Flash_fwd_paramsE)
        /*0668*/ 	.word	0x000000bc


	//----- nvinfo : EIATTR_FRAME_SIZE
	.align		4
.L_284:
        /*066c*/ 	.byte	0x04, 0x11
        /*066e*/ 	.short	(.L_286 - .L_285)
	.align		4
.L_285:
        /*0670*/ 	.word	index@(_ZN5flash24flash_fwd_splitkv_kernelI23Flash_fwd_kernel_traitsILi96ELi64ELi128ELi4ELb0ELb0EN7cutlass10bfloat16_tE19Flash_kernel_traitsILi96ELi64ELi128ELi4ES3_EELb1ELb0ELb0ELb1ELb1ELb0ELb1ELb0EEEvNS_16Flash_fwd_paramsE)
        /*0674*/ 	.word	0x00000000


	//----- nvinfo : EIATTR_REGCOUNT
	.align		4
.L_286:
        /*0678*/ 	.byte	0x04, 0x2f
        /*067a*/ 	.short	(.L_288 - .L_287)
	.align		4
.L_287:
        /*067c*/ 	.word	index@(_ZN5flash24flash_fwd_splitkv_kernelI23Flash_fwd_kernel_traitsILi96ELi64ELi128ELi4ELb0ELb0EN7cutlass10bfloat16_tE19Flash_kernel_traitsILi96ELi64ELi128ELi4ES3_EELb1ELb0ELb0ELb1ELb1ELb1ELb0ELb0EEEvNS_16Flash_fwd_paramsE)
        /*0680*/ 	.word	0x000000f8


	//----- nvinfo : EIATTR_FRAME_SIZE
	.align		4
.L_288:
        /*0684*/ 	.byte	0x04, 0x11
        /*0686*/ 	.short	(.L_290 - .L_289)
	.align		4
.L_289:
        /*0688*/ 	.word	index@(_ZN5flash24flash_fwd_splitkv_kernelI23Flash_fwd_kernel_traitsILi96ELi64ELi128ELi4ELb0ELb0EN7cutlass10bfloat16_tE19Flash_kernel_traitsILi96ELi64ELi128ELi4ES3_EELb1ELb0ELb0ELb1ELb1ELb1ELb0ELb0EEEvNS_16Flash_fwd_paramsE)
        /*068c*/ 	.word	0x00000000


	//----- nvinfo : EIATTR_REGCOUNT
	.align		4
.L_290:
        /*0690*/ 	.byte	0x04, 0x2f
        /*0692*/ 	.short	(.L_292 - .L_291)
	.align		4
.L_291:
        /*0694*/ 	.word	index@(_ZN5flash24flash_fwd_splitkv_kernelI23Flash_fwd_kernel_traitsILi96ELi64ELi128ELi4ELb0ELb0EN7cutlass10bfloat16_tE19Flash_kernel_traitsILi96ELi64ELi128ELi4ES3_EELb1ELb0ELb0ELb1ELb1ELb0ELb0ELb0EEEvNS_16Flash_fwd_paramsE)
        /*0698*/ 	.word	0x000000ca


	//----- nvinfo : EIATTR_FRAME_SIZE
	.align		4
.L_292:
        /*069c*/ 	.byte	0x04, 0x11
        /*069e*/ 	.short	(.L_294 - .L_293)
	.align		4
.L_293:
        /*06a0*/ 	.word	index@(_ZN5flash24flash_fwd_splitkv_kernelI23Flash_fwd_kernel_traitsILi96ELi64ELi128ELi4ELb0ELb0EN7cutlass10bfloat16_tE19Flash_kernel_traitsILi96ELi64ELi128ELi4ES3_EELb1ELb0ELb0ELb1ELb1ELb0ELb0ELb0EEEvNS_16Flash_fwd_paramsE)
        /*06a4*/ 	.word	0x00000000


	//----- nvinfo : EIATTR_REGCOUNT
	.align		4
.L_294:
        /*06a8*/ 	.byte	0x04, 0x2f
        /*06aa*/ 	.short	(.L_296 - .L_295)
	.align		4
.L_295:
        /*06ac*/ 	.word	index@(_ZN5flash24flash_fwd_splitkv_kernelI23Flash_fwd_kernel_traitsILi96ELi64ELi128ELi4ELb0ELb0EN7cutlass10bfloat16_tE19Flash_kernel_traitsILi96ELi64ELi128ELi4ES3_EELb1ELb0ELb0ELb0ELb0ELb1ELb1ELb1EEEvNS_16Flash_fwd_paramsE)
        /*06b0*/ 	.word	0x000000fe


	//----- nvinfo : EIATTR_FRAME_SIZE
	.align		4
.L_296:
        /*06b4*/ 	.byte	0x04, 0x11
        /*06b6*/ 	.short	(.L_298 - .L_297)
	.align		4
.L_297:
        /*06b8*/ 	.word	index@($_ZN5flash24flash_fwd_splitkv_kernelI23Flash_fwd_kernel_traitsILi96ELi64ELi128ELi4ELb0ELb0EN7cutlass10bfloat16_tE19Flash_kernel_traitsILi96ELi64ELi128ELi4ES3_EELb1ELb0ELb0ELb0ELb0ELb1ELb1ELb1EEEvNS_16Flash_fwd_paramsE$_ZN5flash30compute_attn_1rowblock_splitkvI23Flash_fwd_kernel_traitsILi96ELi64ELi128ELi4ELb0ELb0EN7cutlass10bfloat16_tE19Flash_kernel_traitsILi96ELi64ELi128ELi4ES3_EELb1ELb0ELb0ELb0ELb0ELb1ELb1ELb1ENS_16Flash_fwd_paramsEEEvRKT8_iiiii)
        /*06bc*/ 	.word	0x00000000


	//----- nvinfo : EIATTR_FRAME_SIZE
	.align		4
.L_298:
        /*06c0*/ 	.byte	0x04, 0x11
        /*06c2*/ 	.short	(.L_300 - .L_299)
	.align		4
.L_299:
        /*06c4*/ 	.word	index@(_ZN5flash24flash_fwd_splitkv_kernelI23Flash_fwd_kernel_traitsILi96ELi64ELi128ELi4ELb0ELb0EN7cutlass10bfloat16_tE19Flash_kernel_traitsILi96ELi64ELi128ELi4ES3_EELb1ELb0ELb0ELb0ELb0ELb1ELb1ELb1EEEvNS_16Flash_fwd_paramsE)
        /*06c8*/ 	.word	0x00000000


	//----- nvinfo : EIATTR_REGCOUNT
	.align		4
.L_300:
        /*06cc*/ 	.byte	0x04, 0x2f
        /*06ce*/ 	.short	(.L_302 - .L_301)
	.align		4
.L_301:
        /*06d0*/ 	.word	index@(_ZN5flash24flash_fwd_splitkv_kernelI23Flash_fwd_kernel_traitsILi96ELi64ELi128ELi4ELb0ELb0EN7cutlass10bfloat16_tE19Flash_kernel_traitsILi96ELi64ELi128ELi4ES3_EELb1ELb0ELb0ELb0ELb0ELb0ELb1ELb1EEEvNS_16Flash_fwd_paramsE)
        /*06d4*/ 	.word	0x000000e8


	//----- nvinfo : EIATTR_FRAME_SIZE
	.align		4
.L_302:
        /*06d8*/ 	.byte	0x04, 0x11
        /*06da*/ 	.short	(.L_304 - .L_303)
	.align		4
.L_303:
        /*06dc*/ 	.word	index@($_ZN5flash24flash_fwd_splitkv_kernelI23Flash_fwd_kernel_traitsILi96ELi64ELi128ELi4ELb0ELb0EN7cutlass10bfloat16_tE19Flash_kernel_traitsILi96ELi64ELi128ELi4ES3_EELb1ELb0ELb0ELb0ELb0ELb0ELb1ELb1EEEvNS_16Flash_fwd_paramsE$_ZN5flash30compute_attn_1rowblock_splitkvI23Flash_fwd_kernel_traitsILi96ELi64ELi128ELi4ELb0ELb0EN7cutlass10bfloat16_tE19Flash_kernel_traitsILi96ELi64ELi128ELi4ES3_EELb1ELb0ELb0ELb0ELb0ELb0ELb1ELb1ENS_16Flash_fwd_paramsEEEvRKT8_iiiii)
        /*06e0*/ 	.word	0x00000000


	//----- nvinfo : EIATTR_FRAME_SIZE
	.align		4
.L_304:
        /*06e4*/ 	.byte	0x04, 0x11
        /*06e6*/ 	.short	(.L_306 - .L_305)
	.align		4
.L_305:
        /*06e8*/ 	.word	index@(_ZN5flash24flash_fwd_splitkv_kernelI23Flash_fwd_kernel_traitsILi96ELi64ELi128ELi4ELb0ELb0EN7cutlass10bfloat16_tE19Flash_kernel_traitsILi96ELi64ELi128ELi4ES3_EELb1ELb0ELb0ELb0ELb0ELb0ELb1ELb1EEEvNS_16Flash_fwd_paramsE)
        /*06ec*/ 	.word	0x00000000


	//----- nvinfo : EIATTR_REGCOUNT
	.align		4
.L_306:
        /*06f0*/ 	.byte	0x04, 0x2f
        /*06f2*/ 	.short	(.L_308 - .L_307)
	.align		4
.L_307:
        /*06f4*/ 	.word	index@(_ZN5flash24flash_fwd_splitkv_kernelI23Flash_fwd_kernel_traitsILi96ELi64ELi128ELi4ELb0ELb0EN7cutlass10bfloat16_tE19Flash_kernel_traitsILi96ELi64ELi128ELi4ES3_EELb1ELb0ELb0ELb0ELb0ELb1ELb1ELb0EEEvNS_16Flash_fwd_paramsE)
        /*06f8*/ 	.word	0x000000ff


	//----- nvinfo : EIATTR_FRAME_SIZE
	.align		4
.L_308:
        /*06fc*/ 	.byte	0x04, 0x11
        /*06fe*/ 	.short	(.L_310 - .L_309)
	.align		4
.L_309:
        /*0700*/ 	.word	index@(_ZN5flash24flash_fwd_splitkv_kernelI23Flash_fwd_kernel_traitsILi96ELi64ELi128ELi4ELb0ELb0EN7cutlass10bfloat16_tE19Flash_kernel_traitsILi96ELi64ELi128ELi4ES3_EELb1ELb0ELb0ELb0ELb0ELb1ELb1ELb0EEEvNS_16Flash_fwd_paramsE)
        /*0704*/ 	.word	0x00000000


	//----- nvinfo : EIATTR_REGCOUNT
	.align		4
.L_310:
        /*0708*/ 	.byte	0x04, 0x2f
        /*070a*/ 	.short	(.L_312 - .L_311)
	.align		4
.L_311:
        /*070c*/ 	.word	index@(_ZN5flash24flash_fwd_splitkv_kernelI23Flash_fwd_kernel_traitsILi96ELi64ELi128ELi4ELb0ELb0EN7cutlass10bfloat16_tE19Flash_kernel_traitsILi96ELi64ELi128ELi4ES3_EELb1ELb0ELb0ELb0ELb0ELb0ELb1ELb0EEEvNS_16Flash_fwd_paramsE)
        /*0710*/ 	.word	0x000000d8


	//----- nvinfo : EIATTR_FRAME_SIZE
	.align		4
.L_312:
        /*0714*/ 	.byte	0x04, 0x11
        /*0716*/ 	.short	(.L_314 - .L_313)
	.align		4
.L_313:
        /*0718*/ 	.word	index@(_ZN5flash24flash_fwd_splitkv_kernelI23Flash_fwd_kernel_traitsILi96ELi64ELi128ELi4ELb0ELb0EN7cutlass10bfloat16_tE19Flash_kernel_traitsILi96ELi64ELi128ELi4ES3_EELb1ELb0ELb0ELb0ELb0ELb0ELb1ELb0EEEvNS_16Flash_fwd_paramsE)
        /*071c*/ 	.word	0x00000000


	//----- nvinfo : EIATTR_REGCOUNT
	.align		4
.L_314:
        /*0720*/ 	.byte	0x04, 0x2f
        /*0722*/ 	.short	(.L_316 - .L_315)
	.align		4
.L_315:
        /*0724*/ 	.word	index@(_ZN5flash24flash_fwd_splitkv_kernelI23Flash_fwd_kernel_traitsILi96ELi64ELi128ELi4ELb0ELb0EN7cutlass10bfloat16_tE19Flash_kernel_traitsILi96ELi64ELi128ELi4ES3_EELb1ELb0ELb0ELb0ELb0ELb1ELb0ELb1EEEvNS_16Flash_fwd_paramsE)
        /*0728*/ 	.word	0x000000fe


	//----- nvinfo : EIATTR_FRAME_SIZE
	.align		4
.L_316:
        /*072c*/ 	.byte	0x04, 0x11
        /*072e*/ 	.short	(.L_318 - .L_317)
	.align		4
.L_317:
        /*0730*/ 	.word	index@($_ZN5flash24flash_fwd_splitkv_kernelI23Flash_fwd_kernel_traitsILi96ELi64ELi128ELi4ELb0ELb0EN7cutlass10bfloat16_tE19Flash_kernel_traitsILi96ELi64ELi128ELi4ES3_EELb1ELb0ELb0ELb0ELb0ELb1ELb0ELb1EEEvNS_16Flash_fwd_paramsE$_ZN5flash30compute_attn_1rowblock_splitkvI23Flash_fwd_kernel_traitsILi96ELi64ELi128ELi4ELb0ELb0EN7cutlass10bfloat16_tE19Flash_kernel_traitsILi96ELi64ELi128ELi4ES3_EELb1ELb0ELb0ELb0ELb0ELb1ELb0ELb1ENS_16Flash_fwd_paramsEEEvRKT8_iiiii)
        /*0734*/ 	.word	0x00000000


	//----- nvinfo : EIATTR_FRAME_SIZE
	.align		4
.L_318:
        /*0738*/ 	.byte	0x04, 0x11
        /*073a*/ 	.short	(.L_320 - .L_319)
	.align		4
.L_319:
        /*073c*/ 	.word	index@(_ZN5flash24flash_fwd_splitkv_kernelI23Flash_fwd_kernel_traitsILi96ELi64ELi128ELi4ELb0ELb0EN7cutlass10bfloat16_tE19Flash_kernel_traitsILi96ELi64ELi128ELi4ES3_EELb1ELb0ELb0ELb0ELb0ELb1ELb0ELb1EEEvNS_16Flash_fwd_paramsE)
        /*0740*/ 	.word	0x00000000


	//----- nvinfo : EIATTR_REGCOUNT
	.align		4
.L_320:
        /*0744*/ 	.byte	0x04, 0x2f
        /*0746*/ 	.short	(.L_322 - .L_321)
	.align		4
.L_321:
        /*0748*/ 	.word	index@(_ZN5flash24flash_fwd_splitkv_kernelI23Flash_fwd_kernel_traitsILi96ELi64ELi128ELi4ELb0ELb0EN7cutlass10bfloat16_tE19Flash_kernel_traitsILi96ELi64ELi128ELi4ES3_EELb1ELb0ELb0ELb0ELb0ELb0ELb0ELb1EEEvNS_16Flash_fwd_paramsE)
        /*074c*/ 	.word	0x000000de


	//----- nvinfo : EIATTR_FRAME_SIZE
	.align		4
.L_322:
        /*0750*/ 	.byte	0x04, 0x11
        /*0752*/ 	.short	(.L_324 - .L_323)
	.align		4
.L_323:
        /*0754*/ 	.word	index@($_ZN5flash24flash_fwd_splitkv_kernelI23Flash_fwd_kernel_traitsILi96ELi64ELi128ELi4ELb0ELb0EN7cutlass10bfloat16_tE19Flash_kernel_traitsILi96ELi64ELi128ELi4ES3_EELb1ELb0ELb0ELb0ELb0ELb0ELb0ELb1EEEvNS_16Flash_fwd_paramsE$_ZN5flash30compute_attn_1rowblock_splitkvI23Flash_fwd_kernel_traitsILi96ELi64ELi128ELi4ELb0ELb0EN7cutlass10bfloat16_tE19Flash_kernel_traitsILi96ELi64ELi128ELi4ES3_EELb1ELb0ELb0ELb0ELb0ELb0ELb0ELb1ENS_16Flash_fwd_paramsEEEvRKT8_iiiii)
        /*0758*/ 	.word	0x00000000


	//----- nvinfo : EIATTR_FRAME_SIZE
	.align		4
.L_324:
        /*075c*/ 	.byte	0x04, 0x11
        /*075e*/ 	.short	(.L_326 - .L_325)
	.align		4
.L_325:
        /*0760*/ 	.word	index@(_ZN5flash24flash_fwd_splitkv_kernelI23Flash_fwd_kernel_traitsILi96ELi64ELi128ELi4ELb0ELb0EN7cutlass10bfloat16_tE19Flash_kernel_traitsILi96ELi64ELi128ELi4ES3_EELb1ELb0ELb0ELb0ELb0ELb0ELb0ELb1EEEvNS_16Flash_fwd_paramsE)
        /*0764*/ 	.word	0x00000000


	//----- nvinfo : EIATTR_REGCOUNT
	.align		4
.L_326:
        /*0768*/ 	.byte	0x04, 0x2f
        /*076a*/ 	.short	(.L_328 - .L_327)
	.align		4
.L_327:
        /*076c*/ 	.word	index@(_ZN5flash24flash_fwd_splitkv_kernelI23Flash_fwd_kernel_traitsILi96ELi64ELi128ELi4ELb0ELb0EN7cutlass10bfloat16_tE19Flash_kernel_traitsILi96ELi64ELi128ELi4ES3_EELb1ELb0ELb0ELb0ELb0ELb1ELb0ELb0EEEvNS_16Flash_fwd_paramsE)
        /*0770*/ 	.word	0x000000ff


	//----- nvinfo : EIATTR_FRAME_SIZE
	.align		4
.L_328:
        /*0774*/ 	.byte	0x04, 0x11
        /*0776*/ 	.short	(.L_330 - .L_329)
	.align		4
.L_329:
        /*0778*/ 	.word	index@(_ZN5flash24flash_fwd_splitkv_kernelI23Flash_fwd_kernel_traitsILi96ELi64ELi128ELi4ELb0ELb0EN7cutlass10bfloat16_tE19Flash_kernel_traitsILi96ELi64ELi128ELi4ES3_EELb1ELb0ELb0ELb0ELb0ELb1ELb0ELb0EEEvNS_16Flash_fwd_paramsE)
        /*077c*/ 	.word	0x00000000


	//----- nvinfo : EIATTR_REGCOUNT
	.align		4
.L_330:
        /*0780*/ 	.byte	0x04, 0x2f
        /*0782*/ 	.short	(.L_332 - .L_331)
	.align		4
.L_331:
        /*0784*/ 	.word	index@(_ZN5flash24flash_fwd_splitkv_kernelI23Flash_fwd_kernel_traitsILi96ELi64ELi128ELi4ELb0ELb0EN7cutlass10bfloat16_tE19Flash_kernel_traitsILi96ELi64ELi128ELi4ES3_EELb1ELb0ELb0ELb0ELb0ELb0ELb0ELb0EEEvNS_16Flash_fwd_paramsE)
        /*0788*/ 	.word	0x000000d8


	//----- nvinfo : EIATTR_FRAME_SIZE
	.align		4
.L_332:
        /*078c*/ 	.byte	0x04, 0x11
        /*078e*/ 	.short	(.L_334 - .L_333)
	.align		4
.L_333:
        /*0790*/ 	.word	index@(_ZN5flash24flash_fwd_splitkv_kernelI23Flash_fwd_kernel_traitsILi96ELi64ELi128ELi4ELb0ELb0EN7cutlass10bfloat16_tE19Flash_kernel_traitsILi96ELi64ELi128ELi4ES3_EELb1ELb0ELb0ELb0ELb0ELb0ELb0ELb0EEEvNS_16Flash_fwd_paramsE)
        /*0794*/ 	.word	0x00000000


	//----- nvinfo : EIATTR_REGCOUNT
	.align		4
.L_334:
        /*0798*/ 	.byte	0x04, 0x2f
        /*079a*/ 	.short	(.L_336 - .L_335)
	.align		4
.L_335:
        /*079c*/ 	.word	index@(_ZN5flash32flash_fwd_splitkv_combine_kernelI23Flash_fwd_kernel_traitsILi96ELi64ELi128ELi4ELb0ELb0EN7cutlass10bfloat16_tE19Flash_kernel_traitsILi96ELi64ELi128ELi4ES3_EELi16ELi1ELb1EEEvNS_16Flash_fwd_paramsE)
        /*07a0*/ 	.word	0x00000036


	//----- nvinfo : EIATTR_FRAME_SIZE
	.align		4
.L_336:
        /*07a4*/ 	.byte	0x04, 0x11
        /*07a6*/ 	.short	(.L_338 - .L_337)
	.align		4
.L_337:
        /*07a8*/ 	.word	index@($__internal_13_$__cuda_sm20_div_s64)
        /*07ac*/ 	.word	0x00000000


	//----- nvinfo : EIATTR_FRAME_SIZE
	.align		4
.L_338:
        /*07b0*/ 	.byte	0x04, 0x11
        /*07b2*/ 	.short	(.L_340 - .L_339)
	.align		4
.L_339:
        /*07b4*/ 	.word	index@(_ZN5flash32flash_fwd_splitkv_combine_kernelI23Flash_fwd_kernel_traitsILi96ELi64ELi128ELi4ELb0ELb0EN7cutlass10bfloat16_tE19Flash_kernel_traitsILi96ELi64ELi128ELi4ES3_EELi16ELi1ELb1EEEvNS_16Flash_fwd_paramsE)
        /*07b8*/ 	.word	0x00000000


	//----- nvinfo : EIATTR_REGCOUNT
	.align		4
.L_340:
        /*07bc*/ 	.byte	0x04, 0x2f
        /*07be*/ 	.short	(.L_342 - .L_341)
	.align		4
.L_341:
        /*07c0*/ 	.word	index@(_ZN5flash32flash_fwd_splitkv_combine_kernelI23Flash_fwd_kernel_traitsILi96ELi64ELi128ELi4ELb0ELb0EN7cutlass10bfloat16_tE19Flash_kernel_traitsILi96ELi64ELi128ELi4ES3_EELi16ELi2ELb1EEEvNS_16Flash_fwd_paramsE)
        /*07c4*/ 	.word	0x00000036


	//----- nvinfo : EIATTR_FRAME_SIZE
	.align		4
.L_342:
        /*07c8*/ 	.byte	0x04, 0x11
        /*07ca*/ 	.short	(.L_344 - .L_343)
	.align		4
.L_343:
        /*07cc*/ 	.word	index@($__internal_12_$__cuda_sm20_div_s64)
        /*07d0*/ 	.word	0x00000000


	//----- nvinfo : EIATTR_FRAME_SIZE
	.align		4
.L_344:
        /*07d4*/ 	.byte	0x04, 0x11
        /*07d6*/ 	.short	(.L_346 - .L_345)
	.align		4
.L_345:
        /*07d8*/ 	.word	index@(_ZN5flash32flash_fwd_splitkv_combine_kernelI23Flash_fwd_kernel_traitsILi96ELi64ELi128ELi4ELb0ELb0EN7cutlass10bfloat16_tE19Flash_kernel_traitsILi96ELi64ELi128ELi4ES3_EELi16ELi2ELb1EEEvNS_16Flash_fwd_paramsE)
        /*07dc*/ 	.word	0x00000000


	//----- nvinfo : EIATTR_REGCOUNT
	.align		4
.L_346:
        /*07e0*/ 	.byte	0x04, 0x2f
        /*07e2*/ 	.short	(.L_348 - .L_347)
	.align		4
.L_347:
        /*07e4*/ 	.word	index@(_ZN5flash32flash_fwd_splitkv_combine_kernelI23Flash_fwd_kernel_traitsILi96ELi64ELi128ELi4ELb0ELb0EN7cutlass10bfloat16_tE19Flash_kernel_traitsILi96ELi64ELi128ELi4ES3_EELi16ELi3ELb1EEEvNS_16Flash_fwd_paramsE)
        /*07e8*/ 	.word	0x00000036


	//----- nvinfo : EIATTR_FRAME_SIZE
	.align		4
.L_348:
        /*07ec*/ 	.byte	0x04, 0x11
        /*07ee*/ 	.short	(.L_350 - .L_349)
	.align		4
.L_349:
        /*07f0*/ 	.word	index@($__internal_11_$__cuda_sm20_div_s64)
        /*07f4*/ 	.word	0x00000000


	//----- nvinfo : EIATTR_FRAME_SIZE
	.align		4
.L_350:
        /*07f8*/ 	.byte	0x04, 0x11
        /*07fa*/ 	.short	(.L_352 - .L_351)
	.align		4
.L_351:
        /*07fc*/ 	.word	index@(_ZN5flash32flash_fwd_splitkv_combine_kernelI23Flash_fwd_kernel_traitsILi96ELi64ELi128ELi4ELb0ELb0EN7cutlass10bfloat16_tE19Flash_kernel_traitsILi96ELi64ELi128ELi4ES3_EELi16ELi3ELb1EEEvNS_16Flash_fwd_paramsE)
        /*0800*/ 	.word	0x00000000


	//----- nvinfo : EIATTR_REGCOUNT
	.align		4
.L_352:
        /*0804*/ 	.byte	0x04, 0x2f
        /*0806*/ 	.short	(.L_354 - .L_353)
	.align		4
.L_353:
        /*0808*/ 	.word	index@(_ZN5flash32flash_fwd_splitkv_combine_kernelI23Flash_fwd_kernel_traitsILi96ELi64ELi128ELi4ELb0ELb0EN7cutlass10bfloat16_tE19Flash_kernel_traitsILi96ELi64ELi128ELi4ES3_EELi16ELi4ELb1EEEvNS_16Flash_fwd_paramsE)
        /*080c*/ 	.word	0x0000003c


	//----- nvinfo : EIATTR_FRAME_SIZE
	.align		4
.L_354:
        /*0810*/ 	.byte	0x04, 0x11
        /*0812*/ 	.short	(.L_356 - .L_355)
	.align		4
.L_355:
        /*0814*/ 	.word	index@($__internal_10_$__cuda_sm20_div_s64)
        /*0818*/ 	.word	0x00000000


	//----- nvinfo : EIATTR_FRAME_SIZE
	.align		4
.L_356:
        /*081c*/ 	.byte	0x04, 0x11
        /*081e*/ 	.short	(.L_358 - .L_357)
	.align		4
.L_357:
        /*0820*/ 	.word	index@(_ZN5flash32flash_fwd_splitkv_combine_kernelI23Flash_fwd_kernel_traitsILi96ELi64ELi128ELi4ELb0ELb0EN7cutlass10bfloat16_tE19Flash_kernel_traitsILi96ELi64ELi128ELi4ES3_EELi16ELi4ELb1EEEvNS_16Flash_fwd_paramsE)
        /*0824*/ 	.word	0x00000000


	//----- nvinfo : EIATTR_REGCOUNT
	.align		4
.L_358:
        /*0828*/ 	.byte	0x04, 0x2f
        /*082a*/ 	.short	(.L_360 - .L_359)
	.align		4
.L_359:
        /*082c*/ 	.word	index@(_ZN5flash32flash_fwd_splitkv_combine_kernelI23Flash_fwd_kernel_traitsILi96ELi64ELi128ELi4ELb0ELb0EN7cutlass10bfloat16_tE19Flash_kernel_traitsILi96ELi64ELi128ELi4ES3_EELi16ELi5ELb1EEEvNS_16Flash_fwd_paramsE)
        /*0830*/ 	.word	0x00000040


	//----- nvinfo : EIATTR_FRAME_SIZE
	.align		4
.L_360:
        /*0834*/ 	.byte	0x04, 0x11
        /*0836*/ 	.short	(.L_362 - .L_361)
	.align		4
.L_361:
        /*0838*/ 	.word	index@($__internal_9_$__cuda_sm20_div_s64)
        /*083c*/ 	.word	0x00000000


	//----- nvinfo : EIATTR_FRAME_SIZE
	.align		4
.L_362:
        /*0840*/ 	.byte	0x04, 0x11
        /*0842*/ 	.short	(.L_364 - .L_363)
	.align		4
.L_363:
        /*0844*/ 	.word	index@(_ZN5flash32flash_fwd_splitkv_combine_kernelI23Flash_fwd_kernel_traitsILi96ELi64ELi128ELi4ELb0ELb0EN7cutlass10bfloat16_tE19Flash_kernel_traitsILi96ELi64ELi128ELi4ES3_EELi16ELi5ELb1EEEvNS_16Flash_fwd_paramsE)
        /*0848*/ 	.word	0x00000000


	//----- nvinfo : EIATTR_REGCOUNT
	.align		4
.L_364:
        /*084c*/ 	.byte	0x04, 0x2f
        /*084e*/ 	.short	(.L_366 - .L_365)
	.align		4
.L_365:
        /*0850*/ 	.word	index@(_ZN5flash32flash_fwd_splitkv_combine_kernelI23Flash_fwd_kernel_traitsILi96ELi64ELi128ELi4ELb0ELb0EN7cutlass10bfloat16_tE19Flash_kernel_traitsILi96ELi64ELi128ELi4ES3_EELi16ELi6ELb1EEEvNS_16Flash_fwd_paramsE)
        /*0854*/ 	.word	0x00000040


	//----- nvinfo : EIATTR_FRAME_SIZE
	.align		4
.L_366:
        /*0858*/ 	.byte	0x04, 0x11
        /*085a*/ 	.short	(.L_368 - .L_367)
	.align		4
.L_367:
        /*085c*/ 	.word	index@($__internal_8_$__cuda_sm20_div_s64)
        /*0860*/ 	.word	0x00000000


	//----- nvinfo : EIATTR_FRAME_SIZE
	.align		4
.L_368:
        /*0864*/ 	.byte	0x04, 0x11
        /*0866*/ 	.short	(.L_370 - .L_369)
	.align		4
.L_369:
        /*0868*/ 	.word	index@(_ZN5flash32flash_fwd_splitkv_combine_kernelI23Flash_fwd_kernel_traitsILi96ELi64ELi128ELi4ELb0ELb0EN7cutlass10bfloat16_tE19Flash_kernel_traitsILi96ELi64ELi128ELi4ES3_EELi16ELi6ELb1EEEvNS_16Flash_fwd_paramsE)
        /*086c*/ 	.word	0x00000000


	//----- nvinfo : EIATTR_REGCOUNT
	.align		4
.L_370:
        /*0870*/ 	.byte	0x04, 0x2f
        /*0872*/ 	.short	(.L_372 - .L_371)
	.align		4
.L_371:
        /*0874*/ 	.word	index@(_ZN5flash32flash_fwd_splitkv_combine_kernelI23Flash_fwd_kernel_traitsILi96ELi64ELi128ELi4ELb0ELb0EN7cutlass10bfloat16_tE19Flash_kernel_traitsILi96ELi64ELi128ELi4ES3_EELi16ELi7ELb1EEEvNS_16Flash_fwd_paramsE)
        /*0878*/ 	.word	0x00000046


	//----- nvinfo : EIATTR_FRAME_SIZE
	.align		4
.L_372:
        /*087c*/ 	.byte	0x04, 0x11
        /*087e*/ 	.short	(.L_374 - .L_373)
	.align		4
.L_373:
        /*0880*/ 	.word	index@($__internal_7_$__cuda_sm20_div_s64)
        /*0884*/ 	.word	0x00000000


	//----- nvinfo : EIATTR_FRAME_SIZE
	.align		4
.L_374:
        /*0888*/ 	.byte	0x04, 0x11
        /*088a*/ 	.short	(.L_376 - .L_375)
	.align		4
.L_375:
        /*088c*/ 	.word	index@(_ZN5flash32flash_fwd_splitkv_combine_kernelI23Flash_fwd_kernel_traitsILi96ELi64ELi128ELi4ELb0ELb0EN7cutlass10bfloat16_tE19Flash_kernel_traitsILi96ELi64ELi128ELi4ES3_EELi16ELi7ELb1EEEvNS_16Flash_fwd_paramsE)
        /*0890*/ 	.word	0x00000000


	//----- nvinfo : EIATTR_REGCOUNT
	.align		4
.L_376:
        /*0894*/ 	.byte	0x04, 0x2f
        /*0896*/ 	.short	(.L_378 - .L_377)
	.align		4
.L_377:
        /*0898*/ 	.word	index@(_ZN5flash32flash_fwd_splitkv_combine_kernelI23Flash_fwd_kernel_traitsILi96ELi64ELi128ELi4ELb0ELb0EN7cutlass10bfloat16_tE19Flash_kernel_traitsILi96ELi64ELi128ELi4ES3_EELi16ELi1ELb0EEEvNS_16Flash_fwd_paramsE)
        /*089c*/ 	.word	0x00000036


	//----- nvinfo : EIATTR_FRAME_SIZE
	.align		4
.L_378:
        /*08a0*/ 	.byte	0x04, 0x11
        /*08a2*/ 	.short	(.L_380 - .L_379)
	.align		4
.L_379:
        /*08a4*/ 	.word	index@($__internal_6_$__cuda_sm20_div_s64)
        /*08a8*/ 	.word	0x00000000


	//----- nvinfo : EIATTR_FRAME_SIZE
	.align		4
.L_380:
        /*08ac*/ 	.byte	0x04, 0x11
        /*08ae*/ 	.short	(.L_382 - .L_381)
	.align		4
.L_381:
        /*08b0*/ 	.word	index@(_ZN5flash32flash_fwd_splitkv_combine_kernelI23Flash_fwd_kernel_traitsILi96ELi64ELi128ELi4ELb0ELb0EN7cutlass10bfloat16_tE19Flash_kernel_traitsILi96ELi64ELi128ELi4ES3_EELi16ELi1ELb0EEEvNS_16Flash_fwd_paramsE)
        /*08b4*/ 	.word	0x00000000


	//----- nvinfo : EIATTR_REGCOUNT
	.align		4
.L_382:
        /*08b8*/ 	.byte	0x04, 0x2f
        /*08ba*/ 	.short	(.L_384 - .L_383)
	.align		4
.L_383:
        /*08bc*/ 	.word	index@(_ZN5flash32flash_fwd_splitkv_combine_kernelI23Flash_fwd_kernel_traitsILi96ELi64ELi128ELi4ELb0ELb0EN7cutlass10bfloat16_tE19Flash_kernel_traitsILi96ELi64ELi128ELi4ES3_EELi16ELi2ELb0EEEvNS_16Flash_fwd_paramsE)
        /*08c0*/ 	.word	0x00000036


	//----- nvinfo : EIATTR_FRAME_SIZE
	.align		4
.L_384:
        /*08c4*/ 	.byte	0x04, 0x11
        /*08c6*/ 	.short	(.L_386 - .L_385)
	.align		4
.L_385:
        /*08c8*/ 	.word	index@($__internal_5_$__cuda_sm20_div_s64)
        /*08cc*/ 	.word	0x00000000


	//----- nvinfo : EIATTR_FRAME_SIZE
	.align		4
.L_386:
        /*08d0*/ 	.byte	0x04, 0x11
        /*08d2*/ 	.short	(.L_388 - .L_387)
	.align		4
.L_387:
        /*08d4*/ 	.word	index@(_ZN5flash32flash_fwd_splitkv_combine_kernelI23Flash_fwd_kernel_traitsILi96ELi64ELi128ELi4ELb0ELb0EN7cutlass10bfloat16_tE19Flash_kernel_traitsILi96ELi64ELi128ELi4ES3_EELi16ELi2ELb0EEEvNS_16Flash_fwd_paramsE)
        /*08d8*/ 	.word	0x00000000


	//----- nvinfo : EIATTR_REGCOUNT
	.align		4
.L_388:
        /*08dc*/ 	.byte	0x04, 0x2f
        /*08de*/ 	.short	(.L_390 - .L_389)
	.align		4
.L_389:
        /*08e0*/ 	.word	index@(_ZN5flash32flash_fwd_splitkv_combine_kernelI23Flash_fwd_kernel_traitsILi96ELi64ELi128ELi4ELb0ELb0EN7cutlass10bfloat16_tE19Flash_kernel_traitsILi96ELi64ELi128ELi4ES3_EELi16ELi3ELb0EEEvNS_16Flash_fwd_paramsE)
        /*08e4*/ 	.word	0x00000036


	//----- nvinfo : EIATTR_FRAME_SIZE
	.align		4
.L_390:
        /*08e8*/ 	.byte	0x04, 0x11
        /*08ea*/ 	.short	(.L_392 - .L_391)
	.align		4
.L_391:
        /*08ec*/ 	.word	index@($__internal_4_$__cuda_sm20_div_s64)
        /*08f0*/ 	.word	0x00000000


	//----- nvinfo : EIATTR_FRAME_SIZE
	.align		4
.L_392:
        /*08f4*/ 	.byte	0x04, 0x11
        /*08f6*/ 	.short	(.L_394 - .L_393)
	.align		4
.L_393:
        /*08f8*/ 	.word	index@(_ZN5flash32flash_fwd_splitkv_combine_kernelI23Flash_fwd_kernel_traitsILi96ELi64ELi128ELi4ELb0ELb0EN7cutlass10bfloat16_tE19Flash_kernel_traitsILi96ELi64ELi128ELi4ES3_EELi16ELi3ELb0EEEvNS_16Flash_fwd_paramsE)
        /*08fc*/ 	.word	0x00000000


	//----- nvinfo : EIATTR_REGCOUNT
	.align		4
.L_394:
        /*0900*/ 	.byte	0x04, 0x2f
        /*0902*/ 	.short	(.L_396 - .L_395)
	.align		4
.L_395:
        /*0904*/ 	.word	index@(_ZN5flash32flash_fwd_splitkv_combine_kernelI23Flash_fwd_kernel_traitsILi96ELi64ELi128ELi4ELb0ELb0EN7cutlass10bfloat16_tE19Flash_kernel_traitsILi96ELi64ELi128ELi4ES3_EELi16ELi4ELb0EEEvNS_16Flash_fwd_paramsE)
        /*0908*/ 	.word	0x0000003c


	//----- nvinfo : EIATTR_FRAME_SIZE
	.align		4
.L_396:
        /*090c*/ 	.byte	0x04, 0x11
        /*090e*/ 	.short	(.L_398 - .L_397)
	.align		4
.L_397:
        /*0910*/ 	.word	index@($__internal_3_$__cuda_sm20_div_s64)
        /*0914*/ 	.word	0x00000000


	//----- nvinfo : EIATTR_FRAME_SIZE
	.align		4
.L_398:
        /*0918*/ 	.byte	0x04, 0x11
        /*091a*/ 	.short	(.L_400 - .L_399)
	.align		4
.L_399:
        /*091c*/ 	.word	index@(_ZN5flash32flash_fwd_splitkv_combine_kernelI23Flash_fwd_kernel_traitsILi96ELi64ELi128ELi4ELb0ELb0EN7cutlass10bfloat16_tE19Flash_kernel_traitsILi96ELi64ELi128ELi4ES3_EELi16ELi4ELb0EEEvNS_16Flash_fwd_paramsE)
        /*0920*/ 	.word	0x00000000


	//----- nvinfo : EIATTR_REGCOUNT
	.align		4
.L_400:
        /*0924*/ 	.byte	0x04, 0x2f
        /*0926*/ 	.short	(.L_402 - .L_401)
	.align		4
.L_401:
        /*0928*/ 	.word	index@(_ZN5flash32flash_fwd_splitkv_combine_kernelI23Flash_fwd_kernel_traitsILi96ELi64ELi128ELi4ELb0ELb0EN7cutlass10bfloat16_tE19Flash_kernel_traitsILi96ELi64ELi128ELi4ES3_EELi16ELi5ELb0EEEvNS_16Flash_fwd_paramsE)
        /*092c*/ 	.word	0x00000040


	//----- nvinfo : EIATTR_FRAME_SIZE
	.align		4
.L_402:
        /*0930*/ 	.byte	0x04, 0x11
        /*0932*/ 	.short	(.L_404 - .L_403)
	.align		4
.L_403:
        /*0934*/ 	.word	index@($__internal_2_$__cuda_sm20_div_s64)
        /*0938*/ 	.word	0x00000000


	//----- nvinfo : EIATTR_FRAME_SIZE
	.align		4
.L_404:
        /*093c*/ 	.byte	0x04, 0x11
        /*093e*/ 	.short	(.L_406 - .L_405)
	.align		4
.L_405:
        /*0940*/ 	.word	index@(_ZN5flash32flash_fwd_splitkv_combine_kernelI23Flash_fwd_kernel_traitsILi96ELi64ELi128ELi4ELb0ELb0EN7cutlass10bfloat16_tE19Flash_kernel_traitsILi96ELi64ELi128ELi4ES3_EELi16ELi5ELb0EEEvNS_16Flash_fwd_paramsE)
        /*0944*/ 	.word	0x00000000


	//----- nvinfo : EIATTR_REGCOUNT
	.align		4
.L_406:
        /*0948*/ 	.byte	0x04, 0x2f
        /*094a*/ 	.short	(.L_408 - .L_407)
	.align		4
.L_407:
        /*094c*/ 	.word	index@(_ZN5flash32flash_fwd_splitkv_combine_kernelI23Flash_fwd_kernel_traitsILi96ELi64ELi128ELi4ELb0ELb0EN7cutlass10bfloat16_tE19Flash_kernel_traitsILi96ELi64ELi128ELi4ES3_EELi16ELi6ELb0EEEvNS_16Flash_fwd_paramsE)
        /*0950*/ 	.word	0x00000040


	//----- nvinfo : EIATTR_FRAME_SIZE
	.align		4
.L_408:
        /*0954*/ 	.byte	0x04, 0x11
        /*0956*/ 	.short	(.L_410 - .L_409)
	.align		4
.L_409:
        /*0958*/ 	.word	index@($__internal_1_$__cuda_sm20_div_s64)
        /*095c*/ 	.word	0x00000000


	//----- nvinfo : EIATTR_FRAME_SIZE
	.align		4
.L_410:
        /*0960*/ 	.byte	0x04, 0x11
        /*0962*/ 	.short	(.L_412 - .L_411)
	.align		4
.L_411:
        /*0964*/ 	.word	index@(_ZN5flash32flash_fwd_splitkv_combine_kernelI23Flash_fwd_kernel_traitsILi96ELi64ELi128ELi4ELb0ELb0EN7cutlass10bfloat16_tE19Flash_kernel_traitsILi96ELi64ELi128ELi4ES3_EELi16ELi6ELb0EEEvNS_16Flash_fwd_paramsE)
        /*0968*/ 	.word	0x00000000


	//----- nvinfo : EIATTR_REGCOUNT
	.align		4
.L_412:
        /*096c*/ 	.byte	0x04, 0x2f
        /*096e*/ 	.short	(.L_414 - .L_413)
	.align		4
.L_413:
        /*0970*/ 	.word	index@(_ZN5flash32flash_fwd_splitkv_combine_kernelI23Flash_fwd_kernel_traitsILi96ELi64ELi128ELi4ELb0ELb0EN7cutlass10bfloat16_tE19Flash_kernel_traitsILi96ELi64ELi128ELi4ES3_EELi16ELi7ELb0EEEvNS_16Flash_fwd_paramsE)
        /*0974*/ 	.word	0x00000046


	//----- nvinfo : EIATTR_FRAME_SIZE
	.align		4
.L_414:
        /*0978*/ 	.byte	0x04, 0x11
        /*097a*/ 	.short	(.L_416 - .L_415)
	.align		4
.L_415:
        /*097c*/ 	.word	index@($__internal_0_$__cuda_sm20_div_s64)
        /*0980*/ 	.word	0x00000000


	//----- nvinfo : EIATTR_FRAME_SIZE
	.align		4
.L_416:
        /*0984*/ 	.byte	0x04, 0x11
        /*0986*/ 	.short	(.L_418 - .L_417)
	.align		4
.L_417:
        /*0988*/ 	.word	index@(_ZN5flash32flash_fwd_splitkv_combine_kernelI23Flash_fwd_kernel_traitsILi96ELi64ELi128ELi4ELb0ELb0EN7cutlass10bfloat16_tE19Flash_kernel_traitsILi96ELi64ELi128ELi4ES3_EELi16ELi7ELb0EEEvNS_16Flash_fwd_paramsE)
        /*098c*/ 	.word	0x00000000


	//----- nvinfo : EIATTR_MIN_STACK_SIZE
	.align		4
.L_418:
        /*0990*/ 	.byte	0x04, 0x12
        /*0992*/ 	.short	(.L_420 - .L_419)
	.align		4
.L_419:
        /*0994*/ 	.word	index@(_ZN5flash32flash_fwd_splitkv_combine_kernelI23Flash_fwd_kernel_traitsILi96ELi64ELi128ELi4ELb0ELb0EN7cutlass10bfloat16_tE19Flash_kernel_traitsILi96ELi64ELi128ELi4ES3_EELi16ELi7ELb0EEEvNS_16Flash_fwd_paramsE)
        /*0998*/ 	.word	0x00000000


	//----- nvinfo : EIATTR_MIN_STACK_SIZE
	.align		4
.L_420:
        /*099c*/ 	.byte	0x04, 0x12
        /*099e*/ 	.short	(.L_422 - .L_421)
	.align		4
.L_421:
        /*09a0*/ 	.word	index@(_ZN5flash32flash_fwd_splitkv_combine_kernelI23Flash_fwd_kernel_traitsILi96ELi64ELi128ELi4ELb0ELb0EN7cutlass10bfloat16_tE19Flash_kernel_traitsILi96ELi64ELi128ELi4ES3_EELi16ELi6ELb0EEEvNS_16Flash_fwd_paramsE)
        /*09a4*/ 	.word	0x00000000


	//----- nvinfo : EIATTR_MIN_STACK_SIZE
	.align		4
.L_422:
        /*09a8*/ 	.byte	0x04, 0x12
        /*09aa*/ 	.short	(.L_424 - .L_423)
	.align		4
.L_423:
        /*09ac*/ 	.word	index@(_ZN5flash32flash_fwd_splitkv_combine_kernelI23Flash_fwd_kernel_traitsILi96ELi64ELi128ELi4ELb0ELb0EN7cutlass10bfloat16_tE19Flash_kernel_traitsILi96ELi64ELi128ELi4ES3_EELi16ELi5ELb0EEEvNS_16Flash_fwd_paramsE)
        /*09b0*/ 	.word	0x00000000


	//----- nvinfo : EIATTR_MIN_STACK_SIZE
	.align		4
.L_424:
        /*09b4*/ 	.byte	0x04, 0x12
        /*09b6*/ 	.short	(.L_426 - .L_425)
	.align		4
.L_425:
        /*09b8*/ 	.word	index@(_ZN5flash32flash_fwd_splitkv_combine_kernelI23Flash_fwd_kernel_traitsILi96ELi64ELi128ELi4ELb0ELb0EN7cutlass10bfloat16_tE19Flash_kernel_traitsILi96ELi64ELi128ELi4ES3_EELi16ELi4ELb0EEEvNS_16Flash_fwd_paramsE)
        /*09bc*/ 	.word	0x00000000


	//----- nvinfo : EIATTR_MIN_STACK_SIZE
	.align		4
.L_426:
        /*09c0*/ 	.byte	0x04, 0x12
        /*09c2*/ 	.short	(.L_428 - .L_427)
	.align		4
.L_427:
        /*09c4*/ 	.word	index@(_ZN5flash32flash_fwd_splitkv_combine_kernelI23Flash_fwd_kernel_traitsILi96ELi64ELi128ELi4ELb0ELb0EN7cutlass10bfloat16_tE19Flash_kernel_traitsILi96ELi64ELi128ELi4ES3_EELi16ELi3ELb0EEEvNS_16Flash_fwd_paramsE)
        /*09c8*/ 	.word	0x00000000


	//----- nvinfo : EIATTR_MIN_STACK_SIZE
	.align		4
.L_428:
        /*09cc*/ 	.byte	0x04, 0x12
        /*09ce*/ 	.short	(.L_430 - .L_429)
	.align		4
.L_429:
        /*09d0*/ 	.word	index@(_ZN5flash32flash_fwd_splitkv_combine_kernelI23Flash_fwd_kernel_traitsILi96ELi64ELi128ELi4ELb0ELb0EN7cutlass10bfloat16_tE19Flash_kernel_traitsILi96ELi64ELi128ELi4ES3_EELi16ELi2ELb0EEEvNS_16Flash_fwd_paramsE)
        /*09d4*/ 	.word	0x00000000


	//----- nvinfo : EIATTR_MIN_STACK_SIZE
	.align		4
.L_430:
        /*09d8*/ 	.byte	0x04, 0x12
        /*09da*/ 	.short	(.L_432 - .L_431)
	.align		4
.L_431:
        /*09dc*/ 	.word	index@(_ZN5flash32flash_fwd_splitkv_combine_kernelI23Flash_fwd_kernel_traitsILi96ELi64ELi128ELi4ELb0ELb0EN7cutlass10bfloat16_tE19Flash_kernel_traitsILi96ELi64ELi128ELi4ES3_EELi16ELi1ELb0EEEvNS_16Flash_fwd_paramsE)
        /*09e0*/ 	.word	0x00000000


	//----- nvinfo : EIATTR_MIN_STACK_SIZE
	.align		4
.L_432:
        /*09e4*/ 	.byte	0x04, 0x12
        /*09e6*/ 	.short	(.L_434 - .L_433)
	.align		4
.L_433:
        /*09e8*/ 	.word	index@(_ZN5flash32flash_fwd_splitkv_combine_kernelI23Flash_fwd_kernel_traitsILi96ELi64ELi128ELi4ELb0ELb0EN7cutlass10bfloat16_tE19Flash_kernel_traitsILi96ELi64ELi128ELi4ES3_EELi16ELi7ELb1EEEvNS_16Flash_fwd_paramsE)
        /*09ec*/ 	.word	0x00000000


	//----- nvinfo : EIATTR_MIN_STACK_SIZE
	.align		4
.L_434:
        /*09f0*/ 	.byte	0x04, 0x12
        /*09f2*/ 	.short	(.L_436 - .L_435)
	.align		4
.L_435:
        /*09f4*/ 	.word	index@(_ZN5flash32flash_fwd_splitkv_combine_kernelI23Flash_fwd_kernel_traitsILi96ELi64ELi128ELi4ELb0ELb0EN7cutlass10bfloat16_tE19Flash_kernel_traitsILi96ELi64ELi128ELi4ES3_EELi16ELi6ELb1EEEvNS_16Flash_fwd_paramsE)
        /*09f8*/ 	.word	0x00000000


	//----- nvinfo : EIATTR_MIN_STACK_SIZE
	.align		4
.L_436:
        /*09fc*/ 	.byte	0x04, 0x12
        /*09fe*/ 	.short	(.L_438 - .L_437)
	.align		4
.L_437:
        /*0a00*/ 	.word	index@(_ZN5flash32flash_fwd_splitkv_combine_kernelI23Flash_fwd_kernel_traitsILi96ELi64ELi128ELi4ELb0ELb0EN7cutlass10bfloat16_tE19Flash_kernel_traitsILi96ELi64ELi128ELi4ES3_EELi16ELi5ELb1EEEvNS_16Flash_fwd_paramsE)
        /*0a04*/ 	.word	0x00000000


	//----- nvinfo : EIATTR_MIN_STACK_SIZE
	.align		4
.L_438:
        /*0a08*/ 	.byte	0x04, 0x12
        /*0a0a*/ 	.short	(.L_440 - .L_439)
	.align		4
.L_439:
        /*0a0c*/ 	.word	index@(_ZN5flash32flash_fwd_splitkv_combine_kernelI23Flash_fwd_kernel_traitsILi96ELi64ELi128ELi4ELb0ELb0EN7cutlass10bfloat16_tE19Flash_kernel_traitsILi96ELi64ELi128ELi4ES3_EELi16ELi4ELb1EEEvNS_16Flash_fwd_paramsE)
        /*0a10*/ 	.word	0x00000000


	//----- nvinfo : EIATTR_MIN_STACK_SIZE
	.align		4
.L_440:
        /*0a14*/ 	.byte	0x04, 0x12
        /*0a16*/ 	.short	(.L_442 - .L_441)
	.align		4
.L_441:
        /*0a18*/ 	.word	index@(_ZN5flash32flash_fwd_splitkv_combine_kernelI23Flash_fwd_kernel_traitsILi96ELi64ELi128ELi4ELb0ELb0EN7cutlass10bfloat16_tE19Flash_kernel_traitsILi96ELi64ELi128ELi4ES3_EELi16ELi3ELb1EEEvNS_16Flash_fwd_paramsE)
        /*0a1c*/ 	.word	0x00000000


	//----- nvinfo : EIATTR_MIN_STACK_SIZE
	.align		4
.L_442:
        /*0a20*/ 	.byte	0x04, 0x12
        /*0a22*/ 	.short	(.L_444 - .L_443)
	.align		4
.L_443:
        /*0a24*/ 	.word	index@(_ZN5flash32flash_fwd_splitkv_combine_kernelI23Flash_fwd_kernel_traitsILi96ELi64ELi128ELi4ELb0ELb0EN7cutlass10bfloat16_tE19Flash_kernel_traitsILi96ELi64ELi128ELi4ES3_EELi16ELi2ELb1EEEvNS_16Flash_fwd_paramsE)
        /*0a28*/ 	.word	0x00000000


	//----- nvinfo : EIATTR_MIN_STACK_SIZE
	.align		4
.L_444:
        /*0a2c*/ 	.byte	0x04, 0x12
        /*0a2e*/ 	.short	(.L_446 - .L_445)
	.align		4
.L_445:
        /*0a30*/ 	.word	index@(_ZN5flash32flash_fwd_splitkv_combine_kernelI23Flash_fwd_kernel_traitsILi96ELi64ELi128ELi4ELb0ELb0EN7cutlass10bfloat16_tE19Flash_kernel_traitsILi96ELi64ELi128ELi4ES3_EELi16ELi1ELb1EEEvNS_16Flash_fwd_paramsE)
        /*0a34*/ 	.word	0x00000000


	//----- nvinfo : EIATTR_MIN_STACK_SIZE
	.align		4
.L_446:
        /*0a38*/ 	.byte	0x04, 0x12
        /*0a3a*/ 	.short	(.L_448 - .L_447)
	.align		4
.L_447:
        /*0a3c*/ 	.word	index@(_ZN5flash24flash_fwd_splitkv_kernelI23Flash_fwd_kernel_traitsILi96ELi64ELi128ELi4ELb0ELb0EN7cutlass10bfloat16_tE19Flash_kernel_traitsILi96ELi64ELi128ELi4ES3_EELb1ELb0ELb0ELb0ELb0ELb0ELb0ELb0EEEvNS_16Flash_fwd_paramsE)
        /*0a40*/ 	.word	0x00000000


	//----- nvinfo : EIATTR_MIN_STACK_SIZE
	.align		4
.L_448:
        /*0a44*/ 	.byte	0x04, 0x12
        /*0a46*/ 	.short	(.L_450 - .L_449)
	.align		4
.L_449:
        /*0a48*/ 	.word	index@(_ZN5flash24flash_fwd_splitkv_kernelI23Flash_fwd_kernel_traitsILi96ELi64ELi128ELi4ELb0ELb0EN7cutlass10bfloat16_tE19Flash_kernel_traitsILi96ELi64ELi128ELi4ES3_EELb1ELb0ELb0ELb0ELb0ELb1ELb0ELb0EEEvNS_16Flash_fwd_paramsE)
        /*0a4c*/ 	.word	0x00000000


	//----- nvinfo : EIATTR_MIN_STACK_SIZE
	.align		4
.L_450:
        /*0a50*/ 	.byte	0x04, 0x12
        /*0a52*/ 	.short	(.L_452 - .L_451)
	.align		4
.L_451:
        /*0a54*/ 	.word	index@(_ZN5flash24flash_fwd_splitkv_kernelI23Flash_fwd_kernel_traitsILi96ELi64ELi128ELi4ELb0ELb0EN7cutlass10bfloat16_tE19Flash_kernel_traitsILi96ELi64ELi128ELi4ES3_EELb1ELb0ELb0ELb0ELb0ELb0ELb0ELb1EEEvNS_16Flash_fwd_paramsE)
        /*0a58*/ 	.word	0x00000000


	//----- nvinfo : EIATTR_MIN_STACK_SIZE
	.align		4
.L_452:
        /*0a5c*/ 	.byte	0x04, 0x12
        /*0a5e*/ 	.short	(.L_454 - .L_453)
	.align		4
.L_453:
        /*0a60*/ 	.word	index@(_ZN5flash24flash_fwd_splitkv_kernelI23Flash_fwd_kernel_traitsILi96ELi64ELi128ELi4ELb0ELb0EN7cutlass10bfloat16_tE19Flash_kernel_traitsILi96ELi64ELi128ELi4ES3_EELb1ELb0ELb0ELb0ELb0ELb1ELb0ELb1EEEvNS_16Flash_fwd_paramsE)
        /*0a64*/ 	.word	0x00000000


	//----- nvinfo : EIATTR_MIN_STACK_SIZE
	.align		4
.L_454:
        /*0a68*/ 	.byte	0x04, 0x12
        /*0a6a*/ 	.short	(.L_456 - .L_455)
	.align		4
.L_455:
        /*0a6c*/ 	.word	index@(_ZN5flash24flash_fwd_splitkv_kernelI23Flash_fwd_kernel_traitsILi96ELi64ELi128ELi4ELb0ELb0EN7cutlass10bfloat16_tE19Flash_kernel_traitsILi96ELi64ELi128ELi4ES3_EELb1ELb0ELb0ELb0ELb0ELb0ELb1ELb0EEEvNS_16Flash_fwd_paramsE)
        /*0a70*/ 	.word	0x00000000


	//----- nvinfo : EIATTR_MIN_STACK_SIZE
	.align		4
.L_456:
        /*0a74*/ 	.byte	0x04, 0x12
        /*0a76*/ 	.short	(.L_458 - .L_457)
	.align		4
.L_457:
        /*0a78*/ 	.word	index@(_ZN5flash24flash_fwd_splitkv_kernelI23Flash_fwd_kernel_traitsILi96ELi64ELi128ELi4ELb0ELb0EN7cutlass10bfloat16_tE19Flash_kernel_traitsILi96ELi64ELi128ELi4ES3_EELb1ELb0ELb0ELb0ELb0ELb1ELb1ELb0EEEvNS_16Flash_fwd_paramsE)
        /*0a7c*/ 	.word	0x00000000


	//----- nvinfo : EIATTR_MIN_STACK_SIZE
	.align		4
.L_458:
        /*0a80*/ 	.byte	0x04, 0x12
        /*0a82*/ 	.short	(.L_460 - .L_459)
	.align		4
.L_459:
        /*0a84*/ 	.word	index@(_ZN5flash24flash_fwd_splitkv_kernelI23Flash_fwd_kernel_traitsILi96ELi64ELi128ELi4ELb0ELb0EN7cutlass10bfloat16_tE19Flash_kernel_traitsILi96ELi64ELi128ELi4ES3_EELb1ELb0ELb0ELb0ELb0ELb0ELb1ELb1EEEvNS_16Flash_fwd_paramsE)
        /*0a88*/ 	.word	0x00000000


	//----- nvinfo : EIATTR_MIN_STACK_SIZE
	.align		4
.L_460:
        /*0a8c*/ 	.byte	0x04, 0x12
        /*0a8e*/ 	.short	(.L_462 - .L_461)
	.align		4
.L_461:
        /*0a90*/ 	.word	index@(_ZN5flash24flash_fwd_splitkv_kernelI23Flash_fwd_kernel_traitsILi96ELi64ELi128ELi4ELb0ELb0EN7cutlass10bfloat16_tE19Flash_kernel_traitsILi96ELi64ELi128ELi4ES3_EELb1ELb0ELb0ELb0ELb0ELb1ELb1ELb1EEEvNS_16Flash_fwd_paramsE)
        /*0a94*/ 	.word	0x00000000


	//----- nvinfo : EIATTR_MIN_STACK_SIZE
	.align		4
.L_462:
        /*0a98*/ 	.byte	0x04, 0x12
        /*0a9a*/ 	.short	(.L_464 - .L_463)
	.align		4
.L_463:
        /*0a9c*/ 	.word	index@(_ZN5flash24flash_fwd_splitkv_kernelI23Flash_fwd_kernel_traitsILi96ELi64ELi128ELi4ELb0ELb0EN7cutlass10bfloat16_tE19Flash_kernel_traitsILi96ELi64ELi128ELi4ES3_EELb1ELb0ELb0ELb1ELb1ELb0ELb0ELb0EEEvNS_16Flash_fwd_paramsE)
        /*0aa0*/ 	.word	0x00000000


	//----- nvinfo : EIATTR_MIN_STACK_SIZE
	.align		4
.L_464:
        /*0aa4*/ 	.byte	0x04, 0x12
        /*0aa6*/ 	.short	(.L_466 - .L_465)
	.align		4
.L_465:
        /*0aa8*/ 	.word	index@(_ZN5flash24flash_fwd_splitkv_kernelI23Flash_fwd_kernel_traitsILi96ELi64ELi128ELi4ELb0ELb0EN7cutlass10bfloat16_tE19Flash_kernel_traitsILi96ELi64ELi128ELi4ES3_EELb1ELb0ELb0ELb1ELb1ELb1ELb0ELb0EEEvNS_16Flash_fwd_paramsE)
        /*0aac*/ 	.word	0x00000000


	//----- nvinfo : EIATTR_MIN_STACK_SIZE
	.align		4
.L_466:
        /*0ab0*/ 	.byte	0x04, 0x12
        /*0ab2*/ 	.short	(.L_468 - .L_467)
	.align		4
.L_467:
        /*0ab4*/ 	.word	index@(_ZN5flash24flash_fwd_splitkv_kernelI23Flash_fwd_kernel_traitsILi96ELi64ELi128ELi4ELb0ELb0EN7cutlass10bfloat16_tE19Flash_kernel_traitsILi96ELi64ELi128ELi4ES3_EELb1ELb0ELb0ELb1ELb1ELb0ELb1ELb0EEEvNS_16Flash_fwd_paramsE)
        /*0ab8*/ 	.word	0x00000000


	//----- nvinfo : EIATTR_MIN_STACK_SIZE
	.align		4
.L_468:
        /*0abc*/ 	.byte	0x04, 0x12
        /*0abe*/ 	.short	(.L_470 - .L_469)
	.align		4
.L_469:
        /*0ac0*/ 	.word	index@(_ZN5flash24flash_fwd_splitkv_kernelI23Flash_fwd_kernel_traitsILi96ELi64ELi128ELi4ELb0ELb0EN7cutlass10bfloat16_tE19Flash_kernel_traitsILi96ELi64ELi128ELi4ES3_EELb1ELb0ELb0ELb1ELb1ELb1ELb1ELb0EEEvNS_16Flash_fwd_paramsE)
        /*0ac4*/ 	.word	0x00000000


	//----- nvinfo : EIATTR_MIN_STACK_SIZE
	.align		4
.L_470:
        /*0ac8*/ 	.byte	0x04, 0x12
        /*0aca*/ 	.short	(.L_472 - .L_471)
	.align		4
.L_471:
        /*0acc*/ 	.word	index@(_ZN5flash24flash_fwd_splitkv_kernelI23Flash_fwd_kernel_traitsILi96ELi64ELi128ELi4ELb0ELb0EN7cutlass10bfloat16_tE19Flash_kernel_traitsILi96ELi64ELi128ELi4ES3_EELb1ELb0ELb0ELb0ELb1ELb0ELb0ELb0EEEvNS_16Flash_fwd_paramsE)
        /*0ad0*/ 	.word	0x00000000


	//----- nvinfo : EIATTR_MIN_STACK_SIZE
	.align		4
.L_472:
        /*0ad4*/ 	.byte	0x04, 0x12
        /*0ad6*/ 	.short	(.L_474 - .L_473)
	.align		4
.L_473:
        /*0ad8*/ 	.word	index@(_ZN5flash24flash_fwd_splitkv_kernelI23Flash_fwd_kernel_traitsILi96ELi64ELi128ELi4ELb0ELb0EN7cutlass10bfloat16_tE19Flash_kernel_traitsILi96ELi64ELi128ELi4ES3_EELb1ELb0ELb0ELb0ELb1ELb1ELb0ELb0EEEvNS_16Flash_fwd_paramsE)
        /*0adc*/ 	.word	0x00000000


	//----- nvinfo : EIATTR_MIN_STACK_SIZE
	.align		4
.L_474:
        /*0ae0*/ 	.byte	0x04, 0x12
        /*0ae2*/ 	.short	(.L_476 - .L_475)
	.align		4
.L_475:
        /*0ae4*/ 	.word	index@(_ZN5flash24flash_fwd_splitkv_kernelI23Flash_fwd_kernel_traitsILi96ELi64ELi128ELi4ELb0ELb0EN7cutlass10bfloat16_tE19Flash_kernel_traitsILi96ELi64ELi128ELi4ES3_EELb1ELb0ELb1ELb0ELb0ELb0ELb0ELb0EEEvNS_16Flash_fwd_paramsE)
        /*0ae8*/ 	.word	0x00000000


	//----- nvinfo : EIATTR_MIN_STACK_SIZE
	.align		4
.L_476:
        /*0aec*/ 	.byte	0x04, 0x12
        /*0aee*/ 	.short	(.L_478 - .L_477)
	.align		4
.L_477:
        /*0af0*/ 	.word	index@(_ZN5flash24flash_fwd_splitkv_kernelI23Flash_fwd_kernel_traitsILi96ELi64ELi128ELi4ELb0ELb0EN7cutlass10bfloat16_tE19Flash_kernel_traitsILi96ELi64ELi128ELi4ES3_EELb1ELb0ELb1ELb0ELb0ELb1ELb0ELb0EEEvNS_16Flash_fwd_paramsE)
        /*0af4*/ 	.word	0x00000000


	//----- nvinfo : EIATTR_MIN_STACK_SIZE
	.align		4
.L_478:
        /*0af8*/ 	.byte	0x04, 0x12
        /*0afa*/ 	.short	(.L_480 - .L_479)
	.align		4
.L_479:
        /*0afc*/ 	.word	index@(_ZN5flash24flash_fwd_splitkv_kernelI23Flash_fwd_kernel_traitsILi96ELi64ELi128ELi4ELb0ELb0EN7cutlass10bfloat16_tE19Flash_kernel_traitsILi96ELi64ELi128ELi4ES3_EELb1ELb0ELb0ELb0ELb1ELb0ELb0ELb1EEEvNS_16Flash_fwd_paramsE)
        /*0b00*/ 	.word	0x00000000


	//----- nvinfo : EIATTR_MIN_STACK_SIZE
	.align		4
.L_480:
        /*0b04*/ 	.byte	0x04, 0x12
        /*0b06*/ 	.short	(.L_482 - .L_481)
	.align		4
.L_481:
        /*0b08*/ 	.word	index@(_ZN5flash24flash_fwd_splitkv_kernelI23Flash_fwd_kernel_traitsILi96ELi64ELi128ELi4ELb0ELb0EN7cutlass10bfloat16_tE19Flash_kernel_traitsILi96ELi64ELi128ELi4ES3_EELb1ELb0ELb0ELb0ELb1ELb1ELb0ELb1EEEvNS_16Flash_fwd_paramsE)
        /*0b0c*/ 	.word	0x00000000


	//----- nvinfo : EIATTR_MIN_STACK_SIZE
	.align		4
.L_482:
        /*0b10*/ 	.byte	0x04, 0x12
        /*0b12*/ 	.short	(.L_484 - .L_483)
	.align		4
.L_483:
        /*0b14*/ 	.word	index@(_ZN5flash24flash_fwd_splitkv_kernelI23Flash_fwd_kernel_traitsILi96ELi64ELi128ELi4ELb0ELb0EN7cutlass10bfloat16_tE19Flash_kernel_traitsILi96ELi64ELi128ELi4ES3_EELb1ELb0ELb1ELb0ELb0ELb0ELb0ELb1EEEvNS_16Flash_fwd_paramsE)
        /*0b18*/ 	.word	0x00000000


	//----- nvinfo : EIATTR_MIN_STACK_SIZE
	.align		4
.L_484:
        /*0b1c*/ 	.byte	0x04, 0x12
        /*0b1e*/ 	.short	(.L_486 - .L_485)
	.align		4
.L_485:
        /*0b20*/ 	.word	index@(_ZN5flash24flash_fwd_splitkv_kernelI23Flash_fwd_kernel_traitsILi96ELi64ELi128ELi4ELb0ELb0EN7cutlass10bfloat16_tE19Flash_kernel_traitsILi96ELi64ELi128ELi4ES3_EELb1ELb0ELb1ELb0ELb0ELb1ELb0ELb1EEEvNS_16Flash_fwd_paramsE)
        /*0b24*/ 	.word	0x00000000


	//----- nvinfo : EIATTR_MIN_STACK_SIZE
	.align		4
.L_486:
        /*0b28*/ 	.byte	0x04, 0x12
        /*0b2a*/ 	.short	(.L_488 - .L_487)
	.align		4
.L_487:
        /*0b2c*/ 	.word	index@(_ZN5flash24flash_fwd_splitkv_kernelI23Flash_fwd_kernel_traitsILi96ELi64ELi128ELi4ELb0ELb0EN7cutlass10bfloat16_tE19Flash_kernel_traitsILi96ELi64ELi128ELi4ES3_EELb1ELb0ELb0ELb0ELb1ELb0ELb1ELb0EEEvNS_16Flash_fwd_paramsE)
        /*0b30*/ 	.word	0x00000000


	//----- nvinfo : EIATTR_MIN_STACK_SIZE
	.align		4
.L_488:
        /*0b34*/ 	.byte	0x04, 0x12
        /*0b36*/ 	.short	(.L_490 - .L_489)
	.align		4
.L_489:
        /*0b38*/ 	.word	index@(_ZN5flash24flash_fwd_splitkv_kernelI23Flash_fwd_kernel_traitsILi96ELi64ELi128ELi4ELb0ELb0EN7cutlass10bfloat16_tE19Flash_kernel_traitsILi96ELi64ELi128ELi4ES3_EELb1ELb0ELb0ELb0ELb1ELb1ELb1ELb0EEEvNS_16Flash_fwd_paramsE)
        /*0b3c*/ 	.word	0x00000000


	//----- nvinfo : EIATTR_MIN_STACK_SIZE
	.align		4
.L_490:
        /*0b40*/ 	.byte	0x04, 0x12
        /*0b42*/ 	.short	(.L_492 - .L_491)
	.align		4
.L_491:
        /*0b44*/ 	.word	index@(_ZN5flash24flash_fwd_splitkv_kernelI23Flash_fwd_kernel_traitsILi96ELi64ELi128ELi4ELb0ELb0EN7cutlass10bfloat16_tE19Flash_kernel_traitsILi96ELi64ELi128ELi4ES3_EELb1ELb0ELb1ELb0ELb0ELb0ELb1ELb0EEEvNS_16Flash_fwd_paramsE)
        /*0b48*/ 	.word	0x00000000


	//----- nvinfo : EIATTR_MIN_STACK_SIZE
	.align		4
.L_492:
        /*0b4c*/ 	.byte	0x04, 0x12
        /*0b4e*/ 	.short	(.L_494 - .L_493)
	.align		4
.L_493:
        /*0b50*/ 	.word	index@(_ZN5flash24flash_fwd_splitkv_kernelI23Flash_fwd_kernel_traitsILi96ELi64ELi128ELi4ELb0ELb0EN7cutlass10bfloat16_tE19Flash_kernel_traitsILi96ELi64ELi128ELi4ES3_EELb1ELb0ELb1ELb0ELb0ELb1ELb1ELb0EEEvNS_16Flash_fwd_paramsE)
        /*0b54*/ 	.word	0x00000000


	//----- nvinfo : EIATTR_MIN_STACK_SIZE
	.align		4
.L_494:
        /*0b58*/ 	.byte	0x04, 0x12
        /*0b5a*/ 	.short	(.L_496 - .L_495)
	.align		4
.L_495:
        /*0b5c*/ 	.word	index@(_ZN5flash24flash_fwd_splitkv_kernelI23Flash_fwd_kernel_traitsILi96ELi64ELi128ELi4ELb0ELb0EN7cutlass10bfloat16_tE19Flash_kernel_traitsILi96ELi64ELi128ELi4ES3_EELb1ELb0ELb0ELb0ELb1ELb0ELb1ELb1EEEvNS_16Flash_fwd_paramsE)
        /*0b60*/ 	.word	0x00000000


	//----- nvinfo : EIATTR_MIN_STACK_SIZE
	.align		4
.L_496:
        /*0b64*/ 	.byte	0x04, 0x12
        /*0b66*/ 	.short	(.L_498 - .L_497)
	.align		4
.L_497:
        /*0b68*/ 	.word	index@(_ZN5flash24flash_fwd_splitkv_kernelI23Flash_fwd_kernel_traitsILi96ELi64ELi128ELi4ELb0ELb0EN7cutlass10bfloat16_tE19Flash_kernel_traitsILi96ELi64ELi128ELi4ES3_EELb1ELb0ELb0ELb0ELb1ELb1ELb1ELb1EEEvNS_16Flash_fwd_paramsE)
        /*0b6c*/ 	.word	0x00000000


	//----- nvinfo : EIATTR_MIN_STACK_SIZE
	.align		4
.L_498:
        /*0b70*/ 	.byte	0x04, 0x12
        /*0b72*/ 	.short	(.L_500 - .L_499)
	.align		4
.L_499:
        /*0b74*/ 	.word	index@(_ZN5flash24flash_fwd_splitkv_kernelI23Flash_fwd_kernel_traitsILi96ELi64ELi128ELi4ELb0ELb0EN7cutlass10bfloat16_tE19Flash_kernel_traitsILi96ELi64ELi128ELi4ES3_EELb1ELb0ELb1ELb0ELb0ELb0ELb1ELb1EEEvNS_16Flash_fwd_paramsE)
        /*0b78*/ 	.word	0x00000000


	//----- nvinfo : EIATTR_MIN_STACK_SIZE
	.align		4
.L_500:
        /*0b7c*/ 	.byte	0x04, 0x12
        /*0b7e*/ 	.short	(.L_502 - .L_501)
	.align		4
.L_501:
        /*0b80*/ 	.word	index@(_ZN5flash24flash_fwd_splitkv_kernelI23Flash_fwd_kernel_traitsILi96ELi64ELi128ELi4ELb0ELb0EN7cutlass10bfloat16_tE19Flash_kernel_traitsILi96ELi64ELi128ELi4ES3_EELb1ELb0ELb1ELb0ELb0ELb1ELb1ELb1EEEvNS_16Flash_fwd_paramsE)
        /*0b84*/ 	.word	0x00000000


	//----- nvinfo : EIATTR_MIN_STACK_SIZE
	.align		4
.L_502:
        /*0b88*/ 	.byte	0x04, 0x12
        /*0b8a*/ 	.short	(.L_504 - .L_503)
	.align		4
.L_503:
        /*0b8c*/ 	.word	index@(_ZN5flash32flash_fwd_splitkv_combine_kernelI23Flash_fwd_kernel_traitsILi96ELi64ELi64ELi4ELb0ELb0EN7cutlass10bfloat16_tE19Flash_kernel_traitsILi96ELi64ELi64ELi4ES3_EELi16ELi7ELb0EEEvNS_16Flash_fwd_paramsE)
        /*0b90*/ 	.word	0x00000000


	//----- nvinfo : EIATTR_MIN_STACK_SIZE
	.align		4
.L_504:
        /*0b94*/ 	.byte	0x04, 0x12
        /*0b96*/ 	.short	(.L_506 - .L_505)
	.align		4
.L_505:
        /*0b98*/ 	.word	index@(_ZN5flash32flash_fwd_splitkv_combine_kernelI23Flash_fwd_kernel_traitsILi96ELi64ELi64ELi4ELb0ELb0EN7cutlass10bfloat16_tE19Flash_kernel_traitsILi96ELi64ELi64ELi4ES3_EELi16ELi6ELb0EEEvNS_16Flash_fwd_paramsE)
        /*0b9c*/ 	.word	0x00000000


	//----- nvinfo : EIATTR_MIN_STACK_SIZE
	.align		4
.L_506:
        /*0ba0*/ 	.byte	0x04, 0x12
        /*0ba2*/ 	.short	(.L_508 - .L_507)
	.align		4
.L_507:
        /*0ba4*/ 	.word	index@(_ZN5flash32flash_fwd_splitkv_combine_kernelI23Flash_fwd_kernel_traitsILi96ELi64ELi64ELi4ELb0ELb0EN7cutlass10bfloat16_tE19Flash_kernel_traitsILi96ELi64ELi64ELi4ES3_EELi16ELi5ELb0EEEvNS_16Flash_fwd_paramsE)
        /*0ba8*/ 	.word	0x00000000


	//----- nvinfo : EIATTR_MIN_STACK_SIZE
	.align		4
.L_508:
        /*0bac*/ 	.byte	0x04, 0x12
        /*0bae*/ 	.short	(.L_510 - .L_509)
	.align		4
.L_509:
        /*0bb0*/ 	.word	index@(_ZN5flash32flash_fwd_splitkv_combine_kernelI23Flash_fwd_kernel_traitsILi96ELi64ELi64ELi4ELb0ELb0EN7cutlass10bfloat16_tE19Flash_kernel_traitsILi96ELi64ELi64ELi4ES3_EELi16ELi4ELb0EEEvNS_16Flash_fwd_paramsE)
        /*0bb4*/ 	.word	0x00000000


	//----- nvinfo : EIATTR_MIN_STACK_SIZE
	.align		4
.L_510:
        /*0bb8*/ 	.byte	0x04, 0x12
        /*0bba*/ 	.short	(.L_512 - .L_511)
	.align		4
.L_511:
        /*0bbc*/ 	.word	index@(_ZN5flash32flash_fwd_splitkv_combine_kernelI23Flash_fwd_kernel_traitsILi96ELi64ELi64ELi4ELb0ELb0EN7cutlass10bfloat16_tE19Flash_kernel_traitsILi96ELi64ELi64ELi4ES3_EELi16ELi3ELb0EEEvNS_16Flash_fwd_paramsE)
        /*0bc0*/ 	.word	0x00000000


	//----- nvinfo : EIATTR_MIN_STACK_SIZE
	.align		4
.L_512:
        /*0bc4*/ 	.byte	0x04, 0x12
        /*0bc6*/ 	.short	(.L_514 - .L_513)
	.align		4
.L_513:
        /*0bc8*/ 	.word	index@(_ZN5flash32flash_fwd_splitkv_combine_kernelI23Flash_fwd_kernel_traitsILi96ELi64ELi64ELi4ELb0ELb0EN7cutlass10bfloat16_tE19Flash_kernel_traitsILi96ELi64ELi64ELi4ES3_EELi16ELi2ELb0EEEvNS_16Flash_fwd_paramsE)
        /*0bcc*/ 	.word	0x00000000


	//----- nvinfo : EIATTR_MIN_STACK_SIZE
	.align		4
.L_514:
        /*0bd0*/ 	.byte	0x04, 0x12
        /*0bd2*/ 	.short	(.L_516 - .L_515)
	.align		4
.L_515:
        /*0bd4*/ 	.word	index@(_ZN5flash32flash_fwd_splitkv_combine_kernelI23Flash_fwd_kernel_traitsILi96ELi64ELi64ELi4ELb0ELb0EN7cutlass10bfloat16_tE19Flash_kernel_traitsILi96ELi64ELi64ELi4ES3_EELi16ELi1ELb0EEEvNS_16Flash_fwd_paramsE)
        /*0bd8*/ 	.word	0x00000000


	//----- nvinfo : EIATTR_MIN_STACK_SIZE
	.align		4
.L_516:
        /*0bdc*/ 	.byte	0x04, 0x12
        /*0bde*/ 	.short	(.L_518 - .L_517)
	.align		4
.L_517:
        /*0be0*/ 	.word	index@(_ZN5flash32flash_fwd_splitkv_combine_kernelI23Flash_fwd_kernel_traitsILi96ELi64ELi64ELi4ELb0ELb0EN7cutlass10bfloat16_tE19Flash_kernel_traitsILi96ELi64ELi64ELi4ES3_EELi16ELi7ELb1EEEvNS_16Flash_fwd_paramsE)
        /*0be4*/ 	.word	0x00000000


	//----- nvinfo : EIATTR_MIN_STACK_SIZE
	.align		4
.L_518:
        /*0be8*/ 	.byte	0x04, 0x12
        /*0bea*/ 	.short	(.L_520 - .L_519)
	.align		4
.L_519:
        /*0bec*/ 	.word	index@(_ZN5flash32flash_fwd_splitkv_combine_kernelI23Flash_fwd_kernel_traitsILi96ELi64ELi64ELi4ELb0ELb0EN7cutlass10bfloat16_tE19Flash_kernel_traitsILi96ELi64ELi64ELi4ES3_EELi16ELi6ELb1EEEvNS_16Flash_fwd_paramsE)
        /*0bf0*/ 	.word	0x00000000


	//----- nvinfo : EIATTR_MIN_STACK_SIZE
	.align		4
.L_520:
        /*0bf4*/ 	.byte	0x04, 0x12
        /*0bf6*/ 	.short	(.L_522 - .L_521)
	.align		4
.L_521:
        /*0bf8*/ 	.word	index@(_ZN5flash32flash_fwd_splitkv_combine_kernelI23Flash_fwd_kernel_traitsILi96ELi64ELi64ELi4ELb0ELb0EN7cutlass10bfloat16_tE19Flash_kernel_traitsILi96ELi64ELi64ELi4ES3_EELi16ELi5ELb1EEEvNS_16Flash_fwd_paramsE)
        /*0bfc*/ 	.word	0x00000000


	//----- nvinfo : EIATTR_MIN_STACK_SIZE
	.align		4
.L_522:
        /*0c00*/ 	.byte	0x04, 0x12
        /*0c02*/ 	.short	(.L_524 - .L_523)
	.align		4
.L_523:
        /*0c04*/ 	.word	index@(_ZN5flash32flash_fwd_splitkv_combine_kernelI23Flash_fwd_kernel_traitsILi96ELi64ELi64ELi4ELb0ELb0EN7cutlass10bfloat16_tE19Flash_kernel_traitsILi96ELi64ELi64ELi4ES3_EELi16ELi4ELb1EEEvNS_16Flash_fwd_paramsE)
        /*0c08*/ 	.word	0x00000000


	//----- nvinfo : EIATTR_MIN_STACK_SIZE
	.align		4
.L_524:
        /*0c0c*/ 	.byte	0x04, 0x12
        /*0c0e*/ 	.short	(.L_526 - .L_525)
	.align		4
.L_525:
        /*0c10*/ 	.word	index@(_ZN5flash32flash_fwd_splitkv_combine_kernelI23Flash_fwd_kernel_traitsILi96ELi64ELi64ELi4ELb0ELb0EN7cutlass10bfloat16_tE19Flash_kernel_traitsILi96ELi64ELi64ELi4ES3_EELi16ELi3ELb1EEEvNS_16Flash_fwd_paramsE)
        /*0c14*/ 	.word	0x00000000


	//----- nvinfo : EIATTR_MIN_STACK_SIZE
	.align		4
.L_526:
        /*0c18*/ 	.byte	0x04, 0x12
        /*0c1a*/ 	.short	(.L_528 - .L_527)
	.align		4
.L_527:
        /*0c1c*/ 	.word	index@(_ZN5flash32flash_fwd_splitkv_combine_kernelI23Flash_fwd_kernel_traitsILi96ELi64ELi64ELi4ELb0ELb0EN7cutlass10bfloat16_tE19Flash_kernel_traitsILi96ELi64ELi64ELi4ES3_EELi16ELi2ELb1EEEvNS_16Flash_fwd_paramsE)
        /*0c20*/ 	.word	0x00000000


	//----- nvinfo : EIATTR_MIN_STACK_SIZE
	.align		4
.L_528:
        /*0c24*/ 	.byte	0x04, 0x12
        /*0c26*/ 	.short	(.L_530 - .L_529)
	.align		4
.L_529:
        /*0c28*/ 	.word	index@(_ZN5flash32flash_fwd_splitkv_combine_kernelI23Flash_fwd_kernel_traitsILi96ELi64ELi64ELi4ELb0ELb0EN7cutlass10bfloat16_tE19Flash_kernel_traitsILi96ELi64ELi64ELi4ES3_EELi16ELi1ELb1EEEvNS_16Flash_fwd_paramsE)
        /*0c2c*/ 	.word	0x00000000


	//----- nvinfo : EIATTR_MIN_STACK_SIZE
	.align		4
.L_530:
        /*0c30*/ 	.byte	0x04, 0x12
        /*0c32*/ 	.short	(.L_532 - .L_531)
	.align		4
.L_531:
        /*0c34*/ 	.word	index@(_ZN5flash24flash_fwd_splitkv_kernelI23Flash_fwd_kernel_traitsILi96ELi64ELi64ELi4ELb0ELb0EN7cutlass10bfloat16_tE19Flash_kernel_traitsILi96ELi64ELi64ELi4ES3_EELb1ELb0ELb0ELb0ELb0ELb0ELb0ELb0EEEvNS_16Flash_fwd_paramsE)
        /*0c38*/ 	.word	0x00000000


	//----- nvinfo : EIATTR_MIN_STACK_SIZE
	.align		4
.L_532:
        /*0c3c*/ 	.byte	0x04, 0x12
        /*0c3e*/ 	.short	(.L_534 - .L_533)
	.align		4
.L_533:
        /*0c40*/ 	.word	index@(_ZN5flash24flash_fwd_splitkv_kernelI23Flash_fwd_kernel_traitsILi96ELi64ELi64ELi4ELb0ELb0EN7cutlass10bfloat16_tE19Flash_kernel_traitsILi96ELi64ELi64ELi4ES3_EELb1ELb0ELb0ELb0ELb0ELb1ELb0ELb0EEEvNS_16Flash_fwd_paramsE)
        /*0c44*/ 	.word	0x00000000


	//----- nvinfo : EIATTR_MIN_STACK_SIZE
	.align		4
.L_534:
        /*0c48*/ 	.byte	0x04, 0x12
        /*0c4a*/ 	.short	(.L_536 - .L_535)
	.align		4
.L_535:
        /*0c4c*/ 	.word	index@(_ZN5flash24flash_fwd_splitkv_kernelI23Flash_fwd_kernel_traitsILi96ELi64ELi64ELi4ELb0ELb0EN7cutlass10bfloat16_tE19Flash_kernel_traitsILi96ELi64ELi64ELi4ES3_EELb1ELb0ELb0ELb0ELb0ELb0ELb0ELb1EEEvNS_16Flash_fwd_paramsE)
        /*0c50*/ 	.word	0x00000000


	//----- nvinfo : EIATTR_MIN_STACK_SIZE
	.align		4
.L_536:
        /*0c54*/ 	.byte	0x04, 0x12
        /*0c56*/ 	.short	(.L_538 - .L_537)
	.align		4
.L_537:
        /*0c58*/ 	.word	index@(_ZN5flash24flash_fwd_splitkv_kernelI23Flash_fwd_kernel_traitsILi96ELi64ELi64ELi4ELb0ELb0EN7cutlass10bfloat16_tE19Flash_kernel_traitsILi96ELi64ELi64ELi4ES3_EELb1ELb0ELb0ELb0ELb0ELb1ELb0ELb1EEEvNS_16Flash_fwd_paramsE)
        /*0c5c*/ 	.word	0x00000000


	//----- nvinfo : EIATTR_MIN_STACK_SIZE
	.align		4
.L_538:
        /*0c60*/ 	.byte	0x04, 0x12
        /*0c62*/ 	.short	(.L_540 - .L_539)
	.align		4
.L_539:
        /*0c64*/ 	.word	index@(_ZN5flash24flash_fwd_splitkv_kernelI23Flash_fwd_kernel_traitsILi96ELi64ELi64ELi4ELb0ELb0EN7cutlass10bfloat16_tE19Flash_kernel_traitsILi96ELi64ELi64ELi4ES3_EELb1ELb0ELb0ELb0ELb0ELb0ELb1ELb0EEEvNS_16Flash_fwd_paramsE)
        /*0c68*/ 	.word	0x00000000


	//----- nvinfo : EIATTR_MIN_STACK_SIZE
	.align		4
.L_540:
        /*0c6c*/ 	.byte	0x04, 0x12
        /*0c6e*/ 	.short	(.L_542 - .L_541)
	.align		4
.L_541:
        /*0c70*/ 	.word	index@(_ZN5flash24flash_fwd_splitkv_kernelI23Flash_fwd_kernel_traitsILi96ELi64ELi64ELi4ELb0ELb0EN7cutlass10bfloat16_tE19Flash_kernel_traitsILi96ELi64ELi64ELi4ES3_EELb1ELb0ELb0ELb0ELb0ELb1ELb1ELb0EEEvNS_16Flash_fwd_paramsE)
        /*0c74*/ 	.word	0x00000000


	//----- nvinfo : EIATTR_MIN_STACK_SIZE
	.align		4
.L_542:
        /*0c78*/ 	.byte	0x04, 0x12
        /*0c7a*/ 	.short	(.L_544 - .L_543)
	.align		4
.L_543:
        /*0c7c*/ 	.word	index@(_ZN5flash24flash_fwd_splitkv_kernelI23Flash_fwd_kernel_traitsILi96ELi64ELi64ELi4ELb0ELb0EN7cutlass10bfloat16_tE19Flash_kernel_traitsILi96ELi64ELi64ELi4ES3_EELb1ELb0ELb0ELb0ELb0ELb0ELb1ELb1EEEvNS_16Flash_fwd_paramsE)
        /*0c80*/ 	.word	0x00000000


	//----- nvinfo : EIATTR_MIN_STACK_SIZE
	.align		4
.L_544:
        /*0c84*/ 	.byte	0x04, 0x12
        /*0c86*/ 	.short	(.L_546 - .L_545)
	.align		4
.L_545:
        /*0c88*/ 	.word	index@(_ZN5flash24flash_fwd_splitkv_kernelI23Flash_fwd_kernel_traitsILi96ELi64ELi64ELi4ELb0ELb0EN7cutlass10bfloat16_tE19Flash_kernel_traitsILi96ELi64ELi64ELi4ES3_EELb1ELb0ELb0ELb0ELb0ELb1ELb1ELb1EEEvNS_16Flash_fwd_paramsE)
        /*0c8c*/ 	.word	0x00000000


	//----- nvinfo : EIATTR_MIN_STACK_SIZE
	.align		4
.L_546:
        /*0c90*/ 	.byte	0x04, 0x12
        /*0c92*/ 	.short	(.L_548 - .L_547)
	.align		4
.L_547:
        /*0c94*/ 	.word	index@(_ZN5flash24flash_fwd_splitkv_kernelI23Flash_fwd_kernel_traitsILi96ELi64ELi64ELi4ELb0ELb0EN7cutlass10bfloat16_tE19Flash_kernel_traitsILi96ELi64ELi64ELi4ES3_EELb1ELb0ELb0ELb1ELb1ELb0ELb0ELb0EEEvNS_16Flash_fwd_paramsE)
        /*0c98*/ 	.word	0x00000000


	//----- nvinfo : EIATTR_MIN_STACK_SIZE
	.align		4
.L_548:
        /*0c9c*/ 	.byte	0x04, 0x12
        /*0c9e*/ 	.short	(.L_550 - .L_549)
	.align		4
.L_549:
        /*0ca0*/ 	.word	index@(_ZN5flash24flash_fwd_splitkv_kernelI23Flash_fwd_kernel_traitsILi96ELi64ELi64ELi4ELb0ELb0EN7cutlass10bfloat16_tE19Flash_kernel_traitsILi96ELi64ELi64ELi4ES3_EELb1ELb0ELb0ELb1ELb1ELb1ELb0ELb0EEEvNS_16Flash_fwd_paramsE)
        /*0ca4*/ 	.word	0x00000000


	//----- nvinfo : EIATTR_MIN_STACK_SIZE
	.align		4
.L_550:
        /*0ca8*/ 	.byte	0x04, 0x12
        /*0caa*/ 	.short	(.L_552 - .L_551)
	.align		4
.L_551:
        /*0cac*/ 	.word	index@(_ZN5flash24flash_fwd_splitkv_kernelI23Flash_fwd_kernel_traitsILi96ELi64ELi64ELi4ELb0ELb0EN7cutlass10bfloat16_tE19Flash_kernel_traitsILi96ELi64ELi64ELi4ES3_EELb1ELb0ELb0ELb1ELb1ELb0ELb1ELb0EEEvNS_16Flash_fwd_paramsE)
        /*0cb0*/ 	.word	0x00000000


	//----- nvinfo : EIATTR_MIN_STACK_SIZE
	.align		4
.L_552:
        /*0cb4*/ 	.byte	0x04, 0x12
        /*0cb6*/ 	.short	(.L_554 - .L_553)
	.align		4
.L_553:
        /*0cb8*/ 	.word	index@(_ZN5flash24flash_fwd_splitkv_kernelI23Flash_fwd_kernel_traitsILi96ELi64ELi64ELi4ELb0ELb0EN7cutlass10bfloat16_tE19Flash_kernel_traitsILi96ELi64ELi64ELi4ES3_EELb1ELb0ELb0ELb1ELb1ELb1ELb1ELb0EEEvNS_16Flash_fwd_paramsE)
        /*0cbc*/ 	.word	0x00000000


	//----- nvinfo : EIATTR_MIN_STACK_SIZE
	.align		4
.L_554:
        /*0cc0*/ 	.byte	0x04, 0x12
        /*0cc2*/ 	.short	(.L_556 - .L_555)
	.align		4
.L_555:
        /*0cc4*/ 	.word	index@(_ZN5flash24flash_fwd_splitkv_kernelI23Flash_fwd_kernel_traitsILi96ELi64ELi64ELi4ELb0ELb0EN7cutlass10bfloat16_tE19Flash_kernel_traitsILi96ELi64ELi64ELi4ES3_EELb1ELb0ELb0ELb0ELb1ELb0ELb0ELb0EEEvNS_16Flash_fwd_paramsE)
        /*0cc8*/ 	.word	0x00000000


	//----- nvinfo : EIATTR_MIN_STACK_SIZE
	.align		4
.L_556:
        /*0ccc*/ 	.byte	0x04, 0x12
        /*0cce*/ 	.short	(.L_558 - .L_557)
	.align		4
.L_557:
        /*0cd0*/ 	.word	index@(_ZN5flash24flash_fwd_splitkv_kernelI23Flash_fwd_kernel_traitsILi96ELi64ELi64ELi4ELb0ELb0EN7cutlass10bfloat16_tE19Flash_kernel_traitsILi96ELi64ELi64ELi4ES3_EELb1ELb0ELb0ELb0ELb1ELb1ELb0ELb0EEEvNS_16Flash_fwd_paramsE)
        /*0cd4*/ 	.word	0x00000000


	//----- nvinfo : EIATTR_MIN_STACK_SIZE
	.align		4
.L_558:
        /*0cd8*/ 	.byte	0x04, 0x12
        /*0cda*/ 	.short	(.L_560 - .L_559)
	.align		4
.L_559:
        /*0cdc*/ 	.word	index@(_ZN5flash24flash_fwd_splitkv_kernelI23Flash_fwd_kernel_traitsILi96ELi64ELi64ELi4ELb0ELb0EN7cutlass10bfloat16_tE19Flash_kernel_traitsILi96ELi64ELi64ELi4ES3_EELb1ELb0ELb1ELb0ELb0ELb0ELb0ELb0EEEvNS_16Flash_fwd_paramsE)
        /*0ce0*/ 	.word	0x00000000


	//----- nvinfo : EIATTR_MIN_STACK_SIZE
	.align		4
.L_560:
        /*0ce4*/ 	.byte	0x04, 0x12
        /*0ce6*/ 	.short	(.L_562 - .L_561)
	.align		4
.L_561:
        /*0ce8*/ 	.word	index@(_ZN5flash24flash_fwd_splitkv_kernelI23Flash_fwd_kernel_traitsILi96ELi64ELi64ELi4ELb0ELb0EN7cutlass10bfloat16_tE19Flash_kernel_traitsILi96ELi64ELi64ELi4ES3_EELb1ELb0ELb1ELb0ELb0ELb1ELb0ELb0EEEvNS_16Flash_fwd_paramsE)
        /*0cec*/ 	.word	0x00000000


	//----- nvinfo : EIATTR_MIN_STACK_SIZE
	.align		4
.L_562:
        /*0cf0*/ 	.byte	0x04, 0x12
        /*0cf2*/ 	.short	(.L_564 - .L_563)
	.align		4
.L_563:
        /*0cf4*/ 	.word	index@(_ZN5flash24flash_fwd_splitkv_kernelI23Flash_fwd_kernel_traitsILi96ELi64ELi64ELi4ELb0ELb0EN7cutlass10bfloat16_tE19Flash_kernel_traitsILi96ELi64ELi64ELi4ES3_EELb1ELb0ELb0ELb0ELb1ELb0ELb0ELb1EEEvNS_16Flash_fwd_paramsE)
        /*0cf8*/ 	.word	0x00000000


	//----- nvinfo : EIATTR_MIN_STACK_SIZE
	.align		4
.L_564:
        /*0cfc*/ 	.byte	0x04, 0x12
        /*0cfe*/ 	.short	(.L_566 - .L_565)
	.align		4
.L_565:
        /*0d00*/ 	.word	index@(_ZN5flash24flash_fwd_splitkv_kernelI23Flash_fwd_kernel_traitsILi96ELi64ELi64ELi4ELb0ELb0EN7cutlass10bfloat16_tE19Flash_kernel_traitsILi96ELi64ELi64ELi4ES3_EELb1ELb0ELb0ELb0ELb1ELb1ELb0ELb1EEEvNS_16Flash_fwd_paramsE)
        /*0d04*/ 	.word	0x00000000


	//----- nvinfo : EIATTR_MIN_STACK_SIZE
	.align		4
.L_566:
        /*0d08*/ 	.byte	0x04, 0x12
        /*0d0a*/ 	.short	(.L_568 - .L_567)
	.align		4
.L_567:
        /*0d0c*/ 	.word	index@(_ZN5flash24flash_fwd_splitkv_kernelI23Flash_fwd_kernel_traitsILi96ELi64ELi64ELi4ELb0ELb0EN7cutlass10bfloat16_tE19Flash_kernel_traitsILi96ELi64ELi64ELi4ES3_EELb1ELb0ELb1ELb0ELb0ELb0ELb0ELb1EEEvNS_16Flash_fwd_paramsE)
        /*0d10*/ 	.word	0x00000000


	//----- nvinfo : EIATTR_MIN_STACK_SIZE
	.align		4
.L_568:
        /*0d14*/ 	.byte	0x04, 0x12
        /*0d16*/ 	.short	(.L_570 - .L_569)
	.align		4
.L_569:
        /*0d18*/ 	.word	index@(_ZN5flash24flash_fwd_splitkv_kernelI23Flash_fwd_kernel_traitsILi96ELi64ELi64ELi4ELb0ELb0EN7cutlass10bfloat16_tE19Flash_kernel_traitsILi96ELi64ELi64ELi4ES3_EELb1ELb0ELb1ELb0ELb0ELb1ELb0ELb1EEEvNS_16Flash_fwd_paramsE)
        /*0d1c*/ 	.word	0x00000000


	//----- nvinfo : EIATTR_MIN_STACK_SIZE
	.align		4
.L_570:
        /*0d20*/ 	.byte	0x04, 0x12
        /*0d22*/ 	.short	(.L_572 - .L_571)
	.align		4
.L_571:
        /*0d24*/ 	.word	index@(_ZN5flash24flash_fwd_splitkv_kernelI23Flash_fwd_kernel_traitsILi96ELi64ELi64ELi4ELb0ELb0EN7cutlass10bfloat16_tE19Flash_kernel_traitsILi96ELi64ELi64ELi4ES3_EELb1ELb0ELb0ELb0ELb1ELb0ELb1ELb0EEEvNS_16Flash_fwd_paramsE)
        /*0d28*/ 	.word	0x00000000


	//----- nvinfo : EIATTR_MIN_STACK_SIZE
	.align		4
.L_572:
        /*0d2c*/ 	.byte	0x04, 0x12
        /*0d2e*/ 	.short	(.L_574 - .L_573)
	.align		4
.L_573:
        /*0d30*/ 	.word	index@(_ZN5flash24flash_fwd_splitkv_kernelI23Flash_fwd_kernel_traitsILi96ELi64ELi64ELi4ELb0ELb0EN7cutlass10bfloat16_tE19Flash_kernel_traitsILi96ELi64ELi64ELi4ES3_EELb1ELb0ELb0ELb0ELb1ELb1ELb1ELb0EEEvNS_16Flash_fwd_paramsE)
        /*0d34*/ 	.word	0x00000000


	//----- nvinfo : EIATTR_MIN_STACK_SIZE
	.align		4
.L_574:
        /*0d38*/ 	.byte	0x04, 0x12
        /*0d3a*/ 	.short	(.L_576 - .L_575)
	.align		4
.L_575:
        /*0d3c*/ 	.word	index@(_ZN5flash24flash_fwd_splitkv_kernelI23Flash_fwd_kernel_traitsILi96ELi64ELi64ELi4ELb0ELb0EN7cutlass10bfloat16_tE19Flash_kernel_traitsILi96ELi64ELi64ELi4ES3_EELb1ELb0ELb1ELb0ELb0ELb0ELb1ELb0EEEvNS_16Flash_fwd_paramsE)
        /*0d40*/ 	.word	0x00000000


	//----- nvinfo : EIATTR_MIN_STACK_SIZE
	.align		4
.L_576:
        /*0d44*/ 	.byte	0x04, 0x12
        /*0d46*/ 	.short	(.L_578 - .L_577)
	.align		4
.L_577:
        /*0d48*/ 	.word	index@(_ZN5flash24flash_fwd_splitkv_kernelI23Flash_fwd_kernel_traitsILi96ELi64ELi64ELi4ELb0ELb0EN7cutlass10bfloat16_tE19Flash_kernel_traitsILi96ELi64ELi64ELi4ES3_EELb1ELb0ELb1ELb0ELb0ELb1ELb1ELb0EEEvNS_16Flash_fwd_paramsE)
        /*0d4c*/ 	.word	0x00000000


	//----- nvinfo : EIATTR_MIN_STACK_SIZE
	.align		4
.L_578:
        /*0d50*/ 	.byte	0x04, 0x12
        /*0d52*/ 	.short	(.L_580 - .L_579)
	.align		4
.L_579:
        /*0d54*/ 	.word	index@(_ZN5flash24flash_fwd_splitkv_kernelI23Flash_fwd_kernel_traitsILi96ELi64ELi64ELi4ELb0ELb0EN7cutlass10bfloat16_tE19Flash_kernel_traitsILi96ELi64ELi64ELi4ES3_EELb1ELb0ELb0ELb0ELb1ELb0ELb1ELb1EEEvNS_16Flash_fwd_paramsE)
        /*0d58*/ 	.word	0x00000000


	//----- nvinfo : EIATTR_MIN_STACK_SIZE
	.align		4
.L_580:
        /*0d5c*/ 	.byte	0x04, 0x12
        /*0d5e*/ 	.short	(.L_582 - .L_581)
	.align		4
.L_581:
        /*0d60*/ 	.word	index@(_ZN5flash24flash_fwd_splitkv_kernelI23Flash_fwd_kernel_traitsILi96ELi64ELi64ELi4ELb0ELb0EN7cutlass10bfloat16_tE19Flash_kernel_traitsILi96ELi64ELi64ELi4ES3_EELb1ELb0ELb0ELb0ELb1ELb1ELb1ELb1EEEvNS_16Flash_fwd_paramsE)
        /*0d64*/ 	.word	0x00000000


	//----- nvinfo : EIATTR_MIN_STACK_SIZE
	.align		4
.L_582:
        /*0d68*/ 	.byte	0x04, 0x12
        /*0d6a*/ 	.short	(.L_584 - .L_583)
	.align		4
.L_583:
        /*0d6c*/ 	.word	index@(_ZN5flash24flash_fwd_splitkv_kernelI23Flash_fwd_kernel_traitsILi96ELi64ELi64ELi4ELb0ELb0EN7cutlass10bfloat16_tE19Flash_kernel_traitsILi96ELi64ELi64ELi4ES3_EELb1ELb0ELb1ELb0ELb0ELb0ELb1ELb1EEEvNS_16Flash_fwd_paramsE)
        /*0d70*/ 	.word	0x00000000


	//----- nvinfo : EIATTR_MIN_STACK_SIZE
	.align		4
.L_584:
        /*0d74*/ 	.byte	0x04, 0x12
        /*0d76*/ 	.short	(.L_586 - .L_585)
	.align		4
.L_585:
        /*0d78*/ 	.word	index@(_ZN5flash24flash_fwd_splitkv_kernelI23Flash_fwd_kernel_traitsILi96ELi64ELi64ELi4ELb0ELb0EN7cutlass10bfloat16_tE19Flash_kernel_traitsILi96ELi64ELi64ELi4ES3_EELb1ELb0ELb1ELb0ELb0ELb1ELb1ELb1EEEvNS_16Flash_fwd_paramsE)
        /*0d7c*/ 	.word	0x00000000
.L_586:


//--------------------- .nv.compat                --------------------------
	.section	.nv.compat,"",@"SHT_CUDA_COMPAT_INFO"
	.align	4
        /*0000*/ 	.byte	0x02, 0x09, 0x01, 0x00, 0x02, 0x02, 0x01, 0x00, 0x02, 0x05, 0x05, 0x00, 0x03, 0x07, 0x01, 0x01
        /*0010*/ 	.byte	0x02, 0x03, 0x00, 0x00, 0x02, 0x06, 0x01, 0x00, 0x04, 0x0b, 0x08, 0x00, 0x00, 0x00, 0x00, 0x00
        /*0020*/ 	.byte	0x00, 0x00, 0x00, 0x00


//--------------------- .nv.info._ZN5flash32flash_fwd_splitkv_combine_kernelI23Flash_fwd_kernel_traitsILi96ELi64ELi128ELi4ELb0ELb0EN7cutlass10bfloat16_tE19Flash_kernel_traitsILi96ELi64ELi128ELi4ES3_EELi16ELi7ELb0EEEvNS_16Flash_fwd_paramsE --------------------------
	.section	.nv.info._ZN5flash32flash_fwd_splitkv_combine_kernelI23Flash_fwd_kernel_traitsILi96ELi64ELi128ELi4ELb0ELb0EN7cutlass10bfloat16_tE19Flash_kernel_traitsILi96ELi64ELi128ELi4ES3_EELi16ELi7ELb0EEEvNS_16Flash_fwd_paramsE,"",@"SHT_CUDA_INFO"
	.sectionflags	@""
	.align	4


	//----- nvinfo : EIATTR_CUDA_API_VERSION
	.align		4
        /*0000*/ 	.byte	0x04, 0x37
        /*0002*/ 	.short	(.L_588 - .L_587)
.L_587:
        /*0004*/ 	.word	0x00000082


	//----- nvinfo : EIATTR_KPARAM_INFO
	.align		4
.L_588:
        /*0008*/ 	.byte	0x04, 0x17
        /*000a*/ 	.short	(.L_590 - .L_589)
.L_589:
        /*000c*/ 	.word	0x00000000
        /*0010*/ 	.short	0x0000
        /*0012*/ 	.short	0x0000
        /*0014*/ 	.byte	0x00, 0xf0, 0x41, 0x07


	//----- nvinfo : EIATTR_SPARSE_MMA_MASK
	.align		4
.L_590:
        /*0018*/ 	.byte	0x03, 0x50
        /*001a*/ 	.short	0x0000


	//----- nvinfo : EIATTR_MAXREG_COUNT
	.align		4
        /*001c*/ 	.byte	0x03, 0x1b
        /*001e*/ 	.short	0x00ff


	//----- nvinfo : EIATTR_NUM_BARRIERS
	.align		4
        /*0020*/ 	.byte	0x02, 0x4c
        /*0022*/ 	.byte	0x01
	.zero		1


	//----- nvinfo : EIATTR_MERCURY_ISA_VERSION
	.align		4
        /*0024*/ 	.byte	0x03, 0x5f
        /*0026*/ 	.short	0x0101


	//----- nvinfo : EIATTR_COOP_GROUP_MASK_REGIDS
	.align		4
        /*0028*/ 	.byte	0x04, 0x29
        /*002a*/ 	.short	(.L_592 - .L_591)


	//   ....[0]....
.L_591:
        /*002c*/ 	.word	0xffffffff


	//   ....[1]....
        /*0030*/ 	.word	0xffffffff


	//   ....[2]....
        /*0034*/ 	.word	0xffffffff


	//   ....[3]....
        /*0038*/ 	.word	0xffffffff


	//   ....[4]....
        /*003c*/ 	.word	0xffffffff


	//   ....[5]....
        /*0040*/ 	.word	0xffffffff


	//----- nvinfo : EIATTR_COOP_GROUP_INSTR_OFFSETS
	.align		4
.L_592:
        /*0044*/ 	.byte	0x04, 0x28
        /*0046*/ 	.short	(.L_594 - .L_593)


	//   ....[0]....
.L_593:
        /*0048*/ 	.word	0x00002a70


	//   ....[1]....
        /*004c*/ 	.word	0x00002a90


	//   ....[2]....
        /*0050*/ 	.word	0x00002ac0


	//   ....[3]....
        /*0054*/ 	.word	0x00002fa0


	//   ....[4]....
        /*0058*/ 	.word	0x00003020


	//   ....[5]....
        /*005c*/ 	.word	0x000030e0


	//----- nvinfo : EIATTR_EXIT_INSTR_OFFSETS
	.align		4
.L_594:
        /*0060*/ 	.byte	0x04, 0x1c
        /*0062*/ 	.short	(.L_596 - .L_595)


	//   ....[0]....
.L_595:
        /*0064*/ 	.word	0x00005c00


	//   ....[1]....
        /*0068*/ 	.word	0x00006200


	//   ....[2]....
        /*006c*/ 	.word	0x00006290


	//----- nvinfo : EIATTR_CRS_STACK_SIZE
	.align		4
.L_596:
        /*0070*/ 	.byte	0x04, 0x1e
        /*0072*/ 	.short	(.L_598 - .L_597)
.L_597:
        /*0074*/ 	.word	0x00000000


	//----- nvinfo : EIATTR_CBANK_PARAM_SIZE
	.align		4
.L_598:
        /*0078*/ 	.byte	0x03, 0x19
        /*007a*/ 	.short	0x01d0


	//----- nvinfo : EIATTR_PARAM_CBANK
	.align		4
        /*007c*/ 	.byte	0x04, 0x0a
        /*007e*/ 	.short	(.L_600 - .L_599)
	.align		4
.L_599:
        /*0080*/ 	.word	index@(.nv.constant0._ZN5flash32flash_fwd_splitkv_combine_kernelI23Flash_fwd_kernel_traitsILi96ELi64ELi128ELi4ELb0ELb0EN7cutlass10bfloat16_tE19Flash_kernel_traitsILi96ELi64ELi128ELi4ES3_EELi16ELi7ELb0EEEvNS_16Flash_fwd_paramsE)
        /*0084*/ 	.short	0x0210
        /*0086*/ 	.short	0x01d0


	//----- nvinfo : EIATTR_SW_WAR
	.align		4
.L_600:
        /*0088*/ 	.byte	0x04, 0x36
        /*008a*/ 	.short	(.L_602 - .L_601)
.L_601:
        /*008c*/ 	.word	0x00000008
.L_602:


//--------------------- .nv.info._ZN5flash32flash_fwd_splitkv_combine_kernelI23Flash_fwd_kernel_traitsILi96ELi64ELi128ELi4ELb0ELb0EN7cutlass10bfloat16_tE19Flash_kernel_traitsILi96ELi64ELi128ELi4ES3_EELi16ELi6ELb0EEEvNS_16Flash_fwd_paramsE --------------------------
	.section	.nv.info._ZN5flash32flash_fwd_splitkv_combine_kernelI23Flash_fwd_kernel_traitsILi96ELi64ELi128ELi4ELb0ELb0EN7cutlass10bfloat16_tE19Flash_kernel_traitsILi96ELi64ELi128ELi4ES3_EELi16ELi6ELb0EEEvNS_16Flash_fwd_paramsE,"",@"SHT_CUDA_INFO"
	.sectionflags	@""
	.align	4


	//----- nvinfo : EIATTR_CUDA_API_VERSION
	.align		4
        /*0000*/ 	.byte	0x04, 0x37
        /*0002*/ 	.short	(.L_604 - .L_603)
.L_603:
        /*0004*/ 	.word	0x00000082


	//----- nvinfo : EIATTR_KPARAM_INFO
	.align		4
.L_604:
        /*0008*/ 	.byte	0x04, 0x17
        /*000a*/ 	.short	(.L_606 - .L_605)
.L_605:
        /*000c*/ 	.word	0x00000000
        /*0010*/ 	.short	0x0000
        /*0012*/ 	.short	0x0000
        /*0014*/ 	.byte	0x00, 0xf0, 0x41, 0x07


	//----- nvinfo : EIATTR_SPARSE_MMA_MASK
	.align		4
.L_606:
        /*0018*/ 	.byte	0x03, 0x50
        /*001a*/ 	.short	0x0000


	//----- nvinfo : EIATTR_MAXREG_COUNT
	.align		4
        /*001c*/ 	.byte	0x03, 0x1b
        /*001e*/ 	.short	0x00ff


	//----- nvinfo : EIATTR_NUM_BARRIERS
	.align		4
        /*0020*/ 	.byte	0x02, 0x4c
        /*0022*/ 	.byte	0x01
	.zero		1


	//----- nvinfo : EIATTR_MERCURY_ISA_VERSION
	.align		4
        /*0024*/ 	.byte	0x03, 0x5f
        /*0026*/ 	.short	0x0101


	//----- nvinfo : EIATTR_COOP_GROUP_MASK_REGIDS
	.align		4
        /*0028*/ 	.byte	0x04, 0x29
        /*002a*/ 	.short	(.L_608 - .L_607)


	//   ....[0]....
.L_607:
        /*002c*/ 	.word	0xffffffff


	//   ....[1]....
        /*0030*/ 	.word	0xffffffff


	//   ....[2]....
        /*0034*/ 	.word	0xffffffff


	//   ....[3]....
        /*0038*/ 	.word	0xffffffff


	//   ....[4]....
        /*003c*/ 	.word	0xffffffff


	//   ....[5]....
        /*0040*/ 	.word	0xffffffff


	//----- nvinfo : EIATTR_COOP_GROUP_INSTR_OFFSETS
	.align		4
.L_608:
        /*0044*/ 	.byte	0x04, 0x28
        /*0046*/ 	.short	(.L_610 - .L_609)


	//   ....[0]....
.L_609:
        /*0048*/ 	.word	0x000020a0


	//   ....[1]....
        /*004c*/ 	.word	0x000020d0


	//   ....[2]....
        /*0050*/ 	.word	0x00002100


	//   ....[3]....
        /*0054*/ 	.word	0x000023d0


	//   ....[4]....
        /*0058*/ 	.word	0x00002480


	//   ....[5]....
        /*005c*/ 	.word	0x000025b0


	//----- nvinfo : EIATTR_EXIT_INSTR_OFFSETS
	.align		4
.L_610:
        /*0060*/ 	.byte	0x04, 0x1c
        /*0062*/ 	.short	(.L_612 - .L_611)


	//   ....[0]....
.L_611:
        /*0064*/ 	.word	0x00004c40


	//   ....[1]....
        /*0068*/ 	.word	0x00005260


	//   ....[2]....
        /*006c*/ 	.word	0x000052f0


	//----- nvinfo : EIATTR_CRS_STACK_SIZE
	.align		4
.L_612:
        /*0070*/ 	.byte	0x04, 0x1e
        /*0072*/ 	.short	(.L_614 - .L_613)
.L_613:
        /*0074*/ 	.word	0x00000000


	//----- nvinfo : EIATTR_CBANK_PARAM_SIZE
	.align		4
.L_614:
        /*0078*/ 	.byte	0x03, 0x19
        /*007a*/ 	.short	0x01d0


	//----- nvinfo : EIATTR_PARAM_CBANK
	.align		4
        /*007c*/ 	.byte	0x04, 0x0a
        /*007e*/ 	.short	(.L_616 - .L_615)
	.align		4
.L_615:
        /*0080*/ 	.word	index@(.nv.constant0._ZN5flash32flash_fwd_splitkv_combine_kernelI23Flash_fwd_kernel_traitsILi96ELi64ELi128ELi4ELb0ELb0EN7cutlass10bfloat16_tE19Flash_kernel_traitsILi96ELi64ELi128ELi4ES3_EELi16ELi6ELb0EEEvNS_16Flash_fwd_paramsE)
        /*0084*/ 	.short	0x0210
        /*0086*/ 	.short	0x01d0


	//----- nvinfo : EIATTR_SW_WAR
	.align		4
.L_616:
        /*0088*/ 	.byte	0x04, 0x36
        /*008a*/ 	.short	(.L_618 - .L_617)
.L_617:
        /*008c*/ 	.word	0x00000008
.L_618:


//--------------------- .nv.info._ZN5flash32flash_fwd_splitkv_combine_kernelI23Flash_fwd_kernel_traitsILi96ELi64ELi128ELi4ELb0ELb0EN7cutlass10bfloat16_tE19Flash_kernel_traitsILi96ELi64ELi128ELi4ES3_EELi16ELi5ELb0EEEvNS_16Flash_fwd_paramsE --------------------------
	.section	.nv.info._ZN5flash32flash_fwd_splitkv_combine_kernelI23Flash_fwd_kernel_traitsILi96ELi64ELi128ELi4ELb0ELb0EN7cutlass10bfloat16_tE19Flash_kernel_traitsILi96ELi64ELi128ELi4ES3_EELi16ELi5ELb0EEEvNS_16Flash_fwd_paramsE,"",@"SHT_CUDA_INFO"
	.sectionflags	@""
	.align	4


	//----- nvinfo : EIATTR_CUDA_API_VERSION
	.align		4
        /*0000*/ 	.byte	0x04, 0x37
        /*0002*/ 	.short	(.L_620 - .L_619)
.L_619:
        /*0004*/ 	.word	0x00000082


	//----- nvinfo : EIATTR_KPARAM_INFO
	.align		4
.L_620:
        /*0008*/ 	.byte	0x04, 0x17
        /*000a*/ 	.short	(.L_622 - .L_621)
.L_621:
        /*000c*/ 	.word	0x00000000
        /*0010*/ 	.short	0x0000
        /*0012*/ 	.short	0x0000
        /*0014*/ 	.byte	0x00, 0xf0, 0x41, 0x07


	//----- nvinfo : EIATTR_SPARSE_MMA_MASK
	.align		4
.L_622:
        /*0018*/ 	.byte	0x03, 0x50
        /*001a*/ 	.short	0x0000


	//----- nvinfo : EIATTR_MAXREG_COUNT
	.align		4
        /*001c*/ 	.byte	0x03, 0x1b
        /*001e*/ 	.short	0x00ff


	//----- nvinfo : EIATTR_NUM_BARRIERS
	.align		4
        /*0020*/ 	.byte	0x02, 0x4c
        /*0022*/ 	.byte	0x01
	.zero		1


	//----- nvinfo : EIATTR_MERCURY_ISA_VERSION
	.align		4
        /*0024*/ 	.byte	0x03, 0x5f
        /*0026*/ 	.short	0x0101


	//----- nvinfo : EIATTR_COOP_GROUP_MASK_REGIDS
	.align		4
        /*0028*/ 	.byte	0x04, 0x29
        /*002a*/ 	.short	(.L_624 - .L_623)


	//   ....[0]....
.L_623:
        /*002c*/ 	.word	0xffffffff


	//   ....[1]....
        /*0030*/ 	.word	0xffffffff


	//   ....[2]....
        /*0034*/ 	.word	0xffffffff


	//   ....[3]....
        /*0038*/ 	.word	0xffffffff


	//   ....[4]....
        /*003c*/ 	.word	0xffffffff


	//   ....[5]....
        /*0040*/ 	.word	0xffffffff


	//----- nvinfo : EIATTR_COOP_GROUP_INSTR_OFFSETS
	.align		4
.L_624:
        /*0044*/ 	.byte	0x04, 0x28
        /*0046*/ 	.short	(.L_626 - .L_625)


	//   ....[0]....
.L_625:
        /*0048*/ 	.word	0x00001c10


	//   ....[1]....
        /*004c*/ 	.word	0x00001c40


	//   ....[2]....
        /*0050*/ 	.word	0x00001c70


	//   ....[3]....
        /*0054*/ 	.word	0x00001ed0


	//   ....[4]....
        /*0058*/ 	.word	0x00001f90


	//   ....[5]....
        /*005c*/ 	.word	0x000020a0


	//----- nvinfo : EIATTR_EXIT_INSTR_OFFSETS
	.align		4
.L_626:
        /*0060*/ 	.byte	0x04, 0x1c
        /*0062*/ 	.short	(.L_628 - .L_627)


	//   ....[0]....
.L_627:
        /*0064*/ 	.word	0x00004520


	//   ....[1]....
        /*0068*/ 	.word	0x00004b40


	//   ....[2]....
        /*006c*/ 	.word	0x00004bd0


	//----- nvinfo : EIATTR_CRS_STACK_SIZE
	.align		4
.L_628:
        /*0070*/ 	.byte	0x04, 0x1e
        /*0072*/ 	.short	(.L_630 - .L_629)
.L_629:
        /*0074*/ 	.word	0x00000000


	//----- nvinfo : EIATTR_CBANK_PARAM_SIZE
	.align		4
.L_630:
        /*0078*/ 	.byte	0x03, 0x19
        /*007a*/ 	.short	0x01d0


	//----- nvinfo : EIATTR_PARAM_CBANK
	.align		4
        /*007c*/ 	.byte	0x04, 0x0a
        /*007e*/ 	.short	(.L_632 - .L_631)
	.align		4
.L_631:
        /*0080*/ 	.word	index@(.nv.constant0._ZN5flash32flash_fwd_splitkv_combine_kernelI23Flash_fwd_kernel_traitsILi96ELi64ELi128ELi4ELb0ELb0EN7cutlass10bfloat16_tE19Flash_kernel_traitsILi96ELi64ELi128ELi4ES3_EELi16ELi5ELb0EEEvNS_16Flash_fwd_paramsE)
        /*0084*/ 	.short	0x0210
        /*0086*/ 	.short	0x01d0


	//----- nvinfo : EIATTR_SW_WAR
	.align		4
.L_632:
        /*0088*/ 	.byte	0x04, 0x36
        /*008a*/ 	.short	(.L_634 - .L_633)
.L_633:
        /*008c*/ 	.word	0x00000008
.L_634:


//--------------------- .nv.info._ZN5flash32flash_fwd_splitkv_combine_kernelI23Flash_fwd_kernel_traitsILi96ELi64ELi128ELi4ELb0ELb0EN7cutlass10bfloat16_tE19Flash_kernel_traitsILi96ELi64ELi128ELi4ES3_EELi16ELi4ELb0EEEvNS_16Flash_fwd_paramsE --------------------------
	.section	.nv.info._ZN5flash32flash_fwd_splitkv_combine_kernelI23Flash_fwd_kernel_traitsILi96ELi64ELi128ELi4ELb0ELb0EN7cutlass10bfloat16_tE19Flash_kernel_traitsILi96ELi64ELi128ELi4ES3_EELi16ELi4ELb0EEEvNS_16Flash_fwd_paramsE,"",@"SHT_CUDA_INFO"
	.sectionflags	@""
	.align	4


	//----- nvinfo : EIATTR_CUDA_API_VERSION
	.align		4
        /*0000*/ 	.byte	0x04, 0x37
        /*0002*/ 	.short	(.L_636 - .L_635)
.L_635:
        /*0004*/ 	.word	0x00000082


	//----- nvinfo : EIATTR_KPARAM_INFO
	.align		4
.L_636:
        /*0008*/ 	.byte	0x04, 0x17
        /*000a*/ 	.short	(.L_638 - .L_637)
.L_637:
        /*000c*/ 	.word	0x00000000
        /*0010*/ 	.short	0x0000
        /*0012*/ 	.short	0x0000
        /*0014*/ 	.byte	0x00, 0xf0, 0x41, 0x07


	//----- nvinfo : EIATTR_SPARSE_MMA_MASK
	.align		4
.L_638:
        /*0018*/ 	.byte	0x03, 0x50
        /*001a*/ 	.short	0x0000


	//----- nvinfo : EIATTR_MAXREG_COUNT
	.align		4
        /*001c*/ 	.byte	0x03, 0x1b
        /*001e*/ 	.short	0x00ff


	//----- nvinfo : EIATTR_NUM_BARRIERS
	.align		4
        /*0020*/ 	.byte	0x02, 0x4c
        /*0022*/ 	.byte	0x01
	.zero		1


	//----- nvinfo : EIATTR_MERCURY_ISA_VERSION
	.align		4
        /*0024*/ 	.byte	0x03, 0x5f
        /*0026*/ 	.short	0x0101


	//----- nvinfo : EIATTR_COOP_GROUP_MASK_REGIDS
	.align		4
        /*0028*/ 	.byte	0x04, 0x29
        /*002a*/ 	.short	(.L_640 - .L_639)


	//   ....[0]....
.L_639:
        /*002c*/ 	.word	0xffffffff


	//   ....[1]....
        /*0030*/ 	.word	0xffffffff


	//   ....[2]....
        /*0034*/ 	.word	0xffffffff


	//   ....[3]....
        /*0038*/ 	.word	0xffffffff


	//   ....[4]....
        /*003c*/ 	.word	0xffffffff


	//   ....[5]....
        /*0040*/ 	.word	0xffffffff


	//----- nvinfo : EIATTR_COOP_GROUP_INSTR_OFFSETS
	.align		4
.L_640:
        /*0044*/ 	.byte	0x04, 0x28
        /*0046*/ 	.short	(.L_642 - .L_641)


	//   ....[0]....
.L_641:
        /*0048*/ 	.word	0x00001780


	//   ....[1]....
        /*004c*/ 	.word	0x000017b0


	//   ....[2]....
        /*0050*/ 	.word	0x000017f0


	//   ....[3]....
        /*0054*/ 	.word	0x000019b0


	//   ....[4]....
        /*0058*/ 	.word	0x00001a30


	//   ....[5]....
        /*005c*/ 	.word	0x00001ba0


	//----- nvinfo : EIATTR_EXIT_INSTR_OFFSETS
	.align		4
.L_642:
        /*0060*/ 	.byte	0x04, 0x1c
        /*0062*/ 	.short	(.L_644 - .L_643)


	//   ....[0]....
.L_643:
        /*0064*/ 	.word	0x00004180


	//   ....[1]....
        /*0068*/ 	.word	0x000047a0


	//   ....[2]....
        /*006c*/ 	.word	0x00004830


	//----- nvinfo : EIATTR_CRS_STACK_SIZE
	.align		4
.L_644:
        /*0070*/ 	.byte	0x04, 0x1e
        /*0072*/ 	.short	(.L_646 - .L_645)
.L_645:
        /*0074*/ 	.word	0x00000000


	//----- nvinfo : EIATTR_CBANK_PARAM_SIZE
	.align		4
.L_646:
        /*0078*/ 	.byte	0x03, 0x19
        /*007a*/ 	.short	0x01d0


	//----- nvinfo : EIATTR_PARAM_CBANK
	.align		4
        /*007c*/ 	.byte	0x04, 0x0a
        /*007e*/ 	.short	(.L_648 - .L_647)
	.align		4
.L_647:
        /*0080*/ 	.word	index@(.nv.constant0._ZN5flash32flash_fwd_splitkv_combine_kernelI23Flash_fwd_kernel_traitsILi96ELi64ELi128ELi4ELb0ELb0EN7cutlass10bfloat16_tE19Flash_kernel_traitsILi96ELi64ELi128ELi4ES3_EELi16ELi4ELb0EEEvNS_16Flash_fwd_paramsE)
        /*0084*/ 	.short	0x0210
        /*0086*/ 	.short	0x01d0


	//----- nvinfo : EIATTR_SW_WAR
	.align		4
.L_648:
        /*0088*/ 	.byte	0x04, 0x36
        /*008a*/ 	.short	(.L_650 - .L_649)
.L_649:
        /*008c*/ 	.word	0x00000008
.L_650:


//--------------------- .nv.info._ZN5flash32flash_fwd_splitkv_combine_kernelI23Flash_fwd_kernel_traitsILi96ELi64ELi128ELi4ELb0ELb0EN7cutlass10bfloat16_tE19Flash_kernel_traitsILi96ELi64ELi128ELi4ES3_EELi16ELi3ELb0EEEvNS_16Flash_fwd_paramsE --------------------------
	.section	.nv.info._ZN5flash32flash_fwd_splitkv_combine_kernelI23Flash_fwd_kernel_traitsILi96ELi64ELi128ELi4ELb0ELb0EN7cutlass10bfloat16_tE19Flash_kernel_traitsILi96ELi64ELi128ELi4ES3_EELi16ELi3ELb0EEEvNS_16Flash_fwd_paramsE,"",@"SHT_CUDA_INFO"
	.sectionflags	@""
	.align	4


	//----- nvinfo : EIATTR_CUDA_API_VERSION
	.align		4
        /*0000*/ 	.byte	0x04, 0x37
        /*0002*/ 	.short	(.L_652 - .L_651)
.L_651:
        /*0004*/ 	.word	0x00000082


	//----- nvinfo : EIATTR_KPARAM_INFO
	.align		4
.L_652:
        /*0008*/ 	.byte	0x04, 0x17
        /*000a*/ 	.short	(.L_654 - .L_653)
.L_653:
        /*000c*/ 	.word	0x00000000
        /*0010*/ 	.short	0x0000
        /*0012*/ 	.short	0x0000
        /*0014*/ 	.byte	0x00, 0xf0, 0x41, 0x07


	//----- nvinfo : EIATTR_SPARSE_MMA_MASK
	.align		4
.L_654:
        /*0018*/ 	.byte	0x03, 0x50
        /*001a*/ 	.short	0x0000


	//----- nvinfo : EIATTR_MAXREG_COUNT
	.align		4
        /*001c*/ 	.byte	0x03, 0x1b
        /*001e*/ 	.short	0x00ff


	//----- nvinfo : EIATTR_NUM_BARRIERS
	.align		4
        /*0020*/ 	.byte	0x02, 0x4c
        /*0022*/ 	.byte	0x01
	.zero		1


	//----- nvinfo : EIATTR_MERCURY_ISA_VERSION
	.align		4
        /*0024*/ 	.byte	0x03, 0x5f
        /*0026*/ 	.short	0x0101


	//----- nvinfo : EIATTR_COOP_GROUP_MASK_REGIDS
	.align		4
        /*0028*/ 	.byte	0x04, 0x29
        /*002a*/ 	.short	(.L_656 - .L_655)


	//   ....[0]....
.L_655:
        /*002c*/ 	.word	0xffffffff


	//   ....[1]....
        /*0030*/ 	.word	0xffffffff


	//   ....[2]....
        /*0034*/ 	.word	0xffffffff


	//   ....[3]....
        /*0038*/ 	.word	0xffffffff


	//   ....[4]....
        /*003c*/ 	.word	0xffffffff


	//   ....[5]....
        /*0040*/ 	.word	0xffffffff


	//----- nvinfo : EIATTR_COOP_GROUP_INSTR_OFFSETS
	.align		4
.L_656:
        /*0044*/ 	.byte	0x04, 0x28
        /*0046*/ 	.short	(.L_658 - .L_657)


	//   ....[0]....
.L_657:
        /*0048*/ 	.word	0x00001810


	//   ....[1]....
        /*004c*/ 	.word	0x00001890


	//   ....[2]....
        /*0050*/ 	.word	0x00001900


	//   ....[3]....
        /*0054*/ 	.word	0x00001a50


	//   ....[4]....
        /*0058*/ 	.word	0x00001b30


	//   ....[5]....
        /*005c*/ 	.word	0x00001c90


	//----- nvinfo : EIATTR_EXIT_INSTR_OFFSETS
	.align		4
.L_658:
        /*0060*/ 	.byte	0x04, 0x1c
        /*0062*/ 	.short	(.L_660 - .L_659)


	//   ....[0]....
.L_659:
        /*0064*/ 	.word	0x00004170


	//   ....[1]....
        /*0068*/ 	.word	0x00004790


	//   ....[2]....
        /*006c*/ 	.word	0x00004820


	//----- nvinfo : EIATTR_CRS_STACK_SIZE
	.align		4
.L_660:
        /*0070*/ 	.byte	0x04, 0x1e
        /*0072*/ 	.short	(.L_662 - .L_661)
.L_661:
        /*0074*/ 	.word	0x00000000


	//----- nvinfo : EIATTR_CBANK_PARAM_SIZE
	.align		4
.L_662:
        /*0078*/ 	.byte	0x03, 0x19
        /*007a*/ 	.short	0x01d0


	//----- nvinfo : EIATTR_PARAM_CBANK
	.align		4
        /*007c*/ 	.byte	0x04, 0x0a
        /*007e*/ 	.short	(.L_664 - .L_663)
	.align		4
.L_663:
        /*0080*/ 	.word	index@(.nv.constant0._ZN5flash32flash_fwd_splitkv_combine_kernelI23Flash_fwd_kernel_traitsILi96ELi64ELi128ELi4ELb0ELb0EN7cutlass10bfloat16_tE19Flash_kernel_traitsILi96ELi64ELi128ELi4ES3_EELi16ELi3ELb0EEEvNS_16Flash_fwd_paramsE)
        /*0084*/ 	.short	0x0210
        /*0086*/ 	.short	0x01d0


	//----- nvinfo : EIATTR_SW_WAR
	.align		4
.L_664:
        /*0088*/ 	.byte	0x04, 0x36
        /*008a*/ 	.short	(.L_666 - .L_665)
.L_665:
        /*008c*/ 	.word	0x00000008
.L_666:


//--------------------- .nv.info._ZN5flash32flash_fwd_splitkv_combine_kernelI23Flash_fwd_kernel_traitsILi96ELi64ELi128ELi4ELb0ELb0EN7cutlass10bfloat16_tE19Flash_kernel_traitsILi96ELi64ELi128ELi4ES3_EELi16ELi2ELb0EEEvNS_16Flash_fwd_paramsE --------------------------
	.section	.nv.info._ZN5flash32flash_fwd_splitkv_combine_kernelI23Flash_fwd_kernel_traitsILi96ELi64ELi128ELi4ELb0ELb0EN7cutlass10bfloat16_tE19Flash_kernel_traitsILi96ELi64ELi128ELi4ES3_EELi16ELi2ELb0EEEvNS_16Flash_fwd_paramsE,"",@"SHT_CUDA_INFO"
	.sectionflags	@""
	.align	4


	//----- nvinfo : EIATTR_CUDA_API_VERSION
	.align		4
        /*0000*/ 	.byte	0x04, 0x37
        /*0002*/ 	.short	(.L_668 - .L_667)
.L_667:
        /*0004*/ 	.word	0x00000082


	//----- nvinfo : EIATTR_KPARAM_INFO
	.align		4
.L_668:
        /*0008*/ 	.byte	0x04, 0x17
        /*000a*/ 	.short	(.L_670 - .L_669)
.L_669:
        /*000c*/ 	.word	0x00000000
        /*0010*/ 	.short	0x0000
        /*0012*/ 	.short	0x0000
        /*0014*/ 	.byte	0x00, 0xf0, 0x41, 0x07


	//----- nvinfo : EIATTR_SPARSE_MMA_MASK
	.align		4
.L_670:
        /*0018*/ 	.byte	0x03, 0x50
        /*001a*/ 	.short	0x0000


	//----- nvinfo : EIATTR_MAXREG_COUNT
	.align		4
        /*001c*/ 	.byte	0x03, 0x1b
        /*001e*/ 	.short	0x00ff


	//----- nvinfo : EIATTR_NUM_BARRIERS
	.align		4
        /*0020*/ 	.byte	0x02, 0x4c
        /*0022*/ 	.byte	0x01
	.zero		1


	//----- nvinfo : EIATTR_MERCURY_ISA_VERSION
	.align		4
        /*0024*/ 	.byte	0x03, 0x5f
        /*0026*/ 	.short	0x0101


	//----- nvinfo : EIATTR_COOP_GROUP_MASK_REGIDS
	.align		4
        /*0028*/ 	.byte	0x04, 0x29
        /*002a*/ 	.short	(.L_672 - .L_671)


	//   ....[0]....
.L_671:
        /*002c*/ 	.word	0xffffffff


	//   ....[1]....
        /*0030*/ 	.word	0xffffffff


	//   ....[2]....
        /*0034*/ 	.word	0xffffffff


	//   ....[3]....
        /*0038*/ 	.word	0xffffffff


	//----- nvinfo : EIATTR_COOP_GROUP_INSTR_OFFSETS
	.align		4
.L_672:
        /*003c*/ 	.byte	0x04, 0x28
        /*003e*/ 	.short	(.L_674 - .L_673)


	//   ....[0]....
.L_673:
        /*0040*/ 	.word	0x00001800


	//   ....[1]....
        /*0044*/ 	.word	0x00001880


	//   ....[2]....
        /*0048*/ 	.word	0x00001a80


	//   ....[3]....
        /*004c*/ 	.word	0x00001bd0


	//----- nvinfo : EIATTR_EXIT_INSTR_OFFSETS
	.align		4
.L_674:
        /*0050*/ 	.byte	0x04, 0x1c
        /*0052*/ 	.short	(.L_676 - .L_675)


	//   ....[0]....
.L_675:
        /*0054*/ 	.word	0x00004130


	//   ....[1]....
        /*0058*/ 	.word	0x00004750


	//   ....[2]....
        /*005c*/ 	.word	0x000047e0


	//----- nvinfo : EIATTR_CRS_STACK_SIZE
	.align		4
.L_676:
        /*0060*/ 	.byte	0x04, 0x1e
        /*0062*/ 	.short	(.L_678 - .L_677)
.L_677:
        /*0064*/ 	.word	0x00000000


	//----- nvinfo : EIATTR_CBANK_PARAM_SIZE
	.align		4
.L_678:
        /*0068*/ 	.byte	0x03, 0x19
        /*006a*/ 	.short	0x01d0


	//----- nvinfo : EIATTR_PARAM_CBANK
	.align		4
        /*006c*/ 	.byte	0x04, 0x0a
        /*006e*/ 	.short	(.L_680 - .L_679)
	.align		4
.L_679:
        /*0070*/ 	.word	index@(.nv.constant0._ZN5flash32flash_fwd_splitkv_combine_kernelI23Flash_fwd_kernel_traitsILi96ELi64ELi128ELi4ELb0ELb0EN7cutlass10bfloat16_tE19Flash_kernel_traitsILi96ELi64ELi128ELi4ES3_EELi16ELi2ELb0EEEvNS_16Flash_fwd_paramsE)
        /*0074*/ 	.short	0x0210
        /*0076*/ 	.short	0x01d0


	//----- nvinfo : EIATTR_SW_WAR
	.align		4
.L_680:
        /*0078*/ 	.byte	0x04, 0x36
        /*007a*/ 	.short	(.L_682 - .L_681)
.L_681:
        /*007c*/ 	.word	0x00000008
.L_682:


//--------------------- .nv.info._ZN5flash32flash_fwd_splitkv_combine_kernelI23Flash_fwd_kernel_traitsILi96ELi64ELi128ELi4ELb0ELb0EN7cutlass10bfloat16_tE19Flash_kernel_traitsILi96ELi64ELi128ELi4ES3_EELi16ELi1ELb0EEEvNS_16Flash_fwd_paramsE --------------------------
	.section	.nv.info._ZN5flash32flash_fwd_splitkv_combine_kernelI23Flash_fwd_kernel_traitsILi96ELi64ELi128ELi4ELb0ELb0EN7cutlass10bfloat16_tE19Flash_kernel_traitsILi96ELi64ELi128ELi4ES3_EELi16ELi1ELb0EEEvNS_16Flash_fwd_paramsE,"",@"SHT_CUDA_INFO"
	.sectionflags	@""
	.align	4


	//----- nvinfo : EIATTR_CUDA_API_VERSION
	.align		4
        /*0000*/ 	.byte	0x04, 0x37
        /*0002*/ 	.short	(.L_684 - .L_683)
.L_683:
        /*0004*/ 	.word	0x00000082


	//----- nvinfo : EIATTR_KPARAM_INFO
	.align		4
.L_684:
        /*0008*/ 	.byte	0x04, 0x17
        /*000a*/ 	.short	(.L_686 - .L_685)
.L_685:
        /*000c*/ 	.word	0x00000000
        /*0010*/ 	.short	0x0000
        /*0012*/ 	.short	0x0000
        /*0014*/ 	.byte	0x00, 0xf0, 0x41, 0x07


	//----- nvinfo : EIATTR_SPARSE_MMA_MASK
	.align		4
.L_686:
        /*0018*/ 	.byte	0x03, 0x50
        /*001a*/ 	.short	0x0000


	//----- nvinfo : EIATTR_MAXREG_COUNT
	.align		4
        /*001c*/ 	.byte	0x03, 0x1b
        /*001e*/ 	.short	0x00ff


	//----- nvinfo : EIATTR_NUM_BARRIERS
	.align		4
        /*0020*/ 	.byte	0x02, 0x4c
        /*0022*/ 	.byte	0x01
	.zero		1


	//----- nvinfo : EIATTR_MERCURY_ISA_VERSION
	.align		4
        /*0024*/ 	.byte	0x03, 0x5f
        /*0026*/ 	.short	0x0101


	//----- nvinfo : EIATTR_COOP_GROUP_MASK_REGIDS
	.align		4
        /*0028*/ 	.byte	0x04, 0x29
        /*002a*/ 	.short	(.L_688 - .L_687)


	//   ....[0]....
.L_687:
        /*002c*/ 	.word	0xffffffff


	//   ....[1]....
        /*0030*/ 	.word	0xffffffff


	//----- nvinfo : EIATTR_COOP_GROUP_INSTR_OFFSETS
	.align		4
.L_688:
        /*0034*/ 	.byte	0x04, 0x28
        /*0036*/ 	.short	(.L_690 - .L_689)


	//   ....[0]....
.L_689:
        /*0038*/ 	.word	0x00001860


	//   ....[1]....
        /*003c*/ 	.word	0x00001af0


	//----- nvinfo : EIATTR_EXIT_INSTR_OFFSETS
	.align		4
.L_690:
        /*0040*/ 	.byte	0x04, 0x1c
        /*0042*/ 	.short	(.L_692 - .L_691)


	//   ....[0]....
.L_691:
        /*0044*/ 	.word	0x00004110


	//   ....[1]....
        /*0048*/ 	.word	0x00004730


	//   ....[2]....
        /*004c*/ 	.word	0x000047c0


	//----- nvinfo : EIATTR_CRS_STACK_SIZE
	.align		4
.L_692:
        /*0050*/ 	.byte	0x04, 0x1e
        /*0052*/ 	.short	(.L_694 - .L_693)
.L_693:
        /*0054*/ 	.word	0x00000000


	//----- nvinfo : EIATTR_CBANK_PARAM_SIZE
	.align		4
.L_694:
        /*0058*/ 	.byte	0x03, 0x19
        /*005a*/ 	.short	0x01d0


	//----- nvinfo : EIATTR_PARAM_CBANK
	.align		4
        /*005c*/ 	.byte	0x04, 0x0a
        /*005e*/ 	.short	(.L_696 - .L_695)
	.align		4
.L_695:
        /*0060*/ 	.word	index@(.nv.constant0._ZN5flash32flash_fwd_splitkv_combine_kernelI23Flash_fwd_kernel_traitsILi96ELi64ELi128ELi4ELb0ELb0EN7cutlass10bfloat16_tE19Flash_kernel_traitsILi96ELi64ELi128ELi4ES3_EELi16ELi1ELb0EEEvNS_16Flash_fwd_paramsE)
        /*0064*/ 	.short	0x0210
        /*0066*/ 	.short	0x01d0


	//----- nvinfo : EIATTR_SW_WAR
	.align		4
.L_696:
        /*0068*/ 	.byte	0x04, 0x36
        /*006a*/ 	.short	(.L_698 - .L_697)
.L_697:
        /*006c*/ 	.word	0x00000008
.L_698:


//--------------------- .nv.info._ZN5flash32flash_fwd_splitkv_combine_kernelI23Flash_fwd_kernel_traitsILi96ELi64ELi128ELi4ELb0ELb0EN7cutlass10bfloat16_tE19Flash_kernel_traitsILi96ELi64ELi128ELi4ES3_EELi16ELi7ELb1EEEvNS_16Flash_fwd_paramsE --------------------------
	.section	.nv.info._ZN5flash32flash_fwd_splitkv_combine_kernelI23Flash_fwd_kernel_traitsILi96ELi64ELi128ELi4ELb0ELb0EN7cutlass10bfloat16_tE19Flash_kernel_traitsILi96ELi64ELi128ELi4ES3_EELi16ELi7ELb1EEEvNS_16Flash_fwd_paramsE,"",@"SHT_CUDA_INFO"
	.sectionflags	@""
	.align	4


	//----- nvinfo : EIATTR_CUDA_API_VERSION
	.align		4
        /*0000*/ 	.byte	0x04, 0x37
        /*0002*/ 	.short	(.L_700 - .L_699)
.L_699:
        /*0004*/ 	.word	0x00000082


	//----- nvinfo : EIATTR_KPARAM_INFO
	.align		4
.L_700:
        /*0008*/ 	.byte	0x04, 0x17
        /*000a*/ 	.short	(.L_702 - .L_701)
.L_701:
        /*000c*/ 	.word	0x00000000
        /*0010*/ 	.short	0x0000
        /*0012*/ 	.short	0x0000
        /*0014*/ 	.byte	0x00, 0xf0, 0x41, 0x07


	//----- nvinfo : EIATTR_SPARSE_MMA_MASK
	.align		4
.L_702:
        /*0018*/ 	.byte	0x03, 0x50
        /*001a*/ 	.short	0x0000


	//----- nvinfo : EIATTR_MAXREG_COUNT
	.align		4
        /*001c*/ 	.byte	0x03, 0x1b
        /*001e*/ 	.short	0x00ff


	//----- nvinfo : EIATTR_NUM_BARRIERS
	.align		4
        /*0020*/ 	.byte	0x02, 0x4c
        /*0022*/ 	.byte	0x01
	.zero		1


	//----- nvinfo : EIATTR_MERCURY_ISA_VERSION
	.align		4
        /*0024*/ 	.byte	0x03, 0x5f
        /*0026*/ 	.short	0x0101


	//----- nvinfo : EIATTR_COOP_GROUP_MASK_REGIDS
	.align		4
        /*0028*/ 	.byte	0x04, 0x29
        /*002a*/ 	.short	(.L_704 - .L_703)


	//   ....[0]....
.L_703:
        /*002c*/ 	.word	0xffffffff


	//   ....[1]....
        /*0030*/ 	.word	0xffffffff


	//   ....[2]....
        /*0034*/ 	.word	0xffffffff


	//   ....[3]....
        /*0038*/ 	.word	0xffffffff


	//   ....[4]....
        /*003c*/ 	.word	0xffffffff


	//   ....[5]....
        /*0040*/ 	.word	0xffffffff


	//----- nvinfo : EIATTR_COOP_GROUP_INSTR_OFFSETS
	.align		4
.L_704:
        /*0044*/ 	.byte	0x04, 0x28
        /*0046*/ 	.short	(.L_706 - .L_705)


	//   ....[0]....
.L_705:
        /*0048*/ 	.word	0x00002a70


	//   ....[1]....
        /*004c*/ 	.word	0x00002a90


	//   ....[2]....
        /*0050*/ 	.word	0x00002ac0


	//   ....[3]....
        /*0054*/ 	.word	0x00002fa0


	//   ....[4]....
        /*0058*/ 	.word	0x00003020


	//   ....[5]....
        /*005c*/ 	.word	0x000030e0


	//----- nvinfo : EIATTR_EXIT_INSTR_OFFSETS
	.align		4
.L_706:
        /*0060*/ 	.byte	0x04, 0x1c
        /*0062*/ 	.short	(.L_708 - .L_707)


	//   ....[0]....
.L_707:
        /*0064*/ 	.word	0x00006340


	//   ....[1]....
        /*0068*/ 	.word	0x00006950


	//----- nvinfo : EIATTR_CRS_STACK_SIZE
	.align		4
.L_708:
        /*006c*/ 	.byte	0x04, 0x1e
        /*006e*/ 	.short	(.L_710 - .L_709)
.L_709:
        /*0070*/ 	.word	0x00000000


	//----- nvinfo : EIATTR_CBANK_PARAM_SIZE
	.align		4
.L_710:
        /*0074*/ 	.byte	0x03, 0x19
        /*0076*/ 	.short	0x01d0


	//----- nvinfo : EIATTR_PARAM_CBANK
	.align		4
        /*0078*/ 	.byte	0x04, 0x0a
        /*007a*/ 	.short	(.L_712 - .L_711)
	.align		4
.L_711:
        /*007c*/ 	.word	index@(.nv.constant0._ZN5flash32flash_fwd_splitkv_combine_kernelI23Flash_fwd_kernel_traitsILi96ELi64ELi128ELi4ELb0ELb0EN7cutlass10bfloat16_tE19Flash_kernel_traitsILi96ELi64ELi128ELi4ES3_EELi16ELi7ELb1EEEvNS_16Flash_fwd_paramsE)
        /*0080*/ 	.short	0x0210
        /*0082*/ 	.short	0x01d0


	//----- nvinfo : EIATTR_SW_WAR
	.align		4
.L_712:
        /*0084*/ 	.byte	0x04, 0x36
        /*0086*/ 	.short	(.L_714 - .L_713)
.L_713:
        /*0088*/ 	.word	0x00000008
.L_714:


//--------------------- .nv.info._ZN5flash32flash_fwd_splitkv_combine_kernelI23Flash_fwd_kernel_traitsILi96ELi64ELi128ELi4ELb0ELb0EN7cutlass10bfloat16_tE19Flash_kernel_traitsILi96ELi64ELi128ELi4ES3_EELi16ELi6ELb1EEEvNS_16Flash_fwd_paramsE --------------------------
	.section	.nv.info._ZN5flash32flash_fwd_splitkv_combine_kernelI23Flash_fwd_kernel_traitsILi96ELi64ELi128ELi4ELb0ELb0EN7cutlass10bfloat16_tE19Flash_kernel_traitsILi96ELi64ELi128ELi4ES3_EELi16ELi6ELb1EEEvNS_16Flash_fwd_paramsE,"",@"SHT_CUDA_INFO"
	.sectionflags	@""
	.align	4


	//----- nvinfo : EIATTR_CUDA_API_VERSION
	.align		4
        /*0000*/ 	.byte	0x04, 0x37
        /*0002*/ 	.short	(.L_716 - .L_715)
.L_715:
        /*0004*/ 	.word	0x00000082


	//----- nvinfo : EIATTR_KPARAM_INFO
	.align		4
.L_716:
        /*0008*/ 	.byte	0x04, 0x17
        /*000a*/ 	.short	(.L_718 - .L_717)
.L_717:
        /*000c*/ 	.word	0x00000000
        /*0010*/ 	.short	0x0000
        /*0012*/ 	.short	0x0000
        /*0014*/ 	.byte	0x00, 0xf0, 0x41, 0x07


	//----- nvinfo : EIATTR_SPARSE_MMA_MASK
	.align		4
.L_718:
        /*0018*/ 	.byte	0x03, 0x50
        /*001a*/ 	.short	0x0000


	//----- nvinfo : EIATTR_MAXREG_COUNT
	.align		4
        /*001c*/ 	.byte	0x03, 0x1b
        /*001e*/ 	.short	0x00ff


	//----- nvinfo : EIATTR_NUM_BARRIERS
	.align		4
        /*0020*/ 	.byte	0x02, 0x4c
        /*0022*/ 	.byte	0x01
	.zero		1


	//----- nvinfo : EIATTR_MERCURY_ISA_VERSION
	.align		4
        /*0024*/ 	.byte	0x03, 0x5f
        /*0026*/ 	.short	0x0101


	//----- nvinfo : EIATTR_COOP_GROUP_MASK_REGIDS
	.align		4
        /*0028*/ 	.byte	0x04, 0x29
        /*002a*/ 	.short	(.L_720 - .L_719)


	//   ....[0]....
.L_719:
        /*002c*/ 	.word	0xffffffff


	//   ....[1]....
        /*0030*/ 	.word	0xffffffff


	//   ....[2]....
        /*0034*/ 	.word	0xffffffff


	//   ....[3]....
        /*0038*/ 	.word	0xffffffff


	//   ....[4]....
        /*003c*/ 	.word	0xffffffff


	//   ....[5]....
        /*0040*/ 	.word	0xffffffff


	//----- nvinfo : EIATTR_COOP_GROUP_INSTR_OFFSETS
	.align		4
.L_720:
        /*0044*/ 	.byte	0x04, 0x28
        /*0046*/ 	.short	(.L_722 - .L_721)


	//   ....[0]....
.L_721:
        /*0048*/ 	.word	0x000020a0


	//   ....[1]....
        /*004c*/ 	.word	0x000020d0


	//   ....[2]....
        /*0050*/ 	.word	0x00002100


	//   ....[3]....
        /*0054*/ 	.word	0x000023d0


	//   ....[4]....
        /*0058*/ 	.word	0x00002480


	//   ....[5]....
        /*005c*/ 	.word	0x000025b0


	//----- nvinfo : EIATTR_EXIT_INSTR_OFFSETS
	.align		4
.L_722:
        /*0060*/ 	.byte	0x04, 0x1c
        /*0062*/ 	.short	(.L_724 - .L_723)


	//   ....[0]....
.L_723:
        /*0064*/ 	.word	0x00005320


	//   ....[1]....
        /*0068*/ 	.word	0x00005930


	//----- nvinfo : EIATTR_CRS_STACK_SIZE
	.align		4
.L_724:
        /*006c*/ 	.byte	0x04, 0x1e
        /*006e*/ 	.short	(.L_726 - .L_725)
.L_725:
        /*0070*/ 	.word	0x00000000


	//----- nvinfo : EIATTR_CBANK_PARAM_SIZE
	.align		4
.L_726:
        /*0074*/ 	.byte	0x03, 0x19
        /*0076*/ 	.short	0x01d0


	//----- nvinfo : EIATTR_PARAM_CBANK
	.align		4
        /*0078*/ 	.byte	0x04, 0x0a
        /*007a*/ 	.short	(.L_728 - .L_727)
	.align		4
.L_727:
        /*007c*/ 	.word	index@(.nv.constant0._ZN5flash32flash_fwd_splitkv_combine_kernelI23Flash_fwd_kernel_traitsILi96ELi64ELi128ELi4ELb0ELb0EN7cutlass10bfloat16_tE19Flash_kernel_traitsILi96ELi64ELi128ELi4ES3_EELi16ELi6ELb1EEEvNS_16Flash_fwd_paramsE)
        /*0080*/ 	.short	0x0210
        /*0082*/ 	.short	0x01d0


	//----- nvinfo : EIATTR_SW_WAR
	.align		4
.L_728:
        /*0084*/ 	.byte	0x04, 0x36
        /*0086*/ 	.short	(.L_730 - .L_729)
.L_729:
        /*0088*/ 	.word	0x00000008
.L_730:


//--------------------- .nv.info._ZN5flash32flash_fwd_splitkv_combine_kernelI23Flash_fwd_kernel_traitsILi96ELi64ELi128ELi4ELb0ELb0EN7cutlass10bfloat16_tE19Flash_kernel_traitsILi96ELi64ELi128ELi4ES3_EELi16ELi5ELb1EEEvNS_16Flash_fwd_paramsE --------------------------
	.section	.nv.info._ZN5flash32flash_fwd_splitkv_combine_kernelI23Flash_fwd_kernel_traitsILi96ELi64ELi128ELi4ELb0ELb0EN7cutlass10bfloat16_tE19Flash_kernel_traitsILi96ELi64ELi128ELi4ES3_EELi16ELi5ELb1EEEvNS_16Flash_fwd_paramsE,"",@"SHT_CUDA_INFO"
	.sectionflags	@""
	.align	4


	//----- nvinfo : EIATTR_CUDA_API_VERSION
	.align		4
        /*0000*/ 	.byte	0x04, 0x37
        /*0002*/ 	.short	(.L_732 - .L_731)
.L_731:
        /*0004*/ 	.word	0x00000082


	//----- nvinfo : EIATTR_KPARAM_INFO
	.align		4
.L_732:
        /*0008*/ 	.byte	0x04, 0x17
        /*000a*/ 	.short	(.L_734 - .L_733)
.L_733:
        /*000c*/ 	.word	0x00000000
        /*0010*/ 	.short	0x0000
        /*0012*/ 	.short	0x0000
        /*0014*/ 	.byte	0x00, 0xf0, 0x41, 0x07


	//----- nvinfo : EIATTR_SPARSE_MMA_MASK
	.align		4
.L_734:
        /*0018*/ 	.byte	0x03, 0x50
        /*001a*/ 	.short	0x0000


	//----- nvinfo : EIATTR_MAXREG_COUNT
	.align		4
        /*001c*/ 	.byte	0x03, 0x1b
        /*001e*/ 	.short	0x00ff


	//----- nvinfo : EIATTR_NUM_BARRIERS
	.align		4
        /*0020*/ 	.byte	0x02, 0x4c
        /*0022*/ 	.byte	0x01
	.zero		1


	//----- nvinfo : EIATTR_MERCURY_ISA_VERSION
	.align		4
        /*0024*/ 	.byte	0x03, 0x5f
        /*0026*/ 	.short	0x0101


	//----- nvinfo : EIATTR_COOP_GROUP_MASK_REGIDS
	.align		4
        /*0028*/ 	.byte	0x04, 0x29
        /*002a*/ 	.short	(.L_736 - .L_735)


	//   ....[0]....
.L_735:
        /*002c*/ 	.word	0xffffffff


	//   ....[1]....
        /*0030*/ 	.word	0xffffffff


	//   ....[2]....
        /*0034*/ 	.word	0xffffffff


	//   ....[3]....
        /*0038*/ 	.word	0xffffffff


	//   ....[4]....
        /*003c*/ 	.word	0xffffffff


	//   ....[5]....
        /*0040*/ 	.word	0xffffffff


	//----- nvinfo : EIATTR_COOP_GROUP_INSTR_OFFSETS
	.align		4
.L_736:
        /*0044*/ 	.byte	0x04, 0x28
        /*0046*/ 	.short	(.L_738 - .L_737)


	//   ....[0]....
.L_737:
        /*0048*/ 	.word	0x00001c10


	//   ....[1]....
        /*004c*/ 	.word	0x00001c40


	//   ....[2]....
        /*0050*/ 	.word	0x00001c70


	//   ....[3]....
        /*0054*/ 	.word	0x00001ed0


	//   ....[4]....
        /*0058*/ 	.word	0x00001f90


	//   ....[5]....
        /*005c*/ 	.word	0x000020a0


	//----- nvinfo : EIATTR_EXIT_INSTR_OFFSETS
	.align		4
.L_738:
        /*0060*/ 	.byte	0x04, 0x1c
        /*0062*/ 	.short	(.L_740 - .L_739)


	//   ....[0]....
.L_739:
        /*0064*/ 	.word	0x00004c20


	//   ....[1]....
        /*0068*/ 	.word	0x00005230


	//----- nvinfo : EIATTR_CRS_STACK_SIZE
	.align		4
.L_740:
        /*006c*/ 	.byte	0x04, 0x1e
        /*006e*/ 	.short	(.L_742 - .L_741)
.L_741:
        /*0070*/ 	.word	0x00000000


	//----- nvinfo : EIATTR_CBANK_PARAM_SIZE
	.align		4
.L_742:
        /*0074*/ 	.byte	0x03, 0x19
        /*0076*/ 	.short	0x01d0


	//----- nvinfo : EIATTR_PARAM_CBANK
	.align		4
        /*0078*/ 	.byte	0x04, 0x0a
        /*007a*/ 	.short	(.L_744 - .L_743)
	.align		4
.L_743:
        /*007c*/ 	.word	index@(.nv.constant0._ZN5flash32flash_fwd_splitkv_combine_kernelI23Flash_fwd_kernel_traitsILi96ELi64ELi128ELi4ELb0ELb0EN7cutlass10bfloat16_tE19Flash_kernel_traitsILi96ELi64ELi128ELi4ES3_EELi16ELi5ELb1EEEvNS_16Flash_fwd_paramsE)
        /*0080*/ 	.short	0x0210
        /*0082*/ 	.short	0x01d0


	//----- nvinfo : EIATTR_SW_WAR
	.align		4
.L_744:
        /*0084*/ 	.byte	0x04, 0x36
        /*0086*/ 	.short	(.L_746 - .L_745)
.L_745:
        /*0088*/ 	.word	0x00000008
.L_746:


//--------------------- .nv.info._ZN5flash32flash_fwd_splitkv_combine_kernelI23Flash_fwd_kernel_traitsILi96ELi64ELi128ELi4ELb0ELb0EN7cutlass10bfloat16_tE19Flash_kernel_traitsILi96ELi64ELi128ELi4ES3_EELi16ELi4ELb1EEEvNS_16Flash_fwd_paramsE --------------------------
	.section	.nv.info._ZN5flash32flash_fwd_splitkv_combine_kernelI23Flash_fwd_kernel_traitsILi96ELi64ELi128ELi4ELb0ELb0EN7cutlass10bfloat16_tE19Flash_kernel_traitsILi96ELi64ELi128ELi4ES3_EELi16ELi4ELb1EEEvNS_16Flash_fwd_paramsE,"",@"SHT_CUDA_INFO"
	.sectionflags	@""
	.align	4


	//----- nvinfo : EIATTR_CUDA_API_VERSION
	.align		4
        /*0000*/ 	.byte	0x04, 0x37
        /*0002*/ 	.short	(.L_748 - .L_747)
.L_747:
        /*0004*/ 	.word	0x00000082


	//----- nvinfo : EIATTR_KPARAM_INFO
	.align		4
.L_748:
        /*0008*/ 	.byte	0x04, 0x17
        /*000a*/ 	.short	(.L_750 - .L_749)
.L_749:
        /*000c*/ 	.word	0x00000000
        /*0010*/ 	.short	0x0000
        /*0012*/ 	.short	0x0000
        /*0014*/ 	.byte	0x00, 0xf0, 0x41, 0x07


	//----- nvinfo : EIATTR_SPARSE_MMA_MASK
	.align		4
.L_750:
        /*0018*/ 	.byte	0x03, 0x50
        /*001a*/ 	.short	0x0000


	//----- nvinfo : EIATTR_MAXREG_COUNT
	.align		4
        /*001c*/ 	.byte	0x03, 0x1b
        /*001e*/ 	.short	0x00ff


	//----- nvinfo : EIATTR_NUM_BARRIERS
	.align		4
        /*0020*/ 	.byte	0x02, 0x4c
        /*0022*/ 	.byte	0x01
	.zero		1


	//----- nvinfo : EIATTR_MERCURY_ISA_VERSION
	.align		4
        /*0024*/ 	.byte	0x03, 0x5f
        /*0026*/ 	.short	0x0101


	//----- nvinfo : EIATTR_COOP_GROUP_MASK_REGIDS
	.align		4
        /*0028*/ 	.byte	0x04, 0x29
        /*002a*/ 	.short	(.L_752 - .L_751)


	//   ....[0]....
.L_751:
        /*002c*/ 	.word	0xffffffff


	//   ....[1]....
        /*0030*/ 	.word	0xffffffff


	//   ....[2]....
        /*0034*/ 	.word	0xffffffff


	//   ....[3]....
        /*0038*/ 	.word	0xffffffff


	//   ....[4]....
        /*003c*/ 	.word	0xffffffff


	//   ....[5]....
        /*0040*/ 	.word	0xffffffff


	//----- nvinfo : EIATTR_COOP_GROUP_INSTR_OFFSETS
	.align		4
.L_752:
        /*0044*/ 	.byte	0x04, 0x28
        /*0046*/ 	.short	(.L_754 - .L_753)


	//   ....[0]....
.L_753:
        /*0048*/ 	.word	0x00001780


	//   ....[1]....
        /*004c*/ 	.word	0x000017b0


	//   ....[2]....
        /*0050*/ 	.word	0x000017f0


	//   ....[3]....
        /*0054*/ 	.word	0x000019b0


	//   ....[4]....
        /*0058*/ 	.word	0x00001a30


	//   ....[5]....
        /*005c*/ 	.word	0x00001ba0


	//----- nvinfo : EIATTR_EXIT_INSTR_OFFSETS
	.align		4
.L_754:
        /*0060*/ 	.byte	0x04, 0x1c
        /*0062*/ 	.short	(.L_756 - .L_755)


	//   ....[0]....
.L_755:
        /*0064*/ 	.word	0x00004860


	//   ....[1]....
        /*0068*/ 	.word	0x00004e70


	//----- nvinfo : EIATTR_CRS_STACK_SIZE
	.align		4
.L_756:
        /*006c*/ 	.byte	0x04, 0x1e
        /*006e*/ 	.short	(.L_758 - .L_757)
.L_757:
        /*0070*/ 	.word	0x00000000


	//----- nvinfo : EIATTR_CBANK_PARAM_SIZE
	.align		4
.L_758:
        /*0074*/ 	.byte	0x03, 0x19
        /*0076*/ 	.short	0x01d0


	//----- nvinfo : EIATTR_PARAM_CBANK
	.align		4
        /*0078*/ 	.byte	0x04, 0x0a
        /*007a*/ 	.short	(.L_760 - .L_759)
	.align		4
.L_759:
        /*007c*/ 	.word	index@(.nv.constant0._ZN5flash32flash_fwd_splitkv_combine_kernelI23Flash_fwd_kernel_traitsILi96ELi64ELi128ELi4ELb0ELb0EN7cutlass10bfloat16_tE19Flash_kernel_traitsILi96ELi64ELi128ELi4ES3_EELi16ELi4ELb1EEEvNS_16Flash_fwd_paramsE)
        /*0080*/ 	.short	0x0210
        /*0082*/ 	.short	0x01d0


	//----- nvinfo : EIATTR_SW_WAR
	.align		4
.L_760:
        /*0084*/ 	.byte	0x04, 0x36
        /*0086*/ 	.short	(.L_762 - .L_761)
.L_761:
        /*0088*/ 	.word	0x00000008
.L_762:


//--------------------- .nv.info._ZN5flash32flash_fwd_splitkv_combine_kernelI23Flash_fwd_kernel_traitsILi96ELi64ELi128ELi4ELb0ELb0EN7cutlass10bfloat16_tE19Flash_kernel_traitsILi96ELi64ELi128ELi4ES3_EELi16ELi3ELb1EEEvNS_16Flash_fwd_paramsE --------------------------
	.section	.nv.info._ZN5flash32flash_fwd_splitkv_combine_kernelI23Flash_fwd_kernel_traitsILi96ELi64ELi128ELi4ELb0ELb0EN7cutlass10bfloat16_tE19Flash_kernel_traitsILi96ELi64ELi128ELi4ES3_EELi16ELi3ELb1EEEvNS_16Flash_fwd_paramsE,"",@"SHT_CUDA_INFO"
	.sectionflags	@""
	.align	4


	//----- nvinfo : EIATTR_CUDA_API_VERSION
	.align		4
        /*0000*/ 	.byte	0x04, 0x37
        /*0002*/ 	.short	(.L_764 - .L_763)
.L_763:
        /*0004*/ 	.word	0x00000082


	//----- nvinfo : EIATTR_KPARAM_INFO
	.align		4
.L_764:
        /*0008*/ 	.byte	0x04, 0x17
        /*000a*/ 	.short	(.L_766 - .L_765)
.L_765:
        /*000c*/ 	.word	0x00000000
        /*0010*/ 	.short	0x0000
        /*0012*/ 	.short	0x0000
        /*0014*/ 	.byte	0x00, 0xf0, 0x41, 0x07


	//----- nvinfo : EIATTR_SPARSE_MMA_MASK
	.align		4
.L_766:
        /*0018*/ 	.byte	0x03, 0x50
        /*001a*/ 	.short	0x0000


	//----- nvinfo : EIATTR_MAXREG_COUNT
	.align		4
        /*001c*/ 	.byte	0x03, 0x1b
        /*001e*/ 	.short	0x00ff


	//----- nvinfo : EIATTR_NUM_BARRIERS
	.align		4
        /*0020*/ 	.byte	0x02, 0x4c
        /*0022*/ 	.byte	0x01
	.zero		1


	//----- nvinfo : EIATTR_MERCURY_ISA_VERSION
	.align		4
        /*0024*/ 	.byte	0x03, 0x5f
        /*0026*/ 	.short	0x0101


	//----- nvinfo : EIATTR_COOP_GROUP_MASK_REGIDS
	.align		4
        /*0028*/ 	.byte	0x04, 0x29
        /*002a*/ 	.short	(.L_768 - .L_767)


	//   ....[0]....
.L_767:
        /*002c*/ 	.word	0xffffffff


	//   ....[1]....
        /*0030*/ 	.word	0xffffffff


	//   ....[2]....
        /*0034*/ 	.word	0xffffffff


	//   ....[3]....
        /*0038*/ 	.word	0xffffffff


	//   ....[4]....
        /*003c*/ 	.word	0xffffffff


	//   ....[5]....
        /*0040*/ 	.word	0xffffffff


	//----- nvinfo : EIATTR_COOP_GROUP_INSTR_OFFSETS
	.align		4
.L_768:
        /*0044*/ 	.byte	0x04, 0x28
        /*0046*/ 	.short	(.L_770 - .L_769)


	//   ....[0]....
.L_769:
        /*0048*/ 	.word	0x00001810


	//   ....[1]....
        /*004c*/ 	.word	0x00001890


	//   ....[2]....
        /*0050*/ 	.word	0x00001900


	//   ....[3]....
        /*0054*/ 	.word	0x00001a50


	//   ....[4]....
        /*0058*/ 	.word	0x00001b30


	//   ....[5]....
        /*005c*/ 	.word	0x00001c90


	//----- nvinfo : EIATTR_EXIT_INSTR_OFFSETS
	.align		4
.L_770:
        /*0060*/ 	.byte	0x04, 0x1c
        /*0062*/ 	.short	(.L_772 - .L_771)


	//   ....[0]....
.L_771:
        /*0064*/ 	.word	0x00004870


	//   ....[1]....
        /*0068*/ 	.word	0x00004e80


	//----- nvinfo : EIATTR_CRS_STACK_SIZE
	.align		4
.L_772:
        /*006c*/ 	.byte	0x04, 0x1e
        /*006e*/ 	.short	(.L_774 - .L_773)
.L_773:
        /*0070*/ 	.word	0x00000000


	//----- nvinfo : EIATTR_CBANK_PARAM_SIZE
	.align		4
.L_774:
        /*0074*/ 	.byte	0x03, 0x19
        /*0076*/ 	.short	0x01d0


	//----- nvinfo : EIATTR_PARAM_CBANK
	.align		4
        /*0078*/ 	.byte	0x04, 0x0a
        /*007a*/ 	.short	(.L_776 - .L_775)
	.align		4
.L_775:
        /*007c*/ 	.word	index@(.nv.constant0._ZN5flash32flash_fwd_splitkv_combine_kernelI23Flash_fwd_kernel_traitsILi96ELi64ELi128ELi4ELb0ELb0EN7cutlass10bfloat16_tE19Flash_kernel_traitsILi96ELi64ELi128ELi4ES3_EELi16ELi3ELb1EEEvNS_16Flash_fwd_paramsE)
        /*0080*/ 	.short	0x0210
        /*0082*/ 	.short	0x01d0


	//----- nvinfo : EIATTR_SW_WAR
	.align		4
.L_776:
        /*0084*/ 	.byte	0x04, 0x36
        /*0086*/ 	.short	(.L_778 - .L_777)
.L_777:
        /*0088*/ 	.word	0x00000008
.L_778:


//--------------------- .nv.info._ZN5flash32flash_fwd_splitkv_combine_kernelI23Flash_fwd_kernel_traitsILi96ELi64ELi128ELi4ELb0ELb0EN7cutlass10bfloat16_tE19Flash_kernel_traitsILi96ELi64ELi128ELi4ES3_EELi16ELi2ELb1EEEvNS_16Flash_fwd_paramsE --------------------------
	.section	.nv.info._ZN5flash32flash_fwd_splitkv_combine_kernelI23Flash_fwd_kernel_traitsILi96ELi64ELi128ELi4ELb0ELb0EN7cutlass10bfloat16_tE19Flash_kernel_traitsILi96ELi64ELi128ELi4ES3_EELi16ELi2ELb1EEEvNS_16Flash_fwd_paramsE,"",@"SHT_CUDA_INFO"
	.sectionflags	@""
	.align	4


	//----- nvinfo : EIATTR_CUDA_API_VERSION
	.align		4
        /*0000*/ 	.byte	0x04, 0x37
        /*0002*/ 	.short	(.L_780 - .L_779)
.L_779:
        /*0004*/ 	.word	0x00000082


	//----- nvinfo : EIATTR_KPARAM_INFO
	.align		4
.L_780:
        /*0008*/ 	.byte	0x04, 0x17
        /*000a*/ 	.short	(.L_782 - .L_781)
.L_781:
        /*000c*/ 	.word	0x00000000
        /*0010*/ 	.short	0x0000
        /*0012*/ 	.short	0x0000
        /*0014*/ 	.byte	0x00, 0xf0, 0x41, 0x07


	//----- nvinfo : EIATTR_SPARSE_MMA_MASK
	.align		4
.L_782:
        /*0018*/ 	.byte	0x03, 0x50
        /*001a*/ 	.short	0x0000


	//----- nvinfo : EIATTR_MAXREG_COUNT
	.align		4
        /*001c*/ 	.byte	0x03, 0x1b
        /*001e*/ 	.short	0x00ff


	//----- nvinfo : EIATTR_NUM_BARRIERS
	.align		4
        /*0020*/ 	.byte	0x02, 0x4c
        /*0022*/ 	.byte	0x01
	.zero		1


	//----- nvinfo : EIATTR_MERCURY_ISA_VERSION
	.align		4
        /*0024*/ 	.byte	0x03, 0x5f
        /*0026*/ 	.short	0x0101


	//----- nvinfo : EIATTR_COOP_GROUP_MASK_REGIDS
	.align		4
        /*0028*/ 	.byte	0x04, 0x29
        /*002a*/ 	.short	(.L_784 - .L_783)


	//   ....[0]....
.L_783:
        /*002c*/ 	.word	0xffffffff


	//   ....[1]....
        /*0030*/ 	.word	0xffffffff


	//   ....[2]....
        /*0034*/ 	.word	0xffffffff


	//   ....[3]....
        /*0038*/ 	.word	0xffffffff


	//----- nvinfo : EIATTR_COOP_GROUP_INSTR_OFFSETS
	.align		4
.L_784:
        /*003c*/ 	.byte	0x04, 0x28
        /*003e*/ 	.short	(.L_786 - .L_785)


	//   ....[0]....
.L_785:
        /*0040*/ 	.word	0x00001800


	//   ....[1]....
        /*0044*/ 	.word	0x00001880


	//   ....[2]....
        /*0048*/ 	.word	0x00001a80


	//   ....[3]....
        /*004c*/ 	.word	0x00001bd0


	//----- nvinfo : EIATTR_EXIT_INSTR_OFFSETS
	.align		4
.L_786:
        /*0050*/ 	.byte	0x04, 0x1c
        /*0052*/ 	.short	(.L_788 - .L_787)


	//   ....[0]....
.L_787:
        /*0054*/ 	.word	0x00004840


	//   ....[1]....
        /*0058*/ 	.word	0x00004e50


	//----- nvinfo : EIATTR_CRS_STACK_SIZE
	.align		4
.L_788:
        /*005c*/ 	.byte	0x04, 0x1e
        /*005e*/ 	.short	(.L_790 - .L_789)
.L_789:
        /*0060*/ 	.word	0x00000000


	//----- nvinfo : EIATTR_CBANK_PARAM_SIZE
	.align		4
.L_790:
        /*0064*/ 	.byte	0x03, 0x19
        /*0066*/ 	.short	0x01d0


	//----- nvinfo : EIATTR_PARAM_CBANK
	.align		4
        /*0068*/ 	.byte	0x04, 0x0a
        /*006a*/ 	.short	(.L_792 - .L_791)
	.align		4
.L_791:
        /*006c*/ 	.word	index@(.nv.constant0._ZN5flash32flash_fwd_splitkv_combine_kernelI23Flash_fwd_kernel_traitsILi96ELi64ELi128ELi4ELb0ELb0EN7cutlass10bfloat16_tE19Flash_kernel_traitsILi96ELi64ELi128ELi4ES3_EELi16ELi2ELb1EEEvNS_16Flash_fwd_paramsE)
        /*0070*/ 	.short	0x0210
        /*0072*/ 	.short	0x01d0


	//----- nvinfo : EIATTR_SW_WAR
	.align		4
.L_792:
        /*0074*/ 	.byte	0x04, 0x36
        /*0076*/ 	.short	(.L_794 - .L_793)
.L_793:
        /*0078*/ 	.word	0x00000008
.L_794:


//--------------------- .nv.info._ZN5flash32flash_fwd_splitkv_combine_kernelI23Flash_fwd_kernel_traitsILi96ELi64ELi128ELi4ELb0ELb0EN7cutlass10bfloat16_tE19Flash_kernel_traitsILi96ELi64ELi128ELi4ES3_EELi16ELi1ELb1EEEvNS_16Flash_fwd_paramsE --------------------------
	.section	.nv.info._ZN5flash32flash_fwd_splitkv_combine_kernelI23Flash_fwd_kernel_traitsILi96ELi64ELi128ELi4ELb0ELb0EN7cutlass10bfloat16_tE19Flash_kernel_traitsILi96ELi64ELi128ELi4ES3_EELi16ELi1ELb1EEEvNS_16Flash_fwd_paramsE,"",@"SHT_CUDA_INFO"
	.sectionflags	@""
	.align	4


	//----- nvinfo : EIATTR_CUDA_API_VERSION
	.align		4
        /*0000*/ 	.byte	0x04, 0x37
        /*0002*/ 	.short	(.L_796 - .L_795)
.L_795:
        /*0004*/ 	.word	0x00000082


	//----- nvinfo : EIATTR_KPARAM_INFO
	.align		4
.L_796:
        /*0008*/ 	.byte	0x04, 0x17
        /*000a*/ 	.short	(.L_798 - .L_797)
.L_797:
        /*000c*/ 	.word	0x00000000
        /*0010*/ 	.short	0x0000
        /*0012*/ 	.short	0x0000
        /*0014*/ 	.byte	0x00, 0xf0, 0x41, 0x07


	//----- nvinfo : EIATTR_SPARSE_MMA_MASK
	.align		4
.L_798:
        /*0018*/ 	.byte	0x03, 0x50
        /*001a*/ 	.short	0x0000


	//----- nvinfo : EIATTR_MAXREG_COUNT
	.align		4
        /*001c*/ 	.byte	0x03, 0x1b
        /*001e*/ 	.short	0x00ff


	//----- nvinfo : EIATTR_NUM_BARRIERS
	.align		4
        /*0020*/ 	.byte	0x02, 0x4c
        /*0022*/ 	.byte	0x01
	.zero		1


	//----- nvinfo : EIATTR_MERCURY_ISA_VERSION
	.align		4
        /*0024*/ 	.byte	0x03, 0x5f
        /*0026*/ 	.short	0x0101


	//----- nvinfo : EIATTR_COOP_GROUP_MASK_REGIDS
	.align		4
        /*0028*/ 	.byte	0x04, 0x29
        /*002a*/ 	.short	(.L_800 - .L_799)


	//   ....[0]....
.L_799:
        /*002c*/ 	.word	0xffffffff


	//   ....[1]....
        /*0030*/ 	.word	0xffffffff


	//----- nvinfo : EIATTR_COOP_GROUP_INSTR_OFFSETS
	.align		4
.L_800:
        /*0034*/ 	.byte	0x04, 0x28
        /*0036*/ 	.short	(.L_802 - .L_801)


	//   ....[0]....
.L_801:
        /*0038*/ 	.word	0x000018a0


	//   ....[1]....
        /*003c*/ 	.word	0x00001b30


	//----- nvinfo : EIATTR_EXIT_INSTR_OFFSETS
	.align		4
.L_802:
        /*0040*/ 	.byte	0x04, 0x1c
        /*0042*/ 	.short	(.L_804 - .L_803)


	//   ....[0]....
.L_803:
        /*0044*/ 	.word	0x00004880


	//   ....[1]....
        /*0048*/ 	.word	0x00004e90


	//----- nvinfo : EIATTR_CRS_STACK_SIZE
	.align		4
.L_804:
        /*004c*/ 	.byte	0x04, 0x1e
        /*004e*/ 	.short	(.L_806 - .L_805)
.L_805:
        /*0050*/ 	.word	0x00000000


	//----- nvinfo : EIATTR_CBANK_PARAM_SIZE
	.align		4
.L_806:
        /*0054*/ 	.byte	0x03, 0x19
        /*0056*/ 	.short	0x01d0


	//----- nvinfo : EIATTR_PARAM_CBANK
	.align		4
        /*0058*/ 	.byte	0x04, 0x0a
        /*005a*/ 	.short	(.L_808 - .L_807)
	.align		4
.L_807:
        /*005c*/ 	.word	index@(.nv.constant0._ZN5flash32flash_fwd_splitkv_combine_kernelI23Flash_fwd_kernel_traitsILi96ELi64ELi128ELi4ELb0ELb0EN7cutlass10bfloat16_tE19Flash_kernel_traitsILi96ELi64ELi128ELi4ES3_EELi16ELi1ELb1EEEvNS_16Flash_fwd_paramsE)
        /*0060*/ 	.short	0x0210
        /*0062*/ 	.short	0x01d0


	//----- nvinfo : EIATTR_SW_WAR
	.align		4
.L_808:
        /*0064*/ 	.byte	0x04, 0x36
        /*0066*/ 	.short	(.L_810 - .L_809)
.L_809:
        /*0068*/ 	.word	0x00000008
.L_810:


//--------------------- .nv.info._ZN5flash24flash_fwd_splitkv_kernelI23Flash_fwd_kernel_traitsILi96ELi64ELi128ELi4ELb0ELb0EN7cutlass10bfloat16_tE19Flash_kernel_traitsILi96ELi64ELi128ELi4ES3_EELb1ELb0ELb0ELb0ELb0ELb0ELb0ELb0EEEvNS_16Flash_fwd_paramsE --------------------------
	.section	.nv.info._ZN5flash24flash_fwd_splitkv_kernelI23Flash_fwd_kernel_traitsILi96ELi64ELi128ELi4ELb0ELb0EN7cutlass10bfloat16_tE19Flash_kernel_traitsILi96ELi64ELi128ELi4ES3_EELb1ELb0ELb0ELb0ELb0ELb0ELb0ELb0EEEvNS_16Flash_fwd_paramsE,"",@"SHT_CUDA_INFO"
	.sectionflags	@""
	.align	4


	//----- nvinfo : EIATTR_CUDA_API_VERSION
	.align		4
        /*0000*/ 	.byte	0x04, 0x37
        /*0002*/ 	.short	(.L_812 - .L_811)
.L_811:
        /*0004*/ 	.word	0x00000082


	//----- nvinfo : EIATTR_KPARAM_INFO
	.align		4
.L_812:
        /*0008*/ 	.byte	0x04, 0x17
        /*000a*/ 	.short	(.L_814 - .L_813)
.L_813:
        /*000c*/ 	.word	0x00000000
        /*0010*/ 	.short	0x0000
        /*0012*/ 	.short	0x0000
        /*0014*/ 	.byte	0x00, 0xf0, 0x41, 0x07


	//----- nvinfo : EIATTR_SPARSE_MMA_MASK
	.align		4
.L_814:
        /*0018*/ 	.byte	0x03, 0x50
        /*001a*/ 	.short	0x0000


	//----- nvinfo : EIATTR_MAXREG_COUNT
	.align		4
        /*001c*/ 	.byte	0x03, 0x1b
        /*001e*/ 	.short	0x00ff


	//----- nvinfo : EIATTR_NUM_BARRIERS
	.align		4
        /*0020*/ 	.byte	0x02, 0x4c
        /*0022*/ 	.byte	0x01
	.zero		1


	//----- nvinfo : EIATTR_MERCURY_ISA_VERSION
	.align		4
        /*0024*/ 	.byte	0x03, 0x5f
        /*0026*/ 	.short	0x0101


	//----- nvinfo : EIATTR_COOP_GROUP_MASK_REGIDS
	.align		4
        /*0028*/ 	.byte	0x04, 0x29
        /*002a*/ 	.short	(.L_816 - .L_815)


	//   ....[0]....
.L_815:
        /*002c*/ 	.word	0xffffffff


	//   ....[1]....
        /*0030*/ 	.word	0xffffffff


	//   ....[2]....
        /*0034*/ 	.word	0xffffffff


	//   ....[3]....
        /*0038*/ 	.word	0xffffffff


	//   ....[4]....
        /*003c*/ 	.word	0xffffffff


	//   ....[5]....
        /*0040*/ 	.word	0xffffffff


	//   ....[6]....
        /*0044*/ 	.word	0xffffffff


	//   ....[7]....
        /*0048*/ 	.word	0xffffffff


	//   ....[8]....
        /*004c*/ 	.word	0xffffffff


	//   ....[9]....
        /*0050*/ 	.word	0xffffffff


	//   ....[10]....
        /*0054*/ 	.word	0xffffffff


	//   ....[11]....
        /*0058*/ 	.word	0xffffffff


	//   ....[12]....
        /*005c*/ 	.word	0xffffffff


	//   ....[13]....
        /*0060*/ 	.word	0xffffffff


	//   ....[14]....
        /*0064*/ 	.word	0xffffffff


	//   ....[15]....
        /*0068*/ 	.word	0xffffffff


	//----- nvinfo : EIATTR_COOP_GROUP_INSTR_OFFSETS
	.align		4
.L_816:
        /*006c*/ 	.byte	0x04, 0x28
        /*006e*/ 	.short	(.L_818 - .L_817)


	//   ....[0]....
.L_817:
        /*0070*/ 	.word	0x000059c0


	//   ....[1]....
        /*0074*/ 	.word	0x00005a90


	//   ....[2]....
        /*0078*/ 	.word	0x00005aa0


	//   ....[3]....
        /*007c*/ 	.word	0x00005ad0


	//   ....[4]....
        /*0080*/ 	.word	0x0000a0a0


	//   ....[5]....
        /*0084*/ 	.word	0x0000a0c0


	//   ....[6]....
        /*0088*/ 	.word	0x0000a0e0


	//   ....[7]....
        /*008c*/ 	.word	0x0000a100


	//   ....[8]....
        /*0090*/ 	.word	0x0000de20


	//   ....[9]....
        /*0094*/ 	.word	0x0000de40


	//   ....[10]....
        /*0098*/ 	.word	0x0000de80


	//   ....[11]....
        /*009c*/ 	.word	0x0000de90


	//   ....[12]....
        /*00a0*/ 	.word	0x0000f9c0


	//   ....[13]....
        /*00a4*/ 	.word	0x0000fa00


	//   ....[14]....
        /*00a8*/ 	.word	0x0000fa70


	//   ....[15]....
        /*00ac*/ 	.word	0x0000fa80


	//----- nvinfo : EIATTR_EXIT_INSTR_OFFSETS
	.align		4
.L_818:
        /*00b0*/ 	.byte	0x04, 0x1c
        /*00b2*/ 	.short	(.L_820 - .L_819)


	//   ....[0]....
.L_819:
        /*00b4*/ 	.word	0x00000310


	//   ....[1]....
        /*00b8*/ 	.word	0x00000a40


	//   ....[2]....
        /*00bc*/ 	.word	0x00000a70


	//   ....[3]....
        /*00c0*/ 	.word	0x00010a10


	//   ....[4]....
        /*00c4*/ 	.word	0x00010b30


	//   ....[5]....
        /*00c8*/ 	.word	0x00010b50


	//----- nvinfo : EIATTR_CRS_STACK_SIZE
	.align		4
.L_820:
        /*00cc*/ 	.byte	0x04, 0x1e
        /*00ce*/ 	.short	(.L_822 - .L_821)
.L_821:
        /*00d0*/ 	.word	0x00000000


	//----- nvinfo : EIATTR_CBANK_PARAM_SIZE
	.align		4
.L_822:
        /*00d4*/ 	.byte	0x03, 0x19
        /*00d6*/ 	.short	0x01d0


	//----- nvinfo : EIATTR_PARAM_CBANK
	.align		4
        /*00d8*/ 	.byte	0x04, 0x0a
        /*00da*/ 	.short	(.L_824 - .L_823)
	.align		4
.L_823:
        /*00dc*/ 	.word	index@(.nv.constant0._ZN5flash24flash_fwd_splitkv_kernelI23Flash_fwd_kernel_traitsILi96ELi64ELi128ELi4ELb0ELb0EN7cutlass10bfloat16_tE19Flash_kernel_traitsILi96ELi64ELi128ELi4ES3_EELb1ELb0ELb0ELb0ELb0ELb0ELb0ELb0EEEvNS_16Flash_fwd_paramsE)
        /*00e0*/ 	.short	0x0210
        /*00e2*/ 	.short	0x01d0


	//----- nvinfo : EIATTR_SW_WAR
	.align		4
.L_824:
        /*00e4*/ 	.byte	0x04, 0x36
        /*00e6*/ 	.short	(.L_826 - .L_825)
.L_825:
        /*00e8*/ 	.word	0x00000008
.L_826:


//--------------------- .nv.info._ZN5flash24flash_fwd_splitkv_kernelI23Flash_fwd_kernel_traitsILi96ELi64ELi128ELi4ELb0ELb0EN7cutlass10bfloat16_tE19Flash_kernel_traitsILi96ELi64ELi128ELi4ES3_EELb1ELb0ELb0ELb0ELb0ELb1ELb0ELb0EEEvNS_16Flash_fwd_paramsE --------------------------
	.section	.nv.info._ZN5flash24flash_fwd_splitkv_kernelI23Flash_fwd_kernel_traitsILi96ELi64ELi128ELi4ELb0ELb0EN7cutlass10bfloat16_tE19Flash_kernel_traitsILi96ELi64ELi128ELi4ES3_EELb1ELb0ELb0ELb0ELb0ELb1ELb0ELb0EEEvNS_16Flash_fwd_paramsE,"",@"SHT_CUDA_INFO"
	.sectionflags	@""
	.align	4


	//----- nvinfo : EIATTR_CUDA_API_VERSION
	.align		4
        /*0000*/ 	.byte	0x04, 0x37
        /*0002*/ 	.short	(.L_828 - .L_827)
.L_827:
        /*0004*/ 	.word	0x00000082


	//----- nvinfo : EIATTR_KPARAM_INFO
	.align		4
.L_828:
        /*0008*/ 	.byte	0x04, 0x17
        /*000a*/ 	.short	(.L_830 - .L_829)
.L_829:
        /*000c*/ 	.word	0x00000000
        /*0010*/ 	.short	0x0000
        /*0012*/ 	.short	0x0000
        /*0014*/ 	.byte	0x00, 0xf0, 0x41, 0x07


	//----- nvinfo : EIATTR_SPARSE_MMA_MASK
	.align		4
.L_830:
        /*0018*/ 	.byte	0x03, 0x50
        /*001a*/ 	.short	0x0000


	//----- nvinfo : EIATTR_MAXREG_COUNT
	.align		4
        /*001c*/ 	.byte	0x03, 0x1b
        /*001e*/ 	.short	0x00ff


	//----- nvinfo : EIATTR_NUM_BARRIERS
	.align		4
        /*0020*/ 	.byte	0x02, 0x4c
        /*0022*/ 	.byte	0x01
	.zero		1


	//----- nvinfo : EIATTR_MERCURY_ISA_VERSION
	.align		4
        /*0024*/ 	.byte	0x03, 0x5f
        /*0026*/ 	.short	0x0101


	//----- nvinfo : EIATTR_COOP_GROUP_MASK_REGIDS
	.align		4
        /*0028*/ 	.byte	0x04, 0x29
        /*002a*/ 	.short	(.L_832 - .L_831)


	//   ....[0]....
.L_831:
        /*002c*/ 	.word	0xffffffff


	//   ....[1]....
        /*0030*/ 	.word	0xffffffff


	//   ....[2]....
        /*0034*/ 	.word	0xffffffff


	//   ....[3]....
        /*0038*/ 	.word	0xffffffff


	//   ....[4]....
        /*003c*/ 	.word	0xffffffff


	//   ....[5]....
        /*0040*/ 	.word	0xffffffff


	//   ....[6]....
        /*0044*/ 	.word	0xffffffff


	//   ....[7]....
        /*0048*/ 	.word	0xffffffff


	//   ....[8]....
        /*004c*/ 	.word	0xffffffff


	//   ....[9]....
        /*0050*/ 	.word	0xffffffff


	//   ....[10]....
        /*0054*/ 	.word	0xffffffff


	//   ....[11]....
        /*0058*/ 	.word	0xffffffff


	//   ....[12]....
        /*005c*/ 	.word	0xffffffff


	//   ....[13]....
        /*0060*/ 	.word	0xffffffff


	//   ....[14]....
        /*0064*/ 	.word	0xffffffff


	//   ....[15]....
        /*0068*/ 	.word	0xffffffff


	//----- nvinfo : EIATTR_COOP_GROUP_INSTR_OFFSETS
	.align		4
.L_832:
        /*006c*/ 	.byte	0x04, 0x28
        /*006e*/ 	.short	(.L_834 - .L_833)


	//   ....[0]....
.L_833:
        /*0070*/ 	.word	0x00006180


	//   ....[1]....
        /*0074*/ 	.word	0x000062a0


	//   ....[2]....
        /*0078*/ 	.word	0x000062b0


	//   ....[3]....
        /*007c*/ 	.word	0x00006300


	//   ....[4]....
        /*0080*/ 	.word	0x0000b070


	//   ....[5]....
        /*0084*/ 	.word	0x0000b0c0


	//   ....[6]....
        /*0088*/ 	.word	0x0000b0e0


	//   ....[7]....
        /*008c*/ 	.word	0x0000b100


	//   ....[8]....
        /*0090*/ 	.word	0x0000f6a0


	//   ....[9]....
        /*0094*/ 	.word	0x0000f6b0


	//   ....[10]....
        /*0098*/ 	.word	0x0000f6e0


	//   ....[11]....
        /*009c*/ 	.word	0x0000f6f0


	//   ....[12]....
        /*00a0*/ 	.word	0x000111d0


	//   ....[13]....
        /*00a4*/ 	.word	0x00011210


	//   ....[14]....
        /*00a8*/ 	.word	0x00011280


	//   ....[15]....
        /*00ac*/ 	.word	0x00011290


	//----- nvinfo : EIATTR_EXIT_INSTR_OFFSETS
	.align		4
.L_834:
        /*00b0*/ 	.byte	0x04, 0x1c
        /*00b2*/ 	.short	(.L_836 - .L_835)


	//   ....[0]....
.L_835:
        /*00b4*/ 	.word	0x00000310


	//   ....[1]....
        /*00b8*/ 	.word	0x00000a40


	//   ....[2]....
        /*00bc*/ 	.word	0x00000a70


	//   ....[3]....
        /*00c0*/ 	.word	0x00012220


	//   ....[4]....
        /*00c4*/ 	.word	0x00012340


	//   ....[5]....
        /*00c8*/ 	.word	0x00012360


	//----- nvinfo : EIATTR_CRS_STACK_SIZE
	.align		4
.L_836:
        /*00cc*/ 	.byte	0x04, 0x1e
        /*00ce*/ 	.short	(.L_838 - .L_837)
.L_837:
        /*00d0*/ 	.word	0x00000000


	//----- nvinfo : EIATTR_CBANK_PARAM_SIZE
	.align		4
.L_838:
        /*00d4*/ 	.byte	0x03, 0x19
        /*00d6*/ 	.short	0x01d0


	//----- nvinfo : EIATTR_PARAM_CBANK
	.align		4
        /*00d8*/ 	.byte	0x04, 0x0a
        /*00da*/ 	.short	(.L_840 - .L_839)
	.align		4
.L_839:
        /*00dc*/ 	.word	index@(.nv.constant0._ZN5flash24flash_fwd_splitkv_kernelI23Flash_fwd_kernel_traitsILi96ELi64ELi128ELi4ELb0ELb0EN7cutlass10bfloat16_tE19Flash_kernel_traitsILi96ELi64ELi128ELi4ES3_EELb1ELb0ELb0ELb0ELb0ELb1ELb0ELb0EEEvNS_16Flash_fwd_paramsE)
        /*00e0*/ 	.short	0x0210
        /*00e2*/ 	.short	0x01d0


	//----- nvinfo : EIATTR_SW_WAR
	.align		4
.L_840:
        /*00e4*/ 	.byte	0x04, 0x36
        /*00e6*/ 	.short	(.L_842 - .L_841)
.L_841:
        /*00e8*/ 	.word	0x00000008
.L_842:


//--------------------- .nv.info._ZN5flash24flash_fwd_splitkv_kernelI23Flash_fwd_kernel_traitsILi96ELi64ELi128ELi4ELb0ELb0EN7cutlass10bfloat16_tE19Flash_kernel_traitsILi96ELi64ELi128ELi4ES3_EELb1ELb0ELb0ELb0ELb0ELb0ELb0ELb1EEEvNS_16Flash_fwd_paramsE --------------------------
	.section	.nv.info._ZN5flash24flash_fwd_splitkv_kernelI23Flash_fwd_kernel_traitsILi96ELi64ELi128ELi4ELb0ELb0EN7cutlass10bfloat16_tE19Flash_kernel_traitsILi96ELi64ELi128ELi4ES3_EELb1ELb0ELb0ELb0ELb0ELb0ELb0ELb1EEEvNS_16Flash_fwd_paramsE,"",@"SHT_CUDA_INFO"
	.sectionflags	@""
	.align	4


	//----- nvinfo : EIATTR_CUDA_API_VERSION
	.align		4
        /*0000*/ 	.byte	0x04, 0x37
        /*0002*/ 	.short	(.L_844 - .L_843)
.L_843:
        /*0004*/ 	.word	0x00000082


	//----- nvinfo : EIATTR_KPARAM_INFO
	.align		4
.L_844:
        /*0008*/ 	.byte	0x04, 0x17
        /*000a*/ 	.short	(.L_846 - .L_845)
.L_845:
        /*000c*/ 	.word	0x00000000
        /*0010*/ 	.short	0x0000
        /*0012*/ 	.short	0x0000
        /*0014*/ 	.byte	0x00, 0xf0, 0x41, 0x07


	//----- nvinfo : EIATTR_SPARSE_MMA_MASK
	.align		4
.L_846:
        /*0018*/ 	.byte	0x03, 0x50
        /*001a*/ 	.short	0x0000


	//----- nvinfo : EIATTR_MAXREG_COUNT
	.align		4
        /*001c*/ 	.byte	0x03, 0x1b
        /*001e*/ 	.short	0x00ff


	//----- nvinfo : EIATTR_NUM_BARRIERS
	.align		4
        /*0020*/ 	.byte	0x02, 0x4c
        /*0022*/ 	.byte	0x01
	.zero		1


	//----- nvinfo : EIATTR_MERCURY_ISA_VERSION
	.align		4
        /*0024*/ 	.byte	0x03, 0x5f
        /*0026*/ 	.short	0x0101


	//----- nvinfo : EIATTR_COOP_GROUP_MASK_REGIDS
	.align		4
        /*0028*/ 	.byte	0x04, 0x29
        /*002a*/ 	.short	(.L_848 - .L_847)


	//   ....[0]....
.L_847:
        /*002c*/ 	.word	0xffffffff


	//   ....[1]....
        /*0030*/ 	.word	0xffffffff


	//   ....[2]....
        /*0034*/ 	.word	0xffffffff


	//   ....[3]....
        /*0038*/ 	.word	0xffffffff


	//   ....[4]....
        /*003c*/ 	.word	0xffffffff


	//   ....[5]....
        /*0040*/ 	.word	0xffffffff


	//   ....[6]....
        /*0044*/ 	.word	0xffffffff


	//   ....[7]....
        /*0048*/ 	.word	0xffffffff


	//   ....[8]....
        /*004c*/ 	.word	0xffffffff


	//   ....[9]....
        /*0050*/ 	.word	0xffffffff


	//   ....[10]....
        /*0054*/ 	.word	0xffffffff


	//   ....[11]....
        /*0058*/ 	.word	0xffffffff


	//   ....[12]....
        /*005c*/ 	.word	0xffffffff


	//   ....[13]....
        /*0060*/ 	.word	0xffffffff


	//   ....[14]....
        /*0064*/ 	.word	0xffffffff


	//   ....[15]....
        /*0068*/ 	.word	0xffffffff


	//   ....[16]....
        /*006c*/ 	.word	0x05000005


	//   ....[17]....
        /*0070*/ 	.word	0x05000005


	//   ....[18]....
        /*0074*/ 	.word	0x05000005


	//   ....[19]....
        /*0078*/ 	.word	0x05000005


	//----- nvinfo : EIATTR_COOP_GROUP_INSTR_OFFSETS
	.align		4
.L_848:
        /*007c*/ 	.byte	0x04, 0x28
        /*007e*/ 	.short	(.L_850 - .L_849)


	//   ....[0]....
.L_849:
        /*0080*/ 	.word	0x00011f20


	//   ....[1]....
        /*0084*/ 	.word	0x00012040


	//   ....[2]....
        /*0088*/ 	.word	0x00012050


	//   ....[3]....
        /*008c*/ 	.word	0x000120a0


	//   ....[4]....
        /*0090*/ 	.word	0x00016530


	//   ....[5]....
        /*0094*/ 	.word	0x00016540


	//   ....[6]....
        /*0098*/ 	.word	0x00016570


	//   ....[7]....
        /*009c*/ 	.word	0x00016580


	//   ....[8]....
        /*00a0*/ 	.word	0x0001a300


	//   ....[9]....
        /*00a4*/ 	.word	0x0001a310


	//   ....[10]....
        /*00a8*/ 	.word	0x0001a340


	//   ....[11]....
        /*00ac*/ 	.word	0x0001a350


	//   ....[12]....
        /*00b0*/ 	.word	0x0001bf00


	//   ....[13]....
        /*00b4*/ 	.word	0x0001bf10


	//   ....[14]....
        /*00b8*/ 	.word	0x0001bf40


	//   ....[15]....
        /*00bc*/ 	.word	0x0001bf50


	//   ....[16]....
        /*00c0*/ 	.word	0x0001cfe0


	//   ....[17]....
        /*00c4*/ 	.word	0x0001d050


	//   ....[18]....
        /*00c8*/ 	.word	0x0001d0b0


	//   ....[19]....
        /*00cc*/ 	.word	0x0001d120


	//----- nvinfo : EIATTR_EXIT_INSTR_OFFSETS
	.align		4
.L_850:
        /*00d0*/ 	.byte	0x04, 0x1c
        /*00d2*/ 	.short	(.L_852 - .L_851)


	//   ....[0]....
.L_851:
        /*00d4*/ 	.word	0x00000090


	//----- nvinfo : EIATTR_CRS_STACK_SIZE
	.align		4
.L_852:
        /*00d8*/ 	.byte	0x04, 0x1e
        /*00da*/ 	.short	(.L_854 - .L_853)
.L_853:
        /*00dc*/ 	.word	0x00000000


	//----- nvinfo : EIATTR_CBANK_PARAM_SIZE
	.align		4
.L_854:
        /*00e0*/ 	.byte	0x03, 0x19
        /*00e2*/ 	.short	0x01d0


	//----- nvinfo : EIATTR_PARAM_CBANK
	.align		4
        /*00e4*/ 	.byte	0x04, 0x0a
        /*00e6*/ 	.short	(.L_856 - .L_855)
	.align		4
.L_855:
        /*00e8*/ 	.word	index@(.nv.constant0._ZN5flash24flash_fwd_splitkv_kernelI23Flash_fwd_kernel_traitsILi96ELi64ELi128ELi4ELb0ELb0EN7cutlass10bfloat16_tE19Flash_kernel_traitsILi96ELi64ELi128ELi4ES3_EELb1ELb0ELb0ELb0ELb0ELb0ELb0ELb1EEEvNS_16Flash_fwd_paramsE)
        /*00ec*/ 	.short	0x0210
        /*00ee*/ 	.short	0x01d0


	//----- nvinfo : EIATTR_SW_WAR
	.align		4
.L_856:
        /*00f0*/ 	.byte	0x04, 0x36
        /*00f2*/ 	.short	(.L_858 - .L_857)
.L_857:
        /*00f4*/ 	.word	0x00000008
.L_858:


//--------------------- .nv.info._ZN5flash24flash_fwd_splitkv_kernelI23Flash_fwd_kernel_traitsILi96ELi64ELi128ELi4ELb0ELb0EN7cutlass10bfloat16_tE19Flash_kernel_traitsILi96ELi64ELi128ELi4ES3_EELb1ELb0ELb0ELb0ELb0ELb1ELb0ELb1EEEvNS_16Flash_fwd_paramsE --------------------------
	.section	.nv.info._ZN5flash24flash_fwd_splitkv_kernelI23Flash_fwd_kernel_traitsILi96ELi64ELi128ELi4ELb0ELb0EN7cutlass10bfloat16_tE19Flash_kernel_traitsILi96ELi64ELi128ELi4ES3_EELb1ELb0ELb0ELb0ELb0ELb1ELb0ELb1EEEvNS_16Flash_fwd_paramsE,"",@"SHT_CUDA_INFO"
	.sectionflags	@""
	.align	4


	//----- nvinfo : EIATTR_CUDA_API_VERSION
	.align		4
        /*0000*/ 	.byte	0x04, 0x37
        /*0002*/ 	.short	(.L_860 - .L_859)
.L_859:
        /*0004*/ 	.word	0x00000082


	//----- nvinfo : EIATTR_KPARAM_INFO
	.align		4
.L_860:
        /*0008*/ 	.byte	0x04, 0x17
        /*000a*/ 	.short	(.L_862 - .L_861)
.L_861:
        /*000c*/ 	.word	0x00000000
        /*0010*/ 	.short	0x0000
        /*0012*/ 	.short	0x0000
        /*0014*/ 	.byte	0x00, 0xf0, 0x41, 0x07


	//----- nvinfo : EIATTR_SPARSE_MMA_MASK
	.align		4
.L_862:
        /*0018*/ 	.byte	0x03, 0x50
        /*001a*/ 	.short	0x0000


	//----- nvinfo : EIATTR_MAXREG_COUNT
	.align		4
        /*001c*/ 	.byte	0x03, 0x1b
        /*001e*/ 	.short	0x00ff


	//----- nvinfo : EIATTR_NUM_BARRIERS
	.align		4
        /*0020*/ 	.byte	0x02, 0x4c
        /*0022*/ 	.byte	0x01
	.zero		1


	//----- nvinfo : EIATTR_MERCURY_ISA_VERSION
	.align		4
        /*0024*/ 	.byte	0x03, 0x5f
        /*0026*/ 	.short	0x0101


	//----- nvinfo : EIATTR_COOP_GROUP_MASK_REGIDS
	.align		4
        /*0028*/ 	.byte	0x04, 0x29
        /*002a*/ 	.short	(.L_864 - .L_863)


	//   ....[0]....
.L_863:
        /*002c*/ 	.word	0xffffffff


	//   ....[1]....
        /*0030*/ 	.word	0xffffffff


	//   ....[2]....
        /*0034*/ 	.word	0xffffffff


	//   ....[3]....
        /*0038*/ 	.word	0xffffffff


	//   ....[4]....
        /*003c*/ 	.word	0xffffffff


	//   ....[5]....
        /*0040*/ 	.word	0xffffffff


	//   ....[6]....
        /*0044*/ 	.word	0xffffffff


	//   ....[7]....
        /*0048*/ 	.word	0xffffffff


	//   ....[8]....
        /*004c*/ 	.word	0xffffffff


	//   ....[9]....
        /*0050*/ 	.word	0xffffffff


	//   ....[10]....
        /*0054*/ 	.word	0xffffffff


	//   ....[11]....
        /*0058*/ 	.word	0xffffffff


	//   ....[12]....
        /*005c*/ 	.word	0xffffffff


	//   ....[13]....
        /*0060*/ 	.word	0xffffffff


	//   ....[14]....
        /*0064*/ 	.word	0xffffffff


	//   ....[15]....
        /*0068*/ 	.word	0xffffffff


	//   ....[16]....
        /*006c*/ 	.word	0x05000005


	//   ....[17]....
        /*0070*/ 	.word	0x05000005


	//   ....[18]....
        /*0074*/ 	.word	0x05000005


	//   ....[19]....
        /*0078*/ 	.word	0x05000005


	//----- nvinfo : EIATTR_COOP_GROUP_INSTR_OFFSETS
	.align		4
.L_864:
        /*007c*/ 	.byte	0x04, 0x28
        /*007e*/ 	.short	(.L_866 - .L_865)


	//   ....[0]....
.L_865:
        /*0080*/ 	.word	0x000126a0


	//   ....[1]....
        /*0084*/ 	.word	0x000127c0


	//   ....[2]....
        /*0088*/ 	.word	0x000127d0


	//   ....[3]....
        /*008c*/ 	.word	0x00012820


	//   ....[4]....
        /*0090*/ 	.word	0x00017470


	//   ....[5]....
        /*0094*/ 	.word	0x00017480


	//   ....[6]....
        /*0098*/ 	.word	0x000174b0


	//   ....[7]....
        /*009c*/ 	.word	0x000174c0


	//   ....[8]....
        /*00a0*/ 	.word	0x0001bac0


	//   ....[9]....
        /*00a4*/ 	.word	0x0001bae0


	//   ....[10]....
        /*00a8*/ 	.word	0x0001bb00


	//   ....[11]....
        /*00ac*/ 	.word	0x0001bb20


	//   ....[12]....
        /*00b0*/ 	.word	0x0001d680


	//   ....[13]....
        /*00b4*/ 	.word	0x0001d690


	//   ....[14]....
        /*00b8*/ 	.word	0x0001d6c0


	//   ....[15]....
        /*00bc*/ 	.word	0x0001d6d0


	//   ....[16]....
        /*00c0*/ 	.word	0x0001e760


	//   ....[17]....
        /*00c4*/ 	.word	0x0001e7d0


	//   ....[18]....
        /*00c8*/ 	.word	0x0001e830


	//   ....[19]....
        /*00cc*/ 	.word	0x0001e8a0


	//----- nvinfo : EIATTR_EXIT_INSTR_OFFSETS
	.align		4
.L_866:
        /*00d0*/ 	.byte	0x04, 0x1c
        /*00d2*/ 	.short	(.L_868 - .L_867)


	//   ....[0]....
.L_867:
        /*00d4*/ 	.word	0x00000090


	//----- nvinfo : EIATTR_CRS_STACK_SIZE
	.align		4
.L_868:
        /*00d8*/ 	.byte	0x04, 0x1e
        /*00da*/ 	.short	(.L_870 - .L_869)
.L_869:
        /*00dc*/ 	.word	0x00000000


	//----- nvinfo : EIATTR_CBANK_PARAM_SIZE
	.align		4
.L_870:
        /*00e0*/ 	.byte	0x03, 0x19
        /*00e2*/ 	.short	0x01d0


	//----- nvinfo : EIATTR_PARAM_CBANK
	.align		4
        /*00e4*/ 	.byte	0x04, 0x0a
        /*00e6*/ 	.short	(.L_872 - .L_871)
	.align		4
.L_871:
        /*00e8*/ 	.word	index@(.nv.constant0._ZN5flash24flash_fwd_splitkv_kernelI23Flash_fwd_kernel_traitsILi96ELi64ELi128ELi4ELb0ELb0EN7cutlass10bfloat16_tE19Flash_kernel_traitsILi96ELi64ELi128ELi4ES3_EELb1ELb0ELb0ELb0ELb0ELb1ELb0ELb1EEEvNS_16Flash_fwd_paramsE)
        /*00ec*/ 	.short	0x0210
        /*00ee*/ 	.short	0x01d0


	//----- nvinfo : EIATTR_SW_WAR
	.align		4
.L_872:
        /*00f0*/ 	.byte	0x04, 0x36
        /*00f2*/ 	.short	(.L_874 - .L_873)
.L_873:
        /*00f4*/ 	.word	0x00000008
.L_874:


//--------------------- .nv.info._ZN5flash24flash_fwd_splitkv_kernelI23Flash_fwd_kernel_traitsILi96ELi64ELi128ELi4ELb0ELb0EN7cutlass10bfloat16_tE19Flash_kernel_traitsILi96ELi64ELi128ELi4ES3_EELb1ELb0ELb0ELb0ELb0ELb0ELb1ELb0EEEvNS_16Flash_fwd_paramsE --------------------------
	.section	.nv.info._ZN5flash24flash_fwd_splitkv_kernelI23Flash_fwd_kernel_traitsILi96ELi64ELi128ELi4ELb0ELb0EN7cutlass10bfloat16_tE19Flash_kernel_traitsILi96ELi64ELi128ELi4ES3_EELb1ELb0ELb0ELb0ELb0ELb0ELb1ELb0EEEvNS_16Flash_fwd_paramsE,"",@"SHT_CUDA_INFO"
	.sectionflags	@""
	.align	4


	//----- nvinfo : EIATTR_CUDA_API_VERSION
	.align		4
        /*0000*/ 	.byte	0x04, 0x37
        /*0002*/ 	.short	(.L_876 - .L_875)
.L_875:
        /*0004*/ 	.word	0x00000082


	//----- nvinfo : EIATTR_KPARAM_INFO
	.align		4
.L_876:
        /*0008*/ 	.byte	0x04, 0x17
        /*000a*/ 	.short	(.L_878 - .L_877)
.L_877:
        /*000c*/ 	.word	0x00000000
        /*0010*/ 	.short	0x0000
        /*0012*/ 	.short	0x0000
        /*0014*/ 	.byte	0x00, 0xf0, 0x41, 0x07


	//----- nvinfo : EIATTR_SPARSE_MMA_MASK
	.align		4
.L_878:
        /*0018*/ 	.byte	0x03, 0x50
        /*001a*/ 	.short	0x0000


	//----- nvinfo : EIATTR_MAXREG_COUNT
	.align		4
        /*001c*/ 	.byte	0x03, 0x1b
        /*001e*/ 	.short	0x00ff


	//----- nvinfo : EIATTR_NUM_BARRIERS
	.align		4
        /*0020*/ 	.byte	0x02, 0x4c
        /*0022*/ 	.byte	0x01
	.zero		1


	//----- nvinfo : EIATTR_MERCURY_ISA_VERSION
	.align		4
        /*0024*/ 	.byte	0x03, 0x5f
        /*0026*/ 	.short	0x0101


	//----- nvinfo : EIATTR_COOP_GROUP_MASK_REGIDS
	.align		4
        /*0028*/ 	.byte	0x04, 0x29
        /*002a*/ 	.short	(.L_880 - .L_879)


	//   ....[0]....
.L_879:
        /*002c*/ 	.word	0xffffffff


	//   ....[1]....
        /*0030*/ 	.word	0xffffffff


	//   ....[2]....
        /*0034*/ 	.word	0xffffffff


	//   ....[3]....
        /*0038*/ 	.word	0xffffffff


	//   ....[4]....
        /*003c*/ 	.word	0xffffffff


	//   ....[5]....
        /*0040*/ 	.word	0xffffffff


	//   ....[6]....
        /*0044*/ 	.word	0xffffffff


	//   ....[7]....
        /*0048*/ 	.word	0xffffffff


	//   ....[8]....
        /*004c*/ 	.word	0xffffffff


	//   ....[9]....
        /*0050*/ 	.word	0xffffffff


	//   ....[10]....
        /*0054*/ 	.word	0xffffffff


	//   ....[11]....
        /*0058*/ 	.word	0xffffffff


	//   ....[12]....
        /*005c*/ 	.word	0xffffffff


	//   ....[13]....
        /*0060*/ 	.word	0xffffffff


	//   ....[14]....
        /*0064*/ 	.word	0xffffffff


	//   ....[15]....
        /*0068*/ 	.word	0xffffffff


	//----- nvinfo : EIATTR_COOP_GROUP_INSTR_OFFSETS
	.align		4
.L_880:
        /*006c*/ 	.byte	0x04, 0x28
        /*006e*/ 	.short	(.L_882 - .L_881)


	//   ....[0]....
.L_881:
        /*0070*/ 	.word	0x00005d60


	//   ....[1]....
        /*0074*/ 	.word	0x00005d80


	//   ....[2]....
        /*0078*/ 	.word	0x00005e00


	//   ....[3]....
        /*007c*/ 	.word	0x00005e10


	//   ....[4]....
        /*0080*/ 	.word	0x0000a3c0


	//   ....[5]....
        /*0084*/ 	.word	0x0000a3f0


	//   ....[6]....
        /*0088*/ 	.word	0x0000a410


	//   ....[7]....
        /*008c*/ 	.word	0x0000a430


	//   ....[8]....
        /*0090*/ 	.word	0x0000e120


	//   ....[9]....
        /*0094*/ 	.word	0x0000e140


	//   ....[10]....
        /*0098*/ 	.word	0x0000e180


	//   ....[11]....
        /*009c*/ 	.word	0x0000e190


	//   ....[12]....
        /*00a0*/ 	.word	0x0000fcb0


	//   ....[13]....
        /*00a4*/ 	.word	0x0000fcf0


	//   ....[14]....
        /*00a8*/ 	.word	0x0000fd90


	//   ....[15]....
        /*00ac*/ 	.word	0x0000fda0


	//----- nvinfo : EIATTR_EXIT_INSTR_OFFSETS
	.align		4
.L_882:
        /*00b0*/ 	.byte	0x04, 0x1c
        /*00b2*/ 	.short	(.L_884 - .L_883)


	//   ....[0]....
.L_883:
        /*00b4*/ 	.word	0x00000440


	//   ....[1]....
        /*00b8*/ 	.word	0x00000d10


	//   ....[2]....
        /*00bc*/ 	.word	0x00000d40


	//   ....[3]....
        /*00c0*/ 	.word	0x00010c90


	//   ....[4]....
        /*00c4*/ 	.word	0x00010d00


	//   ....[5]....
        /*00c8*/ 	.word	0x00010d20


	//----- nvinfo : EIATTR_CRS_STACK_SIZE
	.align		4
.L_884:
        /*00cc*/ 	.byte	0x04, 0x1e
        /*00ce*/ 	.short	(.L_886 - .L_885)
.L_885:
        /*00d0*/ 	.word	0x00000000


	//----- nvinfo : EIATTR_CBANK_PARAM_SIZE
	.align		4
.L_886:
        /*00d4*/ 	.byte	0x03, 0x19
        /*00d6*/ 	.short	0x01d0


	//----- nvinfo : EIATTR_PARAM_CBANK
	.align		4
        /*00d8*/ 	.byte	0x04, 0x0a
        /*00da*/ 	.short	(.L_888 - .L_887)
	.align		4
.L_887:
        /*00dc*/ 	.word	index@(.nv.constant0._ZN5flash24flash_fwd_splitkv_kernelI23Flash_fwd_kernel_traitsILi96ELi64ELi128ELi4ELb0ELb0EN7cutlass10bfloat16_tE19Flash_kernel_traitsILi96ELi64ELi128ELi4ES3_EELb1ELb0ELb0ELb0ELb0ELb0ELb1ELb0EEEvNS_16Flash_fwd_paramsE)
        /*00e0*/ 	.short	0x0210
        /*00e2*/ 	.short	0x01d0


	//----- nvinfo : EIATTR_SW_WAR
	.align		4
.L_888:
        /*00e4*/ 	.byte	0x04, 0x36
        /*00e6*/ 	.short	(.L_890 - .L_889)
.L_889:
        /*00e8*/ 	.word	0x00000008
.L_890:


//--------------------- .nv.info._ZN5flash24flash_fwd_splitkv_kernelI23Flash_fwd_kernel_traitsILi96ELi64ELi128ELi4ELb0ELb0EN7cutlass10bfloat16_tE19Flash_kernel_traitsILi96ELi64ELi128ELi4ES3_EELb1ELb0ELb0ELb0ELb0ELb1ELb1ELb0EEEvNS_16Flash_fwd_paramsE --------------------------
	.section	.nv.info._ZN5flash24flash_fwd_splitkv_kernelI23Flash_fwd_kernel_traitsILi96ELi64ELi128ELi4ELb0ELb0EN7cutlass10bfloat16_tE19Flash_kernel_traitsILi96ELi64ELi128ELi4ES3_EELb1ELb0ELb0ELb0ELb0ELb1ELb1ELb0EEEvNS_16Flash_fwd_paramsE,"",@"SHT_CUDA_INFO"
	.sectionflags	@""
	.align	4


	//----- nvinfo : EIATTR_CUDA_API_VERSION
	.align		4
        /*0000*/ 	.byte	0x04, 0x37
        /*0002*/ 	.short	(.L_892 - .L_891)
.L_891:
        /*0004*/ 	.word	0x00000082


	//----- nvinfo : EIATTR_KPARAM_INFO
	.align		4
.L_892:
        /*0008*/ 	.byte	0x04, 0x17
        /*000a*/ 	.short	(.L_894 - .L_893)
.L_893:
        /*000c*/ 	.word	0x00000000
        /*0010*/ 	.short	0x0000
        /*0012*/ 	.short	0x0000
        /*0014*/ 	.byte	0x00, 0xf0, 0x41, 0x07


	//----- nvinfo : EIATTR_SPARSE_MMA_MASK
	.align		4
.L_894:
        /*0018*/ 	.byte	0x03, 0x50
        /*001a*/ 	.short	0x0000


	//----- nvinfo : EIATTR_MAXREG_COUNT
	.align		4
        /*001c*/ 	.byte	0x03, 0x1b
        /*001e*/ 	.short	0x00ff


	//----- nvinfo : EIATTR_NUM_BARRIERS
	.align		4
        /*0020*/ 	.byte	0x02, 0x4c
        /*0022*/ 	.byte	0x01
	.zero		1


	//----- nvinfo : EIATTR_MERCURY_ISA_VERSION
	.align		4
        /*0024*/ 	.byte	0x03, 0x5f
        /*0026*/ 	.short	0x0101


	//----- nvinfo : EIATTR_COOP_GROUP_MASK_REGIDS
	.align		4
        /*0028*/ 	.byte	0x04, 0x29
        /*002a*/ 	.short	(.L_896 - .L_895)


	//   ....[0]....
.L_895:
        /*002c*/ 	.word	0xffffffff


	//   ....[1]....
        /*0030*/ 	.word	0xffffffff


	//   ....[2]....
        /*0034*/ 	.word	0xffffffff


	//   ....[3]....
        /*0038*/ 	.word	0xffffffff


	//   ....[4]....
        /*003c*/ 	.word	0xffffffff


	//   ....[5]....
        /*0040*/ 	.word	0xffffffff


	//   ....[6]....
        /*0044*/ 	.word	0xffffffff


	//   ....[7]....
        /*0048*/ 	.word	0xffffffff


	//   ....[8]....
        /*004c*/ 	.word	0xffffffff


	//   ....[9]....
        /*0050*/ 	.word	0xffffffff


	//   ....[10]....
        /*0054*/ 	.word	0xffffffff


	//   ....[11]....
        /*0058*/ 	.word	0xffffffff


	//   ....[12]....
        /*005c*/ 	.word	0xffffffff


	//   ....[13]....
        /*0060*/ 	.word	0xffffffff


	//   ....[14]....
        /*0064*/ 	.word	0xffffffff


	//   ....[15]....
        /*0068*/ 	.word	0xffffffff


	//----- nvinfo : EIATTR_COOP_GROUP_INSTR_OFFSETS
	.align		4
.L_896:
        /*006c*/ 	.byte	0x04, 0x28
        /*006e*/ 	.short	(.L_898 - .L_897)


	//   ....[0]....
.L_897:
        /*0070*/ 	.word	0x00006570


	//   ....[1]....
        /*0074*/ 	.word	0x00006600


	//   ....[2]....
        /*0078*/ 	.word	0x00006610


	//   ....[3]....
        /*007c*/ 	.word	0x00006640


	//   ....[4]....
        /*0080*/ 	.word	0x0000b390


	//   ....[5]....
        /*0084*/ 	.word	0x0000b3e0


	//   ....[6]....
        /*0088*/ 	.word	0x0000b400


	//   ....[7]....
        /*008c*/ 	.word	0x0000b420


	//   ....[8]....
        /*0090*/ 	.word	0x0000f9a0


	//   ....[9]....
        /*0094*/ 	.word	0x0000f9c0


	//   ....[10]....
        /*0098*/ 	.word	0x0000f9f0


	//   ....[11]....
        /*009c*/ 	.word	0x0000fa00


	//   ....[12]....
        /*00a0*/ 	.word	0x000114d0


	//   ....[13]....
        /*00a4*/ 	.word	0x00011510


	//   ....[14]....
        /*00a8*/ 	.word	0x000115b0


	//   ....[15]....
        /*00ac*/ 	.word	0x000115c0


	//----- nvinfo : EIATTR_EXIT_INSTR_OFFSETS
	.align		4
.L_898:
        /*00b0*/ 	.byte	0x04, 0x1c
        /*00b2*/ 	.short	(.L_900 - .L_899)


	//   ....[0]....
.L_899:
        /*00b4*/ 	.word	0x00000440


	//   ....[1]....
        /*00b8*/ 	.word	0x00000d10


	//   ....[2]....
        /*00bc*/ 	.word	0x00000d40


	//   ....[3]....
        /*00c0*/ 	.word	0x000124b0


	//   ....[4]....
        /*00c4*/ 	.word	0x00012520


	//   ....[5]....
        /*00c8*/ 	.word	0x00012540


	//----- nvinfo : EIATTR_CRS_STACK_SIZE
	.align		4
.L_900:
        /*00cc*/ 	.byte	0x04, 0x1e
        /*00ce*/ 	.short	(.L_902 - .L_901)
.L_901:
        /*00d0*/ 	.word	0x00000000


	//----- nvinfo : EIATTR_CBANK_PARAM_SIZE
	.align		4
.L_902:
        /*00d4*/ 	.byte	0x03, 0x19
        /*00d6*/ 	.short	0x01d0


	//----- nvinfo : EIATTR_PARAM_CBANK
	.align		4
        /*00d8*/ 	.byte	0x04, 0x0a
        /*00da*/ 	.short	(.L_904 - .L_903)
	.align		4
.L_903:
        /*00dc*/ 	.word	index@(.nv.constant0._ZN5flash24flash_fwd_splitkv_kernelI23Flash_fwd_kernel_traitsILi96ELi64ELi128ELi4ELb0ELb0EN7cutlass10bfloat16_tE19Flash_kernel_traitsILi96ELi64ELi128ELi4ES3_EELb1ELb0ELb0ELb0ELb0ELb1ELb1ELb0EEEvNS_16Flash_fwd_paramsE)
        /*00e0*/ 	.short	0x0210
        /*00e2*/ 	.short	0x01d0


	//----- nvinfo : EIATTR_SW_WAR
	.align		4
.L_904:
        /*00e4*/ 	.byte	0x04, 0x36
        /*00e6*/ 	.short	(.L_906 - .L_905)
.L_905:
        /*00e8*/ 	.word	0x00000008
.L_906:


//--------------------- .nv.info._ZN5flash24flash_fwd_splitkv_kernelI23Flash_fwd_kernel_traitsILi96ELi64ELi128ELi4ELb0ELb0EN7cutlass10bfloat16_tE19Flash_kernel_traitsILi96ELi64ELi128ELi4ES3_EELb1ELb0ELb0ELb0ELb0ELb0ELb1ELb1EEEvNS_16Flash_fwd_paramsE --------------------------
	.section	.nv.info._ZN5flash24flash_fwd_splitkv_kernelI23Flash_fwd_kernel_traitsILi96ELi64ELi128ELi4ELb0ELb0EN7cutlass10bfloat16_tE19Flash_kernel_traitsILi96ELi64ELi128ELi4ES3_EELb1ELb0ELb0ELb0ELb0ELb0ELb1ELb1EEEvNS_16Flash_fwd_paramsE,"",@"SHT_CUDA_INFO"
	.sectionflags	@""
	.align	4


	//----- nvinfo : EIATTR_CUDA_API_VERSION
	.align		4
        /*0000*/ 	.byte	0x04, 0x37
        /*0002*/ 	.short	(.L_908 - .L_907)
.L_907:
        /*0004*/ 	.word	0x00000082


	//----- nvinfo : EIATTR_KPARAM_INFO
	.align		4
.L_908:
        /*0008*/ 	.byte	0x04, 0x17
        /*000a*/ 	.short	(.L_910 - .L_909)
.L_909:
        /*000c*/ 	.word	0x00000000
        /*0010*/ 	.short	0x0000
        /*0012*/ 	.short	0x0000
        /*0014*/ 	.byte	0x00, 0xf0, 0x41, 0x07


	//----- nvinfo : EIATTR_SPARSE_MMA_MASK
	.align		4
.L_910:
        /*0018*/ 	.byte	0x03, 0x50
        /*001a*/ 	.short	0x0000


	//----- nvinfo : EIATTR_MAXREG_COUNT
	.align		4
        /*001c*/ 	.byte	0x03, 0x1b
        /*001e*/ 	.short	0x00ff


	//----- nvinfo : EIATTR_NUM_BARRIERS
	.align		4
        /*0020*/ 	.byte	0x02, 0x4c
        /*0022*/ 	.byte	0x01
	.zero		1


	//----- nvinfo : EIATTR_MERCURY_ISA_VERSION
	.align		4
        /*0024*/ 	.byte	0x03, 0x5f
        /*0026*/ 	.short	0x0101


	//----- nvinfo : EIATTR_COOP_GROUP_MASK_REGIDS
	.align		4
        /*0028*/ 	.byte	0x04, 0x29
        /*002a*/ 	.short	(.L_912 - .L_911)


	//   ....[0]....
.L_911:
        /*002c*/ 	.word	0xffffffff


	//   ....[1]....
        /*0030*/ 	.word	0xffffffff


	//   ....[2]....
        /*0034*/ 	.word	0xffffffff


	//   ....[3]....
        /*0038*/ 	.word	0xffffffff


	//   ....[4]....
        /*003c*/ 	.word	0xffffffff


	//   ....[5]....
        /*0040*/ 	.word	0xffffffff


	//   ....[6]....
        /*0044*/ 	.word	0xffffffff


	//   ....[7]....
        /*0048*/ 	.word	0xffffffff


	//   ....[8]....
        /*004c*/ 	.word	0xffffffff


	//   ....[9]....
        /*0050*/ 	.word	0xffffffff


	//   ....[10]....
        /*0054*/ 	.word	0xffffffff


	//   ....[11]....
        /*0058*/ 	.word	0xffffffff


	//   ....[12]....
        /*005c*/ 	.word	0xffffffff


	//   ....[13]....
        /*0060*/ 	.word	0xffffffff


	//   ....[14]....
        /*0064*/ 	.word	0xffffffff


	//   ....[15]....
        /*0068*/ 	.word	0xffffffff


	//   ....[16]....
        /*006c*/ 	.word	0x05000006


	//   ....[17]....
        /*0070*/ 	.word	0x05000006


	//   ....[18]....
        /*0074*/ 	.word	0x05000006


	//   ....[19]....
        /*0078*/ 	.word	0x05000006


	//----- nvinfo : EIATTR_COOP_GROUP_INSTR_OFFSETS
	.align		4
.L_912:
        /*007c*/ 	.byte	0x04, 0x28
        /*007e*/ 	.short	(.L_914 - .L_913)


	//   ....[0]....
.L_913:
        /*0080*/ 	.word	0x00012270


	//   ....[1]....
        /*0084*/ 	.word	0x00012290


	//   ....[2]....
        /*0088*/ 	.word	0x00012310


	//   ....[3]....
        /*008c*/ 	.word	0x00012320


	//   ....[4]....
        /*0090*/ 	.word	0x000167a0


	//   ....[5]....
        /*0094*/ 	.word	0x000167b0


	//   ....[6]....
        /*0098*/ 	.word	0x000167e0


	//   ....[7]....
        /*009c*/ 	.word	0x000167f0


	//   ....[8]....
        /*00a0*/ 	.word	0x0001a560


	//   ....[9]....
        /*00a4*/ 	.word	0x0001a580


	//   ....[10]....
        /*00a8*/ 	.word	0x0001a5a0


	//   ....[11]....
        /*00ac*/ 	.word	0x0001a5d0


	//   ....[12]....
        /*00b0*/ 	.word	0x0001c120


	//   ....[13]....
        /*00b4*/ 	.word	0x0001c130


	//   ....[14]....
        /*00b8*/ 	.word	0x0001c160


	//   ....[15]....
        /*00bc*/ 	.word	0x0001c170


	//   ....[16]....
        /*00c0*/ 	.word	0x0001d190


	//   ....[17]....
        /*00c4*/ 	.word	0x0001d200


	//   ....[18]....
        /*00c8*/ 	.word	0x0001d260


	//   ....[19]....
        /*00cc*/ 	.word	0x0001d2d0


	//----- nvinfo : EIATTR_EXIT_INSTR_OFFSETS
	.align		4
.L_914:
        /*00d0*/ 	.byte	0x04, 0x1c
        /*00d2*/ 	.short	(.L_916 - .L_915)


	//   ....[0]....
.L_915:
        /*00d4*/ 	.word	0x000001f0


	//----- nvinfo : EIATTR_CRS_STACK_SIZE
	.align		4
.L_916:
        /*00d8*/ 	.byte	0x04, 0x1e
        /*00da*/ 	.short	(.L_918 - .L_917)
.L_917:
        /*00dc*/ 	.word	0x00000000


	//----- nvinfo : EIATTR_CBANK_PARAM_SIZE
	.align		4
.L_918:
        /*00e0*/ 	.byte	0x03, 0x19
        /*00e2*/ 	.short	0x01d0


	//----- nvinfo : EIATTR_PARAM_CBANK
	.align		4
        /*00e4*/ 	.byte	0x04, 0x0a
        /*00e6*/ 	.short	(.L_920 - .L_919)
	.align		4
.L_919:
        /*00e8*/ 	.word	index@(.nv.constant0._ZN5flash24flash_fwd_splitkv_kernelI23Flash_fwd_kernel_traitsILi96ELi64ELi128ELi4ELb0ELb0EN7cutlass10bfloat16_tE19Flash_kernel_traitsILi96ELi64ELi128ELi4ES3_EELb1ELb0ELb0ELb0ELb0ELb0ELb1ELb1EEEvNS_16Flash_fwd_paramsE)
        /*00ec*/ 	.short	0x0210
        /*00ee*/ 	.short	0x01d0


	//----- nvinfo : EIATTR_SW_WAR
	.align		4
.L_920:
        /*00f0*/ 	.byte	0x04, 0x36
        /*00f2*/ 	.short	(.L_922 - .L_921)
.L_921:
        /*00f4*/ 	.word	0x00000008
.L_922:


//--------------------- .nv.info._ZN5flash24flash_fwd_splitkv_kernelI23Flash_fwd_kernel_traitsILi96ELi64ELi128ELi4ELb0ELb0EN7cutlass10bfloat16_tE19Flash_kernel_traitsILi96ELi64ELi128ELi4ES3_EELb1ELb0ELb0ELb0ELb0ELb1ELb1ELb1EEEvNS_16Flash_fwd_paramsE --------------------------
	.section	.nv.info._ZN5flash24flash_fwd_splitkv_kernelI23Flash_fwd_kernel_traitsILi96ELi64ELi128ELi4ELb0ELb0EN7cutlass10bfloat16_tE19Flash_kernel_traitsILi96ELi64ELi128ELi4ES3_EELb1ELb0ELb0ELb0ELb0ELb1ELb1ELb1EEEvNS_16Flash_fwd_paramsE,"",@"SHT_CUDA_INFO"
	.sectionflags	@""
	.align	4


	//----- nvinfo : EIATTR_CUDA_API_VERSION
	.align		4
        /*0000*/ 	.byte	0x04, 0x37
        /*0002*/ 	.short	(.L_924 - .L_923)
.L_923:
        /*0004*/ 	.word	0x00000082


	//----- nvinfo : EIATTR_KPARAM_INFO
	.align		4
.L_924:
        /*0008*/ 	.byte	0x04, 0x17
        /*000a*/ 	.short	(.L_926 - .L_925)
.L_925:
        /*000c*/ 	.word	0x00000000
        /*0010*/ 	.short	0x0000
        /*0012*/ 	.short	0x0000
        /*0014*/ 	.byte	0x00, 0xf0, 0x41, 0x07


	//----- nvinfo : EIATTR_SPARSE_MMA_MASK
	.align		4
.L_926:
        /*0018*/ 	.byte	0x03, 0x50
        /*001a*/ 	.short	0x0000


	//----- nvinfo : EIATTR_MAXREG_COUNT
	.align		4
        /*001c*/ 	.byte	0x03, 0x1b
        /*001e*/ 	.short	0x00ff


	//----- nvinfo : EIATTR_NUM_BARRIERS
	.align		4
        /*0020*/ 	.byte	0x02, 0x4c
        /*0022*/ 	.byte	0x01
	.zero		1


	//----- nvinfo : EIATTR_MERCURY_ISA_VERSION
	.align		4
        /*0024*/ 	.byte	0x03, 0x5f
        /*0026*/ 	.short	0x0101


	//----- nvinfo : EIATTR_COOP_GROUP_MASK_REGIDS
	.align		4
        /*0028*/ 	.byte	0x04, 0x29
        /*002a*/ 	.short	(.L_928 - .L_927)


	//   ....[0]....
.L_927:
        /*002c*/ 	.word	0xffffffff


	//   ....[1]....
        /*0030*/ 	.word	0xffffffff


	//   ....[2]....
        /*0034*/ 	.word	0xffffffff


	//   ....[3]....
        /*0038*/ 	.word	0xffffffff


	//   ....[4]....
        /*003c*/ 	.word	0xffffffff


	//   ....[5]....
        /*0040*/ 	.word	0xffffffff


	//   ....[6]....
        /*0044*/ 	.word	0xffffffff


	//   ....[7]....
        /*0048*/ 	.word	0xffffffff


	//   ....[8]....
        /*004c*/ 	.word	0xffffffff


	//   ....[9]....
        /*0050*/ 	.word	0xffffffff


	//   ....[10]....
        /*0054*/ 	.word	0xffffffff


	//   ....[11]....
        /*0058*/ 	.word	0xffffffff


	//   ....[12]....
        /*005c*/ 	.word	0xffffffff


	//   ....[13]....
        /*0060*/ 	.word	0xffffffff


	//   ....[14]....
        /*0064*/ 	.word	0xffffffff


	//   ....[15]....
        /*0068*/ 	.word	0xffffffff


	//   ....[16]....
        /*006c*/ 	.word	0x05000006


	//   ....[17]....
        /*0070*/ 	.word	0x05000006


	//   ....[18]....
        /*0074*/ 	.word	0x05000006


	//   ....[19]....
        /*0078*/ 	.word	0x05000006


	//----- nvinfo : EIATTR_COOP_GROUP_INSTR_OFFSETS
	.align		4
.L_928:
        /*007c*/ 	.byte	0x04, 0x28
        /*007e*/ 	.short	(.L_930 - .L_929)


	//   ....[0]....
.L_929:
        /*0080*/ 	.word	0x00012a90


	//   ....[1]....
        /*0084*/ 	.word	0x00012ab0


	//   ....[2]....
        /*0088*/ 	.word	0x00012b30


	//   ....[3]....
        /*008c*/ 	.word	0x00012b40


	//   ....[4]....
        /*0090*/ 	.word	0x00017790


	//   ....[5]....
        /*0094*/ 	.word	0x000177a0


	//   ....[6]....
        /*0098*/ 	.word	0x000177e0


	//   ....[7]....
        /*009c*/ 	.word	0x000177f0


	//   ....[8]....
        /*00a0*/ 	.word	0x0001bdb0


	//   ....[9]....
        /*00a4*/ 	.word	0x0001bdd0


	//   ....[10]....
        /*00a8*/ 	.word	0x0001bdf0


	//   ....[11]....
        /*00ac*/ 	.word	0x0001be20


	//   ....[12]....
        /*00b0*/ 	.word	0x0001d920


	//   ....[13]....
        /*00b4*/ 	.word	0x0001d930


	//   ....[14]....
        /*00b8*/ 	.word	0x0001d960


	//   ....[15]....
        /*00bc*/ 	.word	0x0001d970


	//   ....[16]....
        /*00c0*/ 	.word	0x0001e990


	//   ....[17]....
        /*00c4*/ 	.word	0x0001ea00


	//   ....[18]....
        /*00c8*/ 	.word	0x0001ea60


	//   ....[19]....
        /*00cc*/ 	.word	0x0001ead0


	//----- nvinfo : EIATTR_EXIT_INSTR_OFFSETS
	.align		4
.L_930:
        /*00d0*/ 	.byte	0x04, 0x1c
        /*00d2*/ 	.short	(.L_932 - .L_931)


	//   ....[0]....
.L_931:
        /*00d4*/ 	.word	0x000001f0


	//----- nvinfo : EIATTR_CRS_STACK_SIZE
	.align		4
.L_932:
        /*00d8*/ 	.byte	0x04, 0x1e
        /*00da*/ 	.short	(.L_934 - .L_933)
.L_933:
        /*00dc*/ 	.word	0x00000000


	//----- nvinfo : EIATTR_CBANK_PARAM_SIZE
	.align		4
.L_934:
        /*00e0*/ 	.byte	0x03, 0x19
        /*00e2*/ 	.short	0x01d0


	//----- nvinfo : EIATTR_PARAM_CBANK
	.align		4
        /*00e4*/ 	.byte	0x04, 0x0a
        /*00e6*/ 	.short	(.L_936 - .L_935)
	.align		4
.L_935:
        /*00e8*/ 	.word	index@(.nv.constant0._ZN5flash24flash_fwd_splitkv_kernelI23Flash_fwd_kernel_traitsILi96ELi64ELi128ELi4ELb0ELb0EN7cutlass10bfloat16_tE19Flash_kernel_traitsILi96ELi64ELi128ELi4ES3_EELb1ELb0ELb0ELb0ELb0ELb1ELb1ELb1EEEvNS_16Flash_fwd_paramsE)
        /*00ec*/ 	.short	0x0210
        /*00ee*/ 	.short	0x01d0


	//----- nvinfo : EIATTR_SW_WAR
	.align		4
.L_936:
        /*00f0*/ 	.byte	0x04, 0x36
        /*00f2*/ 	.short	(.L_938 - .L_937)
.L_937:
        /*00f4*/ 	.word	0x00000008
.L_938:


//--------------------- .nv.info._ZN5flash24flash_fwd_splitkv_kernelI23Flash_fwd_kernel_traitsILi96ELi64ELi128ELi4ELb0ELb0EN7cutlass10bfloat16_tE19Flash_kernel_traitsILi96ELi64ELi128ELi4ES3_EELb1ELb0ELb0ELb1ELb1ELb0ELb0ELb0EEEvNS_16Flash_fwd_paramsE --------------------------
	.section	.nv.info._ZN5flash24flash_fwd_splitkv_kernelI23Flash_fwd_kernel_traitsILi96ELi64ELi128ELi4ELb0ELb0EN7cutlass10bfloat16_tE19Flash_kernel_traitsILi96ELi64ELi128ELi4ES3_EELb1ELb0ELb0ELb1ELb1ELb0ELb0ELb0EEEvNS_16Flash_fwd_paramsE,"",@"SHT_CUDA_INFO"
	.sectionflags	@""
	.align	4


	//----- nvinfo : EIATTR_CUDA_API_VERSION
	.align		4
        /*0000*/ 	.byte	0x04, 0x37
        /*0002*/ 	.short	(.L_940 - .L_939)
.L_939:
        /*0004*/ 	.word	0x00000082


	//----- nvinfo : EIATTR_KPARAM_INFO
	.align		4
.L_940:
        /*0008*/ 	.byte	0x04, 0x17
        /*000a*/ 	.short	(.L_942 - .L_941)
.L_941:
        /*000c*/ 	.word	0x00000000
        /*0010*/ 	.short	0x0000
        /*0012*/ 	.short	0x0000
        /*0014*/ 	.byte	0x00, 0xf0, 0x41, 0x07


	//----- nvinfo : EIATTR_SPARSE_MMA_MASK
	.align		4
.L_942:
        /*0018*/ 	.byte	0x03, 0x50
        /*001a*/ 	.short	0x0000


	//----- nvinfo : EIATTR_MAXREG_COUNT
	.align		4
        /*001c*/ 	.byte	0x03, 0x1b
        /*001e*/ 	.short	0x00ff


	//----- nvinfo : EIATTR_NUM_BARRIERS
	.align		4
        /*0020*/ 	.byte	0x02, 0x4c
        /*0022*/ 	.byte	0x01
	.zero		1


	//----- nvinfo : EIATTR_MERCURY_ISA_VERSION
	.align		4
        /*0024*/ 	.byte	0x03, 0x5f
        /*0026*/ 	.short	0x0101


	//----- nvinfo : EIATTR_COOP_GROUP_MASK_REGIDS
	.align		4
        /*0028*/ 	.byte	0x04, 0x29
        /*002a*/ 	.short	(.L_944 - .L_943)


	//   ....[0]....
.L_943:
        /*002c*/ 	.word	0xffffffff


	//   ....[1]....
        /*0030*/ 	.word	0xffffffff


	//   ....[2]....
        /*0034*/ 	.word	0xffffffff


	//   ....[3]....
        /*0038*/ 	.word	0xffffffff


	//   ....[4]....
        /*003c*/ 	.word	0xffffffff


	//   ....[5]....
        /*0040*/ 	.word	0xffffffff


	//   ....[6]....
        /*0044*/ 	.word	0xffffffff


	//   ....[7]....
        /*0048*/ 	.word	0xffffffff


	//   ....[8]....
        /*004c*/ 	.word	0xffffffff


	//   ....[9]....
        /*0050*/ 	.word	0xffffffff


	//   ....[10]....
        /*0054*/ 	.word	0xffffffff


	//   ....[11]....
        /*0058*/ 	.word	0xffffffff


	//----- nvinfo : EIATTR_COOP_GROUP_INSTR_OFFSETS
	.align		4
.L_944:
        /*005c*/ 	.byte	0x04, 0x28
        /*005e*/ 	.short	(.L_946 - .L_945)


	//   ....[0]....
.L_945:
        /*0060*/ 	.word	0x00003ad0


	//   ....[1]....
        /*0064*/ 	.word	0x00003af0


	//   ....[2]....
        /*0068*/ 	.word	0x00003b70


	//   ....[3]....
        /*006c*/ 	.word	0x00003b80


	//   ....[4]....
        /*0070*/ 	.word	0x00006c60


	//   ....[5]....
        /*0074*/ 	.word	0x00006c80


	//   ....[6]....
        /*0078*/ 	.word	0x00006cc0


	//   ....[7]....
        /*007c*/ 	.word	0x00006cd0


	//   ....[8]....
        /*0080*/ 	.word	0x00008820


	//   ....[9]....
        /*0084*/ 	.word	0x00008870


	//   ....[10]....
        /*0088*/ 	.word	0x000088b0


	//   ....[11]....
        /*008c*/ 	.word	0x000088e0


	//----- nvinfo : EIATTR_EXIT_INSTR_OFFSETS
	.align		4
.L_946:
        /*0090*/ 	.byte	0x04, 0x1c
        /*0092*/ 	.short	(.L_948 - .L_947)


	//   ....[0]....
.L_947:
        /*0094*/ 	.word	0x000001a0


	//   ....[1]....
        /*0098*/ 	.word	0x000006c0


	//   ....[2]....
        /*009c*/ 	.word	0x000006f0


	//   ....[3]....
        /*00a0*/ 	.word	0x00009710


	//----- nvinfo : EIATTR_CRS_STACK_SIZE
	.align		4
.L_948:
        /*00a4*/ 	.byte	0x04, 0x1e
        /*00a6*/ 	.short	(.L_950 - .L_949)
.L_949:
        /*00a8*/ 	.word	0x00000000


	//----- nvinfo : EIATTR_CBANK_PARAM_SIZE
	.align		4
.L_950:
        /*00ac*/ 	.byte	0x03, 0x19
        /*00ae*/ 	.short	0x01d0


	//----- nvinfo : EIATTR_PARAM_CBANK
	.align		4
        /*00b0*/ 	.byte	0x04, 0x0a
        /*00b2*/ 	.short	(.L_952 - .L_951)
	.align		4
.L_951:
        /*00b4*/ 	.word	index@(.nv.constant0._ZN5flash24flash_fwd_splitkv_kernelI23Flash_fwd_kernel_traitsILi96ELi64ELi128ELi4ELb0ELb0EN7cutlass10bfloat16_tE19Flash_kernel_traitsILi96ELi64ELi128ELi4ES3_EELb1ELb0ELb0ELb1ELb1ELb0ELb0ELb0EEEvNS_16Flash_fwd_paramsE)
        /*00b8*/ 	.short	0x0210
        /*00ba*/ 	.short	0x01d0


	//----- nvinfo : EIATTR_SW_WAR
	.align		4
.L_952:
        /*00bc*/ 	.byte	0x04, 0x36
        /*00be*/ 	.short	(.L_954 - .L_953)
.L_953:
        /*00c0*/ 	.word	0x00000008
.L_954:


//--------------------- .nv.info._ZN5flash24flash_fwd_splitkv_kernelI23Flash_fwd_kernel_traitsILi96ELi64ELi128ELi4ELb0ELb0EN7cutlass10bfloat16_tE19Flash_kernel_traitsILi96ELi64ELi128ELi4ES3_EELb1ELb0ELb0ELb1ELb1ELb1ELb0ELb0EEEvNS_16Flash_fwd_paramsE --------------------------
	.section	.nv.info._ZN5flash24flash_fwd_splitkv_kernelI23Flash_fwd_kernel_traitsILi96ELi64ELi128ELi4ELb0ELb0EN7cutlass10bfloat16_tE19Flash_kernel_traitsILi96ELi64ELi128ELi4ES3_EELb1ELb0ELb0ELb1ELb1ELb1ELb0ELb0EEEvNS_16Flash_fwd_paramsE,"",@"SHT_CUDA_INFO"
	.sectionflags	@""
	.align	4


	//----- nvinfo : EIATTR_CUDA_API_VERSION
	.align		4
        /*0000*/ 	.byte	0x04, 0x37
        /*0002*/ 	.short	(.L_956 - .L_955)
.L_955:
        /*0004*/ 	.word	0x00000082


	//----- nvinfo : EIATTR_KPARAM_INFO
	.align		4
.L_956:
        /*0008*/ 	.byte	0x04, 0x17
        /*000a*/ 	.short	(.L_958 - .L_957)
.L_957:
        /*000c*/ 	.word	0x00000000
        /*0010*/ 	.short	0x0000
        /*0012*/ 	.short	0x0000
        /*0014*/ 	.byte	0x00, 0xf0, 0x41, 0x07


	//----- nvinfo : EIATTR_SPARSE_MMA_MASK
	.align		4
.L_958:
        /*0018*/ 	.byte	0x03, 0x50
        /*001a*/ 	.short	0x0000


	//----- nvinfo : EIATTR_MAXREG_COUNT
	.align		4
        /*001c*/ 	.byte	0x03, 0x1b
        /*001e*/ 	.short	0x00ff


	//----- nvinfo : EIATTR_NUM_BARRIERS
	.align		4
        /*0020*/ 	.byte	0x02, 0x4c
        /*0022*/ 	.byte	0x01
	.zero		1


	//----- nvinfo : EIATTR_MERCURY_ISA_VERSION
	.align		4
        /*0024*/ 	.byte	0x03, 0x5f
        /*0026*/ 	.short	0x0101


	//----- nvinfo : EIATTR_COOP_GROUP_MASK_REGIDS
	.align		4
        /*0028*/ 	.byte	0x04, 0x29
        /*002a*/ 	.short	(.L_960 - .L_959)


	//   ....[0]....
.L_959:
        /*002c*/ 	.word	0xffffffff


	//   ....[1]....
        /*0030*/ 	.word	0xffffffff


	//   ....[2]....
        /*0034*/ 	.word	0xffffffff


	//   ....[3]....
        /*0038*/ 	.word	0xffffffff


	//   ....[4]....
        /*003c*/ 	.word	0xffffffff


	//   ....[5]....
        /*0040*/ 	.word	0xffffffff


	//   ....[6]....
        /*0044*/ 	.word	0xffffffff


	//   ....[7]....
        /*0048*/ 	.word	0xffffffff


	//   ....[8]....
        /*004c*/ 	.word	0xffffffff


	//   ....[9]....
        /*0050*/ 	.word	0xffffffff


	//   ....[10]....
        /*0054*/ 	.word	0xffffffff


	//   ....[11]....
        /*0058*/ 	.word	0xffffffff


	//----- nvinfo : EIATTR_COOP_GROUP_INSTR_OFFSETS
	.align		4
.L_960:
        /*005c*/ 	.byte	0x04, 0x28
        /*005e*/ 	.short	(.L_962 - .L_961)


	//   ....[0]....
.L_961:
        /*0060*/ 	.word	0x000042e0


	//   ....[1]....
        /*0064*/ 	.word	0x00004300


	//   ....[2]....
        /*0068*/ 	.word	0x00004370


	//   ....[3]....
        /*006c*/ 	.word	0x00004380


	//   ....[4]....
        /*0070*/ 	.word	0x00007cd0


	//   ....[5]....
        /*0074*/ 	.word	0x00007cf0


	//   ....[6]....
        /*0078*/ 	.word	0x00007d20


	//   ....[7]....
        /*007c*/ 	.word	0x00007d30


	//   ....[8]....
        /*0080*/ 	.word	0x00009810


	//   ....[9]....
        /*0084*/ 	.word	0x00009860


	//   ....[10]....
        /*0088*/ 	.word	0x000098a0


	//   ....[11]....
        /*008c*/ 	.word	0x000098d0


	//----- nvinfo : EIATTR_EXIT_INSTR_OFFSETS
	.align		4
.L_962:
        /*0090*/ 	.byte	0x04, 0x1c
        /*0092*/ 	.short	(.L_964 - .L_963)


	//   ....[0]....
.L_963:
        /*0094*/ 	.word	0x000001a0


	//   ....[1]....
        /*0098*/ 	.word	0x000006c0


	//   ....[2]....
        /*009c*/ 	.word	0x000006f0


	//   ....[3]....
        /*00a0*/ 	.word	0x0000a700


	//----- nvinfo : EIATTR_CRS_STACK_SIZE
	.align		4
.L_964:
        /*00a4*/ 	.byte	0x04, 0x1e
        /*00a6*/ 	.short	(.L_966 - .L_965)
.L_965:
        /*00a8*/ 	.word	0x00000000


	//----- nvinfo : EIATTR_CBANK_PARAM_SIZE
	.align		4
.L_966:
        /*00ac*/ 	.byte	0x03, 0x19
        /*00ae*/ 	.short	0x01d0


	//----- nvinfo : EIATTR_PARAM_CBANK
	.align		4
        /*00b0*/ 	.byte	0x04, 0x0a
        /*00b2*/ 	.short	(.L_968 - .L_967)
	.align		4
.L_967:
        /*00b4*/ 	.word	index@(.nv.constant0._ZN5flash24flash_fwd_splitkv_kernelI23Flash_fwd_kernel_traitsILi96ELi64ELi128ELi4ELb0ELb0EN7cutlass10bfloat16_tE19Flash_kernel_traitsILi96ELi64ELi128ELi4ES3_EELb1ELb0ELb0ELb1ELb1ELb1ELb0ELb0EEEvNS_16Flash_fwd_paramsE)
        /*00b8*/ 	.short	0x0210
        /*00ba*/ 	.short	0x01d0


	//----- nvinfo : EIATTR_SW_WAR
	.align		4
.L_968:
        /*00bc*/ 	.byte	0x04, 0x36
        /*00be*/ 	.short	(.L_970 - .L_969)
.L_969:
        /*00c0*/ 	.word	0x00000008
.L_970:


//--------------------- .nv.info._ZN5flash24flash_fwd_splitkv_kernelI23Flash_fwd_kernel_traitsILi96ELi64ELi128ELi4ELb0ELb0EN7cutlass10bfloat16_tE19Flash_kernel_traitsILi96ELi64ELi128ELi4ES3_EELb1ELb0ELb0ELb1ELb1ELb0ELb1ELb0EEEvNS_16Flash_fwd_paramsE --------------------------
	.section	.nv.info._ZN5flash24flash_fwd_splitkv_kernelI23Flash_fwd_kernel_traitsILi96ELi64ELi128ELi4ELb0ELb0EN7cutlass10bfloat16_tE19Flash_kernel_traitsILi96ELi64ELi128ELi4ES3_EELb1ELb0ELb0ELb1ELb1ELb0ELb1ELb0EEEvNS_16Flash_fwd_paramsE,"",@"SHT_CUDA_INFO"
	.sectionflags	@""
	.align	4


	//----- nvinfo : EIATTR_CUDA_API_VERSION
	.align		4
        /*0000*/ 	.byte	0x04, 0x37
        /*0002*/ 	.short	(.L_972 - .L_971)
.L_971:
        /*0004*/ 	.word	0x00000082


	//----- nvinfo : EIATTR_KPARAM_INFO
	.align		4
.L_972:
        /*0008*/ 	.byte	0x04, 0x17
        /*000a*/ 	.short	(.L_974 - .L_973)
.L_973:
        /*000c*/ 	.word	0x00000000
        /*0010*/ 	.short	0x0000
        /*0012*/ 	.short	0x0000
        /*0014*/ 	.byte	0x00, 0xf0, 0x41, 0x07


	//----- nvinfo : EIATTR_SPARSE_MMA_MASK
	.align		4
.L_974:
        /*0018*/ 	.byte	0x03, 0x50
        /*001a*/ 	.short	0x0000


	//----- nvinfo : EIATTR_MAXREG_COUNT
	.align		4
        /*001c*/ 	.byte	0x03, 0x1b
        /*001e*/ 	.short	0x00ff


	//----- nvinfo : EIATTR_NUM_BARRIERS
	.align		4
        /*0020*/ 	.byte	0x02, 0x4c
        /*0022*/ 	.byte	0x01
	.zero		1


	//----- nvinfo : EIATTR_MERCURY_ISA_VERSION
	.align		4
        /*0024*/ 	.byte	0x03, 0x5f
        /*0026*/ 	.short	0x0101


	//----- nvinfo : EIATTR_COOP_GROUP_MASK_REGIDS
	.align		4
        /*0028*/ 	.byte	0x04, 0x29
        /*002a*/ 	.short	(.L_976 - .L_975)


	//   ....[0]....
.L_975:
        /*002c*/ 	.word	0xffffffff


	//   ....[1]....
        /*0030*/ 	.word	0xffffffff


	//   ....[2]....
        /*0034*/ 	.word	0xffffffff


	//   ....[3]....
        /*0038*/ 	.word	0xffffffff


	//   ....[4]....
        /*003c*/ 	.word	0xffffffff


	//   ....[5]....
        /*0040*/ 	.word	0xffffffff


	//   ....[6]....
        /*0044*/ 	.word	0xffffffff


	//   ....[7]....
        /*0048*/ 	.word	0xffffffff


	//   ....[8]....
        /*004c*/ 	.word	0xffffffff


	//   ....[9]....
        /*0050*/ 	.word	0xffffffff


	//   ....[10]....
        /*0054*/ 	.word	0xffffffff


	//   ....[11]....
        /*0058*/ 	.word	0xffffffff


	//----- nvinfo : EIATTR_COOP_GROUP_INSTR_OFFSETS
	.align		4
.L_976:
        /*005c*/ 	.byte	0x04, 0x28
        /*005e*/ 	.short	(.L_978 - .L_977)


	//   ....[0]....
.L_977:
        /*0060*/ 	.word	0x00003da0


	//   ....[1]....
        /*0064*/ 	.word	0x00003df0


	//   ....[2]....
        /*0068*/ 	.word	0x00003e10


	//   ....[3]....
        /*006c*/ 	.word	0x00003e30


	//   ....[4]....
        /*0070*/ 	.word	0x00006f00


	//   ....[5]....
        /*0074*/ 	.word	0x00006f20


	//   ....[6]....
        /*0078*/ 	.word	0x00006f60


	//   ....[7]....
        /*007c*/ 	.word	0x00006f70


	//   ....[8]....
        /*0080*/ 	.word	0x00008aa0


	//   ....[9]....
        /*0084*/ 	.word	0x00008ae0


	//   ....[10]....
        /*0088*/ 	.word	0x00008ba0


	//   ....[11]....
        /*008c*/ 	.word	0x00008bb0


	//----- nvinfo : EIATTR_EXIT_INSTR_OFFSETS
	.align		4
.L_978:
        /*0090*/ 	.byte	0x04, 0x1c
        /*0092*/ 	.short	(.L_980 - .L_979)


	//   ....[0]....
.L_979:
        /*0094*/ 	.word	0x00000290


	//   ....[1]....
        /*0098*/ 	.word	0x00000960


	//   ....[2]....
        /*009c*/ 	.word	0x00000990


	//   ....[3]....
        /*00a0*/ 	.word	0x00009820


	//----- nvinfo : EIATTR_CRS_STACK_SIZE
	.align		4
.L_980:
        /*00a4*/ 	.byte	0x04, 0x1e
        /*00a6*/ 	.short	(.L_982 - .L_981)
.L_981:
        /*00a8*/ 	.word	0x00000000


	//----- nvinfo : EIATTR_CBANK_PARAM_SIZE
	.align		4
.L_982:
        /*00ac*/ 	.byte	0x03, 0x19
        /*00ae*/ 	.short	0x01d0


	//----- nvinfo : EIATTR_PARAM_CBANK
	.align		4
        /*00b0*/ 	.byte	0x04, 0x0a
        /*00b2*/ 	.short	(.L_984 - .L_983)
	.align		4
.L_983:
        /*00b4*/ 	.word	index@(.nv.constant0._ZN5flash24flash_fwd_splitkv_kernelI23Flash_fwd_kernel_traitsILi96ELi64ELi128ELi4ELb0ELb0EN7cutlass10bfloat16_tE19Flash_kernel_traitsILi96ELi64ELi128ELi4ES3_EELb1ELb0ELb0ELb1ELb1ELb0ELb1ELb0EEEvNS_16Flash_fwd_paramsE)
        /*00b8*/ 	.short	0x0210
        /*00ba*/ 	.short	0x01d0


	//----- nvinfo : EIATTR_SW_WAR
	.align		4
.L_984:
        /*00bc*/ 	.byte	0x04, 0x36
        /*00be*/ 	.short	(.L_986 - .L_985)
.L_985:
        /*00c0*/ 	.word	0x00000008
.L_986:


//--------------------- .nv.info._ZN5flash24flash_fwd_splitkv_kernelI23Flash_fwd_kernel_traitsILi96ELi64ELi128ELi4ELb0ELb0EN7cutlass10bfloat16_tE19Flash_kernel_traitsILi96ELi64ELi128ELi4ES3_EELb1ELb0ELb0ELb1ELb1ELb1ELb1ELb0EEEvNS_16Flash_fwd_paramsE --------------------------
	.section	.nv.info._ZN5flash24flash_fwd_splitkv_kernelI23Flash_fwd_kernel_traitsILi96ELi64ELi128ELi4ELb0ELb0EN7cutlass10bfloat16_tE19Flash_kernel_traitsILi96ELi64ELi128ELi4ES3_EELb1ELb0ELb0ELb1ELb1ELb1ELb1ELb0EEEvNS_16Flash_fwd_paramsE,"",@"SHT_CUDA_INFO"
	.sectionflags	@""
	.align	4


	//----- nvinfo : EIATTR_CUDA_API_VERSION
	.align		4
        /*0000*/ 	.byte	0x04, 0x37
        /*0002*/ 	.short	(.L_988 - .L_987)
.L_987:
        /*0004*/ 	.word	0x00000082


	//----- nvinfo : EIATTR_KPARAM_INFO
	.align		4
.L_988:
        /*0008*/ 	.byte	0x04, 0x17
        /*000a*/ 	.short	(.L_990 - .L_989)
.L_989:
        /*000c*/ 	.word	0x00000000
        /*0010*/ 	.short	0x0000
        /*0012*/ 	.short	0x0000
        /*0014*/ 	.byte	0x00, 0xf0, 0x41, 0x07


	//----- nvinfo : EIATTR_SPARSE_MMA_MASK
	.align		4
.L_990:
        /*0018*/ 	.byte	0x03, 0x50
        /*001a*/ 	.short	0x0000


	//----- nvinfo : EIATTR_MAXREG_COUNT
	.align		4
        /*001c*/ 	.byte	0x03, 0x1b
        /*001e*/ 	.short	0x00ff


	//----- nvinfo : EIATTR_NUM_BARRIERS
	.align		4
        /*0020*/ 	.byte	0x02, 0x4c
        /*0022*/ 	.byte	0x01
	.zero		1


	//----- nvinfo : EIATTR_MERCURY_ISA_VERSION
	.align		4
        /*0024*/ 	.byte	0x03, 0x5f
        /*0026*/ 	.short	0x0101


	//----- nvinfo : EIATTR_COOP_GROUP_MASK_REGIDS
	.align		4
        /*0028*/ 	.byte	0x04, 0x29
        /*002a*/ 	.short	(.L_992 - .L_991)


	//   ....[0]....
.L_991:
        /*002c*/ 	.word	0xffffffff


	//   ....[1]....
        /*0030*/ 	.word	0xffffffff


	//   ....[2]....
        /*0034*/ 	.word	0xffffffff


	//   ....[3]....
        /*0038*/ 	.word	0xffffffff


	//   ....[4]....
        /*003c*/ 	.word	0xffffffff


	//   ....[5]....
        /*0040*/ 	.word	0xffffffff


	//   ....[6]....
        /*0044*/ 	.word	0xffffffff


	//   ....[7]....
        /*0048*/ 	.word	0xffffffff


	//   ....[8]....
        /*004c*/ 	.word	0xffffffff


	//   ....[9]....
        /*0050*/ 	.word	0xffffffff


	//   ....[10]....
        /*0054*/ 	.word	0xffffffff


	//   ....[11]....
        /*0058*/ 	.word	0xffffffff


	//----- nvinfo : EIATTR_COOP_GROUP_INSTR_OFFSETS
	.align		4
.L_992:
        /*005c*/ 	.byte	0x04, 0x28
        /*005e*/ 	.short	(.L_994 - .L_993)


	//   ....[0]....
.L_993:
        /*0060*/ 	.word	0x000045a0


	//   ....[1]....
        /*0064*/ 	.word	0x000045c0


	//   ....[2]....
        /*0068*/ 	.word	0x00004640


	//   ....[3]....
        /*006c*/ 	.word	0x00004650


	//   ....[4]....
        /*0070*/ 	.word	0x00007f80


	//   ....[5]....
        /*0074*/ 	.word	0x00007f90


	//   ....[6]....
        /*0078*/ 	.word	0x00007fc0


	//   ....[7]....
        /*007c*/ 	.word	0x00007fd0


	//   ....[8]....
        /*0080*/ 	.word	0x00009ab0


	//   ....[9]....
        /*0084*/ 	.word	0x00009af0


	//   ....[10]....
        /*0088*/ 	.word	0x00009bb0


	//   ....[11]....
        /*008c*/ 	.word	0x00009bc0


	//----- nvinfo : EIATTR_EXIT_INSTR_OFFSETS
	.align		4
.L_994:
        /*0090*/ 	.byte	0x04, 0x1c
        /*0092*/ 	.short	(.L_996 - .L_995)


	//   ....[0]....
.L_995:
        /*0094*/ 	.word	0x00000290


	//   ....[1]....
        /*0098*/ 	.word	0x00000960


	//   ....[2]....
        /*009c*/ 	.word	0x00000990


	//   ....[3]....
        /*00a0*/ 	.word	0x0000a830


	//----- nvinfo : EIATTR_CRS_STACK_SIZE
	.align		4
.L_996:
        /*00a4*/ 	.byte	0x04, 0x1e
        /*00a6*/ 	.short	(.L_998 - .L_997)
.L_997:
        /*00a8*/ 	.word	0x00000000


	//----- nvinfo : EIATTR_CBANK_PARAM_SIZE
	.align		4
.L_998:
        /*00ac*/ 	.byte	0x03, 0x19
        /*00ae*/ 	.short	0x01d0


	//----- nvinfo : EIATTR_PARAM_CBANK
	.align		4
        /*00b0*/ 	.byte	0x04, 0x0a
        /*00b2*/ 	.short	(.L_1000 - .L_999)
	.align		4
.L_999:
        /*00b4*/ 	.word	index@(.nv.constant0._ZN5flash24flash_fwd_splitkv_kernelI23Flash_fwd_kernel_traitsILi96ELi64ELi128ELi4ELb0ELb0EN7cutlass10bfloat16_tE19Flash_kernel_traitsILi96ELi64ELi128ELi4ES3_EELb1ELb0ELb0ELb1ELb1ELb1ELb1ELb0EEEvNS_16Flash_fwd_paramsE)
        /*00b8*/ 	.short	0x0210
        /*00ba*/ 	.short	0x01d0


	//----- nvinfo : EIATTR_SW_WAR
	.align		4
.L_1000:
        /*00bc*/ 	.byte	0x04, 0x36
        /*00be*/ 	.short	(.L_1002 - .L_1001)
.L_1001:
        /*00c0*/ 	.word	0x00000008
.L_1002:


//--------------------- .nv.info._ZN5flash24flash_fwd_splitkv_kernelI23Flash_fwd_kernel_traitsILi96ELi64ELi128ELi4ELb0ELb0EN7cutlass10bfloat16_tE19Flash_kernel_traitsILi96ELi64ELi128ELi4ES3_EELb1ELb0ELb0ELb0ELb1ELb0ELb0ELb0EEEvNS_16Flash_fwd_paramsE --------------------------
	.section	.nv.info._ZN5flash24flash_fwd_splitkv_kernelI23Flash_fwd_kernel_traitsILi96ELi64ELi128ELi4ELb0ELb0EN7cutlass10bfloat16_tE19Flash_kernel_traitsILi96ELi64ELi128ELi4ES3_EELb1ELb0ELb0ELb0ELb1ELb0ELb0ELb0EEEvNS_16Flash_fwd_paramsE,"",@"SHT_CUDA_INFO"
	.sectionflags	@""
	.align	4


	//----- nvinfo : EIATTR_CUDA_API_VERSION
	.align		4
        /*0000*/ 	.byte	0x04, 0x37
        /*0002*/ 	.short	(.L_1004 - .L_1003)
.L_1003:
        /*0004*/ 	.word	0x00000082


	//----- nvinfo : EIATTR_KPARAM_INFO
	.align		4
.L_1004:
        /*0008*/ 	.byte	0x04, 0x17
        /*000a*/ 	.short	(.L_1006 - .L_1005)
.L_1005:
        /*000c*/ 	.word	0x00000000
        /*0010*/ 	.short	0x0000
        /*0012*/ 	.short	0x0000
        /*0014*/ 	.byte	0x00, 0xf0, 0x41, 0x07


	//----- nvinfo : EIATTR_SPARSE_MMA_MASK
	.align		4
.L_1006:
        /*0018*/ 	.byte	0x03, 0x50
        /*001a*/ 	.short	0x0000


	//----- nvinfo : EIATTR_MAXREG_COUNT
	.align		4
        /*001c*/ 	.byte	0x03, 0x1b
        /*001e*/ 	.short	0x00ff


	//----- nvinfo : EIATTR_NUM_BARRIERS
	.align		4
        /*0020*/ 	.byte	0x02, 0x4c
        /*0022*/ 	.byte	0x01
	.zero		1


	//----- nvinfo : EIATTR_MERCURY_ISA_VERSION
	.align		4
        /*0024*/ 	.byte	0x03, 0x5f
        /*0026*/ 	.short	0x0101


	//----- nvinfo : EIATTR_COOP_GROUP_MASK_REGIDS
	.align		4
        /*0028*/ 	.byte	0x04, 0x29
        /*002a*/ 	.short	(.L_1008 - .L_1007)


	//   ....[0]....
.L_1007:
        /*002c*/ 	.word	0xffffffff


	//   ....[1]....
        /*0030*/ 	.word	0xffffffff


	//   ....[2]....
        /*0034*/ 	.word	0xffffffff


	//   ....[3]....
        /*0038*/ 	.word	0xffffffff


	//   ....[4]....
        /*003c*/ 	.word	0xffffffff


	//   ....[5]....
        /*0040*/ 	.word	0xffffffff


	//   ....[6]....
        /*0044*/ 	.word	0xffffffff


	//   ....[7]....
        /*0048*/ 	.word	0xffffffff


	//   ....[8]....
        /*004c*/ 	.word	0xffffffff


	//   ....[9]....
        /*0050*/ 	.word	0xffffffff


	//   ....[10]....
        /*0054*/ 	.word	0xffffffff


	//   ....[11]....
        /*0058*/ 	.word	0xffffffff


	//   ....[12]....
        /*005c*/ 	.word	0xffffffff


	//   ....[13]....
        /*0060*/ 	.word	0xffffffff


	//   ....[14]....
        /*0064*/ 	.word	0xffffffff


	//   ....[15]....
        /*0068*/ 	.word	0xffffffff


	//----- nvinfo : EIATTR_COOP_GROUP_INSTR_OFFSETS
	.align		4
.L_1008:
        /*006c*/ 	.byte	0x04, 0x28
        /*006e*/ 	.short	(.L_1010 - .L_1009)


	//   ....[0]....
.L_1009:
        /*0070*/ 	.word	0x000043b0


	//   ....[1]....
        /*0074*/ 	.word	0x00004520


	//   ....[2]....
        /*0078*/ 	.word	0x00004530


	//   ....[3]....
        /*007c*/ 	.word	0x00004560


	//   ....[4]....
        /*0080*/ 	.word	0x000080d0


	//   ....[5]....
        /*0084*/ 	.word	0x000080f0


	//   ....[6]....
        /*0088*/ 	.word	0x00008110


	//   ....[7]....
        /*008c*/ 	.word	0x00008140


	//   ....[8]....
        /*0090*/ 	.word	0x0000b660


	//   ....[9]....
        /*0094*/ 	.word	0x0000b680


	//   ....[10]....
        /*0098*/ 	.word	0x0000b6c0


	//   ....[11]....
        /*009c*/ 	.word	0x0000b6d0


	//   ....[12]....
        /*00a0*/ 	.word	0x0000d200


	//   ....[13]....
        /*00a4*/ 	.word	0x0000d240


	//   ....[14]....
        /*00a8*/ 	.word	0x0000d2a0


	//   ....[15]....
        /*00ac*/ 	.word	0x0000d2b0


	//----- nvinfo : EIATTR_EXIT_INSTR_OFFSETS
	.align		4
.L_1010:
        /*00b0*/ 	.byte	0x04, 0x1c
        /*00b2*/ 	.short	(.L_1012 - .L_1011)


	//   ....[0]....
.L_1011:
        /*00b4*/ 	.word	0x00000310


	//   ....[1]....
        /*00b8*/ 	.word	0x00000990


	//   ....[2]....
        /*00bc*/ 	.word	0x000009c0


	//   ....[3]....
        /*00c0*/ 	.word	0x0000e200


	//   ....[4]....
        /*00c4*/ 	.word	0x0000e2f0


	//----- nvinfo : EIATTR_CRS_STACK_SIZE
	.align		4
.L_1012:
        /*00c8*/ 	.byte	0x04, 0x1e
        /*00ca*/ 	.short	(.L_1014 - .L_1013)
.L_1013:
        /*00cc*/ 	.word	0x00000000


	//----- nvinfo : EIATTR_CBANK_PARAM_SIZE
	.align		4
.L_1014:
        /*00d0*/ 	.byte	0x03, 0x19
        /*00d2*/ 	.short	0x01d0


	//----- nvinfo : EIATTR_PARAM_CBANK
	.align		4
        /*00d4*/ 	.byte	0x04, 0x0a
        /*00d6*/ 	.short	(.L_1016 - .L_1015)
	.align		4
.L_1015:
        /*00d8*/ 	.word	index@(.nv.constant0._ZN5flash24flash_fwd_splitkv_kernelI23Flash_fwd_kernel_traitsILi96ELi64ELi128ELi4ELb0ELb0EN7cutlass10bfloat16_tE19Flash_kernel_traitsILi96ELi64ELi128ELi4ES3_EELb1ELb0ELb0ELb0ELb1ELb0ELb0ELb0EEEvNS_16Flash_fwd_paramsE)
        /*00dc*/ 	.short	0x0210
        /*00de*/ 	.short	0x01d0


	//----- nvinfo : EIATTR_SW_WAR
	.align		4
.L_1016:
        /*00e0*/ 	.byte	0x04, 0x36
        /*00e2*/ 	.short	(.L_1018 - .L_1017)
.L_1017:
        /*00e4*/ 	.word	0x00000008
.L_1018:


//--------------------- .nv.info._ZN5flash24flash_fwd_splitkv_kernelI23Flash_fwd_kernel_traitsILi96ELi64ELi128ELi4ELb0ELb0EN7cutlass10bfloat16_tE19Flash_kernel_traitsILi96ELi64ELi128ELi4ES3_EELb1ELb0ELb0ELb0ELb1ELb1ELb0ELb0EEEvNS_16Flash_fwd_paramsE --------------------------
	.section	.nv.info._ZN5flash24flash_fwd_splitkv_kernelI23Flash_fwd_kernel_traitsILi96ELi64ELi128ELi4ELb0ELb0EN7cutlass10bfloat16_tE19Flash_kernel_traitsILi96ELi64ELi128ELi4ES3_EELb1ELb0ELb0ELb0ELb1ELb1ELb0ELb0EEEvNS_16Flash_fwd_paramsE,"",@"SHT_CUDA_INFO"
	.sectionflags	@""
	.align	4


	//----- nvinfo : EIATTR_CUDA_API_VERSION
	.align		4
        /*0000*/ 	.byte	0x04, 0x37
        /*0002*/ 	.short	(.L_1020 - .L_1019)
.L_1019:
        /*0004*/ 	.word	0x00000082


	//----- nvinfo : EIATTR_KPARAM_INFO
	.align		4
.L_1020:
        /*0008*/ 	.byte	0x04, 0x17
        /*000a*/ 	.short	(.L_1022 - .L_1021)
.L_1021:
        /*000c*/ 	.word	0x00000000
        /*0010*/ 	.short	0x0000
        /*0012*/ 	.short	0x0000
        /*0014*/ 	.byte	0x00, 0xf0, 0x41, 0x07


	//----- nvinfo : EIATTR_SPARSE_MMA_MASK
	.align		4
.L_1022:
        /*0018*/ 	.byte	0x03, 0x50
        /*001a*/ 	.short	0x0000


	//----- nvinfo : EIATTR_MAXREG_COUNT
	.align		4
        /*001c*/ 	.byte	0x03, 0x1b
        /*001e*/ 	.short	0x00ff


	//----- nvinfo : EIATTR_NUM_BARRIERS
	.align		4
        /*0020*/ 	.byte	0x02, 0x4c
        /*0022*/ 	.byte	0x01
	.zero		1


	//----- nvinfo : EIATTR_MERCURY_ISA_VERSION
	.align		4
        /*0024*/ 	.byte	0x03, 0x5f
        /*0026*/ 	.short	0x0101


	//----- nvinfo : EIATTR_COOP_GROUP_MASK_REGIDS
	.align		4
        /*0028*/ 	.byte	0x04, 0x29
        /*002a*/ 	.short	(.L_1024 - .L_1023)


	//   ....[0]....
.L_1023:
        /*002c*/ 	.word	0xffffffff


	//   ....[1]....
        /*0030*/ 	.word	0xffffffff


	//   ....[2]....
        /*0034*/ 	.word	0xffffffff


	//   ....[3]....
        /*0038*/ 	.word	0xffffffff


	//   ....[4]....
        /*003c*/ 	.word	0xffffffff


	//   ....[5]....
        /*0040*/ 	.word	0xffffffff


	//   ....[6]....
        /*0044*/ 	.word	0xffffffff


	//   ....[7]....
        /*0048*/ 	.word	0xffffffff


	//   ....[8]....
        /*004c*/ 	.word	0xffffffff


	//   ....[9]....
        /*0050*/ 	.word	0xffffffff


	//   ....[10]....
        /*0054*/ 	.word	0xffffffff


	//   ....[11]....
        /*0058*/ 	.word	0xffffffff


	//   ....[12]....
        /*005c*/ 	.word	0xffffffff


	//   ....[13]....
        /*0060*/ 	.word	0xffffffff


	//   ....[14]....
        /*0064*/ 	.word	0xffffffff


	//   ....[15]....
        /*0068*/ 	.word	0xffffffff


	//----- nvinfo : EIATTR_COOP_GROUP_INSTR_OFFSETS
	.align		4
.L_1024:
        /*006c*/ 	.byte	0x04, 0x28
        /*006e*/ 	.short	(.L_1026 - .L_1025)


	//   ....[0]....
.L_1025:
        /*0070*/ 	.word	0x00004be0


	//   ....[1]....
        /*0074*/ 	.word	0x00004d30


	//   ....[2]....
        /*0078*/ 	.word	0x00004d40


	//   ....[3]....
        /*007c*/ 	.word	0x00004d90


	//   ....[4]....
        /*0080*/ 	.word	0x000090c0


	//   ....[5]....
        /*0084*/ 	.word	0x00009100


	//   ....[6]....
        /*0088*/ 	.word	0x00009120


	//   ....[7]....
        /*008c*/ 	.word	0x00009140


	//   ....[8]....
        /*0090*/ 	.word	0x0000ced0


	//   ....[9]....
        /*0094*/ 	.word	0x0000cef0


	//   ....[10]....
        /*0098*/ 	.word	0x0000cf20


	//   ....[11]....
        /*009c*/ 	.word	0x0000cf30


	//   ....[12]....
        /*00a0*/ 	.word	0x0000ea10


	//   ....[13]....
        /*00a4*/ 	.word	0x0000ea50


	//   ....[14]....
        /*00a8*/ 	.word	0x0000eab0


	//   ....[15]....
        /*00ac*/ 	.word	0x0000eac0


	//----- nvinfo : EIATTR_EXIT_INSTR_OFFSETS
	.align		4
.L_1026:
        /*00b0*/ 	.byte	0x04, 0x1c
        /*00b2*/ 	.short	(.L_1028 - .L_1027)


	//   ....[0]....
.L_1027:
        /*00b4*/ 	.word	0x00000310


	//   ....[1]....
        /*00b8*/ 	.word	0x00000990


	//   ....[2]....
        /*00bc*/ 	.word	0x000009c0


	//   ....[3]....
        /*00c0*/ 	.word	0x0000fa10


	//   ....[4]....
        /*00c4*/ 	.word	0x0000fb00


	//----- nvinfo : EIATTR_CRS_STACK_SIZE
	.align		4
.L_1028:
        /*00c8*/ 	.byte	0x04, 0x1e
        /*00ca*/ 	.short	(.L_1030 - .L_1029)
.L_1029:
        /*00cc*/ 	.word	0x00000000


	//----- nvinfo : EIATTR_CBANK_PARAM_SIZE
	.align		4
.L_1030:
        /*00d0*/ 	.byte	0x03, 0x19
        /*00d2*/ 	.short	0x01d0


	//----- nvinfo : EIATTR_PARAM_CBANK
	.align		4
        /*00d4*/ 	.byte	0x04, 0x0a
        /*00d6*/ 	.short	(.L_1032 - .L_1031)
	.align		4
.L_1031:
        /*00d8*/ 	.word	index@(.nv.constant0._ZN5flash24flash_fwd_splitkv_kernelI23Flash_fwd_kernel_traitsILi96ELi64ELi128ELi4ELb0ELb0EN7cutlass10bfloat16_tE19Flash_kernel_traitsILi96ELi64ELi128ELi4ES3_EELb1ELb0ELb0ELb0ELb1ELb1ELb0ELb0EEEvNS_16Flash_fwd_paramsE)
        /*00dc*/ 	.short	0x0210
        /*00de*/ 	.short	0x01d0


	//----- nvinfo : EIATTR_SW_WAR
	.align		4
.L_1032:
        /*00e0*/ 	.byte	0x04, 0x36
        /*00e2*/ 	.short	(.L_1034 - .L_1033)
.L_1033:
        /*00e4*/ 	.word	0x00000008
.L_1034:


//--------------------- .nv.info._ZN5flash24flash_fwd_splitkv_kernelI23Flash_fwd_kernel_traitsILi96ELi64ELi128ELi4ELb0ELb0EN7cutlass10bfloat16_tE19Flash_kernel_traitsILi96ELi64ELi128ELi4ES3_EELb1ELb0ELb1ELb0ELb0ELb0ELb0ELb0EEEvNS_16Flash_fwd_paramsE --------------------------
	.section	.nv.info._ZN5flash24flash_fwd_splitkv_kernelI23Flash_fwd_kernel_traitsILi96ELi64ELi128ELi4ELb0ELb0EN7cutlass10bfloat16_tE19Flash_kernel_traitsILi96ELi64ELi128ELi4ES3_EELb1ELb0ELb1ELb0ELb0ELb0ELb0ELb0EEEvNS_16Flash_fwd_paramsE,"",@"SHT_CUDA_INFO"
	.sectionflags	@""
	.align	4


	//----- nvinfo : EIATTR_CUDA_API_VERSION
	.align		4
        /*0000*/ 	.byte	0x04, 0x37
        /*0002*/ 	.short	(.L_1036 - .L_1035)
.L_1035:
        /*0004*/ 	.word	0x00000082


	//----- nvinfo : EIATTR_KPARAM_INFO
	.align		4
.L_1036:
        /*0008*/ 	.byte	0x04, 0x17
        /*000a*/ 	.short	(.L_1038 - .L_1037)
.L_1037:
        /*000c*/ 	.word	0x00000000
        /*0010*/ 	.short	0x0000
        /*0012*/ 	.short	0x0000
        /*0014*/ 	.byte	0x00, 0xf0, 0x41, 0x07


	//----- nvinfo : EIATTR_SPARSE_MMA_MASK
	.align		4
.L_1038:
        /*0018*/ 	.byte	0x03, 0x50
        /*001a*/ 	.short	0x0000


	//----- nvinfo : EIATTR_MAXREG_COUNT
	.align		4
        /*001c*/ 	.byte	0x03, 0x1b
        /*001e*/ 	.short	0x00ff


	//----- nvinfo : EIATTR_NUM_BARRIERS
	.align		4
        /*0020*/ 	.byte	0x02, 0x4c
        /*0022*/ 	.byte	0x01
	.zero		1


	//----- nvinfo : EIATTR_MERCURY_ISA_VERSION
	.align		4
        /*0024*/ 	.byte	0x03, 0x5f
        /*0026*/ 	.short	0x0101


	//----- nvinfo : EIATTR_COOP_GROUP_MASK_REGIDS
	.align		4
        /*0028*/ 	.byte	0x04, 0x29
        /*002a*/ 	.short	(.L_1040 - .L_1039)


	//   ....[0]....
.L_1039:
        /*002c*/ 	.word	0xffffffff


	//   ....[1]....
        /*0030*/ 	.word	0xffffffff


	//   ....[2]....
        /*0034*/ 	.word	0xffffffff


	//   ....[3]....
        /*0038*/ 	.word	0xffffffff


	//   ....[4]....
        /*003c*/ 	.word	0xffffffff


	//   ....[5]....
        /*0040*/ 	.word	0xffffffff


	//   ....[6]....
        /*0044*/ 	.word	0xffffffff


	//   ....[7]....
        /*0048*/ 	.word	0xffffffff


	//   ....[8]....
        /*004c*/ 	.word	0xffffffff


	//   ....[9]....
        /*0050*/ 	.word	0xffffffff


	//   ....[10]....
        /*0054*/ 	.word	0xffffffff


	//   ....[11]....
        /*0058*/ 	.word	0xffffffff


	//   ....[12]....
        /*005c*/ 	.word	0xffffffff


	//   ....[13]....
        /*0060*/ 	.word	0xffffffff


	//   ....[14]....
        /*0064*/ 	.word	0xffffffff


	//   ....[15]....
        /*0068*/ 	.word	0xffffffff


	//----- nvinfo : EIATTR_COOP_GROUP_INSTR_OFFSETS
	.align		4
.L_1040:
        /*006c*/ 	.byte	0x04, 0x28
        /*006e*/ 	.short	(.L_1042 - .L_1041)


	//   ....[0]....
.L_1041:
        /*0070*/ 	.word	0x00006130


	//   ....[1]....
        /*0074*/ 	.word	0x00006190


	//   ....[2]....
        /*0078*/ 	.word	0x000061a0


	//   ....[3]....
        /*007c*/ 	.word	0x000061d0


	//   ....[4]....
        /*0080*/ 	.word	0x0000ad60


	//   ....[5]....
        /*0084*/ 	.word	0x0000ad70


	//   ....[6]....
        /*0088*/ 	.word	0x0000ada0


	//   ....[7]....
        /*008c*/ 	.word	0x0000adb0


	//   ....[8]....
        /*0090*/ 	.word	0x0000f300


	//   ....[9]....
        /*0094*/ 	.word	0x0000f310


	//   ....[10]....
        /*0098*/ 	.word	0x0000f340


	//   ....[11]....
        /*009c*/ 	.word	0x0000f350


	//   ....[12]....
        /*00a0*/ 	.word	0x00010e90


	//   ....[13]....
        /*00a4*/ 	.word	0x00010ed0


	//   ....[14]....
        /*00a8*/ 	.word	0x00010f40


	//   ....[15]....
        /*00ac*/ 	.word	0x00010f50


	//----- nvinfo : EIATTR_EXIT_INSTR_OFFSETS
	.align		4
.L_1042:
        /*00b0*/ 	.byte	0x04, 0x1c
        /*00b2*/ 	.short	(.L_1044 - .L_1043)


	//   ....[0]....
.L_1043:
        /*00b4*/ 	.word	0x00000310


	//   ....[1]....
        /*00b8*/ 	.word	0x00000a40


	//   ....[2]....
        /*00bc*/ 	.word	0x00000a70


	//   ....[3]....
        /*00c0*/ 	.word	0x00011ec0


	//   ....[4]....
        /*00c4*/ 	.word	0x00011fe0


	//   ....[5]....
        /*00c8*/ 	.word	0x00012000


	//----- nvinfo : EIATTR_CRS_STACK_SIZE
	.align		4
.L_1044:
        /*00cc*/ 	.byte	0x04, 0x1e
        /*00ce*/ 	.short	(.L_1046 - .L_1045)
.L_1045:
        /*00d0*/ 	.word	0x00000000


	//----- nvinfo : EIATTR_CBANK_PARAM_SIZE
	.align		4
.L_1046:
        /*00d4*/ 	.byte	0x03, 0x19
        /*00d6*/ 	.short	0x01d0


	//----- nvinfo : EIATTR_PARAM_CBANK
	.align		4
        /*00d8*/ 	.byte	0x04, 0x0a
        /*00da*/ 	.short	(.L_1048 - .L_1047)
	.align		4
.L_1047:
        /*00dc*/ 	.word	index@(.nv.constant0._ZN5flash24flash_fwd_splitkv_kernelI23Flash_fwd_kernel_traitsILi96ELi64ELi128ELi4ELb0ELb0EN7cutlass10bfloat16_tE19Flash_kernel_traitsILi96ELi64ELi128ELi4ES3_EELb1ELb0ELb1ELb0ELb0ELb0ELb0ELb0EEEvNS_16Flash_fwd_paramsE)
        /*00e0*/ 	.short	0x0210
        /*00e2*/ 	.short	0x01d0


	//----- nvinfo : EIATTR_SW_WAR
	.align		4
.L_1048:
        /*00e4*/ 	.byte	0x04, 0x36
        /*00e6*/ 	.short	(.L_1050 - .L_1049)
.L_1049:
        /*00e8*/ 	.word	0x00000008
.L_1050:


//--------------------- .nv.info._ZN5flash24flash_fwd_splitkv_kernelI23Flash_fwd_kernel_traitsILi96ELi64ELi128ELi4ELb0ELb0EN7cutlass10bfloat16_tE19Flash_kernel_traitsILi96ELi64ELi128ELi4ES3_EELb1ELb0ELb1ELb0ELb0ELb1ELb0ELb0EEEvNS_16Flash_fwd_paramsE --------------------------
	.section	.nv.info._ZN5flash24flash_fwd_splitkv_kernelI23Flash_fwd_kernel_traitsILi96ELi64ELi128ELi4ELb0ELb0EN7cutlass10bfloat16_tE19Flash_kernel_traitsILi96ELi64ELi128ELi4ES3_EELb1ELb0ELb1ELb0ELb0ELb1ELb0ELb0EEEvNS_16Flash_fwd_paramsE,"",@"SHT_CUDA_INFO"
	.sectionflags	@""
	.align	4


	//----- nvinfo : EIATTR_CUDA_API_VERSION
	.align		4
        /*0000*/ 	.byte	0x04, 0x37
        /*0002*/ 	.short	(.L_1052 - .L_1051)
.L_1051:
        /*0004*/ 	.word	0x00000082


	//----- nvinfo : EIATTR_KPARAM_INFO
	.align		4
.L_1052:
        /*0008*/ 	.byte	0x04, 0x17
        /*000a*/ 	.short	(.L_1054 - .L_1053)
.L_1053:
        /*000c*/ 	.word	0x00000000
        /*0010*/ 	.short	0x0000
        /*0012*/ 	.short	0x0000
        /*0014*/ 	.byte	0x00, 0xf0, 0x41, 0x07


	//----- nvinfo : EIATTR_SPARSE_MMA_MASK
	.align		4
.L_1054:
        /*0018*/ 	.byte	0x03, 0x50
        /*001a*/ 	.short	0x0000


	//----- nvinfo : EIATTR_MAXREG_COUNT
	.align		4
        /*001c*/ 	.byte	0x03, 0x1b
        /*001e*/ 	.short	0x00ff


	//----- nvinfo : EIATTR_NUM_BARRIERS
	.align		4
        /*0020*/ 	.byte	0x02, 0x4c
        /*0022*/ 	.byte	0x01
	.zero		1


	//----- nvinfo : EIATTR_MERCURY_ISA_VERSION
	.align		4
        /*0024*/ 	.byte	0x03, 0x5f
        /*0026*/ 	.short	0x0101


	//----- nvinfo : EIATTR_COOP_GROUP_MASK_REGIDS
	.align		4
        /*0028*/ 	.byte	0x04, 0x29
        /*002a*/ 	.short	(.L_1056 - .L_1055)


	//   ....[0]....
.L_1055:
        /*002c*/ 	.word	0xffffffff


	//   ....[1]....
        /*0030*/ 	.word	0xffffffff


	//   ....[2]....
        /*0034*/ 	.word	0xffffffff


	//   ....[3]....
        /*0038*/ 	.word	0xffffffff


	//   ....[4]....
        /*003c*/ 	.word	0xffffffff


	//   ....[5]....
        /*0040*/ 	.word	0xffffffff


	//   ....[6]....
        /*0044*/ 	.word	0xffffffff


	//   ....[7]....
        /*0048*/ 	.word	0xffffffff


	//   ....[8]....
        /*004c*/ 	.word	0xffffffff


	//   ....[9]....
        /*0050*/ 	.word	0xffffffff


	//   ....[10]....
        /*0054*/ 	.word	0xffffffff


	//   ....[11]....
        /*0058*/ 	.word	0xffffffff


	//   ....[12]....
        /*005c*/ 	.word	0xffffffff


	//   ....[13]....
        /*0060*/ 	.word	0xffffffff


	//   ....[14]....
        /*0064*/ 	.word	0xffffffff


	//   ....[15]....
        /*0068*/ 	.word	0xffffffff


	//----- nvinfo : EIATTR_COOP_GROUP_INSTR_OFFSETS
	.align		4
.L_1056:
        /*006c*/ 	.byte	0x04, 0x28
        /*006e*/ 	.short	(.L_1058 - .L_1057)


	//   ....[0]....
.L_1057:
        /*0070*/ 	.word	0x00006920


	//   ....[1]....
        /*0074*/ 	.word	0x00006940


	//   ....[2]....
        /*0078*/ 	.word	0x000069c0


	//   ....[3]....
        /*007c*/ 	.word	0x000069d0


	//   ....[4]....
        /*0080*/ 	.word	0x0000bd40


	//   ....[5]....
        /*0084*/ 	.word	0x0000bd80


	//   ....[6]....
        /*0088*/ 	.word	0x0000bda0


	//   ....[7]....
        /*008c*/ 	.word	0x0000bdd0


	//   ....[8]....
        /*0090*/ 	.word	0x00010b70


	//   ....[9]....
        /*0094*/ 	.word	0x00010b80


	//   ....[10]....
        /*0098*/ 	.word	0x00010bb0


	//   ....[11]....
        /*009c*/ 	.word	0x00010bc0


	//   ....[12]....
        /*00a0*/ 	.word	0x000126a0


	//   ....[13]....
        /*00a4*/ 	.word	0x000126e0


	//   ....[14]....
        /*00a8*/ 	.word	0x00012730


	//   ....[15]....
        /*00ac*/ 	.word	0x00012740


	//----- nvinfo : EIATTR_EXIT_INSTR_OFFSETS
	.align		4
.L_1058:
        /*00b0*/ 	.byte	0x04, 0x1c
        /*00b2*/ 	.short	(.L_1060 - .L_1059)


	//   ....[0]....
.L_1059:
        /*00b4*/ 	.word	0x00000310


	//   ....[1]....
        /*00b8*/ 	.word	0x00000a40


	//   ....[2]....
        /*00bc*/ 	.word	0x00000a70


	//   ....[3]....
        /*00c0*/ 	.word	0x000136d0


	//   ....[4]....
        /*00c4*/ 	.word	0x000137f0


	//   ....[5]....
        /*00c8*/ 	.word	0x00013810


	//----- nvinfo : EIATTR_CRS_STACK_SIZE
	.align		4
.L_1060:
        /*00cc*/ 	.byte	0x04, 0x1e
        /*00ce*/ 	.short	(.L_1062 - .L_1061)
.L_1061:
        /*00d0*/ 	.word	0x00000000


	//----- nvinfo : EIATTR_CBANK_PARAM_SIZE
	.align		4
.L_1062:
        /*00d4*/ 	.byte	0x03, 0x19
        /*00d6*/ 	.short	0x01d0


	//----- nvinfo : EIATTR_PARAM_CBANK
	.align		4
        /*00d8*/ 	.byte	0x04, 0x0a
        /*00da*/ 	.short	(.L_1064 - .L_1063)
	.align		4
.L_1063:
        /*00dc*/ 	.word	index@(.nv.constant0._ZN5flash24flash_fwd_splitkv_kernelI23Flash_fwd_kernel_traitsILi96ELi64ELi128ELi4ELb0ELb0EN7cutlass10bfloat16_tE19Flash_kernel_traitsILi96ELi64ELi128ELi4ES3_EELb1ELb0ELb1ELb0ELb0ELb1ELb0ELb0EEEvNS_16Flash_fwd_paramsE)
        /*00e0*/ 	.short	0x0210
        /*00e2*/ 	.short	0x01d0


	//----- nvinfo : EIATTR_SW_WAR
	.align		4
.L_1064:
        /*00e4*/ 	.byte	0x04, 0x36
        /*00e6*/ 	.short	(.L_1066 - .L_1065)
.L_1065:
        /*00e8*/ 	.word	0x00000008
.L_1066:


//--------------------- .nv.info._ZN5flash24flash_fwd_splitkv_kernelI23Flash_fwd_kernel_traitsILi96ELi64ELi128ELi4ELb0ELb0EN7cutlass10bfloat16_tE19Flash_kernel_traitsILi96ELi64ELi128ELi4ES3_EELb1ELb0ELb0ELb0ELb1ELb0ELb0ELb1EEEvNS_16Flash_fwd_paramsE --------------------------
	.section	.nv.info._ZN5flash24flash_fwd_splitkv_kernelI23Flash_fwd_kernel_traitsILi96ELi64ELi128ELi4ELb0ELb0EN7cutlass10bfloat16_tE19Flash_kernel_traitsILi96ELi64ELi128ELi4ES3_EELb1ELb0ELb0ELb0ELb1ELb0ELb0ELb1EEEvNS_16Flash_fwd_paramsE,"",@"SHT_CUDA_INFO"
	.sectionflags	@""
	.align	4


	//----- nvinfo : EIATTR_CUDA_API_VERSION
	.align		4
        /*0000*/ 	.byte	0x04, 0x37
        /*0002*/ 	.short	(.L_1068 - .L_1067)
.L_1067:
        /*0004*/ 	.word	0x00000082


	//----- nvinfo : EIATTR_KPARAM_INFO
	.align		4
.L_1068:
        /*0008*/ 	.byte	0x04, 0x17
        /*000a*/ 	.short	(.L_1070 - .L_1069)
.L_1069:
        /*000c*/ 	.word	0x00000000
        /*0010*/ 	.short	0x0000
        /*0012*/ 	.short	0x0000
        /*0014*/ 	.byte	0x00, 0xf0, 0x41, 0x07


	//----- nvinfo : EIATTR_SPARSE_MMA_MASK
	.align		4
.L_1070:
        /*0018*/ 	.byte	0x03, 0x50
        /*001a*/ 	.short	0x0000


	//----- nvinfo : EIATTR_MAXREG_COUNT
	.align		4
        /*001c*/ 	.byte	0x03, 0x1b
        /*001e*/ 	.short	0x00ff


	//----- nvinfo : EIATTR_NUM_BARRIERS
	.align		4
        /*0020*/ 	.byte	0x02, 0x4c
        /*0022*/ 	.byte	0x01
	.zero		1


	//----- nvinfo : EIATTR_MERCURY_ISA_VERSION
	.align		4
        /*0024*/ 	.byte	0x03, 0x5f
        /*0026*/ 	.short	0x0101


	//----- nvinfo : EIATTR_COOP_GROUP_MASK_REGIDS
	.align		4
        /*0028*/ 	.byte	0x04, 0x29
        /*002a*/ 	.short	(.L_1072 - .L_1071)


	//   ....[0]....
.L_1071:
        /*002c*/ 	.word	0xffffffff


	//   ....[1]....
        /*0030*/ 	.word	0xffffffff


	//   ....[2]....
        /*0034*/ 	.word	0xffffffff


	//   ....[3]....
        /*0038*/ 	.word	0xffffffff


	//   ....[4]....
        /*003c*/ 	.word	0xffffffff


	//   ....[5]....
        /*0040*/ 	.word	0xffffffff


	//   ....[6]....
        /*0044*/ 	.word	0xffffffff


	//   ....[7]....
        /*0048*/ 	.word	0xffffffff


	//   ....[8]....
        /*004c*/ 	.word	0xffffffff


	//   ....[9]....
        /*0050*/ 	.word	0xffffffff


	//   ....[10]....
        /*0054*/ 	.word	0xffffffff


	//   ....[11]....
        /*0058*/ 	.word	0xffffffff


	//   ....[12]....
        /*005c*/ 	.word	0xffffffff


	//   ....[13]....
        /*0060*/ 	.word	0xffffffff


	//   ....[14]....
        /*0064*/ 	.word	0xffffffff


	//   ....[15]....
        /*0068*/ 	.word	0xffffffff


	//----- nvinfo : EIATTR_COOP_GROUP_INSTR_OFFSETS
	.align		4
.L_1072:
        /*006c*/ 	.byte	0x04, 0x28
        /*006e*/ 	.short	(.L_1074 - .L_1073)


	//   ....[0]....
.L_1073:
        /*0070*/ 	.word	0x0000fe40


	//   ....[1]....
        /*0074*/ 	.word	0x0000fe60


	//   ....[2]....
        /*0078*/ 	.word	0x0000fe80


	//   ....[3]....
        /*007c*/ 	.word	0x0000fea0


	//   ....[4]....
        /*0080*/ 	.word	0x00013a80


	//   ....[5]....
        /*0084*/ 	.word	0x00013ac0


	//   ....[6]....
        /*0088*/ 	.word	0x00013ae0


	//   ....[7]....
        /*008c*/ 	.word	0x00013b00


	//   ....[8]....
        /*0090*/ 	.word	0x00017010


	//   ....[9]....
        /*0094*/ 	.word	0x00017030


	//   ....[10]....
        /*0098*/ 	.word	0x00017070


	//   ....[11]....
        /*009c*/ 	.word	0x00017080


	//   ....[12]....
        /*00a0*/ 	.word	0x00018bd0


	//   ....[13]....
        /*00a4*/ 	.word	0x00018c10


	//   ....[14]....
        /*00a8*/ 	.word	0x00018c70


	//   ....[15]....
        /*00ac*/ 	.word	0x00018c80


	//----- nvinfo : EIATTR_EXIT_INSTR_OFFSETS
	.align		4
.L_1074:
        /*00b0*/ 	.byte	0x04, 0x1c
        /*00b2*/ 	.short	(.L_1076 - .L_1075)


	//   ....[0]....
.L_1075:
        /*00b4*/ 	.word	0x00000340


	//   ....[1]....
        /*00b8*/ 	.word	0x000009b0


	//   ....[2]....
        /*00bc*/ 	.word	0x000009e0


	//   ....[3]....
        /*00c0*/ 	.word	0x00019ba0


	//   ....[4]....
        /*00c4*/ 	.word	0x00019c90


	//----- nvinfo : EIATTR_CRS_STACK_SIZE
	.align		4
.L_1076:
        /*00c8*/ 	.byte	0x04, 0x1e
        /*00ca*/ 	.short	(.L_1078 - .L_1077)
.L_1077:
        /*00cc*/ 	.word	0x00000000


	//----- nvinfo : EIATTR_CBANK_PARAM_SIZE
	.align		4
.L_1078:
        /*00d0*/ 	.byte	0x03, 0x19
        /*00d2*/ 	.short	0x01d0


	//----- nvinfo : EIATTR_PARAM_CBANK
	.align		4
        /*00d4*/ 	.byte	0x04, 0x0a
        /*00d6*/ 	.short	(.L_1080 - .L_1079)
	.align		4
.L_1079:
        /*00d8*/ 	.word	index@(.nv.constant0._ZN5flash24flash_fwd_splitkv_kernelI23Flash_fwd_kernel_traitsILi96ELi64ELi128ELi4ELb0ELb0EN7cutlass10bfloat16_tE19Flash_kernel_traitsILi96ELi64ELi128ELi4ES3_EELb1ELb0ELb0ELb0ELb1ELb0ELb0ELb1EEEvNS_16Flash_fwd_paramsE)
        /*00dc*/ 	.short	0x0210
        /*00de*/ 	.short	0x01d0


	//----- nvinfo : EIATTR_SW_WAR
	.align		4
.L_1080:
        /*00e0*/ 	.byte	0x04, 0x36
        /*00e2*/ 	.short	(.L_1082 - .L_1081)
.L_1081:
        /*00e4*/ 	.word	0x00000008
.L_1082:


//--------------------- .nv.info._ZN5flash24flash_fwd_splitkv_kernelI23Flash_fwd_kernel_traitsILi96ELi64ELi128ELi4ELb0ELb0EN7cutlass10bfloat16_tE19Flash_kernel_traitsILi96ELi64ELi128ELi4ES3_EELb1ELb0ELb0ELb0ELb1ELb1ELb0ELb1EEEvNS_16Flash_fwd_paramsE --------------------------
	.section	.nv.info._ZN5flash24flash_fwd_splitkv_kernelI23Flash_fwd_kernel_traitsILi96ELi64ELi128ELi4ELb0ELb0EN7cutlass10bfloat16_tE19Flash_kernel_traitsILi96ELi64ELi128ELi4ES3_EELb1ELb0ELb0ELb0ELb1ELb1ELb0ELb1EEEvNS_16Flash_fwd_paramsE,"",@"SHT_CUDA_INFO"
	.sectionflags	@""
	.align	4


	//----- nvinfo : EIATTR_CUDA_API_VERSION
	.align		4
        /*0000*/ 	.byte	0x04, 0x37
        /*0002*/ 	.short	(.L_1084 - .L_1083)
.L_1083:
        /*0004*/ 	.word	0x00000082


	//----- nvinfo : EIATTR_KPARAM_INFO
	.align		4
.L_1084:
        /*0008*/ 	.byte	0x04, 0x17
        /*000a*/ 	.short	(.L_1086 - .L_1085)
.L_1085:
        /*000c*/ 	.word	0x00000000
        /*0010*/ 	.short	0x0000
        /*0012*/ 	.short	0x0000
        /*0014*/ 	.byte	0x00, 0xf0, 0x41, 0x07


	//----- nvinfo : EIATTR_SPARSE_MMA_MASK
	.align		4
.L_1086:
        /*0018*/ 	.byte	0x03, 0x50
        /*001a*/ 	.short	0x0000


	//----- nvinfo : EIATTR_MAXREG_COUNT
	.align		4
        /*001c*/ 	.byte	0x03, 0x1b
        /*001e*/ 	.short	0x00ff


	//----- nvinfo : EIATTR_NUM_BARRIERS
	.align		4
        /*0020*/ 	.byte	0x02, 0x4c
        /*0022*/ 	.byte	0x01
	.zero		1


	//----- nvinfo : EIATTR_MERCURY_ISA_VERSION
	.align		4
        /*0024*/ 	.byte	0x03, 0x5f
        /*0026*/ 	.short	0x0101


	//----- nvinfo : EIATTR_COOP_GROUP_MASK_REGIDS
	.align		4
        /*0028*/ 	.byte	0x04, 0x29
        /*002a*/ 	.short	(.L_1088 - .L_1087)


	//   ....[0]....
.L_1087:
        /*002c*/ 	.word	0xffffffff


	//   ....[1]....
        /*0030*/ 	.word	0xffffffff


	//   ....[2]....
        /*0034*/ 	.word	0xffffffff


	//   ....[3]....
        /*0038*/ 	.word	0xffffffff


	//   ....[4]....
        /*003c*/ 	.word	0xffffffff


	//   ....[5]....
        /*0040*/ 	.word	0xffffffff


	//   ....[6]....
        /*0044*/ 	.word	0xffffffff


	//   ....[7]....
        /*0048*/ 	.word	0xffffffff


	//   ....[8]....
        /*004c*/ 	.word	0xffffffff


	//   ....[9]....
        /*0050*/ 	.word	0xffffffff


	//   ....[10]....
        /*0054*/ 	.word	0xffffffff


	//   ....[11]....
        /*0058*/ 	.word	0xffffffff


	//   ....[12]....
        /*005c*/ 	.word	0xffffffff


	//   ....[13]....
        /*0060*/ 	.word	0xffffffff


	//   ....[14]....
        /*0064*/ 	.word	0xffffffff


	//   ....[15]....
        /*0068*/ 	.word	0xffffffff


	//----- nvinfo : EIATTR_COOP_GROUP_INSTR_OFFSETS
	.align		4
.L_1088:
        /*006c*/ 	.byte	0x04, 0x28
        /*006e*/ 	.short	(.L_1090 - .L_1089)


	//   ....[0]....
.L_1089:
        /*0070*/ 	.word	0x00010520


	//   ....[1]....
        /*0074*/ 	.word	0x00010640


	//   ....[2]....
        /*0078*/ 	.word	0x00010650


	//   ....[3]....
        /*007c*/ 	.word	0x000106a0


	//   ....[4]....
        /*0080*/ 	.word	0x00014a60


	//   ....[5]....
        /*0084*/ 	.word	0x00014aa0


	//   ....[6]....
        /*0088*/ 	.word	0x00014ac0


	//   ....[7]....
        /*008c*/ 	.word	0x00014ae0


	//   ....[8]....
        /*0090*/ 	.word	0x00018860


	//   ....[9]....
        /*0094*/ 	.word	0x00018880


	//   ....[10]....
        /*0098*/ 	.word	0x000188b0


	//   ....[11]....
        /*009c*/ 	.word	0x000188c0


	//   ....[12]....
        /*00a0*/ 	.word	0x0001a3a0


	//   ....[13]....
        /*00a4*/ 	.word	0x0001a3e0


	//   ....[14]....
        /*00a8*/ 	.word	0x0001a440


	//   ....[15]....
        /*00ac*/ 	.word	0x0001a450


	//----- nvinfo : EIATTR_EXIT_INSTR_OFFSETS
	.align		4
.L_1090:
        /*00b0*/ 	.byte	0x04, 0x1c
        /*00b2*/ 	.short	(.L_1092 - .L_1091)


	//   ....[0]....
.L_1091:
        /*00b4*/ 	.word	0x00000340


	//   ....[1]....
        /*00b8*/ 	.word	0x000009b0


	//   ....[2]....
        /*00bc*/ 	.word	0x000009e0


	//   ....[3]....
        /*00c0*/ 	.word	0x0001b370


	//   ....[4]....
        /*00c4*/ 	.word	0x0001b460


	//----- nvinfo : EIATTR_CRS_STACK_SIZE
	.align		4
.L_1092:
        /*00c8*/ 	.byte	0x04, 0x1e
        /*00ca*/ 	.short	(.L_1094 - .L_1093)
.L_1093:
        /*00cc*/ 	.word	0x00000000


	//----- nvinfo : EIATTR_CBANK_PARAM_SIZE
	.align		4
.L_1094:
        /*00d0*/ 	.byte	0x03, 0x19
        /*00d2*/ 	.short	0x01d0


	//----- nvinfo : EIATTR_PARAM_CBANK
	.align		4
        /*00d4*/ 	.byte	0x04, 0x0a
        /*00d6*/ 	.short	(.L_1096 - .L_1095)
	.align		4
.L_1095:
        /*00d8*/ 	.word	index@(.nv.constant0._ZN5flash24flash_fwd_splitkv_kernelI23Flash_fwd_kernel_traitsILi96ELi64ELi128ELi4ELb0ELb0EN7cutlass10bfloat16_tE19Flash_kernel_traitsILi96ELi64ELi128ELi4ES3_EELb1ELb0ELb0ELb0ELb1ELb1ELb0ELb1EEEvNS_16Flash_fwd_paramsE)
        /*00dc*/ 	.short	0x0210
        /*00de*/ 	.short	0x01d0


	//----- nvinfo : EIATTR_SW_WAR
	.align		4
.L_1096:
        /*00e0*/ 	.byte	0x04, 0x36
        /*00e2*/ 	.short	(.L_1098 - .L_1097)
.L_1097:
        /*00e4*/ 	.word	0x00000008
.L_1098:


//--------------------- .nv.info._ZN5flash24flash_fwd_splitkv_kernelI23Flash_fwd_kernel_traitsILi96ELi64ELi128ELi4ELb0ELb0EN7cutlass10bfloat16_tE19Flash_kernel_traitsILi96ELi64ELi128ELi4ES3_EELb1ELb0ELb1ELb0ELb0ELb0ELb0ELb1EEEvNS_16Flash_fwd_paramsE --------------------------
	.section	.nv.info._ZN5flash24flash_fwd_splitkv_kernelI23Flash_fwd_kernel_traitsILi96ELi64ELi128ELi4ELb0ELb0EN7cutlass10bfloat16_tE19Flash_kernel_traitsILi96ELi64ELi128ELi4ES3_EELb1ELb0ELb1ELb0ELb0ELb0ELb0ELb1EEEvNS_16Flash_fwd_paramsE,"",@"SHT_CUDA_INFO"
	.sectionflags	@""
	.align	4


	//----- nvinfo : EIATTR_CUDA_API_VERSION
	.align		4
        /*0000*/ 	.byte	0x04, 0x37
        /*0002*/ 	.short	(.L_1100 - .L_1099)
.L_1099:
        /*0004*/ 	.word	0x00000082


	//----- nvinfo : EIATTR_KPARAM_INFO
	.align		4
.L_1100:
        /*0008*/ 	.byte	0x04, 0x17
        /*000a*/ 	.short	(.L_1102 - .L_1101)
.L_1101:
        /*000c*/ 	.word	0x00000000
        /*0010*/ 	.short	0x0000
        /*0012*/ 	.short	0x0000
        /*0014*/ 	.byte	0x00, 0xf0, 0x41, 0x07


	//----- nvinfo : EIATTR_SPARSE_MMA_MASK
	.align		4
.L_1102:
        /*0018*/ 	.byte	0x03, 0x50
        /*001a*/ 	.short	0x0000


	//----- nvinfo : EIATTR_MAXREG_COUNT
	.align		4
        /*001c*/ 	.byte	0x03, 0x1b
        /*001e*/ 	.short	0x00ff


	//----- nvinfo : EIATTR_NUM_BARRIERS
	.align		4
        /*0020*/ 	.byte	0x02, 0x4c
        /*0022*/ 	.byte	0x01
	.zero		1


	//----- nvinfo : EIATTR_MERCURY_ISA_VERSION
	.align		4
        /*0024*/ 	.byte	0x03, 0x5f
        /*0026*/ 	.short	0x0101


	//----- nvinfo : EIATTR_COOP_GROUP_MASK_REGIDS
	.align		4
        /*0028*/ 	.byte	0x04, 0x29
        /*002a*/ 	.short	(.L_1104 - .L_1103)


	//   ....[0]....
.L_1103:
        /*002c*/ 	.word	0xffffffff


	//   ....[1]....
        /*0030*/ 	.word	0xffffffff


	//   ....[2]....
        /*0034*/ 	.word	0xffffffff


	//   ....[3]....
        /*0038*/ 	.word	0xffffffff


	//   ....[4]....
        /*003c*/ 	.word	0xffffffff


	//   ....[5]....
        /*0040*/ 	.word	0xffffffff


	//   ....[6]....
        /*0044*/ 	.word	0xffffffff


	//   ....[7]....
        /*0048*/ 	.word	0xffffffff


	//   ....[8]....
        /*004c*/ 	.word	0xffffffff


	//   ....[9]....
        /*0050*/ 	.word	0xffffffff


	//   ....[10]....
        /*0054*/ 	.word	0xffffffff


	//   ....[11]....
        /*0058*/ 	.word	0xffffffff


	//   ....[12]....
        /*005c*/ 	.word	0xffffffff


	//   ....[13]....
        /*0060*/ 	.word	0xffffffff


	//   ....[14]....
        /*0064*/ 	.word	0xffffffff


	//   ....[15]....
        /*0068*/ 	.word	0xffffffff


	//   ....[16]....
        /*006c*/ 	.word	0x05000004


	//   ....[17]....
        /*0070*/ 	.word	0x05000004


	//   ....[18]....
        /*0074*/ 	.word	0x05000004


	//   ....[19]....
        /*0078*/ 	.word	0x05000004


	//----- nvinfo : EIATTR_COOP_GROUP_INSTR_OFFSETS
	.align		4
.L_1104:
        /*007c*/ 	.byte	0x04, 0x28
        /*007e*/ 	.short	(.L_1106 - .L_1105)


	//   ....[0]....
.L_1105:
        /*0080*/ 	.word	0x00012640


	//   ....[1]....
        /*0084*/ 	.word	0x00012660


	//   ....[2]....
        /*0088*/ 	.word	0x000126e0


	//   ....[3]....
        /*008c*/ 	.word	0x000126f0


	//   ....[4]....
        /*0090*/ 	.word	0x00017150


	//   ....[5]....
        /*0094*/ 	.word	0x00017170


	//   ....[6]....
        /*0098*/ 	.word	0x00017190


	//   ....[7]....
        /*009c*/ 	.word	0x000171b0


	//   ....[8]....
        /*00a0*/ 	.word	0x0001b750


	//   ....[9]....
        /*00a4*/ 	.word	0x0001b760


	//   ....[10]....
        /*00a8*/ 	.word	0x0001b790


	//   ....[11]....
        /*00ac*/ 	.word	0x0001b7a0


	//   ....[12]....
        /*00b0*/ 	.word	0x0001d330


	//   ....[13]....
        /*00b4*/ 	.word	0x0001d340


	//   ....[14]....
        /*00b8*/ 	.word	0x0001d370


	//   ....[15]....
        /*00bc*/ 	.word	0x0001d380


	//   ....[16]....
        /*00c0*/ 	.word	0x0001e410


	//   ....[17]....
        /*00c4*/ 	.word	0x0001e480


	//   ....[18]....
        /*00c8*/ 	.word	0x0001e4e0


	//   ....[19]....
        /*00cc*/ 	.word	0x0001e550


	//----- nvinfo : EIATTR_EXIT_INSTR_OFFSETS
	.align		4
.L_1106:
        /*00d0*/ 	.byte	0x04, 0x1c
        /*00d2*/ 	.short	(.L_1108 - .L_1107)


	//   ....[0]....
.L_1107:
        /*00d4*/ 	.word	0x00000090


	//----- nvinfo : EIATTR_CRS_STACK_SIZE
	.align		4
.L_1108:
        /*00d8*/ 	.byte	0x04, 0x1e
        /*00da*/ 	.short	(.L_1110 - .L_1109)
.L_1109:
        /*00dc*/ 	.word	0x00000000


	//----- nvinfo : EIATTR_CBANK_PARAM_SIZE
	.align		4
.L_1110:
        /*00e0*/ 	.byte	0x03, 0x19
        /*00e2*/ 	.short	0x01d0


	//----- nvinfo : EIATTR_PARAM_CBANK
	.align		4
        /*00e4*/ 	.byte	0x04, 0x0a
        /*00e6*/ 	.short	(.L_1112 - .L_1111)
	.align		4
.L_1111:
        /*00e8*/ 	.word	index@(.nv.constant0._ZN5flash24flash_fwd_splitkv_kernelI23Flash_fwd_kernel_traitsILi96ELi64ELi128ELi4ELb0ELb0EN7cutlass10bfloat16_tE19Flash_kernel_traitsILi96ELi64ELi128ELi4ES3_EELb1ELb0ELb1ELb0ELb0ELb0ELb0ELb1EEEvNS_16Flash_fwd_paramsE)
        /*00ec*/ 	.short	0x0210
        /*00ee*/ 	.short	0x01d0


	//----- nvinfo : EIATTR_SW_WAR
	.align		4
.L_1112:
        /*00f0*/ 	.byte	0x04, 0x36
        /*00f2*/ 	.short	(.L_1114 - .L_1113)
.L_1113:
        /*00f4*/ 	.word	0x00000008
.L_1114:


//--------------------- .nv.info._ZN5flash24flash_fwd_splitkv_kernelI23Flash_fwd_kernel_traitsILi96ELi64ELi128ELi4ELb0ELb0EN7cutlass10bfloat16_tE19Flash_kernel_traitsILi96ELi64ELi128ELi4ES3_EELb1ELb0ELb1ELb0ELb0ELb1ELb0ELb1EEEvNS_16Flash_fwd_paramsE --------------------------
	.section	.nv.info._ZN5flash24flash_fwd_splitkv_kernelI23Flash_fwd_kernel_traitsILi96ELi64ELi128ELi4ELb0ELb0EN7cutlass10bfloat16_tE19Flash_kernel_traitsILi96ELi64ELi128ELi4ES3_EELb1ELb0ELb1ELb0ELb0ELb1ELb0ELb1EEEvNS_16Flash_fwd_paramsE,"",@"SHT_CUDA_INFO"
	.sectionflags	@""
	.align	4


	//----- nvinfo : EIATTR_CUDA_API_VERSION
	.align		4
        /*0000*/ 	.byte	0x04, 0x37
        /*0002*/ 	.short	(.L_1116 - .L_1115)
.L_1115:
        /*0004*/ 	.word	0x00000082


	//----- nvinfo : EIATTR_KPARAM_INFO
	.align		4
.L_1116:
        /*0008*/ 	.byte	0x04, 0x17
        /*000a*/ 	.short	(.L_1118 - .L_1117)
.L_1117:
        /*000c*/ 	.word	0x00000000
        /*0010*/ 	.short	0x0000
        /*0012*/ 	.short	0x0000
        /*0014*/ 	.byte	0x00, 0xf0, 0x41, 0x07


	//----- nvinfo : EIATTR_SPARSE_MMA_MASK
	.align		4
.L_1118:
        /*0018*/ 	.byte	0x03, 0x50
        /*001a*/ 	.short	0x0000


	//----- nvinfo : EIATTR_MAXREG_COUNT
	.align		4
        /*001c*/ 	.byte	0x03, 0x1b
        /*001e*/ 	.short	0x00ff


	//----- nvinfo : EIATTR_NUM_BARRIERS
	.align		4
        /*0020*/ 	.byte	0x02, 0x4c
        /*0022*/ 	.byte	0x01
	.zero		1


	//----- nvinfo : EIATTR_MERCURY_ISA_VERSION
	.align		4
        /*0024*/ 	.byte	0x03, 0x5f
        /*0026*/ 	.short	0x0101


	//----- nvinfo : EIATTR_COOP_GROUP_MASK_REGIDS
	.align		4
        /*0028*/ 	.byte	0x04, 0x29
        /*002a*/ 	.short	(.L_1120 - .L_1119)


	//   ....[0]....
.L_1119:
        /*002c*/ 	.word	0xffffffff


	//   ....[1]....
        /*0030*/ 	.word	0xffffffff


	//   ....[2]....
        /*0034*/ 	.word	0xffffffff


	//   ....[3]....
        /*0038*/ 	.word	0xffffffff


	//   ....[4]....
        /*003c*/ 	.word	0xffffffff


	//   ....[5]....
        /*0040*/ 	.word	0xffffffff


	//   ....[6]....
        /*0044*/ 	.word	0xffffffff


	//   ....[7]....
        /*0048*/ 	.word	0xffffffff


	//   ....[8]....
        /*004c*/ 	.word	0xffffffff


	//   ....[9]....
        /*0050*/ 	.word	0xffffffff


	//   ....[10]....
        /*0054*/ 	.word	0xffffffff


	//   ....[11]....
        /*0058*/ 	.word	0xffffffff


	//   ....[12]....
        /*005c*/ 	.word	0xffffffff


	//   ....[13]....
        /*0060*/ 	.word	0xffffffff


	//   ....[14]....
        /*0064*/ 	.word	0xffffffff


	//   ....[15]....
        /*0068*/ 	.word	0xffffffff


	//   ....[16]....
        /*006c*/ 	.word	0x05000004


	//   ....[17]....
        /*0070*/ 	.word	0x05000004


	//   ....[18]....
        /*0074*/ 	.word	0x05000004


	//   ....[19]....
        /*0078*/ 	.word	0x05000004


	//----- nvinfo : EIATTR_COOP_GROUP_INSTR_OFFSETS
	.align		4
.L_1120:
        /*007c*/ 	.byte	0x04, 0x28
        /*007e*/ 	.short	(.L_1122 - .L_1121)


	//   ....[0]....
.L_1121:
        /*0080*/ 	.word	0x00012e50


	//   ....[1]....
        /*0084*/ 	.word	0x00012e70


	//   ....[2]....
        /*0088*/ 	.word	0x00012ef0


	//   ....[3]....
        /*008c*/ 	.word	0x00012f00


	//   ....[4]....
        /*0090*/ 	.word	0x00018180


	//   ....[5]....
        /*0094*/ 	.word	0x000181b0


	//   ....[6]....
        /*0098*/ 	.word	0x000181d0


	//   ....[7]....
        /*009c*/ 	.word	0x000181f0


	//   ....[8]....
        /*00a0*/ 	.word	0x0001cfe0


	//   ....[9]....
        /*00a4*/ 	.word	0x0001d000


	//   ....[10]....
        /*00a8*/ 	.word	0x0001d020


	//   ....[11]....
        /*00ac*/ 	.word	0x0001d040


	//   ....[12]....
        /*00b0*/ 	.word	0x0001eb90


	//   ....[13]....
        /*00b4*/ 	.word	0x0001eba0


	//   ....[14]....
        /*00b8*/ 	.word	0x0001ebd0


	//   ....[15]....
        /*00bc*/ 	.word	0x0001ebe0


	//   ....[16]....
        /*00c0*/ 	.word	0x0001fc70


	//   ....[17]....
        /*00c4*/ 	.word	0x0001fce0


	//   ....[18]....
        /*00c8*/ 	.word	0x0001fd40


	//   ....[19]....
        /*00cc*/ 	.word	0x0001fdb0


	//----- nvinfo : EIATTR_EXIT_INSTR_OFFSETS
	.align		4
.L_1122:
        /*00d0*/ 	.byte	0x04, 0x1c
        /*00d2*/ 	.short	(.L_1124 - .L_1123)


	//   ....[0]....
.L_1123:
        /*00d4*/ 	.word	0x00000090


	//----- nvinfo : EIATTR_CRS_STACK_SIZE
	.align		4
.L_1124:
        /*00d8*/ 	.byte	0x04, 0x1e
        /*00da*/ 	.short	(.L_1126 - .L_1125)
.L_1125:
        /*00dc*/ 	.word	0x00000000


	//----- nvinfo : EIATTR_CBANK_PARAM_SIZE
	.align		4
.L_1126:
        /*00e0*/ 	.byte	0x03, 0x19
        /*00e2*/ 	.short	0x01d0


	//----- nvinfo : EIATTR_PARAM_CBANK
	.align		4
        /*00e4*/ 	.byte	0x04, 0x0a
        /*00e6*/ 	.short	(.L_1128 - .L_1127)
	.align		4
.L_1127:
        /*00e8*/ 	.word	index@(.nv.constant0._ZN5flash24flash_fwd_splitkv_kernelI23Flash_fwd_kernel_traitsILi96ELi64ELi128ELi4ELb0ELb0EN7cutlass10bfloat16_tE19Flash_kernel_traitsILi96ELi64ELi128ELi4ES3_EELb1ELb0ELb1ELb0ELb0ELb1ELb0ELb1EEEvNS_16Flash_fwd_paramsE)
        /*00ec*/ 	.short	0x0210
        /*00ee*/ 	.short	0x01d0


	//----- nvinfo : EIATTR_SW_WAR
	.align		4
.L_1128:
        /*00f0*/ 	.byte	0x04, 0x36
        /*00f2*/ 	.short	(.L_1130 - .L_1129)
.L_1129:
        /*00f4*/ 	.word	0x00000008
.L_1130:


//--------------------- .nv.info._ZN5flash24flash_fwd_splitkv_kernelI23Flash_fwd_kernel_traitsILi96ELi64ELi128ELi4ELb0ELb0EN7cutlass10bfloat16_tE19Flash_kernel_traitsILi96ELi64ELi128ELi4ES3_EELb1ELb0ELb0ELb0ELb1ELb0ELb1ELb0EEEvNS_16Flash_fwd_paramsE --------------------------
	.section	.nv.info._ZN5flash24flash_fwd_splitkv_kernelI23Flash_fwd_kernel_traitsILi96ELi64ELi128ELi4ELb0ELb0EN7cutlass10bfloat16_tE19Flash_kernel_traitsILi96ELi64ELi128ELi4ES3_EELb1ELb0ELb0ELb0ELb1ELb0ELb1ELb0EEEvNS_16Flash_fwd_paramsE,"",@"SHT_CUDA_INFO"
	.sectionflags	@""
	.align	4


	//----- nvinfo : EIATTR_CUDA_API_VERSION
	.align		4
        /*0000*/ 	.byte	0x04, 0x37
        /*0002*/ 	.short	(.L_1132 - .L_1131)
.L_1131:
        /*0004*/ 	.word	0x00000082


	//----- nvinfo : EIATTR_KPARAM_INFO
	.align		4
.L_1132:
        /*0008*/ 	.byte	0x04, 0x17
        /*000a*/ 	.short	(.L_1134 - .L_1133)
.L_1133:
        /*000c*/ 	.word	0x00000000
        /*0010*/ 	.short	0x0000
        /*0012*/ 	.short	0x0000
        /*0014*/ 	.byte	0x00, 0xf0, 0x41, 0x07


	//----- nvinfo : EIATTR_SPARSE_MMA_MASK
	.align		4
.L_1134:
        /*0018*/ 	.byte	0x03, 0x50
        /*001a*/ 	.short	0x0000


	//----- nvinfo : EIATTR_MAXREG_COUNT
	.align		4
        /*001c*/ 	.byte	0x03, 0x1b
        /*001e*/ 	.short	0x00ff


	//----- nvinfo : EIATTR_NUM_BARRIERS
	.align		4
        /*0020*/ 	.byte	0x02, 0x4c
        /*0022*/ 	.byte	0x01
	.zero		1


	//----- nvinfo : EIATTR_MERCURY_ISA_VERSION
	.align		4
        /*0024*/ 	.byte	0x03, 0x5f
        /*0026*/ 	.short	0x0101


	//----- nvinfo : EIATTR_COOP_GROUP_MASK_REGIDS
	.align		4
        /*0028*/ 	.byte	0x04, 0x29
        /*002a*/ 	.short	(.L_1136 - .L_1135)


	//   ....[0]....
.L_1135:
        /*002c*/ 	.word	0xffffffff


	//   ....[1]....
        /*0030*/ 	.word	0xffffffff


	//   ....[2]....
        /*0034*/ 	.word	0xffffffff


	//   ....[3]....
        /*0038*/ 	.word	0xffffffff


	//   ....[4]....
        /*003c*/ 	.word	0xffffffff


	//   ....[5]....
        /*0040*/ 	.word	0xffffffff


	//   ....[6]....
        /*0044*/ 	.word	0xffffffff


	//   ....[7]....
        /*0048*/ 	.word	0xffffffff


	//   ....[8]....
        /*004c*/ 	.word	0xffffffff


	//   ....[9]....
        /*0050*/ 	.word	0xffffffff


	//   ....[10]....
        /*0054*/ 	.word	0xffffffff


	//   ....[11]....
        /*0058*/ 	.word	0xffffffff


	//   ....[12]....
        /*005c*/ 	.word	0xffffffff


	//   ....[13]....
        /*0060*/ 	.word	0xffffffff


	//   ....[14]....
        /*0064*/ 	.word	0xffffffff


	//   ....[15]....
        /*0068*/ 	.word	0xffffffff


	//----- nvinfo : EIATTR_COOP_GROUP_INSTR_OFFSETS
	.align		4
.L_1136:
        /*006c*/ 	.byte	0x04, 0x28
        /*006e*/ 	.short	(.L_1138 - .L_1137)


	//   ....[0]....
.L_1137:
        /*0070*/ 	.word	0x00004720


	//   ....[1]....
        /*0074*/ 	.word	0x00004750


	//   ....[2]....
        /*0078*/ 	.word	0x000047d0


	//   ....[3]....
        /*007c*/ 	.word	0x000047e0


	//   ....[4]....
        /*0080*/ 	.word	0x00008380


	//   ....[5]....
        /*0084*/ 	.word	0x00008390


	//   ....[6]....
        /*0088*/ 	.word	0x000083c0


	//   ....[7]....
        /*008c*/ 	.word	0x000083d0


	//   ....[8]....
        /*0090*/ 	.word	0x0000b890


	//   ....[9]....
        /*0094*/ 	.word	0x0000b8b0


	//   ....[10]....
        /*0098*/ 	.word	0x0000b8f0


	//   ....[11]....
        /*009c*/ 	.word	0x0000b900


	//   ....[12]....
        /*00a0*/ 	.word	0x0000d410


	//   ....[13]....
        /*00a4*/ 	.word	0x0000d450


	//   ....[14]....
        /*00a8*/ 	.word	0x0000d510


	//   ....[15]....
        /*00ac*/ 	.word	0x0000d520


	//----- nvinfo : EIATTR_EXIT_INSTR_OFFSETS
	.align		4
.L_1138:
        /*00b0*/ 	.byte	0x04, 0x1c
        /*00b2*/ 	.short	(.L_1140 - .L_1139)


	//   ....[0]....
.L_1139:
        /*00b4*/ 	.word	0x00000450


	//   ....[1]....
        /*00b8*/ 	.word	0x00000b30


	//   ....[2]....
        /*00bc*/ 	.word	0x00000b60


	//   ....[3]....
        /*00c0*/ 	.word	0x0000e200


	//   ....[4]....
        /*00c4*/ 	.word	0x0000e240


	//----- nvinfo : EIATTR_CRS_STACK_SIZE
	.align		4
.L_1140:
        /*00c8*/ 	.byte	0x04, 0x1e
        /*00ca*/ 	.short	(.L_1142 - .L_1141)
.L_1141:
        /*00cc*/ 	.word	0x00000000


	//----- nvinfo : EIATTR_CBANK_PARAM_SIZE
	.align		4
.L_1142:
        /*00d0*/ 	.byte	0x03, 0x19
        /*00d2*/ 	.short	0x01d0


	//----- nvinfo : EIATTR_PARAM_CBANK
	.align		4
        /*00d4*/ 	.byte	0x04, 0x0a
        /*00d6*/ 	.short	(.L_1144 - .L_1143)
	.align		4
.L_1143:
        /*00d8*/ 	.word	index@(.nv.constant0._ZN5flash24flash_fwd_splitkv_kernelI23Flash_fwd_kernel_traitsILi96ELi64ELi128ELi4ELb0ELb0EN7cutlass10bfloat16_tE19Flash_kernel_traitsILi96ELi64ELi128ELi4ES3_EELb1ELb0ELb0ELb0ELb1ELb0ELb1ELb0EEEvNS_16Flash_fwd_paramsE)
        /*00dc*/ 	.short	0x0210
        /*00de*/ 	.short	0x01d0


	//----- nvinfo : EIATTR_SW_WAR
	.align		4
.L_1144:
        /*00e0*/ 	.byte	0x04, 0x36
        /*00e2*/ 	.short	(.L_1146 - .L_1145)
.L_1145:
        /*00e4*/ 	.word	0x00000008
.L_1146:


//--------------------- .nv.info._ZN5flash24flash_fwd_splitkv_kernelI23Flash_fwd_kernel_traitsILi96ELi64ELi128ELi4ELb0ELb0EN7cutlass10bfloat16_tE19Flash_kernel_traitsILi96ELi64ELi128ELi4ES3_EELb1ELb0ELb0ELb0ELb1ELb1ELb1ELb0EEEvNS_16Flash_fwd_paramsE --------------------------
	.section	.nv.info._ZN5flash24flash_fwd_splitkv_kernelI23Flash_fwd_kernel_traitsILi96ELi64ELi128ELi4ELb0ELb0EN7cutlass10bfloat16_tE19Flash_kernel_traitsILi96ELi64ELi128ELi4ES3_EELb1ELb0ELb0ELb0ELb1ELb1ELb1ELb0EEEvNS_16Flash_fwd_paramsE,"",@"SHT_CUDA_INFO"
	.sectionflags	@""
	.align	4


	//----- nvinfo : EIATTR_CUDA_API_VERSION
	.align		4
        /*0000*/ 	.byte	0x04, 0x37
        /*0002*/ 	.short	(.L_1148 - .L_1147)
.L_1147:
        /*0004*/ 	.word	0x00000082


	//----- nvinfo : EIATTR_KPARAM_INFO
	.align		4
.L_1148:
        /*0008*/ 	.byte	0x04, 0x17
        /*000a*/ 	.short	(.L_1150 - .L_1149)
.L_1149:
        /*000c*/ 	.word	0x00000000
        /*0010*/ 	.short	0x0000
        /*0012*/ 	.short	0x0000
        /*0014*/ 	.byte	0x00, 0xf0, 0x41, 0x07


	//----- nvinfo : EIATTR_SPARSE_MMA_MASK
	.align		4
.L_1150:
        /*0018*/ 	.byte	0x03, 0x50
        /*001a*/ 	.short	0x0000


	//----- nvinfo : EIATTR_MAXREG_COUNT
	.align		4
        /*001c*/ 	.byte	0x03, 0x1b
        /*001e*/ 	.short	0x00ff


	//----- nvinfo : EIATTR_NUM_BARRIERS
	.align		4
        /*0020*/ 	.byte	0x02, 0x4c
        /*0022*/ 	.byte	0x01
	.zero		1


	//----- nvinfo : EIATTR_MERCURY_ISA_VERSION
	.align		4
        /*0024*/ 	.byte	0x03, 0x5f
        /*0026*/ 	.short	0x0101


	//----- nvinfo : EIATTR_COOP_GROUP_MASK_REGIDS
	.align		4
        /*0028*/ 	.byte	0x04, 0x29
        /*002a*/ 	.short	(.L_1152 - .L_1151)


	//   ....[0]....
.L_1151:
        /*002c*/ 	.word	0xffffffff


	//   ....[1]....
        /*0030*/ 	.word	0xffffffff


	//   ....[2]....
        /*0034*/ 	.word	0xffffffff


	//   ....[3]....
        /*0038*/ 	.word	0xffffffff


	//   ....[4]....
        /*003c*/ 	.word	0xffffffff


	//   ....[5]....
        /*0040*/ 	.word	0xffffffff


	//   ....[6]....
        /*0044*/ 	.word	0xffffffff


	//   ....[7]....
        /*0048*/ 	.word	0xffffffff


	//   ....[8]....
        /*004c*/ 	.word	0xffffffff


	//   ....[9]....
        /*0050*/ 	.word	0xffffffff


	//   ....[10]....
        /*0054*/ 	.word	0xffffffff


	//   ....[11]....
        /*0058*/ 	.word	0xffffffff


	//   ....[12]....
        /*005c*/ 	.word	0xffffffff


	//   ....[13]....
        /*0060*/ 	.word	0xffffffff


	//   ....[14]....
        /*0064*/ 	.word	0xffffffff


	//   ....[15]....
        /*0068*/ 	.word	0xffffffff


	//----- nvinfo : EIATTR_COOP_GROUP_INSTR_OFFSETS
	.align		4
.L_1152:
        /*006c*/ 	.byte	0x04, 0x28
        /*006e*/ 	.short	(.L_1154 - .L_1153)


	//   ....[0]....
.L_1153:
        /*0070*/ 	.word	0x00004f20


	//   ....[1]....
        /*0074*/ 	.word	0x00004fc0


	//   ....[2]....
        /*0078*/ 	.word	0x00004fd0


	//   ....[3]....
        /*007c*/ 	.word	0x00005010


	//   ....[4]....
        /*0080*/ 	.word	0x00009370


	//   ....[5]....
        /*0084*/ 	.word	0x00009380


	//   ....[6]....
        /*0088*/ 	.word	0x000093c0


	//   ....[7]....
        /*008c*/ 	.word	0x000093d0


	//   ....[8]....
        /*0090*/ 	.word	0x0000d0f0


	//   ....[9]....
        /*0094*/ 	.word	0x0000d100


	//   ....[10]....
        /*0098*/ 	.word	0x0000d130


	//   ....[11]....
        /*009c*/ 	.word	0x0000d140


	//   ....[12]....
        /*00a0*/ 	.word	0x0000ec00


	//   ....[13]....
        /*00a4*/ 	.word	0x0000ec40


	//   ....[14]....
        /*00a8*/ 	.word	0x0000ed00


	//   ....[15]....
        /*00ac*/ 	.word	0x0000ed10


	//----- nvinfo : EIATTR_EXIT_INSTR_OFFSETS
	.align		4
.L_1154:
        /*00b0*/ 	.byte	0x04, 0x1c
        /*00b2*/ 	.short	(.L_1156 - .L_1155)


	//   ....[0]....
.L_1155:
        /*00b4*/ 	.word	0x00000450


	//   ....[1]....
        /*00b8*/ 	.word	0x00000b30


	//   ....[2]....
        /*00bc*/ 	.word	0x00000b60


	//   ....[3]....
        /*00c0*/ 	.word	0x0000f9f0


	//   ....[4]....
        /*00c4*/ 	.word	0x0000fa30


	//----- nvinfo : EIATTR_CRS_STACK_SIZE
	.align		4
.L_1156:
        /*00c8*/ 	.byte	0x04, 0x1e
        /*00ca*/ 	.short	(.L_1158 - .L_1157)
.L_1157:
        /*00cc*/ 	.word	0x00000000


	//----- nvinfo : EIATTR_CBANK_PARAM_SIZE
	.align		4
.L_1158:
        /*00d0*/ 	.byte	0x03, 0x19
        /*00d2*/ 	.short	0x01d0


	//----- nvinfo : EIATTR_PARAM_CBANK
	.align		4
        /*00d4*/ 	.byte	0x04, 0x0a
        /*00d6*/ 	.short	(.L_1160 - .L_1159)
	.align		4
.L_1159:
        /*00d8*/ 	.word	index@(.nv.constant0._ZN5flash24flash_fwd_splitkv_kernelI23Flash_fwd_kernel_traitsILi96ELi64ELi128ELi4ELb0ELb0EN7cutlass10bfloat16_tE19Flash_kernel_traitsILi96ELi64ELi128ELi4ES3_EELb1ELb0ELb0ELb0ELb1ELb1ELb1ELb0EEEvNS_16Flash_fwd_paramsE)
        /*00dc*/ 	.short	0x0210
        /*00de*/ 	.short	0x01d0


	//----- nvinfo : EIATTR_SW_WAR
	.align		4
.L_1160:
        /*00e0*/ 	.byte	0x04, 0x36
        /*00e2*/ 	.short	(.L_1162 - .L_1161)
.L_1161:
        /*00e4*/ 	.word	0x00000008
.L_1162:


//--------------------- .nv.info._ZN5flash24flash_fwd_splitkv_kernelI23Flash_fwd_kernel_traitsILi96ELi64ELi128ELi4ELb0ELb0EN7cutlass10bfloat16_tE19Flash_kernel_traitsILi96ELi64ELi128ELi4ES3_EELb1ELb0ELb1ELb0ELb0ELb0ELb1ELb0EEEvNS_16Flash_fwd_paramsE --------------------------
	.section	.nv.info._ZN5flash24flash_fwd_splitkv_kernelI23Flash_fwd_kernel_traitsILi96ELi64ELi128ELi4ELb0ELb0EN7cutlass10bfloat16_tE19Flash_kernel_traitsILi96ELi64ELi128ELi4ES3_EELb1ELb0ELb1ELb0ELb0ELb0ELb1ELb0EEEvNS_16Flash_fwd_paramsE,"",@"SHT_CUDA_INFO"
	.sectionflags	@""
	.align	4


	//----- nvinfo : EIATTR_CUDA_API_VERSION
	.align		4
        /*0000*/ 	.byte	0x04, 0x37
        /*0002*/ 	.short	(.L_1164 - .L_1163)
.L_1163:
        /*0004*/ 	.word	0x00000082


	//----- nvinfo : EIATTR_KPARAM_INFO
	.align		4
.L_1164:
        /*0008*/ 	.byte	0x04, 0x17
        /*000a*/ 	.short	(.L_1166 - .L_1165)
.L_1165:
        /*000c*/ 	.word	0x00000000
        /*0010*/ 	.short	0x0000
        /*0012*/ 	.short	0x0000
        /*0014*/ 	.byte	0x00, 0xf0, 0x41, 0x07


	//----- nvinfo : EIATTR_SPARSE_MMA_MASK
	.align		4
.L_1166:
        /*0018*/ 	.byte	0x03, 0x50
        /*001a*/ 	.short	0x0000


	//----- nvinfo : EIATTR_MAXREG_COUNT
	.align		4
        /*001c*/ 	.byte	0x03, 0x1b
        /*001e*/ 	.short	0x00ff


	//----- nvinfo : EIATTR_NUM_BARRIERS
	.align		4
        /*0020*/ 	.byte	0x02, 0x4c
        /*0022*/ 	.byte	0x01
	.zero		1


	//----- nvinfo : EIATTR_MERCURY_ISA_VERSION
	.align		4
        /*0024*/ 	.byte	0x03, 0x5f
        /*0026*/ 	.short	0x0101


	//----- nvinfo : EIATTR_COOP_GROUP_MASK_REGIDS
	.align		4
        /*0028*/ 	.byte	0x04, 0x29
        /*002a*/ 	.short	(.L_1168 - .L_1167)


	//   ....[0]....
.L_1167:
        /*002c*/ 	.word	0xffffffff


	//   ....[1]....
        /*0030*/ 	.word	0xffffffff


	//   ....[2]....
        /*0034*/ 	.word	0xffffffff


	//   ....[3]....
        /*0038*/ 	.word	0xffffffff


	//   ....[4]....
        /*003c*/ 	.word	0xffffffff


	//   ....[5]....
        /*0040*/ 	.word	0xffffffff


	//   ....[6]....
        /*0044*/ 	.word	0xffffffff


	//   ....[7]....
        /*0048*/ 	.word	0xffffffff


	//   ....[8]....
        /*004c*/ 	.word	0xffffffff


	//   ....[9]....
        /*0050*/ 	.word	0xffffffff


	//   ....[10]....
        /*0054*/ 	.word	0xffffffff


	//   ....[11]....
        /*0058*/ 	.word	0xffffffff


	//   ....[12]....
        /*005c*/ 	.word	0xffffffff


	//   ....[13]....
        /*0060*/ 	.word	0xffffffff


	//   ....[14]....
        /*0064*/ 	.word	0xffffffff


	//   ....[15]....
        /*0068*/ 	.word	0xffffffff


	//----- nvinfo : EIATTR_COOP_GROUP_INSTR_OFFSETS
	.align		4
.L_1168:
        /*006c*/ 	.byte	0x04, 0x28
        /*006e*/ 	.short	(.L_1170 - .L_1169)


	//   ....[0]....
.L_1169:
        /*0070*/ 	.word	0x00006420


	//   ....[1]....
        /*0074*/ 	.word	0x000064b0


	//   ....[2]....
        /*0078*/ 	.word	0x000064c0


	//   ....[3]....
        /*007c*/ 	.word	0x000064f0


	//   ....[4]....
        /*0080*/ 	.word	0x0000b060


	//   ....[5]....
        /*0084*/ 	.word	0x0000b090


	//   ....[6]....
        /*0088*/ 	.word	0x0000b0b0


	//   ....[7]....
        /*008c*/ 	.word	0x0000b0d0


	//   ....[8]....
        /*0090*/ 	.word	0x0000f5d0


	//   ....[9]....
        /*0094*/ 	.word	0x0000f5e0


	//   ....[10]....
        /*0098*/ 	.word	0x0000f610


	//   ....[11]....
        /*009c*/ 	.word	0x0000f620


	//   ....[12]....
        /*00a0*/ 	.word	0x00011150


	//   ....[13]....
        /*00a4*/ 	.word	0x00011190


	//   ....[14]....
        /*00a8*/ 	.word	0x00011230


	//   ....[15]....
        /*00ac*/ 	.word	0x00011240


	//----- nvinfo : EIATTR_EXIT_INSTR_OFFSETS
	.align		4
.L_1170:
        /*00b0*/ 	.byte	0x04, 0x1c
        /*00b2*/ 	.short	(.L_1172 - .L_1171)


	//   ....[0]....
.L_1171:
        /*00b4*/ 	.word	0x00000440


	//   ....[1]....
        /*00b8*/ 	.word	0x00000d10


	//   ....[2]....
        /*00bc*/ 	.word	0x00000d40


	//   ....[3]....
        /*00c0*/ 	.word	0x00012130


	//   ....[4]....
        /*00c4*/ 	.word	0x000121a0


	//   ....[5]....
        /*00c8*/ 	.word	0x000121c0


	//----- nvinfo : EIATTR_CRS_STACK_SIZE
	.align		4
.L_1172:
        /*00cc*/ 	.byte	0x04, 0x1e
        /*00ce*/ 	.short	(.L_1174 - .L_1173)
.L_1173:
        /*00d0*/ 	.word	0x00000000


	//----- nvinfo : EIATTR_CBANK_PARAM_SIZE
	.align		4
.L_1174:
        /*00d4*/ 	.byte	0x03, 0x19
        /*00d6*/ 	.short	0x01d0


	//----- nvinfo : EIATTR_PARAM_CBANK
	.align		4
        /*00d8*/ 	.byte	0x04, 0x0a
        /*00da*/ 	.short	(.L_1176 - .L_1175)
	.align		4
.L_1175:
        /*00dc*/ 	.word	index@(.nv.constant0._ZN5flash24flash_fwd_splitkv_kernelI23Flash_fwd_kernel_traitsILi96ELi64ELi128ELi4ELb0ELb0EN7cutlass10bfloat16_tE19Flash_kernel_traitsILi96ELi64ELi128ELi4ES3_EELb1ELb0ELb1ELb0ELb0ELb0ELb1ELb0EEEvNS_16Flash_fwd_paramsE)
        /*00e0*/ 	.short	0x0210
        /*00e2*/ 	.short	0x01d0


	//----- nvinfo : EIATTR_SW_WAR
	.align		4
.L_1176:
        /*00e4*/ 	.byte	0x04, 0x36
        /*00e6*/ 	.short	(.L_1178 - .L_1177)
.L_1177:
        /*00e8*/ 	.word	0x00000008
.L_1178:


//--------------------- .nv.info._ZN5flash24flash_fwd_splitkv_kernelI23Flash_fwd_kernel_traitsILi96ELi64ELi128ELi4ELb0ELb0EN7cutlass10bfloat16_tE19Flash_kernel_traitsILi96ELi64ELi128ELi4ES3_EELb1ELb0ELb1ELb0ELb0ELb1ELb1ELb0EEEvNS_16Flash_fwd_paramsE --------------------------
	.section	.nv.info._ZN5flash24flash_fwd_splitkv_kernelI23Flash_fwd_kernel_traitsILi96ELi64ELi128ELi4ELb0ELb0EN7cutlass10bfloat16_tE19Flash_kernel_traitsILi96ELi64ELi128ELi4ES3_EELb1ELb0ELb1ELb0ELb0ELb1ELb1ELb0EEEvNS_16Flash_fwd_paramsE,"",@"SHT_CUDA_INFO"
	.sectionflags	@""
	.align	4


	//----- nvinfo : EIATTR_CUDA_API_VERSION
	.align		4
        /*0000*/ 	.byte	0x04, 0x37
        /*0002*/ 	.short	(.L_1180 - .L_1179)
.L_1179:
        /*0004*/ 	.word	0x00000082


	//----- nvinfo : EIATTR_KPARAM_INFO
	.align		4
.L_1180:
        /*0008*/ 	.byte	0x04, 0x17
        /*000a*/ 	.short	(.L_1182 - .L_1181)
.L_1181:
        /*000c*/ 	.word	0x00000000
        /*0010*/ 	.short	0x0000
        /*0012*/ 	.short	0x0000
        /*0014*/ 	.byte	0x00, 0xf0, 0x41, 0x07


	//----- nvinfo : EIATTR_SPARSE_MMA_MASK
	.align		4
.L_1182:
        /*0018*/ 	.byte	0x03, 0x50
        /*001a*/ 	.short	0x0000


	//----- nvinfo : EIATTR_MAXREG_COUNT
	.align		4
        /*001c*/ 	.byte	0x03, 0x1b
        /*001e*/ 	.short	0x00ff


	//----- nvinfo : EIATTR_NUM_BARRIERS
	.align		4
        /*0020*/ 	.byte	0x02, 0x4c
        /*0022*/ 	.byte	0x01
	.zero		1


	//----- nvinfo : EIATTR_MERCURY_ISA_VERSION
	.align		4
        /*0024*/ 	.byte	0x03, 0x5f
        /*0026*/ 	.short	0x0101


	//----- nvinfo : EIATTR_COOP_GROUP_MASK_REGIDS
	.align		4
        /*0028*/ 	.byte	0x04, 0x29
        /*002a*/ 	.short	(.L_1184 - .L_1183)


	//   ....[0]....
.L_1183:
        /*002c*/ 	.word	0xffffffff


	//   ....[1]....
        /*0030*/ 	.word	0xffffffff


	//   ....[2]....
        /*0034*/ 	.word	0xffffffff


	//   ....[3]....
        /*0038*/ 	.word	0xffffffff


	//   ....[4]....
        /*003c*/ 	.word	0xffffffff


	//   ....[5]....
        /*0040*/ 	.word	0xffffffff


	//   ....[6]....
        /*0044*/ 	.word	0xffffffff


	//   ....[7]....
        /*0048*/ 	.word	0xffffffff


	//   ....[8]....
        /*004c*/ 	.word	0xffffffff


	//   ....[9]....
        /*0050*/ 	.word	0xffffffff


	//   ....[10]....
        /*0054*/ 	.word	0xffffffff


	//   ....[11]....
        /*0058*/ 	.word	0xffffffff


	//   ....[12]....
        /*005c*/ 	.word	0xffffffff


	//   ....[13]....
        /*0060*/ 	.word	0xffffffff


	//   ....[14]....
        /*0064*/ 	.word	0xffffffff


	//   ....[15]....
        /*0068*/ 	.word	0xffffffff


	//----- nvinfo : EIATTR_COOP_GROUP_INSTR_OFFSETS
	.align		4
.L_1184:
        /*006c*/ 	.byte	0x04, 0x28
        /*006e*/ 	.short	(.L_1186 - .L_1185)


	//   ....[0]....
.L_1185:
        /*0070*/ 	.word	0x00006c10


	//   ....[1]....
        /*0074*/ 	.word	0x00006ca0


	//   ....[2]....
        /*0078*/ 	.word	0x00006cb0


	//   ....[3]....
        /*007c*/ 	.word	0x00006d00


	//   ....[4]....
        /*0080*/ 	.word	0x0000c080


	//   ....[5]....
        /*0084*/ 	.word	0x0000c090


	//   ....[6]....
        /*0088*/ 	.word	0x0000c0c0


	//   ....[7]....
        /*008c*/ 	.word	0x0000c0d0


	//   ....[8]....
        /*0090*/ 	.word	0x00010e10


	//   ....[9]....
        /*0094*/ 	.word	0x00010e30


	//   ....[10]....
        /*0098*/ 	.word	0x00010e60


	//   ....[11]....
        /*009c*/ 	.word	0x00010e70


	//   ....[12]....
        /*00a0*/ 	.word	0x00012940


	//   ....[13]....
        /*00a4*/ 	.word	0x00012980


	//   ....[14]....
        /*00a8*/ 	.word	0x00012a20


	//   ....[15]....
        /*00ac*/ 	.word	0x00012a30


	//----- nvinfo : EIATTR_EXIT_INSTR_OFFSETS
	.align		4
.L_1186:
        /*00b0*/ 	.byte	0x04, 0x1c
        /*00b2*/ 	.short	(.L_1188 - .L_1187)


	//   ....[0]....
.L_1187:
        /*00b4*/ 	.word	0x00000440


	//   ....[1]....
        /*00b8*/ 	.word	0x00000d10


	//   ....[2]....
        /*00bc*/ 	.word	0x00000d40


	//   ....[3]....
        /*00c0*/ 	.word	0x00013920


	//   ....[4]....
        /*00c4*/ 	.word	0x00013990


	//   ....[5]....
        /*00c8*/ 	.word	0x000139b0


	//----- nvinfo : EIATTR_CRS_STACK_SIZE
	.align		4
.L_1188:
        /*00cc*/ 	.byte	0x04, 0x1e
        /*00ce*/ 	.short	(.L_1190 - .L_1189)
.L_1189:
        /*00d0*/ 	.word	0x00000000


	//----- nvinfo : EIATTR_CBANK_PARAM_SIZE
	.align		4
.L_1190:
        /*00d4*/ 	.byte	0x03, 0x19
        /*00d6*/ 	.short	0x01d0


	//----- nvinfo : EIATTR_PARAM_CBANK
	.align		4
        /*00d8*/ 	.byte	0x04, 0x0a
        /*00da*/ 	.short	(.L_1192 - .L_1191)
	.align		4
.L_1191:
        /*00dc*/ 	.word	index@(.nv.constant0._ZN5flash24flash_fwd_splitkv_kernelI23Flash_fwd_kernel_traitsILi96ELi64ELi128ELi4ELb0ELb0EN7cutlass10bfloat16_tE19Flash_kernel_traitsILi96ELi64ELi128ELi4ES3_EELb1ELb0ELb1ELb0ELb0ELb1ELb1ELb0EEEvNS_16Flash_fwd_paramsE)
        /*00e0*/ 	.short	0x0210
        /*00e2*/ 	.short	0x01d0


	//----- nvinfo : EIATTR_SW_WAR
	.align		4
.L_1192:
        /*00e4*/ 	.byte	0x04, 0x36
        /*00e6*/ 	.short	(.L_1194 - .L_1193)
.L_1193:
        /*00e8*/ 	.word	0x00000008
.L_1194:


//--------------------- .nv.info._ZN5flash24flash_fwd_splitkv_kernelI23Flash_fwd_kernel_traitsILi96ELi64ELi128ELi4ELb0ELb0EN7cutlass10bfloat16_tE19Flash_kernel_traitsILi96ELi64ELi128ELi4ES3_EELb1ELb0ELb0ELb0ELb1ELb0ELb1ELb1EEEvNS_16Flash_fwd_paramsE --------------------------
	.section	.nv.info._ZN5flash24flash_fwd_splitkv_kernelI23Flash_fwd_kernel_traitsILi96ELi64ELi128ELi4ELb0ELb0EN7cutlass10bfloat16_tE19Flash_kernel_traitsILi96ELi64ELi128ELi4ES3_EELb1ELb0ELb0ELb0ELb1ELb0ELb1ELb1EEEvNS_16Flash_fwd_paramsE,"",@"SHT_CUDA_INFO"
	.sectionflags	@""
	.align	4


	//----- nvinfo : EIATTR_CUDA_API_VERSION
	.align		4
        /*0000*/ 	.byte	0x04, 0x37
        /*0002*/ 	.short	(.L_1196 - .L_1195)
.L_1195:
        /*0004*/ 	.word	0x00000082


	//----- nvinfo : EIATTR_KPARAM_INFO
	.align		4
.L_1196:
        /*0008*/ 	.byte	0x04, 0x17
        /*000a*/ 	.short	(.L_1198 - .L_1197)
.L_1197:
        /*000c*/ 	.word	0x00000000
        /*0010*/ 	.short	0x0000
        /*0012*/ 	.short	0x0000
        /*0014*/ 	.byte	0x00, 0xf0, 0x41, 0x07


	//----- nvinfo : EIATTR_SPARSE_MMA_MASK
	.align		4
.L_1198:
        /*0018*/ 	.byte	0x03, 0x50
        /*001a*/ 	.short	0x0000


	//----- nvinfo : EIATTR_MAXREG_COUNT
	.align		4
        /*001c*/ 	.byte	0x03, 0x1b
        /*001e*/ 	.short	0x00ff


	//----- nvinfo : EIATTR_NUM_BARRIERS
	.align		4
        /*0020*/ 	.byte	0x02, 0x4c
        /*0022*/ 	.byte	0x01
	.zero		1


	//----- nvinfo : EIATTR_MERCURY_ISA_VERSION
	.align		4
        /*0024*/ 	.byte	0x03, 0x5f
        /*0026*/ 	.short	0x0101


	//----- nvinfo : EIATTR_COOP_GROUP_MASK_REGIDS
	.align		4
        /*0028*/ 	.byte	0x04, 0x29
        /*002a*/ 	.short	(.L_1200 - .L_1199)


	//   ....[0]....
.L_1199:
        /*002c*/ 	.word	0xffffffff


	//   ....[1]....
        /*0030*/ 	.word	0xffffffff


	//   ....[2]....
        /*0034*/ 	.word	0xffffffff


	//   ....[3]....
        /*0038*/ 	.word	0xffffffff


	//   ....[4]....
        /*003c*/ 	.word	0xffffffff


	//   ....[5]....
        /*0040*/ 	.word	0xffffffff


	//   ....[6]....
        /*0044*/ 	.word	0xffffffff


	//   ....[7]....
        /*0048*/ 	.word	0xffffffff


	//   ....[8]....
        /*004c*/ 	.word	0xffffffff


	//   ....[9]....
        /*0050*/ 	.word	0xffffffff


	//   ....[10]....
        /*0054*/ 	.word	0xffffffff


	//   ....[11]....
        /*0058*/ 	.word	0xffffffff


	//   ....[12]....
        /*005c*/ 	.word	0xffffffff


	//   ....[13]....
        /*0060*/ 	.word	0xffffffff


	//   ....[14]....
        /*0064*/ 	.word	0xffffffff


	//   ....[15]....
        /*0068*/ 	.word	0xffffffff


	//----- nvinfo : EIATTR_COOP_GROUP_INSTR_OFFSETS
	.align		4
.L_1200:
        /*006c*/ 	.byte	0x04, 0x28
        /*006e*/ 	.short	(.L_1202 - .L_1201)


	//   ....[0]....
.L_1201:
        /*0070*/ 	.word	0x00010030


	//   ....[1]....
        /*0074*/ 	.word	0x00010050


	//   ....[2]....
        /*0078*/ 	.word	0x000100d0


	//   ....[3]....
        /*007c*/ 	.word	0x000100e0


	//   ....[4]....
        /*0080*/ 	.word	0x00013cb0


	//   ....[5]....
        /*0084*/ 	.word	0x00013d00


	//   ....[6]....
        /*0088*/ 	.word	0x00013d20


	//   ....[7]....
        /*008c*/ 	.word	0x00013d40


	//   ....[8]....
        /*0090*/ 	.word	0x00017240


	//   ....[9]....
        /*0094*/ 	.word	0x00017260


	//   ....[10]....
        /*0098*/ 	.word	0x000172a0


	//   ....[11]....
        /*009c*/ 	.word	0x000172b0


	//   ....[12]....
        /*00a0*/ 	.word	0x00018dd0


	//   ....[13]....
        /*00a4*/ 	.word	0x00018e10


	//   ....[14]....
        /*00a8*/ 	.word	0x00018ec0


	//   ....[15]....
        /*00ac*/ 	.word	0x00018ed0


	//----- nvinfo : EIATTR_EXIT_INSTR_OFFSETS
	.align		4
.L_1202:
        /*00b0*/ 	.byte	0x04, 0x1c
        /*00b2*/ 	.short	(.L_1204 - .L_1203)


	//   ....[0]....
.L_1203:
        /*00b4*/ 	.word	0x00000450


	//   ....[1]....
        /*00b8*/ 	.word	0x00000b40


	//   ....[2]....
        /*00bc*/ 	.word	0x00000b70


	//   ....[3]....
        /*00c0*/ 	.word	0x00019c60


	//   ....[4]....
        /*00c4*/ 	.word	0x00019ca0


	//----- nvinfo : EIATTR_CRS_STACK_SIZE
	.align		4
.L_1204:
        /*00c8*/ 	.byte	0x04, 0x1e
        /*00ca*/ 	.short	(.L_1206 - .L_1205)
.L_1205:
        /*00cc*/ 	.word	0x00000000


	//----- nvinfo : EIATTR_CBANK_PARAM_SIZE
	.align		4
.L_1206:
        /*00d0*/ 	.byte	0x03, 0x19
        /*00d2*/ 	.short	0x01d0


	//----- nvinfo : EIATTR_PARAM_CBANK
	.align		4
        /*00d4*/ 	.byte	0x04, 0x0a
        /*00d6*/ 	.short	(.L_1208 - .L_1207)
	.align		4
.L_1207:
        /*00d8*/ 	.word	index@(.nv.constant0._ZN5flash24flash_fwd_splitkv_kernelI23Flash_fwd_kernel_traitsILi96ELi64ELi128ELi4ELb0ELb0EN7cutlass10bfloat16_tE19Flash_kernel_traitsILi96ELi64ELi128ELi4ES3_EELb1ELb0ELb0ELb0ELb1ELb0ELb1ELb1EEEvNS_16Flash_fwd_paramsE)
        /*00dc*/ 	.short	0x0210
        /*00de*/ 	.short	0x01d0


	//----- nvinfo : EIATTR_SW_WAR
	.align		4
.L_1208:
        /*00e0*/ 	.byte	0x04, 0x36
        /*00e2*/ 	.short	(.L_1210 - .L_1209)
.L_1209:
        /*00e4*/ 	.word	0x00000008
.L_1210:


//--------------------- .nv.info._ZN5flash24flash_fwd_splitkv_kernelI23Flash_fwd_kernel_traitsILi96ELi64ELi128ELi4ELb0ELb0EN7cutlass10bfloat16_tE19Flash_kernel_traitsILi96ELi64ELi128ELi4ES3_EELb1ELb0ELb0ELb0ELb1ELb1ELb1ELb1EEEvNS_16Flash_fwd_paramsE --------------------------
	.section	.nv.info._ZN5flash24flash_fwd_splitkv_kernelI23Flash_fwd_kernel_traitsILi96ELi64ELi128ELi4ELb0ELb0EN7cutlass10bfloat16_tE19Flash_kernel_traitsILi96ELi64ELi128ELi4ES3_EELb1ELb0ELb0ELb0ELb1ELb1ELb1ELb1EEEvNS_16Flash_fwd_paramsE,"",@"SHT_CUDA_INFO"
	.sectionflags	@""
	.align	4


	//----- nvinfo : EIATTR_CUDA_API_VERSION
	.align		4
        /*0000*/ 	.byte	0x04, 0x37
        /*0002*/ 	.short	(.L_1212 - .L_1211)
.L_1211:
        /*0004*/ 	.word	0x00000082


	//----- nvinfo : EIATTR_KPARAM_INFO
	.align		4
.L_1212:
        /*0008*/ 	.byte	0x04, 0x17
        /*000a*/ 	.short	(.L_1214 - .L_1213)
.L_1213:
        /*000c*/ 	.word	0x00000000
        /*0010*/ 	.short	0x0000
        /*0012*/ 	.short	0x0000
        /*0014*/ 	.byte	0x00, 0xf0, 0x41, 0x07


	//----- nvinfo : EIATTR_SPARSE_MMA_MASK
	.align		4
.L_1214:
        /*0018*/ 	.byte	0x03, 0x50
        /*001a*/ 	.short	0x0000


	//----- nvinfo : EIATTR_MAXREG_COUNT
	.align		4
        /*001c*/ 	.byte	0x03, 0x1b
        /*001e*/ 	.short	0x00ff


	//----- nvinfo : EIATTR_NUM_BARRIERS
	.align		4
        /*0020*/ 	.byte	0x02, 0x4c
        /*0022*/ 	.byte	0x01
	.zero		1


	//----- nvinfo : EIATTR_MERCURY_ISA_VERSION
	.align		4
        /*0024*/ 	.byte	0x03, 0x5f
        /*0026*/ 	.short	0x0101


	//----- nvinfo : EIATTR_COOP_GROUP_MASK_REGIDS
	.align		4
        /*0028*/ 	.byte	0x04, 0x29
        /*002a*/ 	.short	(.L_1216 - .L_1215)


	//   ....[0]....
.L_1215:
        /*002c*/ 	.word	0xffffffff


	//   ....[1]....
        /*0030*/ 	.word	0xffffffff


	//   ....[2]....
        /*0034*/ 	.word	0xffffffff


	//   ....[3]....
        /*0038*/ 	.word	0xffffffff


	//   ....[4]....
        /*003c*/ 	.word	0xffffffff


	//   ....[5]....
        /*0040*/ 	.word	0xffffffff


	//   ....[6]....
        /*0044*/ 	.word	0xffffffff


	//   ....[7]....
        /*0048*/ 	.word	0xffffffff


	//   ....[8]....
        /*004c*/ 	.word	0xffffffff


	//   ....[9]....
        /*0050*/ 	.word	0xffffffff


	//   ....[10]....
        /*0054*/ 	.word	0xffffffff


	//   ....[11]....
        /*0058*/ 	.word	0xffffffff


	//   ....[12]....
        /*005c*/ 	.word	0xffffffff


	//   ....[13]....
        /*0060*/ 	.word	0xffffffff


	//   ....[14]....
        /*0064*/ 	.word	0xffffffff


	//   ....[15]....
        /*0068*/ 	.word	0xffffffff


	//----- nvinfo : EIATTR_COOP_GROUP_INSTR_OFFSETS
	.align		4
.L_1216:
        /*006c*/ 	.byte	0x04, 0x28
        /*006e*/ 	.short	(.L_1218 - .L_1217)


	//   ....[0]....
.L_1217:
        /*0070*/ 	.word	0x00010830


	//   ....[1]....
        /*0074*/ 	.word	0x00010850


	//   ....[2]....
        /*0078*/ 	.word	0x000108d0


	//   ....[3]....
        /*007c*/ 	.word	0x000108e0


	//   ....[4]....
        /*0080*/ 	.word	0x00014cd0


	//   ....[5]....
        /*0084*/ 	.word	0x00014d10


	//   ....[6]....
        /*0088*/ 	.word	0x00014d30


	//   ....[7]....
        /*008c*/ 	.word	0x00014d50


	//   ....[8]....
        /*0090*/ 	.word	0x00018ac0


	//   ....[9]....
        /*0094*/ 	.word	0x00018ad0


	//   ....[10]....
        /*0098*/ 	.word	0x00018b00


	//   ....[11]....
        /*009c*/ 	.word	0x00018b10


	//   ....[12]....
        /*00a0*/ 	.word	0x0001a5d0


	//   ....[13]....
        /*00a4*/ 	.word	0x0001a610


	//   ....[14]....
        /*00a8*/ 	.word	0x0001a6c0


	//   ....[15]....
        /*00ac*/ 	.word	0x0001a6d0


	//----- nvinfo : EIATTR_EXIT_INSTR_OFFSETS
	.align		4
.L_1218:
        /*00b0*/ 	.byte	0x04, 0x1c
        /*00b2*/ 	.short	(.L_1220 - .L_1219)


	//   ....[0]....
.L_1219:
        /*00b4*/ 	.word	0x00000450


	//   ....[1]....
        /*00b8*/ 	.word	0x00000b40


	//   ....[2]....
        /*00bc*/ 	.word	0x00000b70


	//   ....[3]....
        /*00c0*/ 	.word	0x0001b460


	//   ....[4]....
        /*00c4*/ 	.word	0x0001b4a0


	//----- nvinfo : EIATTR_CRS_STACK_SIZE
	.align		4
.L_1220:
        /*00c8*/ 	.byte	0x04, 0x1e
        /*00ca*/ 	.short	(.L_1222 - .L_1221)
.L_1221:
        /*00cc*/ 	.word	0x00000000


	//----- nvinfo : EIATTR_CBANK_PARAM_SIZE
	.align		4
.L_1222:
        /*00d0*/ 	.byte	0x03, 0x19
        /*00d2*/ 	.short	0x01d0


	//----- nvinfo : EIATTR_PARAM_CBANK
	.align		4
        /*00d4*/ 	.byte	0x04, 0x0a
        /*00d6*/ 	.short	(.L_1224 - .L_1223)
	.align		4
.L_1223:
        /*00d8*/ 	.word	index@(.nv.constant0._ZN5flash24flash_fwd_splitkv_kernelI23Flash_fwd_kernel_traitsILi96ELi64ELi128ELi4ELb0ELb0EN7cutlass10bfloat16_tE19Flash_kernel_traitsILi96ELi64ELi128ELi4ES3_EELb1ELb0ELb0ELb0ELb1ELb1ELb1ELb1EEEvNS_16Flash_fwd_paramsE)
        /*00dc*/ 	.short	0x0210
        /*00de*/ 	.short	0x01d0


	//----- nvinfo : EIATTR_SW_WAR
	.align		4
.L_1224:
        /*00e0*/ 	.byte	0x04, 0x36
        /*00e2*/ 	.short	(.L_1226 - .L_1225)
.L_1225:
        /*00e4*/ 	.word	0x00000008
.L_1226:


//--------------------- .nv.info._ZN5flash24flash_fwd_splitkv_kernelI23Flash_fwd_kernel_traitsILi96ELi64ELi128ELi4ELb0ELb0EN7cutlass10bfloat16_tE19Flash_kernel_traitsILi96ELi64ELi128ELi4ES3_EELb1ELb0ELb1ELb0ELb0ELb0ELb1ELb1EEEvNS_16Flash_fwd_paramsE --------------------------
	.section	.nv.info._ZN5flash24flash_fwd_splitkv_kernelI23Flash_fwd_kernel_traitsILi96ELi64ELi128ELi4ELb0ELb0EN7cutlass10bfloat16_tE19Flash_kernel_traitsILi96ELi64ELi128ELi4ES3_EELb1ELb0ELb1ELb0ELb0ELb0ELb1ELb1EEEvNS_16Flash_fwd_paramsE,"",@"SHT_CUDA_INFO"
	.sectionflags	@""
	.align	4


	//----- nvinfo : EIATTR_CUDA_API_VERSION
	.align		4
        /*0000*/ 	.byte	0x04, 0x37
        /*0002*/ 	.short	(.L_1228 - .L_1227)
.L_1227:
        /*0004*/ 	.word	0x00000082


	//----- nvinfo : EIATTR_KPARAM_INFO
	.align		4
.L_1228:
        /*0008*/ 	.byte	0x04, 0x17
        /*000a*/ 	.short	(.L_1230 - .L_1229)
.L_1229:
        /*000c*/ 	.word	0x00000000
        /*0010*/ 	.short	0x0000
        /*0012*/ 	.short	0x0000
        /*0014*/ 	.byte	0x00, 0xf0, 0x41, 0x07


	//----- nvinfo : EIATTR_SPARSE_MMA_MASK
	.align		4
.L_1230:
        /*0018*/ 	.byte	0x03, 0x50
        /*001a*/ 	.short	0x0000


	//----- nvinfo : EIATTR_MAXREG_COUNT
	.align		4
        /*001c*/ 	.byte	0x03, 0x1b
        /*001e*/ 	.short	0x00ff


	//----- nvinfo : EIATTR_NUM_BARRIERS
	.align		4
        /*0020*/ 	.byte	0x02, 0x4c
        /*0022*/ 	.byte	0x01
	.zero		1


	//----- nvinfo : EIATTR_MERCURY_ISA_VERSION
	.align		4
        /*0024*/ 	.byte	0x03, 0x5f
        /*0026*/ 	.short	0x0101


	//----- nvinfo : EIATTR_COOP_GROUP_MASK_REGIDS
	.align		4
        /*0028*/ 	.byte	0x04, 0x29
        /*002a*/ 	.short	(.L_1232 - .L_1231)


	//   ....[0]....
.L_1231:
        /*002c*/ 	.word	0xffffffff


	//   ....[1]....
        /*0030*/ 	.word	0xffffffff


	//   ....[2]....
        /*0034*/ 	.word	0xffffffff


	//   ....[3]....
        /*0038*/ 	.word	0xffffffff


	//   ....[4]....
        /*003c*/ 	.word	0xffffffff


	//   ....[5]....
        /*0040*/ 	.word	0xffffffff


	//   ....[6]....
        /*0044*/ 	.word	0xffffffff


	//   ....[7]....
        /*0048*/ 	.word	0xffffffff


	//   ....[8]....
        /*004c*/ 	.word	0xffffffff


	//   ....[9]....
        /*0050*/ 	.word	0xffffffff


	//   ....[10]....
        /*0054*/ 	.word	0xffffffff


	//   ....[11]....
        /*0058*/ 	.word	0xffffffff


	//   ....[12]....
        /*005c*/ 	.word	0xffffffff


	//   ....[13]....
        /*0060*/ 	.word	0xffffffff


	//   ....[14]....
        /*0064*/ 	.word	0xffffffff


	//   ....[15]....
        /*0068*/ 	.word	0xffffffff


	//   ....[16]....
        /*006c*/ 	.word	0x05000006


	//   ....[17]....
        /*0070*/ 	.word	0x05000006


	//   ....[18]....
        /*0074*/ 	.word	0x05000006


	//   ....[19]....
        /*0078*/ 	.word	0x05000006


	//----- nvinfo : EIATTR_COOP_GROUP_INSTR_OFFSETS
	.align		4
.L_1232:
        /*007c*/ 	.byte	0x04, 0x28
        /*007e*/ 	.short	(.L_1234 - .L_1233)


	//   ....[0]....
.L_1233:
        /*0080*/ 	.word	0x00012940


	//   ....[1]....
        /*0084*/ 	.word	0x00012960


	//   ....[2]....
        /*0088*/ 	.word	0x000129c0


	//   ....[3]....
        /*008c*/ 	.word	0x000129d0


	//   ....[4]....
        /*0090*/ 	.word	0x00017460


	//   ....[5]....
        /*0094*/ 	.word	0x00017480


	//   ....[6]....
        /*0098*/ 	.word	0x000174a0


	//   ....[7]....
        /*009c*/ 	.word	0x000174c0


	//   ....[8]....
        /*00a0*/ 	.word	0x0001ba30


	//   ....[9]....
        /*00a4*/ 	.word	0x0001ba40


	//   ....[10]....
        /*00a8*/ 	.word	0x0001ba70


	//   ....[11]....
        /*00ac*/ 	.word	0x0001ba80


	//   ....[12]....
        /*00b0*/ 	.word	0x0001d5d0


	//   ....[13]....
        /*00b4*/ 	.word	0x0001d5e0


	//   ....[14]....
        /*00b8*/ 	.word	0x0001d610


	//   ....[15]....
        /*00bc*/ 	.word	0x0001d620


	//   ....[16]....
        /*00c0*/ 	.word	0x0001e640


	//   ....[17]....
        /*00c4*/ 	.word	0x0001e6b0


	//   ....[18]....
        /*00c8*/ 	.word	0x0001e710


	//   ....[19]....
        /*00cc*/ 	.word	0x0001e780


	//----- nvinfo : EIATTR_EXIT_INSTR_OFFSETS
	.align		4
.L_1234:
        /*00d0*/ 	.byte	0x04, 0x1c
        /*00d2*/ 	.short	(.L_1236 - .L_1235)


	//   ....[0]....
.L_1235:
        /*00d4*/ 	.word	0x000001f0


	//----- nvinfo : EIATTR_CRS_STACK_SIZE
	.align		4
.L_1236:
        /*00d8*/ 	.byte	0x04, 0x1e
        /*00da*/ 	.short	(.L_1238 - .L_1237)
.L_1237:
        /*00dc*/ 	.word	0x00000000


	//----- nvinfo : EIATTR_CBANK_PARAM_SIZE
	.align		4
.L_1238:
        /*00e0*/ 	.byte	0x03, 0x19
        /*00e2*/ 	.short	0x01d0


	//----- nvinfo : EIATTR_PARAM_CBANK
	.align		4
        /*00e4*/ 	.byte	0x04, 0x0a
        /*00e6*/ 	.short	(.L_1240 - .L_1239)
	.align		4
.L_1239:
        /*00e8*/ 	.word	index@(.nv.constant0._ZN5flash24flash_fwd_splitkv_kernelI23Flash_fwd_kernel_traitsILi96ELi64ELi128ELi4ELb0ELb0EN7cutlass10bfloat16_tE19Flash_kernel_traitsILi96ELi64ELi128ELi4ES3_EELb1ELb0ELb1ELb0ELb0ELb0ELb1ELb1EEEvNS_16Flash_fwd_paramsE)
        /*00ec*/ 	.short	0x0210
        /*00ee*/ 	.short	0x01d0


	//----- nvinfo : EIATTR_SW_WAR
	.align		4
.L_1240:
        /*00f0*/ 	.byte	0x04, 0x36
        /*00f2*/ 	.short	(.L_1242 - .L_1241)
.L_1241:
        /*00f4*/ 	.word	0x00000008
.L_1242:


//--------------------- .nv.info._ZN5flash24flash_fwd_splitkv_kernelI23Flash_fwd_kernel_traitsILi96ELi64ELi128ELi4ELb0ELb0EN7cutlass10bfloat16_tE19Flash_kernel_traitsILi96ELi64ELi128ELi4ES3_EELb1ELb0ELb1ELb0ELb0ELb1ELb1ELb1EEEvNS_16Flash_fwd_paramsE --------------------------
	.section	.nv.info._ZN5flash24flash_fwd_splitkv_kernelI23Flash_fwd_kernel_traitsILi96ELi64ELi128ELi4ELb0ELb0EN7cutlass10bfloat16_tE19Flash_kernel_traitsILi96ELi64ELi128ELi4ES3_EELb1ELb0ELb1ELb0ELb0ELb1ELb1ELb1EEEvNS_16Flash_fwd_paramsE,"",@"SHT_CUDA_INFO"
	.sectionflags	@""
	.align	4


	//----- nvinfo : EIATTR_CUDA_API_VERSION
	.align		4
        /*0000*/ 	.byte	0x04, 0x37
        /*0002*/ 	.short	(.L_1244 - .L_1243)
.L_1243:
        /*0004*/ 	.word	0x00000082


	//----- nvinfo : EIATTR_KPARAM_INFO
	.align		4
.L_1244:
        /*0008*/ 	.byte	0x04, 0x17
        /*000a*/ 	.short	(.L_1246 - .L_1245)
.L_1245:
        /*000c*/ 	.word	0x00000000
        /*0010*/ 	.short	0x0000
        /*0012*/ 	.short	0x0000
        /*0014*/ 	.byte	0x00, 0xf0, 0x41, 0x07


	//----- nvinfo : EIATTR_SPARSE_MMA_MASK
	.align		4
.L_1246:
        /*0018*/ 	.byte	0x03, 0x50
        /*001a*/ 	.short	0x0000


	//----- nvinfo : EIATTR_MAXREG_COUNT
	.align		4
        /*001c*/ 	.byte	0x03, 0x1b
        /*001e*/ 	.short	0x00ff


	//----- nvinfo : EIATTR_NUM_BARRIERS
	.align		4
        /*0020*/ 	.byte	0x02, 0x4c
        /*0022*/ 	.byte	0x01
	.zero		1


	//----- nvinfo : EIATTR_MERCURY_ISA_VERSION
	.align		4
        /*0024*/ 	.byte	0x03, 0x5f
        /*0026*/ 	.short	0x0101


	//----- nvinfo : EIATTR_COOP_GROUP_MASK_REGIDS
	.align		4
        /*0028*/ 	.byte	0x04, 0x29
        /*002a*/ 	.short	(.L_1248 - .L_1247)


	//   ....[0]....
.L_1247:
        /*002c*/ 	.word	0xffffffff


	//   ....[1]....
        /*0030*/ 	.word	0xffffffff


	//   ....[2]....
        /*0034*/ 	.word	0xffffffff


	//   ....[3]....
        /*0038*/ 	.word	0xffffffff


	//   ....[4]....
        /*003c*/ 	.word	0xffffffff


	//   ....[5]....
        /*0040*/ 	.word	0xffffffff


	//   ....[6]....
        /*0044*/ 	.word	0xffffffff


	//   ....[7]....
        /*0048*/ 	.word	0xffffffff


	//   ....[8]....
        /*004c*/ 	.word	0xffffffff


	//   ....[9]....
        /*0050*/ 	.word	0xffffffff


	//   ....[10]....
        /*0054*/ 	.word	0xffffffff


	//   ....[11]....
        /*0058*/ 	.word	0xffffffff


	//   ....[12]....
        /*005c*/ 	.word	0xffffffff


	//   ....[13]....
        /*0060*/ 	.word	0xffffffff


	//   ....[14]....
        /*0064*/ 	.word	0xffffffff


	//   ....[15]....
        /*0068*/ 	.word	0xffffffff


	//   ....[16]....
        /*006c*/ 	.word	0x05000006


	//   ....[17]....
        /*0070*/ 	.word	0x05000006


	//   ....[18]....
        /*0074*/ 	.word	0x05000006


	//   ....[19]....
        /*0078*/ 	.word	0x05000006


	//----- nvinfo : EIATTR_COOP_GROUP_INSTR_OFFSETS
	.align		4
.L_1248:
        /*007c*/ 	.byte	0x04, 0x28
        /*007e*/ 	.short	(.L_1250 - .L_1249)


	//   ....[0]....
.L_1249:
        /*0080*/ 	.word	0x00013130


	//   ....[1]....
        /*0084*/ 	.word	0x00013150


	//   ....[2]....
        /*0088*/ 	.word	0x000131d0


	//   ....[3]....
        /*008c*/ 	.word	0x000131e0


	//   ....[4]....
        /*0090*/ 	.word	0x00018430


	//   ....[5]....
        /*0094*/ 	.word	0x00018440


	//   ....[6]....
        /*0098*/ 	.word	0x00018470


	//   ....[7]....
        /*009c*/ 	.word	0x00018480


	//   ....[8]....
        /*00a0*/ 	.word	0x0001d250


	//   ....[9]....
        /*00a4*/ 	.word	0x0001d270


	//   ....[10]....
        /*00a8*/ 	.word	0x0001d290


	//   ....[11]....
        /*00ac*/ 	.word	0x0001d2b0


	//   ....[12]....
        /*00b0*/ 	.word	0x0001edc0


	//   ....[13]....
        /*00b4*/ 	.word	0x0001edd0


	//   ....[14]....
        /*00b8*/ 	.word	0x0001ee00


	//   ....[15]....
        /*00bc*/ 	.word	0x0001ee10


	//   ....[16]....
        /*00c0*/ 	.word	0x0001fe30


	//   ....[17]....
        /*00c4*/ 	.word	0x0001fea0


	//   ....[18]....
        /*00c8*/ 	.word	0x0001ff00


	//   ....[19]....
        /*00cc*/ 	.word	0x0001ff70


	//----- nvinfo : EIATTR_EXIT_INSTR_OFFSETS
	.align		4
.L_1250:
        /*00d0*/ 	.byte	0x04, 0x1c
        /*00d2*/ 	.short	(.L_1252 - .L_1251)


	//   ....[0]....
.L_1251:
        /*00d4*/ 	.word	0x000001f0


	//----- nvinfo : EIATTR_CRS_STACK_SIZE
	.align		4
.L_1252:
        /*00d8*/ 	.byte	0x04, 0x1e
        /*00da*/ 	.short	(.L_1254 - .L_1253)
.L_1253:
        /*00dc*/ 	.word	0x00000000


	//----- nvinfo : EIATTR_CBANK_PARAM_SIZE
	.align		4
.L_1254:
        /*00e0*/ 	.byte	0x03, 0x19
        /*00e2*/ 	.short	0x01d0


	//----- nvinfo : EIATTR_PARAM_CBANK
	.align		4
        /*00e4*/ 	.byte	0x04, 0x0a
        /*00e6*/ 	.short	(.L_1256 - .L_1255)
	.align		4
.L_1255:
        /*00e8*/ 	.word	index@(.nv.constant0._ZN5flash24flash_fwd_splitkv_kernelI23Flash_fwd_kernel_traitsILi96ELi64ELi128ELi4ELb0ELb0EN7cutlass10bfloat16_tE19Flash_kernel_traitsILi96ELi64ELi128ELi4ES3_EELb1ELb0ELb1ELb0ELb0ELb1ELb1ELb1EEEvNS_16Flash_fwd_paramsE)
        /*00ec*/ 	.short	0x0210
        /*00ee*/ 	.short	0x01d0


	//----- nvinfo : EIATTR_SW_WAR
	.align		4
.L_1256:
        /*00f0*/ 	.byte	0x04, 0x36
        /*00f2*/ 	.short	(.L_1258 - .L_1257)
.L_1257:
        /*00f4*/ 	.word	0x00000008
.L_1258:


//--------------------- .nv.info._ZN5flash32flash_fwd_splitkv_combine_kernelI23Flash_fwd_kernel_traitsILi96ELi64ELi64ELi4ELb0ELb0EN7cutlass10bfloat16_tE19Flash_kernel_traitsILi96ELi64ELi64ELi4ES3_EELi16ELi7ELb0EEEvNS_16Flash_fwd_paramsE --------------------------
	.section	.nv.info._ZN5flash32flash_fwd_splitkv_combine_kernelI23Flash_fwd_kernel_traitsILi96ELi64ELi64ELi4ELb0ELb0EN7cutlass10bfloat16_tE19Flash_kernel_traitsILi96ELi64ELi64ELi4ES3_EELi16ELi7ELb0EEEvNS_16Flash_fwd_paramsE,"",@"SHT_CUDA_INFO"
	.sectionflags	@""
	.align	4


	//----- nvinfo : EIATTR_CUDA_API_VERSION
	.align		4
        /*0000*/ 	.byte	0x04, 0x37
        /*0002*/ 	.short	(.L_1260 - .L_1259)
.L_1259:
        /*0004*/ 	.word	0x00000082


	//----- nvinfo : EIATTR_KPARAM_INFO
	.align		4
.L_1260:
        /*0008*/ 	.byte	0x04, 0x17
        /*000a*/ 	.short	(.L_1262 - .L_1261)
.L_1261:
        /*000c*/ 	.word	0x00000000
        /*0010*/ 	.short	0x0000
        /*0012*/ 	.short	0x0000
        /*0014*/ 	.byte	0x00, 0xf0, 0x41, 0x07


	//----- nvinfo : EIATTR_SPARSE_MMA_MASK
	.align		4
.L_1262:
        /*0018*/ 	.byte	0x03, 0x50
        /*001a*/ 	.short	0x0000


	//----- nvinfo : EIATTR_MAXREG_COUNT
	.align		4
        /*001c*/ 	.byte	0x03, 0x1b
        /*001e*/ 	.short	0x00ff


	//----- nvinfo : EIATTR_NUM_BARRIERS
	.align		4
        /*0020*/ 	.byte	0x02, 0x4c
        /*0022*/ 	.byte	0x01
	.zero		1


	//----- nvinfo : EIATTR_MERCURY_ISA_VERSION
	.align		4
        /*0024*/ 	.byte	0x03, 0x5f
        /*0026*/ 	.short	0x0101


	//----- nvinfo : EIATTR_COOP_GROUP_MASK_REGIDS
	.align		4
        /*0028*/ 	.byte	0x04, 0x29
        /*002a*/ 	.short	(.L_1264 - .L_1263)


	//   ....[0]....
.L_1263:
        /*002c*/ 	.word	0xffffffff


	//   ....[1]....
        /*0030*/ 	.word	0xffffffff


	//   ....[2]....
        /*0034*/ 	.word	0xffffffff


	//   ....[3]....
        /*0038*/ 	.word	0xffffffff


	//   ....[4]....
        /*003c*/ 	.word	0xffffffff


	//   ....[5]....
        /*0040*/ 	.word	0xffffffff


	//----- nvinfo : EIATTR_COOP_GROUP_INSTR_OFFSETS
	.align		4
.L_1264:
        /*0044*/ 	.byte	0x04, 0x28
        /*0046*/ 	.short	(.L_1266 - .L_1265)


	//   ....[0]....
.L_1265:
        /*0048*/ 	.word	0x00002a70


	//   ....[1]....
        /*004c*/ 	.word	0x00002a90


	//   ....[2]....
        /*0050*/ 	.word	0x00002ac0


	//   ....[3]....
        /*0054*/ 	.word	0x00002fa0


	//   ....[4]....
        /*0058*/ 	.word	0x00003020


	//   ....[5]....
        /*005c*/ 	.word	0x000030e0


	//----- nvinfo : EIATTR_EXIT_INSTR_OFFSETS
	.align		4
.L_1266:
        /*0060*/ 	.byte	0x04, 0x1c
        /*0062*/ 	.short	(.L_1268 - .L_1267)


	//   ....[0]....
.L_1267:
        /*0064*/ 	.word	0x00005c00


	//   ....[1]....
        /*0068*/ 	.word	0x00006200


	//   ....[2]....
        /*006c*/ 	.word	0x00006290


	//----- nvinfo : EIATTR_CRS_STACK_SIZE
	.align		4
.L_1268:
        /*0070*/ 	.byte	0x04, 0x1e
        /*0072*/ 	.short	(.L_1270 - .L_1269)
.L_1269:
        /*0074*/ 	.word	0x00000000


	//----- nvinfo : EIATTR_CBANK_PARAM_SIZE
	.align		4
.L_1270:
        /*0078*/ 	.byte	0x03, 0x19
        /*007a*/ 	.short	0x01d0


	//----- nvinfo : EIATTR_PARAM_CBANK
	.align		4
        /*007c*/ 	.byte	0x04, 0x0a
        /*007e*/ 	.short	(.L_1272 - .L_1271)
	.align		4
.L_1271:
        /*0080*/ 	.word	index@(.nv.constant0._ZN5flash32flash_fwd_splitkv_combine_kernelI23Flash_fwd_kernel_traitsILi96ELi64ELi64ELi4ELb0ELb0EN7cutlass10bfloat16_tE19Flash_kernel_traitsILi96ELi64ELi64ELi4ES3_EELi16ELi7ELb0EEEvNS_16Flash_fwd_paramsE)
        /*0084*/ 	.short	0x0210
        /*0086*/ 	.short	0x01d0


	//----- nvinfo : EIATTR_SW_WAR
	.align		4
.L_1272:
        /*0088*/ 	.byte	0x04, 0x36
        /*008a*/ 	.short	(.L_1274 - .L_1273)
.L_1273:
        /*008c*/ 	.word	0x00000008
.L_1274:


//--------------------- .nv.info._ZN5flash32flash_fwd_splitkv_combine_kernelI23Flash_fwd_kernel_traitsILi96ELi64ELi64ELi4ELb0ELb0EN7cutlass10bfloat16_tE19Flash_kernel_traitsILi96ELi64ELi64ELi4ES3_EELi16ELi6ELb0EEEvNS_16Flash_fwd_paramsE --------------------------
	.section	.nv.info._ZN5flash32flash_fwd_splitkv_combine_kernelI23Flash_fwd_kernel_traitsILi96ELi64ELi64ELi4ELb0ELb0EN7cutlass10bfloat16_tE19Flash_kernel_traitsILi96ELi64ELi64ELi4ES3_EELi16ELi6ELb0EEEvNS_16Flash_fwd_paramsE,"",@"SHT_CUDA_INFO"
	.sectionflags	@""
	.align	4


	//----- nvinfo : EIATTR_CUDA_API_VERSION
	.align		4
        /*0000*/ 	.byte	0x04, 0x37
        /*0002*/ 	.short	(.L_1276 - .L_1275)
.L_1275:
        /*0004*/ 	.word	0x00000082


	//----- nvinfo : EIATTR_KPARAM_INFO
	.align		4
.L_1276:
        /*0008*/ 	.byte	0x04, 0x17
        /*000a*/ 	.short	(.L_1278 - .L_1277)
.L_1277:
        /*000c*/ 	.word	0x00000000
        /*0010*/ 	.short	0x0000
        /*0012*/ 	.short	0x0000
        /*0014*/ 	.byte	0x00, 0xf0, 0x41, 0x07


	//----- nvinfo : EIATTR_SPARSE_MMA_MASK
	.align		4
.L_1278:
        /*0018*/ 	.byte	0x03, 0x50
        /*001a*/ 	.short	0x0000


	//----- nvinfo : EIATTR_MAXREG_COUNT
	.align		4
        /*001c*/ 	.byte	0x03, 0x1b
        /*001e*/ 	.short	0x00ff


	//----- nvinfo : EIATTR_NUM_BARRIERS
	.align		4
        /*0020*/ 	.byte	0x02, 0x4c
        /*0022*/ 	.byte	0x01
	.zero		1


	//----- nvinfo : EIATTR_MERCURY_ISA_VERSION
	.align		4
        /*0024*/ 	.byte	0x03, 0x5f
        /*0026*/ 	.short	0x0101


	//----- nvinfo : EIATTR_COOP_GROUP_MASK_REGIDS
	.align		4
        /*0028*/ 	.byte	0x04, 0x29
        /*002a*/ 	.short	(.L_1280 - .L_1279)


	//   ....[0]....
.L_1279:
        /*002c*/ 	.word	0xffffffff


	//   ....[1]....
        /*0030*/ 	.word	0xffffffff


	//   ....[2]....
        /*0034*/ 	.word	0xffffffff


	//   ....[3]....
        /*0038*/ 	.word	0xffffffff


	//   ....[4]....
        /*003c*/ 	.word	0xffffffff


	//   ....[5]....
        /*0040*/ 	.word	0xffffffff


	//----- nvinfo : EIATTR_COOP_GROUP_INSTR_OFFSETS
	.align		4
.L_1280:
        /*0044*/ 	.byte	0x04, 0x28
        /*0046*/ 	.short	(.L_1282 - .L_1281)


	//   ....[0]....
.L_1281:
        /*0048*/ 	.word	0x000020a0


	//   ....[1]....
        /*004c*/ 	.word	0x000020d0


	//   ....[2]....
        /*0050*/ 	.word	0x00002100


	//   ....[3]....
        /*0054*/ 	.word	0x000023d0


	//   ....[4]....
        /*0058*/ 	.word	0x00002480


	//   ....[5]....
        /*005c*/ 	.word	0x000025b0


	//----- nvinfo : EIATTR_EXIT_INSTR_OFFSETS
	.align		4
.L_1282:
        /*0060*/ 	.byte	0x04, 0x1c
        /*0062*/ 	.short	(.L_1284 - .L_1283)


	//   ....[0]....
.L_1283:
        /*0064*/ 	.word	0x00004c40


	//   ....[1]....
        /*0068*/ 	.word	0x00005260


	//   ....[2]....
        /*006c*/ 	.word	0x000052f0


	//----- nvinfo : EIATTR_CRS_STACK_SIZE
	.align		4
.L_1284:
        /*0070*/ 	.byte	0x04, 0x1e
        /*0072*/ 	.short	(.L_1286 - .L_1285)
.L_1285:
        /*0074*/ 	.word	0x00000000


	//----- nvinfo : EIATTR_CBANK_PARAM_SIZE
	.align		4
.L_1286:
        /*0078*/ 	.byte	0x03, 0x19
        /*007a*/ 	.short	0x01d0


	//----- nvinfo : EIATTR_PARAM_CBANK
	.align		4
        /*007c*/ 	.byte	0x04, 0x0a
        /*007e*/ 	.short	(.L_1288 - .L_1287)
	.align		4
.L_1287:
        /*0080*/ 	.word	index@(.nv.constant0._ZN5flash32flash_fwd_splitkv_combine_kernelI23Flash_fwd_kernel_traitsILi96ELi64ELi64ELi4ELb0ELb0EN7cutlass10bfloat16_tE19Flash_kernel_traitsILi96ELi64ELi64ELi4ES3_EELi16ELi6ELb0EEEvNS_16Flash_fwd_paramsE)
        /*0084*/ 	.short	0x0210
        /*0086*/ 	.short	0x01d0


	//----- nvinfo : EIATTR_SW_WAR
	.align		4
.L_1288:
        /*0088*/ 	.byte	0x04, 0x36
        /*008a*/ 	.short	(.L_1290 - .L_1289)
.L_1289:
        /*008c*/ 	.word	0x00000008
.L_1290:


//--------------------- .nv.info._ZN5flash32flash_fwd_splitkv_combine_kernelI23Flash_fwd_kernel_traitsILi96ELi64ELi64ELi4ELb0ELb0EN7cutlass10bfloat16_tE19Flash_kernel_traitsILi96ELi64ELi64ELi4ES3_EELi16ELi5ELb0EEEvNS_16Flash_fwd_paramsE --------------------------
	.section	.nv.info._ZN5flash32flash_fwd_splitkv_combine_kernelI23Flash_fwd_kernel_traitsILi96ELi64ELi64ELi4ELb0ELb0EN7cutlass10bfloat16_tE19Flash_kernel_traitsILi96ELi64ELi64ELi4ES3_EELi16ELi5ELb0EEEvNS_16Flash_fwd_paramsE,"",@"SHT_CUDA_INFO"
	.sectionflags	@""
	.align	4


	//----- nvinfo : EIATTR_CUDA_API_VERSION
	.align		4
        /*0000*/ 	.byte	0x04, 0x37
        /*0002*/ 	.short	(.L_1292 - .L_1291)
.L_1291:
        /*0004*/ 	.word	0x00000082


	//----- nvinfo : EIATTR_KPARAM_INFO
	.align		4
.L_1292:
        /*0008*/ 	.byte	0x04, 0x17
        /*000a*/ 	.short	(.L_1294 - .L_1293)
.L_1293:
        /*000c*/ 	.word	0x00000000
        /*0010*/ 	.short	0x0000
        /*0012*/ 	.short	0x0000
        /*0014*/ 	.byte	0x00, 0xf0, 0x41, 0x07


	//----- nvinfo : EIATTR_SPARSE_MMA_MASK
	.align		4
.L_1294:
        /*0018*/ 	.byte	0x03, 0x50
        /*001a*/ 	.short	0x0000


	//----- nvinfo : EIATTR_MAXREG_COUNT
	.align		4
        /*001c*/ 	.byte	0x03, 0x1b
        /*001e*/ 	.short	0x00ff


	//----- nvinfo : EIATTR_NUM_BARRIERS
	.align		4
        /*0020*/ 	.byte	0x02, 0x4c
        /*0022*/ 	.byte	0x01
	.zero		1


	//----- nvinfo : EIATTR_MERCURY_ISA_VERSION
	.align		4
        /*0024*/ 	.byte	0x03, 0x5f
        /*0026*/ 	.short	0x0101


	//----- nvinfo : EIATTR_COOP_GROUP_MASK_REGIDS
	.align		4
        /*0028*/ 	.byte	0x04, 0x29
        /*002a*/ 	.short	(.L_1296 - .L_1295)


	//   ....[0]....
.L_1295:
        /*002c*/ 	.word	0xffffffff


	//   ....[1]....
        /*0030*/ 	.word	0xffffffff


	//   ....[2]....
        /*0034*/ 	.word	0xffffffff


	//   ....[3]....
        /*0038*/ 	.word	0xffffffff


	//   ....[4]....
        /*003c*/ 	.word	0xffffffff


	//   ....[5]....
        /*0040*/ 	.word	0xffffffff


	//----- nvinfo : EIATTR_COOP_GROUP_INSTR_OFFSETS
	.align		4
.L_1296:
        /*0044*/ 	.byte	0x04, 0x28
        /*0046*/ 	.short	(.L_1298 - .L_1297)


	//   ....[0]....
.L_1297:
        /*0048*/ 	.word	0x00001c10


	//   ....[1]....
        /*004c*/ 	.word	0x00001c40


	//   ....[2]....
        /*0050*/ 	.word	0x00001c70


	//   ....[3]....
        /*0054*/ 	.word	0x00001ed0


	//   ....[4]....
        /*0058*/ 	.word	0x00001f90


	//   ....[5]....
        /*005c*/ 	.word	0x000020a0


	//----- nvinfo : EIATTR_EXIT_INSTR_OFFSETS
	.align		4
.L_1298:
        /*0060*/ 	.byte	0x04, 0x1c
        /*0062*/ 	.short	(.L_1300 - .L_1299)


	//   ....[0]....
.L_1299:
        /*0064*/ 	.word	0x00004520


	//   ....[1]....
        /*0068*/ 	.word	0x00004b40


	//   ....[2]....
        /*006c*/ 	.word	0x00004bd0


	//----- nvinfo : EIATTR_CRS_STACK_SIZE
	.align		4
.L_1300:
        /*0070*/ 	.byte	0x04, 0x1e
        /*0072*/ 	.short	(.L_1302 - .L_1301)
.L_1301:
        /*0074*/ 	.word	0x00000000


	//----- nvinfo : EIATTR_CBANK_PARAM_SIZE
	.align		4
.L_1302:
        /*0078*/ 	.byte	0x03, 0x19
        /*007a*/ 	.short	0x01d0


	//----- nvinfo : EIATTR_PARAM_CBANK
	.align		4
        /*007c*/ 	.byte	0x04, 0x0a
        /*007e*/ 	.short	(.L_1304 - .L_1303)
	.align		4
.L_1303:
        /*0080*/ 	.word	index@(.nv.constant0._ZN5flash32flash_fwd_splitkv_combine_kernelI23Flash_fwd_kernel_traitsILi96ELi64ELi64ELi4ELb0ELb0EN7cutlass10bfloat16_tE19Flash_kernel_traitsILi96ELi64ELi64ELi4ES3_EELi16ELi5ELb0EEEvNS_16Flash_fwd_paramsE)
        /*0084*/ 	.short	0x0210
        /*0086*/ 	.short	0x01d0


	//----- nvinfo : EIATTR_SW_WAR
	.align		4
.L_1304:
        /*0088*/ 	.byte	0x04, 0x36
        /*008a*/ 	.short	(.L_1306 - .L_1305)
.L_1305:
        /*008c*/ 	.word	0x00000008
.L_1306:


//--------------------- .nv.info._ZN5flash32flash_fwd_splitkv_combine_kernelI23Flash_fwd_kernel_traitsILi96ELi64ELi64ELi4ELb0ELb0EN7cutlass10bfloat16_tE19Flash_kernel_traitsILi96ELi64ELi64ELi4ES3_EELi16ELi4ELb0EEEvNS_16Flash_fwd_paramsE --------------------------
	.section	.nv.info._ZN5flash32flash_fwd_splitkv_combine_kernelI23Flash_fwd_kernel_traitsILi96ELi64ELi64ELi4ELb0ELb0EN7cutlass10bfloat16_tE19Flash_kernel_traitsILi96ELi64ELi64ELi4ES3_EELi16ELi4ELb0EEEvNS_16Flash_fwd_paramsE,"",@"SHT_CUDA_INFO"
	.sectionflags	@""
	.align	4


	//----- nvinfo : EIATTR_CUDA_API_VERSION
	.align		4
        /*0000*/ 	.byte	0x04, 0x37
        /*0002*/ 	.short	(.L_1308 - .L_1307)
.L_1307:
        /*0004*/ 	.word	0x00000082


	//----- nvinfo : EIATTR_KPARAM_INFO
	.align		4
.L_1308:
        /*0008*/ 	.byte	0x04, 0x17
        /*000a*/ 	.short	(.L_1310 - .L_1309)
.L_1309:
        /*000c*/ 	.word	0x00000000
        /*0010*/ 	.short	0x0000
        /*0012*/ 	.short	0x0000
        /*0014*/ 	.byte	0x00, 0xf0, 0x41, 0x07


	//----- nvinfo : EIATTR_SPARSE_MMA_MASK
	.align		4
.L_1310:
        /*0018*/ 	.byte	0x03, 0x50
        /*001a*/ 	.short	0x0000


	//----- nvinfo : EIATTR_MAXREG_COUNT
	.align		4
        /*001c*/ 	.byte	0x03, 0x1b
        /*001e*/ 	.short	0x00ff


	//----- nvinfo : EIATTR_NUM_BARRIERS
	.align		4
        /*0020*/ 	.byte	0x02, 0x4c
        /*0022*/ 	.byte	0x01
	.zero		1


	//----- nvinfo : EIATTR_MERCURY_ISA_VERSION
	.align		4
        /*0024*/ 	.byte	0x03, 0x5f
        /*0026*/ 	.short	0x0101


	//----- nvinfo : EIATTR_COOP_GROUP_MASK_REGIDS
	.align		4
        /*0028*/ 	.byte	0x04, 0x29
        /*002a*/ 	.short	(.L_1312 - .L_1311)


	//   ....[0]....
.L_1311:
        /*002c*/ 	.word	0xffffffff


	//   ....[1]....
        /*0030*/ 	.word	0xffffffff


	//   ....[2]....
        /*0034*/ 	.word	0xffffffff


	//   ....[3]....
        /*0038*/ 	.word	0xffffffff


	//   ....[4]....
        /*003c*/ 	.word	0xffffffff


	//   ....[5]....
        /*0040*/ 	.word	0xffffffff


	//----- nvinfo : EIATTR_COOP_GROUP_INSTR_OFFSETS
	.align		4
.L_1312:
        /*0044*/ 	.byte	0x04, 0x28
        /*0046*/ 	.short	(.L_1314 - .L_1313)


	//   ....[0]....
.L_1313:
        /*0048*/ 	.word	0x00001780


	//   ....[1]....
        /*004c*/ 	.word	0x000017b0


	//   ....[2]....
        /*0050*/ 	.word	0x000017f0


	//   ....[3]....
        /*0054*/ 	.word	0x000019b0


	//   ....[4]....
        /*0058*/ 	.word	0x00001a30


	//   ....[5]....
        /*005c*/ 	.word	0x00001ba0


	//----- nvinfo : EIATTR_EXIT_INSTR_OFFSETS
	.align		4
.L_1314:
        /*0060*/ 	.byte	0x04, 0x1c
        /*0062*/ 	.short	(.L_1316 - .L_1315)


	//   ....[0]....
.L_1315:
        /*0064*/ 	.word	0x00004180


	//   ....[1]....
        /*0068*/ 	.word	0x000047a0


	//   ....[2]....
        /*006c*/ 	.word	0x00004830


	//----- nvinfo : EIATTR_CRS_STACK_SIZE
	.align		4
.L_1316:
        /*0070*/ 	.byte	0x04, 0x1e
        /*0072*/ 	.short	(.L_1318 - .L_1317)
.L_1317:
        /*0074*/ 	.word	0x00000000


	//----- nvinfo : EIATTR_CBANK_PARAM_SIZE
	.align		4
.L_1318:
        /*0078*/ 	.byte	0x03, 0x19
        /*007a*/ 	.short	0x01d0


	//----- nvinfo : EIATTR_PARAM_CBANK
	.align		4
        /*007c*/ 	.byte	0x04, 0x0a
        /*007e*/ 	.short	(.L_1320 - .L_1319)
	.align		4
.L_1319:
        /*0080*/ 	.word	index@(.nv.constant0._ZN5flash32flash_fwd_splitkv_combine_kernelI23Flash_fwd_kernel_traitsILi96ELi64ELi64ELi4ELb0ELb0EN7cutlass10bfloat16_tE19Flash_kernel_traitsILi96ELi64ELi64ELi4ES3_EELi16ELi4ELb0EEEvNS_16Flash_fwd_paramsE)
        /*0084*/ 	.short	0x0210
        /*0086*/ 	.short	0x01d0


	//----- nvinfo : EIATTR_SW_WAR
	.align		4
.L_1320:
        /*0088*/ 	.byte	0x04, 0x36
        /*008a*/ 	.short	(.L_1322 - .L_1321)
.L_1321:
        /*008c*/ 	.word	0x00000008
.L_1322:


//--------------------- .nv.info._ZN5flash32flash_fwd_splitkv_combine_kernelI23Flash_fwd_kernel_traitsILi96ELi64ELi64ELi4ELb0ELb0EN7cutlass10bfloat16_tE19Flash_kernel_traitsILi96ELi64ELi64ELi4ES3_EELi16ELi3ELb0EEEvNS_16Flash_fwd_paramsE --------------------------
	.section	.nv.info._ZN5flash32flash_fwd_splitkv_combine_kernelI23Flash_fwd_kernel_traitsILi96ELi64ELi64ELi4ELb0ELb0EN7cutlass10bfloat16_tE19Flash_kernel_traitsILi96ELi64ELi64ELi4ES3_EELi16ELi3ELb0EEEvNS_16Flash_fwd_paramsE,"",@"SHT_CUDA_INFO"
	.sectionflags	@""
	.align	4


	//----- nvinfo : EIATTR_CUDA_API_VERSION
	.align		4
        /*0000*/ 	.byte	0x04, 0x37
        /*0002*/ 	.short	(.L_1324 - .L_1323)
.L_1323:
        /*0004*/ 	.word	0x00000082


	//----- nvinfo : EIATTR_KPARAM_INFO
	.align		4
.L_1324:
        /*0008*/ 	.byte	0x04, 0x17
        /*000a*/ 	.short	(.L_1326 - .L_1325)
.L_1325:
        /*000c*/ 	.word	0x00000000
        /*0010*/ 	.short	0x0000
        /*0012*/ 	.short	0x0000
        /*0014*/ 	.byte	0x00, 0xf0, 0x41, 0x07


	//----- nvinfo : EIATTR_SPARSE_MMA_MASK
	.align		4
.L_1326:
        /*0018*/ 	.byte	0x03, 0x50
        /*001a*/ 	.short	0x0000


	//----- nvinfo : EIATTR_MAXREG_COUNT
	.align		4
        /*001c*/ 	.byte	0x03, 0x1b
        /*001e*/ 	.short	0x00ff


	//----- nvinfo : EIATTR_NUM_BARRIERS
	.align		4
        /*0020*/ 	.byte	0x02, 0x4c
        /*0022*/ 	.byte	0x01
	.zero		1


	//----- nvinfo : EIATTR_MERCURY_ISA_VERSION
	.align		4
        /*0024*/ 	.byte	0x03, 0x5f
        /*0026*/ 	.short	0x0101


	//----- nvinfo : EIATTR_COOP_GROUP_MASK_REGIDS
	.align		4
        /*0028*/ 	.byte	0x04, 0x29
        /*002a*/ 	.short	(.L_1328 - .L_1327)


	//   ....[0]....
.L_1327:
        /*002c*/ 	.word	0xffffffff


	//   ....[1]....
        /*0030*/ 	.word	0xffffffff


	//   ....[2]....
        /*0034*/ 	.word	0xffffffff


	//   ....[3]....
        /*0038*/ 	.word	0xffffffff


	//   ....[4]....
        /*003c*/ 	.word	0xffffffff


	//   ....[5]....
        /*0040*/ 	.word	0xffffffff


	//----- nvinfo : EIATTR_COOP_GROUP_INSTR_OFFSETS
	.align		4
.L_1328:
        /*0044*/ 	.byte	0x04, 0x28
        /*0046*/ 	.short	(.L_1330 - .L_1329)


	//   ....[0]....
.L_1329:
        /*0048*/ 	.word	0x00001810


	//   ....[1]....
        /*004c*/ 	.word	0x00001890


	//   ....[2]....
        /*0050*/ 	.word	0x00001900


	//   ....[3]....
        /*0054*/ 	.word	0x00001a50


	//   ....[4]....
        /*0058*/ 	.word	0x00001b30


	//   ....[5]....
        /*005c*/ 	.word	0x00001c90


	//----- nvinfo : EIATTR_EXIT_INSTR_OFFSETS
	.align		4
.L_1330:
        /*0060*/ 	.byte	0x04, 0x1c
        /*0062*/ 	.short	(.L_1332 - .L_1331)


	//   ....[0]....
.L_1331:
        /*0064*/ 	.word	0x00004170


	//   ....[1]....
        /*0068*/ 	.word	0x00004790


	//   ....[2]....
        /*006c*/ 	.word	0x00004820


	//----- nvinfo : EIATTR_CRS_STACK_SIZE
	.align		4
.L_1332:
        /*0070*/ 	.byte	0x04, 0x1e
        /*0072*/ 	.short	(.L_1334 - .L_1333)
.L_1333:
        /*0074*/ 	.word	0x00000000


	//----- nvinfo : EIATTR_CBANK_PARAM_SIZE
	.align		4
.L_1334:
        /*0078*/ 	.byte	0x03, 0x19
        /*007a*/ 	.short	0x01d0


	//----- nvinfo : EIATTR_PARAM_CBANK
	.align		4
        /*007c*/ 	.byte	0x04, 0x0a
        /*007e*/ 	.short	(.L_1336 - .L_1335)
	.align		4
.L_1335:
        /*0080*/ 	.word	index@(.nv.constant0._ZN5flash32flash_fwd_splitkv_combine_kernelI23Flash_fwd_kernel_traitsILi96ELi64ELi64ELi4ELb0ELb0EN7cutlass10bfloat16_tE19Flash_kernel_traitsILi96ELi64ELi64ELi4ES3_EELi16ELi3ELb0EEEvNS_16Flash_fwd_paramsE)
        /*0084*/ 	.short	0x0210
        /*0086*/ 	.short	0x01d0


	//----- nvinfo : EIATTR_SW_WAR
	.align		4
.L_1336:
        /*0088*/ 	.byte	0x04, 0x36
        /*008a*/ 	.short	(.L_1338 - .L_1337)
.L_1337:
        /*008c*/ 	.word	0x00000008
.L_1338:


//--------------------- .nv.info._ZN5flash32flash_fwd_splitkv_combine_kernelI23Flash_fwd_kernel_traitsILi96ELi64ELi64ELi4ELb0ELb0EN7cutlass10bfloat16_tE19Flash_kernel_traitsILi96ELi64ELi64ELi4ES3_EELi16ELi2ELb0EEEvNS_16Flash_fwd_paramsE --------------------------
	.section	.nv.info._ZN5flash32flash_fwd_splitkv_combine_kernelI23Flash_fwd_kernel_traitsILi96ELi64ELi64ELi4ELb0ELb0EN7cutlass10bfloat16_tE19Flash_kernel_traitsILi96ELi64ELi64ELi4ES3_EELi16ELi2ELb0EEEvNS_16Flash_fwd_paramsE,"",@"SHT_CUDA_INFO"
	.sectionflags	@""
	.align	4


	//----- nvinfo : EIATTR_CUDA_API_VERSION
	.align		4
        /*0000*/ 	.byte	0x04, 0x37
        /*0002*/ 	.short	(.L_1340 - .L_1339)
.L_1339:
        /*0004*/ 	.word	0x00000082


	//----- nvinfo : EIATTR_KPARAM_INFO
	.align		4
.L_1340:
        /*0008*/ 	.byte	0x04, 0x17
        /*000a*/ 	.short	(.L_1342 - .L_1341)
.L_1341:
        /*000c*/ 	.word	0x00000000
        /*0010*/ 	.short	0x0000
        /*0012*/ 	.short	0x0000
        /*0014*/ 	.byte	0x00, 0xf0, 0x41, 0x07


	//----- nvinfo : EIATTR_SPARSE_MMA_MASK
	.align		4
.L_1342:
        /*0018*/ 	.byte	0x03, 0x50
        /*001a*/ 	.short	0x0000


	//----- nvinfo : EIATTR_MAXREG_COUNT
	.align		4
        /*001c*/ 	.byte	0x03, 0x1b
        /*001e*/ 	.short	0x00ff


	//----- nvinfo : EIATTR_NUM_BARRIERS
	.align		4
        /*0020*/ 	.byte	0x02, 0x4c
        /*0022*/ 	.byte	0x01
	.zero		1


	//----- nvinfo : EIATTR_MERCURY_ISA_VERSION
	.align		4
        /*0024*/ 	.byte	0x03, 0x5f
        /*0026*/ 	.short	0x0101


	//----- nvinfo : EIATTR_COOP_GROUP_MASK_REGIDS
	.align		4
        /*0028*/ 	.byte	0x04, 0x29
        /*002a*/ 	.short	(.L_1344 - .L_1343)


	//   ....[0]....
.L_1343:
        /*002c*/ 	.word	0xffffffff


	//   ....[1]....
        /*0030*/ 	.word	0xffffffff


	//   ....[2]....
        /*0034*/ 	.word	0xffffffff


	//   ....[3]....
        /*0038*/ 	.word	0xffffffff


	//----- nvinfo : EIATTR_COOP_GROUP_INSTR_OFFSETS
	.align		4
.L_1344:
        /*003c*/ 	.byte	0x04, 0x28
        /*003e*/ 	.short	(.L_1346 - .L_1345)


	//   ....[0]....
.L_1345:
        /*0040*/ 	.word	0x00001800


	//   ....[1]....
        /*0044*/ 	.word	0x00001880


	//   ....[2]....
        /*0048*/ 	.word	0x00001a80


	//   ....[3]....
        /*004c*/ 	.word	0x00001bd0


	//----- nvinfo : EIATTR_EXIT_INSTR_OFFSETS
	.align		4
.L_1346:
        /*0050*/ 	.byte	0x04, 0x1c
        /*0052*/ 	.short	(.L_1348 - .L_1347)


	//   ....[0]....
.L_1347:
        /*0054*/ 	.word	0x00004130


	//   ....[1]....
        /*0058*/ 	.word	0x00004750


	//   ....[2]....
        /*005c*/ 	.word	0x000047e0


	//----- nvinfo : EIATTR_CRS_STACK_SIZE
	.align		4
.L_1348:
        /*0060*/ 	.byte	0x04, 0x1e
        /*0062*/ 	.short	(.L_1350 - .L_1349)
.L_1349:
        /*0064*/ 	.word	0x00000000


	//----- nvinfo : EIATTR_CBANK_PARAM_SIZE
	.align		4
.L_1350:
        /*0068*/ 	.byte	0x03, 0x19
        /*006a*/ 	.short	0x01d0


	//----- nvinfo : EIATTR_PARAM_CBANK
	.align		4
        /*006c*/ 	.byte	0x04, 0x0a
        /*006e*/ 	.short	(.L_1352 - .L_1351)
	.align		4
.L_1351:
        /*0070*/ 	.word	index@(.nv.constant0._ZN5flash32flash_fwd_splitkv_combine_kernelI23Flash_fwd_kernel_traitsILi96ELi64ELi64ELi4ELb0ELb0EN7cutlass10bfloat16_tE19Flash_kernel_traitsILi96ELi64ELi64ELi4ES3_EELi16ELi2ELb0EEEvNS_16Flash_fwd_paramsE)
        /*0074*/ 	.short	0x0210
        /*0076*/ 	.short	0x01d0


	//----- nvinfo : EIATTR_SW_WAR
	.align		4
.L_1352:
        /*0078*/ 	.byte	0x04, 0x36
        /*007a*/ 	.short	(.L_1354 - .L_1353)
.L_1353:
        /*007c*/ 	.word	0x00000008
.L_1354:


//--------------------- .nv.info._ZN5flash32flash_fwd_splitkv_combine_kernelI23Flash_fwd_kernel_traitsILi96ELi64ELi64ELi4ELb0ELb0EN7cutlass10bfloat16_tE19Flash_kernel_traitsILi96ELi64ELi64ELi4ES3_EELi16ELi1ELb0EEEvNS_16Flash_fwd_paramsE --------------------------
	.section	.nv.info._ZN5flash32flash_fwd_splitkv_combine_kernelI23Flash_fwd_kernel_traitsILi96ELi64ELi64ELi4ELb0ELb0EN7cutlass10bfloat16_tE19Flash_kernel_traitsILi96ELi64ELi64ELi4ES3_EELi16ELi1ELb0EEEvNS_16Flash_fwd_paramsE,"",@"SHT_CUDA_INFO"
	.sectionflags	@""
	.align	4


	//----- nvinfo : EIATTR_CUDA_API_VERSION
	.align		4
        /*0000*/ 	.byte	0x04, 0x37
        /*0002*/ 	.short	(.L_1356 - .L_1355)
.L_1355:
        /*0004*/ 	.word	0x00000082


	//----- nvinfo : EIATTR_KPARAM_INFO
	.align		4
.L_1356:
        /*0008*/ 	.byte	0x04, 0x17
        /*000a*/ 	.short	(.L_1358 - .L_1357)
.L_1357:
        /*000c*/ 	.word	0x00000000
        /*0010*/ 	.short	0x0000
        /*0012*/ 	.short	0x0000
        /*0014*/ 	.byte	0x00, 0xf0, 0x41, 0x07


	//----- nvinfo : EIATTR_SPARSE_MMA_MASK
	.align		4
.L_1358:
        /*0018*/ 	.byte	0x03, 0x50
        /*001a*/ 	.short	0x0000


	//----- nvinfo : EIATTR_MAXREG_COUNT
	.align		4
        /*001c*/ 	.byte	0x03, 0x1b
        /*001e*/ 	.short	0x00ff


	//----- nvinfo : EIATTR_NUM_BARRIERS
	.align		4
        /*0020*/ 	.byte	0x02, 0x4c
        /*0022*/ 	.byte	0x01
	.zero		1


	//----- nvinfo : EIATTR_MERCURY_ISA_VERSION
	.align		4
        /*0024*/ 	.byte	0x03, 0x5f
        /*0026*/ 	.short	0x0101


	//----- nvinfo : EIATTR_COOP_GROUP_MASK_REGIDS
	.align		4
        /*0028*/ 	.byte	0x04, 0x29
        /*002a*/ 	.short	(.L_1360 - .L_1359)


	//   ....[0]....
.L_1359:
        /*002c*/ 	.word	0xffffffff


	//   ....[1]....
        /*0030*/ 	.word	0xffffffff


	//----- nvinfo : EIATTR_COOP_GROUP_INSTR_OFFSETS
	.align		4
.L_1360:
        /*0034*/ 	.byte	0x04, 0x28
        /*0036*/ 	.short	(.L_1362 - .L_1361)


	//   ....[0]....
.L_1361:
        /*0038*/ 	.word	0x00001860


	//   ....[1]....
        /*003c*/ 	.word	0x00001af0


	//----- nvinfo : EIATTR_EXIT_INSTR_OFFSETS
	.align		4
.L_1362:
        /*0040*/ 	.byte	0x04, 0x1c
        /*0042*/ 	.short	(.L_1364 - .L_1363)


	//   ....[0]....
.L_1363:
        /*0044*/ 	.word	0x00004110


	//   ....[1]....
        /*0048*/ 	.word	0x00004730


	//   ....[2]....
        /*004c*/ 	.word	0x000047c0


	//----- nvinfo : EIATTR_CRS_STACK_SIZE
	.align		4
.L_1364:
        /*0050*/ 	.byte	0x04, 0x1e
        /*0052*/ 	.short	(.L_1366 - .L_1365)
.L_1365:
        /*0054*/ 	.word	0x00000000


	//----- nvinfo : EIATTR_CBANK_PARAM_SIZE
	.align		4
.L_1366:
        /*0058*/ 	.byte	0x03, 0x19
        /*005a*/ 	.short	0x01d0


	//----- nvinfo : EIATTR_PARAM_CBANK
	.align		4
        /*005c*/ 	.byte	0x04, 0x0a
        /*005e*/ 	.short	(.L_1368 - .L_1367)
	.align		4
.L_1367:
        /*0060*/ 	.word	index@(.nv.constant0._ZN5flash32flash_fwd_splitkv_combine_kernelI23Flash_fwd_kernel_traitsILi96ELi64ELi64ELi4ELb0ELb0EN7cutlass10bfloat16_tE19Flash_kernel_traitsILi96ELi64ELi64ELi4ES3_EELi16ELi1ELb0EEEvNS_16Flash_fwd_paramsE)
        /*0064*/ 	.short	0x0210
        /*0066*/ 	.short	0x01d0


	//----- nvinfo : EIATTR_SW_WAR
	.align		4
.L_1368:
        /*0068*/ 	.byte	0x04, 0x36
        /*006a*/ 	.short	(.L_1370 - .L_1369)
.L_1369:
        /*006c*/ 	.word	0x00000008
.L_1370:


//--------------------- .nv.info._ZN5flash32flash_fwd_splitkv_combine_kernelI23Flash_fwd_kernel_traitsILi96ELi64ELi64ELi4ELb0ELb0EN7cutlass10bfloat16_tE19Flash_kernel_traitsILi96ELi64ELi64ELi4ES3_EELi16ELi7ELb1EEEvNS_16Flash_fwd_paramsE --------------------------
	.section	.nv.info._ZN5flash32flash_fwd_splitkv_combine_kernelI23Flash_fwd_kernel_traitsILi96ELi64ELi64ELi4ELb0ELb0EN7cutlass10bfloat16_tE19Flash_kernel_traitsILi96ELi64ELi64ELi4ES3_EELi16ELi7ELb1EEEvNS_16Flash_fwd_paramsE,"",@"SHT_CUDA_INFO"
	.sectionflags	@""
	.align	4


	//----- nvinfo : EIATTR_CUDA_API_VERSION
	.align		4
        /*0000*/ 	.byte	0x04, 0x37
        /*0002*/ 	.short	(.L_1372 - .L_1371)
.L_1371:
        /*0004*/ 	.word	0x00000082


	//----- nvinfo : EIATTR_KPARAM_INFO
	.align		4
.L_1372:
        /*0008*/ 	.byte	0x04, 0x17
        /*000a*/ 	.short	(.L_1374 - .L_1373)
.L_1373:
        /*000c*/ 	.word	0x00000000
        /*0010*/ 	.short	0x0000
        /*0012*/ 	.short	0x0000
        /*0014*/ 	.byte	0x00, 0xf0, 0x41, 0x07


	//----- nvinfo : EIATTR_SPARSE_MMA_MASK
	.align		4
.L_1374:
        /*0018*/ 	.byte	0x03, 0x50
        /*001a*/ 	.short	0x0000


	//----- nvinfo : EIATTR_MAXREG_COUNT
	.align		4
        /*001c*/ 	.byte	0x03, 0x1b
        /*001e*/ 	.short	0x00ff


	//----- nvinfo : EIATTR_NUM_BARRIERS
	.align		4
        /*0020*/ 	.byte	0x02, 0x4c
        /*0022*/ 	.byte	0x01
	.zero		1


	//----- nvinfo : EIATTR_MERCURY_ISA_VERSION
	.align		4
        /*0024*/ 	.byte	0x03, 0x5f
        /*0026*/ 	.short	0x0101


	//----- nvinfo : EIATTR_COOP_GROUP_MASK_REGIDS
	.align		4
        /*0028*/ 	.byte	0x04, 0x29
        /*002a*/ 	.short	(.L_1376 - .L_1375)


	//   ....[0]....
.L_1375:
        /*002c*/ 	.word	0xffffffff


	//   ....[1]....
        /*0030*/ 	.word	0xffffffff


	//   ....[2]....
        /*0034*/ 	.word	0xffffffff


	//   ....[3]....
        /*0038*/ 	.word	0xffffffff


	//   ....[4]....
        /*003c*/ 	.word	0xffffffff


	//   ....[5]....
        /*0040*/ 	.word	0xffffffff


	//----- nvinfo : EIATTR_COOP_GROUP_INSTR_OFFSETS
	.align		4
.L_1376:
        /*0044*/ 	.byte	0x04, 0x28
        /*0046*/ 	.short	(.L_1378 - .L_1377)


	//   ....[0]....
.L_1377:
        /*0048*/ 	.word	0x00002a70


	//   ....[1]....
        /*004c*/ 	.word	0x00002a90


	//   ....[2]....
        /*0050*/ 	.word	0x00002ac0


	//   ....[3]....
        /*0054*/ 	.word	0x00002fa0


	//   ....[4]....
        /*0058*/ 	.word	0x00003020


	//   ....[5]....
        /*005c*/ 	.word	0x000030e0


	//----- nvinfo : EIATTR_EXIT_INSTR_OFFSETS
	.align		4
.L_1378:
        /*0060*/ 	.byte	0x04, 0x1c
        /*0062*/ 	.short	(.L_1380 - .L_1379)


	//   ....[0]....
.L_1379:
        /*0064*/ 	.word	0x00006340


	//   ....[1]....
        /*0068*/ 	.word	0x00006950


	//----- nvinfo : EIATTR_CRS_STACK_SIZE
	.align		4
.L_1380:
        /*006c*/ 	.byte	0x04, 0x1e
        /*006e*/ 	.short	(.L_1382 - .L_1381)
.L_1381:
        /*0070*/ 	.word	0x00000000


	//----- nvinfo : EIATTR_CBANK_PARAM_SIZE
	.align		4
.L_1382:
        /*0074*/ 	.byte	0x03, 0x19
        /*0076*/ 	.short	0x01d0


	//----- nvinfo : EIATTR_PARAM_CBANK
	.align		4
        /*0078*/ 	.byte	0x04, 0x0a
        /*007a*/ 	.short	(.L_1384 - .L_1383)
	.align		4
.L_1383:
        /*007c*/ 	.word	index@(.nv.constant0._ZN5flash32flash_fwd_splitkv_combine_kernelI23Flash_fwd_kernel_traitsILi96ELi64ELi64ELi4ELb0ELb0EN7cutlass10bfloat16_tE19Flash_kernel_traitsILi96ELi64ELi64ELi4ES3_EELi16ELi7ELb1EEEvNS_16Flash_fwd_paramsE)
        /*0080*/ 	.short	0x0210
        /*0082*/ 	.short	0x01d0


	//----- nvinfo : EIATTR_SW_WAR
	.align		4
.L_1384:
        /*0084*/ 	.byte	0x04, 0x36
        /*0086*/ 	.short	(.L_1386 - .L_1385)
.L_1385:
        /*0088*/ 	.word	0x00000008
.L_1386:


//--------------------- .nv.info._ZN5flash32flash_fwd_splitkv_combine_kernelI23Flash_fwd_kernel_traitsILi96ELi64ELi64ELi4ELb0ELb0EN7cutlass10bfloat16_tE19Flash_kernel_traitsILi96ELi64ELi64ELi4ES3_EELi16ELi6ELb1EEEvNS_16Flash_fwd_paramsE --------------------------
	.section	.nv.info._ZN5flash32flash_fwd_splitkv_combine_kernelI23Flash_fwd_kernel_traitsILi96ELi64ELi64ELi4ELb0ELb0EN7cutlass10bfloat16_tE19Flash_kernel_traitsILi96ELi64ELi64ELi4ES3_EELi16ELi6ELb1EEEvNS_16Flash_fwd_paramsE,"",@"SHT_CUDA_INFO"
	.sectionflags	@""
	.align	4


	//----- nvinfo : EIATTR_CUDA_API_VERSION
	.align		4
        /*0000*/ 	.byte	0x04, 0x37
        /*0002*/ 	.short	(.L_1388 - .L_1387)
.L_1387:
        /*0004*/ 	.word	0x00000082


	//----- nvinfo : EIATTR_KPARAM_INFO
	.align		4
.L_1388:
        /*0008*/ 	.byte	0x04, 0x17
        /*000a*/ 	.short	(.L_1390 - .L_1389)
.L_1389:
        /*000c*/ 	.word	0x00000000
        /*0010*/ 	.short	0x0000
        /*0012*/ 	.short	0x0000
        /*0014*/ 	.byte	0x00, 0xf0, 0x41, 0x07


	//----- nvinfo : EIATTR_SPARSE_MMA_MASK
	.align		4
.L_1390:
        /*0018*/ 	.byte	0x03, 0x50
        /*001a*/ 	.short	0x0000


	//----- nvinfo : EIATTR_MAXREG_COUNT
	.align		4
        /*001c*/ 	.byte	0x03, 0x1b
        /*001e*/ 	.short	0x00ff


	//----- nvinfo : EIATTR_NUM_BARRIERS
	.align		4
        /*0020*/ 	.byte	0x02, 0x4c
        /*0022*/ 	.byte	0x01
	.zero		1


	//----- nvinfo : EIATTR_MERCURY_ISA_VERSION
	.align		4
        /*0024*/ 	.byte	0x03, 0x5f
        /*0026*/ 	.short	0x0101


	//----- nvinfo : EIATTR_COOP_GROUP_MASK_REGIDS
	.align		4
        /*0028*/ 	.byte	0x04, 0x29
        /*002a*/ 	.short	(.L_1392 - .L_1391)


	//   ....[0]....
.L_1391:
        /*002c*/ 	.word	0xffffffff


	//   ....[1]....
        /*0030*/ 	.word	0xffffffff


	//   ....[2]....
        /*0034*/ 	.word	0xffffffff


	//   ....[3]....
        /*0038*/ 	.word	0xffffffff


	//   ....[4]....
        /*003c*/ 	.word	0xffffffff


	//   ....[5]....
        /*0040*/ 	.word	0xffffffff


	//----- nvinfo : EIATTR_COOP_GROUP_INSTR_OFFSETS
	.align		4
.L_1392:
        /*0044*/ 	.byte	0x04, 0x28
        /*0046*/ 	.short	(.L_1394 - .L_1393)


	//   ....[0]....
.L_1393:
        /*0048*/ 	.word	0x000020a0


	//   ....[1]....
        /*004c*/ 	.word	0x000020d0


	//   ....[2]....
        /*0050*/ 	.word	0x00002100


	//   ....[3]....
        /*0054*/ 	.word	0x000023d0


	//   ....[4]....
        /*0058*/ 	.word	0x00002480


	//   ....[5]....
        /*005c*/ 	.word	0x000025b0


	//----- nvinfo : EIATTR_EXIT_INSTR_OFFSETS
	.align		4
.L_1394:
        /*0060*/ 	.byte	0x04, 0x1c
        /*0062*/ 	.short	(.L_1396 - .L_1395)


	//   ....[0]....
.L_1395:
        /*0064*/ 	.word	0x00005320


	//   ....[1]....
        /*0068*/ 	.word	0x00005930


	//----- nvinfo : EIATTR_CRS_STACK_SIZE
	.align		4
.L_1396:
        /*006c*/ 	.byte	0x04, 0x1e
        /*006e*/ 	.short	(.L_1398 - .L_1397)
.L_1397:
        /*0070*/ 	.word	0x00000000


	//----- nvinfo : EIATTR_CBANK_PARAM_SIZE
	.align		4
.L_1398:
        /*0074*/ 	.byte	0x03, 0x19
        /*0076*/ 	.short	0x01d0


	//----- nvinfo : EIATTR_PARAM_CBANK
	.align		4
        /*0078*/ 	.byte	0x04, 0x0a
        /*007a*/ 	.short	(.L_1400 - .L_1399)
	.align		4
.L_1399:
        /*007c*/ 	.word	index@(.nv.constant0._ZN5flash32flash_fwd_splitkv_combine_kernelI23Flash_fwd_kernel_traitsILi96ELi64ELi64ELi4ELb0ELb0EN7cutlass10bfloat16_tE19Flash_kernel_traitsILi96ELi64ELi64ELi4ES3_EELi16ELi6ELb1EEEvNS_16Flash_fwd_paramsE)
        /*0080*/ 	.short	0x0210
        /*0082*/ 	.short	0x01d0


	//----- nvinfo : EIATTR_SW_WAR
	.align		4
.L_1400:
        /*0084*/ 	.byte	0x04, 0x36
        /*0086*/ 	.short	(.L_1402 - .L_1401)
.L_1401:
        /*0088*/ 	.word	0x00000008
.L_1402:


//--------------------- .nv.info._ZN5flash32flash_fwd_splitkv_combine_kernelI23Flash_fwd_kernel_traitsILi96ELi64ELi64ELi4ELb0ELb0EN7cutlass10bfloat16_tE19Flash_kernel_traitsILi96ELi64ELi64ELi4ES3_EELi16ELi5ELb1EEEvNS_16Flash_fwd_paramsE --------------------------
	.section	.nv.info._ZN5flash32flash_fwd_splitkv_combine_kernelI23Flash_fwd_kernel_traitsILi96ELi64ELi64ELi4ELb0ELb0EN7cutlass10bfloat16_tE19Flash_kernel_traitsILi96ELi64ELi64ELi4ES3_EELi16ELi5ELb1EEEvNS_16Flash_fwd_paramsE,"",@"SHT_CUDA_INFO"
	.sectionflags	@""
	.align	4


	//----- nvinfo : EIATTR_CUDA_API_VERSION
	.align		4
        /*0000*/ 	.byte	0x04, 0x37
        /*0002*/ 	.short	(.L_1404 - .L_1403)
.L_1403:
        /*0004*/ 	.word	0x00000082


	//----- nvinfo : EIATTR_KPARAM_INFO
	.align		4
.L_1404:
        /*0008*/ 	.byte	0x04, 0x17
        /*000a*/ 	.short	(.L_1406 - .L_1405)
.L_1405:
        /*000c*/ 	.word	0x00000000
        /*0010*/ 	.short	0x0000
        /*0012*/ 	.short	0x0000
        /*0014*/ 	.byte	0x00, 0xf0, 0x41, 0x07


	//----- nvinfo : EIATTR_SPARSE_MMA_MASK
	.align		4
.L_1406:
        /*0018*/ 	.byte	0x03, 0x50
        /*001a*/ 	.short	0x0000


	//----- nvinfo : EIATTR_MAXREG_COUNT
	.align		4
        /*001c*/ 	.byte	0x03, 0x1b
        /*001e*/ 	.short	0x00ff


	//----- nvinfo : EIATTR_NUM_BARRIERS
	.align		4
        /*0020*/ 	.byte	0x02, 0x4c
        /*0022*/ 	.byte	0x01
	.zero		1


	//----- nvinfo : EIATTR_MERCURY_ISA_VERSION
	.align		4
        /*0024*/ 	.byte	0x03, 0x5f
        /*0026*/ 	.short	0x0101


	//----- nvinfo : EIATTR_COOP_GROUP_MASK_REGIDS
	.align		4
        /*0028*/ 	.byte	0x04, 0x29
        /*002a*/ 	.short	(.L_1408 - .L_1407)


	//   ....[0]....
.L_1407:
        /*002c*/ 	.word	0xffffffff


	//   ....[1]....
        /*0030*/ 	.word	0xffffffff


	//   ....[2]....
        /*0034*/ 	.word	0xffffffff


	//   ....[3]....
        /*0038*/ 	.word	0xffffffff


	//   ....[4]....
        /*003c*/ 	.word	0xffffffff


	//   ....[5]....
        /*0040*/ 	.word	0xffffffff


	//----- nvinfo : EIATTR_COOP_GROUP_INSTR_OFFSETS
	.align		4
.L_1408:
        /*0044*/ 	.byte	0x04, 0x28
        /*0046*/ 	.short	(.L_1410 - .L_1409)


	//   ....[0]....
.L_1409:
        /*0048*/ 	.word	0x00001c10


	//   ....[1]....
        /*004c*/ 	.word	0x00001c40


	//   ....[2]....
        /*0050*/ 	.word	0x00001c70


	//   ....[3]....
        /*0054*/ 	.word	0x00001ed0


	//   ....[4]....
        /*0058*/ 	.word	0x00001f90


	//   ....[5]....
        /*005c*/ 	.word	0x000020a0


	//----- nvinfo : EIATTR_EXIT_INSTR_OFFSETS
	.align		4
.L_1410:
        /*0060*/ 	.byte	0x04, 0x1c
        /*0062*/ 	.short	(.L_1412 - .L_1411)


	//   ....[0]....
.L_1411:
        /*0064*/ 	.word	0x00004c20


	//   ....[1]....
        /*0068*/ 	.word	0x00005230


	//----- nvinfo : EIATTR_CRS_STACK_SIZE
	.align		4
.L_1412:
        /*006c*/ 	.byte	0x04, 0x1e
        /*006e*/ 	.short	(.L_1414 - .L_1413)
.L_1413:
        /*0070*/ 	.word	0x00000000


	//----- nvinfo : EIATTR_CBANK_PARAM_SIZE
	.align		4
.L_1414:
        /*0074*/ 	.byte	0x03, 0x19
        /*0076*/ 	.short	0x01d0


	//----- nvinfo : EIATTR_PARAM_CBANK
	.align		4
        /*0078*/ 	.byte	0x04, 0x0a
        /*007a*/ 	.short	(.L_1416 - .L_1415)
	.align		4
.L_1415:
        /*007c*/ 	.word	index@(.nv.constant0._ZN5flash32flash_fwd_splitkv_combine_kernelI23Flash_fwd_kernel_traitsILi96ELi64ELi64ELi4ELb0ELb0EN7cutlass10bfloat16_tE19Flash_kernel_traitsILi96ELi64ELi64ELi4ES3_EELi16ELi5ELb1EEEvNS_16Flash_fwd_paramsE)
        /*0080*/ 	.short	0x0210
        /*0082*/ 	.short	0x01d0


	//----- nvinfo : EIATTR_SW_WAR
	.align		4
.L_1416:
        /*0084*/ 	.byte	0x04, 0x36
        /*0086*/ 	.short	(.L_1418 - .L_1417)
.L_1417:
        /*0088*/ 	.word	0x00000008
.L_1418:


//--------------------- .nv.info._ZN5flash32flash_fwd_splitkv_combine_kernelI23Flash_fwd_kernel_traitsILi96ELi64ELi64ELi4ELb0ELb0EN7cutlass10bfloat16_tE19Flash_kernel_traitsILi96ELi64ELi64ELi4ES3_EELi16ELi4ELb1EEEvNS_16Flash_fwd_paramsE --------------------------
	.section	.nv.info._ZN5flash32flash_fwd_splitkv_combine_kernelI23Flash_fwd_kernel_traitsILi96ELi64ELi64ELi4ELb0ELb0EN7cutlass10bfloat16_tE19Flash_kernel_traitsILi96ELi64ELi64ELi4ES3_EELi16ELi4ELb1EEEvNS_16Flash_fwd_paramsE,"",@"SHT_CUDA_INFO"
	.sectionflags	@""
	.align	4


	//----- nvinfo : EIATTR_CUDA_API_VERSION
	.align		4
        /*0000*/ 	.byte	0x04, 0x37
        /*0002*/ 	.short	(.L_1420 - .L_1419)
.L_1419:
        /*0004*/ 	.word	0x00000082


	//----- nvinfo : EIATTR_KPARAM_INFO
	.align		4
.L_1420:
        /*0008*/ 	.byte	0x04, 0x17
        /*000a*/ 	.short	(.L_1422 - .L_1421)
.L_1421:
        /*000c*/ 	.word	0x00000000
        /*0010*/ 	.short	0x0000
        /*0012*/ 	.short	0x0000
        /*0014*/ 	.byte	0x00, 0xf0, 0x41, 0x07


	//----- nvinfo : EIATTR_SPARSE_MMA_MASK
	.align		4
.L_1422:
        /*0018*/ 	.byte	0x03, 0x50
        /*001a*/ 	.short	0x0000


	//----- nvinfo : EIATTR_MAXREG_COUNT
	.align		4
        /*001c*/ 	.byte	0x03, 0x1b
        /*001e*/ 	.short	0x00ff


	//----- nvinfo : EIATTR_NUM_BARRIERS
	.align		4
        /*0020*/ 	.byte	0x02, 0x4c
        /*0022*/ 	.byte	0x01
	.zero		1


	//----- nvinfo : EIATTR_MERCURY_ISA_VERSION
	.align		4
        /*0024*/ 	.byte	0x03, 0x5f
        /*0026*/ 	.short	0x0101


	//----- nvinfo : EIATTR_COOP_GROUP_MASK_REGIDS
	.align		4
        /*0028*/ 	.byte	0x04, 0x29
        /*002a*/ 	.short	(.L_1424 - .L_1423)


	//   ....[0]....
.L_1423:
        /*002c*/ 	.word	0xffffffff


	//   ....[1]....
        /*0030*/ 	.word	0xffffffff


	//   ....[2]....
        /*0034*/ 	.word	0xffffffff


	//   ....[3]....
        /*0038*/ 	.word	0xffffffff


	//   ....[4]....
        /*003c*/ 	.word	0xffffffff


	//   ....[5]....
        /*0040*/ 	.word	0xffffffff


	//----- nvinfo : EIATTR_COOP_GROUP_INSTR_OFFSETS
	.align		4
.L_1424:
        /*0044*/ 	.byte	0x04, 0x28
        /*0046*/ 	.short	(.L_1426 - .L_1425)


	//   ....[0]....
.L_1425:
        /*0048*/ 	.word	0x00001780


	//   ....[1]....
        /*004c*/ 	.word	0x000017b0


	//   ....[2]....
        /*0050*/ 	.word	0x000017f0


	//   ....[3]....
        /*0054*/ 	.word	0x000019b0


	//   ....[4]....
        /*0058*/ 	.word	0x00001a30


	//   ....[5]....
        /*005c*/ 	.word	0x00001ba0


	//----- nvinfo : EIATTR_EXIT_INSTR_OFFSETS
	.align		4
.L_1426:
        /*0060*/ 	.byte	0x04, 0x1c
        /*0062*/ 	.short	(.L_1428 - .L_1427)


	//   ....[0]....
.L_1427:
        /*0064*/ 	.word	0x00004860


	//   ....[1]....
        /*0068*/ 	.word	0x00004e70


	//----- nvinfo : EIATTR_CRS_STACK_SIZE
	.align		4
.L_1428:
        /*006c*/ 	.byte	0x04, 0x1e
        /*006e*/ 	.short	(.L_1430 - .L_1429)
.L_1429:
        /*0070*/ 	.word	0x00000000


	//----- nvinfo : EIATTR_CBANK_PARAM_SIZE
	.align		4
.L_1430:
        /*0074*/ 	.byte	0x03, 0x19
        /*0076*/ 	.short	0x01d0


	//----- nvinfo : EIATTR_PARAM_CBANK
	.align		4
        /*0078*/ 	.byte	0x04, 0x0a
        /*007a*/ 	.short	(.L_1432 - .L_1431)
	.align		4
.L_1431:
        /*007c*/ 	.word	index@(.nv.constant0._ZN5flash32flash_fwd_splitkv_combine_kernelI23Flash_fwd_kernel_traitsILi96ELi64ELi64ELi4ELb0ELb0EN7cutlass10bfloat16_tE19Flash_kernel_traitsILi96ELi64ELi64ELi4ES3_EELi16ELi4ELb1EEEvNS_16Flash_fwd_paramsE)
        /*0080*/ 	.short	0x0210
        /*0082*/ 	.short	0x01d0


	//----- nvinfo : EIATTR_SW_WAR
	.align		4
.L_1432:
        /*0084*/ 	.byte	0x04, 0x36
        /*0086*/ 	.short	(.L_1434 - .L_1433)
.L_1433:
        /*0088*/ 	.word	0x00000008
.L_1434:


//--------------------- .nv.info._ZN5flash32flash_fwd_splitkv_combine_kernelI23Flash_fwd_kernel_traitsILi96ELi64ELi64ELi4ELb0ELb0EN7cutlass10bfloat16_tE19Flash_kernel_traitsILi96ELi64ELi64ELi4ES3_EELi16ELi3ELb1EEEvNS_16Flash_fwd_paramsE --------------------------
	.section	.nv.info._ZN5flash32flash_fwd_splitkv_combine_kernelI23Flash_fwd_kernel_traitsILi96ELi64ELi64ELi4ELb0ELb0EN7cutlass10bfloat16_tE19Flash_kernel_traitsILi96ELi64ELi64ELi4ES3_EELi16ELi3ELb1EEEvNS_16Flash_fwd_paramsE,"",@"SHT_CUDA_INFO"
	.sectionflags	@""
	.align	4


	//----- nvinfo : EIATTR_CUDA_API_VERSION
	.align		4
        /*0000*/ 	.byte	0x04, 0x37
        /*0002*/ 	.short	(.L_1436 - .L_1435)
.L_1435:
        /*0004*/ 	.word	0x00000082


	//----- nvinfo : EIATTR_KPARAM_INFO
	.align		4
.L_1436:
        /*0008*/ 	.byte	0x04, 0x17
        /*000a*/ 	.short	(.L_1438 - .L_1437)
.L_1437:
        /*000c*/ 	.word	0x00000000
        /*0010*/ 	.short	0x0000
        /*0012*/ 	.short	0x0000
        /*0014*/ 	.byte	0x00, 0xf0, 0x41, 0x07


	//----- nvinfo : EIATTR_SPARSE_MMA_MASK
	.align		4
.L_1438:
        /*0018*/ 	.byte	0x03, 0x50
        /*001a*/ 	.short	0x0000


	//----- nvinfo : EIATTR_MAXREG_COUNT
	.align		4
        /*001c*/ 	.byte	0x03, 0x1b
        /*001e*/ 	.short	0x00ff


	//----- nvinfo : EIATTR_NUM_BARRIERS
	.align		4
        /*0020*/ 	.byte	0x02, 0x4c
        /*0022*/ 	.byte	0x01
	.zero		1


	//----- nvinfo : EIATTR_MERCURY_ISA_VERSION
	.align		4
        /*0024*/ 	.byte	0x03, 0x5f
        /*0026*/ 	.short	0x0101


	//----- nvinfo : EIATTR_COOP_GROUP_MASK_REGIDS
	.align		4
        /*0028*/ 	.byte	0x04, 0x29
        /*002a*/ 	.short	(.L_1440 - .L_1439)


	//   ....[0]....
.L_1439:
        /*002c*/ 	.word	0xffffffff


	//   ....[1]....
        /*0030*/ 	.word	0xffffffff


	//   ....[2]....
        /*0034*/ 	.word	0xffffffff


	//   ....[3]....
        /*0038*/ 	.word	0xffffffff


	//   ....[4]....
        /*003c*/ 	.word	0xffffffff


	//   ....[5]....
        /*0040*/ 	.word	0xffffffff


	//----- nvinfo : EIATTR_COOP_GROUP_INSTR_OFFSETS
	.align		4
.L_1440:
        /*0044*/ 	.byte	0x04, 0x28
        /*0046*/ 	.short	(.L_1442 - .L_1441)


	//   ....[0]....
.L_1441:
        /*0048*/ 	.word	0x00001810


	//   ....[1]....
        /*004c*/ 	.word	0x00001890


	//   ....[2]....
        /*0050*/ 	.word	0x00001900


	//   ....[3]....
        /*0054*/ 	.word	0x00001a50


	//   ....[4]....
        /*0058*/ 	.word	0x00001b30


	//   ....[5]....
        /*005c*/ 	.word	0x00001c90


	//----- nvinfo : EIATTR_EXIT_INSTR_OFFSETS
	.align		4
.L_1442:
        /*0060*/ 	.byte	0x04, 0x1c
        /*0062*/ 	.short	(.L_1444 - .L_1443)


	//   ....[0]....
.L_1443:
        /*0064*/ 	.word	0x00004870


	//   ....[1]....
        /*0068*/ 	.word	0x00004e80


	//----- nvinfo : EIATTR_CRS_STACK_SIZE
	.align		4
.L_1444:
        /*006c*/ 	.byte	0x04, 0x1e
        /*006e*/ 	.short	(.L_1446 - .L_1445)
.L_1445:
        /*0070*/ 	.word	0x00000000


	//----- nvinfo : EIATTR_CBANK_PARAM_SIZE
	.align		4
.L_1446:
        /*0074*/ 	.byte	0x03, 0x19
        /*0076*/ 	.short	0x01d0


	//----- nvinfo : EIATTR_PARAM_CBANK
	.align		4
        /*0078*/ 	.byte	0x04, 0x0a
        /*007a*/ 	.short	(.L_1448 - .L_1447)
	.align		4
.L_1447:
        /*007c*/ 	.word	index@(.nv.constant0._ZN5flash32flash_fwd_splitkv_combine_kernelI23Flash_fwd_kernel_traitsILi96ELi64ELi64ELi4ELb0ELb0EN7cutlass10bfloat16_tE19Flash_kernel_traitsILi96ELi64ELi64ELi4ES3_EELi16ELi3ELb1EEEvNS_16Flash_fwd_paramsE)
        /*0080*/ 	.short	0x0210
        /*0082*/ 	.short	0x01d0


	//----- nvinfo : EIATTR_SW_WAR
	.align		4
.L_1448:
        /*0084*/ 	.byte	0x04, 0x36
        /*0086*/ 	.short	(.L_1450 - .L_1449)
.L_1449:
        /*0088*/ 	.word	0x00000008
.L_1450:


//--------------------- .nv.info._ZN5flash32flash_fwd_splitkv_combine_kernelI23Flash_fwd_kernel_traitsILi96ELi64ELi64ELi4ELb0ELb0EN7cutlass10bfloat16_tE19Flash_kernel_traitsILi96ELi64ELi64ELi4ES3_EELi16ELi2ELb1EEEvNS_16Flash_fwd_paramsE --------------------------
	.section	.nv.info._ZN5flash32flash_fwd_splitkv_combine_kernelI23Flash_fwd_kernel_traitsILi96ELi64ELi64ELi4ELb0ELb0EN7cutlass10bfloat16_tE19Flash_kernel_traitsILi96ELi64ELi64ELi4ES3_EELi16ELi2ELb1EEEvNS_16Flash_fwd_paramsE,"",@"SHT_CUDA_INFO"
	.sectionflags	@""
	.align	4


	//----- nvinfo : EIATTR_CUDA_API_VERSION
	.align		4
        /*0000*/ 	.byte	0x04, 0x37
        /*0002*/ 	.short	(.L_1452 - .L_1451)
.L_1451:
        /*0004*/ 	.word	0x00000082


	//----- nvinfo : EIATTR_KPARAM_INFO
	.align		4
.L_1452:
        /*0008*/ 	.byte	0x04, 0x17
        /*000a*/ 	.short	(.L_1454 - .L_1453)
.L_1453:
        /*000c*/ 	.word	0x00000000
        /*0010*/ 	.short	0x0000
        /*0012*/ 	.short	0x0000
        /*0014*/ 	.byte	0x00, 0xf0, 0x41, 0x07


	//----- nvinfo : EIATTR_SPARSE_MMA_MASK
	.align		4
.L_1454:
        /*0018*/ 	.byte	0x03, 0x50
        /*001a*/ 	.short	0x0000


	//----- nvinfo : EIATTR_MAXREG_COUNT
	.align		4
        /*001c*/ 	.byte	0x03, 0x1b
        /*001e*/ 	.short	0x00ff


	//----- nvinfo : EIATTR_NUM_BARRIERS
	.align		4
        /*0020*/ 	.byte	0x02, 0x4c
        /*0022*/ 	.byte	0x01
	.zero		1


	//----- nvinfo : EIATTR_MERCURY_ISA_VERSION
	.align		4
        /*0024*/ 	.byte	0x03, 0x5f
        /*0026*/ 	.short	0x0101


	//----- nvinfo : EIATTR_COOP_GROUP_MASK_REGIDS
	.align		4
        /*0028*/ 	.byte	0x04, 0x29
        /*002a*/ 	.short	(.L_1456 - .L_1455)


	//   ....[0]....
.L_1455:
        /*002c*/ 	.word	0xffffffff


	//   ....[1]....
        /*0030*/ 	.word	0xffffffff


	//   ....[2]....
        /*0034*/ 	.word	0xffffffff


	//   ....[3]....
        /*0038*/ 	.word	0xffffffff


	//----- nvinfo : EIATTR_COOP_GROUP_INSTR_OFFSETS
	.align		4
.L_1456:
        /*003c*/ 	.byte	0x04, 0x28
        /*003e*/ 	.short	(.L_1458 - .L_1457)


	//   ....[0]....
.L_1457:
        /*0040*/ 	.word	0x00001800


	//   ....[1]....
        /*0044*/ 	.word	0x00001880


	//   ....[2]....
        /*0048*/ 	.word	0x00001a80


	//   ....[3]....
        /*004c*/ 	.word	0x00001bd0


	//----- nvinfo : EIATTR_EXIT_INSTR_OFFSETS
	.align		4
.L_1458:
        /*0050*/ 	.byte	0x04, 0x1c
        /*0052*/ 	.short	(.L_1460 - .L_1459)


	//   ....[0]....
.L_1459:
        /*0054*/ 	.word	0x00004840


	//   ....[1]....
        /*0058*/ 	.word	0x00004e50


	//----- nvinfo : EIATTR_CRS_STACK_SIZE
	.align		4
.L_1460:
        /*005c*/ 	.byte	0x04, 0x1e
        /*005e*/ 	.short	(.L_1462 - .L_1461)
.L_1461:
        /*0060*/ 	.word	0x00000000


	//----- nvinfo : EIATTR_CBANK_PARAM_SIZE
	.align		4
.L_1462:
        /*0064*/ 	.byte	0x03, 0x19
        /*0066*/ 	.short	0x01d0


	//----- nvinfo : EIATTR_PARAM_CBANK
	.align		4
        /*0068*/ 	.byte	0x04, 0x0a
        /*006a*/ 	.short	(.L_1464 - .L_1463)
	.align		4
.L_1463:
        /*006c*/ 	.word	index@(.nv.constant0._ZN5flash32flash_fwd_splitkv_combine_kernelI23Flash_fwd_kernel_traitsILi96ELi64ELi64ELi4ELb0ELb0EN7cutlass10bfloat16_tE19Flash_kernel_traitsILi96ELi64ELi64ELi4ES3_EELi16ELi2ELb1EEEvNS_16Flash_fwd_paramsE)
        /*0070*/ 	.short	0x0210
        /*0072*/ 	.short	0x01d0


	//----- nvinfo : EIATTR_SW_WAR
	.align		4
.L_1464:
        /*0074*/ 	.byte	0x04, 0x36
        /*0076*/ 	.short	(.L_1466 - .L_1465)
.L_1465:
        /*0078*/ 	.word	0x00000008
.L_1466:


//--------------------- .nv.info._ZN5flash32flash_fwd_splitkv_combine_kernelI23Flash_fwd_kernel_traitsILi96ELi64ELi64ELi4ELb0ELb0EN7cutlass10bfloat16_tE19Flash_kernel_traitsILi96ELi64ELi64ELi4ES3_EELi16ELi1ELb1EEEvNS_16Flash_fwd_paramsE --------------------------
	.section	.nv.info._ZN5flash32flash_fwd_splitkv_combine_kernelI23Flash_fwd_kernel_traitsILi96ELi64ELi64ELi4ELb0ELb0EN7cutlass10bfloat16_tE19Flash_kernel_traitsILi96ELi64ELi64ELi4ES3_EELi16ELi1ELb1EEEvNS_16Flash_fwd_paramsE,"",@"SHT_CUDA_INFO"
	.sectionflags	@""
	.align	4


	//----- nvinfo : EIATTR_CUDA_API_VERSION
	.align		4
        /*0000*/ 	.byte	0x04, 0x37
        /*0002*/ 	.short	(.L_1468 - .L_1467)
.L_1467:
        /*0004*/ 	.word	0x00000082


	//----- nvinfo : EIATTR_KPARAM_INFO
	.align		4
.L_1468:
        /*0008*/ 	.byte	0x04, 0x17
        /*000a*/ 	.short	(.L_1470 - .L_1469)
.L_1469:
        /*000c*/ 	.word	0x00000000
        /*0010*/ 	.short	0x0000
        /*0012*/ 	.short	0x0000
        /*0014*/ 	.byte	0x00, 0xf0, 0x41, 0x07


	//----- nvinfo : EIATTR_SPARSE_MMA_MASK
	.align		4
.L_1470:
        /*0018*/ 	.byte	0x03, 0x50
        /*001a*/ 	.short	0x0000


	//----- nvinfo : EIATTR_MAXREG_COUNT
	.align		4
        /*001c*/ 	.byte	0x03, 0x1b
        /*001e*/ 	.short	0x00ff


	//----- nvinfo : EIATTR_NUM_BARRIERS
	.align		4
        /*0020*/ 	.byte	0x02, 0x4c
        /*0022*/ 	.byte	0x01
	.zero		1


	//----- nvinfo : EIATTR_MERCURY_ISA_VERSION
	.align		4
        /*0024*/ 	.byte	0x03, 0x5f
        /*0026*/ 	.short	0x0101


	//----- nvinfo : EIATTR_COOP_GROUP_MASK_REGIDS
	.align		4
        /*0028*/ 	.byte	0x04, 0x29
        /*002a*/ 	.short	(.L_1472 - .L_1471)


	//   ....[0]....
.L_1471:
        /*002c*/ 	.word	0xffffffff


	//   ....[1]....
        /*0030*/ 	.word	0xffffffff


	//----- nvinfo : EIATTR_COOP_GROUP_INSTR_OFFSETS
	.align		4
.L_1472:
        /*0034*/ 	.byte	0x04, 0x28
        /*0036*/ 	.short	(.L_1474 - .L_1473)


	//   ....[0]....
.L_1473:
        /*0038*/ 	.word	0x000018a0


	//   ....[1]....
        /*003c*/ 	.word	0x00001b30


	//----- nvinfo : EIATTR_EXIT_INSTR_OFFSETS
	.align		4
.L_1474:
        /*0040*/ 	.byte	0x04, 0x1c
        /*0042*/ 	.short	(.L_1476 - .L_1475)


	//   ....[0]....
.L_1475:
        /*0044*/ 	.word	0x00004880


	//   ....[1]....
        /*0048*/ 	.word	0x00004e90


	//----- nvinfo : EIATTR_CRS_STACK_SIZE
	.align		4
.L_1476:
        /*004c*/ 	.byte	0x04, 0x1e
        /*004e*/ 	.short	(.L_1478 - .L_1477)
.L_1477:
        /*0050*/ 	.word	0x00000000


	//----- nvinfo : EIATTR_CBANK_PARAM_SIZE
	.align		4
.L_1478:
        /*0054*/ 	.byte	0x03, 0x19
        /*0056*/ 	.short	0x01d0


	//----- nvinfo : EIATTR_PARAM_CBANK
	.align		4
        /*0058*/ 	.byte	0x04, 0x0a
        /*005a*/ 	.short	(.L_1480 - .L_1479)
	.align		4
.L_1479:
        /*005c*/ 	.word	index@(.nv.constant0._ZN5flash32flash_fwd_splitkv_combine_kernelI23Flash_fwd_kernel_traitsILi96ELi64ELi64ELi4ELb0ELb0EN7cutlass10bfloat16_tE19Flash_kernel_traitsILi96ELi64ELi64ELi4ES3_EELi16ELi1ELb1EEEvNS_16Flash_fwd_paramsE)
        /*0060*/ 	.short	0x0210
        /*0062*/ 	.short	0x01d0


	//----- nvinfo : EIATTR_SW_WAR
	.align		4
.L_1480:
        /*0064*/ 	.byte	0x04, 0x36
        /*0066*/ 	.short	(.L_1482 - .L_1481)
.L_1481:
        /*0068*/ 	.word	0x00000008
.L_1482:


//--------------------- .nv.info._ZN5flash24flash_fwd_splitkv_kernelI23Flash_fwd_kernel_traitsILi96ELi64ELi64ELi4ELb0ELb0EN7cutlass10bfloat16_tE19Flash_kernel_traitsILi96ELi64ELi64ELi4ES3_EELb1ELb0ELb0ELb0ELb0ELb0ELb0ELb0EEEvNS_16Flash_fwd_paramsE --------------------------
	.section	.nv.info._ZN5flash24flash_fwd_splitkv_kernelI23Flash_fwd_kernel_traitsILi96ELi64ELi64ELi4ELb0ELb0EN7cutlass10bfloat16_tE19Flash_kernel_traitsILi96ELi64ELi64ELi4ES3_EELb1ELb0ELb0ELb0ELb0ELb0ELb0ELb0EEEvNS_16Flash_fwd_paramsE,"",@"SHT_CUDA_INFO"
	.sectionflags	@""
	.align	4


	//----- nvinfo : EIATTR_CUDA_API_VERSION
	.align		4
        /*0000*/ 	.byte	0x04, 0x37
        /*0002*/ 	.short	(.L_1484 - .L_1483)
.L_1483:
        /*0004*/ 	.word	0x00000082


	//----- nvinfo : EIATTR_KPARAM_INFO
	.align		4
.L_1484:
        /*0008*/ 	.byte	0x04, 0x17
        /*000a*/ 	.short	(.L_1486 - .L_1485)
.L_1485:
        /*000c*/ 	.word	0x00000000
        /*0010*/ 	.short	0x0000
        /*0012*/ 	.short	0x0000
        /*0014*/ 	.byte	0x00, 0xf0, 0x41, 0x07


	//----- nvinfo : EIATTR_SPARSE_MMA_MASK
	.align		4
.L_1486:
        /*0018*/ 	.byte	0x03, 0x50
        /*001a*/ 	.short	0x0000


	//----- nvinfo : EIATTR_MAXREG_COUNT
	.align		4
        /*001c*/ 	.byte	0x03, 0x1b
        /*001e*/ 	.short	0x00ff


	//----- nvinfo : EIATTR_NUM_BARRIERS
	.align		4
        /*0020*/ 	.byte	0x02, 0x4c
        /*0022*/ 	.byte	0x01
	.zero		1


	//----- nvinfo : EIATTR_MERCURY_ISA_VERSION
	.align		4
        /*0024*/ 	.byte	0x03, 0x5f
        /*0026*/ 	.short	0x0101


	//----- nvinfo : EIATTR_COOP_GROUP_MASK_REGIDS
	.align		4
        /*0028*/ 	.byte	0x04, 0x29
        /*002a*/ 	.short	(.L_1488 - .L_1487)


	//   ....[0]....
.L_1487:
        /*002c*/ 	.word	0xffffffff


	//   ....[1]....
        /*0030*/ 	.word	0xffffffff


	//   ....[2]....
        /*0034*/ 	.word	0xffffffff


	//   ....[3]....
        /*0038*/ 	.word	0xffffffff


	//   ....[4]....
        /*003c*/ 	.word	0xffffffff


	//   ....[5]....
        /*0040*/ 	.word	0xffffffff


	//   ....[6]....
        /*0044*/ 	.word	0xffffffff


	//   ....[7]....
        /*0048*/ 	.word	0xffffffff


	//   ....[8]....
        /*004c*/ 	.word	0xffffffff


	//   ....[9]....
        /*0050*/ 	.word	0xffffffff


	//   ....[10]....
        /*0054*/ 	.word	0xffffffff


	//   ....[11]....
        /*0058*/ 	.word	0xffffffff


	//   ....[12]....
        /*005c*/ 	.word	0xffffffff


	//   ....[13]....
        /*0060*/ 	.word	0xffffffff


	//   ....[14]....
        /*0064*/ 	.word	0xffffffff


	//   ....[15]....
        /*0068*/ 	.word	0xffffffff


	//----- nvinfo : EIATTR_COOP_GROUP_INSTR_OFFSETS
	.align		4
.L_1488:
        /*006c*/ 	.byte	0x04, 0x28
        /*006e*/ 	.short	(.L_1490 - .L_1489)


	//   ....[0]....
.L_1489:
        /*0070*/ 	.word	0x00004190


	//   ....[1]....
        /*0074*/ 	.word	0x00004200


	//   ....[2]....
        /*0078*/ 	.word	0x00004210


	//   ....[3]....
        /*007c*/ 	.word	0x000042a0


	//   ....[4]....
        /*0080*/ 	.word	0x00006a00


	//   ....[5]....
        /*0084*/ 	.word	0x00006a10


	//   ....[6]....
        /*0088*/ 	.word	0x00006a50


	//   ....[7]....
        /*008c*/ 	.word	0x00006a60


	//   ....[8]....
        /*0090*/ 	.word	0x00008ff0


	//   ....[9]....
        /*0094*/ 	.word	0x00009000


	//   ....[10]....
        /*0098*/ 	.word	0x00009030


	//   ....[11]....
        /*009c*/ 	.word	0x00009040


	//   ....[12]....
        /*00a0*/ 	.word	0x0000a030


	//   ....[13]....
        /*00a4*/ 	.word	0x0000a070


	//   ....[14]....
        /*00a8*/ 	.word	0x0000a0e0


	//   ....[15]....
        /*00ac*/ 	.word	0x0000a0f0


	//----- nvinfo : EIATTR_EXIT_INSTR_OFFSETS
	.align		4
.L_1490:
        /*00b0*/ 	.byte	0x04, 0x1c
        /*00b2*/ 	.short	(.L_1492 - .L_1491)


	//   ....[0]....
.L_1491:
        /*00b4*/ 	.word	0x00000310


	//   ....[1]....
        /*00b8*/ 	.word	0x00000a40


	//   ....[2]....
        /*00bc*/ 	.word	0x00000a70


	//   ....[3]....
        /*00c0*/ 	.word	0x0000b0e0


	//   ....[4]....
        /*00c4*/ 	.word	0x0000b200


	//   ....[5]....
        /*00c8*/ 	.word	0x0000b220


	//----- nvinfo : EIATTR_CRS_STACK_SIZE
	.align		4
.L_1492:
        /*00cc*/ 	.byte	0x04, 0x1e
        /*00ce*/ 	.short	(.L_1494 - .L_1493)
.L_1493:
        /*00d0*/ 	.word	0x00000000


	//----- nvinfo : EIATTR_CBANK_PARAM_SIZE
	.align		4
.L_1494:
        /*00d4*/ 	.byte	0x03, 0x19
        /*00d6*/ 	.short	0x01d0


	//----- nvinfo : EIATTR_PARAM_CBANK
	.align		4
        /*00d8*/ 	.byte	0x04, 0x0a
        /*00da*/ 	.short	(.L_1496 - .L_1495)
	.align		4
.L_1495:
        /*00dc*/ 	.word	index@(.nv.constant0._ZN5flash24flash_fwd_splitkv_kernelI23Flash_fwd_kernel_traitsILi96ELi64ELi64ELi4ELb0ELb0EN7cutlass10bfloat16_tE19Flash_kernel_traitsILi96ELi64ELi64ELi4ES3_EELb1ELb0ELb0ELb0ELb0ELb0ELb0ELb0EEEvNS_16Flash_fwd_paramsE)
        /*00e0*/ 	.short	0x0210
        /*00e2*/ 	.short	0x01d0


	//----- nvinfo : EIATTR_SW_WAR
	.align		4
.L_1496:
        /*00e4*/ 	.byte	0x04, 0x36
        /*00e6*/ 	.short	(.L_1498 - .L_1497)
.L_1497:
        /*00e8*/ 	.word	0x00000008
.L_1498:


//--------------------- .nv.info._ZN5flash24flash_fwd_splitkv_kernelI23Flash_fwd_kernel_traitsILi96ELi64ELi64ELi4ELb0ELb0EN7cutlass10bfloat16_tE19Flash_kernel_traitsILi96ELi64ELi64ELi4ES3_EELb1ELb0ELb0ELb0ELb0ELb1ELb0ELb0EEEvNS_16Flash_fwd_paramsE --------------------------
	.section	.nv.info._ZN5flash24flash_fwd_splitkv_kernelI23Flash_fwd_kernel_traitsILi96ELi64ELi64ELi4ELb0ELb0EN7cutlass10bfloat16_tE19Flash_kernel_traitsILi96ELi64ELi64ELi4ES3_EELb1ELb0ELb0ELb0ELb0ELb1ELb0ELb0EEEvNS_16Flash_fwd_paramsE,"",@"SHT_CUDA_INFO"
	.sectionflags	@""
	.align	4


	//----- nvinfo : EIATTR_CUDA_API_VERSION
	.align		4
        /*0000*/ 	.byte	0x04, 0x37
        /*0002*/ 	.short	(.L_1500 - .L_1499)
.L_1499:
        /*0004*/ 	.word	0x00000082


	//----- nvinfo : EIATTR_KPARAM_INFO
	.align		4
.L_1500:
        /*0008*/ 	.byte	0x04, 0x17
        /*000a*/ 	.short	(.L_1502 - .L_1501)
.L_1501:
        /*000c*/ 	.word	0x00000000
        /*0010*/ 	.short	0x0000
        /*0012*/ 	.short	0x0000
        /*0014*/ 	.byte	0x00, 0xf0, 0x41, 0x07


	//----- nvinfo : EIATTR_SPARSE_MMA_MASK
	.align		4
.L_1502:
        /*0018*/ 	.byte	0x03, 0x50
        /*001a*/ 	.short	0x0000


	//----- nvinfo : EIATTR_MAXREG_COUNT
	.align		4
        /*001c*/ 	.byte	0x03, 0x1b
        /*001e*/ 	.short	0x00ff


	//----- nvinfo : EIATTR_NUM_BARRIERS
	.align		4
        /*0020*/ 	.byte	0x02, 0x4c
        /*0022*/ 	.byte	0x01
	.zero		1


	//----- nvinfo : EIATTR_MERCURY_ISA_VERSION
	.align		4
        /*0024*/ 	.byte	0x03, 0x5f
        /*0026*/ 	.short	0x0101


	//----- nvinfo : EIATTR_COOP_GROUP_MASK_REGIDS
	.align		4
        /*0028*/ 	.byte	0x04, 0x29
        /*002a*/ 	.short	(.L_1504 - .L_1503)


	//   ....[0]....
.L_1503:
        /*002c*/ 	.word	0xffffffff


	//   ....[1]....
        /*0030*/ 	.word	0xffffffff


	//   ....[2]....
        /*0034*/ 	.word	0xffffffff


	//   ....[3]....
        /*0038*/ 	.word	0xffffffff


	//   ....[4]....
        /*003c*/ 	.word	0xffffffff


	//   ....[5]....
        /*0040*/ 	.word	0xffffffff


	//   ....[6]....
        /*0044*/ 	.word	0xffffffff


	//   ....[7]....
        /*0048*/ 	.word	0xffffffff


	//   ....[8]....
        /*004c*/ 	.word	0xffffffff


	//   ....[9]....
        /*0050*/ 	.word	0xffffffff


	//   ....[10]....
        /*0054*/ 	.word	0xffffffff


	//   ....[11]....
        /*0058*/ 	.word	0xffffffff


	//   ....[12]....
        /*005c*/ 	.word	0xffffffff


	//   ....[13]....
        /*0060*/ 	.word	0xffffffff


	//   ....[14]....
        /*0064*/ 	.word	0xffffffff


	//   ....[15]....
        /*0068*/ 	.word	0xffffffff


	//----- nvinfo : EIATTR_COOP_GROUP_INSTR_OFFSETS
	.align		4
.L_1504:
        /*006c*/ 	.byte	0x04, 0x28
        /*006e*/ 	.short	(.L_1506 - .L_1505)


	//   ....[0]....
.L_1505:
        /*0070*/ 	.word	0x000045a0


	//   ....[1]....
        /*0074*/ 	.word	0x00004620


	//   ....[2]....
        /*0078*/ 	.word	0x00004630


	//   ....[3]....
        /*007c*/ 	.word	0x00004660


	//   ....[4]....
        /*0080*/ 	.word	0x00007210


	//   ....[5]....
        /*0084*/ 	.word	0x00007250


	//   ....[6]....
        /*0088*/ 	.word	0x00007270


	//   ....[7]....
        /*008c*/ 	.word	0x00007290


	//   ....[8]....
        /*0090*/ 	.word	0x00009c00


	//   ....[9]....
        /*0094*/ 	.word	0x00009c20


	//   ....[10]....
        /*0098*/ 	.word	0x00009c60


	//   ....[11]....
        /*009c*/ 	.word	0x00009c70


	//   ....[12]....
        /*00a0*/ 	.word	0x0000ac20


	//   ....[13]....
        /*00a4*/ 	.word	0x0000ac60


	//   ....[14]....
        /*00a8*/ 	.word	0x0000acd0


	//   ....[15]....
        /*00ac*/ 	.word	0x0000ace0


	//----- nvinfo : EIATTR_EXIT_INSTR_OFFSETS
	.align		4
.L_1506:
        /*00b0*/ 	.byte	0x04, 0x1c
        /*00b2*/ 	.short	(.L_1508 - .L_1507)


	//   ....[0]....
.L_1507:
        /*00b4*/ 	.word	0x00000310


	//   ....[1]....
        /*00b8*/ 	.word	0x00000a40


	//   ....[2]....
        /*00bc*/ 	.word	0x00000a70


	//   ....[3]....
        /*00c0*/ 	.word	0x0000bcd0


	//   ....[4]....
        /*00c4*/ 	.word	0x0000bdf0


	//   ....[5]....
        /*00c8*/ 	.word	0x0000be10


	//----- nvinfo : EIATTR_CRS_STACK_SIZE
	.align		4
.L_1508:
        /*00cc*/ 	.byte	0x04, 0x1e
        /*00ce*/ 	.short	(.L_1510 - .L_1509)
.L_1509:
        /*00d0*/ 	.word	0x00000000


	//----- nvinfo : EIATTR_CBANK_PARAM_SIZE
	.align		4
.L_1510:
        /*00d4*/ 	.byte	0x03, 0x19
        /*00d6*/ 	.short	0x01d0


	//----- nvinfo : EIATTR_PARAM_CBANK
	.align		4
        /*00d8*/ 	.byte	0x04, 0x0a
        /*00da*/ 	.short	(.L_1512 - .L_1511)
	.align		4
.L_1511:
        /*00dc*/ 	.word	index@(.nv.constant0._ZN5flash24flash_fwd_splitkv_kernelI23Flash_fwd_kernel_traitsILi96ELi64ELi64ELi4ELb0ELb0EN7cutlass10bfloat16_tE19Flash_kernel_traitsILi96ELi64ELi64ELi4ES3_EELb1ELb0ELb0ELb0ELb0ELb1ELb0ELb0EEEvNS_16Flash_fwd_paramsE)
        /*00e0*/ 	.short	0x0210
        /*00e2*/ 	.short	0x01d0


	//----- nvinfo : EIATTR_SW_WAR
	.align		4
.L_1512:
        /*00e4*/ 	.byte	0x04, 0x36
        /*00e6*/ 	.short	(.L_1514 - .L_1513)
.L_1513:
        /*00e8*/ 	.word	0x00000008
.L_1514:


//--------------------- .nv.info._ZN5flash24flash_fwd_splitkv_kernelI23Flash_fwd_kernel_traitsILi96ELi64ELi64ELi4ELb0ELb0EN7cutlass10bfloat16_tE19Flash_kernel_traitsILi96ELi64ELi64ELi4ES3_EELb1ELb0ELb0ELb0ELb0ELb0ELb0ELb1EEEvNS_16Flash_fwd_paramsE --------------------------
	.section	.nv.info._ZN5flash24flash_fwd_splitkv_kernelI23Flash_fwd_kernel_traitsILi96ELi64ELi64ELi4ELb0ELb0EN7cutlass10bfloat16_tE19Flash_kernel_traitsILi96ELi64ELi64ELi4ES3_EELb1ELb0ELb0ELb0ELb0ELb0ELb0ELb1EEEvNS_16Flash_fwd_paramsE,"",@"SHT_CUDA_INFO"
	.sectionflags	@""
	.align	4


	//----- nvinfo : EIATTR_CUDA_API_VERSION
	.align		4
        /*0000*/ 	.byte	0x04, 0x37
        /*0002*/ 	.short	(.L_1516 - .L_1515)
.L_1515:
        /*0004*/ 	.word	0x00000082


	//----- nvinfo : EIATTR_KPARAM_INFO
	.align		4
.L_1516:
        /*0008*/ 	.byte	0x04, 0x17
        /*000a*/ 	.short	(.L_1518 - .L_1517)
.L_1517:
        /*000c*/ 	.word	0x00000000
        /*0010*/ 	.short	0x0000
        /*0012*/ 	.short	0x0000
        /*0014*/ 	.byte	0x00, 0xf0, 0x41, 0x07


	//----- nvinfo : EIATTR_SPARSE_MMA_MASK
	.align		4
.L_1518:
        /*0018*/ 	.byte	0x03, 0x50
        /*001a*/ 	.short	0x0000


	//----- nvinfo : EIATTR_MAXREG_COUNT
	.align		4
        /*001c*/ 	.byte	0x03, 0x1b
        /*001e*/ 	.short	0x00ff


	//----- nvinfo : EIATTR_NUM_BARRIERS
	.align		4
        /*0020*/ 	.byte	0x02, 0x4c
        /*0022*/ 	.byte	0x01
	.zero		1


	//----- nvinfo : EIATTR_MERCURY_ISA_VERSION
	.align		4
        /*0024*/ 	.byte	0x03, 0x5f
        /*0026*/ 	.short	0x0101


	//----- nvinfo : EIATTR_COOP_GROUP_MASK_REGIDS
	.align		4
        /*0028*/ 	.byte	0x04, 0x29
        /*002a*/ 	.short	(.L_1520 - .L_1519)


	//   ....[0]....
.L_1519:
        /*002c*/ 	.word	0xffffffff


	//   ....[1]....
        /*0030*/ 	.word	0xffffffff


	//   ....[2]....
        /*0034*/ 	.word	0xffffffff


	//   ....[3]....
        /*0038*/ 	.word	0xffffffff


	//   ....[4]....
        /*003c*/ 	.word	0xffffffff


	//   ....[5]....
        /*0040*/ 	.word	0xffffffff


	//   ....[6]....
        /*0044*/ 	.word	0xffffffff


	//   ....[7]....
        /*0048*/ 	.word	0xffffffff


	//   ....[8]....
        /*004c*/ 	.word	0xffffffff


	//   ....[9]....
        /*0050*/ 	.word	0xffffffff


	//   ....[10]....
        /*0054*/ 	.word	0xffffffff


	//   ....[11]....
        /*0058*/ 	.word	0xffffffff


	//   ....[12]....
        /*005c*/ 	.word	0xffffffff


	//   ....[13]....
        /*0060*/ 	.word	0xffffffff


	//   ....[14]....
        /*0064*/ 	.word	0xffffffff


	//   ....[15]....
        /*0068*/ 	.word	0xffffffff


	//----- nvinfo : EIATTR_COOP_GROUP_INSTR_OFFSETS
	.align		4
.L_1520:
        /*006c*/ 	.byte	0x04, 0x28
        /*006e*/ 	.short	(.L_1522 - .L_1521)


	//   ....[0]....
.L_1521:
        /*0070*/ 	.word	0x0000c2d0


	//   ....[1]....
        /*0074*/ 	.word	0x0000c450


	//   ....[2]....
        /*0078*/ 	.word	0x0000c4a0


	//   ....[3]....
        /*007c*/ 	.word	0x0000c540


	//   ....[4]....
        /*0080*/ 	.word	0x0000ecc0


	//   ....[5]....
        /*0084*/ 	.word	0x0000ecd0


	//   ....[6]....
        /*0088*/ 	.word	0x0000ed00


	//   ....[7]....
        /*008c*/ 	.word	0x0000ed10


	//   ....[8]....
        /*0090*/ 	.word	0x000112d0


	//   ....[9]....
        /*0094*/ 	.word	0x000112f0


	//   ....[10]....
        /*0098*/ 	.word	0x00011320


	//   ....[11]....
        /*009c*/ 	.word	0x00011330


	//   ....[12]....
        /*00a0*/ 	.word	0x00012310


	//   ....[13]....
        /*00a4*/ 	.word	0x00012350


	//   ....[14]....
        /*00a8*/ 	.word	0x000123b0


	//   ....[15]....
        /*00ac*/ 	.word	0x000123c0


	//----- nvinfo : EIATTR_EXIT_INSTR_OFFSETS
	.align		4
.L_1522:
        /*00b0*/ 	.byte	0x04, 0x1c
        /*00b2*/ 	.short	(.L_1524 - .L_1523)


	//   ....[0]....
.L_1523:
        /*00b4*/ 	.word	0x00000330


	//   ....[1]....
        /*00b8*/ 	.word	0x00000a50


	//   ....[2]....
        /*00bc*/ 	.word	0x00000a80


	//   ....[3]....
        /*00c0*/ 	.word	0x00013320


	//   ....[4]....
        /*00c4*/ 	.word	0x00013440


	//   ....[5]....
        /*00c8*/ 	.word	0x00013460


	//----- nvinfo : EIATTR_CRS_STACK_SIZE
	.align		4
.L_1524:
        /*00cc*/ 	.byte	0x04, 0x1e
        /*00ce*/ 	.short	(.L_1526 - .L_1525)
.L_1525:
        /*00d0*/ 	.word	0x00000000


	//----- nvinfo : EIATTR_CBANK_PARAM_SIZE
	.align		4
.L_1526:
        /*00d4*/ 	.byte	0x03, 0x19
        /*00d6*/ 	.short	0x01d0


	//----- nvinfo : EIATTR_PARAM_CBANK
	.align		4
        /*00d8*/ 	.byte	0x04, 0x0a
        /*00da*/ 	.short	(.L_1528 - .L_1527)
	.align		4
.L_1527:
        /*00dc*/ 	.word	index@(.nv.constant0._ZN5flash24flash_fwd_splitkv_kernelI23Flash_fwd_kernel_traitsILi96ELi64ELi64ELi4ELb0ELb0EN7cutlass10bfloat16_tE19Flash_kernel_traitsILi96ELi64ELi64ELi4ES3_EELb1ELb0ELb0ELb0ELb0ELb0ELb0ELb1EEEvNS_16Flash_fwd_paramsE)
        /*00e0*/ 	.short	0x0210
        /*00e2*/ 	.short	0x01d0


	//----- nvinfo : EIATTR_SW_WAR
	.align		4
.L_1528:
        /*00e4*/ 	.byte	0x04, 0x36
        /*00e6*/ 	.short	(.L_1530 - .L_1529)
.L_1529:
        /*00e8*/ 	.word	0x00000008
.L_1530:


//--------------------- .nv.info._ZN5flash24flash_fwd_splitkv_kernelI23Flash_fwd_kernel_traitsILi96ELi64ELi64ELi4ELb0ELb0EN7cutlass10bfloat16_tE19Flash_kernel_traitsILi96ELi64ELi64ELi4ES3_EELb1ELb0ELb0ELb0ELb0ELb1ELb0ELb1EEEvNS_16Flash_fwd_paramsE --------------------------
	.section	.nv.info._ZN5flash24flash_fwd_splitkv_kernelI23Flash_fwd_kernel_traitsILi96ELi64ELi64ELi4ELb0ELb0EN7cutlass10bfloat16_tE19Flash_kernel_traitsILi96ELi64ELi64ELi4ES3_EELb1ELb0ELb0ELb0ELb0ELb1ELb0ELb1EEEvNS_16Flash_fwd_paramsE,"",@"SHT_CUDA_INFO"
	.sectionflags	@""
	.align	4


	//----- nvinfo : EIATTR_CUDA_API_VERSION
	.align		4
        /*0000*/ 	.byte	0x04, 0x37
        /*0002*/ 	.short	(.L_1532 - .L_1531)
.L_1531:
        /*0004*/ 	.word	0x00000082


	//----- nvinfo : EIATTR_KPARAM_INFO
	.align		4
.L_1532:
        /*0008*/ 	.byte	0x04, 0x17
        /*000a*/ 	.short	(.L_1534 - .L_1533)
.L_1533:
        /*000c*/ 	.word	0x00000000
        /*0010*/ 	.short	0x0000
        /*0012*/ 	.short	0x0000
        /*0014*/ 	.byte	0x00, 0xf0, 0x41, 0x07


	//----- nvinfo : EIATTR_SPARSE_MMA_MASK
	.align		4
.L_1534:
        /*0018*/ 	.byte	0x03, 0x50
        /*001a*/ 	.short	0x0000


	//----- nvinfo : EIATTR_MAXREG_COUNT
	.align		4
        /*001c*/ 	.byte	0x03, 0x1b
        /*001e*/ 	.short	0x00ff


	//----- nvinfo : EIATTR_NUM_BARRIERS
	.align		4
        /*0020*/ 	.byte	0x02, 0x4c
        /*0022*/ 	.byte	0x01
	.zero		1


	//----- nvinfo : EIATTR_MERCURY_ISA_VERSION
	.align		4
        /*0024*/ 	.byte	0x03, 0x5f
        /*0026*/ 	.short	0x0101


	//----- nvinfo : EIATTR_COOP_GROUP_MASK_REGIDS
	.align		4
        /*0028*/ 	.byte	0x04, 0x29
        /*002a*/ 	.short	(.L_1536 - .L_1535)


	//   ....[0]....
.L_1535:
        /*002c*/ 	.word	0xffffffff


	//   ....[1]....
        /*0030*/ 	.word	0xffffffff


	//   ....[2]....
        /*0034*/ 	.word	0xffffffff


	//   ....[3]....
        /*0038*/ 	.word	0xffffffff


	//   ....[4]....
        /*003c*/ 	.word	0xffffffff


	//   ....[5]....
        /*0040*/ 	.word	0xffffffff


	//   ....[6]....
        /*0044*/ 	.word	0xffffffff


	//   ....[7]....
        /*0048*/ 	.word	0xffffffff


	//   ....[8]....
        /*004c*/ 	.word	0xffffffff


	//   ....[9]....
        /*0050*/ 	.word	0xffffffff


	//   ....[10]....
        /*0054*/ 	.word	0xffffffff


	//   ....[11]....
        /*0058*/ 	.word	0xffffffff


	//   ....[12]....
        /*005c*/ 	.word	0xffffffff


	//   ....[13]....
        /*0060*/ 	.word	0xffffffff


	//   ....[14]....
        /*0064*/ 	.word	0xffffffff


	//   ....[15]....
        /*0068*/ 	.word	0xffffffff


	//----- nvinfo : EIATTR_COOP_GROUP_INSTR_OFFSETS
	.align		4
.L_1536:
        /*006c*/ 	.byte	0x04, 0x28
        /*006e*/ 	.short	(.L_1538 - .L_1537)


	//   ....[0]....
.L_1537:
        /*0070*/ 	.word	0x0000c760


	//   ....[1]....
        /*0074*/ 	.word	0x0000c8b0


	//   ....[2]....
        /*0078*/ 	.word	0x0000c8c0


	//   ....[3]....
        /*007c*/ 	.word	0x0000c910


	//   ....[4]....
        /*0080*/ 	.word	0x0000f4b0


	//   ....[5]....
        /*0084*/ 	.word	0x0000f4c0


	//   ....[6]....
        /*0088*/ 	.word	0x0000f500


	//   ....[7]....
        /*008c*/ 	.word	0x0000f510


	//   ....[8]....
        /*0090*/ 	.word	0x00011ec0


	//   ....[9]....
        /*0094*/ 	.word	0x00011ee0


	//   ....[10]....
        /*0098*/ 	.word	0x00011f10


	//   ....[11]....
        /*009c*/ 	.word	0x00011f20


	//   ....[12]....
        /*00a0*/ 	.word	0x00012ed0


	//   ....[13]....
        /*00a4*/ 	.word	0x00012f10


	//   ....[14]....
        /*00a8*/ 	.word	0x00012f70


	//   ....[15]....
        /*00ac*/ 	.word	0x00012f80


	//----- nvinfo : EIATTR_EXIT_INSTR_OFFSETS
	.align		4
.L_1538:
        /*00b0*/ 	.byte	0x04, 0x1c
        /*00b2*/ 	.short	(.L_1540 - .L_1539)


	//   ....[0]....
.L_1539:
        /*00b4*/ 	.word	0x00000330


	//   ....[1]....
        /*00b8*/ 	.word	0x00000a50


	//   ....[2]....
        /*00bc*/ 	.word	0x00000a80


	//   ....[3]....
        /*00c0*/ 	.word	0x00013ee0


	//   ....[4]....
        /*00c4*/ 	.word	0x00014000


	//   ....[5]....
        /*00c8*/ 	.word	0x00014020


	//----- nvinfo : EIATTR_CRS_STACK_SIZE
	.align		4
.L_1540:
        /*00cc*/ 	.byte	0x04, 0x1e
        /*00ce*/ 	.short	(.L_1542 - .L_1541)
.L_1541:
        /*00d0*/ 	.word	0x00000000


	//----- nvinfo : EIATTR_CBANK_PARAM_SIZE
	.align		4
.L_1542:
        /*00d4*/ 	.byte	0x03, 0x19
        /*00d6*/ 	.short	0x01d0


	//----- nvinfo : EIATTR_PARAM_CBANK
	.align		4
        /*00d8*/ 	.byte	0x04, 0x0a
        /*00da*/ 	.short	(.L_1544 - .L_1543)
	.align		4
.L_1543:
        /*00dc*/ 	.word	index@(.nv.constant0._ZN5flash24flash_fwd_splitkv_kernelI23Flash_fwd_kernel_traitsILi96ELi64ELi64ELi4ELb0ELb0EN7cutlass10bfloat16_tE19Flash_kernel_traitsILi96ELi64ELi64ELi4ES3_EELb1ELb0ELb0ELb0ELb0ELb1ELb0ELb1EEEvNS_16Flash_fwd_paramsE)
        /*00e0*/ 	.short	0x0210
        /*00e2*/ 	.short	0x01d0


	//----- nvinfo : EIATTR_SW_WAR
	.align		4
.L_1544:
        /*00e4*/ 	.byte	0x04, 0x36
        /*00e6*/ 	.short	(.L_1546 - .L_1545)
.L_1545:
        /*00e8*/ 	.word	0x00000008
.L_1546:


//--------------------- .nv.info._ZN5flash24flash_fwd_splitkv_kernelI23Flash_fwd_kernel_traitsILi96ELi64ELi64ELi4ELb0ELb0EN7cutlass10bfloat16_tE19Flash_kernel_traitsILi96ELi64ELi64ELi4ES3_EELb1ELb0ELb0ELb0ELb0ELb0ELb1ELb0EEEvNS_16Flash_fwd_paramsE --------------------------
	.section	.nv.info._ZN5flash24flash_fwd_splitkv_kernelI23Flash_fwd_kernel_traitsILi96ELi64ELi64ELi4ELb0ELb0EN7cutlass10bfloat16_tE19Flash_kernel_traitsILi96ELi64ELi64ELi4ES3_EELb1ELb0ELb0ELb0ELb0ELb0ELb1ELb0EEEvNS_16Flash_fwd_paramsE,"",@"SHT_CUDA_INFO"
	.sectionflags	@""
	.align	4


	//----- nvinfo : EIATTR_CUDA_API_VERSION
	.align		4
        /*0000*/ 	.byte	0x04, 0x37
        /*0002*/ 	.short	(.L_1548 - .L_1547)
.L_1547:
        /*0004*/ 	.word	0x00000082


	//----- nvinfo : EIATTR_KPARAM_INFO
	.align		4
.L_1548:
        /*0008*/ 	.byte	0x04, 0x17
        /*000a*/ 	.short	(.L_1550 - .L_1549)
.L_1549:
        /*000c*/ 	.word	0x00000000
        /*0010*/ 	.short	0x0000
        /*0012*/ 	.short	0x0000
        /*0014*/ 	.byte	0x00, 0xf0, 0x41, 0x07


	//----- nvinfo : EIATTR_SPARSE_MMA_MASK
	.align		4
.L_1550:
        /*0018*/ 	.byte	0x03, 0x50
        /*001a*/ 	.short	0x0000


	//----- nvinfo : EIATTR_MAXREG_COUNT
	.align		4
        /*001c*/ 	.byte	0x03, 0x1b
        /*001e*/ 	.short	0x00ff


	//----- nvinfo : EIATTR_NUM_BARRIERS
	.align		4
        /*0020*/ 	.byte	0x02, 0x4c
        /*0022*/ 	.byte	0x01
	.zero		1


	//----- nvinfo : EIATTR_MERCURY_ISA_VERSION
	.align		4
        /*0024*/ 	.byte	0x03, 0x5f
        /*0026*/ 	.short	0x0101


	//----- nvinfo : EIATTR_COOP_GROUP_MASK_REGIDS
	.align		4
        /*0028*/ 	.byte	0x04, 0x29
        /*002a*/ 	.short	(.L_1552 - .L_1551)


	//   ....[0]....
.L_1551:
        /*002c*/ 	.word	0xffffffff


	//   ....[1]....
        /*0030*/ 	.word	0xffffffff


	//   ....[2]....
        /*0034*/ 	.word	0xffffffff


	//   ....[3]....
        /*0038*/ 	.word	0xffffffff


	//   ....[4]....
        /*003c*/ 	.word	0xffffffff


	//   ....[5]....
        /*0040*/ 	.word	0xffffffff


	//   ....[6]....
        /*0044*/ 	.word	0xffffffff


	//   ....[7]....
        /*0048*/ 	.word	0xffffffff


	//   ....[8]....
        /*004c*/ 	.word	0xffffffff


	//   ....[9]....
        /*0050*/ 	.word	0xffffffff


	//   ....[10]....
        /*0054*/ 	.word	0xffffffff


	//   ....[11]....
        /*0058*/ 	.word	0xffffffff


	//   ....[12]....
        /*005c*/ 	.word	0xffffffff


	//   ....[13]....
        /*0060*/ 	.word	0xffffffff


	//   ....[14]....
        /*0064*/ 	.word	0xffffffff


	//   ....[15]....
        /*0068*/ 	.word	0xffffffff


	//----- nvinfo : EIATTR_COOP_GROUP_INSTR_OFFSETS
	.align		4
.L_1552:
        /*006c*/ 	.byte	0x04, 0x28
        /*006e*/ 	.short	(.L_1554 - .L_1553)


	//   ....[0]....
.L_1553:
        /*0070*/ 	.word	0x00004480


	//   ....[1]....
        /*0074*/ 	.word	0x00004520


	//   ....[2]....
        /*0078*/ 	.word	0x00004530


	//   ....[3]....
        /*007c*/ 	.word	0x00004560


	//   ....[4]....
        /*0080*/ 	.word	0x00006d40


	//   ....[5]....
        /*0084*/ 	.word	0x00006d50


	//   ....[6]....
        /*0088*/ 	.word	0x00006d90


	//   ....[7]....
        /*008c*/ 	.word	0x00006da0


	//   ....[8]....
        /*0090*/ 	.word	0x00009340


	//   ....[9]....
        /*0094*/ 	.word	0x00009350


	//   ....[10]....
        /*0098*/ 	.word	0x00009380


	//   ....[11]....
        /*009c*/ 	.word	0x00009390


	//   ....[12]....
        /*00a0*/ 	.word	0x0000a370


	//   ....[13]....
        /*00a4*/ 	.word	0x0000a3b0


	//   ....[14]....
        /*00a8*/ 	.word	0x0000a430


	//   ....[15]....
        /*00ac*/ 	.word	0x0000a440


	//----- nvinfo : EIATTR_EXIT_INSTR_OFFSETS
	.align		4
.L_1554:
        /*00b0*/ 	.byte	0x04, 0x1c
        /*00b2*/ 	.short	(.L_1556 - .L_1555)


	//   ....[0]....
.L_1555:
        /*00b4*/ 	.word	0x00000450


	//   ....[1]....
        /*00b8*/ 	.word	0x00000d10


	//   ....[2]....
        /*00bc*/ 	.word	0x00000d40


	//   ....[3]....
        /*00c0*/ 	.word	0x0000b400


	//   ....[4]....
        /*00c4*/ 	.word	0x0000b470


	//   ....[5]....
        /*00c8*/ 	.word	0x0000b490


	//----- nvinfo : EIATTR_CRS_STACK_SIZE
	.align		4
.L_1556:
        /*00cc*/ 	.byte	0x04, 0x1e
        /*00ce*/ 	.short	(.L_1558 - .L_1557)
.L_1557:
        /*00d0*/ 	.word	0x00000000


	//----- nvinfo : EIATTR_CBANK_PARAM_SIZE
	.align		4
.L_1558:
        /*00d4*/ 	.byte	0x03, 0x19
        /*00d6*/ 	.short	0x01d0


	//----- nvinfo : EIATTR_PARAM_CBANK
	.align		4
        /*00d8*/ 	.byte	0x04, 0x0a
        /*00da*/ 	.short	(.L_1560 - .L_1559)
	.align		4
.L_1559:
        /*00dc*/ 	.word	index@(.nv.constant0._ZN5flash24flash_fwd_splitkv_kernelI23Flash_fwd_kernel_traitsILi96ELi64ELi64ELi4ELb0ELb0EN7cutlass10bfloat16_tE19Flash_kernel_traitsILi96ELi64ELi64ELi4ES3_EELb1ELb0ELb0ELb0ELb0ELb0ELb1ELb0EEEvNS_16Flash_fwd_paramsE)
        /*00e0*/ 	.short	0x0210
        /*00e2*/ 	.short	0x01d0


	//----- nvinfo : EIATTR_SW_WAR
	.align		4
.L_1560:
        /*00e4*/ 	.byte	0x04, 0x36
        /*00e6*/ 	.short	(.L_1562 - .L_1561)
.L_1561:
        /*00e8*/ 	.word	0x00000008
.L_1562:


//--------------------- .nv.info._ZN5flash24flash_fwd_splitkv_kernelI23Flash_fwd_kernel_traitsILi96ELi64ELi64ELi4ELb0ELb0EN7cutlass10bfloat16_tE19Flash_kernel_traitsILi96ELi64ELi64ELi4ES3_EELb1ELb0ELb0ELb0ELb0ELb1ELb1ELb0EEEvNS_16Flash_fwd_paramsE --------------------------
	.section	.nv.info._ZN5flash24flash_fwd_splitkv_kernelI23Flash_fwd_kernel_traitsILi96ELi64ELi64ELi4ELb0ELb0EN7cutlass10bfloat16_tE19Flash_kernel_traitsILi96ELi64ELi64ELi4ES3_EELb1ELb0ELb0ELb0ELb0ELb1ELb1ELb0EEEvNS_16Flash_fwd_paramsE,"",@"SHT_CUDA_INFO"
	.sectionflags	@""
	.align	4


	//----- nvinfo : EIATTR_CUDA_API_VERSION
	.align		4
        /*0000*/ 	.byte	0x04, 0x37
        /*0002*/ 	.short	(.L_1564 - .L_1563)
.L_1563:
        /*0004*/ 	.word	0x00000082


	//----- nvinfo : EIATTR_KPARAM_INFO
	.align		4
.L_1564:
        /*0008*/ 	.byte	0x04, 0x17
        /*000a*/ 	.short	(.L_1566 - .L_1565)
.L_1565:
        /*000c*/ 	.word	0x00000000
        /*0010*/ 	.short	0x0000
        /*0012*/ 	.short	0x0000
        /*0014*/ 	.byte	0x00, 0xf0, 0x41, 0x07


	//----- nvinfo : EIATTR_SPARSE_MMA_MASK
	.align		4
.L_1566:
        /*0018*/ 	.byte	0x03, 0x50
        /*001a*/ 	.short	0x0000


	//----- nvinfo : EIATTR_MAXREG_COUNT
	.align		4
        /*001c*/ 	.byte	0x03, 0x1b
        /*001e*/ 	.short	0x00ff


	//----- nvinfo : EIATTR_NUM_BARRIERS
	.align		4
        /*0020*/ 	.byte	0x02, 0x4c
        /*0022*/ 	.byte	0x01
	.zero		1


	//----- nvinfo : EIATTR_MERCURY_ISA_VERSION
	.align		4
        /*0024*/ 	.byte	0x03, 0x5f
        /*0026*/ 	.short	0x0101


	//----- nvinfo : EIATTR_COOP_GROUP_MASK_REGIDS
	.align		4
        /*0028*/ 	.byte	0x04, 0x29
        /*002a*/ 	.short	(.L_1568 - .L_1567)


	//   ....[0]....
.L_1567:
        /*002c*/ 	.word	0xffffffff


	//   ....[1]....
        /*0030*/ 	.word	0xffffffff


	//   ....[2]....
        /*0034*/ 	.word	0xffffffff


	//   ....[3]....
        /*0038*/ 	.word	0xffffffff


	//   ....[4]....
        /*003c*/ 	.word	0xffffffff


	//   ....[5]....
        /*0040*/ 	.word	0xffffffff


	//   ....[6]....
        /*0044*/ 	.word	0xffffffff


	//   ....[7]....
        /*0048*/ 	.word	0xffffffff


	//   ....[8]....
        /*004c*/ 	.word	0xffffffff


	//   ....[9]....
        /*0050*/ 	.word	0xffffffff


	//   ....[10]....
        /*0054*/ 	.word	0xffffffff


	//   ....[11]....
        /*0058*/ 	.word	0xffffffff


	//   ....[12]....
        /*005c*/ 	.word	0xffffffff


	//   ....[13]....
        /*0060*/ 	.word	0xffffffff


	//   ....[14]....
        /*0064*/ 	.word	0xffffffff


	//   ....[15]....
        /*0068*/ 	.word	0xffffffff


	//----- nvinfo : EIATTR_COOP_GROUP_INSTR_OFFSETS
	.align		4
.L_1568:
        /*006c*/ 	.byte	0x04, 0x28
        /*006e*/ 	.short	(.L_1570 - .L_1569)


	//   ....[0]....
.L_1569:
        /*0070*/ 	.word	0x00004890


	//   ....[1]....
        /*0074*/ 	.word	0x000048f0


	//   ....[2]....
        /*0078*/ 	.word	0x00004900


	//   ....[3]....
        /*007c*/ 	.word	0x00004930


	//   ....[4]....
        /*0080*/ 	.word	0x00007550


	//   ....[5]....
        /*0084*/ 	.word	0x00007560


	//   ....[6]....
        /*0088*/ 	.word	0x00007590


	//   ....[7]....
        /*008c*/ 	.word	0x000075a0


	//   ....[8]....
        /*0090*/ 	.word	0x00009f50


	//   ....[9]....
        /*0094*/ 	.word	0x00009f70


	//   ....[10]....
        /*0098*/ 	.word	0x00009fa0


	//   ....[11]....
        /*009c*/ 	.word	0x00009fb0


	//   ....[12]....
        /*00a0*/ 	.word	0x0000af50


	//   ....[13]....
        /*00a4*/ 	.word	0x0000af90


	//   ....[14]....
        /*00a8*/ 	.word	0x0000b010


	//   ....[15]....
        /*00ac*/ 	.word	0x0000b020


	//----- nvinfo : EIATTR_EXIT_INSTR_OFFSETS
	.align		4
.L_1570:
        /*00b0*/ 	.byte	0x04, 0x1c
        /*00b2*/ 	.short	(.L_1572 - .L_1571)


	//   ....[0]....
.L_1571:
        /*00b4*/ 	.word	0x00000450


	//   ....[1]....
        /*00b8*/ 	.word	0x00000d10


	//   ....[2]....
        /*00bc*/ 	.word	0x00000d40


	//   ....[3]....
        /*00c0*/ 	.word	0x0000bfe0


	//   ....[4]....
        /*00c4*/ 	.word	0x0000c050


	//   ....[5]....
        /*00c8*/ 	.word	0x0000c070


	//----- nvinfo : EIATTR_CRS_STACK_SIZE
	.align		4
.L_1572:
        /*00cc*/ 	.byte	0x04, 0x1e
        /*00ce*/ 	.short	(.L_1574 - .L_1573)
.L_1573:
        /*00d0*/ 	.word	0x00000000


	//----- nvinfo : EIATTR_CBANK_PARAM_SIZE
	.align		4
.L_1574:
        /*00d4*/ 	.byte	0x03, 0x19
        /*00d6*/ 	.short	0x01d0


	//----- nvinfo : EIATTR_PARAM_CBANK
	.align		4
        /*00d8*/ 	.byte	0x04, 0x0a
        /*00da*/ 	.short	(.L_1576 - .L_1575)
	.align		4
.L_1575:
        /*00dc*/ 	.word	index@(.nv.constant0._ZN5flash24flash_fwd_splitkv_kernelI23Flash_fwd_kernel_traitsILi96ELi64ELi64ELi4ELb0ELb0EN7cutlass10bfloat16_tE19Flash_kernel_traitsILi96ELi64ELi64ELi4ES3_EELb1ELb0ELb0ELb0ELb0ELb1ELb1ELb0EEEvNS_16Flash_fwd_paramsE)
        /*00e0*/ 	.short	0x0210
        /*00e2*/ 	.short	0x01d0


	//----- nvinfo : EIATTR_SW_WAR
	.align		4
.L_1576:
        /*00e4*/ 	.byte	0x04, 0x36
        /*00e6*/ 	.short	(.L_1578 - .L_1577)
.L_1577:
        /*00e8*/ 	.word	0x00000008
.L_1578:


//--------------------- .nv.info._ZN5flash24flash_fwd_splitkv_kernelI23Flash_fwd_kernel_traitsILi96ELi64ELi64ELi4ELb0ELb0EN7cutlass10bfloat16_tE19Flash_kernel_traitsILi96ELi64ELi64ELi4ES3_EELb1ELb0ELb0ELb0ELb0ELb0ELb1ELb1EEEvNS_16Flash_fwd_paramsE --------------------------
	.section	.nv.info._ZN5flash24flash_fwd_splitkv_kernelI23Flash_fwd_kernel_traitsILi96ELi64ELi64ELi4ELb0ELb0EN7cutlass10bfloat16_tE19Flash_kernel_traitsILi96ELi64ELi64ELi4ES3_EELb1ELb0ELb0ELb0ELb0ELb0ELb1ELb1EEEvNS_16Flash_fwd_paramsE,"",@"SHT_CUDA_INFO"
	.sectionflags	@""
	.align	4


	//----- nvinfo : EIATTR_CUDA_API_VERSION
	.align		4
        /*0000*/ 	.byte	0x04, 0x37
        /*0002*/ 	.short	(.L_1580 - .L_1579)
.L_1579:
        /*0004*/ 	.word	0x00000082


	//----- nvinfo : EIATTR_KPARAM_INFO
	.align		4
.L_1580:
        /*0008*/ 	.byte	0x04, 0x17
        /*000a*/ 	.short	(.L_1582 - .L_1581)
.L_1581:
        /*000c*/ 	.word	0x00000000
        /*0010*/ 	.short	0x0000
        /*0012*/ 	.short	0x0000
        /*0014*/ 	.byte	0x00, 0xf0, 0x41, 0x07


	//----- nvinfo : EIATTR_SPARSE_MMA_MASK
	.align		4
.L_1582:
        /*0018*/ 	.byte	0x03, 0x50
        /*001a*/ 	.short	0x0000


	//----- nvinfo : EIATTR_MAXREG_COUNT
	.align		4
        /*001c*/ 	.byte	0x03, 0x1b
        /*001e*/ 	.short	0x00ff


	//----- nvinfo : EIATTR_NUM_BARRIERS
	.align		4
        /*0020*/ 	.byte	0x02, 0x4c
        /*0022*/ 	.byte	0x01
	.zero		1


	//----- nvinfo : EIATTR_MERCURY_ISA_VERSION
	.align		4
        /*0024*/ 	.byte	0x03, 0x5f
        /*0026*/ 	.short	0x0101


	//----- nvinfo : EIATTR_COOP_GROUP_MASK_REGIDS
	.align		4
        /*0028*/ 	.byte	0x04, 0x29
        /*002a*/ 	.short	(.L_1584 - .L_1583)


	//   ....[0]....
.L_1583:
        /*002c*/ 	.word	0xffffffff


	//   ....[1]....
        /*0030*/ 	.word	0xffffffff


	//   ....[2]....
        /*0034*/ 	.word	0xffffffff


	//   ....[3]....
        /*0038*/ 	.word	0xffffffff


	//   ....[4]....
        /*003c*/ 	.word	0xffffffff


	//   ....[5]....
        /*0040*/ 	.word	0xffffffff


	//   ....[6]....
        /*0044*/ 	.word	0xffffffff


	//   ....[7]....
        /*0048*/ 	.word	0xffffffff


	//   ....[8]....
        /*004c*/ 	.word	0xffffffff


	//   ....[9]....
        /*0050*/ 	.word	0xffffffff


	//   ....[10]....
        /*0054*/ 	.word	0xffffffff


	//   ....[11]....
        /*0058*/ 	.word	0xffffffff


	//   ....[12]....
        /*005c*/ 	.word	0xffffffff


	//   ....[13]....
        /*0060*/ 	.word	0xffffffff


	//   ....[14]....
        /*0064*/ 	.word	0xffffffff


	//   ....[15]....
        /*0068*/ 	.word	0xffffffff


	//----- nvinfo : EIATTR_COOP_GROUP_INSTR_OFFSETS
	.align		4
.L_1584:
        /*006c*/ 	.byte	0x04, 0x28
        /*006e*/ 	.short	(.L_1586 - .L_1585)


	//   ....[0]....
.L_1585:
        /*0070*/ 	.word	0x0000c800


	//   ....[1]....
        /*0074*/ 	.word	0x0000c820


	//   ....[2]....
        /*0078*/ 	.word	0x0000c8a0


	//   ....[3]....
        /*007c*/ 	.word	0x0000c8b0


	//   ....[4]....
        /*0080*/ 	.word	0x0000f0d0


	//   ....[5]....
        /*0084*/ 	.word	0x0000f0e0


	//   ....[6]....
        /*0088*/ 	.word	0x0000f110


	//   ....[7]....
        /*008c*/ 	.word	0x0000f120


	//   ....[8]....
        /*0090*/ 	.word	0x000116c0


	//   ....[9]....
        /*0094*/ 	.word	0x000116e0


	//   ....[10]....
        /*0098*/ 	.word	0x00011720


	//   ....[11]....
        /*009c*/ 	.word	0x00011730


	//   ....[12]....
        /*00a0*/ 	.word	0x000126f0


	//   ....[13]....
        /*00a4*/ 	.word	0x00012730


	//   ....[14]....
        /*00a8*/ 	.word	0x000127e0


	//   ....[15]....
        /*00ac*/ 	.word	0x000127f0


	//----- nvinfo : EIATTR_EXIT_INSTR_OFFSETS
	.align		4
.L_1586:
        /*00b0*/ 	.byte	0x04, 0x1c
        /*00b2*/ 	.short	(.L_1588 - .L_1587)


	//   ....[0]....
.L_1587:
        /*00b4*/ 	.word	0x00000440


	//   ....[1]....
        /*00b8*/ 	.word	0x00000d20


	//   ....[2]....
        /*00bc*/ 	.word	0x00000d50


	//   ....[3]....
        /*00c0*/ 	.word	0x000136b0


	//   ....[4]....
        /*00c4*/ 	.word	0x00013720


	//   ....[5]....
        /*00c8*/ 	.word	0x00013740


	//----- nvinfo : EIATTR_CRS_STACK_SIZE
	.align		4
.L_1588:
        /*00cc*/ 	.byte	0x04, 0x1e
        /*00ce*/ 	.short	(.L_1590 - .L_1589)
.L_1589:
        /*00d0*/ 	.word	0x00000000


	//----- nvinfo : EIATTR_CBANK_PARAM_SIZE
	.align		4
.L_1590:
        /*00d4*/ 	.byte	0x03, 0x19
        /*00d6*/ 	.short	0x01d0


	//----- nvinfo : EIATTR_PARAM_CBANK
	.align		4
        /*00d8*/ 	.byte	0x04, 0x0a
        /*00da*/ 	.short	(.L_1592 - .L_1591)
	.align		4
.L_1591:
        /*00dc*/ 	.word	index@(.nv.constant0._ZN5flash24flash_fwd_splitkv_kernelI23Flash_fwd_kernel_traitsILi96ELi64ELi64ELi4ELb0ELb0EN7cutlass10bfloat16_tE19Flash_kernel_traitsILi96ELi64ELi64ELi4ES3_EELb1ELb0ELb0ELb0ELb0ELb0ELb1ELb1EEEvNS_16Flash_fwd_paramsE)
        /*00e0*/ 	.short	0x0210
        /*00e2*/ 	.short	0x01d0


	//----- nvinfo : EIATTR_SW_WAR
	.align		4
.L_1592:
        /*00e4*/ 	.byte	0x04, 0x36
        /*00e6*/ 	.short	(.L_1594 - .L_1593)
.L_1593:
        /*00e8*/ 	.word	0x00000008
.L_1594:


//--------------------- .nv.info._ZN5flash24flash_fwd_splitkv_kernelI23Flash_fwd_kernel_traitsILi96ELi64ELi64ELi4ELb0ELb0EN7cutlass10bfloat16_tE19Flash_kernel_traitsILi96ELi64ELi64ELi4ES3_EELb1ELb0ELb0ELb0ELb0ELb1ELb1ELb1EEEvNS_16Flash_fwd_paramsE --------------------------
	.section	.nv.info._ZN5flash24flash_fwd_splitkv_kernelI23Flash_fwd_kernel_traitsILi96ELi64ELi64ELi4ELb0ELb0EN7cutlass10bfloat16_tE19Flash_kernel_traitsILi96ELi64ELi64ELi4ES3_EELb1ELb0ELb0ELb0ELb0ELb1ELb1ELb1EEEvNS_16Flash_fwd_paramsE,"",@"SHT_CUDA_INFO"
	.sectionflags	@""
	.align	4


	//----- nvinfo : EIATTR_CUDA_API_VERSION
	.align		4
        /*0000*/ 	.byte	0x04, 0x37
        /*0002*/ 	.short	(.L_1596 - .L_1595)
.L_1595:
        /*0004*/ 	.word	0x00000082


	//----- nvinfo : EIATTR_KPARAM_INFO
	.align		4
.L_1596:
        /*0008*/ 	.byte	0x04, 0x17
        /*000a*/ 	.short	(.L_1598 - .L_1597)
.L_1597:
        /*000c*/ 	.word	0x00000000
        /*0010*/ 	.short	0x0000
        /*0012*/ 	.short	0x0000
        /*0014*/ 	.byte	0x00, 0xf0, 0x41, 0x07


	//----- nvinfo : EIATTR_SPARSE_MMA_MASK
	.align		4
.L_1598:
        /*0018*/ 	.byte	0x03, 0x50
        /*001a*/ 	.short	0x0000


	//----- nvinfo : EIATTR_MAXREG_COUNT
	.align		4
        /*001c*/ 	.byte	0x03, 0x1b
        /*001e*/ 	.short	0x00ff


	//----- nvinfo : EIATTR_NUM_BARRIERS
	.align		4
        /*0020*/ 	.byte	0x02, 0x4c
        /*0022*/ 	.byte	0x01
	.zero		1


	//----- nvinfo : EIATTR_MERCURY_ISA_VERSION
	.align		4
        /*0024*/ 	.byte	0x03, 0x5f
        /*0026*/ 	.short	0x0101


	//----- nvinfo : EIATTR_COOP_GROUP_MASK_REGIDS
	.align		4
        /*0028*/ 	.byte	0x04, 0x29
        /*002a*/ 	.short	(.L_1600 - .L_1599)


	//   ....[0]....
.L_1599:
        /*002c*/ 	.word	0xffffffff


	//   ....[1]....
        /*0030*/ 	.word	0xffffffff


	//   ....[2]....
        /*0034*/ 	.word	0xffffffff


	//   ....[3]....
        /*0038*/ 	.word	0xffffffff


	//   ....[4]....
        /*003c*/ 	.word	0xffffffff


	//   ....[5]....
        /*0040*/ 	.word	0xffffffff


	//   ....[6]....
        /*0044*/ 	.word	0xffffffff


	//   ....[7]....
        /*0048*/ 	.word	0xffffffff


	//   ....[8]....
        /*004c*/ 	.word	0xffffffff


	//   ....[9]....
        /*0050*/ 	.word	0xffffffff


	//   ....[10]....
        /*0054*/ 	.word	0xffffffff


	//   ....[11]....
        /*0058*/ 	.word	0xffffffff


	//   ....[12]....
        /*005c*/ 	.word	0xffffffff


	//   ....[13]....
        /*0060*/ 	.word	0xffffffff


	//   ....[14]....
        /*0064*/ 	.word	0xffffffff


	//   ....[15]....
        /*0068*/ 	.word	0xffffffff


	//----- nvinfo : EIATTR_COOP_GROUP_INSTR_OFFSETS
	.align		4
.L_1600:
        /*006c*/ 	.byte	0x04, 0x28
        /*006e*/ 	.short	(.L_1602 - .L_1601)


	//   ....[0]....
.L_1601:
        /*0070*/ 	.word	0x0000cc70


	//   ....[1]....
        /*0074*/ 	.word	0x0000cc90


	//   ....[2]....
        /*0078*/ 	.word	0x0000cd10


	//   ....[3]....
        /*007c*/ 	.word	0x0000cd20


	//   ....[4]....
        /*0080*/ 	.word	0x0000f930


	//   ....[5]....
        /*0084*/ 	.word	0x0000f940


	//   ....[6]....
        /*0088*/ 	.word	0x0000f970


	//   ....[7]....
        /*008c*/ 	.word	0x0000f980


	//   ....[8]....
        /*0090*/ 	.word	0x00012320


	//   ....[9]....
        /*0094*/ 	.word	0x00012340


	//   ....[10]....
        /*0098*/ 	.word	0x00012370


	//   ....[11]....
        /*009c*/ 	.word	0x00012380


	//   ....[12]....
        /*00a0*/ 	.word	0x00013320


	//   ....[13]....
        /*00a4*/ 	.word	0x00013360


	//   ....[14]....
        /*00a8*/ 	.word	0x00013410


	//   ....[15]....
        /*00ac*/ 	.word	0x00013420


	//----- nvinfo : EIATTR_EXIT_INSTR_OFFSETS
	.align		4
.L_1602:
        /*00b0*/ 	.byte	0x04, 0x1c
        /*00b2*/ 	.short	(.L_1604 - .L_1603)


	//   ....[0]....
.L_1603:
        /*00b4*/ 	.word	0x00000440


	//   ....[1]....
        /*00b8*/ 	.word	0x00000d20


	//   ....[2]....
        /*00bc*/ 	.word	0x00000d50


	//   ....[3]....
        /*00c0*/ 	.word	0x000142e0


	//   ....[4]....
        /*00c4*/ 	.word	0x00014350


	//   ....[5]....
        /*00c8*/ 	.word	0x00014370


	//----- nvinfo : EIATTR_CRS_STACK_SIZE
	.align		4
.L_1604:
        /*00cc*/ 	.byte	0x04, 0x1e
        /*00ce*/ 	.short	(.L_1606 - .L_1605)
.L_1605:
        /*00d0*/ 	.word	0x00000000


	//----- nvinfo : EIATTR_CBANK_PARAM_SIZE
	.align		4
.L_1606:
        /*00d4*/ 	.byte	0x03, 0x19
        /*00d6*/ 	.short	0x01d0


	//----- nvinfo : EIATTR_PARAM_CBANK
	.align		4
        /*00d8*/ 	.byte	0x04, 0x0a
        /*00da*/ 	.short	(.L_1608 - .L_1607)
	.align		4
.L_1607:
        /*00dc*/ 	.word	index@(.nv.constant0._ZN5flash24flash_fwd_splitkv_kernelI23Flash_fwd_kernel_traitsILi96ELi64ELi64ELi4ELb0ELb0EN7cutlass10bfloat16_tE19Flash_kernel_traitsILi96ELi64ELi64ELi4ES3_EELb1ELb0ELb0ELb0ELb0ELb1ELb1ELb1EEEvNS_16Flash_fwd_paramsE)
        /*00e0*/ 	.short	0x0210
        /*00e2*/ 	.short	0x01d0


	//----- nvinfo : EIATTR_SW_WAR
	.align		4
.L_1608:
        /*00e4*/ 	.byte	0x04, 0x36
        /*00e6*/ 	.short	(.L_1610 - .L_1609)
.L_1609:
        /*00e8*/ 	.word	0x00000008
.L_1610:


//--------------------- .nv.info._ZN5flash24flash_fwd_splitkv_kernelI23Flash_fwd_kernel_traitsILi96ELi64ELi64ELi4ELb0ELb0EN7cutlass10bfloat16_tE19Flash_kernel_traitsILi96ELi64ELi64ELi4ES3_EELb1ELb0ELb0ELb1ELb1ELb0ELb0ELb0EEEvNS_16Flash_fwd_paramsE --------------------------
	.section	.nv.info._ZN5flash24flash_fwd_splitkv_kernelI23Flash_fwd_kernel_traitsILi96ELi64ELi64ELi4ELb0ELb0EN7cutlass10bfloat16_tE19Flash_kernel_traitsILi96ELi64ELi64ELi4ES3_EELb1ELb0ELb0ELb1ELb1ELb0ELb0ELb0EEEvNS_16Flash_fwd_paramsE,"",@"SHT_CUDA_INFO"
	.sectionflags	@""
	.align	4


	//----- nvinfo : EIATTR_CUDA_API_VERSION
	.align		4
        /*0000*/ 	.byte	0x04, 0x37
        /*0002*/ 	.short	(.L_1612 - .L_1611)
.L_1611:
        /*0004*/ 	.word	0x00000082


	//----- nvinfo : EIATTR_KPARAM_INFO
	.align		4
.L_1612:
        /*0008*/ 	.byte	0x04, 0x17
        /*000a*/ 	.short	(.L_1614 - .L_1613)
.L_1613:
        /*000c*/ 	.word	0x00000000
        /*0010*/ 	.short	0x0000
        /*0012*/ 	.short	0x0000
        /*0014*/ 	.byte	0x00, 0xf0, 0x41, 0x07


	//----- nvinfo : EIATTR_SPARSE_MMA_MASK
	.align		4
.L_1614:
        /*0018*/ 	.byte	0x03, 0x50
        /*001a*/ 	.short	0x0000


	//----- nvinfo : EIATTR_MAXREG_COUNT
	.align		4
        /*001c*/ 	.byte	0x03, 0x1b
        /*001e*/ 	.short	0x00ff


	//----- nvinfo : EIATTR_NUM_BARRIERS
	.align		4
        /*0020*/ 	.byte	0x02, 0x4c
        /*0022*/ 	.byte	0x01
	.zero		1


	//----- nvinfo : EIATTR_MERCURY_ISA_VERSION
	.align		4
        /*0024*/ 	.byte	0x03, 0x5f
        /*0026*/ 	.short	0x0101


	//----- nvinfo : EIATTR_COOP_GROUP_MASK_REGIDS
	.align		4
        /*0028*/ 	.byte	0x04, 0x29
        /*002a*/ 	.short	(.L_1616 - .L_1615)


	//   ....[0]....
.L_1615:
        /*002c*/ 	.word	0xffffffff


	//   ....[1]....
        /*0030*/ 	.word	0xffffffff


	//   ....[2]....
        /*0034*/ 	.word	0xffffffff


	//   ....[3]....
        /*0038*/ 	.word	0xffffffff


	//   ....[4]....
        /*003c*/ 	.word	0xffffffff


	//   ....[5]....
        /*0040*/ 	.word	0xffffffff


	//   ....[6]....
        /*0044*/ 	.word	0xffffffff


	//   ....[7]....
        /*0048*/ 	.word	0xffffffff


	//   ....[8]....
        /*004c*/ 	.word	0xffffffff


	//   ....[9]....
        /*0050*/ 	.word	0xffffffff


	//   ....[10]....
        /*0054*/ 	.word	0xffffffff


	//   ....[11]....
        /*0058*/ 	.word	0xffffffff


	//----- nvinfo : EIATTR_COOP_GROUP_INSTR_OFFSETS
	.align		4
.L_1616:
        /*005c*/ 	.byte	0x04, 0x28
        /*005e*/ 	.short	(.L_1618 - .L_1617)


	//   ....[0]....
.L_1617:
        /*0060*/ 	.word	0x00002da0


	//   ....[1]....
        /*0064*/ 	.word	0x00002dc0


	//   ....[2]....
        /*0068*/ 	.word	0x00002e40


	//   ....[3]....
        /*006c*/ 	.word	0x00002e50


	//   ....[4]....
        /*0070*/ 	.word	0x00004c00


	//   ....[5]....
        /*0074*/ 	.word	0x00004c20


	//   ....[6]....
        /*0078*/ 	.word	0x00004c50


	//   ....[7]....
        /*007c*/ 	.word	0x00004c60


	//   ....[8]....
        /*0080*/ 	.word	0x00005c10


	//   ....[9]....
        /*0084*/ 	.word	0x00005c60


	//   ....[10]....
        /*0088*/ 	.word	0x00005ca0


	//   ....[11]....
        /*008c*/ 	.word	0x00005cd0


	//----- nvinfo : EIATTR_EXIT_INSTR_OFFSETS
	.align		4
.L_1618:
        /*0090*/ 	.byte	0x04, 0x1c
        /*0092*/ 	.short	(.L_1620 - .L_1619)


	//   ....[0]....
.L_1619:
        /*0094*/ 	.word	0x000001a0


	//   ....[1]....
        /*0098*/ 	.word	0x000006c0


	//   ....[2]....
        /*009c*/ 	.word	0x000006f0


	//   ....[3]....
        /*00a0*/ 	.word	0x00006b00


	//----- nvinfo : EIATTR_CRS_STACK_SIZE
	.align		4
.L_1620:
        /*00a4*/ 	.byte	0x04, 0x1e
        /*00a6*/ 	.short	(.L_1622 - .L_1621)
.L_1621:
        /*00a8*/ 	.word	0x00000000


	//----- nvinfo : EIATTR_CBANK_PARAM_SIZE
	.align		4
.L_1622:
        /*00ac*/ 	.byte	0x03, 0x19
        /*00ae*/ 	.short	0x01d0


	//----- nvinfo : EIATTR_PARAM_CBANK
	.align		4
        /*00b0*/ 	.byte	0x04, 0x0a
        /*00b2*/ 	.short	(.L_1624 - .L_1623)
	.align		4
.L_1623:
        /*00b4*/ 	.word	index@(.nv.constant0._ZN5flash24flash_fwd_splitkv_kernelI23Flash_fwd_kernel_traitsILi96ELi64ELi64ELi4ELb0ELb0EN7cutlass10bfloat16_tE19Flash_kernel_traitsILi96ELi64ELi64ELi4ES3_EELb1ELb0ELb0ELb1ELb1ELb0ELb0ELb0EEEvNS_16Flash_fwd_paramsE)
        /*00b8*/ 	.short	0x0210
        /*00ba*/ 	.short	0x01d0


	//----- nvinfo : EIATTR_SW_WAR
	.align		4
.L_1624:
        /*00bc*/ 	.byte	0x04, 0x36
        /*00be*/ 	.short	(.L_1626 - .L_1625)
.L_1625:
        /*00c0*/ 	.word	0x00000008
.L_1626:


//--------------------- .nv.info._ZN5flash24flash_fwd_splitkv_kernelI23Flash_fwd_kernel_traitsILi96ELi64ELi64ELi4ELb0ELb0EN7cutlass10bfloat16_tE19Flash_kernel_traitsILi96ELi64ELi64ELi4ES3_EELb1ELb0ELb0ELb1ELb1ELb1ELb0ELb0EEEvNS_16Flash_fwd_paramsE --------------------------
	.section	.nv.info._ZN5flash24flash_fwd_splitkv_kernelI23Flash_fwd_kernel_traitsILi96ELi64ELi64ELi4ELb0ELb0EN7cutlass10bfloat16_tE19Flash_kernel_traitsILi96ELi64ELi64ELi4ES3_EELb1ELb0ELb0ELb1ELb1ELb1ELb0ELb0EEEvNS_16Flash_fwd_paramsE,"",@"SHT_CUDA_INFO"
	.sectionflags	@""
	.align	4


	//----- nvinfo : EIATTR_CUDA_API_VERSION
	.align		4
        /*0000*/ 	.byte	0x04, 0x37
        /*0002*/ 	.short	(.L_1628 - .L_1627)
.L_1627:
        /*0004*/ 	.word	0x00000082


	//----- nvinfo : EIATTR_KPARAM_INFO
	.align		4
.L_1628:
        /*0008*/ 	.byte	0x04, 0x17
        /*000a*/ 	.short	(.L_1630 - .L_1629)
.L_1629:
        /*000c*/ 	.word	0x00000000
        /*0010*/ 	.short	0x0000
        /*0012*/ 	.short	0x0000
        /*0014*/ 	.byte	0x00, 0xf0, 0x41, 0x07


	//----- nvinfo : EIATTR_SPARSE_MMA_MASK
	.align		4
.L_1630:
        /*0018*/ 	.byte	0x03, 0x50
        /*001a*/ 	.short	0x0000


	//----- nvinfo : EIATTR_MAXREG_COUNT
	.align		4
        /*001c*/ 	.byte	0x03, 0x1b
        /*001e*/ 	.short	0x00ff


	//----- nvinfo : EIATTR_NUM_BARRIERS
	.align		4
        /*0020*/ 	.byte	0x02, 0x4c
        /*0022*/ 	.byte	0x01
	.zero		1


	//----- nvinfo : EIATTR_MERCURY_ISA_VERSION
	.align		4
        /*0024*/ 	.byte	0x03, 0x5f
        /*0026*/ 	.short	0x0101


	//----- nvinfo : EIATTR_COOP_GROUP_MASK_REGIDS
	.align		4
        /*0028*/ 	.byte	0x04, 0x29
        /*002a*/ 	.short	(.L_1632 - .L_1631)


	//   ....[0]....
.L_1631:
        /*002c*/ 	.word	0xffffffff


	//   ....[1]....
        /*0030*/ 	.word	0xffffffff


	//   ....[2]....
        /*0034*/ 	.word	0xffffffff


	//   ....[3]....
        /*0038*/ 	.word	0xffffffff


	//   ....[4]....
        /*003c*/ 	.word	0xffffffff


	//   ....[5]....
        /*0040*/ 	.word	0xffffffff


	//   ....[6]....
        /*0044*/ 	.word	0xffffffff


	//   ....[7]....
        /*0048*/ 	.word	0xffffffff


	//   ....[8]....
        /*004c*/ 	.word	0xffffffff


	//   ....[9]....
        /*0050*/ 	.word	0xffffffff


	//   ....[10]....
        /*0054*/ 	.word	0xffffffff


	//   ....[11]....
        /*0058*/ 	.word	0xffffffff


	//----- nvinfo : EIATTR_COOP_GROUP_INSTR_OFFSETS
	.align		4
.L_1632:
        /*005c*/ 	.byte	0x04, 0x28
        /*005e*/ 	.short	(.L_1634 - .L_1633)


	//   ....[0]....
.L_1633:
        /*0060*/ 	.word	0x00003180


	//   ....[1]....
        /*0064*/ 	.word	0x000031a0


	//   ....[2]....
        /*0068*/ 	.word	0x00003220


	//   ....[3]....
        /*006c*/ 	.word	0x00003230


	//   ....[4]....
        /*0070*/ 	.word	0x000053f0


	//   ....[5]....
        /*0074*/ 	.word	0x00005410


	//   ....[6]....
        /*0078*/ 	.word	0x00005440


	//   ....[7]....
        /*007c*/ 	.word	0x00005450


	//   ....[8]....
        /*0080*/ 	.word	0x000063f0


	//   ....[9]....
        /*0084*/ 	.word	0x00006440


	//   ....[10]....
        /*0088*/ 	.word	0x00006480


	//   ....[11]....
        /*008c*/ 	.word	0x000064b0


	//----- nvinfo : EIATTR_EXIT_INSTR_OFFSETS
	.align		4
.L_1634:
        /*0090*/ 	.byte	0x04, 0x1c
        /*0092*/ 	.short	(.L_1636 - .L_1635)


	//   ....[0]....
.L_1635:
        /*0094*/ 	.word	0x000001a0


	//   ....[1]....
        /*0098*/ 	.word	0x000006c0


	//   ....[2]....
        /*009c*/ 	.word	0x000006f0


	//   ....[3]....
        /*00a0*/ 	.word	0x000072e0


	//----- nvinfo : EIATTR_CRS_STACK_SIZE
	.align		4
.L_1636:
        /*00a4*/ 	.byte	0x04, 0x1e
        /*00a6*/ 	.short	(.L_1638 - .L_1637)
.L_1637:
        /*00a8*/ 	.word	0x00000000


	//----- nvinfo : EIATTR_CBANK_PARAM_SIZE
	.align		4
.L_1638:
        /*00ac*/ 	.byte	0x03, 0x19
        /*00ae*/ 	.short	0x01d0


	//----- nvinfo : EIATTR_PARAM_CBANK
	.align		4
        /*00b0*/ 	.byte	0x04, 0x0a
        /*00b2*/ 	.short	(.L_1640 - .L_1639)
	.align		4
.L_1639:
        /*00b4*/ 	.word	index@(.nv.constant0._ZN5flash24flash_fwd_splitkv_kernelI23Flash_fwd_kernel_traitsILi96ELi64ELi64ELi4ELb0ELb0EN7cutlass10bfloat16_tE19Flash_kernel_traitsILi96ELi64ELi64ELi4ES3_EELb1ELb0ELb0ELb1ELb1ELb1ELb0ELb0EEEvNS_16Flash_fwd_paramsE)
        /*00b8*/ 	.short	0x0210
        /*00ba*/ 	.short	0x01d0


	//----- nvinfo : EIATTR_SW_WAR
	.align		4
.L_1640:
        /*00bc*/ 	.byte	0x04, 0x36
        /*00be*/ 	.short	(.L_1642 - .L_1641)
.L_1641:
        /*00c0*/ 	.word	0x00000008
.L_1642:


//--------------------- .nv.info._ZN5flash24flash_fwd_splitkv_kernelI23Flash_fwd_kernel_traitsILi96ELi64ELi64ELi4ELb0ELb0EN7cutlass10bfloat16_tE19Flash_kernel_traitsILi96ELi64ELi64ELi4ES3_EELb1ELb0ELb0ELb1ELb1ELb0ELb1ELb0EEEvNS_16Flash_fwd_paramsE --------------------------
	.section	.nv.info._ZN5flash24flash_fwd_splitkv_kernelI23Flash_fwd_kernel_traitsILi96ELi64ELi64ELi4ELb0ELb0EN7cutlass10bfloat16_tE19Flash_kernel_traitsILi96ELi64ELi64ELi4ES3_EELb1ELb0ELb0ELb1ELb1ELb0ELb1ELb0EEEvNS_16Flash_fwd_paramsE,"",@"SHT_CUDA_INFO"
	.sectionflags	@""
	.align	4


	//----- nvinfo : EIATTR_CUDA_API_VERSION
	.align		4
        /*0000*/ 	.byte	0x04, 0x37
        /*0002*/ 	.short	(.L_1644 - .L_1643)
.L_1643:
        /*0004*/ 	.word	0x00000082


	//----- nvinfo : EIATTR_KPARAM_INFO
	.align		4
.L_1644:
        /*0008*/ 	.byte	0x04, 0x17
        /*000a*/ 	.short	(.L_1646 - .L_1645)
.L_1645:
        /*000c*/ 	.word	0x00000000
        /*0010*/ 	.short	0x0000
        /*0012*/ 	.short	0x0000
        /*0014*/ 	.byte	0x00, 0xf0, 0x41, 0x07


	//----- nvinfo : EIATTR_SPARSE_MMA_MASK
	.align		4
.L_1646:
        /*0018*/ 	.byte	0x03, 0x50
        /*001a*/ 	.short	0x0000


	//----- nvinfo : EIATTR_MAXREG_COUNT
	.align		4
        /*001c*/ 	.byte	0x03, 0x1b
        /*001e*/ 	.short	0x00ff


	//----- nvinfo : EIATTR_NUM_BARRIERS
	.align		4
        /*0020*/ 	.byte	0x02, 0x4c
        /*0022*/ 	.byte	0x01
	.zero		1


	//----- nvinfo : EIATTR_MERCURY_ISA_VERSION
	.align		4
        /*0024*/ 	.byte	0x03, 0x5f
        /*0026*/ 	.short	0x0101


	//----- nvinfo : EIATTR_COOP_GROUP_MASK_REGIDS
	.align		4
        /*0028*/ 	.byte	0x04, 0x29
        /*002a*/ 	.short	(.L_1648 - .L_1647)


	//   ....[0]....
.L_1647:
        /*002c*/ 	.word	0xffffffff


	//   ....[1]....
        /*0030*/ 	.word	0xffffffff


	//   ....[2]....
        /*0034*/ 	.word	0xffffffff


	//   ....[3]....
        /*0038*/ 	.word	0xffffffff


	//   ....[4]....
        /*003c*/ 	.word	0xffffffff


	//   ....[5]....
        /*0040*/ 	.word	0xffffffff


	//   ....[6]....
        /*0044*/ 	.word	0xffffffff


	//   ....[7]....
        /*0048*/ 	.word	0xffffffff


	//   ....[8]....
        /*004c*/ 	.word	0xffffffff


	//   ....[9]....
        /*0050*/ 	.word	0xffffffff


	//   ....[10]....
        /*0054*/ 	.word	0xffffffff


	//   ....[11]....
        /*0058*/ 	.word	0xffffffff


	//----- nvinfo : EIATTR_COOP_GROUP_INSTR_OFFSETS
	.align		4
.L_1648:
        /*005c*/ 	.byte	0x04, 0x28
        /*005e*/ 	.short	(.L_1650 - .L_1649)


	//   ....[0]....
.L_1649:
        /*0060*/ 	.word	0x00003040


	//   ....[1]....
        /*0064*/ 	.word	0x000030d0


	//   ....[2]....
        /*0068*/ 	.word	0x000030e0


	//   ....[3]....
        /*006c*/ 	.word	0x00003120


	//   ....[4]....
        /*0070*/ 	.word	0x00004e90


	//   ....[5]....
        /*0074*/ 	.word	0x00004eb0


	//   ....[6]....
        /*0078*/ 	.word	0x00004ee0


	//   ....[7]....
        /*007c*/ 	.word	0x00004ef0


	//   ....[8]....
        /*0080*/ 	.word	0x00005ea0


	//   ....[9]....
        /*0084*/ 	.word	0x00005ee0


	//   ....[10]....
        /*0088*/ 	.word	0x00005f80


	//   ....[11]....
        /*008c*/ 	.word	0x00005f90


	//----- nvinfo : EIATTR_EXIT_INSTR_OFFSETS
	.align		4
.L_1650:
        /*0090*/ 	.byte	0x04, 0x1c
        /*0092*/ 	.short	(.L_1652 - .L_1651)


	//   ....[0]....
.L_1651:
        /*0094*/ 	.word	0x00000290


	//   ....[1]....
        /*0098*/ 	.word	0x00000960


	//   ....[2]....
        /*009c*/ 	.word	0x00000990


	//   ....[3]....
        /*00a0*/ 	.word	0x00006c20


	//----- nvinfo : EIATTR_CRS_STACK_SIZE
	.align		4
.L_1652:
        /*00a4*/ 	.byte	0x04, 0x1e
        /*00a6*/ 	.short	(.L_1654 - .L_1653)
.L_1653:
        /*00a8*/ 	.word	0x00000000


	//----- nvinfo : EIATTR_CBANK_PARAM_SIZE
	.align		4
.L_1654:
        /*00ac*/ 	.byte	0x03, 0x19
        /*00ae*/ 	.short	0x01d0


	//----- nvinfo : EIATTR_PARAM_CBANK
	.align		4
        /*00b0*/ 	.byte	0x04, 0x0a
        /*00b2*/ 	.short	(.L_1656 - .L_1655)
	.align		4
.L_1655:
        /*00b4*/ 	.word	index@(.nv.constant0._ZN5flash24flash_fwd_splitkv_kernelI23Flash_fwd_kernel_traitsILi96ELi64ELi64ELi4ELb0ELb0EN7cutlass10bfloat16_tE19Flash_kernel_traitsILi96ELi64ELi64ELi4ES3_EELb1ELb0ELb0ELb1ELb1ELb0ELb1ELb0EEEvNS_16Flash_fwd_paramsE)
        /*00b8*/ 	.short	0x0210
        /*00ba*/ 	.short	0x01d0


	//----- nvinfo : EIATTR_SW_WAR
	.align		4
.L_1656:
        /*00bc*/ 	.byte	0x04, 0x36
        /*00be*/ 	.short	(.L_1658 - .L_1657)
.L_1657:
        /*00c0*/ 	.word	0x00000008
.L_1658:


//--------------------- .nv.info._ZN5flash24flash_fwd_splitkv_kernelI23Flash_fwd_kernel_traitsILi96ELi64ELi64ELi4ELb0ELb0EN7cutlass10bfloat16_tE19Flash_kernel_traitsILi96ELi64ELi64ELi4ES3_EELb1ELb0ELb0ELb1ELb1ELb1ELb1ELb0EEEvNS_16Flash_fwd_paramsE --------------------------
	.section	.nv.info._ZN5flash24flash_fwd_splitkv_kernelI23Flash_fwd_kernel_traitsILi96ELi64ELi64ELi4ELb0ELb0EN7cutlass10bfloat16_tE19Flash_kernel_traitsILi96ELi64ELi64ELi4ES3_EELb1ELb0ELb0ELb1ELb1ELb1ELb1ELb0EEEvNS_16Flash_fwd_paramsE,"",@"SHT_CUDA_INFO"
	.sectionflags	@""
	.align	4


	//----- nvinfo : EIATTR_CUDA_API_VERSION
	.align		4
        /*0000*/ 	.byte	0x04, 0x37
        /*0002*/ 	.short	(.L_1660 - .L_1659)
.L_1659:
        /*0004*/ 	.word	0x00000082


	//----- nvinfo : EIATTR_KPARAM_INFO
	.align		4
.L_1660:
        /*0008*/ 	.byte	0x04, 0x17
        /*000a*/ 	.short	(.L_1662 - .L_1661)
.L_1661:
        /*000c*/ 	.word	0x00000000
        /*0010*/ 	.short	0x0000
        /*0012*/ 	.short	0x0000
        /*0014*/ 	.byte	0x00, 0xf0, 0x41, 0x07


	//----- nvinfo : EIATTR_SPARSE_MMA_MASK
	.align		4
.L_1662:
        /*0018*/ 	.byte	0x03, 0x50
        /*001a*/ 	.short	0x0000


	//----- nvinfo : EIATTR_MAXREG_COUNT
	.align		4
        /*001c*/ 	.byte	0x03, 0x1b
        /*001e*/ 	.short	0x00ff


	//----- nvinfo : EIATTR_NUM_BARRIERS
	.align		4
        /*0020*/ 	.byte	0x02, 0x4c
        /*0022*/ 	.byte	0x01
	.zero		1


	//----- nvinfo : EIATTR_MERCURY_ISA_VERSION
	.align		4
        /*0024*/ 	.byte	0x03, 0x5f
        /*0026*/ 	.short	0x0101


	//----- nvinfo : EIATTR_COOP_GROUP_MASK_REGIDS
	.align		4
        /*0028*/ 	.byte	0x04, 0x29
        /*002a*/ 	.short	(.L_1664 - .L_1663)


	//   ....[0]....
.L_1663:
        /*002c*/ 	.word	0xffffffff


	//   ....[1]....
        /*0030*/ 	.word	0xffffffff


	//   ....[2]....
        /*0034*/ 	.word	0xffffffff


	//   ....[3]....
        /*0038*/ 	.word	0xffffffff


	//   ....[4]....
        /*003c*/ 	.word	0xffffffff


	//   ....[5]....
        /*0040*/ 	.word	0xffffffff


	//   ....[6]....
        /*0044*/ 	.word	0xffffffff


	//   ....[7]....
        /*0048*/ 	.word	0xffffffff


	//   ....[8]....
        /*004c*/ 	.word	0xffffffff


	//   ....[9]....
        /*0050*/ 	.word	0xffffffff


	//   ....[10]....
        /*0054*/ 	.word	0xffffffff


	//   ....[11]....
        /*0058*/ 	.word	0xffffffff


	//----- nvinfo : EIATTR_COOP_GROUP_INSTR_OFFSETS
	.align		4
.L_1664:
        /*005c*/ 	.byte	0x04, 0x28
        /*005e*/ 	.short	(.L_1666 - .L_1665)


	//   ....[0]....
.L_1665:
        /*0060*/ 	.word	0x00003490


	//   ....[1]....
        /*0064*/ 	.word	0x000034a0


	//   ....[2]....
        /*0068*/ 	.word	0x00003510


	//   ....[3]....
        /*006c*/ 	.word	0x00003580


	//   ....[4]....
        /*0070*/ 	.word	0x000056d0


	//   ....[5]....
        /*0074*/ 	.word	0x000056f0


	//   ....[6]....
        /*0078*/ 	.word	0x00005720


	//   ....[7]....
        /*007c*/ 	.word	0x00005730


	//   ....[8]....
        /*0080*/ 	.word	0x000066f0


	//   ....[9]....
        /*0084*/ 	.word	0x00006730


	//   ....[10]....
        /*0088*/ 	.word	0x000067d0


	//   ....[11]....
        /*008c*/ 	.word	0x000067e0


	//----- nvinfo : EIATTR_EXIT_INSTR_OFFSETS
	.align		4
.L_1666:
        /*0090*/ 	.byte	0x04, 0x1c
        /*0092*/ 	.short	(.L_1668 - .L_1667)


	//   ....[0]....
.L_1667:
        /*0094*/ 	.word	0x00000290


	//   ....[1]....
        /*0098*/ 	.word	0x00000960


	//   ....[2]....
        /*009c*/ 	.word	0x00000990


	//   ....[3]....
        /*00a0*/ 	.word	0x00007470


	//----- nvinfo : EIATTR_CRS_STACK_SIZE
	.align		4
.L_1668:
        /*00a4*/ 	.byte	0x04, 0x1e
        /*00a6*/ 	.short	(.L_1670 - .L_1669)
.L_1669:
        /*00a8*/ 	.word	0x00000000


	//----- nvinfo : EIATTR_CBANK_PARAM_SIZE
	.align		4
.L_1670:
        /*00ac*/ 	.byte	0x03, 0x19
        /*00ae*/ 	.short	0x01d0


	//----- nvinfo : EIATTR_PARAM_CBANK
	.align		4
        /*00b0*/ 	.byte	0x04, 0x0a
        /*00b2*/ 	.short	(.L_1672 - .L_1671)
	.align		4
.L_1671:
        /*00b4*/ 	.word	index@(.nv.constant0._ZN5flash24flash_fwd_splitkv_kernelI23Flash_fwd_kernel_traitsILi96ELi64ELi64ELi4ELb0ELb0EN7cutlass10bfloat16_tE19Flash_kernel_traitsILi96ELi64ELi64ELi4ES3_EELb1ELb0ELb0ELb1ELb1ELb1ELb1ELb0EEEvNS_16Flash_fwd_paramsE)
        /*00b8*/ 	.short	0x0210
        /*00ba*/ 	.short	0x01d0


	//----- nvinfo : EIATTR_SW_WAR
	.align		4
.L_1672:
        /*00bc*/ 	.byte	0x04, 0x36
        /*00be*/ 	.short	(.L_1674 - .L_1673)
.L_1673:
        /*00c0*/ 	.word	0x00000008
.L_1674:


//--------------------- .nv.info._ZN5flash24flash_fwd_splitkv_kernelI23Flash_fwd_kernel_traitsILi96ELi64ELi64ELi4ELb0ELb0EN7cutlass10bfloat16_tE19Flash_kernel_traitsILi96ELi64ELi64ELi4ES3_EELb1ELb0ELb0ELb0ELb1ELb0ELb0ELb0EEEvNS_16Flash_fwd_paramsE --------------------------
	.section	.nv.info._ZN5flash24flash_fwd_splitkv_kernelI23Flash_fwd_kernel_traitsILi96ELi64ELi64ELi4ELb0ELb0EN7cutlass10bfloat16_tE19Flash_kernel_traitsILi96ELi64ELi64ELi4ES3_EELb1ELb0ELb0ELb0ELb1ELb0ELb0ELb0EEEvNS_16Flash_fwd_paramsE,"",@"SHT_CUDA_INFO"
	.sectionflags	@""
	.align	4


	//----- nvinfo : EIATTR_CUDA_API_VERSION
	.align		4
        /*0000*/ 	.byte	0x04, 0x37
        /*0002*/ 	.short	(.L_1676 - .L_1675)
.L_1675:
        /*0004*/ 	.word	0x00000082


	//----- nvinfo : EIATTR_KPARAM_INFO
	.align		4
.L_1676:
        /*0008*/ 	.byte	0x04, 0x17
        /*000a*/ 	.short	(.L_1678 - .L_1677)
.L_1677:
        /*000c*/ 	.word	0x00000000
        /*0010*/ 	.short	0x0000
        /*0012*/ 	.short	0x0000
        /*0014*/ 	.byte	0x00, 0xf0, 0x41, 0x07


	//----- nvinfo : EIATTR_SPARSE_MMA_MASK
	.align		4
.L_1678:
        /*0018*/ 	.byte	0x03, 0x50
        /*001a*/ 	.short	0x0000


	//----- nvinfo : EIATTR_MAXREG_COUNT
	.align		4
        /*001c*/ 	.byte	0x03, 0x1b
        /*001e*/ 	.short	0x00ff


	//----- nvinfo : EIATTR_NUM_BARRIERS
	.align		4
        /*0020*/ 	.byte	0x02, 0x4c
        /*0022*/ 	.byte	0x01
	.zero		1


	//----- nvinfo : EIATTR_MERCURY_ISA_VERSION
	.align		4
        /*0024*/ 	.byte	0x03, 0x5f
        /*0026*/ 	.short	0x0101


	//----- nvinfo : EIATTR_COOP_GROUP_MASK_REGIDS
	.align		4
        /*0028*/ 	.byte	0x04, 0x29
        /*002a*/ 	.short	(.L_1680 - .L_1679)


	//   ....[0]....
.L_1679:
        /*002c*/ 	.word	0xffffffff


	//   ....[1]....
        /*0030*/ 	.word	0xffffffff


	//   ....[2]....
        /*0034*/ 	.word	0xffffffff


	//   ....[3]....
        /*0038*/ 	.word	0xffffffff


	//   ....[4]....
        /*003c*/ 	.word	0xffffffff


	//   ....[5]....
        /*0040*/ 	.word	0xffffffff


	//   ....[6]....
        /*0044*/ 	.word	0xffffffff


	//   ....[7]....
        /*0048*/ 	.word	0xffffffff


	//   ....[8]....
        /*004c*/ 	.word	0xffffffff


	//   ....[9]....
        /*0050*/ 	.word	0xffffffff


	//   ....[10]....
        /*0054*/ 	.word	0xffffffff


	//   ....[11]....
        /*0058*/ 	.word	0xffffffff


	//   ....[12]....
        /*005c*/ 	.word	0xffffffff


	//   ....[13]....
        /*0060*/ 	.word	0xffffffff


	//   ....[14]....
        /*0064*/ 	.word	0xffffffff


	//   ....[15]....
        /*0068*/ 	.word	0xffffffff


	//----- nvinfo : EIATTR_COOP_GROUP_INSTR_OFFSETS
	.align		4
.L_1680:
        /*006c*/ 	.byte	0x04, 0x28
        /*006e*/ 	.short	(.L_1682 - .L_1681)


	//   ....[0]....
.L_1681:
        /*0070*/ 	.word	0x000034e0


	//   ....[1]....
        /*0074*/ 	.word	0x00003500


	//   ....[2]....
        /*0078*/ 	.word	0x00003550


	//   ....[3]....
        /*007c*/ 	.word	0x00003560


	//   ....[4]....
        /*0080*/ 	.word	0x000058d0


	//   ....[5]....
        /*0084*/ 	.word	0x000058e0


	//   ....[6]....
        /*0088*/ 	.word	0x00005910


	//   ....[7]....
        /*008c*/ 	.word	0x00005920


	//   ....[8]....
        /*0090*/ 	.word	0x00007ad0


	//   ....[9]....
        /*0094*/ 	.word	0x00007af0


	//   ....[10]....
        /*0098*/ 	.word	0x00007b20


	//   ....[11]....
        /*009c*/ 	.word	0x00007b30


	//   ....[12]....
        /*00a0*/ 	.word	0x00008af0


	//   ....[13]....
        /*00a4*/ 	.word	0x00008b30


	//   ....[14]....
        /*00a8*/ 	.word	0x00008b90


	//   ....[15]....
        /*00ac*/ 	.word	0x00008ba0


	//----- nvinfo : EIATTR_EXIT_INSTR_OFFSETS
	.align		4
.L_1682:
        /*00b0*/ 	.byte	0x04, 0x1c
        /*00b2*/ 	.short	(.L_1684 - .L_1683)


	//   ....[0]....
.L_1683:
        /*00b4*/ 	.word	0x00000320


	//   ....[1]....
        /*00b8*/ 	.word	0x00000990


	//   ....[2]....
        /*00bc*/ 	.word	0x000009c0


	//   ....[3]....
        /*00c0*/ 	.word	0x00009af0


	//   ....[4]....
        /*00c4*/ 	.word	0x00009be0


	//----- nvinfo : EIATTR_CRS_STACK_SIZE
	.align		4
.L_1684:
        /*00c8*/ 	.byte	0x04, 0x1e
        /*00ca*/ 	.short	(.L_1686 - .L_1685)
.L_1685:
        /*00cc*/ 	.word	0x00000000


	//----- nvinfo : EIATTR_CBANK_PARAM_SIZE
	.align		4
.L_1686:
        /*00d0*/ 	.byte	0x03, 0x19
        /*00d2*/ 	.short	0x01d0


	//----- nvinfo : EIATTR_PARAM_CBANK
	.align		4
        /*00d4*/ 	.byte	0x04, 0x0a
        /*00d6*/ 	.short	(.L_1688 - .L_1687)
	.align		4
.L_1687:
        /*00d8*/ 	.word	index@(.nv.constant0._ZN5flash24flash_fwd_splitkv_kernelI23Flash_fwd_kernel_traitsILi96ELi64ELi64ELi4ELb0ELb0EN7cutlass10bfloat16_tE19Flash_kernel_traitsILi96ELi64ELi64ELi4ES3_EELb1ELb0ELb0ELb0ELb1ELb0ELb0ELb0EEEvNS_16Flash_fwd_paramsE)
        /*00dc*/ 	.short	0x0210
        /*00de*/ 	.short	0x01d0


	//----- nvinfo : EIATTR_SW_WAR
	.align		4
.L_1688:
        /*00e0*/ 	.byte	0x04, 0x36
        /*00e2*/ 	.short	(.L_1690 - .L_1689)
.L_1689:
        /*00e4*/ 	.word	0x00000008
.L_1690:


//--------------------- .nv.info._ZN5flash24flash_fwd_splitkv_kernelI23Flash_fwd_kernel_traitsILi96ELi64ELi64ELi4ELb0ELb0EN7cutlass10bfloat16_tE19Flash_kernel_traitsILi96ELi64ELi64ELi4ES3_EELb1ELb0ELb0ELb0ELb1ELb1ELb0ELb0EEEvNS_16Flash_fwd_paramsE --------------------------
	.section	.nv.info._ZN5flash24flash_fwd_splitkv_kernelI23Flash_fwd_kernel_traitsILi96ELi64ELi64ELi4ELb0ELb0EN7cutlass10bfloat16_tE19Flash_kernel_traitsILi96ELi64ELi64ELi4ES3_EELb1ELb0ELb0ELb0ELb1ELb1ELb0ELb0EEEvNS_16Flash_fwd_paramsE,"",@"SHT_CUDA_INFO"
	.sectionflags	@""
	.align	4


	//----- nvinfo : EIATTR_CUDA_API_VERSION
	.align		4
        /*0000*/ 	.byte	0x04, 0x37
        /*0002*/ 	.short	(.L_1692 - .L_1691)
.L_1691:
        /*0004*/ 	.word	0x00000082


	//----- nvinfo : EIATTR_KPARAM_INFO
	.align		4
.L_1692:
        /*0008*/ 	.byte	0x04, 0x17
        /*000a*/ 	.short	(.L_1694 - .L_1693)
.L_1693:
        /*000c*/ 	.word	0x00000000
        /*0010*/ 	.short	0x0000
        /*0012*/ 	.short	0x0000
        /*0014*/ 	.byte	0x00, 0xf0, 0x41, 0x07


	//----- nvinfo : EIATTR_SPARSE_MMA_MASK
	.align		4
.L_1694:
        /*0018*/ 	.byte	0x03, 0x50
        /*001a*/ 	.short	0x0000


	//----- nvinfo : EIATTR_MAXREG_COUNT
	.align		4
        /*001c*/ 	.byte	0x03, 0x1b
        /*001e*/ 	.short	0x00ff


	//----- nvinfo : EIATTR_NUM_BARRIERS
	.align		4
        /*0020*/ 	.byte	0x02, 0x4c
        /*0022*/ 	.byte	0x01
	.zero		1


	//----- nvinfo : EIATTR_MERCURY_ISA_VERSION
	.align		4
        /*0024*/ 	.byte	0x03, 0x5f
        /*0026*/ 	.short	0x0101


	//----- nvinfo : EIATTR_COOP_GROUP_MASK_REGIDS
	.align		4
        /*0028*/ 	.byte	0x04, 0x29
        /*002a*/ 	.short	(.L_1696 - .L_1695)


	//   ....[0]....
.L_1695:
        /*002c*/ 	.word	0xffffffff


	//   ....[1]....
        /*0030*/ 	.word	0xffffffff


	//   ....[2]....
        /*0034*/ 	.word	0xffffffff


	//   ....[3]....
        /*0038*/ 	.word	0xffffffff


	//   ....[4]....
        /*003c*/ 	.word	0xffffffff


	//   ....[5]....
        /*0040*/ 	.word	0xffffffff


	//   ....[6]....
        /*0044*/ 	.word	0xffffffff


	//   ....[7]....
        /*0048*/ 	.word	0xffffffff


	//   ....[8]....
        /*004c*/ 	.word	0xffffffff


	//   ....[9]....
        /*0050*/ 	.word	0xffffffff


	//   ....[10]....
        /*0054*/ 	.word	0xffffffff


	//   ....[11]....
        /*0058*/ 	.word	0xffffffff


	//   ....[12]....
        /*005c*/ 	.word	0xffffffff


	//   ....[13]....
        /*0060*/ 	.word	0xffffffff


	//   ....[14]....
        /*0064*/ 	.word	0xffffffff


	//   ....[15]....
        /*0068*/ 	.word	0xffffffff


	//----- nvinfo : EIATTR_COOP_GROUP_INSTR_OFFSETS
	.align		4
.L_1696:
        /*006c*/ 	.byte	0x04, 0x28
        /*006e*/ 	.short	(.L_1698 - .L_1697)


	//   ....[0]....
.L_1697:
        /*0070*/ 	.word	0x000038e0


	//   ....[1]....
        /*0074*/ 	.word	0x00003950


	//   ....[2]....
        /*0078*/ 	.word	0x00003960


	//   ....[3]....
        /*007c*/ 	.word	0x000039e0


	//   ....[4]....
        /*0080*/ 	.word	0x000060d0


	//   ....[5]....
        /*0084*/ 	.word	0x000060f0


	//   ....[6]....
        /*0088*/ 	.word	0x00006130


	//   ....[7]....
        /*008c*/ 	.word	0x00006140


	//   ....[8]....
        /*0090*/ 	.word	0x000086f0


	//   ....[9]....
        /*0094*/ 	.word	0x00008700


	//   ....[10]....
        /*0098*/ 	.word	0x00008740


	//   ....[11]....
        /*009c*/ 	.word	0x00008750


	//   ....[12]....
        /*00a0*/ 	.word	0x000096f0


	//   ....[13]....
        /*00a4*/ 	.word	0x00009730


	//   ....[14]....
        /*00a8*/ 	.word	0x00009790


	//   ....[15]....
        /*00ac*/ 	.word	0x000097a0


	//----- nvinfo : EIATTR_EXIT_INSTR_OFFSETS
	.align		4
.L_1698:
        /*00b0*/ 	.byte	0x04, 0x1c
        /*00b2*/ 	.short	(.L_1700 - .L_1699)


	//   ....[0]....
.L_1699:
        /*00b4*/ 	.word	0x00000320


	//   ....[1]....
        /*00b8*/ 	.word	0x00000990


	//   ....[2]....
        /*00bc*/ 	.word	0x000009c0


	//   ....[3]....
        /*00c0*/ 	.word	0x0000a6f0


	//   ....[4]....
        /*00c4*/ 	.word	0x0000a7e0


	//----- nvinfo : EIATTR_CRS_STACK_SIZE
	.align		4
.L_1700:
        /*00c8*/ 	.byte	0x04, 0x1e
        /*00ca*/ 	.short	(.L_1702 - .L_1701)
.L_1701:
        /*00cc*/ 	.word	0x00000000


	//----- nvinfo : EIATTR_CBANK_PARAM_SIZE
	.align		4
.L_1702:
        /*00d0*/ 	.byte	0x03, 0x19
        /*00d2*/ 	.short	0x01d0


	//----- nvinfo : EIATTR_PARAM_CBANK
	.align		4
        /*00d4*/ 	.byte	0x04, 0x0a
        /*00d6*/ 	.short	(.L_1704 - .L_1703)
	.align		4
.L_1703:
        /*00d8*/ 	.word	index@(.nv.constant0._ZN5flash24flash_fwd_splitkv_kernelI23Flash_fwd_kernel_traitsILi96ELi64ELi64ELi4ELb0ELb0EN7cutlass10bfloat16_tE19Flash_kernel_traitsILi96ELi64ELi64ELi4ES3_EELb1ELb0ELb0ELb0ELb1ELb1ELb0ELb0EEEvNS_16Flash_fwd_paramsE)
        /*00dc*/ 	.short	0x0210
        /*00de*/ 	.short	0x01d0


	//----- nvinfo : EIATTR_SW_WAR
	.align		4
.L_1704:
        /*00e0*/ 	.byte	0x04, 0x36
        /*00e2*/ 	.short	(.L_1706 - .L_1705)
.L_1705:
        /*00e4*/ 	.word	0x00000008
.L_1706:


//--------------------- .nv.info._ZN5flash24flash_fwd_splitkv_kernelI23Flash_fwd_kernel_traitsILi96ELi64ELi64ELi4ELb0ELb0EN7cutlass10bfloat16_tE19Flash_kernel_traitsILi96ELi64ELi64ELi4ES3_EELb1ELb0ELb1ELb0ELb0ELb0ELb0ELb0EEEvNS_16Flash_fwd_paramsE --------------------------
	.section	.nv.info._ZN5flash24flash_fwd_splitkv_kernelI23Flash_fwd_kernel_traitsILi96ELi64ELi64ELi4ELb0ELb0EN7cutlass10bfloat16_tE19Flash_kernel_traitsILi96ELi64ELi64ELi4ES3_EELb1ELb0ELb1ELb0ELb0ELb0ELb0ELb0EEEvNS_16Flash_fwd_paramsE,"",@"SHT_CUDA_INFO"
	.sectionflags	@""
	.align	4


	//----- nvinfo : EIATTR_CUDA_API_VERSION
	.align		4
        /*0000*/ 	.byte	0x04, 0x37
        /*0002*/ 	.short	(.L_1708 - .L_1707)
.L_1707:
        /*0004*/ 	.word	0x00000082


	//----- nvinfo : EIATTR_KPARAM_INFO
	.align		4
.L_1708:
        /*0008*/ 	.byte	0x04, 0x17
        /*000a*/ 	.short	(.L_1710 - .L_1709)
.L_1709:
        /*000c*/ 	.word	0x00000000
        /*0010*/ 	.short	0x0000
        /*0012*/ 	.short	0x0000
        /*0014*/ 	.byte	0x00, 0xf0, 0x41, 0x07


	//----- nvinfo : EIATTR_SPARSE_MMA_MASK
	.align		4
.L_1710:
        /*0018*/ 	.byte	0x03, 0x50
        /*001a*/ 	.short	0x0000


	//----- nvinfo : EIATTR_MAXREG_COUNT
	.align		4
        /*001c*/ 	.byte	0x03, 0x1b
        /*001e*/ 	.short	0x00ff


	//----- nvinfo : EIATTR_NUM_BARRIERS
	.align		4
        /*0020*/ 	.byte	0x02, 0x4c
        /*0022*/ 	.byte	0x01
	.zero		1


	//----- nvinfo : EIATTR_MERCURY_ISA_VERSION
	.align		4
        /*0024*/ 	.byte	0x03, 0x5f
        /*0026*/ 	.short	0x0101


	//----- nvinfo : EIATTR_COOP_GROUP_MASK_REGIDS
	.align		4
        /*0028*/ 	.byte	0x04, 0x29
        /*002a*/ 	.short	(.L_1712 - .L_1711)


	//   ....[0]....
.L_1711:
        /*002c*/ 	.word	0xffffffff


	//   ....[1]....
        /*0030*/ 	.word	0xffffffff


	//   ....[2]....
        /*0034*/ 	.word	0xffffffff


	//   ....[3]....
        /*0038*/ 	.word	0xffffffff


	//   ....[4]....
        /*003c*/ 	.word	0xffffffff


	//   ....[5]....
        /*0040*/ 	.word	0xffffffff


	//   ....[6]....
        /*0044*/ 	.word	0xffffffff


	//   ....[7]....
        /*0048*/ 	.word	0xffffffff


	//   ....[8]....
        /*004c*/ 	.word	0xffffffff


	//   ....[9]....
        /*0050*/ 	.word	0xffffffff


	//   ....[10]....
        /*0054*/ 	.word	0xffffffff


	//   ....[11]....
        /*0058*/ 	.word	0xffffffff


	//   ....[12]....
        /*005c*/ 	.word	0xffffffff


	//   ....[13]....
        /*0060*/ 	.word	0xffffffff


	//   ....[14]....
        /*0064*/ 	.word	0xffffffff


	//   ....[15]....
        /*0068*/ 	.word	0xffffffff


	//----- nvinfo : EIATTR_COOP_GROUP_INSTR_OFFSETS
	.align		4
.L_1712:
        /*006c*/ 	.byte	0x04, 0x28
        /*006e*/ 	.short	(.L_1714 - .L_1713)


	//   ....[0]....
.L_1713:
        /*0070*/ 	.word	0x00004530


	//   ....[1]....
        /*0074*/ 	.word	0x000045c0


	//   ....[2]....
        /*0078*/ 	.word	0x000045f0


	//   ....[3]....
        /*007c*/ 	.word	0x00004660


	//   ....[4]....
        /*0080*/ 	.word	0x00007090


	//   ....[5]....
        /*0084*/ 	.word	0x000070e0


	//   ....[6]....
        /*0088*/ 	.word	0x00007100


	//   ....[7]....
        /*008c*/ 	.word	0x00007120


	//   ....[8]....
        /*0090*/ 	.word	0x00009ac0


	//   ....[9]....
        /*0094*/ 	.word	0x00009ad0


	//   ....[10]....
        /*0098*/ 	.word	0x00009b00


	//   ....[11]....
        /*009c*/ 	.word	0x00009b10


	//   ....[12]....
        /*00a0*/ 	.word	0x0000ab00


	//   ....[13]....
        /*00a4*/ 	.word	0x0000ab40


	//   ....[14]....
        /*00a8*/ 	.word	0x0000abb0


	//   ....[15]....
        /*00ac*/ 	.word	0x0000abc0


	//----- nvinfo : EIATTR_EXIT_INSTR_OFFSETS
	.align		4
.L_1714:
        /*00b0*/ 	.byte	0x04, 0x1c
        /*00b2*/ 	.short	(.L_1716 - .L_1715)


	//   ....[0]....
.L_1715:
        /*00b4*/ 	.word	0x00000310


	//   ....[1]....
        /*00b8*/ 	.word	0x00000a40


	//   ....[2]....
        /*00bc*/ 	.word	0x00000a70


	//   ....[3]....
        /*00c0*/ 	.word	0x0000bb90


	//   ....[4]....
        /*00c4*/ 	.word	0x0000bcb0


	//   ....[5]....
        /*00c8*/ 	.word	0x0000bcd0


	//----- nvinfo : EIATTR_CRS_STACK_SIZE
	.align		4
.L_1716:
        /*00cc*/ 	.byte	0x04, 0x1e
        /*00ce*/ 	.short	(.L_1718 - .L_1717)
.L_1717:
        /*00d0*/ 	.word	0x00000000


	//----- nvinfo : EIATTR_CBANK_PARAM_SIZE
	.align		4
.L_1718:
        /*00d4*/ 	.byte	0x03, 0x19
        /*00d6*/ 	.short	0x01d0


	//----- nvinfo : EIATTR_PARAM_CBANK
	.align		4
        /*00d8*/ 	.byte	0x04, 0x0a
        /*00da*/ 	.short	(.L_1720 - .L_1719)
	.align		4
.L_1719:
        /*00dc*/ 	.word	index@(.nv.constant0._ZN5flash24flash_fwd_splitkv_kernelI23Flash_fwd_kernel_traitsILi96ELi64ELi64ELi4ELb0ELb0EN7cutlass10bfloat16_tE19Flash_kernel_traitsILi96ELi64ELi64ELi4ES3_EELb1ELb0ELb1ELb0ELb0ELb0ELb0ELb0EEEvNS_16Flash_fwd_paramsE)
        /*00e0*/ 	.short	0x0210
        /*00e2*/ 	.short	0x01d0


	//----- nvinfo : EIATTR_SW_WAR
	.align		4
.L_1720:
        /*00e4*/ 	.byte	0x04, 0x36
        /*00e6*/ 	.short	(.L_1722 - .L_1721)
.L_1721:
        /*00e8*/ 	.word	0x00000008
.L_1722:


//--------------------- .nv.info._ZN5flash24flash_fwd_splitkv_kernelI23Flash_fwd_kernel_traitsILi96ELi64ELi64ELi4ELb0ELb0EN7cutlass10bfloat16_tE19Flash_kernel_traitsILi96ELi64ELi64ELi4ES3_EELb1ELb0ELb1ELb0ELb0ELb1ELb0ELb0EEEvNS_16Flash_fwd_paramsE --------------------------
	.section	.nv.info._ZN5flash24flash_fwd_splitkv_kernelI23Flash_fwd_kernel_traitsILi96ELi64ELi64ELi4ELb0ELb0EN7cutlass10bfloat16_tE19Flash_kernel_traitsILi96ELi64ELi64ELi4ES3_EELb1ELb0ELb1ELb0ELb0ELb1ELb0ELb0EEEvNS_16Flash_fwd_paramsE,"",@"SHT_CUDA_INFO"
	.sectionflags	@""
	.align	4


	//----- nvinfo : EIATTR_CUDA_API_VERSION
	.align		4
        /*0000*/ 	.byte	0x04, 0x37
        /*0002*/ 	.short	(.L_1724 - .L_1723)
.L_1723:
        /*0004*/ 	.word	0x00000082


	//----- nvinfo : EIATTR_KPARAM_INFO
	.align		4
.L_1724:
        /*0008*/ 	.byte	0x04, 0x17
        /*000a*/ 	.short	(.L_1726 - .L_1725)
.L_1725:
        /*000c*/ 	.word	0x00000000
        /*0010*/ 	.short	0x0000
        /*0012*/ 	.short	0x0000
        /*0014*/ 	.byte	0x00, 0xf0, 0x41, 0x07


	//----- nvinfo : EIATTR_SPARSE_MMA_MASK
	.align		4
.L_1726:
        /*0018*/ 	.byte	0x03, 0x50
        /*001a*/ 	.short	0x0000


	//----- nvinfo : EIATTR_MAXREG_COUNT
	.align		4
        /*001c*/ 	.byte	0x03, 0x1b
        /*001e*/ 	.short	0x00ff


	//----- nvinfo : EIATTR_NUM_BARRIERS
	.align		4
        /*0020*/ 	.byte	0x02, 0x4c
        /*0022*/ 	.byte	0x01
	.zero		1


	//----- nvinfo : EIATTR_MERCURY_ISA_VERSION
	.align		4
        /*0024*/ 	.byte	0x03, 0x5f
        /*0026*/ 	.short	0x0101


	//----- nvinfo : EIATTR_COOP_GROUP_MASK_REGIDS
	.align		4
        /*0028*/ 	.byte	0x04, 0x29
        /*002a*/ 	.short	(.L_1728 - .L_1727)


	//   ....[0]....
.L_1727:
        /*002c*/ 	.word	0xffffffff


	//   ....[1]....
        /*0030*/ 	.word	0xffffffff


	//   ....[2]....
        /*0034*/ 	.word	0xffffffff


	//   ....[3]....
        /*0038*/ 	.word	0xffffffff


	//   ....[4]....
        /*003c*/ 	.word	0xffffffff


	//   ....[5]....
        /*0040*/ 	.word	0xffffffff


	//   ....[6]....
        /*0044*/ 	.word	0xffffffff


	//   ....[7]....
        /*0048*/ 	.word	0xffffffff


	//   ....[8]....
        /*004c*/ 	.word	0xffffffff


	//   ....[9]....
        /*0050*/ 	.word	0xffffffff


	//   ....[10]....
        /*0054*/ 	.word	0xffffffff


	//   ....[11]....
        /*0058*/ 	.word	0xffffffff


	//   ....[12]....
        /*005c*/ 	.word	0xffffffff


	//   ....[13]....
        /*0060*/ 	.word	0xffffffff


	//   ....[14]....
        /*0064*/ 	.word	0xffffffff


	//   ....[15]....
        /*0068*/ 	.word	0xffffffff


	//----- nvinfo : EIATTR_COOP_GROUP_INSTR_OFFSETS
	.align		4
.L_1728:
        /*006c*/ 	.byte	0x04, 0x28
        /*006e*/ 	.short	(.L_1730 - .L_1729)


	//   ....[0]....
.L_1729:
        /*0070*/ 	.word	0x000049b0


	//   ....[1]....
        /*0074*/ 	.word	0x000049e0


	//   ....[2]....
        /*0078*/ 	.word	0x00004a10


	//   ....[3]....
        /*007c*/ 	.word	0x00004a40


	//   ....[4]....
        /*0080*/ 	.word	0x00007960


	//   ....[5]....
        /*0084*/ 	.word	0x00007970


	//   ....[6]....
        /*0088*/ 	.word	0x000079a0


	//   ....[7]....
        /*008c*/ 	.word	0x000079b0


	//   ....[8]....
        /*0090*/ 	.word	0x0000a750


	//   ....[9]....
        /*0094*/ 	.word	0x0000a770


	//   ....[10]....
        /*0098*/ 	.word	0x0000a7a0


	//   ....[11]....
        /*009c*/ 	.word	0x0000a7b0


	//   ....[12]....
        /*00a0*/ 	.word	0x0000b790


	//   ....[13]....
        /*00a4*/ 	.word	0x0000b7d0


	//   ....[14]....
        /*00a8*/ 	.word	0x0000b820


	//   ....[15]....
        /*00ac*/ 	.word	0x0000b830


	//----- nvinfo : EIATTR_EXIT_INSTR_OFFSETS
	.align		4
.L_1730:
        /*00b0*/ 	.byte	0x04, 0x1c
        /*00b2*/ 	.short	(.L_1732 - .L_1731)


	//   ....[0]....
.L_1731:
        /*00b4*/ 	.word	0x00000310


	//   ....[1]....
        /*00b8*/ 	.word	0x00000a40


	//   ....[2]....
        /*00bc*/ 	.word	0x00000a70


	//   ....[3]....
        /*00c0*/ 	.word	0x0000c820


	//   ....[4]....
        /*00c4*/ 	.word	0x0000c940


	//   ....[5]....
        /*00c8*/ 	.word	0x0000c960


	//----- nvinfo : EIATTR_CRS_STACK_SIZE
	.align		4
.L_1732:
        /*00cc*/ 	.byte	0x04, 0x1e
        /*00ce*/ 	.short	(.L_1734 - .L_1733)
.L_1733:
        /*00d0*/ 	.word	0x00000000


	//----- nvinfo : EIATTR_CBANK_PARAM_SIZE
	.align		4
.L_1734:
        /*00d4*/ 	.byte	0x03, 0x19
        /*00d6*/ 	.short	0x01d0


	//----- nvinfo : EIATTR_PARAM_CBANK
	.align		4
        /*00d8*/ 	.byte	0x04, 0x0a
        /*00da*/ 	.short	(.L_1736 - .L_1735)
	.align		4
.L_1735:
        /*00dc*/ 	.word	index@(.nv.constant0._ZN5flash24flash_fwd_splitkv_kernelI23Flash_fwd_kernel_traitsILi96ELi64ELi64ELi4ELb0ELb0EN7cutlass10bfloat16_tE19Flash_kernel_traitsILi96ELi64ELi64ELi4ES3_EELb1ELb0ELb1ELb0ELb0ELb1ELb0ELb0EEEvNS_16Flash_fwd_paramsE)
        /*00e0*/ 	.short	0x0210
        /*00e2*/ 	.short	0x01d0


	//----- nvinfo : EIATTR_SW_WAR
	.align		4
.L_1736:
        /*00e4*/ 	.byte	0x04, 0x36
        /*00e6*/ 	.short	(.L_1738 - .L_1737)
.L_1737:
        /*00e8*/ 	.word	0x00000008
.L_1738:


//--------------------- .nv.info._ZN5flash24flash_fwd_splitkv_kernelI23Flash_fwd_kernel_traitsILi96ELi64ELi64ELi4ELb0ELb0EN7cutlass10bfloat16_tE19Flash_kernel_traitsILi96ELi64ELi64ELi4ES3_EELb1ELb0ELb0ELb0ELb1ELb0ELb0ELb1EEEvNS_16Flash_fwd_paramsE --------------------------
	.section	.nv.info._ZN5flash24flash_fwd_splitkv_kernelI23Flash_fwd_kernel_traitsILi96ELi64ELi64ELi4ELb0ELb0EN7cutlass10bfloat16_tE19Flash_kernel_traitsILi96ELi64ELi64ELi4ES3_EELb1ELb0ELb0ELb0ELb1ELb0ELb0ELb1EEEvNS_16Flash_fwd_paramsE,"",@"SHT_CUDA_INFO"
	.sectionflags	@""
	.align	4


	//----- nvinfo : EIATTR_CUDA_API_VERSION
	.align		4
        /*0000*/ 	.byte	0x04, 0x37
        /*0002*/ 	.short	(.L_1740 - .L_1739)
.L_1739:
        /*0004*/ 	.word	0x00000082


	//----- nvinfo : EIATTR_KPARAM_INFO
	.align		4
.L_1740:
        /*0008*/ 	.byte	0x04, 0x17
        /*000a*/ 	.short	(.L_1742 - .L_1741)
.L_1741:
        /*000c*/ 	.word	0x00000000
        /*0010*/ 	.short	0x0000
        /*0012*/ 	.short	0x0000
        /*0014*/ 	.byte	0x00, 0xf0, 0x41, 0x07


	//----- nvinfo : EIATTR_SPARSE_MMA_MASK
	.align		4
.L_1742:
        /*0018*/ 	.byte	0x03, 0x50
        /*001a*/ 	.short	0x0000


	//----- nvinfo : EIATTR_MAXREG_COUNT
	.align		4
        /*001c*/ 	.byte	0x03, 0x1b
        /*001e*/ 	.short	0x00ff


	//----- nvinfo : EIATTR_NUM_BARRIERS
	.align		4
        /*0020*/ 	.byte	0x02, 0x4c
        /*0022*/ 	.byte	0x01
	.zero		1


	//----- nvinfo : EIATTR_MERCURY_ISA_VERSION
	.align		4
        /*0024*/ 	.byte	0x03, 0x5f
        /*0026*/ 	.short	0x0101


	//----- nvinfo : EIATTR_COOP_GROUP_MASK_REGIDS
	.align		4
        /*0028*/ 	.byte	0x04, 0x29
        /*002a*/ 	.short	(.L_1744 - .L_1743)


	//   ....[0]....
.L_1743:
        /*002c*/ 	.word	0xffffffff


	//   ....[1]....
        /*0030*/ 	.word	0xffffffff


	//   ....[2]....
        /*0034*/ 	.word	0xffffffff


	//   ....[3]....
        /*0038*/ 	.word	0xffffffff


	//   ....[4]....
        /*003c*/ 	.word	0xffffffff


	//   ....[5]....
        /*0040*/ 	.word	0xffffffff


	//   ....[6]....
        /*0044*/ 	.word	0xffffffff


	//   ....[7]....
        /*0048*/ 	.word	0xffffffff


	//   ....[8]....
        /*004c*/ 	.word	0xffffffff


	//   ....[9]....
        /*0050*/ 	.word	0xffffffff


	//   ....[10]....
        /*0054*/ 	.word	0xffffffff


	//   ....[11]....
        /*0058*/ 	.word	0xffffffff


	//   ....[12]....
        /*005c*/ 	.word	0xffffffff


	//   ....[13]....
        /*0060*/ 	.word	0xffffffff


	//   ....[14]....
        /*0064*/ 	.word	0xffffffff


	//   ....[15]....
        /*0068*/ 	.word	0xffffffff


	//----- nvinfo : EIATTR_COOP_GROUP_INSTR_OFFSETS
	.align		4
.L_1744:
        /*006c*/ 	.byte	0x04, 0x28
        /*006e*/ 	.short	(.L_1746 - .L_1745)


	//   ....[0]....
.L_1745:
        /*0070*/ 	.word	0x0000afe0


	//   ....[1]....
        /*0074*/ 	.word	0x0000b060


	//   ....[2]....
        /*0078*/ 	.word	0x0000b070


	//   ....[3]....
        /*007c*/ 	.word	0x0000b0a0


	//   ....[4]....
        /*0080*/ 	.word	0x0000d3f0


	//   ....[5]....
        /*0084*/ 	.word	0x0000d400


	//   ....[6]....
        /*0088*/ 	.word	0x0000d430


	//   ....[7]....
        /*008c*/ 	.word	0x0000d440


	//   ....[8]....
        /*0090*/ 	.word	0x0000f640


	//   ....[9]....
        /*0094*/ 	.word	0x0000f660


	//   ....[10]....
        /*0098*/ 	.word	0x0000f6a0


	//   ....[11]....
        /*009c*/ 	.word	0x0000f6b0


	//   ....[12]....
        /*00a0*/ 	.word	0x00010660


	//   ....[13]....
        /*00a4*/ 	.word	0x000106a0


	//   ....[14]....
        /*00a8*/ 	.word	0x00010700


	//   ....[15]....
        /*00ac*/ 	.word	0x00010710


	//----- nvinfo : EIATTR_EXIT_INSTR_OFFSETS
	.align		4
.L_1746:
        /*00b0*/ 	.byte	0x04, 0x1c
        /*00b2*/ 	.short	(.L_1748 - .L_1747)


	//   ....[0]....
.L_1747:
        /*00b4*/ 	.word	0x00000340


	//   ....[1]....
        /*00b8*/ 	.word	0x000009b0


	//   ....[2]....
        /*00bc*/ 	.word	0x000009e0


	//   ....[3]....
        /*00c0*/ 	.word	0x00011630


	//   ....[4]....
        /*00c4*/ 	.word	0x00011720


	//----- nvinfo : EIATTR_CRS_STACK_SIZE
	.align		4
.L_1748:
        /*00c8*/ 	.byte	0x04, 0x1e
        /*00ca*/ 	.short	(.L_1750 - .L_1749)
.L_1749:
        /*00cc*/ 	.word	0x00000000


	//----- nvinfo : EIATTR_CBANK_PARAM_SIZE
	.align		4
.L_1750:
        /*00d0*/ 	.byte	0x03, 0x19
        /*00d2*/ 	.short	0x01d0


	//----- nvinfo : EIATTR_PARAM_CBANK
	.align		4
        /*00d4*/ 	.byte	0x04, 0x0a
        /*00d6*/ 	.short	(.L_1752 - .L_1751)
	.align		4
.L_1751:
        /*00d8*/ 	.word	index@(.nv.constant0._ZN5flash24flash_fwd_splitkv_kernelI23Flash_fwd_kernel_traitsILi96ELi64ELi64ELi4ELb0ELb0EN7cutlass10bfloat16_tE19Flash_kernel_traitsILi96ELi64ELi64ELi4ES3_EELb1ELb0ELb0ELb0ELb1ELb0ELb0ELb1EEEvNS_16Flash_fwd_paramsE)
        /*00dc*/ 	.short	0x0210
        /*00de*/ 	.short	0x01d0


	//----- nvinfo : EIATTR_SW_WAR
	.align		4
.L_1752:
        /*00e0*/ 	.byte	0x04, 0x36
        /*00e2*/ 	.short	(.L_1754 - .L_1753)
.L_1753:
        /*00e4*/ 	.word	0x00000008
.L_1754:


//--------------------- .nv.info._ZN5flash24flash_fwd_splitkv_kernelI23Flash_fwd_kernel_traitsILi96ELi64ELi64ELi4ELb0ELb0EN7cutlass10bfloat16_tE19Flash_kernel_traitsILi96ELi64ELi64ELi4ES3_EELb1ELb0ELb0ELb0ELb1ELb1ELb0ELb1EEEvNS_16Flash_fwd_paramsE --------------------------
	.section	.nv.info._ZN5flash24flash_fwd_splitkv_kernelI23Flash_fwd_kernel_traitsILi96ELi64ELi64ELi4ELb0ELb0EN7cutlass10bfloat16_tE19Flash_kernel_traitsILi96ELi64ELi64ELi4ES3_EELb1ELb0ELb0ELb0ELb1ELb1ELb0ELb1EEEvNS_16Flash_fwd_paramsE,"",@"SHT_CUDA_INFO"
	.sectionflags	@""
	.align	4


	//----- nvinfo : EIATTR_CUDA_API_VERSION
	.align		4
        /*0000*/ 	.byte	0x04, 0x37
        /*0002*/ 	.short	(.L_1756 - .L_1755)
.L_1755:
        /*0004*/ 	.word	0x00000082


	//----- nvinfo : EIATTR_KPARAM_INFO
	.align		4
.L_1756:
        /*0008*/ 	.byte	0x04, 0x17
        /*000a*/ 	.short	(.L_1758 - .L_1757)
.L_1757:
        /*000c*/ 	.word	0x00000000
        /*0010*/ 	.short	0x0000
        /*0012*/ 	.short	0x0000
        /*0014*/ 	.byte	0x00, 0xf0, 0x41, 0x07


	//----- nvinfo : EIATTR_SPARSE_MMA_MASK
	.align		4
.L_1758:
        /*0018*/ 	.byte	0x03, 0x50
        /*001a*/ 	.short	0x0000


	//----- nvinfo : EIATTR_MAXREG_COUNT
	.align		4
        /*001c*/ 	.byte	0x03, 0x1b
        /*001e*/ 	.short	0x00ff


	//----- nvinfo : EIATTR_NUM_BARRIERS
	.align		4
        /*0020*/ 	.byte	0x02, 0x4c
        /*0022*/ 	.byte	0x01
	.zero		1


	//----- nvinfo : EIATTR_MERCURY_ISA_VERSION
	.align		4
        /*0024*/ 	.byte	0x03, 0x5f
        /*0026*/ 	.short	0x0101


	//----- nvinfo : EIATTR_COOP_GROUP_MASK_REGIDS
	.align		4
        /*0028*/ 	.byte	0x04, 0x29
        /*002a*/ 	.short	(.L_1760 - .L_1759)


	//   ....[0]....
.L_1759:
        /*002c*/ 	.word	0xffffffff


	//   ....[1]....
        /*0030*/ 	.word	0xffffffff


	//   ....[2]....
        /*0034*/ 	.word	0xffffffff


	//   ....[3]....
        /*0038*/ 	.word	0xffffffff


	//   ....[4]....
        /*003c*/ 	.word	0xffffffff


	//   ....[5]....
        /*0040*/ 	.word	0xffffffff


	//   ....[6]....
        /*0044*/ 	.word	0xffffffff


	//   ....[7]....
        /*0048*/ 	.word	0xffffffff


	//   ....[8]....
        /*004c*/ 	.word	0xffffffff


	//   ....[9]....
        /*0050*/ 	.word	0xffffffff


	//   ....[10]....
        /*0054*/ 	.word	0xffffffff


	//   ....[11]....
        /*0058*/ 	.word	0xffffffff


	//   ....[12]....
        /*005c*/ 	.word	0xffffffff


	//   ....[13]....
        /*0060*/ 	.word	0xffffffff


	//   ....[14]....
        /*0064*/ 	.word	0xffffffff


	//   ....[15]....
        /*0068*/ 	.word	0xffffffff


	//----- nvinfo : EIATTR_COOP_GROUP_INSTR_OFFSETS
	.align		4
.L_1760:
        /*006c*/ 	.byte	0x04, 0x28
        /*006e*/ 	.short	(.L_1762 - .L_1761)


	//   ....[0]....
.L_1761:
        /*0070*/ 	.word	0x0000b3e0


	//   ....[1]....
        /*0074*/ 	.word	0x0000b400


	//   ....[2]....
        /*0078*/ 	.word	0x0000b450


	//   ....[3]....
        /*007c*/ 	.word	0x0000b520


	//   ....[4]....
        /*0080*/ 	.word	0x0000dbf0


	//   ....[5]....
        /*0084*/ 	.word	0x0000dc00


	//   ....[6]....
        /*0088*/ 	.word	0x0000dc30


	//   ....[7]....
        /*008c*/ 	.word	0x0000dc40


	//   ....[8]....
        /*0090*/ 	.word	0x00010260


	//   ....[9]....
        /*0094*/ 	.word	0x00010280


	//   ....[10]....
        /*0098*/ 	.word	0x000102b0


	//   ....[11]....
        /*009c*/ 	.word	0x000102c0


	//   ....[12]....
        /*00a0*/ 	.word	0x00011260


	//   ....[13]....
        /*00a4*/ 	.word	0x000112a0


	//   ....[14]....
        /*00a8*/ 	.word	0x00011300


	//   ....[15]....
        /*00ac*/ 	.word	0x00011310


	//----- nvinfo : EIATTR_EXIT_INSTR_OFFSETS
	.align		4
.L_1762:
        /*00b0*/ 	.byte	0x04, 0x1c
        /*00b2*/ 	.short	(.L_1764 - .L_1763)


	//   ....[0]....
.L_1763:
        /*00b4*/ 	.word	0x00000340


	//   ....[1]....
        /*00b8*/ 	.word	0x000009b0


	//   ....[2]....
        /*00bc*/ 	.word	0x000009e0


	//   ....[3]....
        /*00c0*/ 	.word	0x00012230


	//   ....[4]....
        /*00c4*/ 	.word	0x00012320


	//----- nvinfo : EIATTR_CRS_STACK_SIZE
	.align		4
.L_1764:
        /*00c8*/ 	.byte	0x04, 0x1e
        /*00ca*/ 	.short	(.L_1766 - .L_1765)
.L_1765:
        /*00cc*/ 	.word	0x00000000


	//----- nvinfo : EIATTR_CBANK_PARAM_SIZE
	.align		4
.L_1766:
        /*00d0*/ 	.byte	0x03, 0x19
        /*00d2*/ 	.short	0x01d0


	//----- nvinfo : EIATTR_PARAM_CBANK
	.align		4
        /*00d4*/ 	.byte	0x04, 0x0a
        /*00d6*/ 	.short	(.L_1768 - .L_1767)
	.align		4
.L_1767:
        /*00d8*/ 	.word	index@(.nv.constant0._ZN5flash24flash_fwd_splitkv_kernelI23Flash_fwd_kernel_traitsILi96ELi64ELi64ELi4ELb0ELb0EN7cutlass10bfloat16_tE19Flash_kernel_traitsILi96ELi64ELi64ELi4ES3_EELb1ELb0ELb0ELb0ELb1ELb1ELb0ELb1EEEvNS_16Flash_fwd_paramsE)
        /*00dc*/ 	.short	0x0210
        /*00de*/ 	.short	0x01d0


	//----- nvinfo : EIATTR_SW_WAR
	.align		4
.L_1768:
        /*00e0*/ 	.byte	0x04, 0x36
        /*00e2*/ 	.short	(.L_1770 - .L_1769)
.L_1769:
        /*00e4*/ 	.word	0x00000008
.L_1770:


//--------------------- .nv.info._ZN5flash24flash_fwd_splitkv_kernelI23Flash_fwd_kernel_traitsILi96ELi64ELi64ELi4ELb0ELb0EN7cutlass10bfloat16_tE19Flash_kernel_traitsILi96ELi64ELi64ELi4ES3_EELb1ELb0ELb1ELb0ELb0ELb0ELb0ELb1EEEvNS_16Flash_fwd_paramsE --------------------------
	.section	.nv.info._ZN5flash24flash_fwd_splitkv_kernelI23Flash_fwd_kernel_traitsILi96ELi64ELi64ELi4ELb0ELb0EN7cutlass10bfloat16_tE19Flash_kernel_traitsILi96ELi64ELi64ELi4ES3_EELb1ELb0ELb1ELb0ELb0ELb0ELb0ELb1EEEvNS_16Flash_fwd_paramsE,"",@"SHT_CUDA_INFO"
	.sectionflags	@""
	.align	4


	//----- nvinfo : EIATTR_CUDA_API_VERSION
	.align		4
        /*0000*/ 	.byte	0x04, 0x37
        /*0002*/ 	.short	(.L_1772 - .L_1771)
.L_1771:
        /*0004*/ 	.word	0x00000082


	//----- nvinfo : EIATTR_KPARAM_INFO
	.align		4
.L_1772:
        /*0008*/ 	.byte	0x04, 0x17
        /*000a*/ 	.short	(.L_1774 - .L_1773)
.L_1773:
        /*000c*/ 	.word	0x00000000
        /*0010*/ 	.short	0x0000
        /*0012*/ 	.short	0x0000
        /*0014*/ 	.byte	0x00, 0xf0, 0x41, 0x07


	//----- nvinfo : EIATTR_SPARSE_MMA_MASK
	.align		4
.L_1774:
        /*0018*/ 	.byte	0x03, 0x50
        /*001a*/ 	.short	0x0000


	//----- nvinfo : EIATTR_MAXREG_COUNT
	.align		4
        /*001c*/ 	.byte	0x03, 0x1b
        /*001e*/ 	.short	0x00ff


	//----- nvinfo : EIATTR_NUM_BARRIERS
	.align		4
        /*0020*/ 	.byte	0x02, 0x4c
        /*0022*/ 	.byte	0x01
	.zero		1


	//----- nvinfo : EIATTR_MERCURY_ISA_VERSION
	.align		4
        /*0024*/ 	.byte	0x03, 0x5f
        /*0026*/ 	.short	0x0101


	//----- nvinfo : EIATTR_COOP_GROUP_MASK_REGIDS
	.align		4
        /*0028*/ 	.byte	0x04, 0x29
        /*002a*/ 	.short	(.L_1776 - .L_1775)


	//   ....[0]....
.L_1775:
        /*002c*/ 	.word	0xffffffff


	//   ....[1]....
        /*0030*/ 	.word	0xffffffff


	//   ....[2]....
        /*0034*/ 	.word	0xffffffff


	//   ....[3]....
        /*0038*/ 	.word	0xffffffff


	//   ....[4]....
        /*003c*/ 	.word	0xffffffff


	//   ....[5]....
        /*0040*/ 	.word	0xffffffff


	//   ....[6]....
        /*0044*/ 	.word	0xffffffff


	//   ....[7]....
        /*0048*/ 	.word	0xffffffff


	//   ....[8]....
        /*004c*/ 	.word	0xffffffff


	//   ....[9]....
        /*0050*/ 	.word	0xffffffff


	//   ....[10]....
        /*0054*/ 	.word	0xffffffff


	//   ....[11]....
        /*0058*/ 	.word	0xffffffff


	//   ....[12]....
        /*005c*/ 	.word	0xffffffff


	//   ....[13]....
        /*0060*/ 	.word	0xffffffff


	//   ....[14]....
        /*0064*/ 	.word	0xffffffff


	//   ....[15]....
        /*0068*/ 	.word	0xffffffff


	//----- nvinfo : EIATTR_COOP_GROUP_INSTR_OFFSETS
	.align		4
.L_1776:
        /*006c*/ 	.byte	0x04, 0x28
        /*006e*/ 	.short	(.L_1778 - .L_1777)


	//   ....[0]....
.L_1777:
        /*0070*/ 	.word	0x0000c7f0


	//   ....[1]....
        /*0074*/ 	.word	0x0000c880


	//   ....[2]....
        /*0078*/ 	.word	0x0000c8a0


	//   ....[3]....
        /*007c*/ 	.word	0x0000c910


	//   ....[4]....
        /*0080*/ 	.word	0x0000f350


	//   ....[5]....
        /*0084*/ 	.word	0x0000f3a0


	//   ....[6]....
        /*0088*/ 	.word	0x0000f3c0


	//   ....[7]....
        /*008c*/ 	.word	0x0000f3e0


	//   ....[8]....
        /*0090*/ 	.word	0x00011dc0


	//   ....[9]....
        /*0094*/ 	.word	0x00011dd0


	//   ....[10]....
        /*0098*/ 	.word	0x00011e00


	//   ....[11]....
        /*009c*/ 	.word	0x00011e10


	//   ....[12]....
        /*00a0*/ 	.word	0x00012de0


	//   ....[13]....
        /*00a4*/ 	.word	0x00012e20


	//   ....[14]....
        /*00a8*/ 	.word	0x00012e70


	//   ....[15]....
        /*00ac*/ 	.word	0x00012e80


	//----- nvinfo : EIATTR_EXIT_INSTR_OFFSETS
	.align		4
.L_1778:
        /*00b0*/ 	.byte	0x04, 0x1c
        /*00b2*/ 	.short	(.L_1780 - .L_1779)


	//   ....[0]....
.L_1779:
        /*00b4*/ 	.word	0x00000330


	//   ....[1]....
        /*00b8*/ 	.word	0x00000a50


	//   ....[2]....
        /*00bc*/ 	.word	0x00000a80


	//   ....[3]....
        /*00c0*/ 	.word	0x00013e00


	//   ....[4]....
        /*00c4*/ 	.word	0x00013f20


	//   ....[5]....
        /*00c8*/ 	.word	0x00013f40


	//----- nvinfo : EIATTR_CRS_STACK_SIZE
	.align		4
.L_1780:
        /*00cc*/ 	.byte	0x04, 0x1e
        /*00ce*/ 	.short	(.L_1782 - .L_1781)
.L_1781:
        /*00d0*/ 	.word	0x00000000


	//----- nvinfo : EIATTR_CBANK_PARAM_SIZE
	.align		4
.L_1782:
        /*00d4*/ 	.byte	0x03, 0x19
        /*00d6*/ 	.short	0x01d0


	//----- nvinfo : EIATTR_PARAM_CBANK
	.align		4
        /*00d8*/ 	.byte	0x04, 0x0a
        /*00da*/ 	.short	(.L_1784 - .L_1783)
	.align		4
.L_1783:
        /*00dc*/ 	.word	index@(.nv.constant0._ZN5flash24flash_fwd_splitkv_kernelI23Flash_fwd_kernel_traitsILi96ELi64ELi64ELi4ELb0ELb0EN7cutlass10bfloat16_tE19Flash_kernel_traitsILi96ELi64ELi64ELi4ES3_EELb1ELb0ELb1ELb0ELb0ELb0ELb0ELb1EEEvNS_16Flash_fwd_paramsE)
        /*00e0*/ 	.short	0x0210
        /*00e2*/ 	.short	0x01d0


	//----- nvinfo : EIATTR_SW_WAR
	.align		4
.L_1784:
        /*00e4*/ 	.byte	0x04, 0x36
        /*00e6*/ 	.short	(.L_1786 - .L_1785)
.L_1785:
        /*00e8*/ 	.word	0x00000008
.L_1786:


//--------------------- .nv.info._ZN5flash24flash_fwd_splitkv_kernelI23Flash_fwd_kernel_traitsILi96ELi64ELi64ELi4ELb0ELb0EN7cutlass10bfloat16_tE19Flash_kernel_traitsILi96ELi64ELi64ELi4ES3_EELb1ELb0ELb1ELb0ELb0ELb1ELb0ELb1EEEvNS_16Flash_fwd_paramsE --------------------------
	.section	.nv.info._ZN5flash24flash_fwd_splitkv_kernelI23Flash_fwd_kernel_traitsILi96ELi64ELi64ELi4ELb0ELb0EN7cutlass10bfloat16_tE19Flash_kernel_traitsILi96ELi64ELi64ELi4ES3_EELb1ELb0ELb1ELb0ELb0ELb1ELb0ELb1EEEvNS_16Flash_fwd_paramsE,"",@"SHT_CUDA_INFO"
	.sectionflags	@""
	.align	4


	//----- nvinfo : EIATTR_CUDA_API_VERSION
	.align		4
        /*0000*/ 	.byte	0x04, 0x37
        /*0002*/ 	.short	(.L_1788 - .L_1787)
.L_1787:
        /*0004*/ 	.word	0x00000082


	//----- nvinfo : EIATTR_KPARAM_INFO
	.align		4
.L_1788:
        /*0008*/ 	.byte	0x04, 0x17
        /*000a*/ 	.short	(.L_1790 - .L_1789)
.L_1789:
        /*000c*/ 	.word	0x00000000
        /*0010*/ 	.short	0x0000
        /*0012*/ 	.short	0x0000
        /*0014*/ 	.byte	0x00, 0xf0, 0x41, 0x07


	//----- nvinfo : EIATTR_SPARSE_MMA_MASK
	.align		4
.L_1790:
        /*0018*/ 	.byte	0x03, 0x50
        /*001a*/ 	.short	0x0000


	//----- nvinfo : EIATTR_MAXREG_COUNT
	.align		4
        /*001c*/ 	.byte	0x03, 0x1b
        /*001e*/ 	.short	0x00ff


	//----- nvinfo : EIATTR_NUM_BARRIERS
	.align		4
        /*0020*/ 	.byte	0x02, 0x4c
        /*0022*/ 	.byte	0x01
	.zero		1


	//----- nvinfo : EIATTR_MERCURY_ISA_VERSION
	.align		4
        /*0024*/ 	.byte	0x03, 0x5f
        /*0026*/ 	.short	0x0101


	//----- nvinfo : EIATTR_COOP_GROUP_MASK_REGIDS
	.align		4
        /*0028*/ 	.byte	0x04, 0x29
        /*002a*/ 	.short	(.L_1792 - .L_1791)


	//   ....[0]....
.L_1791:
        /*002c*/ 	.word	0xffffffff


	//   ....[1]....
        /*0030*/ 	.word	0xffffffff


	//   ....[2]....
        /*0034*/ 	.word	0xffffffff


	//   ....[3]....
        /*0038*/ 	.word	0xffffffff


	//   ....[4]....
        /*003c*/ 	.word	0xffffffff


	//   ....[5]....
        /*0040*/ 	.word	0xffffffff


	//   ....[6]....
        /*0044*/ 	.word	0xffffffff


	//   ....[7]....
        /*0048*/ 	.word	0xffffffff


	//   ....[8]....
        /*004c*/ 	.word	0xffffffff


	//   ....[9]....
        /*0050*/ 	.word	0xffffffff


	//   ....[10]....
        /*0054*/ 	.word	0xffffffff


	//   ....[11]....
        /*0058*/ 	.word	0xffffffff


	//   ....[12]....
        /*005c*/ 	.word	0xffffffff


	//   ....[13]....
        /*0060*/ 	.word	0xffffffff


	//   ....[14]....
        /*0064*/ 	.word	0xffffffff


	//   ....[15]....
        /*0068*/ 	.word	0xffffffff


	//----- nvinfo : EIATTR_COOP_GROUP_INSTR_OFFSETS
	.align		4
.L_1792:
        /*006c*/ 	.byte	0x04, 0x28
        /*006e*/ 	.short	(.L_1794 - .L_1793)


	//   ....[0]....
.L_1793:
        /*0070*/ 	.word	0x0000cc60


	//   ....[1]....
        /*0074*/ 	.word	0x0000cc90


	//   ....[2]....
        /*0078*/ 	.word	0x0000ccc0


	//   ....[3]....
        /*007c*/ 	.word	0x0000cce0


	//   ....[4]....
        /*0080*/ 	.word	0x0000fb80


	//   ....[5]....
        /*0084*/ 	.word	0x0000fbb0


	//   ....[6]....
        /*0088*/ 	.word	0x0000fbd0


	//   ....[7]....
        /*008c*/ 	.word	0x0000fbf0


	//   ....[8]....
        /*0090*/ 	.word	0x000129e0


	//   ....[9]....
        /*0094*/ 	.word	0x000129f0


	//   ....[10]....
        /*0098*/ 	.word	0x00012a20


	//   ....[11]....
        /*009c*/ 	.word	0x00012a30


	//   ....[12]....
        /*00a0*/ 	.word	0x00013a00


	//   ....[13]....
        /*00a4*/ 	.word	0x00013a40


	//   ....[14]....
        /*00a8*/ 	.word	0x00013aa0


	//   ....[15]....
        /*00ac*/ 	.word	0x00013ab0


	//----- nvinfo : EIATTR_EXIT_INSTR_OFFSETS
	.align		4
.L_1794:
        /*00b0*/ 	.byte	0x04, 0x1c
        /*00b2*/ 	.short	(.L_1796 - .L_1795)


	//   ....[0]....
.L_1795:
        /*00b4*/ 	.word	0x00000330


	//   ....[1]....
        /*00b8*/ 	.word	0x00000a50


	//   ....[2]....
        /*00bc*/ 	.word	0x00000a80


	//   ....[3]....
        /*00c0*/ 	.word	0x00014a20


	//   ....[4]....
        /*00c4*/ 	.word	0x00014b40


	//   ....[5]....
        /*00c8*/ 	.word	0x00014b60


	//----- nvinfo : EIATTR_CRS_STACK_SIZE
	.align		4
.L_1796:
        /*00cc*/ 	.byte	0x04, 0x1e
        /*00ce*/ 	.short	(.L_1798 - .L_1797)
.L_1797:
        /*00d0*/ 	.word	0x00000000


	//----- nvinfo : EIATTR_CBANK_PARAM_SIZE
	.align		4
.L_1798:
        /*00d4*/ 	.byte	0x03, 0x19
        /*00d6*/ 	.short	0x01d0


	//----- nvinfo : EIATTR_PARAM_CBANK
	.align		4
        /*00d8*/ 	.byte	0x04, 0x0a
        /*00da*/ 	.short	(.L_1800 - .L_1799)
	.align		4
.L_1799:
        /*00dc*/ 	.word	index@(.nv.constant0._ZN5flash24flash_fwd_splitkv_kernelI23Flash_fwd_kernel_traitsILi96ELi64ELi64ELi4ELb0ELb0EN7cutlass10bfloat16_tE19Flash_kernel_traitsILi96ELi64ELi64ELi4ES3_EELb1ELb0ELb1ELb0ELb0ELb1ELb0ELb1EEEvNS_16Flash_fwd_paramsE)
        /*00e0*/ 	.short	0x0210
        /*00e2*/ 	.short	0x01d0


	//----- nvinfo : EIATTR_SW_WAR
	.align		4
.L_1800:
        /*00e4*/ 	.byte	0x04, 0x36
        /*00e6*/ 	.short	(.L_1802 - .L_1801)
.L_1801:
        /*00e8*/ 	.word	0x00000008
.L_1802:


//--------------------- .nv.info._ZN5flash24flash_fwd_splitkv_kernelI23Flash_fwd_kernel_traitsILi96ELi64ELi64ELi4ELb0ELb0EN7cutlass10bfloat16_tE19Flash_kernel_traitsILi96ELi64ELi64ELi4ES3_EELb1ELb0ELb0ELb0ELb1ELb0ELb1ELb0EEEvNS_16Flash_fwd_paramsE --------------------------
	.section	.nv.info._ZN5flash24flash_fwd_splitkv_kernelI23Flash_fwd_kernel_traitsILi96ELi64ELi64ELi4ELb0ELb0EN7cutlass10bfloat16_tE19Flash_kernel_traitsILi96ELi64ELi64ELi4ES3_EELb1ELb0ELb0ELb0ELb1ELb0ELb1ELb0EEEvNS_16Flash_fwd_paramsE,"",@"SHT_CUDA_INFO"
	.sectionflags	@""
	.align	4


	//----- nvinfo : EIATTR_CUDA_API_VERSION
	.align		4
        /*0000*/ 	.byte	0x04, 0x37
        /*0002*/ 	.short	(.L_1804 - .L_1803)
.L_1803:
        /*0004*/ 	.word	0x00000082


	//----- nvinfo : EIATTR_KPARAM_INFO
	.align		4
.L_1804:
        /*0008*/ 	.byte	0x04, 0x17
        /*000a*/ 	.short	(.L_1806 - .L_1805)
.L_1805:
        /*000c*/ 	.word	0x00000000
        /*0010*/ 	.short	0x0000
        /*0012*/ 	.short	0x0000
        /*0014*/ 	.byte	0x00, 0xf0, 0x41, 0x07


	//----- nvinfo : EIATTR_SPARSE_MMA_MASK
	.align		4
.L_1806:
        /*0018*/ 	.byte	0x03, 0x50
        /*001a*/ 	.short	0x0000


	//----- nvinfo : EIATTR_MAXREG_COUNT
	.align		4
        /*001c*/ 	.byte	0x03, 0x1b
        /*001e*/ 	.short	0x00ff


	//----- nvinfo : EIATTR_NUM_BARRIERS
	.align		4
        /*0020*/ 	.byte	0x02, 0x4c
        /*0022*/ 	.byte	0x01
	.zero		1


	//----- nvinfo : EIATTR_MERCURY_ISA_VERSION
	.align		4
        /*0024*/ 	.byte	0x03, 0x5f
        /*0026*/ 	.short	0x0101


	//----- nvinfo : EIATTR_COOP_GROUP_MASK_REGIDS
	.align		4
        /*0028*/ 	.byte	0x04, 0x29
        /*002a*/ 	.short	(.L_1808 - .L_1807)


	//   ....[0]....
.L_1807:
        /*002c*/ 	.word	0xffffffff


	//   ....[1]....
        /*0030*/ 	.word	0xffffffff


	//   ....[2]....
        /*0034*/ 	.word	0xffffffff


	//   ....[3]....
        /*0038*/ 	.word	0xffffffff


	//   ....[4]....
        /*003c*/ 	.word	0xffffffff


	//   ....[5]....
        /*0040*/ 	.word	0xffffffff


	//   ....[6]....
        /*0044*/ 	.word	0xffffffff


	//   ....[7]....
        /*0048*/ 	.word	0xffffffff


	//   ....[8]....
        /*004c*/ 	.word	0xffffffff


	//   ....[9]....
        /*0050*/ 	.word	0xffffffff


	//   ....[10]....
        /*0054*/ 	.word	0xffffffff


	//   ....[11]....
        /*0058*/ 	.word	0xffffffff


	//   ....[12]....
        /*005c*/ 	.word	0xffffffff


	//   ....[13]....
        /*0060*/ 	.word	0xffffffff


	//   ....[14]....
        /*0064*/ 	.word	0xffffffff


	//   ....[15]....
        /*0068*/ 	.word	0xffffffff


	//----- nvinfo : EIATTR_COOP_GROUP_INSTR_OFFSETS
	.align		4
.L_1808:
        /*006c*/ 	.byte	0x04, 0x28
        /*006e*/ 	.short	(.L_1810 - .L_1809)


	//   ....[0]....
.L_1809:
        /*0070*/ 	.word	0x00003710


	//   ....[1]....
        /*0074*/ 	.word	0x00003740


	//   ....[2]....
        /*0078*/ 	.word	0x000037b0


	//   ....[3]....
        /*007c*/ 	.word	0x000037c0


	//   ....[4]....
        /*0080*/ 	.word	0x00005b60


	//   ....[5]....
        /*0084*/ 	.word	0x00005b70


	//   ....[6]....
        /*0088*/ 	.word	0x00005ba0


	//   ....[7]....
        /*008c*/ 	.word	0x00005bb0


	//   ....[8]....
        /*0090*/ 	.word	0x00007d90


	//   ....[9]....
        /*0094*/ 	.word	0x00007db0


	//   ....[10]....
        /*0098*/ 	.word	0x00007de0


	//   ....[11]....
        /*009c*/ 	.word	0x00007df0


	//   ....[12]....
        /*00a0*/ 	.word	0x00008db0


	//   ....[13]....
        /*00a4*/ 	.word	0x00008df0


	//   ....[14]....
        /*00a8*/ 	.word	0x00008e90


	//   ....[15]....
        /*00ac*/ 	.word	0x00008ea0


	//----- nvinfo : EIATTR_EXIT_INSTR_OFFSETS
	.align		4
.L_1810:
        /*00b0*/ 	.byte	0x04, 0x1c
        /*00b2*/ 	.short	(.L_1812 - .L_1811)


	//   ....[0]....
.L_1811:
        /*00b4*/ 	.word	0x00000450


	//   ....[1]....
        /*00b8*/ 	.word	0x00000b30


	//   ....[2]....
        /*00bc*/ 	.word	0x00000b60


	//   ....[3]....
        /*00c0*/ 	.word	0x00009ba0


	//   ....[4]....
        /*00c4*/ 	.word	0x00009be0


	//----- nvinfo : EIATTR_CRS_STACK_SIZE
	.align		4
.L_1812:
        /*00c8*/ 	.byte	0x04, 0x1e
        /*00ca*/ 	.short	(.L_1814 - .L_1813)
.L_1813:
        /*00cc*/ 	.word	0x00000000


	//----- nvinfo : EIATTR_CBANK_PARAM_SIZE
	.align		4
.L_1814:
        /*00d0*/ 	.byte	0x03, 0x19
        /*00d2*/ 	.short	0x01d0


	//----- nvinfo : EIATTR_PARAM_CBANK
	.align		4
        /*00d4*/ 	.byte	0x04, 0x0a
        /*00d6*/ 	.short	(.L_1816 - .L_1815)
	.align		4
.L_1815:
        /*00d8*/ 	.word	index@(.nv.constant0._ZN5flash24flash_fwd_splitkv_kernelI23Flash_fwd_kernel_traitsILi96ELi64ELi64ELi4ELb0ELb0EN7cutlass10bfloat16_tE19Flash_kernel_traitsILi96ELi64ELi64ELi4ES3_EELb1ELb0ELb0ELb0ELb1ELb0ELb1ELb0EEEvNS_16Flash_fwd_paramsE)
        /*00dc*/ 	.short	0x0210
        /*00de*/ 	.short	0x01d0


	//----- nvinfo : EIATTR_SW_WAR
	.align		4
.L_1816:
        /*00e0*/ 	.byte	0x04, 0x36
        /*00e2*/ 	.short	(.L_1818 - .L_1817)
.L_1817:
        /*00e4*/ 	.word	0x00000008
.L_1818:


//--------------------- .nv.info._ZN5flash24flash_fwd_splitkv_kernelI23Flash_fwd_kernel_traitsILi96ELi64ELi64ELi4ELb0ELb0EN7cutlass10bfloat16_tE19Flash_kernel_traitsILi96ELi64ELi64ELi4ES3_EELb1ELb0ELb0ELb0ELb1ELb1ELb1ELb0EEEvNS_16Flash_fwd_paramsE --------------------------
	.section	.nv.info._ZN5flash24flash_fwd_splitkv_kernelI23Flash_fwd_kernel_traitsILi96ELi64ELi64ELi4ELb0ELb0EN7cutlass10bfloat16_tE19Flash_kernel_traitsILi96ELi64ELi64ELi4ES3_EELb1ELb0ELb0ELb0ELb1ELb1ELb1ELb0EEEvNS_16Flash_fwd_paramsE,"",@"SHT_CUDA_INFO"
	.sectionflags	@""
	.align	4


	//----- nvinfo : EIATTR_CUDA_API_VERSION
	.align		4
        /*0000*/ 	.byte	0x04, 0x37
        /*0002*/ 	.short	(.L_1820 - .L_1819)
.L_1819:
        /*0004*/ 	.word	0x00000082


	//----- nvinfo : EIATTR_KPARAM_INFO
	.align		4
.L_1820:
        /*0008*/ 	.byte	0x04, 0x17
        /*000a*/ 	.short	(.L_1822 - .L_1821)
.L_1821:
        /*000c*/ 	.word	0x00000000
        /*0010*/ 	.short	0x0000
        /*0012*/ 	.short	0x0000
        /*0014*/ 	.byte	0x00, 0xf0, 0x41, 0x07


	//----- nvinfo : EIATTR_SPARSE_MMA_MASK
	.align		4
.L_1822:
        /*0018*/ 	.byte	0x03, 0x50
        /*001a*/ 	.short	0x0000


	//----- nvinfo : EIATTR_MAXREG_COUNT
	.align		4
        /*001c*/ 	.byte	0x03, 0x1b
        /*001e*/ 	.short	0x00ff


	//----- nvinfo : EIATTR_NUM_BARRIERS
	.align		4
        /*0020*/ 	.byte	0x02, 0x4c
        /*0022*/ 	.byte	0x01
	.zero		1


	//----- nvinfo : EIATTR_MERCURY_ISA_VERSION
	.align		4
        /*0024*/ 	.byte	0x03, 0x5f
        /*0026*/ 	.short	0x0101


	//----- nvinfo : EIATTR_COOP_GROUP_MASK_REGIDS
	.align		4
        /*0028*/ 	.byte	0x04, 0x29
        /*002a*/ 	.short	(.L_1824 - .L_1823)


	//   ....[0]....
.L_1823:
        /*002c*/ 	.word	0xffffffff


	//   ....[1]....
        /*0030*/ 	.word	0xffffffff


	//   ....[2]....
        /*0034*/ 	.word	0xffffffff


	//   ....[3]....
        /*0038*/ 	.word	0xffffffff


	//   ....[4]....
        /*003c*/ 	.word	0xffffffff


	//   ....[5]....
        /*0040*/ 	.word	0xffffffff


	//   ....[6]....
        /*0044*/ 	.word	0xffffffff


	//   ....[7]....
        /*0048*/ 	.word	0xffffffff


	//   ....[8]....
        /*004c*/ 	.word	0xffffffff


	//   ....[9]....
        /*0050*/ 	.word	0xffffffff


	//   ....[10]....
        /*0054*/ 	.word	0xffffffff


	//   ....[11]....
        /*0058*/ 	.word	0xffffffff


	//   ....[12]....
        /*005c*/ 	.word	0xffffffff


	//   ....[13]....
        /*0060*/ 	.word	0xffffffff


	//   ....[14]....
        /*0064*/ 	.word	0xffffffff


	//   ....[15]....
        /*0068*/ 	.word	0xffffffff


	//----- nvinfo : EIATTR_COOP_GROUP_INSTR_OFFSETS
	.align		4
.L_1824:
        /*006c*/ 	.byte	0x04, 0x28
        /*006e*/ 	.short	(.L_1826 - .L_1825)


	//   ....[0]....
.L_1825:
        /*0070*/ 	.word	0x00003b50


	//   ....[1]....
        /*0074*/ 	.word	0x00003bb0


	//   ....[2]....
        /*0078*/ 	.word	0x00003bc0


	//   ....[3]....
        /*007c*/ 	.word	0x00003c40


	//   ....[4]....
        /*0080*/ 	.word	0x00006390


	//   ....[5]....
        /*0084*/ 	.word	0x000063a0


	//   ....[6]....
        /*0088*/ 	.word	0x000063d0


	//   ....[7]....
        /*008c*/ 	.word	0x000063e0


	//   ....[8]....
        /*0090*/ 	.word	0x000089e0


	//   ....[9]....
        /*0094*/ 	.word	0x000089f0


	//   ....[10]....
        /*0098*/ 	.word	0x00008a30


	//   ....[11]....
        /*009c*/ 	.word	0x00008a40


	//   ....[12]....
        /*00a0*/ 	.word	0x000099c0


	//   ....[13]....
        /*00a4*/ 	.word	0x00009a00


	//   ....[14]....
        /*00a8*/ 	.word	0x00009aa0


	//   ....[15]....
        /*00ac*/ 	.word	0x00009ab0


	//----- nvinfo : EIATTR_EXIT_INSTR_OFFSETS
	.align		4
.L_1826:
        /*00b0*/ 	.byte	0x04, 0x1c
        /*00b2*/ 	.short	(.L_1828 - .L_1827)


	//   ....[0]....
.L_1827:
        /*00b4*/ 	.word	0x00000450


	//   ....[1]....
        /*00b8*/ 	.word	0x00000b30


	//   ....[2]....
        /*00bc*/ 	.word	0x00000b60


	//   ....[3]....
        /*00c0*/ 	.word	0x0000a7b0


	//   ....[4]....
        /*00c4*/ 	.word	0x0000a7f0


	//----- nvinfo : EIATTR_CRS_STACK_SIZE
	.align		4
.L_1828:
        /*00c8*/ 	.byte	0x04, 0x1e
        /*00ca*/ 	.short	(.L_1830 - .L_1829)
.L_1829:
        /*00cc*/ 	.word	0x00000000


	//----- nvinfo : EIATTR_CBANK_PARAM_SIZE
	.align		4
.L_1830:
        /*00d0*/ 	.byte	0x03, 0x19
        /*00d2*/ 	.short	0x01d0


	//----- nvinfo : EIATTR_PARAM_CBANK
	.align		4
        /*00d4*/ 	.byte	0x04, 0x0a
        /*00d6*/ 	.short	(.L_1832 - .L_1831)
	.align		4
.L_1831:
        /*00d8*/ 	.word	index@(.nv.constant0._ZN5flash24flash_fwd_splitkv_kernelI23Flash_fwd_kernel_traitsILi96ELi64ELi64ELi4ELb0ELb0EN7cutlass10bfloat16_tE19Flash_kernel_traitsILi96ELi64ELi64ELi4ES3_EELb1ELb0ELb0ELb0ELb1ELb1ELb1ELb0EEEvNS_16Flash_fwd_paramsE)
        /*00dc*/ 	.short	0x0210
        /*00de*/ 	.short	0x01d0


	//----- nvinfo : EIATTR_SW_WAR
	.align		4
.L_1832:
        /*00e0*/ 	.byte	0x04, 0x36
        /*00e2*/ 	.short	(.L_1834 - .L_1833)
.L_1833:
        /*00e4*/ 	.word	0x00000008
.L_1834:


//--------------------- .nv.info._ZN5flash24flash_fwd_splitkv_kernelI23Flash_fwd_kernel_traitsILi96ELi64ELi64ELi4ELb0ELb0EN7cutlass10bfloat16_tE19Flash_kernel_traitsILi96ELi64ELi64ELi4ES3_EELb1ELb0ELb1ELb0ELb0ELb0ELb1ELb0EEEvNS_16Flash_fwd_paramsE --------------------------
	.section	.nv.info._ZN5flash24flash_fwd_splitkv_kernelI23Flash_fwd_kernel_traitsILi96ELi64ELi64ELi4ELb0ELb0EN7cutlass10bfloat16_tE19Flash_kernel_traitsILi96ELi64ELi64ELi4ES3_EELb1ELb0ELb1ELb0ELb0ELb0ELb1ELb0EEEvNS_16Flash_fwd_paramsE,"",@"SHT_CUDA_INFO"
	.sectionflags	@""
	.align	4


	//----- nvinfo : EIATTR_CUDA_API_VERSION
	.align		4
        /*0000*/ 	.byte	0x04, 0x37
        /*0002*/ 	.short	(.L_1836 - .L_1835)
.L_1835:
        /*0004*/ 	.word	0x00000082


	//----- nvinfo : EIATTR_KPARAM_INFO
	.align		4
.L_1836:
        /*0008*/ 	.byte	0x04, 0x17
        /*000a*/ 	.short	(.L_1838 - .L_1837)
.L_1837:
        /*000c*/ 	.word	0x00000000
        /*0010*/ 	.short	0x0000
        /*0012*/ 	.short	0x0000
        /*0014*/ 	.byte	0x00, 0xf0, 0x41, 0x07


	//----- nvinfo : EIATTR_SPARSE_MMA_MASK
	.align		4
.L_1838:
        /*0018*/ 	.byte	0x03, 0x50
        /*001a*/ 	.short	0x0000


	//----- nvinfo : EIATTR_MAXREG_COUNT
	.align		4
        /*001c*/ 	.byte	0x03, 0x1b
        /*001e*/ 	.short	0x00ff


	//----- nvinfo : EIATTR_NUM_BARRIERS
	.align		4
        /*0020*/ 	.byte	0x02, 0x4c
        /*0022*/ 	.byte	0x01
	.zero		1


	//----- nvinfo : EIATTR_MERCURY_ISA_VERSION
	.align		4
        /*0024*/ 	.byte	0x03, 0x5f
        /*0026*/ 	.short	0x0101


	//----- nvinfo : EIATTR_COOP_GROUP_MASK_REGIDS
	.align		4
        /*0028*/ 	.byte	0x04, 0x29
        /*002a*/ 	.short	(.L_1840 - .L_1839)


	//   ....[0]....
.L_1839:
        /*002c*/ 	.word	0xffffffff


	//   ....[1]....
        /*0030*/ 	.word	0xffffffff


	//   ....[2]....
        /*0034*/ 	.word	0xffffffff


	//   ....[3]....
        /*0038*/ 	.word	0xffffffff


	//   ....[4]....
        /*003c*/ 	.word	0xffffffff


	//   ....[5]....
        /*0040*/ 	.word	0xffffffff


	//   ....[6]....
        /*0044*/ 	.word	0xffffffff


	//   ....[7]....
        /*0048*/ 	.word	0xffffffff


	//   ....[8]....
        /*004c*/ 	.word	0xffffffff


	//   ....[9]....
        /*0050*/ 	.word	0xffffffff


	//   ....[10]....
        /*0054*/ 	.word	0xffffffff


	//   ....[11]....
        /*0058*/ 	.word	0xffffffff


	//   ....[12]....
        /*005c*/ 	.word	0xffffffff


	//   ....[13]....
        /*0060*/ 	.word	0xffffffff


	//   ....[14]....
        /*0064*/ 	.word	0xffffffff


	//   ....[15]....
        /*0068*/ 	.word	0xffffffff


	//----- nvinfo : EIATTR_COOP_GROUP_INSTR_OFFSETS
	.align		4
.L_1840:
        /*006c*/ 	.byte	0x04, 0x28
        /*006e*/ 	.short	(.L_1842 - .L_1841)


	//   ....[0]....
.L_1841:
        /*0070*/ 	.word	0x00004800


	//   ....[1]....
        /*0074*/ 	.word	0x00004870


	//   ....[2]....
        /*0078*/ 	.word	0x00004880


	//   ....[3]....
        /*007c*/ 	.word	0x000048b0


	//   ....[4]....
        /*0080*/ 	.word	0x00007360


	//   ....[5]....
        /*0084*/ 	.word	0x000073b0


	//   ....[6]....
        /*0088*/ 	.word	0x000073d0


	//   ....[7]....
        /*008c*/ 	.word	0x00007400


	//   ....[8]....
        /*0090*/ 	.word	0x00009d80


	//   ....[9]....
        /*0094*/ 	.word	0x00009d90


	//   ....[10]....
        /*0098*/ 	.word	0x00009dc0


	//   ....[11]....
        /*009c*/ 	.word	0x00009dd0


	//   ....[12]....
        /*00a0*/ 	.word	0x0000adc0


	//   ....[13]....
        /*00a4*/ 	.word	0x0000ae00


	//   ....[14]....
        /*00a8*/ 	.word	0x0000ae80


	//   ....[15]....
        /*00ac*/ 	.word	0x0000ae90


	//----- nvinfo : EIATTR_EXIT_INSTR_OFFSETS
	.align		4
.L_1842:
        /*00b0*/ 	.byte	0x04, 0x1c
        /*00b2*/ 	.short	(.L_1844 - .L_1843)


	//   ....[0]....
.L_1843:
        /*00b4*/ 	.word	0x00000450


	//   ....[1]....
        /*00b8*/ 	.word	0x00000d10


	//   ....[2]....
        /*00bc*/ 	.word	0x00000d40


	//   ....[3]....
        /*00c0*/ 	.word	0x0000be50


	//   ....[4]....
        /*00c4*/ 	.word	0x0000bec0


	//   ....[5]....
        /*00c8*/ 	.word	0x0000bee0


	//----- nvinfo : EIATTR_CRS_STACK_SIZE
	.align		4
.L_1844:
        /*00cc*/ 	.byte	0x04, 0x1e
        /*00ce*/ 	.short	(.L_1846 - .L_1845)
.L_1845:
        /*00d0*/ 	.word	0x00000000


	//----- nvinfo : EIATTR_CBANK_PARAM_SIZE
	.align		4
.L_1846:
        /*00d4*/ 	.byte	0x03, 0x19
        /*00d6*/ 	.short	0x01d0


	//----- nvinfo : EIATTR_PARAM_CBANK
	.align		4
        /*00d8*/ 	.byte	0x04, 0x0a
        /*00da*/ 	.short	(.L_1848 - .L_1847)
	.align		4
.L_1847:
        /*00dc*/ 	.word	index@(.nv.constant0._ZN5flash24flash_fwd_splitkv_kernelI23Flash_fwd_kernel_traitsILi96ELi64ELi64ELi4ELb0ELb0EN7cutlass10bfloat16_tE19Flash_kernel_traitsILi96ELi64ELi64ELi4ES3_EELb1ELb0ELb1ELb0ELb0ELb0ELb1ELb0EEEvNS_16Flash_fwd_paramsE)
        /*00e0*/ 	.short	0x0210
        /*00e2*/ 	.short	0x01d0


	//----- nvinfo : EIATTR_SW_WAR
	.align		4
.L_1848:
        /*00e4*/ 	.byte	0x04, 0x36
        /*00e6*/ 	.short	(.L_1850 - .L_1849)
.L_1849:
        /*00e8*/ 	.word	0x00000008
.L_1850:


//--------------------- .nv.info._ZN5flash24flash_fwd_splitkv_kernelI23Flash_fwd_kernel_traitsILi96ELi64ELi64ELi4ELb0ELb0EN7cutlass10bfloat16_tE19Flash_kernel_traitsILi96ELi64ELi64ELi4ES3_EELb1ELb0ELb1ELb0ELb0ELb1ELb1ELb0EEEvNS_16Flash_fwd_paramsE --------------------------
	.section	.nv.info._ZN5flash24flash_fwd_splitkv_kernelI23Flash_fwd_kernel_traitsILi96ELi64ELi64ELi4ELb0ELb0EN7cutlass10bfloat16_tE19Flash_kernel_traitsILi96ELi64ELi64ELi4ES3_EELb1ELb0ELb1ELb0ELb0ELb1ELb1ELb0EEEvNS_16Flash_fwd_paramsE,"",@"SHT_CUDA_INFO"
	.sectionflags	@""
	.align	4


	//----- nvinfo : EIATTR_CUDA_API_VERSION
	.align		4
        /*0000*/ 	.byte	0x04, 0x37
        /*0002*/ 	.short	(.L_1852 - .L_1851)
.L_1851:
        /*0004*/ 	.word	0x00000082


	//----- nvinfo : EIATTR_KPARAM_INFO
	.align		4
.L_1852:
        /*0008*/ 	.byte	0x04, 0x17
        /*000a*/ 	.short	(.L_1854 - .L_1853)
.L_1853:
        /*000c*/ 	.word	0x00000000
        /*0010*/ 	.short	0x0000
        /*0012*/ 	.short	0x0000
        /*0014*/ 	.byte	0x00, 0xf0, 0x41, 0x07


	//----- nvinfo : EIATTR_SPARSE_MMA_MASK
	.align		4
.L_1854:
        /*0018*/ 	.byte	0x03, 0x50
        /*001a*/ 	.short	0x0000


	//----- nvinfo : EIATTR_MAXREG_COUNT
	.align		4
        /*001c*/ 	.byte	0x03, 0x1b
        /*001e*/ 	.short	0x00ff


	//----- nvinfo : EIATTR_NUM_BARRIERS
	.align		4
        /*0020*/ 	.byte	0x02, 0x4c
        /*0022*/ 	.byte	0x01
	.zero		1


	//----- nvinfo : EIATTR_MERCURY_ISA_VERSION
	.align		4
        /*0024*/ 	.byte	0x03, 0x5f
        /*0026*/ 	.short	0x0101


	//----- nvinfo : EIATTR_COOP_GROUP_MASK_REGIDS
	.align		4
        /*0028*/ 	.byte	0x04, 0x29
        /*002a*/ 	.short	(.L_1856 - .L_1855)


	//   ....[0]....
.L_1855:
        /*002c*/ 	.word	0xffffffff


	//   ....[1]....
        /*0030*/ 	.word	0xffffffff


	//   ....[2]....
        /*0034*/ 	.word	0xffffffff


	//   ....[3]....
        /*0038*/ 	.word	0xffffffff


	//   ....[4]....
        /*003c*/ 	.word	0xffffffff


	//   ....[5]....
        /*0040*/ 	.word	0xffffffff


	//   ....[6]....
        /*0044*/ 	.word	0xffffffff


	//   ....[7]....
        /*0048*/ 	.word	0xffffffff


	//   ....[8]....
        /*004c*/ 	.word	0xffffffff


	//   ....[9]....
        /*0050*/ 	.word	0xffffffff


	//   ....[10]....
        /*0054*/ 	.word	0xffffffff


	//   ....[11]....
        /*0058*/ 	.word	0xffffffff


	//   ....[12]....
        /*005c*/ 	.word	0xffffffff


	//   ....[13]....
        /*0060*/ 	.word	0xffffffff


	//   ....[14]....
        /*0064*/ 	.word	0xffffffff


	//   ....[15]....
        /*0068*/ 	.word	0xffffffff


	//----- nvinfo : EIATTR_COOP_GROUP_INSTR_OFFSETS
	.align		4
.L_1856:
        /*006c*/ 	.byte	0x04, 0x28
        /*006e*/ 	.short	(.L_1858 - .L_1857)


	//   ....[0]....
.L_1857:
        /*0070*/ 	.word	0x00004c20


	//   ....[1]....
        /*0074*/ 	.word	0x00004c90


	//   ....[2]....
        /*0078*/ 	.word	0x00004ca0


	//   ....[3]....
        /*007c*/ 	.word	0x00004d10


	//   ....[4]....
        /*0080*/ 	.word	0x00007bc0


	//   ....[5]....
        /*0084*/ 	.word	0x00007bf0


	//   ....[6]....
        /*0088*/ 	.word	0x00007c10


	//   ....[7]....
        /*008c*/ 	.word	0x00007c40


	//   ....[8]....
        /*0090*/ 	.word	0x0000a9e0


	//   ....[9]....
        /*0094*/ 	.word	0x0000a9f0


	//   ....[10]....
        /*0098*/ 	.word	0x0000aa20


	//   ....[11]....
        /*009c*/ 	.word	0x0000aa30


	//   ....[12]....
        /*00a0*/ 	.word	0x0000b9d0


	//   ....[13]....
        /*00a4*/ 	.word	0x0000ba10


	//   ....[14]....
        /*00a8*/ 	.word	0x0000ba80


	//   ....[15]....
        /*00ac*/ 	.word	0x0000ba90


	//----- nvinfo : EIATTR_EXIT_INSTR_OFFSETS
	.align		4
.L_1858:
        /*00b0*/ 	.byte	0x04, 0x1c
        /*00b2*/ 	.short	(.L_1860 - .L_1859)


	//   ....[0]....
.L_1859:
        /*00b4*/ 	.word	0x00000450


	//   ....[1]....
        /*00b8*/ 	.word	0x00000d10


	//   ....[2]....
        /*00bc*/ 	.word	0x00000d40


	//   ....[3]....
        /*00c0*/ 	.word	0x0000ca60


	//   ....[4]....
        /*00c4*/ 	.word	0x0000cad0


	//   ....[5]....
        /*00c8*/ 	.word	0x0000caf0


	//----- nvinfo : EIATTR_CRS_STACK_SIZE
	.align		4
.L_1860:
        /*00cc*/ 	.byte	0x04, 0x1e
        /*00ce*/ 	.short	(.L_1862 - .L_1861)
.L_1861:
        /*00d0*/ 	.word	0x00000000


	//----- nvinfo : EIATTR_CBANK_PARAM_SIZE
	.align		4
.L_1862:
        /*00d4*/ 	.byte	0x03, 0x19
        /*00d6*/ 	.short	0x01d0


	//----- nvinfo : EIATTR_PARAM_CBANK
	.align		4
        /*00d8*/ 	.byte	0x04, 0x0a
        /*00da*/ 	.short	(.L_1864 - .L_1863)
	.align		4
.L_1863:
        /*00dc*/ 	.word	index@(.nv.constant0._ZN5flash24flash_fwd_splitkv_kernelI23Flash_fwd_kernel_traitsILi96ELi64ELi64ELi4ELb0ELb0EN7cutlass10bfloat16_tE19Flash_kernel_traitsILi96ELi64ELi64ELi4ES3_EELb1ELb0ELb1ELb0ELb0ELb1ELb1ELb0EEEvNS_16Flash_fwd_paramsE)
        /*00e0*/ 	.short	0x0210
        /*00e2*/ 	.short	0x01d0


	//----- nvinfo : EIATTR_SW_WAR
	.align		4
.L_1864:
        /*00e4*/ 	.byte	0x04, 0x36
        /*00e6*/ 	.short	(.L_1866 - .L_1865)
.L_1865:
        /*00e8*/ 	.word	0x00000008
.L_1866:


//--------------------- .nv.info._ZN5flash24flash_fwd_splitkv_kernelI23Flash_fwd_kernel_traitsILi96ELi64ELi64ELi4ELb0ELb0EN7cutlass10bfloat16_tE19Flash_kernel_traitsILi96ELi64ELi64ELi4ES3_EELb1ELb0ELb0ELb0ELb1ELb0ELb1ELb1EEEvNS_16Flash_fwd_paramsE --------------------------
	.section	.nv.info._ZN5flash24flash_fwd_splitkv_kernelI23Flash_fwd_kernel_traitsILi96ELi64ELi64ELi4ELb0ELb0EN7cutlass10bfloat16_tE19Flash_kernel_traitsILi96ELi64ELi64ELi4ES3_EELb1ELb0ELb0ELb0ELb1ELb0ELb1ELb1EEEvNS_16Flash_fwd_paramsE,"",@"SHT_CUDA_INFO"
	.sectionflags	@""
	.align	4


	//----- nvinfo : EIATTR_CUDA_API_VERSION
	.align		4
        /*0000*/ 	.byte	0x04, 0x37
        /*0002*/ 	.short	(.L_1868 - .L_1867)
.L_1867:
        /*0004*/ 	.word	0x00000082


	//----- nvinfo : EIATTR_KPARAM_INFO
	.align		4
.L_1868:
        /*0008*/ 	.byte	0x04, 0x17
        /*000a*/ 	.short	(.L_1870 - .L_1869)
.L_1869:
        /*000c*/ 	.word	0x00000000
        /*0010*/ 	.short	0x0000
        /*0012*/ 	.short	0x0000
        /*0014*/ 	.byte	0x00, 0xf0, 0x41, 0x07


	//----- nvinfo : EIATTR_SPARSE_MMA_MASK
	.align		4
.L_1870:
        /*0018*/ 	.byte	0x03, 0x50
        /*001a*/ 	.short	0x0000


	//----- nvinfo : EIATTR_MAXREG_COUNT
	.align		4
        /*001c*/ 	.byte	0x03, 0x1b
        /*001e*/ 	.short	0x00ff


	//----- nvinfo : EIATTR_NUM_BARRIERS
	.align		4
        /*0020*/ 	.byte	0x02, 0x4c
        /*0022*/ 	.byte	0x01
	.zero		1


	//----- nvinfo : EIATTR_MERCURY_ISA_VERSION
	.align		4
        /*0024*/ 	.byte	0x03, 0x5f
        /*0026*/ 	.short	0x0101


	//----- nvinfo : EIATTR_COOP_GROUP_MASK_REGIDS
	.align		4
        /*0028*/ 	.byte	0x04, 0x29
        /*002a*/ 	.short	(.L_1872 - .L_1871)


	//   ....[0]....
.L_1871:
        /*002c*/ 	.word	0xffffffff


	//   ....[1]....
        /*0030*/ 	.word	0xffffffff


	//   ....[2]....
        /*0034*/ 	.word	0xffffffff


	//   ....[3]....
        /*0038*/ 	.word	0xffffffff


	//   ....[4]....
        /*003c*/ 	.word	0xffffffff


	//   ....[5]....
        /*0040*/ 	.word	0xffffffff


	//   ....[6]....
        /*0044*/ 	.word	0xffffffff


	//   ....[7]....
        /*0048*/ 	.word	0xffffffff


	//   ....[8]....
        /*004c*/ 	.word	0xffffffff


	//   ....[9]....
        /*0050*/ 	.word	0xffffffff


	//   ....[10]....
        /*0054*/ 	.word	0xffffffff


	//   ....[11]....
        /*0058*/ 	.word	0xffffffff


	//   ....[12]....
        /*005c*/ 	.word	0xffffffff


	//   ....[13]....
        /*0060*/ 	.word	0xffffffff


	//   ....[14]....
        /*0064*/ 	.word	0xffffffff


	//   ....[15]....
        /*0068*/ 	.word	0xffffffff


	//----- nvinfo : EIATTR_COOP_GROUP_INSTR_OFFSETS
	.align		4
.L_1872:
        /*006c*/ 	.byte	0x04, 0x28
        /*006e*/ 	.short	(.L_1874 - .L_1873)


	//   ....[0]....
.L_1873:
        /*0070*/ 	.word	0x0000b170


	//   ....[1]....
        /*0074*/ 	.word	0x0000b1f0


	//   ....[2]....
        /*0078*/ 	.word	0x0000b200


	//   ....[3]....
        /*007c*/ 	.word	0x0000b240


	//   ....[4]....
        /*0080*/ 	.word	0x0000d5d0


	//   ....[5]....
        /*0084*/ 	.word	0x0000d5e0


	//   ....[6]....
        /*0088*/ 	.word	0x0000d610


	//   ....[7]....
        /*008c*/ 	.word	0x0000d620


	//   ....[8]....
        /*0090*/ 	.word	0x0000f840


	//   ....[9]....
        /*0094*/ 	.word	0x0000f860


	//   ....[10]....
        /*0098*/ 	.word	0x0000f8a0


	//   ....[11]....
        /*009c*/ 	.word	0x0000f8b0


	//   ....[12]....
        /*00a0*/ 	.word	0x00010870


	//   ....[13]....
        /*00a4*/ 	.word	0x000108b0


	//   ....[14]....
        /*00a8*/ 	.word	0x00010940


	//   ....[15]....
        /*00ac*/ 	.word	0x00010950


	//----- nvinfo : EIATTR_EXIT_INSTR_OFFSETS
	.align		4
.L_1874:
        /*00b0*/ 	.byte	0x04, 0x1c
        /*00b2*/ 	.short	(.L_1876 - .L_1875)


	//   ....[0]....
.L_1875:
        /*00b4*/ 	.word	0x00000450


	//   ....[1]....
        /*00b8*/ 	.word	0x00000b40


	//   ....[2]....
        /*00bc*/ 	.word	0x00000b70


	//   ....[3]....
        /*00c0*/ 	.word	0x00011700


	//   ....[4]....
        /*00c4*/ 	.word	0x00011740


	//----- nvinfo : EIATTR_CRS_STACK_SIZE
	.align		4
.L_1876:
        /*00c8*/ 	.byte	0x04, 0x1e
        /*00ca*/ 	.short	(.L_1878 - .L_1877)
.L_1877:
        /*00cc*/ 	.word	0x00000000


	//----- nvinfo : EIATTR_CBANK_PARAM_SIZE
	.align		4
.L_1878:
        /*00d0*/ 	.byte	0x03, 0x19
        /*00d2*/ 	.short	0x01d0


	//----- nvinfo : EIATTR_PARAM_CBANK
	.align		4
        /*00d4*/ 	.byte	0x04, 0x0a
        /*00d6*/ 	.short	(.L_1880 - .L_1879)
	.align		4
.L_1879:
        /*00d8*/ 	.word	index@(.nv.constant0._ZN5flash24flash_fwd_splitkv_kernelI23Flash_fwd_kernel_traitsILi96ELi64ELi64ELi4ELb0ELb0EN7cutlass10bfloat16_tE19Flash_kernel_traitsILi96ELi64ELi64ELi4ES3_EELb1ELb0ELb0ELb0ELb1ELb0ELb1ELb1EEEvNS_16Flash_fwd_paramsE)
        /*00dc*/ 	.short	0x0210
        /*00de*/ 	.short	0x01d0


	//----- nvinfo : EIATTR_SW_WAR
	.align		4
.L_1880:
        /*00e0*/ 	.byte	0x04, 0x36
        /*00e2*/ 	.short	(.L_1882 - .L_1881)
.L_1881:
        /*00e4*/ 	.word	0x00000008
.L_1882:


//--------------------- .nv.info._ZN5flash24flash_fwd_splitkv_kernelI23Flash_fwd_kernel_traitsILi96ELi64ELi64ELi4ELb0ELb0EN7cutlass10bfloat16_tE19Flash_kernel_traitsILi96ELi64ELi64ELi4ES3_EELb1ELb0ELb0ELb0ELb1ELb1ELb1ELb1EEEvNS_16Flash_fwd_paramsE --------------------------
	.section	.nv.info._ZN5flash24flash_fwd_splitkv_kernelI23Flash_fwd_kernel_traitsILi96ELi64ELi64ELi4ELb0ELb0EN7cutlass10bfloat16_tE19Flash_kernel_traitsILi96ELi64ELi64ELi4ES3_EELb1ELb0ELb0ELb0ELb1ELb1ELb1ELb1EEEvNS_16Flash_fwd_paramsE,"",@"SHT_CUDA_INFO"
	.sectionflags	@""
	.align	4


	//----- nvinfo : EIATTR_CUDA_API_VERSION
	.align		4
        /*0000*/ 	.byte	0x04, 0x37
        /*0002*/ 	.short	(.L_1884 - .L_1883)
.L_1883:
        /*0004*/ 	.word	0x00000082


	//----- nvinfo : EIATTR_KPARAM_INFO
	.align		4
.L_1884:
        /*0008*/ 	.byte	0x04, 0x17
        /*000a*/ 	.short	(.L_1886 - .L_1885)
.L_1885:
        /*000c*/ 	.word	0x00000000
        /*0010*/ 	.short	0x0000
        /*0012*/ 	.short	0x0000
        /*0014*/ 	.byte	0x00, 0xf0, 0x41, 0x07


	//----- nvinfo : EIATTR_SPARSE_MMA_MASK
	.align		4
.L_1886:
        /*0018*/ 	.byte	0x03, 0x50
        /*001a*/ 	.short	0x0000


	//----- nvinfo : EIATTR_MAXREG_COUNT
	.align		4
        /*001c*/ 	.byte	0x03, 0x1b
        /*001e*/ 	.short	0x00ff


	//----- nvinfo : EIATTR_NUM_BARRIERS
	.align		4
        /*0020*/ 	.byte	0x02, 0x4c
        /*0022*/ 	.byte	0x01
	.zero		1


	//----- nvinfo : EIATTR_MERCURY_ISA_VERSION
	.align		4
        /*0024*/ 	.byte	0x03, 0x5f
        /*0026*/ 	.short	0x0101


	//----- nvinfo : EIATTR_COOP_GROUP_MASK_REGIDS
	.align		4
        /*0028*/ 	.byte	0x04, 0x29
        /*002a*/ 	.short	(.L_1888 - .L_1887)


	//   ....[0]....
.L_1887:
        /*002c*/ 	.word	0xffffffff


	//   ....[1]....
        /*0030*/ 	.word	0xffffffff


	//   ....[2]....
        /*0034*/ 	.word	0xffffffff


	//   ....[3]....
        /*0038*/ 	.word	0xffffffff


	//   ....[4]....
        /*003c*/ 	.word	0xffffffff


	//   ....[5]....
        /*0040*/ 	.word	0xffffffff


	//   ....[6]....
        /*0044*/ 	.word	0xffffffff


	//   ....[7]....
        /*0048*/ 	.word	0xffffffff


	//   ....[8]....
        /*004c*/ 	.word	0xffffffff


	//   ....[9]....
        /*0050*/ 	.word	0xffffffff


	//   ....[10]....
        /*0054*/ 	.word	0xffffffff


	//   ....[11]....
        /*0058*/ 	.word	0xffffffff


	//   ....[12]....
        /*005c*/ 	.word	0xffffffff


	//   ....[13]....
        /*0060*/ 	.word	0xffffffff


	//   ....[14]....
        /*0064*/ 	.word	0xffffffff


	//   ....[15]....
        /*0068*/ 	.word	0xffffffff


	//----- nvinfo : EIATTR_COOP_GROUP_INSTR_OFFSETS
	.align		4
.L_1888:
        /*006c*/ 	.byte	0x04, 0x28
        /*006e*/ 	.short	(.L_1890 - .L_1889)


	//   ....[0]....
.L_1889:
        /*0070*/ 	.word	0x0000b570


	//   ....[1]....
        /*0074*/ 	.word	0x0000b590


	//   ....[2]....
        /*0078*/ 	.word	0x0000b610


	//   ....[3]....
        /*007c*/ 	.word	0x0000b640


	//   ....[4]....
        /*0080*/ 	.word	0x0000ddc0


	//   ....[5]....
        /*0084*/ 	.word	0x0000ddd0


	//   ....[6]....
        /*0088*/ 	.word	0x0000de00


	//   ....[7]....
        /*008c*/ 	.word	0x0000de10


	//   ....[8]....
        /*0090*/ 	.word	0x00010470


	//   ....[9]....
        /*0094*/ 	.word	0x00010490


	//   ....[10]....
        /*0098*/ 	.word	0x000104c0


	//   ....[11]....
        /*009c*/ 	.word	0x000104d0


	//   ....[12]....
        /*00a0*/ 	.word	0x00011450


	//   ....[13]....
        /*00a4*/ 	.word	0x00011490


	//   ....[14]....
        /*00a8*/ 	.word	0x00011520


	//   ....[15]....
        /*00ac*/ 	.word	0x00011530


	//----- nvinfo : EIATTR_EXIT_INSTR_OFFSETS
	.align		4
.L_1890:
        /*00b0*/ 	.byte	0x04, 0x1c
        /*00b2*/ 	.short	(.L_1892 - .L_1891)


	//   ....[0]....
.L_1891:
        /*00b4*/ 	.word	0x00000450


	//   ....[1]....
        /*00b8*/ 	.word	0x00000b40


	//   ....[2]....
        /*00bc*/ 	.word	0x00000b70


	//   ....[3]....
        /*00c0*/ 	.word	0x000122e0


	//   ....[4]....
        /*00c4*/ 	.word	0x00012320


	//----- nvinfo : EIATTR_CRS_STACK_SIZE
	.align		4
.L_1892:
        /*00c8*/ 	.byte	0x04, 0x1e
        /*00ca*/ 	.short	(.L_1894 - .L_1893)
.L_1893:
        /*00cc*/ 	.word	0x00000000


	//----- nvinfo : EIATTR_CBANK_PARAM_SIZE
	.align		4
.L_1894:
        /*00d0*/ 	.byte	0x03, 0x19
        /*00d2*/ 	.short	0x01d0


	//----- nvinfo : EIATTR_PARAM_CBANK
	.align		4
        /*00d4*/ 	.byte	0x04, 0x0a
        /*00d6*/ 	.short	(.L_1896 - .L_1895)
	.align		4
.L_1895:
        /*00d8*/ 	.word	index@(.nv.constant0._ZN5flash24flash_fwd_splitkv_kernelI23Flash_fwd_kernel_traitsILi96ELi64ELi64ELi4ELb0ELb0EN7cutlass10bfloat16_tE19Flash_kernel_traitsILi96ELi64ELi64ELi4ES3_EELb1ELb0ELb0ELb0ELb1ELb1ELb1ELb1EEEvNS_16Flash_fwd_paramsE)
        /*00dc*/ 	.short	0x0210
        /*00de*/ 	.short	0x01d0


	//----- nvinfo : EIATTR_SW_WAR
	.align		4
.L_1896:
        /*00e0*/ 	.byte	0x04, 0x36
        /*00e2*/ 	.short	(.L_1898 - .L_1897)
.L_1897:
        /*00e4*/ 	.word	0x00000008
.L_1898:


//--------------------- .nv.info._ZN5flash24flash_fwd_splitkv_kernelI23Flash_fwd_kernel_traitsILi96ELi64ELi64ELi4ELb0ELb0EN7cutlass10bfloat16_tE19Flash_kernel_traitsILi96ELi64ELi64ELi4ES3_EELb1ELb0ELb1ELb0ELb0ELb0ELb1ELb1EEEvNS_16Flash_fwd_paramsE --------------------------
	.section	.nv.info._ZN5flash24flash_fwd_splitkv_kernelI23Flash_fwd_kernel_traitsILi96ELi64ELi64ELi4ELb0ELb0EN7cutlass10bfloat16_tE19Flash_kernel_traitsILi96ELi64ELi64ELi4ES3_EELb1ELb0ELb1ELb0ELb0ELb0ELb1ELb1EEEvNS_16Flash_fwd_paramsE,"",@"SHT_CUDA_INFO"
	.sectionflags	@""
	.align	4


	//----- nvinfo : EIATTR_CUDA_API_VERSION
	.align		4
        /*0000*/ 	.byte	0x04, 0x37
        /*0002*/ 	.short	(.L_1900 - .L_1899)
.L_1899:
        /*0004*/ 	.word	0x00000082


	//----- nvinfo : EIATTR_KPARAM_INFO
	.align		4
.L_1900:
        /*0008*/ 	.byte	0x04, 0x17
        /*000a*/ 	.short	(.L_1902 - .L_1901)
.L_1901:
        /*000c*/ 	.word	0x00000000
        /*0010*/ 	.short	0x0000
        /*0012*/ 	.short	0x0000
        /*0014*/ 	.byte	0x00, 0xf0, 0x41, 0x07


	//----- nvinfo : EIATTR_SPARSE_MMA_MASK
	.align		4
.L_1902:
        /*0018*/ 	.byte	0x03, 0x50
        /*001a*/ 	.short	0x0000


	//----- nvinfo : EIATTR_MAXREG_COUNT
	.align		4
        /*001c*/ 	.byte	0x03, 0x1b
        /*001e*/ 	.short	0x00ff


	//----- nvinfo : EIATTR_NUM_BARRIERS
	.align		4
        /*0020*/ 	.byte	0x02, 0x4c
        /*0022*/ 	.byte	0x01
	.zero		1


	//----- nvinfo : EIATTR_MERCURY_ISA_VERSION
	.align		4
        /*0024*/ 	.byte	0x03, 0x5f
        /*0026*/ 	.short	0x0101


	//----- nvinfo : EIATTR_COOP_GROUP_MASK_REGIDS
	.align		4
        /*0028*/ 	.byte	0x04, 0x29
        /*002a*/ 	.short	(.L_1904 - .L_1903)


	//   ....[0]....
.L_1903:
        /*002c*/ 	.word	0xffffffff


	//   ....[1]....
        /*0030*/ 	.word	0xffffffff


	//   ....[2]....
        /*0034*/ 	.word	0xffffffff


	//   ....[3]....
        /*0038*/ 	.word	0xffffffff


	//   ....[4]....
        /*003c*/ 	.word	0xffffffff


	//   ....[5]....
        /*0040*/ 	.word	0xffffffff


	//   ....[6]....
        /*0044*/ 	.word	0xffffffff


	//   ....[7]....
        /*0048*/ 	.word	0xffffffff


	//   ....[8]....
        /*004c*/ 	.word	0xffffffff


	//   ....[9]....
        /*0050*/ 	.word	0xffffffff


	//   ....[10]....
        /*0054*/ 	.word	0xffffffff


	//   ....[11]....
        /*0058*/ 	.word	0xffffffff


	//   ....[12]....
        /*005c*/ 	.word	0xffffffff


	//   ....[13]....
        /*0060*/ 	.word	0xffffffff


	//   ....[14]....
        /*0064*/ 	.word	0xffffffff


	//   ....[15]....
        /*0068*/ 	.word	0xffffffff


	//----- nvinfo : EIATTR_COOP_GROUP_INSTR_OFFSETS
	.align		4
.L_1904:
        /*006c*/ 	.byte	0x04, 0x28
        /*006e*/ 	.short	(.L_1906 - .L_1905)


	//   ....[0]....
.L_1905:
        /*0070*/ 	.word	0x0000cc10


	//   ....[1]....
        /*0074*/ 	.word	0x0000cc30


	//   ....[2]....
        /*0078*/ 	.word	0x0000ccb0


	//   ....[3]....
        /*007c*/ 	.word	0x0000ccd0


	//   ....[4]....
        /*0080*/ 	.word	0x0000f7c0


	//   ....[5]....
        /*0084*/ 	.word	0x0000f7d0


	//   ....[6]....
        /*0088*/ 	.word	0x0000f800


	//   ....[7]....
        /*008c*/ 	.word	0x0000f810


	//   ....[8]....
        /*0090*/ 	.word	0x000121d0


	//   ....[9]....
        /*0094*/ 	.word	0x000121e0


	//   ....[10]....
        /*0098*/ 	.word	0x00012210


	//   ....[11]....
        /*009c*/ 	.word	0x00012220


	//   ....[12]....
        /*00a0*/ 	.word	0x00013200


	//   ....[13]....
        /*00a4*/ 	.word	0x00013240


	//   ....[14]....
        /*00a8*/ 	.word	0x000132f0


	//   ....[15]....
        /*00ac*/ 	.word	0x00013300


	//----- nvinfo : EIATTR_EXIT_INSTR_OFFSETS
	.align		4
.L_1906:
        /*00b0*/ 	.byte	0x04, 0x1c
        /*00b2*/ 	.short	(.L_1908 - .L_1907)


	//   ....[0]....
.L_1907:
        /*00b4*/ 	.word	0x00000440


	//   ....[1]....
        /*00b8*/ 	.word	0x00000d20


	//   ....[2]....
        /*00bc*/ 	.word	0x00000d50


	//   ....[3]....
        /*00c0*/ 	.word	0x000141c0


	//   ....[4]....
        /*00c4*/ 	.word	0x00014230


	//   ....[5]....
        /*00c8*/ 	.word	0x00014250


	//----- nvinfo : EIATTR_CRS_STACK_SIZE
	.align		4
.L_1908:
        /*00cc*/ 	.byte	0x04, 0x1e
        /*00ce*/ 	.short	(.L_1910 - .L_1909)
.L_1909:
        /*00d0*/ 	.word	0x00000000


	//----- nvinfo : EIATTR_CBANK_PARAM_SIZE
	.align		4
.L_1910:
        /*00d4*/ 	.byte	0x03, 0x19
        /*00d6*/ 	.short	0x01d0


	//----- nvinfo : EIATTR_PARAM_CBANK
	.align		4
        /*00d8*/ 	.byte	0x04, 0x0a
        /*00da*/ 	.short	(.L_1912 - .L_1911)
	.align		4
.L_1911:
        /*00dc*/ 	.word	index@(.nv.constant0._ZN5flash24flash_fwd_splitkv_kernelI23Flash_fwd_kernel_traitsILi96ELi64ELi64ELi4ELb0ELb0EN7cutlass10bfloat16_tE19Flash_kernel_traitsILi96ELi64ELi64ELi4ES3_EELb1ELb0ELb1ELb0ELb0ELb0ELb1ELb1EEEvNS_16Flash_fwd_paramsE)
        /*00e0*/ 	.short	0x0210
        /*00e2*/ 	.short	0x01d0


	//----- nvinfo : EIATTR_SW_WAR
	.align		4
.L_1912:
        /*00e4*/ 	.byte	0x04, 0x36
        /*00e6*/ 	.short	(.L_1914 - .L_1913)
.L_1913:
        /*00e8*/ 	.word	0x00000008
.L_1914:


//--------------------- .nv.info._ZN5flash24flash_fwd_splitkv_kernelI23Flash_fwd_kernel_traitsILi96ELi64ELi64ELi4ELb0ELb0EN7cutlass10bfloat16_tE19Flash_kernel_traitsILi96ELi64ELi64ELi4ES3_EELb1ELb0ELb1ELb0ELb0ELb1ELb1ELb1EEEvNS_16Flash_fwd_paramsE --------------------------
	.section	.nv.info._ZN5flash24flash_fwd_splitkv_kernelI23Flash_fwd_kernel_traitsILi96ELi64ELi64ELi4ELb0ELb0EN7cutlass10bfloat16_tE19Flash_kernel_traitsILi96ELi64ELi64ELi4ES3_EELb1ELb0ELb1ELb0ELb0ELb1ELb1ELb1EEEvNS_16Flash_fwd_paramsE,"",@"SHT_CUDA_INFO"
	.sectionflags	@""
	.align	4


	//----- nvinfo : EIATTR_CUDA_API_VERSION
	.align		4
        /*0000*/ 	.byte	0x04, 0x37
        /*0002*/ 	.short	(.L_1916 - .L_1915)
.L_1915:
        /*0004*/ 	.word	0x00000082


	//----- nvinfo : EIATTR_KPARAM_INFO
	.align		4
.L_1916:
        /*0008*/ 	.byte	0x04, 0x17
        /*000a*/ 	.short	(.L_1918 - .L_1917)
.L_1917:
        /*000c*/ 	.word	0x00000000
        /*0010*/ 	.short	0x0000
        /*0012*/ 	.short	0x0000
        /*0014*/ 	.byte	0x00, 0xf0, 0x41, 0x07


	//----- nvinfo : EIATTR_SPARSE_MMA_MASK
	.align		4
.L_1918:
        /*0018*/ 	.byte	0x03, 0x50
        /*001a*/ 	.short	0x0000


	//----- nvinfo : EIATTR_MAXREG_COUNT
	.align		4
        /*001c*/ 	.byte	0x03, 0x1b
        /*001e*/ 	.short	0x00ff


	//----- nvinfo : EIATTR_NUM_BARRIERS
	.align		4
        /*0020*/ 	.byte	0x02, 0x4c
        /*0022*/ 	.byte	0x01
	.zero		1


	//----- nvinfo : EIATTR_MERCURY_ISA_VERSION
	.align		4
        /*0024*/ 	.byte	0x03, 0x5f
        /*0026*/ 	.short	0x0101


	//----- nvinfo : EIATTR_COOP_GROUP_MASK_REGIDS
	.align		4
        /*0028*/ 	.byte	0x04, 0x29
        /*002a*/ 	.short	(.L_1920 - .L_1919)


	//   ....[0]....
.L_1919:
        /*002c*/ 	.word	0xffffffff


	//   ....[1]....
        /*0030*/ 	.word	0xffffffff


	//   ....[2]....
        /*0034*/ 	.word	0xffffffff


	//   ....[3]....
        /*0038*/ 	.word	0xffffffff


	//   ....[4]....
        /*003c*/ 	.word	0xffffffff


	//   ....[5]....
        /*0040*/ 	.word	0xffffffff


	//   ....[6]....
        /*0044*/ 	.word	0xffffffff


	//   ....[7]....
        /*0048*/ 	.word	0xffffffff


	//   ....[8]....
        /*004c*/ 	.word	0xffffffff


	//   ....[9]....
        /*0050*/ 	.word	0xffffffff


	//   ....[10]....
        /*0054*/ 	.word	0xffffffff


	//   ....[11]....
        /*0058*/ 	.word	0xffffffff


	//   ....[12]....
        /*005c*/ 	.word	0xffffffff


	//   ....[13]....
        /*0060*/ 	.word	0xffffffff


	//   ....[14]....
        /*0064*/ 	.word	0xffffffff


	//   ....[15]....
        /*0068*/ 	.word	0xffffffff


	//----- nvinfo : EIATTR_COOP_GROUP_INSTR_OFFSETS
	.align		4
.L_1920:
        /*006c*/ 	.byte	0x04, 0x28
        /*006e*/ 	.short	(.L_1922 - .L_1921)


	//   ....[0]....
.L_1921:
        /*0070*/ 	.word	0x0000d080


	//   ....[1]....
        /*0074*/ 	.word	0x0000d0a0


	//   ....[2]....
        /*0078*/ 	.word	0x0000d120


	//   ....[3]....
        /*007c*/ 	.word	0x0000d140


	//   ....[4]....
        /*0080*/ 	.word	0x00010040


	//   ....[5]....
        /*0084*/ 	.word	0x00010050


	//   ....[6]....
        /*0088*/ 	.word	0x00010080


	//   ....[7]....
        /*008c*/ 	.word	0x00010090


	//   ....[8]....
        /*0090*/ 	.word	0x00012e60


	//   ....[9]....
        /*0094*/ 	.word	0x00012e80


	//   ....[10]....
        /*0098*/ 	.word	0x00012eb0


	//   ....[11]....
        /*009c*/ 	.word	0x00012ec0


	//   ....[12]....
        /*00a0*/ 	.word	0x00013e60


	//   ....[13]....
        /*00a4*/ 	.word	0x00013ea0


	//   ....[14]....
        /*00a8*/ 	.word	0x00013f40


	//   ....[15]....
        /*00ac*/ 	.word	0x00013f50


	//----- nvinfo : EIATTR_EXIT_INSTR_OFFSETS
	.align		4
.L_1922:
        /*00b0*/ 	.byte	0x04, 0x1c
        /*00b2*/ 	.short	(.L_1924 - .L_1923)


	//   ....[0]....
.L_1923:
        /*00b4*/ 	.word	0x00000440


	//   ....[1]....
        /*00b8*/ 	.word	0x00000d20


	//   ....[2]....
        /*00bc*/ 	.word	0x00000d50


	//   ....[3]....
        /*00c0*/ 	.word	0x00014e20


	//   ....[4]....
        /*00c4*/ 	.word	0x00014e90


	//   ....[5]....
        /*00c8*/ 	.word	0x00014eb0


	//----- nvinfo : EIATTR_CRS_STACK_SIZE
	.align		4
.L_1924:
        /*00cc*/ 	.byte	0x04, 0x1e
        /*00ce*/ 	.short	(.L_1926 - .L_1925)
.L_1925:
        /*00d0*/ 	.word	0x00000000


	//----- nvinfo : EIATTR_CBANK_PARAM_SIZE
	.align		4
.L_1926:
        /*00d4*/ 	.byte	0x03, 0x19
        /*00d6*/ 	.short	0x01d0


	//----- nvinfo : EIATTR_PARAM_CBANK
	.align		4
        /*00d8*/ 	.byte	0x04, 0x0a
        /*00da*/ 	.short	(.L_1928 - .L_1927)
	.align		4
.L_1927:
        /*00dc*/ 	.word	index@(.nv.constant0._ZN5flash24flash_fwd_splitkv_kernelI23Flash_fwd_kernel_traitsILi96ELi64ELi64ELi4ELb0ELb0EN7cutlass10bfloat16_tE19Flash_kernel_traitsILi96ELi64ELi64ELi4ES3_EELb1ELb0ELb1ELb0ELb0ELb1ELb1ELb1EEEvNS_16Flash_fwd_paramsE)
        /*00e0*/ 	.short	0x0210
        /*00e2*/ 	.short	0x01d0


	//----- nvinfo : EIATTR_SW_WAR
	.align		4
.L_1928:
        /*00e4*/ 	.byte	0x04, 0x36
        /*00e6*/ 	.short	(.L_1930 - .L_1929)
.L_1929:
        /*00e8*/ 	.word	0x00000008
.L_1930:


//--------------------- .nv.callgraph             --------------------------
	.section	.nv.callgraph,"",@"SHT_CUDA_CALLGRAPH"
	.align	4
	.sectionentsize	8
	.align		4
        /*0000*/ 	.word	0x00000000
	.align		4
        /*0004*/ 	.word	0xffffffff
	.align		4
        /*0008*/ 	.word	0x00000000
	.align		4
        /*000c*/ 	.word	0xfffffffe
	.align		4
        /*0010*/ 	.word	0x00000000
	.align		4
        /*0014*/ 	.word	0xfffffffd
	.align		4
        /*0018*/ 	.word	0x00000000
	.align		4
        /*001c*/ 	.word	0xfffffffc


//--------------------- .nv.constant4             --------------------------
	.section	.nv.constant4,"a",@progbits
	.align	8
	.align		8
.nv.constant4:
        /*0000*/ 	.dword	_ZN79_INTERNAL_a1629cc7_42_flash_fwd_split_hdim96_bf16_causal_sm80_cu_8761d306_196994cuda3std3__45__cpo5beginE
	.align		8
        /*0008*/ 	.dword	_ZN79_INTERNAL_a1629cc7_42_flash_fwd_split_hdim96_bf16_causal_sm80_cu_8761d306_196994cuda3std3__45__cpo3endE
	.align		8
        /*0010*/ 	.dword	_ZN79_INTERNAL_a1629cc7_42_flash_fwd_split_hdim96_bf16_causal_sm80_cu_8761d306_196994cuda3std3__45__cpo6cbeginE
	.align		8
        /*0018*/ 	.dword	_ZN79_INTERNAL_a1629cc7_42_flash_fwd_split_hdim96_bf16_causal_sm80_cu_8761d306_196994cuda3std3__45__cpo4cendE
	.align		8
        /*0020*/ 	.dword	_ZN79_INTERNAL_a1629cc7_42_flash_fwd_split_hdim96_bf16_causal_sm80_cu_8761d306_196994cuda3std3__481_GLOBAL__N__a1629cc7_42_flash_fwd_split_hdim96_bf16_causal_sm80_cu_8761d306_196996ignoreE
	.align		8
        /*0028*/ 	.dword	_ZN79_INTERNAL_a1629cc7_42_flash_fwd_split_hdim96_bf16_causal_sm80_cu_8761d306_196994cuda3std3__419piecewise_constructE
	.align		8
        /*0030*/ 	.dword	_ZN79_INTERNAL_a1629cc7_42_flash_fwd_split_hdim96_bf16_causal_sm80_cu_8761d306_196994cuda3std3__48in_placeE
	.align		8
        /*0038*/ 	.dword	_ZN79_INTERNAL_a1629cc7_42_flash_fwd_split_hdim96_bf16_causal_sm80_cu_8761d306_196994cuda3std6ranges3__45__cpo4swapE
	.align		8
        /*0040*/ 	.dword	_ZN79_INTERNAL_a1629cc7_42_flash_fwd_split_hdim96_bf16_causal_sm80_cu_8761d306_196994cuda3std6ranges3__45__cpo9iter_moveE
	.align		8
        /*0048*/ 	.dword	_ZN79_INTERNAL_a1629cc7_42_flash_fwd_split_hdim96_bf16_causal_sm80_cu_8761d306_196994cute7productE
	.align		8
        /*0050*/ 	.dword	_ZN79_INTERNAL_a1629cc7_42_flash_fwd_split_hdim96_bf16_causal_sm80_cu_8761d306_196994cute1_E


//--------------------- .text._ZN5flash32flash_fwd_splitkv_combine_kernelI23Flash_fwd_kernel_traitsILi96ELi64ELi128ELi4ELb0ELb0EN7cutlass10bfloat16_tE19Flash_kernel_traitsILi96ELi64ELi128ELi4ES3_EELi16ELi7ELb0EEEvNS_16Flash_fwd_paramsE --------------------------
	.section	.text._ZN5flash32flash_fwd_splitkv_combine_kernelI23Flash_fwd_kernel_traitsILi96ELi64ELi128ELi4ELb0ELb0EN7cutlass10bfloat16_tE19Flash_kernel_traitsILi96ELi64ELi128ELi4ES3_EELi16ELi7ELb0EEEvNS_16Flash_fwd_paramsE,"ax",@progbits
	.align	128
        .global         _ZN5flash32flash_fwd_splitkv_combine_kernelI23Flash_fwd_kernel_traitsILi96ELi64ELi128ELi4ELb0ELb0EN7cutlass10bfloat16_tE19Flash_kernel_traitsILi96ELi64ELi128ELi4ES3_EELi16ELi7ELb0EEEvNS_16Flash_fwd_paramsE
        .type           _ZN5flash32flash_fwd_splitkv_combine_kernelI23Flash_fwd_kernel_traitsILi96ELi64ELi128ELi4ELb0ELb0EN7cutlass10bfloat16_tE19Flash_kernel_traitsILi96ELi64ELi128ELi4ES3_EELi16ELi7ELb0EEEvNS_16Flash_fwd_paramsE,@function
        .size           _ZN5flash32flash_fwd_splitkv_combine_kernelI23Flash_fwd_kernel_traitsILi96ELi64ELi128ELi4ELb0ELb0EN7cutlass10bfloat16_tE19Flash_kernel_traitsILi96ELi64ELi128ELi4ES3_EELi16ELi7ELb0EEEvNS_16Flash_fwd_paramsE,(.L_x_6394 - _ZN5flash32flash_fwd_splitkv_combine_kernelI23Flash_fwd_kernel_traitsILi96ELi64ELi128ELi4ELb0ELb0EN7cutlass10bfloat16_tE19Flash_kernel_traitsILi96ELi64ELi128ELi4ES3_EELi16ELi7ELb0EEEvNS_16Flash_fwd_paramsE)
        .other          _ZN5flash32flash_fwd_splitkv_combine_kernelI23Flash_fwd_kernel_traitsILi96ELi64ELi128ELi4ELb0ELb0EN7cutlass10bfloat16_tE19Flash_kernel_traitsILi96ELi64ELi128ELi4ES3_EELi16ELi7ELb0EEEvNS_16Flash_fwd_paramsE,@"STO_CUDA_ENTRY STV_DEFAULT"
_ZN5flash32flash_fwd_splitkv_combine_kernelI23Flash_fwd_kernel_traitsILi96ELi64ELi128ELi4ELb0ELb0EN7cutlass10bfloat16_tE19Flash_kernel_traitsILi96ELi64ELi128ELi4ES3_EELi16ELi7ELb0EEEvNS_16Flash_fwd_paramsE:
.text._ZN5flash32flash_fwd_splitkv_combine_kernelI23Flash_fwd_kernel_traitsILi96ELi64ELi128ELi4ELb0ELb0EN7cutlass10bfloat16_tE19Flash_kernel_traitsILi96ELi64ELi128ELi4ES3_EELi16ELi7ELb0EEEvNS_16Flash_fwd_paramsE:
[----:B------:R-:W-:Y:S08]  /*0000*/  LDC R1, c[0x0][0x28] ;  /* 0x00000a00ff017b82 */ /* 0x000ff00000000800 */
[----:B------:R-:W0:Y:S01]  /*0010*/  LDC.64 R2, c[0x0][0x2c0] ;  /* 0x0000b000ff027b82 */ /* 0x000e220000000a00 */
[----:B------:R-:W-:-:S07]  /*0020*/  ULDC UR5, c[0x0][0x270] ;  /* 0x00009c0000057ab9 */ /* 0x000fce0000000800 */
[----:B------:R-:W1:Y:S01]  /*0030*/  S2UR UR7, SR_CTAID.X ;  /* 0x00000000000779c3 */ /* 0x000e620000002500 */
[----:B0-----:R-:W-:Y:S01]  /*0040*/  IMAD R2, R2, UR5, RZ ;  /* 0x0000000502027c24 */ /* 0x001fe2000f8e02ff */
[----:B------:R-:W-:-:S03]  /*0050*/  USHF.R.S32.HI UR5, URZ, 0x1f, UR5 ;  /* 0x0000001f3f057899 */ /* 0x000fc60008011405 */
[----:B------:R-:W-:Y:S01]  /*0060*/  IMAD R28, R2, R3, RZ ;  /* 0x00000003021c7224 */ /* 0x000fe200078e02ff */
[----:B------:R-:W-:Y:S01]  /*0070*/  SHF.R.S32.HI R2, RZ, 0x1f, R3 ;  /* 0x0000001fff027819 */ /* 0x000fe20000011403 */
[----:B-1----:R-:W-:-:S03]  /*0080*/  USHF.L.U32 UR7, UR7, 0x4, URZ ;  /* 0x0000000407077899 */ /* 0x002fc6000800063f */
[----:B------:R-:W-:Y:S02]  /*0090*/  ISETP.LT.U32.AND P0, PT, R28, R3, PT ;  /* 0x000000031c00720c */ /* 0x000fe40003f01070 */
[----:B------:R-:W-:Y:S01]  /*00a0*/  SHF.R.S32.HI R5, RZ, 0x1f, R28 ;  /* 0x0000001fff057819 */ /* 0x000fe2000001141c */
[----:B------:R-:W-:-:S03]  /*00b0*/  USHF.R.S32.HI UR6, URZ, 0x1f, UR7 ;  /* 0x0000001f3f067899 */ /* 0x000fc60008011407 */
[----:B------:R-:W-:-:S04]  /*00c0*/  ISETP.LT.AND.EX P0, PT, R5, R2, PT, P0 ;  /* 0x000000020500720c */ /* 0x000fc80003f01300 */
[C---:B------:R-:W-:Y:S02]  /*00d0*/  SEL R2, R5.reuse, R2, P0 ;  /* 0x0000000205027207 */ /* 0x040fe40000000000 */
[----:B------:R-:W-:Y:S02]  /*00e0*/  SEL R48, R28, R3, P0 ;  /* 0x000000031c307207 */ /* 0x000fe40000000000 */
[----:B------:R-:W-:-:S04]  /*00f0*/  LOP3.LUT R0, R5, R2, RZ, 0xfc, !PT ;  /* 0x0000000205007212 */ /* 0x000fc800078efcff */
[----:B------:R-:W-:-:S13]  /*0100*/  ISETP.NE.U32.AND P1, PT, R0, RZ, PT ;  /* 0x000000ff0000720c */ /* 0x000fda0003f25070 */
[----:B------:R-:W-:Y:S05]  /*0110*/  @!P1 BRA `(.L_x_0) ;  /* 0x0000000000249947 */ /* 0x000fea0003800000 */
[----:B------:R-:W-:Y:S01]  /*0120*/  IMAD.MOV.U32 R26, RZ, RZ, R28 ;  /* 0x000000ffff1a7224 */ /* 0x000fe200078e001c */
[----:B------:R-:W-:Y:S01]  /*0130*/  MOV R24, R48 ;  /* 0x0000003000187202 */ /* 0x000fe20000000f00 */
[----:B------:R-:W-:Y:S01]  /*0140*/  IMAD.MOV.U32 R18, RZ, RZ, R5 ;  /* 0x000000ffff127224 */ /* 0x000fe200078e0005 */
[----:B------:R-:W-:Y:S02]  /*0150*/  MOV R23, R2 ;  /* 0x0000000200177202 */ /* 0x000fe40000000f00 */
[----:B------:R-:W-:Y:S02]  /*0160*/  MOV R22, 0x180 ;  /* 0x0000018000167802 */ /* 0x000fe40000000f00 */
[----:B------:R-:W-:Y:S05]  /*0170*/  CALL.REL.NOINC `($__internal_0_$__cuda_sm20_div_s64) ;  /* 0x0000006000487944 */ /* 0x000fea0003c00000 */
[----:B------:R-:W-:Y:S02]  /*0180*/  MOV R8, R0 ;  /* 0x0000000000087202 */ /* 0x000fe40000000f00 */
[----:B------:R-:W-:Y:S01]  /*0190*/  MOV R9, R21 ;  /* 0x0000001500097202 */ /* 0x000fe20000000f00 */
[----:B------:R-:W-:Y:S06]  /*01a0*/  BRA `(.L_x_1) ;  /* 0x00000000004c7947 */ /* 0x000fec0003800000 */
.L_x_0:
[----:B------:R-:W0:Y:S01]  /*01b0*/  I2F.U32.RP R6, R48 ;  /* 0x0000003000067306 */ /* 0x000e220000209000 */
[----:B------:R-:W-:Y:S02]  /*01c0*/  ISETP.NE.U32.AND P0, PT, R48, RZ, PT ;  /* 0x000000ff3000720c */ /* 0x000fe40003f05070 */
[----:B------:R-:W-:-:S05]  /*01d0*/  MOV R9, RZ ;  /* 0x000000ff00097202 */ /* 0x000fca0000000f00 */
[----:B0-----:R-:W0:Y:S02]  /*01e0*/  MUFU.RCP R6, R6 ;  /* 0x0000000600067308 */ /* 0x001e240000001000 */
[----:B0-----:R-:W-:-:S06]  /*01f0*/  VIADD R6, R6, 0xffffffe ;  /* 0x0ffffffe06067836 */ /* 0x001fcc0000000000 */
[----:B------:R0:W1:Y:S02]  /*0200*/  F2I.FTZ.U32.TRUNC.NTZ R7, R6 ;  /* 0x0000000600077305 */ /* 0x000064000021f000 */
[----:B0-----:R-:W-:Y:S01]  /*0210*/  HFMA2.MMA R6, -RZ, RZ, 0, 0 ;  /* 0x00000000ff067435 */ /* 0x001fe200000001ff */
[----:B-1----:R-:W-:-:S04]  /*0220*/  IMAD.MOV R0, RZ, RZ, -R7 ;  /* 0x000000ffff007224 */ /* 0x002fc800078e0a07 */
[----:B------:R-:W-:-:S05]  /*0230*/  IMAD R0, R0, R48, RZ ;  /* 0x0000003000007224 */ /* 0x000fca00078e02ff */
[----:B------:R-:W-:-:S06]  /*0240*/  IMAD.HI.U32 R0, R7, R0, R6 ;  /* 0x0000000007007227 */ /* 0x000fcc00078e0006 */
[----:B------:R-:W-:-:S04]  /*0250*/  IMAD.HI.U32 R8, R0, R28, RZ ;  /* 0x0000001c00087227 */ /* 0x000fc800078e00ff */
[----:B------:R-:W-:-:S04]  /*0260*/  IMAD.MOV R0, RZ, RZ, -R8 ;  /* 0x000000ffff007224 */ /* 0x000fc800078e0a08 */
[----:B------:R-:W-:-:S05]  /*0270*/  IMAD R0, R48, R0, R28 ;  /* 0x0000000030007224 */ /* 0x000fca00078e021c */
[----:B------:R-:W-:-:S13]  /*0280*/  ISETP.GE.U32.AND P2, PT, R0, R48, PT ;  /* 0x000000300000720c */ /* 0x000fda0003f46070 */
[----:B------:R-:W-:Y:S01]  /*0290*/  @P2 IADD3 R0, R0, -R48, RZ ;  /* 0x8000003000002210 */ /* 0x000fe20007ffe0ff */
[----:B------:R-:W-:-:S03]  /*02a0*/  @P2 VIADD R8, R8, 0x1 ;  /* 0x0000000108082836 */ /* 0x000fc60000000000 */
[----:B------:R-:W-:-:S13]  /*02b0*/  ISETP.GE.U32.AND P1, PT, R0, R48, PT ;  /* 0x000000300000720c */ /* 0x000fda0003f26070 */
[----:B------:R-:W-:Y:S02]  /*02c0*/  @P1 IADD3 R8, R8, 0x1, RZ ;  /* 0x0000000108081810 */ /* 0x000fe40007ffe0ff */
[----:B------:R-:W-:-:S07]  /*02d0*/  @!P0 LOP3.LUT R8, RZ, R48, RZ, 0x33, !PT ;  /* 0x00000030ff088212 */ /* 0x000fce00078e33ff */
.L_x_1:
[----:B------:R-:W-:Y:S01]  /*02e0*/  ULDC UR4, c[0x0][0x270] ;  /* 0x00009c0000047ab9 */ /* 0x000fe20000000800 */
[----:B------:R-:W-:Y:S01]  /*02f0*/  BSSY B0, `(.L_x_2) ;  /* 0x0000025000007945 */ /* 0x000fe20003800000 */
[----:B------:R-:W-:-:S04]  /*0300*/  ISETP.LT.U32.AND P0, PT, R8, UR4, PT ;  /* 0x0000000408007c0c */ /* 0x000fc8000bf01070 */
[----:B------:R-:W-:-:S04]  /*0310*/  ISETP.LT.AND.EX P0, PT, R9, UR5, PT, P0 ;  /* 0x0000000509007c0c */ /* 0x000fc8000bf01300 */
[C---:B------:R-:W-:Y:S02]  /*0320*/  SEL R6, R9.reuse, UR5, P0 ;  /* 0x0000000509067c07 */ /* 0x040fe40008000000 */
[----:B------:R-:W-:Y:S02]  /*0330*/  SEL R7, R8, UR4, P0 ;  /* 0x0000000408077c07 */ /* 0x000fe40008000000 */
        /* <DEDUP_REMOVED lines=11> */
[----:B------:R-:W-:Y:S05]  /*03f0*/  BRA `(.L_x_4) ;  /* 0x0000000000507947 */ /* 0x000fea0003800000 */
.L_x_3:
[----:B------:R-:W0:Y:S01]  /*0400*/  I2F.U32.RP R10, R7 ;  /* 0x00000007000a7306 */ /* 0x000e220000209000 */
[----:B------:R-:W-:-:S07]  /*0410*/  ISETP.NE.U32.AND P0, PT, R7, RZ, PT ;  /* 0x000000ff0700720c */ /* 0x000fce0003f05070 */
[----:B0-----:R-:W0:Y:S02]  /*0420*/  MUFU.RCP R10, R10 ;  /* 0x0000000a000a7308 */ /* 0x001e240000001000 */
[----:B0-----:R-:W-:-:S06]  /*0430*/  IADD3 R10, R10, 0xffffffe, RZ ;  /* 0x0ffffffe0a0a7810 */ /* 0x001fcc0007ffe0ff */
[----:B------:R-:W0:Y:S02]  /*0440*/  F2I.FTZ.U32.TRUNC.NTZ R11, R10 ;  /* 0x0000000a000b7305 */ /* 0x000e24000021f000 */
[----:B0-----:R-:W-:Y:S01]  /*0450*/  IADD3 R0, RZ, -R11, RZ ;  /* 0x8000000bff007210 */ /* 0x001fe20007ffe0ff */
[----:B------:R-:W-:-:S04]  /*0460*/  IMAD.MOV.U32 R10, RZ, RZ, RZ ;  /* 0x000000ffff0a7224 */ /* 0x000fc800078e00ff */
[----:B------:R-:W-:-:S04]  /*0470*/  IMAD R0, R0, R7, RZ ;  /* 0x0000000700007224 */ /* 0x000fc800078e02ff */
[----:B------:R-:W-:-:S06]  /*0480*/  IMAD.HI.U32 R0, R11, R0, R10 ;  /* 0x000000000b007227 */ /* 0x000fcc00078e000a */
[----:B------:R-:W-:-:S05]  /*0490*/  IMAD.HI.U32 R9, R0, R8, RZ ;  /* 0x0000000800097227 */ /* 0x000fca00078e00ff */
[----:B------:R-:W-:-:S05]  /*04a0*/  IADD3 R0, -R9, RZ, RZ ;  /* 0x000000ff09007210 */ /* 0x000fca0007ffe1ff */
[----:B------:R-:W-:-:S05]  /*04b0*/  IMAD R0, R7, R0, R8 ;  /* 0x0000000007007224 */ /* 0x000fca00078e0208 */
[----:B------:R-:W-:-:S13]  /*04c0*/  ISETP.GE.U32.AND P2, PT, R0, R7, PT ;  /* 0x000000070000720c */ /* 0x000fda0003f46070 */
[----:B------:R-:W-:Y:S01]  /*04d0*/  @P2 IMAD.IADD R0, R0, 0x1, -R7 ;  /* 0x0000000100002824 */ /* 0x000fe200078e0a07 */
[----:B------:R-:W-:-:S04]  /*04e0*/  @P2 IADD3 R9, R9, 0x1, RZ ;  /* 0x0000000109092810 */ /* 0x000fc80007ffe0ff */
[----:B------:R-:W-:-:S13]  /*04f0*/  ISETP.GE.U32.AND P1, PT, R0, R7, PT ;  /* 0x000000070000720c */ /* 0x000fda0003f26070 */
[----:B------:R-:W-:Y:S01]  /*0500*/  @P1 VIADD R9, R9, 0x1 ;  /* 0x0000000109091836 */ /* 0x000fe20000000000 */
[----:B------:R-:W-:-:S04]  /*0510*/  @!P0 LOP3.LUT R9, RZ, R7, RZ, 0x33, !PT ;  /* 0x00000007ff098212 */ /* 0x000fc800078e33ff */
[----:B------:R-:W-:Y:S01]  /*0520*/  MOV R8, R9 ;  /* 0x0000000900087202 */ /* 0x000fe20000000f00 */
[----:B------:R-:W-:Y:S02]  /*0530*/  IMAD.MOV.U32 R9, RZ, RZ, RZ ;  /* 0x000000ffff097224 */ /* 0x000fe400078e00ff */
.L_x_4:
[----:B------:R-:W-:Y:S05]  /*0540*/  BSYNC B0 ;  /* 0x0000000000007941 */ /* 0x000fea0003800000 */
.L_x_2:
[----:B------:R-:W0:Y:S01]  /*0550*/  LDC R0, c[0x0][0x2c4] ;  /* 0x0000b100ff007b82 */ /* 0x000e220000000800 */
[----:B------:R-:W-:Y:S01]  /*0560*/  BSSY B0, `(.L_x_5) ;  /* 0x000004b000007945 */ /* 0x000fe20003800000 */
[----:B0-----:R-:W-:Y:S01]  /*0570*/  IABS R4, R0 ;  /* 0x0000000000047213 */ /* 0x001fe20000000000 */
[C---:B------:R-:W-:Y:S01]  /*0580*/  VIADD R3, R0.reuse, 0xffffffff ;  /* 0xffffffff00037836 */ /* 0x040fe20000000000 */
[----:B------:R-:W-:Y:S02]  /*0590*/  ISETP.NE.AND P3, PT, R0, RZ, PT ;  /* 0x000000ff0000720c */ /* 0x000fe40003f65270 */
[----:B------:R-:W0:Y:S01]  /*05a0*/  I2F.RP R14, R4 ;  /* 0x00000004000e7306 */ /* 0x000e220000209400 */
[----:B------:R-:W-:-:S05]  /*05b0*/  IMAD.IADD R10, R3, 0x1, R4 ;  /* 0x00000001030a7824 */ /* 0x000fca00078e0204 */
[----:B------:R-:W-:-:S05]  /*05c0*/  IABS R11, R10 ;  /* 0x0000000a000b7213 */ /* 0x000fca0000000000 */
[----:B------:R-:W-:Y:S01]  /*05d0*/  IMAD.MOV.U32 R13, RZ, RZ, R11 ;  /* 0x000000ffff0d7224 */ /* 0x000fe200078e000b */
[----:B0-----:R-:W0:Y:S02]  /*05e0*/  MUFU.RCP R14, R14 ;  /* 0x0000000e000e7308 */ /* 0x001e240000001000 */
[----:B0-----:R-:W-:-:S06]  /*05f0*/  VIADD R14, R14, 0xffffffe ;  /* 0x0ffffffe0e0e7836 */ /* 0x001fcc0000000000 */
[----:B------:R-:W0:Y:S02]  /*0600*/  F2I.FTZ.U32.TRUNC.NTZ R15, R14 ;  /* 0x0000000e000f7305 */ /* 0x000e24000021f000 */
[----:B0-----:R-:W-:Y:S02]  /*0610*/  IMAD.MOV R12, RZ, RZ, -R15 ;  /* 0x000000ffff0c7224 */ /* 0x001fe400078e0a0f */
[----:B------:R-:W-:Y:S02]  /*0620*/  IMAD.MOV.U32 R14, RZ, RZ, RZ ;  /* 0x000000ffff0e7224 */ /* 0x000fe400078e00ff */
[----:B------:R-:W-:-:S04]  /*0630*/  IMAD R12, R12, R4, RZ ;  /* 0x000000040c0c7224 */ /* 0x000fc800078e02ff */
[----:B------:R-:W-:-:S06]  /*0640*/  IMAD.HI.U32 R12, R15, R12, R14 ;  /* 0x0000000c0f0c7227 */ /* 0x000fcc00078e000e */
[----:B------:R-:W-:-:S04]  /*0650*/  IMAD.HI.U32 R11, R12, R13, RZ ;  /* 0x0000000d0c0b7227 */ /* 0x000fc800078e00ff */
[----:B------:R-:W-:-:S04]  /*0660*/  IMAD.MOV R12, RZ, RZ, -R11 ;  /* 0x000000ffff0c7224 */ /* 0x000fc800078e0a0b */
[----:B------:R-:W-:-:S05]  /*0670*/  IMAD R12, R4, R12, R13 ;  /* 0x0000000c040c7224 */ /* 0x000fca00078e020d */
[----:B------:R-:W-:-:S13]  /*0680*/  ISETP.GT.U32.AND P1, PT, R4, R12, PT ;  /* 0x0000000c0400720c */ /* 0x000fda0003f24070 */
[----:B------:R-:W-:Y:S02]  /*0690*/  @!P1 IMAD.IADD R12, R12, 0x1, -R4 ;  /* 0x000000010c0c9824 */ /* 0x000fe400078e0a04 */
[----:B------:R-:W-:Y:S01]  /*06a0*/  @!P1 VIADD R11, R11, 0x1 ;  /* 0x000000010b0b9836 */ /* 0x000fe20000000000 */
[----:B------:R-:W-:Y:S02]  /*06b0*/  ISETP.NE.AND P1, PT, R0, RZ, PT ;  /* 0x000000ff0000720c */ /* 0x000fe40003f25270 */
[-C--:B------:R-:W-:Y:S02]  /*06c0*/  ISETP.GE.U32.AND P2, PT, R12, R4.reuse, PT ;  /* 0x000000040c00720c */ /* 0x080fe40003f46070 */
[C---:B------:R-:W-:Y:S02]  /*06d0*/  LOP3.LUT R12, R10.reuse, R4, RZ, 0x3c, !PT ;  /* 0x000000040a0c7212 */ /* 0x040fe400078e3cff */
[----:B------:R-:W-:Y:S02]  /*06e0*/  LOP3.LUT R10, R10, R0, RZ, 0x3c, !PT ;  /* 0x000000000a0a7212 */ /* 0x000fe400078e3cff */
[----:B------:R-:W-:-:S07]  /*06f0*/  ISETP.GE.AND P0, PT, R12, RZ, PT ;  /* 0x000000ff0c00720c */ /* 0x000fce0003f06270 */
[----:B------:R-:W-:Y:S01]  /*0700*/  @P2 VIADD R11, R11, 0x1 ;  /* 0x000000010b0b2836 */ /* 0x000fe20000000000 */
[----:B------:R-:W-:-:S03]  /*0710*/  ISETP.GT.AND P2, PT, R0, RZ, PT ;  /* 0x000000ff0000720c */ /* 0x000fc60003f44270 */
[--C-:B------:R-:W-:Y:S02]  /*0720*/  IMAD.MOV.U32 R17, RZ, RZ, R11.reuse ;  /* 0x000000ffff117224 */ /* 0x100fe400078e000b */
[----:B------:R-:W-:Y:S01]  /*0730*/  IMAD.MOV.U32 R12, RZ, RZ, R11 ;  /* 0x000000ffff0c7224 */ /* 0x000fe200078e000b */
[----:B------:R-:W-:Y:S01]  /*0740*/  SHF.R.S32.HI R11, RZ, 0x1f, R0 ;  /* 0x0000001fff0b7819 */ /* 0x000fe20000011400 */
[----:B------:R-:W-:Y:S01]  /*0750*/  @!P0 IMAD.MOV R17, RZ, RZ, -R17 ;  /* 0x000000ffff118224 */ /* 0x000fe200078e0a11 */
[----:B------:R-:W-:Y:S02]  /*0760*/  @!P1 LOP3.LUT R17, RZ, R4, RZ, 0x33, !PT ;  /* 0x00000004ff119212 */ /* 0x000fe400078e33ff */
[----:B------:R-:W-:Y:S02]  /*0770*/  ISETP.GE.AND P1, PT, R10, RZ, PT ;  /* 0x000000ff0a00720c */ /* 0x000fe40003f26270 */
[----:B------:R-:W-:Y:S02]  /*0780*/  ISETP.LT.U32.AND P0, PT, R7, R17, PT ;  /* 0x000000110700720c */ /* 0x000fe40003f01070 */
[----:B------:R-:W-:-:S02]  /*0790*/  SHF.R.S32.HI R16, RZ, 0x1f, R17 ;  /* 0x0000001fff107819 */ /* 0x000fc40000011411 */
[----:B------:R-:W-:Y:S01]  /*07a0*/  LEA.HI.SX32 R10, R0, 0x1, 0x1 ;  /* 0x00000001000a7811 */ /* 0x000fe200078f0aff */
[----:B------:R-:W-:Y:S01]  /*07b0*/  @!P2 IMAD.MOV R10, RZ, RZ, R11 ;  /* 0x000000ffff0aa224 */ /* 0x000fe200078e020b */
[----:B------:R-:W-:-:S04]  /*07c0*/  ISETP.LT.AND.EX P0, PT, R6, R16, PT, P0 ;  /* 0x000000100600720c */ /* 0x000fc80003f01300 */
[C---:B------:R-:W-:Y:S01]  /*07d0*/  SEL R16, R6.reuse, R16, P0 ;  /* 0x0000001006107207 */ /* 0x040fe20000000000 */
[----:B------:R-:W-:Y:S01]  /*07e0*/  @!P1 IMAD.MOV R12, RZ, RZ, -R12 ;  /* 0x000000ffff0c9224 */ /* 0x000fe200078e0a0c */
[----:B------:R-:W-:Y:S02]  /*07f0*/  @!P3 LOP3.LUT R12, RZ, R0, RZ, 0x33, !PT ;  /* 0x00000000ff0cb212 */ /* 0x000fe400078e33ff */
[----:B------:R-:W-:Y:S02]  /*0800*/  LOP3.LUT R4, R6, R16, RZ, 0xfc, !PT ;  /* 0x0000001006047212 */ /* 0x000fe400078efcff */
[----:B------:R-:W-:Y:S02]  /*0810*/  SEL R17, R7, R17, P0 ;  /* 0x0000001107117207 */ /* 0x000fe40000000000 */
[----:B------:R-:W-:Y:S01]  /*0820*/  ISETP.NE.U32.AND P1, PT, R4, RZ, PT ;  /* 0x000000ff0400720c */ /* 0x000fe20003f25070 */
[----:B------:R-:W-:-:S12]  /*0830*/  IMAD R4, R12, R10, RZ ;  /* 0x0000000a0c047224 */ /* 0x000fd800078e02ff */
        /* <DEDUP_REMOVED lines=10> */
.L_x_6:
        /* <DEDUP_REMOVED lines=18> */
[----:B------:R-:W-:Y:S02]  /*0a00*/  @!P0 LOP3.LUT R30, RZ, R17, RZ, 0x33, !PT ;  /* 0x00000011ff1e8212 */ /* 0x000fe400078e33ff */
.L_x_7:
[----:B------:R-:W-:Y:S05]  /*0a10*/  BSYNC B0 ;  /* 0x0000000000007941 */ /* 0x000fea0003800000 */
.L_x_5:
[----:B------:R-:W0:Y:S01]  /*0a20*/  LDC R0, c[0x0][0x2c4] ;  /* 0x0000b100ff007b82 */ /* 0x000e220000000800 */
[----:B------:R-:W-:Y:S01]  /*0a30*/  ULDC UR5, c[0x0][0x270] ;  /* 0x00009c0000057ab9 */ /* 0x000fe20000000800 */
[----:B------:R-:W-:Y:S01]  /*0a40*/  IABS R10, R4 ;  /* 0x00000004000a7213 */ /* 0x000fe20000000000 */
[----:B------:R-:W-:Y:S01]  /*0a50*/  IMAD.MOV.U32 R18, RZ, RZ, RZ ;  /* 0x000000ffff127224 */ /* 0x000fe200078e00ff */
[----:B------:R-:W1:Y:S01]  /*0a60*/  S2R R47, SR_TID.X ;  /* 0x00000000002f7919 */ /* 0x000e620000002100 */
[----:B------:R-:W-:Y:S01]  /*0a70*/  BSSY B0, `(.L_x_8) ;  /* 0x0000078000007945 */ /* 0x000fe20003800000 */
[----:B------:R-:W2:Y:S08]  /*0a80*/  I2F.RP R6, R10 ;  /* 0x0000000a00067306 */ /* 0x000eb00000209400 */
[----:B--2---:R-:W2:Y:S01]  /*0a90*/  MUFU.RCP R6, R6 ;  /* 0x0000000600067308 */ /* 0x004ea20000001000 */
[----:B0-----:R-:W-:Y:S01]  /*0aa0*/  IMAD R7, R0, UR5, RZ ;  /* 0x0000000500077c24 */ /* 0x001fe2000f8e02ff */
[----:B------:R-:W-:Y:S01]  /*0ab0*/  IABS R11, R0 ;  /* 0x00000000000b7213 */ /* 0x000fe20000000000 */
[----:B------:R-:W-:-:S03]  /*0ac0*/  UIADD3 UR5, UR5, -0x1, URZ ;  /* 0xffffffff05057890 */ /* 0x000fc6000fffe03f */
[----:B------:R-:W-:Y:S02]  /*0ad0*/  IABS R12, R7 ;  /* 0x00000007000c7213 */ /* 0x000fe40000000000 */
[----:B------:R-:W0:Y:S01]  /*0ae0*/  I2F.RP R22, R11 ;  /* 0x0000000b00167306 */ /* 0x000e220000209400 */
[----:B------:R-:W-:Y:S02]  /*0af0*/  ISETP.NE.AND P5, PT, R7, RZ, PT ;  /* 0x000000ff0700720c */ /* 0x000fe40003fa5270 */
[----:B------:R-:W-:-:S05]  /*0b00*/  IMAD.IADD R21, R3, 0x1, R12 ;  /* 0x0000000103157824 */ /* 0x000fca00078e020c */
[----:B------:R-:W3:Y:S01]  /*0b10*/  I2F.RP R14, R12 ;  /* 0x0000000c000e7306 */ /* 0x000ee20000209400 */
[----:B--2---:R-:W-:-:S07]  /*0b20*/  VIADD R6, R6, 0xffffffe ;  /* 0x0ffffffe06067836 */ /* 0x004fce0000000000 */
[----:B0-----:R-:W0:Y:S08]  /*0b30*/  MUFU.RCP R22, R22 ;  /* 0x0000001600167308 */ /* 0x001e300000001000 */
[----:B---3--:R-:W2:Y:S08]  /*0b40*/  MUFU.RCP R14, R14 ;  /* 0x0000000e000e7308 */ /* 0x008eb00000001000 */
[----:B------:R-:W3:Y:S01]  /*0b50*/  F2I.FTZ.U32.TRUNC.NTZ R19, R6 ;  /* 0x0000000600137305 */ /* 0x000ee2000021f000 */
[----:B0-----:R-:W-:-:S07]  /*0b60*/  VIADD R22, R22, 0xffffffe ;  /* 0x0ffffffe16167836 */ /* 0x001fce0000000000 */
[----:B------:R-:W0:Y:S01]  /*0b70*/  F2I.FTZ.U32.TRUNC.NTZ R23, R22 ;  /* 0x0000001600177305 */ /* 0x000e22000021f000 */
[----:B--2---:R-:W-:Y:S02]  /*0b80*/  VIADD R14, R14, 0xffffffe ;  /* 0x0ffffffe0e0e7836 */ /* 0x004fe40000000000 */
[----:B---3--:R-:W-:-:S05]  /*0b90*/  IMAD.MOV R13, RZ, RZ, -R19 ;  /* 0x000000ffff0d7224 */ /* 0x008fca00078e0a13 */
[----:B------:R-:W2:Y:S01]  /*0ba0*/  F2I.FTZ.U32.TRUNC.NTZ R15, R14 ;  /* 0x0000000e000f7305 */ /* 0x000ea2000021f000 */
[----:B------:R-:W-:Y:S02]  /*0bb0*/  VIADD R6, R10, UR5 ;  /* 0x000000050a067c36 */ /* 0x000fe40008000000 */
[----:B------:R-:W-:-:S04]  /*0bc0*/  IMAD R13, R13, R10, RZ ;  /* 0x0000000a0d0d7224 */ /* 0x000fc800078e02ff */
[----:B------:R-:W-:Y:S01]  /*0bd0*/  IMAD.HI.U32 R13, R19, R13, R18 ;  /* 0x0000000d130d7227 */ /* 0x000fe200078e0012 */
[----:B------:R-:W-:Y:S02]  /*0be0*/  IABS R18, R7 ;  /* 0x0000000700127213 */ /* 0x000fe40000000000 */
[----:B------:R-:W-:Y:S01]  /*0bf0*/  IABS R19, R21 ;  /* 0x0000001500137213 */ /* 0x000fe20000000000 */
[----:B0-----:R-:W-:Y:S02]  /*0c00*/  IMAD.MOV R3, RZ, RZ, -R23 ;  /* 0x000000ffff037224 */ /* 0x001fe400078e0a17 */
[----:B------:R-:W-:Y:S02]  /*0c10*/  IMAD.MOV R18, RZ, RZ, -R18 ;  /* 0x000000ffff127224 */ /* 0x000fe400078e0a12 */
[----:B--2---:R-:W-:Y:S02]  /*0c20*/  IMAD.MOV R20, RZ, RZ, -R15 ;  /* 0x000000ffff147224 */ /* 0x004fe400078e0a0f */
[----:B------:R-:W-:-:S02]  /*0c30*/  IMAD.MOV.U32 R14, RZ, RZ, RZ ;  /* 0x000000ffff0e7224 */ /* 0x000fc400078e00ff */
[----:B------:R-:W-:Y:S02]  /*0c40*/  IMAD R20, R20, R12, RZ ;  /* 0x0000000c14147224 */ /* 0x000fe400078e02ff */
[----:B------:R-:W-:Y:S02]  /*0c50*/  IMAD R3, R3, R11, RZ ;  /* 0x0000000b03037224 */ /* 0x000fe400078e02ff */
[----:B------:R-:W-:Y:S01]  /*0c60*/  IMAD.HI.U32 R20, R15, R20, R14 ;  /* 0x000000140f147227 */ /* 0x000fe200078e000e */
[----:B------:R-:W-:Y:S02]  /*0c70*/  IABS R14, R4 ;  /* 0x00000004000e7213 */ /* 0x000fe40000000000 */
[----:B------:R-:W-:Y:S01]  /*0c80*/  IABS R15, R6 ;  /* 0x00000006000f7213 */ /* 0x000fe20000000000 */
[----:B------:R-:W-:Y:S02]  /*0c90*/  IMAD.MOV.U32 R22, RZ, RZ, RZ ;  /* 0x000000ffff167224 */ /* 0x000fe400078e00ff */
[----:B------:R-:W-:-:S04]  /*0ca0*/  IMAD.HI.U32 R20, R20, R19, RZ ;  /* 0x0000001314147227 */ /* 0x000fc800078e00ff */
[----:B------:R-:W-:Y:S02]  /*0cb0*/  IMAD R18, R20, R18, R19 ;  /* 0x0000001214127224 */ /* 0x000fe400078e0213 */
[----:B------:R-:W-:-:S03]  /*0cc0*/  IMAD.HI.U32 R3, R23, R3, R22 ;  /* 0x0000000317037227 */ /* 0x000fc600078e0016 */
[----:B------:R-:W-:Y:S01]  /*0cd0*/  ISETP.GT.U32.AND P4, PT, R12, R18, PT ;  /* 0x000000120c00720c */ /* 0x000fe20003f84070 */
[----:B------:R-:W-:Y:S02]  /*0ce0*/  IMAD.MOV R14, RZ, RZ, -R14 ;  /* 0x000000ffff0e7224 */ /* 0x000fe400078e0a0e */
[----:B------:R-:W-:-:S04]  /*0cf0*/  IMAD.HI.U32 R13, R13, R15, RZ ;  /* 0x0000000f0d0d7227 */ /* 0x000fc800078e00ff */
[----:B------:R-:W-:-:S04]  /*0d00*/  IMAD.HI.U32 R3, R3, R19, RZ ;  /* 0x0000001303037227 */ /* 0x000fc800078e00ff */
[----:B------:R-:W-:Y:S01]  /*0d10*/  IMAD R15, R13, R14, R15 ;  /* 0x0000000e0d0f7224 */ /* 0x000fe200078e020f */
[----:B------:R-:W-:Y:S01]  /*0d20*/  IADD3 R14, -R3, RZ, RZ ;  /* 0x000000ff030e7210 */ /* 0x000fe20007ffe1ff */
[----:B------:R-:W-:Y:S02]  /*0d30*/  @!P4 IMAD.IADD R18, R18, 0x1, -R12 ;  /* 0x000000011212c824 */ /* 0x000fe400078e0a0c */
[----:B------:R-:W-:Y:S01]  /*0d40*/  @!P4 VIADD R20, R20, 0x1 ;  /* 0x000000011414c836 */ /* 0x000fe20000000000 */
[----:B------:R-:W-:Y:S01]  /*0d50*/  ISETP.GT.U32.AND P3, PT, R10, R15, PT ;  /* 0x0000000f0a00720c */ /* 0x000fe20003f64070 */
[----:B------:R-:W-:Y:S01]  /*0d60*/  IMAD R14, R11, R14, R19 ;  /* 0x0000000e0b0e7224 */ /* 0x000fe200078e0213 */
[-C--:B------:R-:W-:Y:S02]  /*0d70*/  ISETP.GE.U32.AND P2, PT, R18, R12.reuse, PT ;  /* 0x0000000c1200720c */ /* 0x080fe40003f46070 */
[----:B------:R-:W-:Y:S02]  /*0d80*/  LOP3.LUT R18, R21, R12, RZ, 0x3c, !PT ;  /* 0x0000000c15127212 */ /* 0x000fe400078e3cff */
[----:B------:R-:W-:-:S02]  /*0d90*/  ISETP.GT.U32.AND P0, PT, R11, R14, PT ;  /* 0x0000000e0b00720c */ /* 0x000fc40003f04070 */
[----:B------:R-:W-:Y:S02]  /*0da0*/  ISETP.GE.AND P1, PT, R18, RZ, PT ;  /* 0x000000ff1200720c */ /* 0x000fe40003f26270 */
[----:B------:R-:W-:-:S03]  /*0db0*/  LOP3.LUT R21, R21, R0, RZ, 0x3c, !PT ;  /* 0x0000000015157212 */ /* 0x000fc600078e3cff */
[----:B------:R-:W-:Y:S02]  /*0dc0*/  @!P3 IMAD.IADD R15, R15, 0x1, -R10 ;  /* 0x000000010f0fb824 */ /* 0x000fe400078e0a0a */
[----:B------:R-:W-:Y:S02]  /*0dd0*/  @P2 VIADD R20, R20, 0x1 ;  /* 0x0000000114142836 */ /* 0x000fe40000000000 */
[----:B------:R-:W-:Y:S01]  /*0de0*/  @!P3 VIADD R13, R13, 0x1 ;  /* 0x000000010d0db836 */ /* 0x000fe20000000000 */
[-C--:B------:R-:W-:Y:S01]  /*0df0*/  ISETP.GE.U32.AND P6, PT, R15, R10.reuse, PT ;  /* 0x0000000a0f00720c */ /* 0x080fe20003fc6070 */
[----:B------:R-:W-:Y:S01]  /*0e00*/  @!P0 IMAD.IADD R14, R14, 0x1, -R11 ;  /* 0x000000010e0e8824 */ /* 0x000fe200078e0a0b */
[----:B------:R-:W-:Y:S01]  /*0e10*/  LOP3.LUT R15, R6, R10, RZ, 0x3c, !PT ;  /* 0x0000000a060f7212 */ /* 0x000fe200078e3cff */
[----:B------:R-:W-:Y:S01]  /*0e20*/  @!P1 IMAD.MOV R20, RZ, RZ, -R20 ;  /* 0x000000ffff149224 */ /* 0x000fe200078e0a14 */
[----:B------:R-:W-:Y:S01]  /*0e30*/  @!P5 LOP3.LUT R20, RZ, R12, RZ, 0x33, !PT ;  /* 0x0000000cff14d212 */ /* 0x000fe200078e33ff */
[----:B------:R-:W-:Y:S01]  /*0e40*/  @!P0 VIADD R3, R3, 0x1 ;  /* 0x0000000103038836 */ /* 0x000fe20000000000 */
[----:B------:R-:W-:-:S02]  /*0e50*/  ISETP.GE.AND P2, PT, R15, RZ, PT ;  /* 0x000000ff0f00720c */ /* 0x000fc40003f46270 */
[----:B------:R-:W-:Y:S02]  /*0e60*/  ISETP.GE.U32.AND P4, PT, R14, R11, PT ;  /* 0x0000000b0e00720c */ /* 0x000fe40003f86070 */
[----:B------:R-:W-:Y:S02]  /*0e70*/  ISETP.LT.U32.AND P0, PT, R8, R20, PT ;  /* 0x000000140800720c */ /* 0x000fe40003f01070 */
[----:B------:R-:W-:Y:S02]  /*0e80*/  SHF.R.S32.HI R11, RZ, 0x1f, R20 ;  /* 0x0000001fff0b7819 */ /* 0x000fe40000011414 */
[----:B------:R-:W-:Y:S02]  /*0e90*/  ISETP.GE.AND P1, PT, R21, RZ, PT ;  /* 0x000000ff1500720c */ /* 0x000fe40003f26270 */
[----:B------:R-:W-:Y:S02]  /*0ea0*/  ISETP.LT.AND.EX P0, PT, R9, R11, PT, P0 ;  /* 0x0000000b0900720c */ /* 0x000fe40003f01300 */
[----:B------:R-:W-:-:S02]  /*0eb0*/  ISETP.NE.AND P3, PT, R4, RZ, PT ;  /* 0x000000ff0400720c */ /* 0x000fc40003f65270 */
[----:B------:R-:W-:Y:S01]  /*0ec0*/  @P6 IADD3 R13, R13, 0x1, RZ ;  /* 0x000000010d0d6810 */ /* 0x000fe20007ffe0ff */
[----:B------:R-:W-:Y:S01]  /*0ed0*/  @P4 VIADD R3, R3, 0x1 ;  /* 0x0000000103034836 */ /* 0x000fe20000000000 */
[----:B------:R-:W-:Y:S02]  /*0ee0*/  SEL R11, R9, R11, P0 ;  /* 0x0000000b090b7207 */ /* 0x000fe40000000000 */
[----:B------:R-:W-:Y:S01]  /*0ef0*/  ISETP.GT.AND P5, PT, R7, RZ, PT ;  /* 0x000000ff0700720c */ /* 0x000fe20003fa4270 */
[----:B------:R-:W-:Y:S01]  /*0f00*/  @!P2 IMAD.MOV R13, RZ, RZ, -R13 ;  /* 0x000000ffff0da224 */ /* 0x000fe200078e0a0d */
[----:B------:R-:W-:Y:S01]  /*0f10*/  ISETP.NE.AND P2, PT, R0, RZ, PT ;  /* 0x000000ff0000720c */ /* 0x000fe20003f45270 */
[----:B------:R-:W-:Y:S01]  /*0f20*/  @!P1 IMAD.MOV R3, RZ, RZ, -R3 ;  /* 0x000000ffff039224 */ /* 0x000fe200078e0a03 */
[----:B------:R-:W-:Y:S02]  /*0f30*/  LOP3.LUT R12, R9, R11, RZ, 0xfc, !PT ;  /* 0x0000000b090c7212 */ /* 0x000fe400078efcff */
[----:B------:R-:W-:-:S02]  /*0f40*/  LEA.HI.SX32 R14, R7, 0x1, 0x1 ;  /* 0x00000001070e7811 */ /* 0x000fc400078f0aff */
[----:B------:R-:W-:Y:S02]  /*0f50*/  ISETP.NE.U32.AND P1, PT, R12, RZ, PT ;  /* 0x000000ff0c00720c */ /* 0x000fe40003f25070 */
[----:B------:R-:W-:Y:S02]  /*0f60*/  @!P3 LOP3.LUT R13, RZ, R10, RZ, 0x33, !PT ;  /* 0x0000000aff0db212 */ /* 0x000fe400078e33ff */
[----:B------:R-:W-:Y:S02]  /*0f70*/  SHF.R.S32.HI R10, RZ, 0x1f, R7 ;  /* 0x0000001fff0a7819 */ /* 0x000fe40000011407 */
[----:B------:R-:W-:Y:S02]  /*0f80*/  ISETP.LT.U32.AND P3, PT, R30, R13, PT ;  /* 0x0000000d1e00720c */ /* 0x000fe40003f61070 */
[----:B------:R-:W-:Y:S01]  /*0f90*/  SHF.R.S32.HI R7, RZ, 0x1f, R13 ;  /* 0x0000001fff077819 */ /* 0x000fe2000001140d */
[----:B------:R-:W-:Y:S01]  /*0fa0*/  @!P5 IMAD.MOV R14, RZ, RZ, R10 ;  /* 0x000000ffff0ed224 */ /* 0x000fe200078e020a */
[----:B------:R-:W-:-:S02]  /*0fb0*/  @!P2 LOP3.LUT R3, RZ, R0, RZ, 0x33, !PT ;  /* 0x00000000ff03a212 */ /* 0x000fc400078e33ff */
[----:B------:R-:W-:Y:S02]  /*0fc0*/  ISETP.LT.AND.EX P3, PT, R31, R7, PT, P3 ;  /* 0x000000071f00720c */ /* 0x000fe40003f61330 */
[----:B------:R-:W-:Y:S01]  /*0fd0*/  SEL R12, R8, R20, P0 ;  /* 0x00000014080c7207 */ /* 0x000fe20000000000 */
[----:B------:R-:W-:Y:S01]  /*0fe0*/  IMAD R3, R3, R14, RZ ;  /* 0x0000000e03037224 */ /* 0x000fe200078e02ff */
[----:B------:R-:W-:Y:S02]  /*0ff0*/  SEL R14, R30, R13, P3 ;  /* 0x0000000d1e0e7207 */ /* 0x000fe40001800000 */
[----:B------:R-:W-:Y:S01]  /*1000*/  SEL R13, R31, R7, P3 ;  /* 0x000000071f0d7207 */ /* 0x000fe20001800000 */
[----:B-1----:R-:W-:Y:S06]  /*1010*/  @!P1 BRA `(.L_x_9) ;  /* 0x0000000000249947 */ /* 0x002fec0003800000 */
        /* <DEDUP_REMOVED lines=9> */
.L_x_9:
        /* <DEDUP_REMOVED lines=20> */
.L_x_10:
[----:B------:R-:W-:Y:S05]  /*11f0*/  BSYNC B0 ;  /* 0x0000000000007941 */ /* 0x000fea0003800000 */
.L_x_8:
[----:B------:R-:W-:Y:S01]  /*1200*/  SHF.R.S32.HI R10, RZ, 0x1f, R47 ;  /* 0x0000001fff0a7819 */ /* 0x000fe2000001142f */
[----:B------:R-:W-:Y:S01]  /*1210*/  ULDC UR4, c[0x0][0x3c4] ;  /* 0x0000f10000047ab9 */ /* 0x000fe20000000800 */
[----:B------:R-:W-:Y:S01]  /*1220*/  IADD3 R0, P0, R28, -UR7, RZ ;  /* 0x800000071c007c10 */ /* 0x000fe2000ff1e0ff */
[----:B------:R-:W-:Y:S01]  /*1230*/  ULDC.64 UR8, c[0x0][0x208] ;  /* 0x0000820000087ab9 */ /* 0x000fe20000000a00 */
[----:B------:R-:W-:Y:S02]  /*1240*/  LEA.HI R15, R10, R47, RZ, 0x4 ;  /* 0x0000002f0a0f7211 */ /* 0x000fe400078f20ff */
[----:B------:R-:W-:Y:S02]  /*1250*/  IADD3.X R7, R5, ~UR6, RZ, P0, !PT ;  /* 0x8000000605077c10 */ /* 0x000fe400087fe4ff */
[----:B------:R-:W-:Y:S02]  /*1260*/  LOP3.LUT R26, R15, 0xfffffff0, RZ, 0xc0, !PT ;  /* 0xfffffff00f1a7812 */ /* 0x000fe400078ec0ff */
[----:B------:R-:W-:-:S03]  /*1270*/  SHF.R.S32.HI R15, RZ, 0x4, R15 ;  /* 0x00000004ff0f7819 */ /* 0x000fc6000001140f */
[----:B------:R-:W-:Y:S01]  /*1280*/  IMAD.IADD R26, R47, 0x1, -R26 ;  /* 0x000000012f1a7824 */ /* 0x000fe200078e0a1a */
[C---:B------:R-:W-:Y:S01]  /*1290*/  IADD3 R24, R15.reuse, 0x20, RZ ;  /* 0x000000200f187810 */ /* 0x040fe20007ffe0ff */
[C---:B------:R-:W-:Y:S02]  /*12a0*/  VIADD R27, R15.reuse, 0x8 ;  /* 0x000000080f1b7836 */ /* 0x040fe40000000000 */
[C---:B------:R-:W-:Y:S01]  /*12b0*/  VIADD R25, R15.reuse, 0x18 ;  /* 0x000000180f197836 */ /* 0x040fe20000000000 */
[----:B------:R-:W-:Y:S01]  /*12c0*/  ISETP.GT.U32.AND P1, PT, R0, R26, PT ;  /* 0x0000001a0000720c */ /* 0x000fe20003f24070 */
[----:B------:R-:W-:Y:S01]  /*12d0*/  VIADD R36, R15, 0x28 ;  /* 0x000000280f247836 */ /* 0x000fe20000000000 */
[----:B------:R-:W-:Y:S02]  /*12e0*/  SHF.R.S32.HI R0, RZ, 0x1f, R26 ;  /* 0x0000001fff007819 */ /* 0x000fe4000001141a */
[----:B------:R-:W-:Y:S02]  /*12f0*/  IADD3 R32, P0, R26, UR7, RZ ;  /* 0x000000071a207c10 */ /* 0x000fe4000ff1e0ff */
[----:B------:R-:W-:Y:S01]  /*1300*/  ISETP.GT.AND.EX P1, PT, R7, R0, PT, P1 ;  /* 0x000000000700720c */ /* 0x000fe20003f24310 */
[----:B------:R-:W-:Y:S01]  /*1310*/  VIADD R7, R15, 0x10 ;  /* 0x000000100f077836 */ /* 0x000fe20000000000 */
[----:B------:R-:W-:-:S02]  /*1320*/  IADD3.X R33, R0, UR6, RZ, P0, !PT ;  /* 0x0000000600217c10 */ /* 0x000fc400087fe4ff */
[----:B------:R-:W-:Y:S02]  /*1330*/  ISETP.GE.OR P6, PT, R15, UR4, !P1 ;  /* 0x000000040f007c0c */ /* 0x000fe4000cfc6670 */
[----:B------:R-:W-:Y:S02]  /*1340*/  ISETP.GE.OR P5, PT, R27, UR4, !P1 ;  /* 0x000000041b007c0c */ /* 0x000fe4000cfa6670 */
[----:B------:R-:W-:Y:S02]  /*1350*/  ISETP.GE.OR P4, PT, R7, UR4, !P1 ;  /* 0x0000000407007c0c */ /* 0x000fe4000cf86670 */
[----:B------:R-:W-:Y:S02]  /*1360*/  ISETP.GE.OR P0, PT, R25, UR4, !P1 ;  /* 0x0000000419007c0c */ /* 0x000fe4000cf06670 */
[----:B------:R-:W-:-:S05]  /*1370*/  ISETP.GE.OR P3, PT, R24, UR4, !P1 ;  /* 0x0000000418007c0c */ /* 0x000fca000cf66670 */
[----:B------:R-:W0:Y:S01]  /*1380*/  @!P6 LDC.64 R18, c[0x0][0x2b8] ;  /* 0x0000ae00ff12eb82 */ /* 0x000e220000000a00 */
[----:B------:R-:W-:Y:S01]  /*1390*/  @!P6 SHF.R.S32.HI R0, RZ, 0x1f, R15 ;  /* 0x0000001fff00e819 */ /* 0x000fe2000001140f */
[----:B------:R-:W-:Y:S01]  /*13a0*/  @!P6 IMAD.WIDE.U32 R22, R28, R15, R32 ;  /* 0x0000000f1c16e225 */ /* 0x000fe200078e0020 */
[----:B------:R-:W-:Y:S02]  /*13b0*/  @!P5 SHF.R.S32.HI R34, RZ, 0x1f, R27 ;  /* 0x0000001fff22d819 */ /* 0x000fe4000001141b */
[----:B------:R-:W-:Y:S01]  /*13c0*/  @!P4 SHF.R.S32.HI R29, RZ, 0x1f, R7 ;  /* 0x0000001fff1dc819 */ /* 0x000fe20000011407 */
[----:B------:R-:W-:Y:S01]  /*13d0*/  @!P6 IMAD R0, R0, R28, RZ ;  /* 0x0000001c0000e224 */ /* 0x000fe200078e02ff */
[----:B------:R-:W-:Y:S01]  /*13e0*/  @!P4 MOV R39, R33 ;  /* 0x000000210027c202 */ /* 0x000fe20000000f00 */
[----:B------:R-:W1:Y:S01]  /*13f0*/  @!P5 LDC.64 R20, c[0x0][0x2b8] ;  /* 0x0000ae00ff14db82 */ /* 0x000e620000000a00 */
[----:B------:R-:W-:Y:S02]  /*1400*/  @!P5 IMAD.MOV.U32 R40, RZ, RZ, R32 ;  /* 0x000000ffff28d224 */ /* 0x000fe400078e0020 */
[----:B------:R-:W-:-:S02]  /*1410*/  @!P6 IMAD R0, R15, R5, R0 ;  /* 0x000000050f00e224 */ /* 0x000fc400078e0200 */
[----:B------:R-:W-:Y:S02]  /*1420*/  @!P5 IMAD.MOV.U32 R41, RZ, RZ, R33 ;  /* 0x000000ffff29d224 */ /* 0x000fe400078e0021 */
[----:B------:R-:W-:Y:S02]  /*1430*/  @!P6 IMAD.IADD R0, R23, 0x1, R0 ;  /* 0x000000011700e824 */ /* 0x000fe400078e0200 */
[----:B------:R-:W-:Y:S02]  /*1440*/  @!P5 IMAD R34, R34, R28, RZ ;  /* 0x0000001c2222d224 */ /* 0x000fe400078e02ff */
[----:B------:R-:W-:-:S04]  /*1450*/  @!P5 IMAD.WIDE.U32 R40, R28, R27, R40 ;  /* 0x0000001b1c28d225 */ /* 0x000fc800078e0028 */
[----:B------:R-:W-:Y:S01]  /*1460*/  @!P5 IMAD R34, R27, R5, R34 ;  /* 0x000000051b22d224 */ /* 0x000fe200078e0222 */
[C---:B0-----:R-:W-:Y:S01]  /*1470*/  @!P6 LEA R18, P2, R22.reuse, R18, 0x2 ;  /* 0x000000121612e211 */ /* 0x041fe200078410ff */
[----:B------:R-:W-:Y:S01]  /*1480*/  @!P0 IMAD.MOV.U32 R42, RZ, RZ, R32 ;  /* 0x000000ffff2a8224 */ /* 0x000fe200078e0020 */
[----:B------:R-:W-:Y:S01]  /*1490*/  @!P0 SHF.R.S32.HI R27, RZ, 0x1f, R25 ;  /* 0x0000001fff1b8819 */ /* 0x000fe20000011419 */
[-C--:B------:R-:W-:Y:S01]  /*14a0*/  @!P4 IMAD R29, R29, R28.reuse, RZ ;  /* 0x0000001c1d1dc224 */ /* 0x080fe200078e02ff */
[----:B------:R-:W-:Y:S01]  /*14b0*/  @!P6 LEA.HI.X R19, R22, R19, R0, 0x2, P2 ;  /* 0x000000131613e211 */ /* 0x000fe200010f1400 */
[----:B------:R-:W-:Y:S01]  /*14c0*/  IMAD.MOV.U32 R0, RZ, RZ, -0x800000 ;  /* 0xff800000ff007424 */ /* 0x000fe200078e00ff */
[----:B------:R-:W0:Y:S01]  /*14d0*/  @!P4 LDC.64 R22, c[0x0][0x2b8] ;  /* 0x0000ae00ff16cb82 */ /* 0x000e220000000a00 */
[----:B------:R-:W-:Y:S01]  /*14e0*/  @!P0 MOV R43, R33 ;  /* 0x00000021002b8202 */ /* 0x000fe20000000f00 */
[----:B------:R-:W-:Y:S01]  /*14f0*/  @!P0 IMAD R27, R27, R28, RZ ;  /* 0x0000001c1b1b8224 */ /* 0x000fe200078e02ff */
[----:B-1----:R-:W-:Y:S01]  /*1500*/  @!P5 LEA R20, P2, R40, R20, 0x2 ;  /* 0x000000142814d211 */ /* 0x002fe200078410ff */
[----:B------:R-:W-:Y:S01]  /*1510*/  @!P5 IMAD.IADD R34, R41, 0x1, R34 ;  /* 0x000000012922d824 */ /* 0x000fe200078e0222 */
[----:B------:R1:W2:Y:S01]  /*1520*/  @!P6 LDG.E R0, desc[UR8][R18.64] ;  /* 0x000000081200e981 */ /* 0x0002a2000c1e1900 */
[----:B------:R-:W-:Y:S01]  /*1530*/  @!P0 IMAD.WIDE.U32 R42, R28, R25, R42 ;  /* 0x000000191c2a8225 */ /* 0x000fe200078e002a */
[----:B------:R-:W-:-:S03]  /*1540*/  ISETP.GE.OR P6, PT, R36, UR4, !P1 ;  /* 0x0000000424007c0c */ /* 0x000fc6000cfc6670 */
[----:B------:R-:W-:Y:S02]  /*1550*/  @!P4 IMAD.MOV.U32 R38, RZ, RZ, R32 ;  /* 0x000000ffff26c224 */ /* 0x000fe400078e0020 */
[----:B------:R-:W-:Y:S01]  /*1560*/  @!P0 IMAD R25, R25, R5, R27 ;  /* 0x0000000519198224 */ /* 0x000fe200078e021b */
[----:B------:R-:W-:Y:S01]  /*1570*/  @!P5 LEA.HI.X R21, R40, R21, R34, 0x2, P2 ;  /* 0x000000152815d211 */ /* 0x000fe200010f1422 */
[----:B------:R-:W-:Y:S02]  /*1580*/  IMAD.MOV.U32 R27, RZ, RZ, -0x800000 ;  /* 0xff800000ff1b7424 */ /* 0x000fe400078e00ff */
[----:B------:R-:W-:-:S04]  /*1590*/  @!P4 IMAD.WIDE.U32 R38, R28, R7, R38 ;  /* 0x000000071c26c225 */ /* 0x000fc800078e0026 */
[----:B------:R-:W-:Y:S01]  /*15a0*/  @!P4 IMAD R29, R7, R5, R29 ;  /* 0x00000005071dc224 */ /* 0x000fe200078e021d */
[----:B------:R-:W-:Y:S01]  /*15b0*/  @!P3 SHF.R.S32.HI R7, RZ, 0x1f, R24 ;  /* 0x0000001fff07b819 */ /* 0x000fe20000011418 */
[----:B------:R3:W4:Y:S01]  /*15c0*/  @!P5 LDG.E R27, desc[UR8][R20.64] ;  /* 0x00000008141bd981 */ /* 0x000722000c1e1900 */
[----:B-1----:R-:W1:Y:S01]  /*15d0*/  @!P0 LDC.64 R18, c[0x0][0x2b8] ;  /* 0x0000ae00ff128b82 */ /* 0x002e620000000a00 */
[----:B------:R-:W-:Y:S01]  /*15e0*/  @!P3 IMAD.MOV.U32 R44, RZ, RZ, R32 ;  /* 0x000000ffff2cb224 */ /* 0x000fe200078e0020 */
[----:B0-----:R-:W-:Y:S01]  /*15f0*/  @!P4 LEA R22, P2, R38, R22, 0x2 ;  /* 0x000000162616c211 */ /* 0x001fe200078410ff */
[----:B------:R-:W-:Y:S01]  /*1600*/  @!P3 IMAD.MOV.U32 R45, RZ, RZ, R33 ;  /* 0x000000ffff2db224 */ /* 0x000fe200078e0021 */
[----:B------:R-:W-:Y:S01]  /*1610*/  @!P4 IADD3 R29, R39, R29, RZ ;  /* 0x0000001d271dc210 */ /* 0x000fe20007ffe0ff */
[----:B------:R-:W-:Y:S02]  /*1620*/  @!P3 IMAD R7, R7, R28, RZ ;  /* 0x0000001c0707b224 */ /* 0x000fe400078e02ff */
[----:B------:R-:W-:Y:S01]  /*1630*/  @!P3 IMAD.WIDE.U32 R44, R28, R24, R44 ;  /* 0x000000181c2cb225 */ /* 0x000fe200078e002c */
[----:B------:R-:W-:-:S02]  /*1640*/  @!P4 LEA.HI.X R23, R38, R23, R29, 0x2, P2 ;  /* 0x000000172617c211 */ /* 0x000fc400010f141d */
[----:B------:R-:W-:Y:S01]  /*1650*/  @!P6 SHF.R.S32.HI R34, RZ, 0x1f, R36 ;  /* 0x0000001fff22e819 */ /* 0x000fe20000011424 */
[----:B------:R-:W-:Y:S01]  /*1660*/  @!P3 IMAD R24, R24, R5, R7 ;  /* 0x000000051818b224 */ /* 0x000fe200078e0207 */
[----:B---3--:R-:W0:Y:S01]  /*1670*/  @!P3 LDC.64 R20, c[0x0][0x2b8] ;  /* 0x0000ae00ff14bb82 */ /* 0x008e220000000a00 */
[----:B------:R-:W-:Y:S02]  /*1680*/  IMAD.MOV.U32 R29, RZ, RZ, -0x800000 ;  /* 0xff800000ff1d7424 */ /* 0x000fe400078e00ff */
[C---:B------:R-:W-:Y:S01]  /*1690*/  VIADD R7, R15.reuse, 0x30 ;  /* 0x000000300f077836 */ /* 0x040fe20000000000 */
[----:B------:R-:W-:Y:S01]  /*16a0*/  IADD3 R38, R15, 0x38, RZ ;  /* 0x000000380f267810 */ /* 0x000fe20007ffe0ff */
[----:B------:R-:W-:Y:S02]  /*16b0*/  @!P6 IMAD.MOV.U32 R40, RZ, RZ, R32 ;  /* 0x000000ffff28e224 */ /* 0x000fe400078e0020 */
[----:B------:R-:W-:Y:S01]  /*16c0*/  @!P6 IMAD.MOV.U32 R41, RZ, RZ, R33 ;  /* 0x000000ffff29e224 */ /* 0x000fe200078e0021 */
[----:B------:R-:W-:Y:S01]  /*16d0*/  ISETP.GE.OR P5, PT, R7, UR4, !P1 ;  /* 0x0000000407007c0c */ /* 0x000fe2000cfa6670 */
[----:B------:R-:W-:Y:S01]  /*16e0*/  @!P6 IMAD R34, R34, R28, RZ ;  /* 0x0000001c2222e224 */ /* 0x000fe200078e02ff */
[----:B------:R3:W5:Y:S01]  /*16f0*/  @!P4 LDG.E R29, desc[UR8][R22.64] ;  /* 0x00000008161dc981 */ /* 0x000762000c1e1900 */
[----:B------:R-:W-:Y:S01]  /*1700*/  @!P0 IMAD.IADD R25, R43, 0x1, R25 ;  /* 0x000000012b198824 */ /* 0x000fe200078e0219 */
[----:B------:R-:W-:Y:S01]  /*1710*/  ISETP.GE.OR P4, PT, R38, UR4, !P1 ;  /* 0x0000000426007c0c */ /* 0x000fe2000cf86670 */
[----:B------:R-:W-:Y:S01]  /*1720*/  @!P6 IMAD.WIDE.U32 R40, R28, R36, R40 ;  /* 0x000000241c28e225 */ /* 0x000fe200078e0028 */
[----:B-1----:R-:W-:-:S03]  /*1730*/  @!P0 LEA R18, P2, R42, R18, 0x2 ;  /* 0x000000122a128211 */ /* 0x002fc600078410ff */
[----:B------:R-:W-:Y:S01]  /*1740*/  @!P6 IMAD R36, R36, R5, R34 ;  /* 0x000000052424e224 */ /* 0x000fe200078e0222 */
[----:B------:R-:W-:Y:S01]  /*1750*/  @!P0 LEA.HI.X R19, R42, R19, R25, 0x2, P2 ;  /* 0x000000132a138211 */ /* 0x000fe200010f1419 */
[----:B------:R-:W-:Y:S02]  /*1760*/  IMAD.MOV.U32 R34, RZ, RZ, -0x800000 ;  /* 0xff800000ff227424 */ /* 0x000fe400078e00ff */
[----:B------:R-:W-:Y:S01]  /*1770*/  VIADD R39, R15, 0x40 ;  /* 0x000000400f277836 */ /* 0x000fe20000000000 */
[----:B------:R-:W-:-:S03]  /*1780*/  @!P3 IADD3 R24, R45, R24, RZ ;  /* 0x000000182d18b210 */ /* 0x000fc60007ffe0ff */
[----:B------:R1:W2:Y:S01]  /*1790*/  @!P0 LDG.E R34, desc[UR8][R18.64] ;  /* 0x0000000812228981 */ /* 0x0002a2000c1e1900 */
[----:B------:R-:W-:Y:S02]  /*17a0*/  ISETP.GE.OR P2, PT, R39, UR4, !P1 ;  /* 0x0000000427007c0c */ /* 0x000fe4000cf46670 */
[C---:B0-----:R-:W-:Y:S02]  /*17b0*/  @!P3 LEA R42, P0, R44.reuse, R20, 0x2 ;  /* 0x000000142c2ab211 */ /* 0x041fe400078010ff */
[----:B------:R-:W-:Y:S02]  /*17c0*/  @!P4 SHF.R.S32.HI R20, RZ, 0x1f, R38 ;  /* 0x0000001fff14c819 */ /* 0x000fe40000011426 */
[----:B------:R-:W-:Y:S02]  /*17d0*/  @!P3 LEA.HI.X R43, R44, R21, R24, 0x2, P0 ;  /* 0x000000152c2bb211 */ /* 0x000fe400000f1418 */
[----:B---3--:R-:W-:Y:S01]  /*17e0*/  @!P5 SHF.R.S32.HI R22, RZ, 0x1f, R7 ;  /* 0x0000001fff16d819 */ /* 0x008fe20000011407 */
[----:B------:R-:W0:Y:S01]  /*17f0*/  @!P5 LDC.64 R24, c[0x0][0x2b8] ;  /* 0x0000ae00ff18db82 */ /* 0x000e220000000a00 */
[----:B------:R-:W-:-:S02]  /*1800*/  @!P5 IMAD.MOV.U32 R52, RZ, RZ, R32 ;  /* 0x000000ffff34d224 */ /* 0x000fc400078e0020 */
[--C-:B------:R-:W-:Y:S02]  /*1810*/  @!P5 IMAD.MOV.U32 R53, RZ, RZ, R33.reuse ;  /* 0x000000ffff35d224 */ /* 0x100fe400078e0021 */
[-C--:B------:R-:W-:Y:S02]  /*1820*/  @!P5 IMAD R22, R22, R28.reuse, RZ ;  /* 0x0000001c1616d224 */ /* 0x080fe400078e02ff */
[----:B------:R-:W-:Y:S01]  /*1830*/  @!P4 IMAD.MOV.U32 R50, RZ, RZ, R32 ;  /* 0x000000ffff32c224 */ /* 0x000fe200078e0020 */
[----:B-1----:R-:W1:Y:S01]  /*1840*/  @!P6 LDC.64 R18, c[0x0][0x2b8] ;  /* 0x0000ae00ff12eb82 */ /* 0x002e620000000a00 */
[----:B------:R-:W-:Y:S02]  /*1850*/  @!P4 IMAD.MOV.U32 R51, RZ, RZ, R33 ;  /* 0x000000ffff33c224 */ /* 0x000fe400078e0021 */
[----:B------:R-:W-:Y:S02]  /*1860*/  @!P4 IMAD R20, R20, R28, RZ ;  /* 0x0000001c1414c224 */ /* 0x000fe400078e02ff */
[----:B------:R-:W-:-:S02]  /*1870*/  IMAD.MOV.U32 R35, RZ, RZ, -0x800000 ;  /* 0xff800000ff237424 */ /* 0x000fc400078e00ff */
[----:B------:R-:W-:-:S04]  /*1880*/  @!P5 IMAD.WIDE.U32 R52, R28, R7, R52 ;  /* 0x000000071c34d225 */ /* 0x000fc800078e0034 */
[----:B------:R-:W-:Y:S01]  /*1890*/  @!P4 IMAD.WIDE.U32 R50, R28, R38, R50 ;  /* 0x000000261c32c225 */ /* 0x000fe200078e0032 */
[----:B------:R3:W5:Y:S03]  /*18a0*/  @!P3 LDG.E R35, desc[UR8][R42.64] ;  /* 0x000000082a23b981 */ /* 0x000766000c1e1900 */
[-C--:B------:R-:W-:Y:S02]  /*18b0*/  @!P5 IMAD R7, R7, R5.reuse, R22 ;  /* 0x000000050707d224 */ /* 0x080fe400078e0216 */
[----:B------:R-:W-:Y:S01]  /*18c0*/  VIADD R37, R15, 0x48 ;  /* 0x000000480f257836 */ /* 0x000fe20000000000 */
[----:B------:R-:W0:Y:S01]  /*18d0*/  @!P4 LDC.64 R22, c[0x0][0x2b8] ;  /* 0x0000ae00ff16cb82 */ /* 0x000e220000000a00 */
[----:B------:R-:W-:Y:S01]  /*18e0*/  @!P4 IMAD R38, R38, R5, R20 ;  /* 0x000000052626c224 */ /* 0x000fe200078e0214 */
[----:B------:R-:W-:Y:S02]  /*18f0*/  @!P2 SHF.R.S32.HI R20, RZ, 0x1f, R39 ;  /* 0x0000001fff14a819 */ /* 0x000fe40000011427 */
[----:B------:R-:W-:-:S03]  /*1900*/  ISETP.GE.OR P0, PT, R37, UR4, !P1 ;  /* 0x0000000425007c0c */ /* 0x000fc6000cf06670 */
[----:B------:R-:W-:Y:S01]  /*1910*/  @!P2 IMAD R20, R20, R28, RZ ;  /* 0x0000001c1414a224 */ /* 0x000fe200078e02ff */
[----:B-1----:R-:W-:Y:S01]  /*1920*/  @!P6 LEA R54, P3, R40, R18, 0x2 ;  /* 0x000000122836e211 */ /* 0x002fe200078610ff */
[----:B------:R-:W-:Y:S01]  /*1930*/  @!P6 IMAD.IADD R36, R41, 0x1, R36 ;  /* 0x000000012924e824 */ /* 0x000fe200078e0224 */
[----:B---3--:R-:W-:Y:S01]  /*1940*/  @!P2 MOV R42, R32 ;  /* 0x00000020002aa202 */ /* 0x008fe20000000f00 */
[----:B------:R-:W-:-:S04]  /*1950*/  @!P2 IMAD.MOV.U32 R43, RZ, RZ, R33 ;  /* 0x000000ffff2ba224 */ /* 0x000fc800078e0021 */
[----:B------:R-:W-:-:S04]  /*1960*/  @!P2 IMAD.WIDE.U32 R42, R28, R39, R42 ;  /* 0x000000271c2aa225 */ /* 0x000fc800078e002a */
[----:B------:R-:W-:Y:S02]  /*1970*/  @!P2 IMAD R39, R39, R5, R20 ;  /* 0x000000052727a224 */ /* 0x000fe400078e0214 */
[----:B------:R-:W1:Y:S01]  /*1980*/  @!P2 LDC.64 R20, c[0x0][0x2b8] ;  /* 0x0000ae00ff14ab82 */ /* 0x000e620000000a00 */
[----:B------:R-:W-:Y:S01]  /*1990*/  @!P6 LEA.HI.X R55, R40, R19, R36, 0x2, P3 ;  /* 0x000000132837e211 */ /* 0x000fe200018f1424 */
[----:B------:R-:W-:Y:S01]  /*19a0*/  @!P5 IMAD.IADD R7, R53, 0x1, R7 ;  /* 0x000000013507d824 */ /* 0x000fe200078e0207 */
[----:B------:R-:W-:Y:S02]  /*19b0*/  @!P0 SHF.R.S32.HI R44, RZ, 0x1f, R37 ;  /* 0x0000001fff2c8819 */ /* 0x000fe40000011425 */
[C---:B0-----:R-:W-:Y:S01]  /*19c0*/  @!P5 LEA R56, P3, R52.reuse, R24, 0x2 ;  /* 0x000000183438d211 */ /* 0x041fe200078610ff */
[----:B------:R-:W-:Y:S02]  /*19d0*/  IMAD.MOV.U32 R36, RZ, RZ, -0x800000 ;  /* 0xff800000ff247424 */ /* 0x000fe400078e00ff */
[----:B------:R-:W0:Y:S01]  /*19e0*/  @!P0 LDC.64 R18, c[0x0][0x2b8] ;  /* 0x0000ae00ff128b82 */ /* 0x000e220000000a00 */
[----:B------:R-:W-:Y:S01]  /*19f0*/  @!P0 MOV R41, R33 ;  /* 0x0000002100298202 */ /* 0x000fe20000000f00 */
[----:B------:R-:W-:Y:S01]  /*1a00*/  @!P0 IMAD.MOV.U32 R40, RZ, RZ, R32 ;  /* 0x000000ffff288224 */ /* 0x000fe200078e0020 */
[----:B------:R-:W-:Y:S01]  /*1a10*/  @!P5 LEA.HI.X R57, R52, R25, R7, 0x2, P3 ;  /* 0x000000193439d211 */ /* 0x000fe200018f1407 */
[----:B------:R-:W-:Y:S01]  /*1a20*/  @!P0 IMAD R44, R44, R28, RZ ;  /* 0x0000001c2c2c8224 */ /* 0x000fe200078e02ff */
[----:B------:R-:W-:Y:S01]  /*1a30*/  @!P4 IADD3 R38, R51, R38, RZ ;  /* 0x000000263326c210 */ /* 0x000fe20007ffe0ff */
[----:B------:R-:W-:Y:S01]  /*1a40*/  VIADD R7, R15, 0x50 ;  /* 0x000000500f077836 */ /* 0x000fe20000000000 */
[----:B------:R-:W-:Y:S01]  /*1a50*/  @!P4 LEA R52, P3, R50, R22, 0x2 ;  /* 0x000000163234c211 */ /* 0x000fe200078610ff */
[----:B------:R-:W-:Y:S01]  /*1a60*/  @!P0 IMAD.WIDE.U32 R40, R28, R37, R40 ;  /* 0x000000251c288225 */ /* 0x000fe200078e0028 */
[----:B------:R-:W3:Y:S02]  /*1a70*/  @!P6 LDG.E R36, desc[UR8][R54.64] ;  /* 0x000000083624e981 */ /* 0x000ee4000c1e1900 */
[----:B------:R-:W-:Y:S01]  /*1a80*/  ISETP.GE.OR P6, PT, R7, UR4, !P1 ;  /* 0x0000000407007c0c */ /* 0x000fe2000cfc6670 */
[----:B------:R-:W-:Y:S01]  /*1a90*/  @!P0 IMAD R24, R37, R5, R44 ;  /* 0x0000000525188224 */ /* 0x000fe200078e022c */
[----:B------:R-:W-:Y:S01]  /*1aa0*/  @!P4 LEA.HI.X R53, R50, R23, R38, 0x2, P3 ;  /* 0x000000173235c211 */ /* 0x000fe200018f1426 */
[----:B------:R-:W-:-:S02]  /*1ab0*/  IMAD.MOV.U32 R37, RZ, RZ, -0x800000 ;  /* 0xff800000ff257424 */ /* 0x000fc400078e00ff */
[----:B------:R-:W-:Y:S01]  /*1ac0*/  VIADD R23, R15, 0x58 ;  /* 0x000000580f177836 */ /* 0x000fe20000000000 */
[C---:B-1----:R-:W-:Y:S01]  /*1ad0*/  @!P2 LEA R44, P3, R42.reuse, R20, 0x2 ;  /* 0x000000142a2ca211 */ /* 0x042fe200078610ff */
[----:B------:R-:W-:Y:S02]  /*1ae0*/  @!P2 IMAD.IADD R39, R43, 0x1, R39 ;  /* 0x000000012b27a824 */ /* 0x000fe400078e0227 */
[----:B------:R-:W3:Y:S01]  /*1af0*/  @!P5 LDG.E R37, desc[UR8][R56.64] ;  /* 0x000000083825d981 */ /* 0x000ee2000c1e1900 */
[----:B------:R-:W-:Y:S02]  /*1b00*/  ISETP.GE.OR P5, PT, R23, UR4, !P1 ;  /* 0x0000000417007c0c */ /* 0x000fe4000cfa6670 */
[----:B------:R-:W-:Y:S01]  /*1b10*/  @!P2 LEA.HI.X R45, R42, R21, R39, 0x2, P3 ;  /* 0x000000152a2da211 */ /* 0x000fe200018f1427 */
[----:B------:R-:W-:Y:S01]  /*1b20*/  IMAD.MOV.U32 R38, RZ, RZ, -0x800000 ;  /* 0xff800000ff267424 */ /* 0x000fe200078e00ff */
[----:B------:R-:W1:Y:S01]  /*1b30*/  @!P6 LDC.64 R20, c[0x0][0x2b8] ;  /* 0x0000ae00ff14eb82 */ /* 0x000e620000000a00 */
[----:B0-----:R-:W-:Y:S01]  /*1b40*/  @!P0 LEA R42, P3, R40, R18, 0x2 ;  /* 0x00000012282a8211 */ /* 0x001fe200078610ff */
[----:B------:R-:W-:Y:S01]  /*1b50*/  VIADD R22, R15, 0x60 ;  /* 0x000000600f167836 */ /* 0x000fe20000000000 */
[----:B------:R-:W-:-:S02]  /*1b60*/  @!P0 IADD3 R24, R41, R24, RZ ;  /* 0x0000001829188210 */ /* 0x000fc40007ffe0ff */
[----:B------:R0:W3:Y:S02]  /*1b70*/  @!P4 LDG.E R38, desc[UR8][R52.64] ;  /* 0x000000083426c981 */ /* 0x0000e4000c1e1900 */
[----:B------:R-:W-:Y:S02]  /*1b80*/  @!P0 LEA.HI.X R43, R40, R19, R24, 0x2, P3 ;  /* 0x00000013282b8211 */ /* 0x000fe400018f1418 */
[----:B------:R-:W1:Y:S01]  /*1b90*/  @!P5 LDC.64 R18, c[0x0][0x2b8] ;  /* 0x0000ae00ff12db82 */ /* 0x000e620000000a00 */
[----:B------:R-:W-:Y:S01]  /*1ba0*/  ISETP.GE.OR P4, PT, R22, UR4, !P1 ;  /* 0x0000000416007c0c */ /* 0x000fe2000cf86670 */
[----:B------:R-:W-:Y:S01]  /*1bb0*/  IMAD.MOV.U32 R40, RZ, RZ, -0x800000 ;  /* 0xff800000ff287424 */ /* 0x000fe200078e00ff */
[----:B------:R-:W-:Y:S01]  /*1bc0*/  @!P6 SHF.R.S32.HI R46, RZ, 0x1f, R7 ;  /* 0x0000001fff2ee819 */ /* 0x000fe20000011407 */
[----:B------:R-:W-:Y:S01]  /*1bd0*/  IMAD.MOV.U32 R39, RZ, RZ, -0x800000 ;  /* 0xff800000ff277424 */ /* 0x000fe200078e00ff */
[----:B------:R-:W-:Y:S01]  /*1be0*/  @!P6 MOV R50, R32 ;  /* 0x000000200032e202 */ /* 0x000fe20000000f00 */
[----:B------:R-:W-:-:S02]  /*1bf0*/  @!P6 IMAD.MOV.U32 R51, RZ, RZ, R33 ;  /* 0x000000ffff33e224 */ /* 0x000fc400078e0021 */
[----:B------:R1:W3:Y:S01]  /*1c00*/  @!P2 LDG.E R40, desc[UR8][R44.64] ;  /* 0x000000082c28a981 */ /* 0x0002e2000c1e1900 */
[----:B------:R-:W-:-:S03]  /*1c10*/  @!P6 IMAD R46, R46, R28, RZ ;  /* 0x0000001c2e2ee224 */ /* 0x000fc600078e02ff */
[----:B------:R1:W3:Y:S01]  /*1c20*/  @!P0 LDG.E R39, desc[UR8][R42.64] ;  /* 0x000000082a278981 */ /* 0x0002e2000c1e1900 */
[----:B------:R-:W-:Y:S01]  /*1c30*/  @!P6 IMAD.WIDE.U32 R50, R28, R7, R50 ;  /* 0x000000071c32e225 */ /* 0x000fe200078e0032 */
[----:B------:R-:W4:Y:S03]  /*1c40*/  @!P4 LDC.64 R24, c[0x0][0x2b8] ;  /* 0x0000ae00ff18cb82 */ /* 0x000f260000000a00 */
[----:B------:R-:W-:Y:S02]  /*1c50*/  @!P6 IMAD R46, R7, R5, R46 ;  /* 0x00000005072ee224 */ /* 0x000fe400078e022e */
[----:B0-----:R-:W-:Y:S02]  /*1c60*/  @!P5 IMAD.MOV.U32 R52, RZ, RZ, R32 ;  /* 0x000000ffff34d224 */ /* 0x001fe400078e0020 */
[----:B------:R-:W-:Y:S01]  /*1c70*/  @!P5 IMAD.MOV.U32 R53, RZ, RZ, R33 ;  /* 0x000000ffff35d224 */ /* 0x000fe200078e0021 */
[----:B-1----:R-:W-:Y:S01]  /*1c80*/  @!P5 SHF.R.S32.HI R45, RZ, 0x1f, R23 ;  /* 0x0000001fff2dd819 */ /* 0x002fe20000011417 */
[----:B------:R-:W-:-:S04]  /*1c90*/  VIADD R42, R15, 0x68 ;  /* 0x000000680f2a7836 */ /* 0x000fc80000000000 */
[----:B------:R-:W-:Y:S01]  /*1ca0*/  @!P5 IMAD R45, R45, R28, RZ ;  /* 0x0000001c2d2dd224 */ /* 0x000fe200078e02ff */
[----:B------:R-:W-:Y:S02]  /*1cb0*/  @!P6 LEA R44, P0, R50, R20, 0x2 ;  /* 0x00000014322ce211 */ /* 0x000fe400078010ff */
[----:B------:R-:W-:Y:S01]  /*1cc0*/  ISETP.GE.OR P3, PT, R42, UR4, !P1 ;  /* 0x000000042a007c0c */ /* 0x000fe2000cf66670 */
[----:B------:R-:W-:Y:S02]  /*1cd0*/  @!P6 IMAD.IADD R20, R51, 0x1, R46 ;  /* 0x000000013314e824 */ /* 0x000fe400078e022e */
[----:B------:R-:W-:-:S04]  /*1ce0*/  @!P5 IMAD.WIDE.U32 R52, R28, R23, R52 ;  /* 0x000000171c34d225 */ /* 0x000fc800078e0034 */
[----:B------:R-:W-:Y:S02]  /*1cf0*/  @!P5 IMAD R23, R23, R5, R45 ;  /* 0x000000051717d224 */ /* 0x000fe400078e022d */
[C---:B------:R-:W-:Y:S01]  /*1d00*/  VIADD R41, R15.reuse, 0x70 ;  /* 0x000000700f297836 */ /* 0x040fe20000000000 */
[----:B------:R-:W-:Y:S02]  /*1d10*/  IADD3 R7, R15, 0x78, RZ ;  /* 0x000000780f077810 */ /* 0x000fe40007ffe0ff */
[----:B------:R-:W-:Y:S02]  /*1d20*/  @!P6 LEA.HI.X R45, R50, R21, R20, 0x2, P0 ;  /* 0x00000015322de211 */ /* 0x000fe400000f1414 */
[----:B------:R-:W-:Y:S02]  /*1d30*/  @!P5 LEA R50, P0, R52, R18, 0x2 ;  /* 0x000000123432d211 */ /* 0x000fe400078010ff */
[----:B------:R-:W-:Y:S02]  /*1d40*/  @!P5 IADD3 R23, R53, R23, RZ ;  /* 0x000000173517d210 */ /* 0x000fe40007ffe0ff */
[----:B------:R-:W-:-:S02]  /*1d50*/  @!P4 SHF.R.S32.HI R43, RZ, 0x1f, R22 ;  /* 0x0000001fff2bc819 */ /* 0x000fc40000011416 */
[----:B------:R-:W-:Y:S02]  /*1d60*/  ISETP.GE.OR P2, PT, R41, UR4, !P1 ;  /* 0x0000000429007c0c */ /* 0x000fe4000cf46670 */
[----:B------:R-:W-:Y:S01]  /*1d70*/  ISETP.GE.OR P1, PT, R7, UR4, !P1 ;  /* 0x0000000407007c0c */ /* 0x000fe2000cf26670 */
[----:B------:R-:W-:Y:S01]  /*1d80*/  @!P4 IMAD.MOV.U32 R56, RZ, RZ, R32 ;  /* 0x000000ffff38c224 */ /* 0x000fe200078e0020 */
[----:B------:R-:W-:Y:S01]  /*1d90*/  @!P5 LEA.HI.X R51, R52, R19, R23, 0x2, P0 ;  /* 0x000000133433d211 */ /* 0x000fe200000f1417 */
[----:B------:R-:W-:Y:S01]  /*1da0*/  @!P4 IMAD.MOV.U32 R57, RZ, RZ, R33 ;  /* 0x000000ffff39c224 */ /* 0x000fe200078e0021 */
[----:B------:R-:W-:Y:S01]  /*1db0*/  @!P3 SHF.R.S32.HI R19, RZ, 0x1f, R42 ;  /* 0x0000001fff13b819 */ /* 0x000fe2000001142a */
[----:B------:R-:W-:Y:S01]  /*1dc0*/  @!P4 IMAD R20, R43, R28, RZ ;  /* 0x0000001c2b14c224 */ /* 0x000fe200078e02ff */
[----:B------:R-:W-:Y:S01]  /*1dd0*/  @!P3 MOV R53, R33 ;  /* 0x000000210035b202 */ /* 0x000fe20000000f00 */
[----:B------:R-:W-:-:S04]  /*1de0*/  @!P4 IMAD.WIDE.U32 R56, R28, R22, R56 ;  /* 0x000000161c38c225 */ /* 0x000fc800078e0038 */
[----:B------:R-:W-:Y:S02]  /*1df0*/  @!P4 IMAD R18, R22, R5, R20 ;  /* 0x000000051612c224 */ /* 0x000fe400078e0214 */
[----:B------:R-:W-:Y:S02]  /*1e00*/  @!P3 IMAD.MOV.U32 R52, RZ, RZ, R32 ;  /* 0x000000ffff34b224 */ /* 0x000fe400078e0020 */
[----:B------:R-:W-:Y:S01]  /*1e10*/  @!P3 IMAD R19, R19, R28, RZ ;  /* 0x0000001c1313b224 */ /* 0x000fe200078e02ff */
[----:B----4-:R-:W-:Y:S01]  /*1e20*/  @!P4 LEA R54, P0, R56, R24, 0x2 ;  /* 0x000000183836c211 */ /* 0x010fe200078010ff */
[----:B------:R-:W-:Y:S01]  /*1e30*/  @!P3 IMAD.WIDE.U32 R52, R28, R42, R52 ;  /* 0x0000002a1c34b225 */ /* 0x000fe200078e0034 */
[----:B------:R-:W0:Y:S03]  /*1e40*/  @!P3 LDC.64 R22, c[0x0][0x2b8] ;  /* 0x0000ae00ff16bb82 */ /* 0x000e260000000a00 */
[----:B------:R-:W-:-:S02]  /*1e50*/  @!P4 IMAD.IADD R24, R57, 0x1, R18 ;  /* 0x000000013918c824 */ /* 0x000fc400078e0212 */
[----:B------:R-:W-:-:S03]  /*1e60*/  @!P3 IMAD R42, R42, R5, R19 ;  /* 0x000000052a2ab224 */ /* 0x000fc600078e0213 */
[----:B------:R-:W1:Y:S01]  /*1e70*/  @!P1 LDC.64 R18, c[0x0][0x2b8] ;  /* 0x0000ae00ff129b82 */ /* 0x000e620000000a00 */
[----:B------:R-:W-:Y:S01]  /*1e80*/  @!P4 LEA.HI.X R55, R56, R25, R24, 0x2, P0 ;  /* 0x000000193837c211 */ /* 0x000fe200000f1418 */
[----:B------:R-:W-:Y:S01]  /*1e90*/  IMAD.MOV.U32 R24, RZ, RZ, -0x800000 ;  /* 0xff800000ff187424 */ /* 0x000fe200078e00ff */
[----:B------:R-:W-:-:S05]  /*1ea0*/  @!P1 SHF.R.S32.HI R25, RZ, 0x1f, R7 ;  /* 0x0000001fff199819 */ /* 0x000fca0000011407 */
[----:B------:R-:W4:Y:S01]  /*1eb0*/  @!P2 LDC.64 R20, c[0x0][0x2b8] ;  /* 0x0000ae00ff14ab82 */ /* 0x000f220000000a00 */
[----:B------:R-:W-:Y:S01]  /*1ec0*/  @!P2 SHF.R.S32.HI R43, RZ, 0x1f, R41 ;  /* 0x0000001fff2ba819 */ /* 0x000fe20000011429 */
[----:B------:R0:W3:Y:S01]  /*1ed0*/  @!P6 LDG.E R24, desc[UR8][R44.64] ;  /* 0x000000082c18e981 */ /* 0x0000e2000c1e1900 */
[----:B------:R-:W-:Y:S01]  /*1ee0*/  @!P2 MOV R57, R33 ;  /* 0x000000210039a202 */ /* 0x000fe20000000f00 */
[--C-:B------:R-:W-:Y:S02]  /*1ef0*/  @!P2 IMAD.MOV.U32 R56, RZ, RZ, R32.reuse ;  /* 0x000000ffff38a224 */ /* 0x100fe400078e0020 */
[----:B------:R-:W-:Y:S02]  /*1f00*/  @!P2 IMAD R43, R43, R28, RZ ;  /* 0x0000001c2b2ba224 */ /* 0x000fe400078e02ff */
[----:B------:R-:W-:-:S04]  /*1f10*/  @!P1 IMAD.WIDE.U32 R32, R28, R7, R32 ;  /* 0x000000071c209225 */ /* 0x000fc800078e0020 */
[----:B------:R-:W-:Y:S02]  /*1f20*/  @!P2 IMAD R43, R41, R5, R43 ;  /* 0x00000005292ba224 */ /* 0x000fe400078e022b */
[----:B------:R-:W-:Y:S01]  /*1f30*/  @!P2 IMAD.WIDE.U32 R56, R28, R41, R56 ;  /* 0x000000291c38a225 */ /* 0x000fe200078e0038 */
[----:B-1----:R-:W-:-:S03]  /*1f40*/  @!P1 LEA R18, P0, R32, R18, 0x2 ;  /* 0x0000001220129211 */ /* 0x002fc600078010ff */
[----:B------:R-:W-:Y:S02]  /*1f50*/  IMAD.MOV.U32 R41, RZ, RZ, -0x800000 ;  /* 0xff800000ff297424 */ /* 0x000fe400078e00ff */
[----:B0-----:R-:W-:-:S04]  /*1f60*/  @!P1 IMAD R44, R25, R28, RZ ;  /* 0x0000001c192c9224 */ /* 0x001fc800078e02ff */
[----:B------:R-:W3:Y:S01]  /*1f70*/  @!P5 LDG.E R41, desc[UR8][R50.64] ;  /* 0x000000083229d981 */ /* 0x000ee2000c1e1900 */
[----:B------:R-:W-:Y:S02]  /*1f80*/  @!P1 IMAD R44, R7, R5, R44 ;  /* 0x00000005072c9224 */ /* 0x000fe400078e022c */
[----:B------:R-:W-:Y:S02]  /*1f90*/  IMAD.MOV.U32 R25, RZ, RZ, -0x800000 ;  /* 0xff800000ff197424 */ /* 0x000fe400078e00ff */
[----:B------:R-:W-:Y:S01]  /*1fa0*/  @!P1 IMAD.IADD R44, R33, 0x1, R44 ;  /* 0x00000001212c9824 */ /* 0x000fe200078e022c */
[----:B------:R-:W-:Y:S01]  /*1fb0*/  @!P3 LEA R22, P5, R52, R22, 0x2 ;  /* 0x000000163416b211 */ /* 0x000fe200078a10ff */
[----:B------:R-:W-:Y:S01]  /*1fc0*/  @!P3 IMAD.IADD R42, R53, 0x1, R42 ;  /* 0x00000001352ab824 */ /* 0x000fe200078e022a */
[----:B------:R-:W-:Y:S01]  /*1fd0*/  @!P2 IADD3 R43, R57, R43, RZ ;  /* 0x0000002b392ba210 */ /* 0x000fe20007ffe0ff */
[----:B------:R-:W3:Y:S01]  /*1fe0*/  @!P4 LDG.E R25, desc[UR8][R54.64] ;  /* 0x000000083619c981 */ /* 0x000ee2000c1e1900 */
[----:B------:R-:W-:-:S02]  /*1ff0*/  @!P1 LEA.HI.X R19, R32, R19, R44, 0x2, P0 ;  /* 0x0000001320139211 */ /* 0x000fc400000f142c */
[----:B------:R-:W-:Y:S01]  /*2000*/  MOV R32, 0xff800000 ;  /* 0xff80000000207802 */ /* 0x000fe20000000f00 */
[----:B------:R-:W-:Y:S01]  /*2010*/  IMAD.MOV.U32 R33, RZ, RZ, -0x800000 ;  /* 0xff800000ff217424 */ /* 0x000fe200078e00ff */
[----:B----4-:R-:W-:Y:S02]  /*2020*/  @!P2 LEA R20, P4, R56, R20, 0x2 ;  /* 0x000000143814a211 */ /* 0x010fe400078810ff */
[----:B------:R-:W-:Y:S01]  /*2030*/  @!P3 LEA.HI.X R23, R52, R23, R42, 0x2, P5 ;  /* 0x000000173417b211 */ /* 0x000fe200028f142a */
[----:B------:R-:W-:Y:S01]  /*2040*/  IMAD.MOV.U32 R42, RZ, RZ, -0x800000 ;  /* 0xff800000ff2a7424 */ /* 0x000fe200078e00ff */
[----:B------:R0:W4:Y:S01]  /*2050*/  @!P1 LDG.E R32, desc[UR8][R18.64] ;  /* 0x0000000812209981 */ /* 0x000122000c1e1900 */
[----:B------:R-:W-:-:S03]  /*2060*/  @!P2 LEA.HI.X R21, R56, R21, R43, 0x2, P4 ;  /* 0x000000153815a211 */ /* 0x000fc600020f142b */
[----:B------:R-:W4:Y:S04]  /*2070*/  @!P3 LDG.E R33, desc[UR8][R22.64] ;  /* 0x000000081621b981 */ /* 0x000f28000c1e1900 */
[----:B------:R1:W4:Y:S01]  /*2080*/  @!P2 LDG.E R42, desc[UR8][R20.64] ;  /* 0x00000008142aa981 */ /* 0x000322000c1e1900 */
[----:B0-----:R-:W1:Y:S01]  /*2090*/  LDC R18, c[0x0][0x270] ;  /* 0x00009c00ff127b82 */ /* 0x001e620000000800 */
[----:B------:R-:W0:Y:S01]  /*20a0*/  S2R R7, SR_CgaCtaId ;  /* 0x0000000000077919 */ /* 0x000e220000008800 */
[----:B-1----:R-:W-:-:S04]  /*20b0*/  IABS R21, R18 ;  /* 0x0000001200157213 */ /* 0x002fc80000000000 */
[----:B------:R-:W1:Y:S08]  /*20c0*/  I2F.U32.RP R44, R21 ;  /* 0x00000015002c7306 */ /* 0x000e700000209000 */
[----:B-1----:R-:W1:Y:S01]  /*20d0*/  MUFU.RCP R44, R44 ;  /* 0x0000002c002c7308 */ /* 0x002e620000001000 */
[----:B------:R-:W-:Y:S01]  /*20e0*/  MOV R19, 0x400 ;  /* 0x0000040000137802 */ /* 0x000fe20000000f00 */
[----:B-1----:R-:W-:-:S06]  /*20f0*/  VIADD R44, R44, 0xffffffe ;  /* 0x0ffffffe2c2c7836 */ /* 0x002fcc0000000000 */
[----:B------:R-:W1:Y:S01]  /*2100*/  F2I.FTZ.U32.TRUNC.NTZ R45, R44 ;  /* 0x0000002c002d7305 */ /* 0x000e62000021f000 */
[----:B0-----:R-:W-:Y:S02]  /*2110*/  LEA R7, R7, R19, 0x18 ;  /* 0x0000001307077211 */ /* 0x001fe400078ec0ff */
[----:B------:R-:W-:-:S03]  /*2120*/  ISETP.GT.AND P3, PT, R47, 0x77f, PT ;  /* 0x0000077f2f00780c */ /* 0x000fc60003f64270 */
[----:B------:R-:W-:Y:S01]  /*2130*/  IMAD R15, R15, 0x44, R7 ;  /* 0x000000440f0f7824 */ /* 0x000fe200078e0207 */
[C---:B------:R-:W-:Y:S01]  /*2140*/  ISETP.GT.AND P1, PT, R47.reuse, 0x67f, PT ;  /* 0x0000067f2f00780c */ /* 0x040fe20003f24270 */
[----:B-1----:R-:W-:Y:S02]  /*2150*/  IMAD.MOV R22, RZ, RZ, -R45 ;  /* 0x000000ffff167224 */ /* 0x002fe400078e0a2d */
[----:B------:R-:W-:Y:S02]  /*2160*/  IMAD.MOV.U32 R44, RZ, RZ, RZ ;  /* 0x000000ffff2c7224 */ /* 0x000fe400078e00ff */
[----:B------:R-:W-:Y:S01]  /*2170*/  IMAD R22, R22, R21, RZ ;  /* 0x0000001516167224 */ /* 0x000fe200078e02ff */
[----:B------:R-:W-:Y:S01]  /*2180*/  ISETP.GT.AND P2, PT, R47, 0x6ff, PT ;  /* 0x000006ff2f00780c */ /* 0x000fe20003f44270 */
[----:B------:R-:W-:Y:S01]  /*2190*/  IMAD R15, R26, 0x4, R15 ;  /* 0x000000041a0f7824 */ /* 0x000fe200078e020f */
[----:B------:R-:W-:Y:S01]  /*21a0*/  IABS R20, R6 ;  /* 0x0000000600147213 */ /* 0x000fe20000000000 */
[----:B------:R-:W-:Y:S01]  /*21b0*/  IMAD.HI.U32 R22, R45, R22, R44 ;  /* 0x000000162d167227 */ /* 0x000fe200078e002c */
[----:B------:R-:W-:-:S02]  /*21c0*/  IABS R19, R18 ;  /* 0x0000001200137213 */ /* 0x000fc40000000000 */
[C---:B------:R-:W-:Y:S02]  /*21d0*/  ISETP.GT.AND P0, PT, R47.reuse, 0x5ff, PT ;  /* 0x000005ff2f00780c */ /* 0x040fe40003f04270 */
[C---:B------:R-:W-:Y:S01]  /*21e0*/  ISETP.GT.AND P4, PT, R47.reuse, 0x57f, PT ;  /* 0x0000057f2f00780c */ /* 0x040fe20003f84270 */
[----:B------:R-:W-:Y:S01]  /*21f0*/  @!P3 STS [R15+0x220], R27 ;  /* 0x0002201b0f00b388 */ /* 0x000fe20000000800 */
[----:B------:R-:W-:Y:S01]  /*2200*/  IADD3 R19, RZ, -R19, RZ ;  /* 0x80000013ff137210 */ /* 0x000fe20007ffe0ff */
[----:B------:R-:W-:Y:S01]  /*2210*/  IMAD.HI.U32 R22, R22, R20, RZ ;  /* 0x0000001416167227 */ /* 0x000fe200078e00ff */
[C---:B------:R-:W-:Y:S02]  /*2220*/  ISETP.GT.AND P3, PT, R47.reuse, 0x4ff, PT ;  /* 0x000004ff2f00780c */ /* 0x040fe40003f64270 */
[C---:B------:R-:W-:Y:S01]  /*2230*/  ISETP.GT.AND P5, PT, R47.reuse, 0x7ff, PT ;  /* 0x000007ff2f00780c */ /* 0x040fe20003fa4270 */
[----:B------:R-:W-:Y:S01]  /*2240*/  IMAD R19, R22, R19, R20 ;  /* 0x0000001316137224 */ /* 0x000fe200078e0214 */
[----:B--2---:R-:W-:Y:S01]  /*2250*/  @!P1 STS [R15+0x660], R34 ;  /* 0x000660220f009388 */ /* 0x004fe20000000800 */
[----:B------:R-:W-:-:S03]  /*2260*/  ISETP.GT.AND P1, PT, R47, 0x37f, PT ;  /* 0x0000037f2f00780c */ /* 0x000fc60003f24270 */
[----:B-----5:R-:W-:Y:S01]  /*2270*/  @!P2 STS [R15+0x440], R29 ;  /* 0x0004401d0f00a388 */ /* 0x020fe20000000800 */
[----:B------:R-:W-:-:S03]  /*2280*/  ISETP.GT.AND P2, PT, R47, 0x3ff, PT ;  /* 0x000003ff2f00780c */ /* 0x000fc60003f44270 */
[----:B------:R-:W-:Y:S01]  /*2290*/  @!P0 STS [R15+0x880], R35 ;  /* 0x000880230f008388 */ /* 0x000fe20000000800 */
[----:B------:R-:W-:-:S03]  /*22a0*/  ISETP.GT.AND P0, PT, R47, 0x2ff, PT ;  /* 0x000002ff2f00780c */ /* 0x000fc60003f04270 */
[----:B---3--:R-:W-:Y:S01]  /*22b0*/  @!P4 STS [R15+0xaa0], R36 ;  /* 0x000aa0240f00c388 */ /* 0x008fe20000000800 */
[----:B------:R-:W-:-:S03]  /*22c0*/  ISETP.GT.U32.AND P4, PT, R21, R19, PT ;  /* 0x000000131500720c */ /* 0x000fc60003f84070 */
[----:B------:R-:W-:Y:S01]  /*22d0*/  @!P3 STS [R15+0xcc0], R37 ;  /* 0x000cc0250f00b388 */ /* 0x000fe20000000800 */
[C---:B------:R-:W-:Y:S02]  /*22e0*/  ISETP.GT.AND P3, PT, R47.reuse, 0x27f, PT ;  /* 0x0000027f2f00780c */ /* 0x040fe40003f64270 */
[C---:B------:R-:W-:Y:S01]  /*22f0*/  ISETP.GT.AND P6, PT, R47.reuse, 0x7f, PT ;  /* 0x0000007f2f00780c */ /* 0x040fe20003fc4270 */
[----:B------:R0:W-:Y:S01]  /*2300*/  @!P5 STS [R15], R0 ;  /* 0x000000000f00d388 */ /* 0x0001e20000000800 */
[----:B------:R-:W-:-:S05]  /*2310*/  ISETP.GT.AND P5, PT, R47, 0x47f, PT ;  /* 0x0000047f2f00780c */ /* 0x000fca0003fa4270 */
[----:B------:R-:W-:Y:S01]  /*2320*/  @!P4 IMAD.IADD R19, R19, 0x1, -R21 ;  /* 0x000000011313c824 */ /* 0x000fe200078e0a15 */
[----:B------:R1:W-:Y:S01]  /*2330*/  @!P2 STS [R15+0x1100], R40 ;  /* 0x001100280f00a388 */ /* 0x0003e20000000800 */
[----:B------:R-:W-:-:S03]  /*2340*/  ISETP.GT.AND P2, PT, R47, 0x1ff, PT ;  /* 0x000001ff2f00780c */ /* 0x000fc60003f44270 */
[----:B------:R1:W-:Y:S01]  /*2350*/  @!P1 STS [R15+0x1320], R39 ;  /* 0x001320270f009388 */ /* 0x0003e20000000800 */
[----:B------:R-:W-:-:S03]  /*2360*/  ISETP.GT.AND P1, PT, R47, 0x17f, PT ;  /* 0x0000017f2f00780c */ /* 0x000fc60003f24270 */
[----:B------:R1:W-:Y:S01]  /*2370*/  @!P5 STS [R15+0xee0], R38 ;  /* 0x000ee0260f00d388 */ /* 0x0003e20000000800 */
[----:B0-----:R-:W-:Y:S02]  /*2380*/  LOP3.LUT R0, R31, R13, RZ, 0xfc, !PT ;  /* 0x0000000d1f007212 */ /* 0x001fe400078efcff */
[----:B------:R-:W-:Y:S01]  /*2390*/  LOP3.LUT R6, R6, R18, RZ, 0x3c, !PT ;  /* 0x0000001206067212 */ /* 0x000fe200078e3cff */
[----:B------:R-:W-:Y:S01]  /*23a0*/  @!P4 VIADD R22, R22, 0x1 ;  /* 0x000000011616c836 */ /* 0x000fe20000000000 */
[----:B------:R-:W-:Y:S01]  /*23b0*/  BSSY B0, `(.L_x_11) ;  /* 0x000002d000007945 */ /* 0x000fe20003800000 */
[----:B------:R1:W-:Y:S01]  /*23c0*/  @!P0 STS [R15+0x1540], R24 ;  /* 0x001540180f008388 */ /* 0x0003e20000000800 */
[----:B------:R-:W-:-:S03]  /*23d0*/  ISETP.GT.AND P0, PT, R47, 0xff, PT ;  /* 0x000000ff2f00780c */ /* 0x000fc60003f04270 */
[----:B------:R1:W-:Y:S01]  /*23e0*/  @!P3 STS [R15+0x1760], R41 ;  /* 0x001760290f00b388 */ /* 0x0003e20000000800 */
[----:B------:R-:W-:-:S03]  /*23f0*/  ISETP.GE.U32.AND P3, PT, R19, R21, PT ;  /* 0x000000151300720c */ /* 0x000fc60003f66070 */
[----:B------:R1:W-:Y:S01]  /*2400*/  @!P2 STS [R15+0x1980], R25 ;  /* 0x001980190f00a388 */ /* 0x0003e20000000800 */
[----:B------:R-:W-:-:S03]  /*2410*/  ISETP.GE.AND P2, PT, R6, RZ, PT ;  /* 0x000000ff0600720c */ /* 0x000fc60003f46270 */
[----:B----4-:R1:W-:Y:S04]  /*2420*/  @!P6 STS [R15+0x1fe0], R32 ;  /* 0x001fe0200f00e388 */ /* 0x0103e80000000800 */
[----:B------:R1:W-:Y:S01]  /*2430*/  @!P1 STS [R15+0x1ba0], R33 ;  /* 0x001ba0210f009388 */ /* 0x0003e20000000800 */
[----:B------:R-:W-:-:S03]  /*2440*/  ISETP.NE.U32.AND P1, PT, R0, RZ, PT ;  /* 0x000000ff0000720c */ /* 0x000fc60003f25070 */
[----:B------:R1:W-:Y:S01]  /*2450*/  @!P0 STS [R15+0x1dc0], R42 ;  /* 0x001dc02a0f008388 */ /* 0x0003e20000000800 */
[----:B------:R-:W-:Y:S02]  /*2460*/  ISETP.NE.AND P0, PT, R18, RZ, PT ;  /* 0x000000ff1200720c */ /* 0x000fe40003f05270 */
[----:B------:R-:W-:-:S05]  /*2470*/  @P3 IADD3 R22, R22, 0x1, RZ ;  /* 0x0000000116163810 */ /* 0x000fca0007ffe0ff */
[----:B------:R-:W-:-:S04]  /*2480*/  IMAD.MOV.U32 R6, RZ, RZ, R22 ;  /* 0x000000ffff067224 */ /* 0x000fc800078e0016 */
[----:B------:R-:W-:Y:S02]  /*2490*/  @!P2 IMAD.MOV R6, RZ, RZ, -R6 ;  /* 0x000000ffff06a224 */ /* 0x000fe400078e0a06 */
[----:B------:R-:W-:Y:S01]  /*24a0*/  @!P0 LOP3.LUT R6, RZ, R18, RZ, 0x33, !PT ;  /* 0x00000012ff068212 */ /* 0x000fe200078e33ff */
[----:B------:R-:W-:Y:S06]  /*24b0*/  @!P1 BRA `(.L_x_12) ;  /* 0x0000000000249947 */ /* 0x000fec0003800000 */
[----:B------:R-:W-:Y:S01]  /*24c0*/  IMAD.MOV.U32 R26, RZ, RZ, R30 ;  /* 0x000000ffff1a7224 */ /* 0x000fe200078e001e */
[----:B-1----:R-:W-:Y:S01]  /*24d0*/  MOV R24, R14 ;  /* 0x0000000e00187202 */ /* 0x002fe20000000f00 */
[----:B------:R-:W-:Y:S01]  /*24e0*/  IMAD.MOV.U32 R18, RZ, RZ, R31 ;  /* 0x000000ffff127224 */ /* 0x000fe200078e001f */
[----:B------:R-:W-:Y:S02]  /*24f0*/  MOV R23, R13 ;  /* 0x0000000d00177202 */ /* 0x000fe40000000f00 */
[----:B------:R-:W-:Y:S02]  /*2500*/  MOV R22, 0x2520 ;  /* 0x0000252000167802 */ /* 0x000fe40000000f00 */
[----:B------:R-:W-:Y:S05]  /*2510*/  CALL.REL.NOINC `($__internal_0_$__cuda_sm20_div_s64) ;  /* 0x0000003c00607944 */ /* 0x000fea0003c00000 */
[----:B------:R-:W-:Y:S02]  /*2520*/  MOV R50, R0 ;  /* 0x0000000000327202 */ /* 0x000fe40000000f00 */
[----:B------:R-:W-:Y:S01]  /*2530*/  MOV R51, R21 ;  /* 0x0000001500337202 */ /* 0x000fe20000000f00 */
[----:B------:R-:W-:Y:S05]  /*2540*/  BRA `(.L_x_13) ;  /* 0x00000000004c7947 */ /* 0x000fea0003800000 */
.L_x_12:
[----:B------:R-:W0:Y:S01]  /*2550*/  I2F.U32.RP R18, R14 ;  /* 0x0000000e00127306 */ /* 0x000e220000209000 */
[----:B------:R-:W-:Y:S02]  /*2560*/  ISETP.NE.U32.AND P0, PT, R14, RZ, PT ;  /* 0x000000ff0e00720c */ /* 0x000fe40003f05070 */
[----:B------:R-:W-:-:S05]  /*2570*/  MOV R51, RZ ;  /* 0x000000ff00337202 */ /* 0x000fca0000000f00 */
[----:B0-----:R-:W0:Y:S02]  /*2580*/  MUFU.RCP R18, R18 ;  /* 0x0000001200127308 */ /* 0x001e240000001000 */
[----:B0-----:R-:W-:-:S06]  /*2590*/  VIADD R18, R18, 0xffffffe ;  /* 0x0ffffffe12127836 */ /* 0x001fcc0000000000 */
[----:B------:R0:W2:Y:S02]  /*25a0*/  F2I.FTZ.U32.TRUNC.NTZ R19, R18 ;  /* 0x0000001200137305 */ /* 0x0000a4000021f000 */
[----:B0-----:R-:W-:Y:S01]  /*25b0*/  HFMA2.MMA R18, -RZ, RZ, 0, 0 ;  /* 0x00000000ff127435 */ /* 0x001fe200000001ff */
[----:B--2---:R-:W-:-:S04]  /*25c0*/  IMAD.MOV R0, RZ, RZ, -R19 ;  /* 0x000000ffff007224 */ /* 0x004fc800078e0a13 */
        /* <DEDUP_REMOVED lines=11> */
.L_x_13:
[----:B------:R-:W-:Y:S05]  /*2680*/  BSYNC B0 ;  /* 0x0000000000007941 */ /* 0x000fea0003800000 */
.L_x_11:
[----:B------:R-:W-:Y:S01]  /*2690*/  BAR.SYNC.DEFER_BLOCKING 0x0 ;  /* 0x0000000000007b1d */ /* 0x000fe20000010000 */
[-C--:B------:R-:W-:Y:S01]  /*26a0*/  LEA.HI R10, R10, R47.reuse, RZ, 0x3 ;  /* 0x0000002f0a0a7211 */ /* 0x080fe200078f18ff */
[----:B------:R-:W-:Y:S01]  /*26b0*/  IMAD.MOV.U32 R44, RZ, RZ, -0x800000 ;  /* 0xff800000ff2c7424 */ /* 0x000fe200078e00ff */
[----:B-1----:R-:W-:Y:S01]  /*26c0*/  MOV R42, 0xff800000 ;  /* 0xff800000002a7802 */ /* 0x002fe20000000f00 */
[----:B------:R-:W-:Y:S01]  /*26d0*/  IMAD.MOV.U32 R45, RZ, RZ, -0x800000 ;  /* 0xff800000ff2d7424 */ /* 0x000fe200078e00ff */
[----:B------:R-:W-:Y:S01]  /*26e0*/  LOP3.LUT R0, R10, 0xfffffff8, RZ, 0xc0, !PT ;  /* 0xfffffff80a007812 */ /* 0x000fe200078ec0ff */
[----:B------:R-:W-:Y:S01]  /*26f0*/  IMAD.MOV.U32 R43, RZ, RZ, -0x800000 ;  /* 0xff800000ff2b7424 */ /* 0x000fe200078e00ff */
[----:B------:R-:W-:Y:S01]  /*2700*/  SHF.R.S32.HI R15, RZ, 0x3, R10 ;  /* 0x00000003ff0f7819 */ /* 0x000fe2000001140a */
[----:B------:R-:W-:Y:S01]  /*2710*/  IMAD.MOV.U32 R41, RZ, RZ, -0x800000 ;  /* 0xff800000ff297424 */ /* 0x000fe200078e00ff */
[----:B------:R-:W-:Y:S01]  /*2720*/  IADD3 R47, -R0, R47, RZ ;  /* 0x0000002f002f7210 */ /* 0x000fe20007ffe1ff */
[----:B------:R-:W-:Y:S01]  /*2730*/  IMAD.MOV.U32 R39, RZ, RZ, -0x800000 ;  /* 0xff800000ff277424 */ /* 0x000fe200078e00ff */
[----:B------:R-:W-:Y:S01]  /*2740*/  MOV R40, 0xff800000 ;  /* 0xff80000000287802 */ /* 0x000fe20000000f00 */
[----:B------:R-:W-:Y:S01]  /*2750*/  IMAD.MOV.U32 R37, RZ, RZ, -0x800000 ;  /* 0xff800000ff257424 */ /* 0x000fe200078e00ff */
[----:B------:R-:W-:Y:S01]  /*2760*/  MOV R38, 0xff800000 ;  /* 0xff80000000267802 */ /* 0x000fe20000000f00 */
[----:B------:R-:W-:Y:S01]  /*2770*/  IMAD R46, R47, 0x44, R7 ;  /* 0x000000442f2e7824 */ /* 0x000fe200078e0207 */
[----:B------:R-:W-:Y:S01]  /*2780*/  MOV R36, 0xff800000 ;  /* 0xff80000000247802 */ /* 0x000fe20000000f00 */
[----:B------:R-:W-:Y:S01]  /*2790*/  IMAD.MOV.U32 R35, RZ, RZ, -0x800000 ;  /* 0xff800000ff237424 */ /* 0x000fe200078e00ff */
[----:B------:R-:W-:Y:S01]  /*27a0*/  MOV R34, 0xff800000 ;  /* 0xff80000000227802 */ /* 0x000fe20000000f00 */
[----:B------:R-:W-:Y:S01]  /*27b0*/  IMAD.MOV.U32 R33, RZ, RZ, -0x800000 ;  /* 0xff800000ff217424 */ /* 0x000fe200078e00ff */
[----:B------:R-:W-:Y:S01]  /*27c0*/  LEA R46, R15, R46, 0x2 ;  /* 0x0000002e0f2e7211 */ /* 0x000fe200078e10ff */
[----:B------:R-:W-:Y:S01]  /*27d0*/  IMAD.MOV.U32 R31, RZ, RZ, -0x800000 ;  /* 0xff800000ff1f7424 */ /* 0x000fe200078e00ff */
[----:B------:R-:W-:Y:S01]  /*27e0*/  MOV R32, 0xff800000 ;  /* 0xff80000000207802 */ /* 0x000fe20000000f00 */
[----:B------:R-:W-:Y:S01]  /*27f0*/  ULDC.U8 UR4, c[0x0][0x3d9] ;  /* 0x0000f64000047ab9 */ /* 0x000fe20000000000 */
[----:B------:R-:W-:Y:S01]  /*2800*/  MOV R30, 0xff800000 ;  /* 0xff800000001e7802 */ /* 0x000fe20000000f00 */
[----:B------:R-:W-:Y:S01]  /*2810*/  @!P6 LDS R44, [R46] ;  /* 0x000000002e2ce984 */ /* 0x000fe20000000800 */
[----:B------:R-:W-:Y:S01]  /*2820*/  IABS R19, R3 ;  /* 0x0000000300137213 */ /* 0x000fe20000000000 */
[----:B------:R-:W-:Y:S02]  /*2830*/  BSSY B1, `(.L_x_14) ;  /* 0x000028b000017945 */ /* 0x000fe40003800000 */
[----:B------:R-:W0:Y:S01]  /*2840*/  @!P6 LDS R45, [R46+0x220] ;  /* 0x000220002e2de984 */ /* 0x000e220000000800 */
[----:B------:R-:W1:Y:S03]  /*2850*/  I2F.RP R54, R19 ;  /* 0x0000001300367306 */ /* 0x000e660000209400 */
[----:B------:R-:W2:Y:S04]  /*2860*/  @!P6 LDS R42, [R46+0x440] ;  /* 0x000440002e2ae984 */ /* 0x000ea80000000800 */
[----:B------:R-:W3:Y:S04]  /*2870*/  @!P6 LDS R43, [R46+0x660] ;  /* 0x000660002e2be984 */ /* 0x000ee80000000800 */
[----:B------:R-:W4:Y:S04]  /*2880*/  @!P6 LDS R40, [R46+0x880] ;  /* 0x000880002e28e984 */ /* 0x000f280000000800 */
[----:B------:R-:W5:Y:S01]  /*2890*/  @!P6 LDS R41, [R46+0xaa0] ;  /* 0x000aa0002e29e984 */ /* 0x000f620000000800 */
[----:B-1----:R-:W1:Y:S03]  /*28a0*/  MUFU.RCP R54, R54 ;  /* 0x0000003600367308 */ /* 0x002e660000001000 */
[----:B------:R-:W5:Y:S04]  /*28b0*/  @!P6 LDS R38, [R46+0xcc0] ;  /* 0x000cc0002e26e984 */ /* 0x000f680000000800 */
[----:B------:R-:W5:Y:S04]  /*28c0*/  @!P6 LDS R39, [R46+0xee0] ;  /* 0x000ee0002e27e984 */ /* 0x000f680000000800 */
[----:B------:R-:W5:Y:S04]  /*28d0*/  @!P6 LDS R36, [R46+0x1100] ;  /* 0x001100002e24e984 */ /* 0x000f680000000800 */
[----:B------:R-:W5:Y:S01]  /*28e0*/  @!P6 LDS R37, [R46+0x1320] ;  /* 0x001320002e25e984 */ /* 0x000f620000000800 */
[----:B-1----:R-:W-:-:S03]  /*28f0*/  IADD3 R54, R54, 0xffffffe, RZ ;  /* 0x0ffffffe36367810 */ /* 0x002fc60007ffe0ff */
[----:B------:R-:W1:Y:S01]  /*2900*/  @!P6 LDS R34, [R46+0x1540] ;  /* 0x001540002e22e984 */ /* 0x000e620000000800 */
[----:B------:R4:W-:Y:S03]  /*2910*/  F2I.FTZ.U32.TRUNC.NTZ R55, R54 ;  /* 0x0000003600377305 */ /* 0x0009e6000021f000 */
[----:B------:R-:W1:Y:S01]  /*2920*/  @!P6 LDS R35, [R46+0x1760] ;  /* 0x001760002e23e984 */ /* 0x000e620000000800 */
[----:B0-----:R-:W-:-:S03]  /*2930*/  FMNMX.FTZ R7, R44, R45, !PT ;  /* 0x0000002d2c077209 */ /* 0x001fc60007810000 */
[----:B------:R-:W0:Y:S01]  /*2940*/  @!P6 LDS R32, [R46+0x1980] ;  /* 0x001980002e20e984 */ /* 0x000e220000000800 */
[----:B--2---:R-:W-:-:S03]  /*2950*/  FMNMX.FTZ R7, R7, R42, !PT ;  /* 0x0000002a07077209 */ /* 0x004fc60007810000 */
[----:B------:R-:W2:Y:S01]  /*2960*/  @!P6 LDS R33, [R46+0x1ba0] ;  /* 0x001ba0002e21e984 */ /* 0x000ea20000000800 */
[----:B---3--:R-:W-:-:S03]  /*2970*/  FMNMX.FTZ R7, R7, R43, !PT ;  /* 0x0000002b07077209 */ /* 0x008fc60007810000 */
[----:B------:R-:W3:Y:S01]  /*2980*/  @!P6 LDS R30, [R46+0x1dc0] ;  /* 0x001dc0002e1ee984 */ /* 0x000ee20000000800 */
[----:B----4-:R-:W-:Y:S01]  /*2990*/  FMNMX.FTZ R7, R7, R40, !PT ;  /* 0x0000002807077209 */ /* 0x010fe20007810000 */
[----:B------:R-:W-:Y:S02]  /*29a0*/  IMAD.MOV.U32 R54, RZ, RZ, RZ ;  /* 0x000000ffff367224 */ /* 0x000fe400078e00ff */
[----:B------:R-:W4:Y:S01]  /*29b0*/  @!P6 LDS R31, [R46+0x1fe0] ;  /* 0x001fe0002e1fe984 */ /* 0x000f220000000800 */
[----:B-----5:R-:W-:-:S04]  /*29c0*/  FMNMX.FTZ R7, R7, R41, !PT ;  /* 0x0000002907077209 */ /* 0x020fc80007810000 */
[----:B------:R-:W-:-:S04]  /*29d0*/  FMNMX.FTZ R7, R7, R38, !PT ;  /* 0x0000002607077209 */ /* 0x000fc80007810000 */
[----:B------:R-:W-:-:S04]  /*29e0*/  FMNMX.FTZ R7, R7, R39, !PT ;  /* 0x0000002707077209 */ /* 0x000fc80007810000 */
[----:B------:R-:W-:-:S04]  /*29f0*/  FMNMX.FTZ R7, R7, R36, !PT ;  /* 0x0000002407077209 */ /* 0x000fc80007810000 */
[----:B------:R-:W-:-:S04]  /*2a00*/  FMNMX.FTZ R7, R7, R37, !PT ;  /* 0x0000002507077209 */ /* 0x000fc80007810000 */
[----:B-1----:R-:W-:-:S04]  /*2a10*/  FMNMX.FTZ R7, R7, R34, !PT ;  /* 0x0000002207077209 */ /* 0x002fc80007810000 */
[----:B------:R-:W-:-:S04]  /*2a20*/  FMNMX.FTZ R7, R7, R35, !PT ;  /* 0x0000002307077209 */ /* 0x000fc80007810000 */
[----:B0-----:R-:W-:-:S04]  /*2a30*/  FMNMX.FTZ R7, R7, R32, !PT ;  /* 0x0000002007077209 */ /* 0x001fc80007810000 */
[----:B--2---:R-:W-:-:S04]  /*2a40*/  FMNMX.FTZ R7, R7, R33, !PT ;  /* 0x0000002107077209 */ /* 0x004fc80007810000 */
[----:B---3--:R-:W-:-:S04]  /*2a50*/  FMNMX.FTZ R7, R7, R30, !PT ;  /* 0x0000001e07077209 */ /* 0x008fc80007810000 */
[----:B----4-:R-:W-:-:S05]  /*2a60*/  FMNMX.FTZ R7, R7, R31, !PT ;  /* 0x0000001f07077209 */ /* 0x010fca0007810000 */
[----:B------:R-:W0:Y:S02]  /*2a70*/  SHFL.BFLY PT, R0, R7, 0x4, 0x1f ;  /* 0x0c801f0007007f89 */ /* 0x000e2400000e0000 */
[----:B0-----:R-:W-:-:S05]  /*2a80*/  FMNMX.FTZ R0, R7, R0, !PT ;  /* 0x0000000007007209 */ /* 0x001fca0007810000 */
[----:B------:R-:W0:Y:S02]  /*2a90*/  SHFL.BFLY PT, R10, R0, 0x2, 0x1f ;  /* 0x0c401f00000a7f89 */ /* 0x000e2400000e0000 */
[----:B0-----:R-:W-:Y:S02]  /*2aa0*/  FMNMX.FTZ R10, R0, R10, !PT ;  /* 0x0000000a000a7209 */ /* 0x001fe40007810000 */
[----:B------:R-:W0:Y:S03]  /*2ab0*/  LDC R0, c[0x0][0x270] ;  /* 0x00009c00ff007b82 */ /* 0x000e260000000800 */
[----:B------:R-:W1:Y:S01]  /*2ac0*/  SHFL.BFLY PT, R7, R10, 0x1, 0x1f ;  /* 0x0c201f000a077f89 */ /* 0x000e6200000e0000 */
[----:B0-----:R-:W-:Y:S02]  /*2ad0*/  IABS R18, R0 ;  /* 0x0000000000127213 */ /* 0x001fe40000000000 */
[----:B-1----:R-:W-:-:S02]  /*2ae0*/  FMNMX.FTZ R7, R10, R7, !PT ;  /* 0x000000070a077209 */ /* 0x002fc40007810000 */
[----:B------:R-:W-:Y:S02]  /*2af0*/  I2F.U32.RP R10, R18 ;  /* 0x00000012000a7306 */ /* 0x000fe40000209000 */
[----:B------:R-:W-:-:S04]  /*2b00*/  FSETP.NEU.FTZ.AND P0, PT, R7, -INF , PT ;  /* 0xff8000000700780b */ /* 0x000fc80003f1d000 */
[----:B------:R-:W-:Y:S02]  /*2b10*/  FSEL R7, R7, RZ, P0 ;  /* 0x000000ff07077208 */ /* 0x000fe40000000000 */
[----:B------:R-:W-:-:S03]  /*2b20*/  ISETP.GT.AND P0, PT, R3, RZ, PT ;  /* 0x000000ff0300720c */ /* 0x000fc60003f04270 */
[C---:B------:R-:W-:Y:S01]  /*2b30*/  FADD.FTZ R53, -R7.reuse, R44 ;  /* 0x0000002c07357221 */ /* 0x040fe20000010100 */
[C---:B------:R-:W-:Y:S01]  /*2b40*/  FADD.FTZ R52, -R7.reuse, R45 ;  /* 0x0000002d07347221 */ /* 0x040fe20000010100 */
[C---:B------:R-:W-:Y:S01]  /*2b50*/  FADD.FTZ R49, -R7.reuse, R42 ;  /* 0x0000002a07317221 */ /* 0x040fe20000010100 */
[----:B------:R-:W-:Y:S01]  /*2b60*/  FADD.FTZ R29, -R7, R43 ;  /* 0x0000002b071d7221 */ /* 0x000fe20000010100 */
[----:B------:R-:W-:Y:S01]  /*2b70*/  FMUL.FTZ R53, R53, 1.4426950216293334961 ;  /* 0x3fb8aa3b35357820 */ /* 0x000fe20000410000 */
[----:B------:R-:W-:Y:S01]  /*2b80*/  FMUL.FTZ R52, R52, 1.4426950216293334961 ;  /* 0x3fb8aa3b34347820 */ /* 0x000fe20000410000 */
[----:B------:R-:W-:Y:S01]  /*2b90*/  FMUL.FTZ R49, R49, 1.4426950216293334961 ;  /* 0x3fb8aa3b31317820 */ /* 0x000fe20000410000 */
[----:B------:R-:W-:Y:S01]  /*2ba0*/  FMUL.FTZ R29, R29, 1.4426950216293334961 ;  /* 0x3fb8aa3b1d1d7820 */ /* 0x000fe20000410000 */
[C---:B------:R-:W-:Y:S01]  /*2bb0*/  FADD.FTZ R27, -R7.reuse, R40 ;  /* 0x00000028071b7221 */ /* 0x040fe20000010100 */
[C---:B------:R-:W-:Y:S01]  /*2bc0*/  FADD.FTZ R26, -R7.reuse, R41 ;  /* 0x00000029071a7221 */ /* 0x040fe20000010100 */
[----:B------:R-:W-:Y:S01]  /*2bd0*/  MUFU.EX2 R53, R53 ;  /* 0x0000003500357308 */ /* 0x000fe20000000800 */
[----:B------:R-:W-:Y:S01]  /*2be0*/  FADD.FTZ R25, -R7, R38 ;  /* 0x0000002607197221 */ /* 0x000fe20000010100 */
[----:B------:R-:W-:Y:S01]  /*2bf0*/  FMUL.FTZ R27, R27, 1.4426950216293334961 ;  /* 0x3fb8aa3b1b1b7820 */ /* 0x000fe20000410000 */
[----:B------:R-:W-:Y:S01]  /*2c00*/  FMUL.FTZ R26, R26, 1.4426950216293334961 ;  /* 0x3fb8aa3b1a1a7820 */ /* 0x000fe20000410000 */
[----:B------:R-:W-:Y:S01]  /*2c10*/  FADD.FTZ R24, -R7, R39 ;  /* 0x0000002707187221 */ /* 0x000fe20000010100 */
[----:B------:R-:W-:Y:S01]  /*2c20*/  FMUL.FTZ R25, R25, 1.4426950216293334961 ;  /* 0x3fb8aa3b19197820 */ /* 0x000fe20000410000 */
[C---:B------:R-:W-:Y:S01]  /*2c30*/  FADD.FTZ R23, -R7.reuse, R36 ;  /* 0x0000002407177221 */ /* 0x040fe20000010100 */
[----:B------:R-:W-:Y:S01]  /*2c40*/  FADD.FTZ R22, -R7, R37 ;  /* 0x0000002507167221 */ /* 0x000fe20000010100 */
[----:B------:R-:W0:Y:S01]  /*2c50*/  MUFU.EX2 R52, R52 ;  /* 0x0000003400347308 */ /* 0x000e220000000800 */
[----:B------:R-:W-:Y:S01]  /*2c60*/  FMUL.FTZ R24, R24, 1.4426950216293334961 ;  /* 0x3fb8aa3b18187820 */ /* 0x000fe20000410000 */
[----:B------:R-:W-:Y:S01]  /*2c70*/  FMUL.FTZ R23, R23, 1.4426950216293334961 ;  /* 0x3fb8aa3b17177820 */ /* 0x000fe20000410000 */
[----:B------:R-:W-:Y:S01]  /*2c80*/  FMUL.FTZ R22, R22, 1.4426950216293334961 ;  /* 0x3fb8aa3b16167820 */ /* 0x000fe20000410000 */
[C---:B------:R-:W-:Y:S01]  /*2c90*/  FADD.FTZ R21, -R7.reuse, R34 ;  /* 0x0000002207157221 */ /* 0x040fe20000010100 */
[----:B------:R-:W-:-:S03]  /*2ca0*/  FADD.FTZ R20, -R7, R35 ;  /* 0x0000002307147221 */ /* 0x000fc60000010100 */
[----:B------:R-:W1:Y:S01]  /*2cb0*/  MUFU.EX2 R49, R49 ;  /* 0x0000003100317308 */ /* 0x000e620000000800 */
[----:B------:R-:W-:Y:S01]  /*2cc0*/  FMUL.FTZ R21, R21, 1.4426950216293334961 ;  /* 0x3fb8aa3b15157820 */ /* 0x000fe20000410000 */
[----:B------:R-:W-:-:S06]  /*2cd0*/  FMUL.FTZ R20, R20, 1.4426950216293334961 ;  /* 0x3fb8aa3b14147820 */ /* 0x000fcc0000410000 */
[----:B------:R-:W2:Y:S01]  /*2ce0*/  MUFU.EX2 R29, R29 ;  /* 0x0000001d001d7308 */ /* 0x000ea20000000800 */
[----:B0-----:R-:W-:-:S07]  /*2cf0*/  FADD.FTZ R52, R53, R52 ;  /* 0x0000003435347221 */ /* 0x001fce0000010000 */
[----:B------:R-:W0:Y:S01]  /*2d00*/  MUFU.EX2 R27, R27 ;  /* 0x0000001b001b7308 */ /* 0x000e220000000800 */
[----:B-1----:R-:W-:Y:S01]  /*2d10*/  FADD.FTZ R52, R52, R49 ;  /* 0x0000003134347221 */ /* 0x002fe20000010000 */
[----:B------:R-:W-:-:S04]  /*2d20*/  FADD.FTZ R49, -R7, R32 ;  /* 0x0000002007317221 */ /* 0x000fc80000010100 */
[----:B------:R-:W-:Y:S02]  /*2d30*/  FMUL.FTZ R49, R49, 1.4426950216293334961 ;  /* 0x3fb8aa3b31317820 */ /* 0x000fe40000410000 */
[----:B------:R-:W1:Y:S01]  /*2d40*/  MUFU.EX2 R26, R26 ;  /* 0x0000001a001a7308 */ /* 0x000e620000000800 */
[----:B--2---:R-:W-:Y:S01]  /*2d50*/  FADD.FTZ R29, R52, R29 ;  /* 0x0000001d341d7221 */ /* 0x004fe20000010000 */
[----:B------:R-:W-:-:S06]  /*2d60*/  HFMA2.MMA R52, -RZ, RZ, 0, 0 ;  /* 0x00000000ff347435 */ /* 0x000fcc00000001ff */
[----:B------:R-:W2:Y:S01]  /*2d70*/  MUFU.EX2 R25, R25 ;  /* 0x0000001900197308 */ /* 0x000ea20000000800 */
[----:B0-----:R-:W-:Y:S01]  /*2d80*/  FADD.FTZ R29, R29, R27 ;  /* 0x0000001b1d1d7221 */ /* 0x001fe20000010000 */
[----:B------:R-:W-:-:S04]  /*2d90*/  FADD.FTZ R27, -R7, R33 ;  /* 0x00000021071b7221 */ /* 0x000fc80000010100 */
[----:B------:R-:W-:Y:S02]  /*2da0*/  FMUL.FTZ R27, R27, 1.4426950216293334961 ;  /* 0x3fb8aa3b1b1b7820 */ /* 0x000fe40000410000 */
[----:B------:R-:W0:Y:S01]  /*2db0*/  MUFU.EX2 R24, R24 ;  /* 0x0000001800187308 */ /* 0x000e220000000800 */
[----:B-1----:R-:W-:Y:S01]  /*2dc0*/  FADD.FTZ R26, R29, R26 ;  /* 0x0000001a1d1a7221 */ /* 0x002fe20000010000 */
[----:B------:R-:W-:-:S06]  /*2dd0*/  MOV R29, 0x7f800000 ;  /* 0x7f800000001d7802 */ /* 0x000fcc0000000f00 */
[----:B------:R-:W1:Y:S01]  /*2de0*/  MUFU.EX2 R23, R23 ;  /* 0x0000001700177308 */ /* 0x000e620000000800 */
[----:B--2---:R-:W-:Y:S01]  /*2df0*/  FADD.FTZ R26, R26, R25 ;  /* 0x000000191a1a7221 */ /* 0x004fe20000010000 */
[----:B------:R-:W-:-:S04]  /*2e00*/  FADD.FTZ R25, -R7, R30 ;  /* 0x0000001e07197221 */ /* 0x000fc80000010100 */
[----:B------:R-:W-:Y:S02]  /*2e10*/  FMUL.FTZ R25, R25, 1.4426950216293334961 ;  /* 0x3fb8aa3b19197820 */ /* 0x000fe40000410000 */
[----:B------:R-:W2:Y:S01]  /*2e20*/  MUFU.EX2 R22, R22 ;  /* 0x0000001600167308 */ /* 0x000ea20000000800 */
[----:B0-----:R-:W-:Y:S01]  /*2e30*/  FADD.FTZ R24, R26, R24 ;  /* 0x000000181a187221 */ /* 0x001fe20000010000 */
[----:B------:R-:W-:-:S04]  /*2e40*/  IMAD.MOV R26, RZ, RZ, -R55 ;  /* 0x000000ffff1a7224 */ /* 0x000fc800078e0a37 */
[----:B------:R-:W-:Y:S02]  /*2e50*/  IMAD R26, R26, R19, RZ ;  /* 0x000000131a1a7224 */ /* 0x000fe400078e02ff */
[----:B------:R-:W0:Y:S01]  /*2e60*/  MUFU.EX2 R21, R21 ;  /* 0x0000001500157308 */ /* 0x000e220000000800 */
[----:B-1----:R-:W-:Y:S01]  /*2e70*/  FADD.FTZ R24, R24, R23 ;  /* 0x0000001718187221 */ /* 0x002fe20000010000 */
[----:B------:R-:W-:Y:S01]  /*2e80*/  FADD.FTZ R23, -R7, R31 ;  /* 0x0000001f07177221 */ /* 0x000fe20000010100 */
[----:B------:R-:W-:-:S04]  /*2e90*/  IMAD.HI.U32 R26, R55, R26, R54 ;  /* 0x0000001a371a7227 */ /* 0x000fc800078e0036 */
[----:B------:R-:W-:Y:S01]  /*2ea0*/  FMUL.FTZ R23, R23, 1.4426950216293334961 ;  /* 0x3fb8aa3b17177820 */ /* 0x000fe20000410000 */
[----:B------:R-:W1:Y:S01]  /*2eb0*/  MUFU.EX2 R20, R20 ;  /* 0x0000001400147308 */ /* 0x000e620000000800 */
[----:B--2---:R-:W-:-:S07]  /*2ec0*/  FADD.FTZ R22, R24, R22 ;  /* 0x0000001618167221 */ /* 0x004fce0000010000 */
[----:B------:R-:W2:Y:S01]  /*2ed0*/  MUFU.EX2 R49, R49 ;  /* 0x0000003100317308 */ /* 0x000ea20000000800 */
[----:B0-----:R-:W-:-:S07]  /*2ee0*/  FADD.FTZ R21, R22, R21 ;  /* 0x0000001516157221 */ /* 0x001fce0000010000 */
[----:B------:R-:W0:Y:S01]  /*2ef0*/  MUFU.EX2 R27, R27 ;  /* 0x0000001b001b7308 */ /* 0x000e220000000800 */
[----:B-1----:R-:W-:-:S07]  /*2f00*/  FADD.FTZ R20, R21, R20 ;  /* 0x0000001415147221 */ /* 0x002fce0000010000 */
[----:B------:R-:W1:Y:S01]  /*2f10*/  MUFU.EX2 R25, R25 ;  /* 0x0000001900197308 */ /* 0x000e620000000800 */
[----:B--2---:R-:W-:Y:S01]  /*2f20*/  FADD.FTZ R49, R20, R49 ;  /* 0x0000003114317221 */ /* 0x004fe20000010000 */
[----:B------:R-:W-:-:S04]  /*2f30*/  IABS R20, R3 ;  /* 0x0000000300147213 */ /* 0x000fc80000000000 */
[----:B------:R-:W-:Y:S02]  /*2f40*/  IADD3 R20, RZ, -R20, RZ ;  /* 0x80000014ff147210 */ /* 0x000fe40007ffe0ff */
[----:B------:R-:W2:Y:S01]  /*2f50*/  MUFU.EX2 R23, R23 ;  /* 0x0000001700177308 */ /* 0x000ea20000000800 */
[----:B0-----:R-:W-:-:S07]  /*2f60*/  FADD.FTZ R27, R49, R27 ;  /* 0x0000001b311b7221 */ /* 0x001fce0000010000 */
[----:B------:R-:W0:Y:S01]  /*2f70*/  MUFU.RCP R10, R10 ;  /* 0x0000000a000a7308 */ /* 0x000e220000001000 */
[----:B-1----:R-:W-:-:S04]  /*2f80*/  FADD.FTZ R25, R27, R25 ;  /* 0x000000191b197221 */ /* 0x002fc80000010000 */
[----:B--2---:R-:W-:-:S05]  /*2f90*/  FADD.FTZ R23, R25, R23 ;  /* 0x0000001719177221 */ /* 0x004fca0000010000 */
[----:B------:R-:W1:Y:S01]  /*2fa0*/  SHFL.BFLY PT, R25, R23, 0x4, 0x1f ;  /* 0x0c801f0017197f89 */ /* 0x000e6200000e0000 */
[----:B0-----:R-:W-:-:S04]  /*2fb0*/  IADD3 R10, R10, 0xffffffe, RZ ;  /* 0x0ffffffe0a0a7810 */ /* 0x001fc80007ffe0ff */
[----:B------:R-:W0:Y:S02]  /*2fc0*/  F2I.FTZ.U32.TRUNC.NTZ R53, R10 ;  /* 0x0000000a00357305 */ /* 0x000e24000021f000 */
[----:B0-----:R-:W-:Y:S01]  /*2fd0*/  IADD3 R22, RZ, -R53, RZ ;  /* 0x80000035ff167210 */ /* 0x001fe20007ffe0ff */
[----:B-1----:R-:W-:Y:S01]  /*2fe0*/  FADD.FTZ R25, R23, R25 ;  /* 0x0000001917197221 */ /* 0x002fe20000010000 */
[----:B------:R-:W-:-:S03]  /*2ff0*/  IADD3 R23, R19, UR5, RZ ;  /* 0x0000000513177c10 */ /* 0x000fc6000fffe0ff */
[----:B------:R-:W-:Y:S01]  /*3000*/  IMAD R22, R22, R18, RZ ;  /* 0x0000001216167224 */ /* 0x000fe200078e02ff */
[----:B------:R-:W-:Y:S01]  /*3010*/  IABS R10, R0 ;  /* 0x00000000000a7213 */ /* 0x000fe20000000000 */
[----:B------:R-:W0:Y:S01]  /*3020*/  SHFL.BFLY PT, R24, R25, 0x2, 0x1f ;  /* 0x0c401f0019187f89 */ /* 0x000e2200000e0000 */
[----:B------:R-:W-:Y:S01]  /*3030*/  IABS R21, R23 ;  /* 0x0000001700157213 */ /* 0x000fe20000000000 */
[----:B------:R-:W-:-:S04]  /*3040*/  IMAD.HI.U32 R22, R53, R22, R52 ;  /* 0x0000001635167227 */ /* 0x000fc800078e0034 */
[----:B------:R-:W-:Y:S02]  /*3050*/  IMAD.MOV R10, RZ, RZ, -R10 ;  /* 0x000000ffff0a7224 */ /* 0x000fe400078e0a0a */
[----:B------:R-:W-:-:S04]  /*3060*/  IMAD.HI.U32 R22, R22, R21, RZ ;  /* 0x0000001516167227 */ /* 0x000fc800078e00ff */
[----:B------:R-:W-:-:S04]  /*3070*/  IMAD.HI.U32 R26, R26, R21, RZ ;  /* 0x000000151a1a7227 */ /* 0x000fc800078e00ff */
[----:B------:R-:W-:-:S05]  /*3080*/  IMAD R20, R26, R20, R21 ;  /* 0x000000141a147224 */ /* 0x000fca00078e0215 */
[----:B------:R-:W-:Y:S01]  /*3090*/  ISETP.GT.U32.AND P4, PT, R19, R20, PT ;  /* 0x000000141300720c */ /* 0x000fe20003f84070 */
[----:B0-----:R-:W-:Y:S01]  /*30a0*/  FADD.FTZ R24, R25, R24 ;  /* 0x0000001819187221 */ /* 0x001fe20000010000 */
[----:B------:R-:W-:Y:S02]  /*30b0*/  IMAD R25, R22, R10, R21 ;  /* 0x0000000a16197224 */ /* 0x000fe400078e0215 */
[----:B------:R-:W0:Y:S03]  /*30c0*/  S2R R10, SR_TID.X ;  /* 0x00000000000a7919 */ /* 0x000e260000002100 */
[----:B------:R-:W-:Y:S01]  /*30d0*/  ISETP.GT.U32.AND P1, PT, R18, R25, PT ;  /* 0x000000191200720c */ /* 0x000fe20003f24070 */
[----:B------:R-:W1:Y:S05]  /*30e0*/  SHFL.BFLY PT, R21, R24, 0x1, 0x1f ;  /* 0x0c201f0018157f89 */ /* 0x000e6a00000e0000 */
[----:B------:R-:W-:Y:S01]  /*30f0*/  @!P4 IADD3 R20, R20, -R19, RZ ;  /* 0x800000131414c210 */ /* 0x000fe20007ffe0ff */
[----:B------:R-:W-:Y:S01]  /*3100*/  @!P4 VIADD R26, R26, 0x1 ;  /* 0x000000011a1ac836 */ /* 0x000fe20000000000 */
[----:B------:R-:W-:-:S02]  /*3110*/  ISETP.GT.AND P4, PT, R4, RZ, PT ;  /* 0x000000ff0400720c */ /* 0x000fc40003f84270 */
[-C--:B------:R-:W-:Y:S02]  /*3120*/  ISETP.GE.U32.AND P2, PT, R20, R19.reuse, PT ;  /* 0x000000131400720c */ /* 0x080fe40003f46070 */
[----:B------:R-:W-:Y:S02]  /*3130*/  LOP3.LUT R20, R23, R19, RZ, 0x3c, !PT ;  /* 0x0000001317147212 */ /* 0x000fe400078e3cff */
[-C--:B------:R-:W-:Y:S02]  /*3140*/  @!P1 IADD3 R25, R25, -R18.reuse, RZ ;  /* 0x8000001219199210 */ /* 0x080fe40007ffe0ff */
[----:B------:R-:W-:Y:S02]  /*3150*/  @!P1 IADD3 R22, R22, 0x1, RZ ;  /* 0x0000000116169810 */ /* 0x000fe40007ffe0ff */
[----:B------:R-:W-:Y:S02]  /*3160*/  ISETP.GE.U32.AND P5, PT, R25, R18, PT ;  /* 0x000000121900720c */ /* 0x000fe40003fa6070 */
[----:B------:R-:W-:-:S02]  /*3170*/  LOP3.LUT R18, R23, R0, RZ, 0x3c, !PT ;  /* 0x0000000017127212 */ /* 0x000fc400078e3cff */
[----:B------:R-:W2:Y:S01]  /*3180*/  LDC R23, c[0x0][0x2c4] ;  /* 0x0000b100ff177b82 */ /* 0x000ea20000000800 */
[----:B------:R-:W-:Y:S02]  /*3190*/  ISETP.GE.AND P3, PT, R20, RZ, PT ;  /* 0x000000ff1400720c */ /* 0x000fe40003f66270 */
[----:B------:R-:W-:Y:S01]  /*31a0*/  SHF.R.S32.HI R25, RZ, 0x1f, R3 ;  /* 0x0000001fff197819 */ /* 0x000fe20000011403 */
[----:B-1----:R-:W-:Y:S01]  /*31b0*/  FADD.FTZ R21, R24, R21 ;  /* 0x0000001518157221 */ /* 0x002fe20000010000 */
[----:B------:R-:W-:Y:S02]  /*31c0*/  @P2 IADD3 R26, R26, 0x1, RZ ;  /* 0x000000011a1a2810 */ /* 0x000fe40007ffe0ff */
[----:B------:R-:W-:Y:S02]  /*31d0*/  ISETP.GE.AND P2, PT, R18, RZ, PT ;  /* 0x000000ff1200720c */ /* 0x000fe40003f46270 */
[----:B------:R-:W-:Y:S01]  /*31e0*/  FSETP.NE.FTZ.AND P1, PT, R21, RZ, PT ;  /* 0x000000ff1500720b */ /* 0x000fe20003f35000 */
[----:B------:R-:W-:Y:S01]  /*31f0*/  @P5 VIADD R22, R22, 0x1 ;  /* 0x0000000116165836 */ /* 0x000fe20000000000 */
[----:B------:R-:W-:-:S02]  /*3200*/  ISETP.NE.AND P5, PT, R3, RZ, PT ;  /* 0x000000ff0300720c */ /* 0x000fc40003fa5270 */
[----:B------:R-:W-:Y:S01]  /*3210*/  LEA.HI.SX32 R18, R3, 0x1, 0x1 ;  /* 0x0000000103127811 */ /* 0x000fe200078f0aff */
[----:B------:R-:W-:Y:S01]  /*3220*/  @!P3 IMAD.MOV R26, RZ, RZ, -R26 ;  /* 0x000000ffff1ab224 */ /* 0x000fe200078e0a1a */
[----:B------:R-:W-:Y:S02]  /*3230*/  SHF.R.S32.HI R24, RZ, 0x1f, R4 ;  /* 0x0000001fff187819 */ /* 0x000fe40000011404 */
[----:B------:R-:W-:Y:S02]  /*3240*/  @!P0 IADD3 R18, R25, RZ, RZ ;  /* 0x000000ff19128210 */ /* 0x000fe40007ffe0ff */
[----:B------:R-:W-:Y:S02]  /*3250*/  ISETP.NE.AND P0, PT, R0, RZ, PT ;  /* 0x000000ff0000720c */ /* 0x000fe40003f05270 */
[----:B------:R-:W-:Y:S01]  /*3260*/  LEA.HI.SX32 R20, R4, 0x1, 0x1 ;  /* 0x0000000104147811 */ /* 0x000fe200078f0aff */
[----:B------:R-:W1:Y:S01]  /*3270*/  @P1 MUFU.LG2 R21, R21 ;  /* 0x0000001500151308 */ /* 0x000e620000000c00 */
[----:B------:R-:W-:-:S02]  /*3280*/  @!P4 IADD3 R20, R24, RZ, RZ ;  /* 0x000000ff1814c210 */ /* 0x000fc40007ffe0ff */
[C---:B0-----:R-:W-:Y:S02]  /*3290*/  LOP3.LUT P4, RZ, R10.reuse, 0x7, RZ, 0xc0, !PT ;  /* 0x000000070aff7812 */ /* 0x041fe4000788c0ff */
[----:B------:R-:W-:Y:S02]  /*32a0*/  @!P5 LOP3.LUT R26, RZ, R19, RZ, 0x33, !PT ;  /* 0x00000013ff1ad212 */ /* 0x000fe400078e33ff */
[----:B------:R-:W-:Y:S02]  /*32b0*/  ISETP.GT.OR P4, PT, R10, 0x7f, P4 ;  /* 0x0000007f0a00780c */ /* 0x000fe40002784670 */
[----:B------:R-:W-:Y:S02]  /*32c0*/  ISETP.NE.AND P3, PT, RZ, UR4, PT ;  /* 0x00000004ff007c0c */ /* 0x000fe4000bf65270 */
[----:B------:R-:W-:Y:S02]  /*32d0*/  @!P2 IADD3 R22, -R22, RZ, RZ ;  /* 0x000000ff1616a210 */ /* 0x000fe40007ffe1ff */
[----:B------:R-:W-:-:S02]  /*32e0*/  ISETP.LT.U32.AND P2, PT, R8, R26, PT ;  /* 0x0000001a0800720c */ /* 0x000fc40003f41070 */
[----:B------:R-:W-:Y:S02]  /*32f0*/  SHF.R.S32.HI R19, RZ, 0x1f, R26 ;  /* 0x0000001fff137819 */ /* 0x000fe4000001141a */
[----:B--2---:R-:W-:Y:S01]  /*3300*/  SEL R23, R23, 0x1, !P3 ;  /* 0x0000000117177807 */ /* 0x004fe20005800000 */
[----:B-1----:R-:W-:Y:S01]  /*3310*/  @P1 FFMA.FTZ R29, R21, 0.69314718246459960938, R7 ;  /* 0x3f317218151d1823 */ /* 0x002fe20000010007 */
[----:B------:R-:W-:Y:S02]  /*3320*/  @!P0 LOP3.LUT R22, RZ, R0, RZ, 0x33, !PT ;  /* 0x00000000ff168212 */ /* 0x000fe400078e33ff */
[C---:B------:R-:W-:Y:S01]  /*3330*/  ISETP.LT.AND.EX P2, PT, R9.reuse, R19, PT, P2 ;  /* 0x000000130900720c */ /* 0x040fe20003f41320 */
[-C--:B------:R-:W-:Y:S02]  /*3340*/  IMAD R6, R6, R23.reuse, RZ ;  /* 0x0000001706067224 */ /* 0x080fe400078e02ff */
[----:B------:R-:W-:Y:S01]  /*3350*/  IMAD R22, R22, R23, RZ ;  /* 0x0000001716167224 */ /* 0x000fe200078e02ff */
[----:B------:R-:W-:Y:S01]  /*3360*/  SEL R10, R8, R26, P2 ;  /* 0x0000001a080a7207 */ /* 0x000fe20001000000 */
[----:B------:R-:W-:Y:S01]  /*3370*/  IMAD R7, R6, R20, RZ ;  /* 0x0000001406077224 */ /* 0x000fe200078e02ff */
[----:B------:R-:W-:Y:S01]  /*3380*/  SEL R9, R9, R19, P2 ;  /* 0x0000001309097207 */ /* 0x000fe20001000000 */
[----:B------:R-:W-:Y:S01]  /*3390*/  IMAD R8, R18, R22, RZ ;  /* 0x0000001612087224 */ /* 0x000fe200078e02ff */
[----:B------:R-:W-:Y:S06]  /*33a0*/  @P4 BRA `(.L_x_15) ;  /* 0x0000001c004c4947 */ /* 0x000fec0003800000 */
[----:B------:R-:W-:Y:S01]  /*33b0*/  ULDC.U8 UR4, c[0x0][0x3d8] ;  /* 0x0000f60000047ab9 */ /* 0x000fe20000000000 */
[C---:B------:R-:W-:Y:S02]  /*33c0*/  IADD3 R52, P0, R15.reuse, UR7, RZ ;  /* 0x000000070f347c10 */ /* 0x040fe4000ff1e0ff */
[----:B------:R-:W-:Y:S02]  /*33d0*/  ISETP.NE.AND P1, PT, RZ, UR4, PT ;  /* 0x00000004ff007c0c */ /* 0x000fe4000bf25270 */
[----:B------:R-:W-:-:S11]  /*33e0*/  LEA.HI.X.SX32 R53, R15, UR6, 0x1, P0 ;  /* 0x000000060f357c11 */ /* 0x000fd600080f0eff */
[----:B------:R-:W-:Y:S05]  /*33f0*/  @!P1 BRA `(.L_x_16) ;  /* 0x0000001c00289947 */ /* 0x000fea0003800000 */
[----:B------:R-:W-:Y:S02]  /*3400*/  ISETP.GE.U32.AND P1, PT, R52, R28, PT ;  /* 0x0000001c3400720c */ /* 0x000fe40003f26070 */
[----:B------:R-:W-:Y:S02]  /*3410*/  ISETP.LT.U32.AND P0, PT, R0, 0x1, PT ;  /* 0x000000010000780c */ /* 0x000fe40003f01070 */
[----:B------:R-:W-:Y:S02]  /*3420*/  ISETP.GE.AND.EX P1, PT, R53, R5, PT, P1 ;  /* 0x000000053500720c */ /* 0x000fe40003f26310 */
[----:B------:R-:W-:-:S04]  /*3430*/  SHF.R.S32.HI R18, RZ, 0x1f, R0 ;  /* 0x0000001fff127819 */ /* 0x000fc80000011400 */
[----:B------:R-:W-:-:S04]  /*3440*/  ISETP.LT.AND.EX P0, PT, R18, RZ, PT, P0 ;  /* 0x000000ff1200720c */ /* 0x000fc80003f01300 */
[----:B------:R-:W-:Y:S02]  /*3450*/  SEL R6, R0, 0x1, P0 ;  /* 0x0000000100067807 */ /* 0x000fe40000000000 */
[----:B------:R-:W-:Y:S01]  /*3460*/  SEL R5, R18, RZ, P0 ;  /* 0x000000ff12057207 */ /* 0x000fe20000000000 */
[----:B------:R-:W-:Y:S06]  /*3470*/  @P1 BRA `(.L_x_15) ;  /* 0x0000001c00181947 */ /* 0x000fec0003800000 */
[----:B------:R-:W-:Y:S01]  /*3480*/  IADD3 R0, P1, R6, 0x1, RZ ;  /* 0x0000000106007810 */ /* 0x000fe20007f3e0ff */
[----:B------:R-:W-:Y:S03]  /*3490*/  BSSY B0, `(.L_x_17) ;  /* 0x0000036000007945 */ /* 0x000fe60003800000 */
[----:B------:R-:W-:Y:S01]  /*34a0*/  ISETP.GE.U32.AND P0, PT, R0, 0x3, PT ;  /* 0x000000030000780c */ /* 0x000fe20003f06070 */
[----:B------:R-:W-:-:S05]  /*34b0*/  IMAD.X R0, RZ, RZ, R5, P1 ;  /* 0x000000ffff007224 */ /* 0x000fca00008e0605 */
[----:B------:R-:W-:-:S04]  /*34c0*/  ISETP.GE.U32.AND.EX P0, PT, R0, RZ, PT, P0 ;  /* 0x000000ff0000720c */ /* 0x000fc80003f06100 */
[----:B------:R-:W-:Y:S02]  /*34d0*/  SEL R0, R5, RZ, !P0 ;  /* 0x000000ff05007207 */ /* 0x000fe40004000000 */
[----:B------:R-:W-:-:S03]  /*34e0*/  SEL R18, R6, RZ, !P0 ;  /* 0x000000ff06127207 */ /* 0x000fc60004000000 */
[-C--:B------:R-:W-:Y:S02]  /*34f0*/  IMAD R0, R0, R48.reuse, RZ ;  /* 0x0000003000007224 */ /* 0x080fe400078e02ff */
[----:B------:R-:W-:-:S04]  /*3500*/  IMAD.WIDE.U32 R20, R18, R48, RZ ;  /* 0x0000003012147225 */ /* 0x000fc800078e00ff */
[----:B------:R-:W-:Y:S02]  /*3510*/  IMAD R0, R18, R2, R0 ;  /* 0x0000000212007224 */ /* 0x000fe400078e0200 */
[----:B------:R-:W-:-:S03]  /*3520*/  IMAD.WIDE.U32 R56, R20, R6, RZ ;  /* 0x0000000614387225 */ /* 0x000fc600078e00ff */
[----:B------:R-:W-:-:S05]  /*3530*/  IADD3 R0, R21, R0, RZ ;  /* 0x0000000015007210 */ /* 0x000fca0007ffe0ff */
[----:B------:R-:W-:-:S04]  /*3540*/  IMAD R19, R0, R6, RZ ;  /* 0x0000000600137224 */ /* 0x000fc800078e02ff */
[----:B------:R-:W-:-:S04]  /*3550*/  IMAD R19, R5, R20, R19 ;  /* 0x0000001405137224 */ /* 0x000fc800078e0213 */
[----:B------:R-:W-:-:S05]  /*3560*/  IMAD.IADD R19, R57, 0x1, R19 ;  /* 0x0000000139137824 */ /* 0x000fca00078e0213 */
        /* <DEDUP_REMOVED lines=9> */
[-C--:B------:R-:W-:Y:S02]  /*3600*/  IADD3 R20, P0, RZ, -R0.reuse, RZ ;  /* 0x80000000ff147210 */ /* 0x080fe40007f1e0ff */
[----:B------:R-:W-:Y:S02]  /*3610*/  MOV R58, R0 ;  /* 0x00000000003a7202 */ /* 0x000fe40000000f00 */
[-C--:B------:R-:W-:Y:S01]  /*3620*/  IADD3.X R18, RZ, ~R21.reuse, RZ, P0, !PT ;  /* 0x80000015ff127210 */ /* 0x080fe200007fe4ff */
[----:B------:R-:W-:Y:S01]  /*3630*/  IMAD.WIDE.U32 R52, R56, R20, R52 ;  /* 0x0000001438347225 */ /* 0x000fe200078e0034 */
[----:B------:R-:W-:-:S03]  /*3640*/  MOV R59, R21 ;  /* 0x00000015003b7202 */ /* 0x000fc60000000f00 */
[----:B------:R-:W-:-:S04]  /*3650*/  IMAD R18, R18, R56, RZ ;  /* 0x0000003812127224 */ /* 0x000fc800078e02ff */
[----:B------:R-:W-:Y:S01]  /*3660*/  IMAD R18, R19, R20, R18 ;  /* 0x0000001413127224 */ /* 0x000fe200078e0212 */
[----:B------:R-:W-:-:S04]  /*3670*/  MOV R19, R52 ;  /* 0x0000003400137202 */ /* 0x000fc80000000f00 */
[----:B------:R-:W-:Y:S01]  /*3680*/  IADD3 R18, R53, R18, RZ ;  /* 0x0000001235127210 */ /* 0x000fe20007ffe0ff */
[----:B------:R-:W-:Y:S05]  /*3690*/  BRA `(.L_x_19) ;  /* 0x0000000000547947 */ /* 0x000fea0003800000 */
.L_x_18:
[----:B------:R-:W0:Y:S01]  /*36a0*/  I2F.U32.RP R18, R56 ;  /* 0x0000003800127306 */ /* 0x000e220000209000 */
[----:B------:R-:W-:Y:S01]  /*36b0*/  ISETP.NE.U32.AND P0, PT, R56, RZ, PT ;  /* 0x000000ff3800720c */ /* 0x000fe20003f05070 */
[----:B------:R-:W-:-:S06]  /*36c0*/  IMAD.MOV.U32 R59, RZ, RZ, RZ ;  /* 0x000000ffff3b7224 */ /* 0x000fcc00078e00ff */
        /* <DEDUP_REMOVED lines=16> */
[----:B------:R-:W-:-:S05]  /*37d0*/  IADD3 R19, -R58, RZ, RZ ;  /* 0x000000ff3a137210 */ /* 0x000fca0007ffe1ff */
[----:B------:R-:W-:Y:S02]  /*37e0*/  IMAD R19, R56, R19, R52 ;  /* 0x0000001338137224 */ /* 0x000fe400078e0234 */
.L_x_19:
[----:B------:R-:W-:Y:S05]  /*37f0*/  BSYNC B0 ;  /* 0x0000000000007941 */ /* 0x000fea0003800000 */
.L_x_17:
[----:B------:R-:W-:Y:S01]  /*3800*/  LOP3.LUT R0, R18, R2, RZ, 0xfc, !PT ;  /* 0x0000000212007212 */ /* 0x000fe200078efcff */
[----:B------:R-:W-:Y:S03]  /*3810*/  BSSY B0, `(.L_x_20) ;  /* 0x000002a000007945 */ /* 0x000fe60003800000 */
[----:B------:R-:W-:-:S13]  /*3820*/  ISETP.NE.U32.AND P0, PT, R0, RZ, PT ;  /* 0x000000ff0000720c */ /* 0x000fda0003f05070 */
[----:B------:R-:W-:Y:S05]  /*3830*/  @!P0 BRA `(.L_x_21) ;  /* 0x0000000000448947 */ /* 0x000fea0003800000 */
[----:B------:R-:W-:Y:S01]  /*3840*/  IMAD.MOV.U32 R26, RZ, RZ, R19 ;  /* 0x000000ffff1a7224 */ /* 0x000fe200078e0013 */
[----:B------:R-:W-:Y:S01]  /*3850*/  MOV R24, R48 ;  /* 0x0000003000187202 */ /* 0x000fe20000000f00 */
[----:B------:R-:W-:Y:S01]  /*3860*/  IMAD.MOV.U32 R23, RZ, RZ, R2 ;  /* 0x000000ffff177224 */ /* 0x000fe200078e0002 */
[----:B------:R-:W-:Y:S02]  /*3870*/  MOV R22, 0x3890 ;  /* 0x0000389000167802 */ /* 0x000fe40000000f00 */
[----:B------:R-:W-:Y:S05]  /*3880*/  CALL.REL.NOINC `($__internal_0_$__cuda_sm20_div_s64) ;  /* 0x0000002800847944 */ /* 0x000fea0003c00000 */
[----:B------:R-:W-:Y:S02]  /*3890*/  IADD3 R22, P0, RZ, -R0, RZ ;  /* 0x80000000ff167210 */ /* 0x000fe40007f1e0ff */
[----:B------:R-:W-:Y:S02]  /*38a0*/  LOP3.LUT R19, R19, R18, RZ, 0x3c, !PT ;  /* 0x0000001213137212 */ /* 0x000fe400078e3cff */
[----:B------:R-:W-:Y:S01]  /*38b0*/  MOV R52, R0 ;  /* 0x0000000000347202 */ /* 0x000fe20000000f00 */
[----:B------:R-:W-:Y:S01]  /*38c0*/  IMAD.X R20, RZ, RZ, ~R21, P0 ;  /* 0x000000ffff147224 */ /* 0x000fe200000e0e15 */
[C---:B------:R-:W-:Y:S02]  /*38d0*/  LOP3.LUT R18, R19.reuse, R18, RZ, 0x3c, !PT ;  /* 0x0000001213127212 */ /* 0x040fe400078e3cff */
[----:B------:R-:W-:Y:S01]  /*38e0*/  MOV R53, R21 ;  /* 0x0000001500357202 */ /* 0x000fe20000000f00 */
[----:B------:R-:W-:Y:S01]  /*38f0*/  IMAD R20, R20, R48, RZ ;  /* 0x0000003014147224 */ /* 0x000fe200078e02ff */
[----:B------:R-:W-:-:S03]  /*3900*/  LOP3.LUT R19, R19, R18, RZ, 0x3c, !PT ;  /* 0x0000001213137212 */ /* 0x000fc600078e3cff */
[-C--:B------:R-:W-:Y:S02]  /*3910*/  IMAD R2, R2, R22.reuse, R20 ;  /* 0x0000001602027224 */ /* 0x080fe400078e0214 */
[----:B------:R-:W-:-:S04]  /*3920*/  IMAD.WIDE.U32 R48, R48, R22, R18 ;  /* 0x0000001630307225 */ /* 0x000fc800078e0012 */
[----:B------:R-:W-:Y:S01]  /*3930*/  IMAD.IADD R2, R49, 0x1, R2 ;  /* 0x0000000131027824 */ /* 0x000fe200078e0202 */
[----:B------:R-:W-:Y:S05]  /*3940*/  BRA `(.L_x_22) ;  /* 0x0000000000587947 */ /* 0x000fea0003800000 */
.L_x_21:
[----:B------:R-:W0:Y:S01]  /*3950*/  I2F.U32.RP R20, R48 ;  /* 0x0000003000147306 */ /* 0x000e220000209000 */
[----:B------:R-:W-:Y:S01]  /*3960*/  ISETP.NE.U32.AND P0, PT, R48, RZ, PT ;  /* 0x000000ff3000720c */ /* 0x000fe20003f05070 */
[----:B------:R-:W-:Y:S01]  /*3970*/  HFMA2.MMA R53, -RZ, RZ, 0, 0 ;  /* 0x00000000ff357435 */ /* 0x000fe200000001ff */
[----:B------:R-:W-:-:S05]  /*3980*/  MOV R2, RZ ;  /* 0x000000ff00027202 */ /* 0x000fca0000000f00 */
[----:B0-----:R-:W0:Y:S02]  /*3990*/  MUFU.RCP R20, R20 ;  /* 0x0000001400147308 */ /* 0x001e240000001000 */
[----:B0-----:R-:W-:-:S06]  /*39a0*/  IADD3 R20, R20, 0xffffffe, RZ ;  /* 0x0ffffffe14147810 */ /* 0x001fcc0007ffe0ff */
        /* <DEDUP_REMOVED lines=13> */
[----:B------:R-:W-:-:S05]  /*3a80*/  @!P0 LOP3.LUT R52, RZ, R48, RZ, 0x33, !PT ;  /* 0x00000030ff348212 */ /* 0x000fca00078e33ff */
[----:B------:R-:W-:-:S04]  /*3a90*/  IMAD.MOV R0, RZ, RZ, -R52 ;  /* 0x000000ffff007224 */ /* 0x000fc800078e0a34 */
[----:B------:R-:W-:Y:S02]  /*3aa0*/  IMAD R48, R48, R0, R19 ;  /* 0x0000000030307224 */ /* 0x000fe400078e0213 */
.L_x_22:
[----:B------:R-:W-:Y:S05]  /*3ab0*/  BSYNC B0 ;  /* 0x0000000000007941 */ /* 0x000fea0003800000 */
.L_x_20:
[----:B------:R-:W0:Y:S01]  /*3ac0*/  LDC R25, c[0x0][0x2c0] ;  /* 0x0000b000ff197b82 */ /* 0x000e220000000800 */
[----:B------:R-:W-:Y:S01]  /*3ad0*/  LOP3.LUT R0, R53, R5, RZ, 0xfc, !PT ;  /* 0x0000000535007212 */ /* 0x000fe200078efcff */
[----:B------:R-:W-:Y:S03]  /*3ae0*/  BSSY B0, `(.L_x_23) ;  /* 0x000002b000007945 */ /* 0x000fe60003800000 */
[----:B------:R-:W-:Y:S02]  /*3af0*/  ISETP.NE.U32.AND P0, PT, R0, RZ, PT ;  /* 0x000000ff0000720c */ /* 0x000fe40003f05070 */
[----:B0-----:R-:W-:-:S11]  /*3b00*/  SEL R25, R25, 0x1, P3 ;  /* 0x0000000119197807 */ /* 0x001fd60001800000 */
[----:B------:R-:W-:Y:S05]  /*3b10*/  @!P0 BRA `(.L_x_24) ;  /* 0x0000000000448947 */ /* 0x000fea0003800000 */
[----:B------:R-:W-:Y:S01]  /*3b20*/  IMAD.MOV.U32 R26, RZ, RZ, R52 ;  /* 0x000000ffff1a7224 */ /* 0x000fe200078e0034 */
[----:B------:R-:W-:Y:S01]  /*3b30*/  MOV R24, R6 ;  /* 0x0000000600187202 */ /* 0x000fe20000000f00 */
[----:B------:R-:W-:Y:S01]  /*3b40*/  IMAD.MOV.U32 R18, RZ, RZ, R53 ;  /* 0x000000ffff127224 */ /* 0x000fe200078e0035 */
[----:B------:R-:W-:Y:S02]  /*3b50*/  MOV R23, R5 ;  /* 0x0000000500177202 */ /* 0x000fe40000000f00 */
[----:B------:R-:W-:Y:S02]  /*3b60*/  MOV R22, 0x3b80 ;  /* 0x00003b8000167802 */ /* 0x000fe40000000f00 */
[----:B------:R-:W-:Y:S05]  /*3b70*/  CALL.REL.NOINC `($__internal_0_$__cuda_sm20_div_s64) ;  /* 0x0000002400c87944 */ /* 0x000fea0003c00000 */
[----:B------:R-:W-:Y:S01]  /*3b80*/  IADD3 R19, P0, RZ, -R0, RZ ;  /* 0x80000000ff137210 */ /* 0x000fe20007f1e0ff */
[----:B------:R-:W-:Y:S01]  /*3b90*/  IMAD.MOV.U32 R20, RZ, RZ, R0 ;  /* 0x000000ffff147224 */ /* 0x000fe200078e0000 */
[----:B------:R-:W-:Y:S02]  /*3ba0*/  MOV R22, R52 ;  /* 0x0000003400167202 */ /* 0x000fe40000000f00 */
[----:B------:R-:W-:Y:S02]  /*3bb0*/  IADD3.X R18, RZ, ~R21, RZ, P0, !PT ;  /* 0x80000015ff127210 */ /* 0x000fe400007fe4ff */
[----:B------:R-:W-:-:S03]  /*3bc0*/  MOV R23, R53 ;  /* 0x0000003500177202 */ /* 0x000fc60000000f00 */
[----:B------:R-:W-:Y:S02]  /*3bd0*/  IMAD R18, R18, R6, RZ ;  /* 0x0000000612127224 */ /* 0x000fe400078e02ff */
[----:B------:R-:W-:-:S04]  /*3be0*/  IMAD.WIDE.U32 R22, R6, R19, R22 ;  /* 0x0000001306167225 */ /* 0x000fc800078e0016 */
[----:B------:R-:W-:Y:S02]  /*3bf0*/  IMAD R5, R5, R19, R18 ;  /* 0x0000001305057224 */ /* 0x000fe400078e0212 */
[----:B------:R-:W-:-:S03]  /*3c00*/  IMAD.MOV.U32 R52, RZ, RZ, R22 ;  /* 0x000000ffff347224 */ /* 0x000fc600078e0016 */
[----:B------:R-:W-:Y:S01]  /*3c10*/  IADD3 R5, R23, R5, RZ ;  /* 0x0000000517057210 */ /* 0x000fe20007ffe0ff */
[----:B------:R-:W-:Y:S05]  /*3c20*/  BRA `(.L_x_25) ;  /* 0x0000000000587947 */ /* 0x000fea0003800000 */
.L_x_24:
        /* <DEDUP_REMOVED lines=22> */
.L_x_25:
[----:B------:R-:W-:Y:S05]  /*3d90*/  BSYNC B0 ;  /* 0x0000000000007941 */ /* 0x000fea0003800000 */
.L_x_23:
[-C--:B------:R-:W-:Y:S01]  /*3da0*/  IMAD R0, R51, R17.reuse, RZ ;  /* 0x0000001133007224 */ /* 0x080fe200078e02ff */
[----:B------:R-:W-:Y:S01]  /*3db0*/  ULDC.U8 UR10, c[0x0][0x3d9] ;  /* 0x0000f640000a7ab9 */ /* 0x000fe20000000000 */
[C---:B------:R-:W-:Y:S01]  /*3dc0*/  IMAD.WIDE.U32 R56, R50.reuse, R17, RZ ;  /* 0x0000001132387225 */ /* 0x040fe200078e00ff */
[----:B------:R-:W-:Y:S01]  /*3dd0*/  UISETP.NE.AND UP0, UPT, UR10, URZ, UPT ;  /* 0x0000003f0a00728c */ /* 0x000fe2000bf05270 */
[----:B------:R-:W-:Y:S01]  /*3de0*/  BSSY B0, `(.L_x_26) ;  /* 0x0000046000007945 */ /* 0x000fe20003800000 */
[----:B------:R-:W-:Y:S01]  /*3df0*/  ULDC.64 UR4, c[0x0][0x2c0] ;  /* 0x0000b00000047ab9 */ /* 0x000fe20000000a00 */
[----:B------:R-:W-:Y:S01]  /*3e00*/  IMAD R0, R50, R16, R0 ;  /* 0x0000001032007224 */ /* 0x000fe200078e0200 */
[----:B------:R-:W-:Y:S01]  /*3e10*/  UIMAD UR4, UR4, UR5, URZ ;  /* 0x00000005040472a4 */ /* 0x000fe2000f8e023f */
[----:B------:R-:W-:Y:S01]  /*3e20*/  IMAD R2, R2, R25, RZ ;  /* 0x0000001902027224 */ /* 0x000fe200078e02ff */
[----:B------:R-:W-:Y:S02]  /*3e30*/  USEL UR5, UR5, 0x1, !UP0 ;  /* 0x0000000105057887 */ /* 0x000fe4000c000000 */
[----:B------:R-:W-:Y:S01]  /*3e40*/  IADD3 R0, R57, R0, RZ ;  /* 0x0000000039007210 */ /* 0x000fe20007ffe0ff */
[----:B------:R-:W-:Y:S01]  /*3e50*/  USHF.R.S32.HI UR11, URZ, 0x1f, UR4 ;  /* 0x0000001f3f0b7899 */ /* 0x000fe20008011404 */
[----:B------:R-:W-:Y:S01]  /*3e60*/  IMAD R6, R5, UR4, RZ ;  /* 0x0000000405067c24 */ /* 0x000fe2000f8e02ff */
[----:B------:R-:W-:Y:S01]  /*3e70*/  USHF.R.S32.HI UR10, URZ, 0x1f, UR5 ;  /* 0x0000001f3f0a7899 */ /* 0x000fe20008011405 */
[----:B------:R-:W-:-:S02]  /*3e80*/  IMAD R5, R21, UR5, RZ ;  /* 0x0000000515057c24 */ /* 0x000fc4000f8e02ff */
[----:B------:R-:W-:Y:S01]  /*3e90*/  IMAD R19, R0, R14, RZ ;  /* 0x0000000e00137224 */ /* 0x000fe200078e02ff */
[----:B------:R-:W-:Y:S01]  /*3ea0*/  SHF.R.S32.HI R0, RZ, 0x1f, R25 ;  /* 0x0000001fff007819 */ /* 0x000fe20000011419 */
[----:B------:R-:W-:Y:S02]  /*3eb0*/  IMAD R6, R52, UR11, R6 ;  /* 0x0000000b34067c24 */ /* 0x000fe4000f8e0206 */
[----:B------:R-:W-:Y:S02]  /*3ec0*/  IMAD R19, R13, R56, R19 ;  /* 0x000000380d137224 */ /* 0x000fe400078e0213 */
[----:B------:R-:W-:-:S04]  /*3ed0*/  IMAD.WIDE.U32 R56, R56, R14, RZ ;  /* 0x0000000e38387225 */ /* 0x000fc800078e00ff */
[----:B------:R-:W-:Y:S01]  /*3ee0*/  IMAD R2, R0, R48, R2 ;  /* 0x0000003000027224 */ /* 0x000fe200078e0202 */
[----:B------:R-:W-:Y:S01]  /*3ef0*/  IADD3 R19, R57, R19, RZ ;  /* 0x0000001339137210 */ /* 0x000fe20007ffe0ff */
[----:B------:R-:W-:-:S03]  /*3f00*/  IMAD.WIDE.U32 R48, R48, R25, RZ ;  /* 0x0000001930307225 */ /* 0x000fc600078e00ff */
[----:B------:R-:W-:Y:S01]  /*3f10*/  LOP3.LUT R0, R59, R19, RZ, 0xfc, !PT ;  /* 0x000000133b007212 */ /* 0x000fe200078efcff */
[----:B------:R-:W-:Y:S01]  /*3f20*/  IMAD.WIDE.U32 R52, R52, UR4, RZ ;  /* 0x0000000434347c25 */ /* 0x000fe2000f8e00ff */
[----:B------:R-:W-:Y:S02]  /*3f30*/  IADD3 R2, R49, R2, RZ ;  /* 0x0000000231027210 */ /* 0x000fe40007ffe0ff */
[----:B------:R-:W-:Y:S01]  /*3f40*/  ISETP.NE.U32.AND P0, PT, R0, RZ, PT ;  /* 0x000000ff0000720c */ /* 0x000fe20003f05070 */
[C---:B------:R-:W-:Y:S01]  /*3f50*/  IMAD R5, R20.reuse, UR10, R5 ;  /* 0x0000000a14057c24 */ /* 0x040fe2000f8e0205 */
[----:B------:R-:W-:Y:S01]  /*3f60*/  IADD3 R6, R53, R6, RZ ;  /* 0x0000000635067210 */ /* 0x000fe20007ffe0ff */
[----:B------:R-:W-:-:S04]  /*3f70*/  IMAD.WIDE.U32 R50, R20, UR5, RZ ;  /* 0x0000000514327c25 */ /* 0x000fc8000f8e00ff */
[----:B------:R-:W-:Y:S01]  /*3f80*/  IMAD R4, R4, UR4, RZ ;  /* 0x0000000404047c24 */ /* 0x000fe2000f8e02ff */
[----:B------:R-:W-:Y:S01]  /*3f90*/  IADD3 R5, R51, R5, RZ ;  /* 0x0000000533057210 */ /* 0x000fe20007ffe0ff */
[----:B------:R-:W-:-:S04]  /*3fa0*/  IMAD R3, R3, UR4, RZ ;  /* 0x0000000403037c24 */ /* 0x000fc8000f8e02ff */
        /* <DEDUP_REMOVED lines=10> */
[----:B------:R-:W-:-:S05]  /*4050*/  IADD3.X R18, RZ, ~R21, RZ, P0, !PT ;  /* 0x80000015ff127210 */ /* 0x000fca00007fe4ff */
[-C--:B------:R-:W-:Y:S02]  /*4060*/  IMAD R18, R18, R56.reuse, RZ ;  /* 0x0000003812127224 */ /* 0x080fe400078e02ff */
[----:B------:R-:W-:-:S04]  /*4070*/  IMAD.WIDE.U32 R56, R20, R56, R22 ;  /* 0x0000003814387225 */ /* 0x000fc800078e0016 */
[----:B------:R-:W-:Y:S01]  /*4080*/  IMAD R18, R19, R20, R18 ;  /* 0x0000001413127224 */ /* 0x000fe200078e0212 */
[----:B------:R-:W-:Y:S02]  /*4090*/  MOV R19, R56 ;  /* 0x0000003800137202 */ /* 0x000fe40000000f00 */
[----:B------:R-:W-:Y:S01]  /*40a0*/  MOV R56, R0 ;  /* 0x0000000000387202 */ /* 0x000fe20000000f00 */
[----:B------:R-:W-:Y:S01]  /*40b0*/  IMAD.IADD R18, R57, 0x1, R18 ;  /* 0x0000000139127824 */ /* 0x000fe200078e0212 */
[----:B------:R-:W-:Y:S01]  /*40c0*/  MOV R57, R21 ;  /* 0x0000001500397202 */ /* 0x000fe20000000f00 */
[----:B------:R-:W-:Y:S05]  /*40d0*/  BRA `(.L_x_28) ;  /* 0x0000000000587947 */ /* 0x000fea0003800000 */
.L_x_27:
[----:B------:R-:W0:Y:S01]  /*40e0*/  I2F.U32.RP R0, R56 ;  /* 0x0000003800007306 */ /* 0x000e220000209000 */
[----:B------:R-:W-:Y:S01]  /*40f0*/  HFMA2.MMA R18, -RZ, RZ, 0, 0 ;  /* 0x00000000ff127435 */ /* 0x000fe200000001ff */
[----:B------:R-:W-:-:S06]  /*4100*/  ISETP.NE.U32.AND P0, PT, R56, RZ, PT ;  /* 0x000000ff3800720c */ /* 0x000fcc0003f05070 */
[----:B0-----:R-:W0:Y:S02]  /*4110*/  MUFU.RCP R0, R0 ;  /* 0x0000000000007308 */ /* 0x001e240000001000 */
[----:B0-----:R-:W-:-:S06]  /*4120*/  IADD3 R0, R0, 0xffffffe, RZ ;  /* 0x0ffffffe00007810 */ /* 0x001fcc0007ffe0ff */
[----:B------:R-:W0:Y:S02]  /*4130*/  F2I.FTZ.U32.TRUNC.NTZ R19, R0 ;  /* 0x0000000000137305 */ /* 0x000e24000021f000 */
[----:B0-----:R-:W-:-:S04]  /*4140*/  IMAD.MOV R0, RZ, RZ, -R19 ;  /* 0x000000ffff007224 */ /* 0x001fc800078e0a13 */
[----:B------:R-:W-:-:S04]  /*4150*/  IMAD R0, R0, R56, RZ ;  /* 0x0000003800007224 */ /* 0x000fc800078e02ff */
        /* <DEDUP_REMOVED lines=11> */
[----:B------:R-:W-:Y:S01]  /*4210*/  IMAD R19, R56, R19, R58 ;  /* 0x0000001338137224 */ /* 0x000fe200078e023a */
[----:B------:R-:W-:Y:S01]  /*4220*/  MOV R56, R57 ;  /* 0x0000003900387202 */ /* 0x000fe20000000f00 */
[----:B------:R-:W-:-:S11]  /*4230*/  HFMA2.MMA R57, -RZ, RZ, 0, 0 ;  /* 0x00000000ff397435 */ /* 0x000fd600000001ff */
.L_x_28:
[----:B------:R-:W-:Y:S05]  /*4240*/  BSYNC B0 ;  /* 0x0000000000007941 */ /* 0x000fea0003800000 */
.L_x_26:
        /* <DEDUP_REMOVED lines=9> */
[----:B------:R-:W-:Y:S01]  /*42e0*/  LOP3.LUT R19, R19, R18, RZ, 0x3c, !PT ;  /* 0x0000001213137212 */ /* 0x000fe200078e3cff */
[--C-:B------:R-:W-:Y:S01]  /*42f0*/  IMAD.MOV.U32 R59, RZ, RZ, R21.reuse ;  /* 0x000000ffff3b7224 */ /* 0x100fe200078e0015 */
[----:B------:R-:W-:Y:S02]  /*4300*/  IADD3 R22, P0, RZ, -R0, RZ ;  /* 0x80000000ff167210 */ /* 0x000fe40007f1e0ff */
[C---:B------:R-:W-:Y:S02]  /*4310*/  LOP3.LUT R18, R19.reuse, R18, RZ, 0x3c, !PT ;  /* 0x0000001213127212 */ /* 0x040fe400078e3cff */
[----:B------:R-:W-:Y:S01]  /*4320*/  MOV R58, R0 ;  /* 0x00000000003a7202 */ /* 0x000fe20000000f00 */
[----:B------:R-:W-:Y:S01]  /*4330*/  IMAD.X R20, RZ, RZ, ~R21, P0 ;  /* 0x000000ffff147224 */ /* 0x000fe200000e0e15 */
[----:B------:R-:W-:-:S03]  /*4340*/  LOP3.LUT R19, R19, R18, RZ, 0x3c, !PT ;  /* 0x0000001213137212 */ /* 0x000fc600078e3cff */
[----:B------:R-:W-:Y:S02]  /*4350*/  IMAD R20, R20, R17, RZ ;  /* 0x0000001114147224 */ /* 0x000fe400078e02ff */
[----:B------:R-:W-:-:S04]  /*4360*/  IMAD.WIDE.U32 R18, R17, R22, R18 ;  /* 0x0000001611127225 */ /* 0x000fc800078e0012 */
[----:B------:R-:W-:Y:S01]  /*4370*/  IMAD R16, R16, R22, R20 ;  /* 0x0000001610107224 */ /* 0x000fe200078e0214 */
[----:B------:R-:W-:-:S03]  /*4380*/  MOV R17, R18 ;  /* 0x0000001200117202 */ /* 0x000fc60000000f00 */
[----:B------:R-:W-:Y:S01]  /*4390*/  IMAD.IADD R16, R19, 0x1, R16 ;  /* 0x0000000113107824 */ /* 0x000fe200078e0210 */
[----:B------:R-:W-:Y:S05]  /*43a0*/  BRA `(.L_x_31) ;  /* 0x0000000000587947 */ /* 0x000fea0003800000 */
.L_x_30:
[----:B------:R-:W0:Y:S01]  /*43b0*/  I2F.U32.RP R0, R17 ;  /* 0x0000001100007306 */ /* 0x000e220000209000 */
[----:B------:R-:W-:Y:S01]  /*43c0*/  HFMA2.MMA R58, -RZ, RZ, 0, 0 ;  /* 0x00000000ff3a7435 */ /* 0x000fe200000001ff */
[----:B------:R-:W-:Y:S02]  /*43d0*/  ISETP.NE.U32.AND P0, PT, R17, RZ, PT ;  /* 0x000000ff1100720c */ /* 0x000fe40003f05070 */
[----:B------:R-:W-:-:S04]  /*43e0*/  MOV R16, RZ ;  /* 0x000000ff00107202 */ /* 0x000fc80000000f00 */
[----:B0-----:R-:W0:Y:S02]  /*43f0*/  MUFU.RCP R0, R0 ;  /* 0x0000000000007308 */ /* 0x001e240000001000 */
[----:B0-----:R-:W-:-:S06]  /*4400*/  IADD3 R0, R0, 0xffffffe, RZ ;  /* 0x0ffffffe00007810 */ /* 0x001fcc0007ffe0ff */
[----:B------:R-:W0:Y:S02]  /*4410*/  F2I.FTZ.U32.TRUNC.NTZ R59, R0 ;  /* 0x00000000003b7305 */ /* 0x000e24000021f000 */
[----:B0-----:R-:W-:-:S04]  /*4420*/  IMAD.MOV R0, RZ, RZ, -R59 ;  /* 0x000000ffff007224 */ /* 0x001fc800078e0a3b */
[----:B------:R-:W-:-:S04]  /*4430*/  IMAD R0, R0, R17, RZ ;  /* 0x0000001100007224 */ /* 0x000fc800078e02ff */
[----:B------:R-:W-:Y:S01]  /*4440*/  IMAD.HI.U32 R58, R59, R0, R58 ;  /* 0x000000003b3a7227 */ /* 0x000fe200078e003a */
[----:B------:R-:W-:-:S05]  /*4450*/  HFMA2.MMA R59, -RZ, RZ, 0, 0 ;  /* 0x00000000ff3b7435 */ /* 0x000fca00000001ff */
        /* <DEDUP_REMOVED lines=11> */
.L_x_31:
[----:B------:R-:W-:Y:S05]  /*4510*/  BSYNC B0 ;  /* 0x0000000000007941 */ /* 0x000fea0003800000 */
.L_x_29:
[----:B------:R-:W-:Y:S01]  /*4520*/  LOP3.LUT R0, R59, R13, RZ, 0xfc, !PT ;  /* 0x0000000d3b007212 */ /* 0x000fe200078efcff */
[----:B------:R-:W-:Y:S03]  /*4530*/  BSSY B0, `(.L_x_32) ;  /* 0x000002b000007945 */ /* 0x000fe60003800000 */
        /* <DEDUP_REMOVED lines=19> */
.L_x_33:
[----:B------:R-:W0:Y:S01]  /*4670*/  I2F.U32.RP R0, R14 ;  /* 0x0000000e00007306 */ /* 0x000e220000209000 */
[----:B------:R-:W-:Y:S01]  /*4680*/  IMAD.MOV.U32 R18, RZ, RZ, RZ ;  /* 0x000000ffff127224 */ /* 0x000fe200078e00ff */
[----:B------:R-:W-:Y:S01]  /*4690*/  ISETP.NE.U32.AND P0, PT, R14, RZ, PT ;  /* 0x000000ff0e00720c */ /* 0x000fe20003f05070 */
[----:B------:R-:W-:-:S05]  /*46a0*/  IMAD.MOV.U32 R21, RZ, RZ, RZ ;  /* 0x000000ffff157224 */ /* 0x000fca00078e00ff */
[----:B0-----:R-:W0:Y:S02]  /*46b0*/  MUFU.RCP R0, R0 ;  /* 0x0000000000007308 */ /* 0x001e240000001000 */
[----:B0-----:R-:W-:-:S06]  /*46c0*/  IADD3 R0, R0, 0xffffffe, RZ ;  /* 0x0ffffffe00007810 */ /* 0x001fcc0007ffe0ff */
[----:B------:R-:W0:Y:S02]  /*46d0*/  F2I.FTZ.U32.TRUNC.NTZ R19, R0 ;  /* 0x0000000000137305 */ /* 0x000e24000021f000 */
[----:B0-----:R-:W-:-:S05]  /*46e0*/  IADD3 R0, RZ, -R19, RZ ;  /* 0x80000013ff007210 */ /* 0x001fca0007ffe0ff */
        /* <DEDUP_REMOVED lines=8> */
[----:B------:R-:W-:Y:S01]  /*4770*/  ISETP.GE.U32.AND P1, PT, R13, R14, PT ;  /* 0x0000000e0d00720c */ /* 0x000fe20003f26070 */
[----:B------:R-:W-:-:S12]  /*4780*/  IMAD.MOV.U32 R13, RZ, RZ, RZ ;  /* 0x000000ffff0d7224 */ /* 0x000fd800078e00ff */
[----:B------:R-:W-:Y:S01]  /*4790*/  @P1 VIADD R0, R0, 0x1 ;  /* 0x0000000100001836 */ /* 0x000fe20000000000 */
[----:B------:R-:W-:-:S04]  /*47a0*/  @!P0 LOP3.LUT R0, RZ, R14, RZ, 0x33, !PT ;  /* 0x0000000eff008212 */ /* 0x000fc800078e33ff */
[----:B------:R-:W-:Y:S02]  /*47b0*/  IADD3 R18, -R0, RZ, RZ ;  /* 0x000000ff00127210 */ /* 0x000fe40007ffe1ff */
[----:B------:R-:W-:-:S03]  /*47c0*/  MOV R20, R0 ;  /* 0x0000000000147202 */ /* 0x000fc60000000f00 */
[----:B------:R-:W-:Y:S02]  /*47d0*/  IMAD R14, R14, R18, R58 ;  /* 0x000000120e0e7224 */ /* 0x000fe400078e023a */
.L_x_34:
[----:B------:R-:W-:Y:S05]  /*47e0*/  BSYNC B0 ;  /* 0x0000000000007941 */ /* 0x000fea0003800000 */
.L_x_32:
[----:B------:R-:W-:Y:S01]  /*47f0*/  SHF.R.S32.HI R19, RZ, 0x1f, R7 ;  /* 0x0000001fff137819 */ /* 0x000fe20000011407 */
[-C--:B------:R-:W-:Y:S01]  /*4800*/  IMAD R18, R21, R7.reuse, RZ ;  /* 0x0000000715127224 */ /* 0x080fe200078e02ff */
[----:B------:R-:W-:Y:S01]  /*4810*/  ULDC UR4, c[0x0][0x2c4] ;  /* 0x0000b10000047ab9 */ /* 0x000fe20000000800 */
[----:B------:R-:W-:Y:S01]  /*4820*/  IMAD.WIDE.U32 R58, R20, R7, RZ ;  /* 0x00000007143a7225 */ /* 0x000fe200078e00ff */
[----:B------:R-:W-:Y:S03]  /*4830*/  BSSY B0, `(.L_x_35) ;  /* 0x000003a000007945 */ /* 0x000fe60003800000 */
[----:B------:R-:W-:Y:S01]  /*4840*/  IMAD R7, R19, R20, R18 ;  /* 0x0000001413077224 */ /* 0x000fe200078e0212 */
[----:B------:R-:W-:Y:S01]  /*4850*/  LOP3.LUT R19, R57, R11, RZ, 0xfc, !PT ;  /* 0x0000000b39137212 */ /* 0x000fe200078efcff */
[----:B------:R-:W-:Y:S01]  /*4860*/  IMAD R0, R25, UR4, RZ ;  /* 0x0000000419007c24 */ /* 0x000fe2000f8e02ff */
[----:B------:R-:W-:Y:S01]  /*4870*/  SHF.R.S32.HI R20, RZ, 0x1f, R4 ;  /* 0x0000001fff147819 */ /* 0x000fe20000011404 */
[----:B------:R-:W-:Y:S01]  /*4880*/  IMAD R13, R13, R4, RZ ;  /* 0x000000040d0d7224 */ /* 0x000fe200078e02ff */
[----:B------:R-:W-:Y:S01]  /*4890*/  ISETP.NE.U32.AND P0, PT, R19, RZ, PT ;  /* 0x000000ff1300720c */ /* 0x000fe20003f05070 */
[----:B------:R-:W-:Y:S01]  /*48a0*/  IMAD R16, R16, R0, RZ ;  /* 0x0000000010107224 */ /* 0x000fe200078e02ff */
[----:B------:R-:W-:Y:S01]  /*48b0*/  SHF.R.S32.HI R18, RZ, 0x1f, R0 ;  /* 0x0000001fff127819 */ /* 0x000fe20000011400 */
[----:B------:R-:W-:Y:S01]  /*48c0*/  IMAD.WIDE.U32 R60, R14, R4, RZ ;  /* 0x000000040e3c7225 */ /* 0x000fe200078e00ff */
[----:B------:R-:W-:-:S03]  /*48d0*/  IADD3 R7, R59, R7, RZ ;  /* 0x000000073b077210 */ /* 0x000fc60007ffe0ff */
[----:B------:R-:W-:Y:S02]  /*48e0*/  IMAD R4, R18, R17, R16 ;  /* 0x0000001112047224 */ /* 0x000fe400078e0210 */
[----:B------:R-:W-:Y:S02]  /*48f0*/  IMAD R13, R20, R14, R13 ;  /* 0x0000000e140d7224 */ /* 0x000fe400078e020d */
[----:B------:R-:W-:-:S03]  /*4900*/  IMAD.WIDE.U32 R16, R17, R0, RZ ;  /* 0x0000000011107225 */ /* 0x000fc600078e00ff */
[----:B------:R-:W-:Y:S02]  /*4910*/  IADD3 R13, R61, R13, RZ ;  /* 0x0000000d3d0d7210 */ /* 0x000fe40007ffe0ff */
[----:B------:R-:W-:Y:S01]  /*4920*/  IADD3 R4, R17, R4, RZ ;  /* 0x0000000411047210 */ /* 0x000fe20007ffe0ff */
[----:B------:R-:W-:Y:S06]  /*4930*/  @!P0 BRA `(.L_x_36) ;  /* 0x0000000000488947 */ /* 0x000fec0003800000 */
        /* <DEDUP_REMOVED lines=9> */
[-C--:B------:R-:W-:Y:S02]  /*49d0*/  IADD3.X R14, RZ, ~R21.reuse, RZ, P0, !PT ;  /* 0x80000015ff0e7210 */ /* 0x080fe400007fe4ff */
[----:B------:R-:W-:Y:S01]  /*49e0*/  MOV R56, R0 ;  /* 0x0000000000387202 */ /* 0x000fe20000000f00 */
[----:B------:R-:W-:Y:S01]  /*49f0*/  IMAD.WIDE.U32 R22, R12, R18, R22 ;  /* 0x000000120c167225 */ /* 0x000fe200078e0016 */
[----:B------:R-:W-:-:S03]  /*4a00*/  MOV R57, R21 ;  /* 0x0000001500397202 */ /* 0x000fc60000000f00 */
[----:B------:R-:W-:Y:S01]  /*4a10*/  IMAD R14, R14, R12, RZ ;  /* 0x0000000c0e0e7224 */ /* 0x000fe200078e02ff */
[----:B------:R-:W-:-:S03]  /*4a20*/  MOV R12, R22 ;  /* 0x00000016000c7202 */ /* 0x000fc60000000f00 */
[----:B------:R-:W-:-:S04]  /*4a30*/  IMAD R11, R11, R18, R14 ;  /* 0x000000120b0b7224 */ /* 0x000fc800078e020e */
[----:B------:R-:W-:Y:S01]  /*4a40*/  IMAD.IADD R11, R23, 0x1, R11 ;  /* 0x00000001170b7824 */ /* 0x000fe200078e020b */
[----:B------:R-:W-:Y:S05]  /*4a50*/  BRA `(.L_x_37) ;  /* 0x00000000005c7947 */ /* 0x000fea0003800000 */
.L_x_36:
        /* <DEDUP_REMOVED lines=20> */
[----:B------:R-:W-:Y:S01]  /*4ba0*/  IMAD R12, R12, R0, R56 ;  /* 0x000000000c0c7224 */ /* 0x000fe200078e0238 */
[----:B------:R-:W-:Y:S01]  /*4bb0*/  MOV R56, R57 ;  /* 0x0000003900387202 */ /* 0x000fe20000000f00 */
[----:B------:R-:W-:Y:S02]  /*4bc0*/  IMAD.MOV.U32 R57, RZ, RZ, RZ ;  /* 0x000000ffff397224 */ /* 0x000fe400078e00ff */
.L_x_37:
[----:B------:R-:W-:Y:S05]  /*4bd0*/  BSYNC B0 ;  /* 0x0000000000007941 */ /* 0x000fea0003800000 */
.L_x_35:
[----:B------:R-:W-:Y:S01]  /*4be0*/  ULDC UR5, c[0x0][0x270] ;  /* 0x00009c0000057ab9 */ /* 0x000fe20000000800 */
[----:B------:R-:W-:Y:S01]  /*4bf0*/  ULDC UR4, c[0x0][0x2c4] ;  /* 0x0000b10000047ab9 */ /* 0x000fe20000000800 */
[----:B------:R-:W-:Y:S01]  /*4c00*/  LOP3.LUT R14, R57, R9, RZ, 0xfc, !PT ;  /* 0x00000009390e7212 */ /* 0x000fe200078efcff */
[----:B------:R-:W-:Y:S01]  /*4c10*/  UIMAD UR4, UR5, UR4, URZ ;  /* 0x00000004050472a4 */ /* 0x000fe2000f8e023f */
[----:B------:R-:W-:Y:S02]  /*4c20*/  BSSY B0, `(.L_x_38) ;  /* 0x0000032000007945 */ /* 0x000fe40003800000 */
[----:B------:R-:W-:-:S03]  /*4c30*/  ISETP.NE.U32.AND P0, PT, R14, RZ, PT ;  /* 0x000000ff0e00720c */ /* 0x000fc60003f05070 */
[----:B------:R-:W-:-:S04]  /*4c40*/  IMAD R25, R25, UR4, RZ ;  /* 0x0000000419197c24 */ /* 0x000fc8000f8e02ff */
[-C--:B------:R-:W-:Y:S01]  /*4c50*/  IMAD R11, R11, R25.reuse, RZ ;  /* 0x000000190b0b7224 */ /* 0x080fe200078e02ff */
[----:B------:R-:W-:Y:S01]  /*4c60*/  SHF.R.S32.HI R0, RZ, 0x1f, R25 ;  /* 0x0000001fff007819 */ /* 0x000fe20000011419 */
[----:B------:R-:W-:-:S04]  /*4c70*/  IMAD.WIDE.U32 R62, R12, R25, RZ ;  /* 0x000000190c3e7225 */ /* 0x000fc800078e00ff */
[----:B------:R-:W-:-:S05]  /*4c80*/  IMAD R11, R0, R12, R11 ;  /* 0x0000000c000b7224 */ /* 0x000fca00078e020b */
        /* <DEDUP_REMOVED lines=11> */
[----:B------:R-:W-:-:S03]  /*4d40*/  IADD3.X R12, RZ, ~R21, RZ, P0, !PT ;  /* 0x80000015ff0c7210 */ /* 0x000fc600007fe4ff */
[----:B------:R-:W-:-:S04]  /*4d50*/  IMAD.WIDE.U32 R18, R10, R14, R18 ;  /* 0x0000000e0a127225 */ /* 0x000fc800078e0012 */
[----:B------:R-:W-:Y:S01]  /*4d60*/  IMAD R12, R12, R10, RZ ;  /* 0x0000000a0c0c7224 */ /* 0x000fe200078e02ff */
[----:B------:R-:W-:Y:S02]  /*4d70*/  MOV R10, R18 ;  /* 0x00000012000a7202 */ /* 0x000fe40000000f00 */
[----:B------:R-:W-:Y:S01]  /*4d80*/  MOV R18, R0 ;  /* 0x0000000000127202 */ /* 0x000fe20000000f00 */
[----:B------:R-:W-:-:S04]  /*4d90*/  IMAD R9, R9, R14, R12 ;  /* 0x0000000e09097224 */ /* 0x000fc800078e020c */
[----:B------:R-:W-:Y:S01]  /*4da0*/  IMAD.IADD R9, R19, 0x1, R9 ;  /* 0x0000000113097824 */ /* 0x000fe200078e0209 */
[----:B------:R-:W-:Y:S01]  /*4db0*/  MOV R19, R21 ;  /* 0x0000001500137202 */ /* 0x000fe20000000f00 */
[----:B------:R-:W-:Y:S05]  /*4dc0*/  BRA `(.L_x_40) ;  /* 0x00000000005c7947 */ /* 0x000fea0003800000 */
.L_x_39:
        /* <DEDUP_REMOVED lines=9> */
[----:B------:R-:W-:-:S04]  /*4e60*/  IMAD.HI.U32 R0, R19, R0, R18 ;  /* 0x0000000013007227 */ /* 0x000fc800078e0012 */
[----:B------:R-:W-:Y:S02]  /*4e70*/  IMAD.MOV.U32 R19, RZ, RZ, RZ ;  /* 0x000000ffff137224 */ /* 0x000fe400078e00ff */
        /* <DEDUP_REMOVED lines=9> */
[----:B------:R-:W-:Y:S02]  /*4f10*/  IADD3 R0, -R12, RZ, RZ ;  /* 0x000000ff0c007210 */ /* 0x000fe40007ffe1ff */
[----:B------:R-:W-:-:S03]  /*4f20*/  MOV R18, R12 ;  /* 0x0000000c00127202 */ /* 0x000fc60000000f00 */
[----:B------:R-:W-:Y:S02]  /*4f30*/  IMAD R10, R10, R0, R56 ;  /* 0x000000000a0a7224 */ /* 0x000fe400078e0238 */
.L_x_40:
[----:B------:R-:W-:Y:S05]  /*4f40*/  BSYNC B0 ;  /* 0x0000000000007941 */ /* 0x000fea0003800000 */
.L_x_38:
[----:B------:R-:W-:Y:S01]  /*4f50*/  IADD3 R48, P1, P0, R52, R50, R48 ;  /* 0x0000003234307210 */ /* 0x000fe2000783e030 */
[----:B------:R-:W-:Y:S01]  /*4f60*/  IMAD R0, R19, R8, RZ ;  /* 0x0000000813007224 */ /* 0x000fe200078e02ff */
[----:B------:R-:W-:Y:S01]  /*4f70*/  ULDC.64 UR4, c[0x0][0x2b0] ;  /* 0x0000ac0000047ab9 */ /* 0x000fe20000000a00 */
[----:B------:R-:W-:Y:S01]  /*4f80*/  IMAD R9, R9, R3, RZ ;  /* 0x0000000309097224 */ /* 0x000fe200078e02ff */
[----:B------:R-:W-:Y:S02]  /*4f90*/  IADD3 R48, P3, P2, R58, R48, R16 ;  /* 0x000000303a307210 */ /* 0x000fe40007a7e010 */
[----:B------:R-:W-:Y:S02]  /*4fa0*/  IADD3.X R2, R6, R5, R2, P1, P0 ;  /* 0x0000000506027210 */ /* 0x000fe40000fe0402 */
[----:B------:R-:W-:Y:S02]  /*4fb0*/  IADD3 R48, P1, P0, R62, R48, R60 ;  /* 0x000000303e307210 */ /* 0x000fe4000783e03c */
[----:B------:R-:W-:-:S02]  /*4fc0*/  IADD3.X R2, R7, R2, R4, P3, P2 ;  /* 0x0000000207027210 */ /* 0x000fc40001fe4404 */
[----:B------:R-:W-:Y:S02]  /*4fd0*/  SHF.R.S32.HI R4, RZ, 0x1f, R8 ;  /* 0x0000001fff047819 */ /* 0x000fe40000011408 */
[----:B------:R-:W-:Y:S02]  /*4fe0*/  IADD3.X R49, R11, R2, R13, P1, P0 ;  /* 0x000000020b317210 */ /* 0x000fe40000fe040d */
[----:B------:R-:W-:Y:S01]  /*4ff0*/  SHF.R.S32.HI R2, RZ, 0x1f, R3 ;  /* 0x0000001fff027819 */ /* 0x000fe20000011403 */
[-C--:B------:R-:W-:Y:S02]  /*5000*/  IMAD R0, R4, R18.reuse, R0 ;  /* 0x0000001204007224 */ /* 0x080fe400078e0200 */
[----:B------:R-:W-:-:S04]  /*5010*/  IMAD.WIDE.U32 R48, R8, R18, R48 ;  /* 0x0000001208307225 */ /* 0x000fc800078e0030 */
[----:B------:R-:W-:Y:S02]  /*5020*/  IMAD.IADD R49, R49, 0x1, R0 ;  /* 0x0000000131317824 */ /* 0x000fe400078e0200 */
[-C--:B------:R-:W-:Y:S02]  /*5030*/  IMAD R2, R2, R10.reuse, R9 ;  /* 0x0000000a02027224 */ /* 0x080fe400078e0209 */
[----:B------:R-:W-:-:S04]  /*5040*/  IMAD.WIDE.U32 R10, R3, R10, R48 ;  /* 0x0000000a030a7225 */ /* 0x000fc800078e0030 */
[----:B------:R-:W-:Y:S01]  /*5050*/  IMAD.IADD R2, R11, 0x1, R2 ;  /* 0x000000010b027824 */ /* 0x000fe200078e0202 */
[----:B------:R-:W-:-:S04]  /*5060*/  LEA R4, P0, R10, UR4, 0x2 ;  /* 0x000000040a047c11 */ /* 0x000fc8000f8010ff */
[----:B------:R-:W-:-:S05]  /*5070*/  LEA.HI.X R5, R10, UR5, R2, 0x2, P0 ;  /* 0x000000050a057c11 */ /* 0x000fca00080f1402 */
[----:B------:R1:W-:Y:S01]  /*5080*/  STG.E desc[UR8][R4.64], R29 ;  /* 0x0000001d04007986 */ /* 0x0003e2000c101908 */
[----:B------:R-:W-:Y:S05]  /*5090*/  BRA `(.L_x_15) ;  /* 0x0000000000107947 */ /* 0x000fea0003800000 */
.L_x_16:
[----:B------:R-:W-:Y:S02]  /*50a0*/  ULDC.64 UR4, c[0x0][0x2b0] ;  /* 0x0000ac0000047ab9 */ /* 0x000fe40000000a00 */
[----:B------:R-:W-:-:S04]  /*50b0*/  LEA R2, P0, R52, UR4, 0x2 ;  /* 0x0000000434027c11 */ /* 0x000fc8000f8010ff */
[----:B------:R-:W-:-:S05]  /*50c0*/  LEA.HI.X R3, R52, UR5, R53, 0x2, P0 ;  /* 0x0000000534037c11 */ /* 0x000fca00080f1435 */
[----:B------:R0:W-:Y:S04]  /*50d0*/  STG.E desc[UR8][R2.64], R29 ;  /* 0x0000001d02007986 */ /* 0x0001e8000c101908 */
.L_x_15:
[----:B------:R-:W-:Y:S05]  /*50e0*/  BSYNC B1 ;  /* 0x0000000000017941 */ /* 0x000fea0003800000 */
.L_x_14:
[----:B------:R-:W2:Y:S01]  /*50f0*/  LDC R0, c[0x0][0x3c4] ;  /* 0x0000f100ff007b82 */ /* 0x000ea20000000800 */
[C---:B0-----:R-:W-:Y:S01]  /*5100*/  IADD3 R2, R47.reuse, 0x8, RZ ;  /* 0x000000082f027810 */ /* 0x041fe20007ffe0ff */
[----:B------:R-:W-:Y:S01]  /*5110*/  IMAD.MOV.U32 R12, RZ, RZ, RZ ;  /* 0x000000ffff0c7224 */ /* 0x000fe200078e00ff */
[----:B------:R-:W-:Y:S02]  /*5120*/  CS2R R10, SRZ ;  /* 0x00000000000a7805 */ /* 0x000fe4000001ff00 */
[----:B------:R-:W-:Y:S02]  /*5130*/  CS2R R8, SRZ ;  /* 0x0000000000087805 */ /* 0x000fe4000001ff00 */
[----:B------:R-:W-:Y:S02]  /*5140*/  CS2R R6, SRZ ;  /* 0x0000000000067805 */ /* 0x000fe4000001ff00 */
[----:B-1----:R-:W-:Y:S02]  /*5150*/  CS2R R4, SRZ ;  /* 0x0000000000047805 */ /* 0x002fe4000001ff00 */
[----:B--2---:R-:W-:-:S02]  /*5160*/  ISETP.GE.OR P2, PT, R47, R0, P6 ;  /* 0x000000002f00720c */ /* 0x004fc40003746670 */
[----:B------:R-:W-:Y:S02]  /*5170*/  ISETP.GE.OR P1, PT, R2, R0, P6 ;  /* 0x000000000200720c */ /* 0x000fe40003726670 */
[----:B------:R-:W-:-:S04]  /*5180*/  IADD3 R2, R47, 0x10, RZ ;  /* 0x000000102f027810 */ /* 0x000fc80007ffe0ff */
[----:B------:R-:W-:Y:S02]  /*5190*/  ISETP.GE.OR P0, PT, R2, R0, P6 ;  /* 0x000000000200720c */ /* 0x000fe40003706670 */
[----:B------:R-:W-:-:S03]  /*51a0*/  IADD3 R2, R47, 0x18, RZ ;  /* 0x000000182f027810 */ /* 0x000fc60007ffe0ff */
[C---:B------:R-:W-:Y:S01]  /*51b0*/  @!P2 FADD.FTZ R3, -R29.reuse, R44 ;  /* 0x0000002c1d03a221 */ /* 0x040fe20000010100 */
[-C--:B------:R-:W-:Y:S01]  /*51c0*/  ISETP.GE.OR P5, PT, R2, R0.reuse, P6 ;  /* 0x000000000200720c */ /* 0x080fe200037a6670 */
[----:B------:R-:W-:Y:S01]  /*51d0*/  @!P1 FADD.FTZ R45, -R29, R45 ;  /* 0x0000002d1d2d9221 */ /* 0x000fe20000010100 */
[----:B------:R-:W-:Y:S02]  /*51e0*/  VIADD R2, R47, 0x20 ;  /* 0x000000202f027836 */ /* 0x000fe40000000000 */
[----:B------:R-:W-:Y:S01]  /*51f0*/  @!P2 FMUL.FTZ R3, R3, 1.4426950216293334961 ;  /* 0x3fb8aa3b0303a820 */ /* 0x000fe20000410000 */
[----:B------:R-:W-:Y:S02]  /*5200*/  @!P1 FMUL.FTZ R45, R45, 1.4426950216293334961 ;  /* 0x3fb8aa3b2d2d9820 */ /* 0x000fe40000410000 */
[----:B------:R-:W-:Y:S01]  /*5210*/  @!P0 FADD.FTZ R42, -R29, R42 ;  /* 0x0000002a1d2a8221 */ /* 0x000fe20000010100 */
[----:B------:R-:W-:Y:S02]  /*5220*/  ISETP.GE.OR P4, PT, R2, R0, P6 ;  /* 0x000000000200720c */ /* 0x000fe40003786670 */
[----:B------:R-:W0:Y:S01]  /*5230*/  @!P2 MUFU.EX2 R3, R3 ;  /* 0x000000030003a308 */ /* 0x000e220000000800 */
[----:B------:R-:W-:Y:S01]  /*5240*/  IADD3 R2, R47, 0x28, RZ ;  /* 0x000000282f027810 */ /* 0x000fe20007ffe0ff */
[----:B------:R-:W-:Y:S01]  /*5250*/  @!P0 FMUL.FTZ R42, R42, 1.4426950216293334961 ;  /* 0x3fb8aa3b2a2a8820 */ /* 0x000fe20000410000 */
[----:B------:R-:W-:-:S02]  /*5260*/  @!P5 FADD.FTZ R43, -R29, R43 ;  /* 0x0000002b1d2bd221 */ /* 0x000fc40000010100 */
[----:B------:R-:W-:Y:S02]  /*5270*/  ISETP.GE.OR P3, PT, R2, R0, P6 ;  /* 0x000000000200720c */ /* 0x000fe40003766670 */
[----:B------:R-:W-:Y:S01]  /*5280*/  IADD3 R2, R47, 0x30, RZ ;  /* 0x000000302f027810 */ /* 0x000fe20007ffe0ff */
[----:B------:R-:W1:Y:S01]  /*5290*/  @!P1 MUFU.EX2 R45, R45 ;  /* 0x0000002d002d9308 */ /* 0x000e620000000800 */
[----:B------:R-:W-:Y:S02]  /*52a0*/  @!P5 FMUL.FTZ R43, R43, 1.4426950216293334961 ;  /* 0x3fb8aa3b2b2bd820 */ /* 0x000fe40000410000 */
[----:B------:R-:W-:-:S05]  /*52b0*/  @!P4 FADD.FTZ R40, -R29, R40 ;  /* 0x000000281d28c221 */ /* 0x000fca0000010100 */
[----:B------:R-:W2:Y:S01]  /*52c0*/  @!P0 MUFU.EX2 R42, R42 ;  /* 0x0000002a002a8308 */ /* 0x000ea20000000800 */
[----:B0-----:R-:W-:Y:S01]  /*52d0*/  @!P2 STS [R46], R3 ;  /* 0x000000032e00a388 */ /* 0x001fe20000000800 */
[-C--:B------:R-:W-:Y:S01]  /*52e0*/  ISETP.GE.OR P2, PT, R2, R0.reuse, P6 ;  /* 0x000000000200720c */ /* 0x080fe20003746670 */
[----:B------:R-:W-:Y:S02]  /*52f0*/  VIADD R2, R47, 0x38 ;  /* 0x000000382f027836 */ /* 0x000fe40000000000 */
[----:B------:R-:W-:Y:S01]  /*5300*/  @!P4 FMUL.FTZ R40, R40, 1.4426950216293334961 ;  /* 0x3fb8aa3b2828c820 */ /* 0x000fe20000410000 */
[----:B------:R-:W-:Y:S02]  /*5310*/  @!P3 FADD.FTZ R41, -R29, R41 ;  /* 0x000000291d29b221 */ /* 0x000fe40000010100 */
[----:B------:R-:W0:Y:S01]  /*5320*/  @!P5 MUFU.EX2 R43, R43 ;  /* 0x0000002b002bd308 */ /* 0x000e220000000800 */
[----:B-1----:R-:W-:Y:S01]  /*5330*/  @!P1 STS [R46+0x220], R45 ;  /* 0x0002202d2e009388 */ /* 0x002fe20000000800 */
[----:B------:R-:W-:Y:S01]  /*5340*/  ISETP.GE.OR P1, PT, R2, R0, P6 ;  /* 0x000000000200720c */ /* 0x000fe20003726670 */
[----:B------:R-:W-:Y:S01]  /*5350*/  @!P3 FMUL.FTZ R41, R41, 1.4426950216293334961 ;  /* 0x3fb8aa3b2929b820 */ /* 0x000fe20000410000 */
[----:B------:R-:W-:-:S03]  /*5360*/  IADD3 R2, R47, 0x40, RZ ;  /* 0x000000402f027810 */ /* 0x000fc60007ffe0ff */
[----:B------:R-:W-:Y:S01]  /*5370*/  @!P2 FADD.FTZ R38, -R29, R38 ;  /* 0x000000261d26a221 */ /* 0x000fe20000010100 */
[----:B------:R-:W1:Y:S01]  /*5380*/  @!P4 MUFU.EX2 R40, R40 ;  /* 0x000000280028c308 */ /* 0x000e620000000800 */
[----:B--2---:R-:W-:Y:S01]  /*5390*/  @!P0 STS [R46+0x440], R42 ;  /* 0x0004402a2e008388 */ /* 0x004fe20000000800 */
[----:B------:R-:W-:Y:S01]  /*53a0*/  ISETP.GE.OR P0, PT, R2, R0, P6 ;  /* 0x000000000200720c */ /* 0x000fe20003706670 */
[----:B------:R-:W-:Y:S01]  /*53b0*/  @!P2 FMUL.FTZ R38, R38, 1.4426950216293334961 ;  /* 0x3fb8aa3b2626a820 */ /* 0x000fe20000410000 */
[----:B------:R-:W-:-:S03]  /*53c0*/  IADD3 R2, R47, 0x48, RZ ;  /* 0x000000482f027810 */ /* 0x000fc60007ffe0ff */
[----:B------:R-:W-:Y:S01]  /*53d0*/  @!P1 FADD.FTZ R39, -R29, R39 ;  /* 0x000000271d279221 */ /* 0x000fe20000010100 */
[----:B------:R-:W2:Y:S01]  /*53e0*/  @!P3 MUFU.EX2 R41, R41 ;  /* 0x000000290029b308 */ /* 0x000ea20000000800 */
[----:B0-----:R-:W-:Y:S01]  /*53f0*/  @!P5 STS [R46+0x660], R43 ;  /* 0x0006602b2e00d388 */ /* 0x001fe20000000800 */
[----:B------:R-:W-:Y:S01]  /*5400*/  ISETP.GE.OR P5, PT, R2, R0, P6 ;  /* 0x000000000200720c */ /* 0x000fe200037a6670 */
[----:B------:R-:W-:Y:S01]  /*5410*/  @!P1 FMUL.FTZ R39, R39, 1.4426950216293334961 ;  /* 0x3fb8aa3b27279820 */ /* 0x000fe20000410000 */
[----:B------:R-:W-:-:S03]  /*5420*/  VIADD R2, R47, 0x50 ;  /* 0x000000502f027836 */ /* 0x000fc60000000000 */
[----:B------:R-:W-:Y:S01]  /*5430*/  @!P0 FADD.FTZ R36, -R29, R36 ;  /* 0x000000241d248221 */ /* 0x000fe20000010100 */
        /* <DEDUP_REMOVED lines=14> */
[-C--:B------:R-:W-:Y:S01]  /*5520*/  ISETP.GE.OR P2, PT, R2, R0.reuse, P6 ;  /* 0x000000000200720c */ /* 0x080fe20003746670 */
[----:B------:R-:W-:Y:S02]  /*5530*/  VIADD R2, R47, 0x68 ;  /* 0x000000682f027836 */ /* 0x000fe40000000000 */
[----:B------:R-:W-:Y:S02]  /*5540*/  @!P4 FMUL.FTZ R34, R34, 1.4426950216293334961 ;  /* 0x3fb8aa3b2222c820 */ /* 0x000fe40000410000 */
        /* <DEDUP_REMOVED lines=9> */
[-C--:B------:R-:W-:Y:S01]  /*55e0*/  ISETP.GE.OR P0, PT, R2, R0.reuse, P6 ;  /* 0x000000000200720c */ /* 0x080fe20003706670 */
[----:B------:R-:W-:Y:S01]  /*55f0*/  @!P2 FMUL.FTZ R32, R32, 1.4426950216293334961 ;  /* 0x3fb8aa3b2020a820 */ /* 0x000fe20000410000 */
[C---:B------:R-:W-:Y:S02]  /*5600*/  IADD3 R2, R47.reuse, 0x78, RZ ;  /* 0x000000782f027810 */ /* 0x040fe40007ffe0ff */
[----:B------:R-:W-:Y:S01]  /*5610*/  SHF.L.U32 R47, R47, 0x2, RZ ;  /* 0x000000022f2f7819 */ /* 0x000fe200000006ff */
[----:B------:R-:W-:Y:S01]  /*5620*/  @!P1 FADD.FTZ R33, -R29, R33 ;  /* 0x000000211d219221 */ /* 0x000fe20000010100 */
[----:B------:R-:W-:Y:S01]  /*5630*/  ISETP.GE.OR P6, PT, R2, R0, P6 ;  /* 0x000000000200720c */ /* 0x000fe200037c6670 */
[----:B------:R-:W2:Y:S01]  /*5640*/  @!P3 MUFU.EX2 R35, R35 ;  /* 0x000000230023b308 */ /* 0x000ea20000000800 */
[----:B0-----:R-:W-:Y:S01]  /*5650*/  @!P5 STS [R46+0x1320], R37 ;  /* 0x001320252e00d388 */ /* 0x001fe20000000800 */
[----:B------:R-:W-:-:S04]  /*5660*/  @!P1 FMUL.FTZ R33, R33, 1.4426950216293334961 ;  /* 0x3fb8aa3b21219820 */ /* 0x000fc80000410000 */
[C---:B------:R-:W-:Y:S02]  /*5670*/  @!P0 FADD.FTZ R30, -R29.reuse, R30 ;  /* 0x0000001e1d1e8221 */ /* 0x040fe40000010100 */
[----:B------:R-:W0:Y:S01]  /*5680*/  @!P2 MUFU.EX2 R32, R32 ;  /* 0x000000200020a308 */ /* 0x000e220000000800 */
[----:B-1----:R-:W-:Y:S01]  /*5690*/  @!P4 STS [R46+0x1540], R34 ;  /* 0x001540222e00c388 */ /* 0x002fe20000000800 */
[----:B------:R-:W-:Y:S02]  /*56a0*/  @!P0 FMUL.FTZ R30, R30, 1.4426950216293334961 ;  /* 0x3fb8aa3b1e1e8820 */ /* 0x000fe40000410000 */
[----:B------:R-:W-:-:S04]  /*56b0*/  @!P6 FADD.FTZ R29, -R29, R31 ;  /* 0x0000001f1d1de221 */ /* 0x000fc80000010100 */
[----:B------:R-:W1:Y:S01]  /*56c0*/  @!P0 MUFU.EX2 R30, R30 ;  /* 0x0000001e001e8308 */ /* 0x000e620000000800 */
[----:B------:R-:W-:Y:S01]  /*56d0*/  @!P6 FMUL.FTZ R2, R29, 1.4426950216293334961 ;  /* 0x3fb8aa3b1d02e820 */ /* 0x000fe20000410000 */
[----:B--2---:R-:W-:Y:S01]  /*56e0*/  @!P3 STS [R46+0x1760], R35 ;  /* 0x001760232e00b388 */ /* 0x004fe20000000800 */
[----:B------:R-:W-:-:S05]  /*56f0*/  IADD3 R29, R47, 0x40, RZ ;  /* 0x000000402f1d7810 */ /* 0x000fca0007ffe0ff */
[----:B------:R-:W2:Y:S01]  /*5700*/  @!P1 MUFU.EX2 R33, R33 ;  /* 0x0000002100219308 */ /* 0x000ea20000000800 */
[----:B0-----:R-:W-:Y:S07]  /*5710*/  @!P2 STS [R46+0x1980], R32 ;  /* 0x001980202e00a388 */ /* 0x001fee0000000800 */
[----:B------:R-:W0:Y:S01]  /*5720*/  @!P6 MUFU.EX2 R2, R2 ;  /* 0x000000020002e308 */ /* 0x000e220000000800 */
[----:B-1----:R1:W-:Y:S01]  /*5730*/  @!P0 STS [R46+0x1dc0], R30 ;  /* 0x001dc01e2e008388 */ /* 0x0023e20000000800 */
[----:B------:R-:W-:Y:S01]  /*5740*/  ISETP.GE.AND P0, PT, R0, 0x1, PT ;  /* 0x000000010000780c */ /* 0x000fe20003f06270 */
[----:B------:R-:W-:-:S02]  /*5750*/  HFMA2.MMA R0, -RZ, RZ, 0, 0 ;  /* 0x00000000ff007435 */ /* 0x000fc400000001ff */
[----:B--2---:R-:W-:Y:S04]  /*5760*/  @!P1 STS [R46+0x1ba0], R33 ;  /* 0x001ba0212e009388 */ /* 0x004fe80000000800 */
[----:B0-----:R0:W-:Y:S01]  /*5770*/  @!P6 STS [R46+0x1fe0], R2 ;  /* 0x001fe0022e00e388 */ /* 0x0011e20000000800 */
[----:B-1----:R-:W-:Y:S02]  /*5780*/  IADD3 R30, R47, 0x20, RZ ;  /* 0x000000202f1e7810 */ /* 0x002fe40007ffe0ff */
[----:B0-----:R-:W-:Y:S01]  /*5790*/  CS2R R2, SRZ ;  /* 0x0000000000027805 */ /* 0x001fe2000001ff00 */
[----:B------:R-:W-:Y:S06]  /*57a0*/  BAR.SYNC.DEFER_BLOCKING 0x0 ;  /* 0x0000000000007b1d */ /* 0x000fec0000010000 */
[----:B------:R-:W-:Y:S05]  /*57b0*/  @!P0 BRA `(.L_x_41) ;  /* 0x0000000400088947 */ /* 0x000fea0003800000 */
[----:B------:R-:W0:Y:S01]  /*57c0*/  S2UR UR6, SR_CgaCtaId ;  /* 0x00000000000679c3 */ /* 0x000e220000008800 */
[----:B------:R-:W-:Y:S01]  /*57d0*/  ULDC UR10, c[0x0][0x2dc] ;  /* 0x0000b700000a7ab9 */ /* 0x000fe20000000800 */
[C---:B------:R-:W-:Y:S01]  /*57e0*/  IMAD R32, R15.reuse, 0x60, R47 ;  /* 0x000000600f207824 */ /* 0x040fe200078e022f */
[----:B------:R-:W-:Y:S01]  /*57f0*/  UIMAD UR4, UR7, UR10, URZ ;  /* 0x0000000a070472a4 */ /* 0x000fe2000f8e023f */
[C---:B------:R-:W-:Y:S01]  /*5800*/  VIADD R13, R28.reuse, -UR7 ;  /* 0x800000071c0d7c36 */ /* 0x040fe20008000000 */
[----:B------:R-:W-:Y:S01]  /*5810*/  CS2R R16, SRZ ;  /* 0x0000000000107805 */ /* 0x000fe2000001ff00 */
[----:B------:R-:W-:Y:S01]  /*5820*/  IMAD R34, R28, UR10, RZ ;  /* 0x0000000a1c227c24 */ /* 0x000fe2000f8e02ff */
[----:B------:R-:W-:Y:S01]  /*5830*/  USHF.R.S32.HI UR11, URZ, 0x1f, UR4 ;  /* 0x0000001f3f0b7899 */ /* 0x000fe20008011404 */
[----:B------:R-:W-:Y:S02]  /*5840*/  CS2R R18, SRZ ;  /* 0x0000000000127805 */ /* 0x000fe4000001ff00 */
[----:B------:R-:W-:Y:S01]  /*5850*/  IADD3 R12, P0, R32, UR4, RZ ;  /* 0x00000004200c7c10 */ /* 0x000fe2000ff1e0ff */
[----:B------:R-:W-:Y:S01]  /*5860*/  ULDC.64 UR4, c[0x0][0x288] ;  /* 0x0000a20000047ab9 */ /* 0x000fe20000000a00 */
[----:B------:R-:W-:-:S02]  /*5870*/  ISETP.GE.AND P4, PT, R15, R13, PT ;  /* 0x0000000d0f00720c */ /* 0x000fc40003f86270 */
[----:B------:R-:W-:Y:S02]  /*5880*/  CS2R R20, SRZ ;  /* 0x0000000000147805 */ /* 0x000fe4000001ff00 */
[----:B------:R-:W-:Y:S02]  /*5890*/  LEA.HI.X.SX32 R32, R32, UR11, 0x1, P0 ;  /* 0x0000000b20207c11 */ /* 0x000fe400080f0eff */
[----:B------:R-:W-:Y:S02]  /*58a0*/  CS2R R22, SRZ ;  /* 0x0000000000167805 */ /* 0x000fe4000001ff00 */
[----:B------:R-:W-:Y:S01]  /*58b0*/  LEA R33, P0, R12, UR4, 0x2 ;  /* 0x000000040c217c11 */ /* 0x000fe2000f8010ff */
[----:B------:R-:W-:Y:S01]  /*58c0*/  UMOV UR4, 0x400 ;  /* 0x0000040000047882 */ /* 0x000fe20000000000 */
[----:B------:R-:W-:Y:S02]  /*58d0*/  CS2R R24, SRZ ;  /* 0x0000000000187805 */ /* 0x000fe4000001ff00 */
[----:B------:R-:W-:-:S02]  /*58e0*/  CS2R R26, SRZ ;  /* 0x00000000001a7805 */ /* 0x000fc4000001ff00 */
[----:B------:R-:W-:Y:S01]  /*58f0*/  LEA.HI.X R32, R12, UR5, R32, 0x2, P0 ;  /* 0x000000050c207c11 */ /* 0x000fe200080f1420 */
[----:B------:R-:W-:Y:S01]  /*5900*/  IMAD.MOV.U32 R12, RZ, RZ, RZ ;  /* 0x000000ffff0c7224 */ /* 0x000fe200078e00ff */
[----:B------:R-:W-:Y:S01]  /*5910*/  IADD3 R33, P0, R33, 0x100, RZ ;  /* 0x0000010021217810 */ /* 0x000fe20007f1e0ff */
[----:B------:R-:W-:Y:S01]  /*5920*/  IMAD.WIDE R34, R34, 0x4, RZ ;  /* 0x0000000422227825 */ /* 0x000fe200078e02ff */
[----:B------:R-:W-:Y:S01]  /*5930*/  UMOV UR5, URZ ;  /* 0x0000003f00057c82 */ /* 0x000fe20008000000 */
[----:B0-----:R-:W-:Y:S02]  /*5940*/  ULEA UR4, UR6, UR4, 0x18 ;  /* 0x0000000406047291 */ /* 0x001fe4000f8ec03f */
[----:B------:R-:W-:-:S04]  /*5950*/  IMAD.X R32, RZ, RZ, R32, P0 ;  /* 0x000000ffff207224 */ /* 0x000fc800000e0620 */
[----:B------:R-:W-:Y:S01]  /*5960*/  LEA R14, R15, UR4, 0x2 ;  /* 0x000000040f0e7c11 */ /* 0x000fe2000f8e10ff */
[----:B------:R-:W-:-:S06]  /*5970*/  ULDC UR4, c[0x0][0x2d0] ;  /* 0x0000b40000047ab9 */ /* 0x000fcc0000000800 */
.L_x_44:
[----:B---3--:R-:W-:Y:S01]  /*5980*/  MOV R37, R32 ;  /* 0x0000002000257202 */ /* 0x008fe20000000f00 */
[----:B------:R-:W0:Y:S01]  /*5990*/  LDC R31, c[0x0][0x3c4] ;  /* 0x0000f100ff1f7b82 */ /* 0x000e220000000800 */
[----:B------:R1:W2:Y:S01]  /*59a0*/  LDS R13, [R14] ;  /* 0x000000000e0d7984 */ /* 0x0002a20000000800 */
[----:B------:R-:W-:Y:S01]  /*59b0*/  UIADD3 UR5, UR5, 0x1, URZ ;  /* 0x0000000105057890 */ /* 0x000fe2000fffe03f */
[----:B------:R-:W-:Y:S01]  /*59c0*/  IMAD.MOV.U32 R36, RZ, RZ, R33 ;  /* 0x000000ffff247224 */ /* 0x000fe200078e0021 */
[----:B------:R-:W-:Y:S04]  /*59d0*/  BSSY B0, `(.L_x_42) ;  /* 0x0000010000007945 */ /* 0x000fe80003800000 */
[----:B------:R-:W-:Y:S01]  /*59e0*/  IADD3 R33, P0, R34, R36, RZ ;  /* 0x0000002422217210 */ /* 0x000fe20007f1e0ff */
[----:B------:R-:W-:Y:S01]  /*59f0*/  @!UPT UIADD3 URZ, URZ, URZ, URZ ;  /* 0x0000003f3f3ff290 */ /* 0x000fe2000fffe03f */
[----:B------:R-:W-:Y:S11]  /*5a00*/  @P4 BRA `(.L_x_43) ;  /* 0x0000000000304947 */ /* 0x000ff60003800000 */
[----:B------:R-:W-:Y:S02]  /*5a10*/  ISETP.GE.AND P3, PT, R47, UR4, PT ;  /* 0x000000042f007c0c */ /* 0x000fe4000bf66270 */
[----:B------:R-:W-:Y:S02]  /*5a20*/  CS2R R16, SRZ ;  /* 0x0000000000107805 */ /* 0x000fe4000001ff00 */
[----:B------:R-:W-:Y:S02]  /*5a30*/  ISETP.GE.AND P2, PT, R30, UR4, PT ;  /* 0x000000041e007c0c */ /* 0x000fe4000bf46270 */
[----:B------:R-:W-:Y:S02]  /*5a40*/  CS2R R18, SRZ ;  /* 0x0000000000127805 */ /* 0x000fe4000001ff00 */
[----:B------:R-:W-:Y:S02]  /*5a50*/  ISETP.GE.AND P1, PT, R29, UR4, PT ;  /* 0x000000041d007c0c */ /* 0x000fe4000bf26270 */
[----:B------:R-:W-:Y:S02]  /*5a60*/  CS2R R20, SRZ ;  /* 0x0000000000147805 */ /* 0x000fe4000001ff00 */
[----:B------:R-:W-:Y:S02]  /*5a70*/  CS2R R22, SRZ ;  /* 0x0000000000167805 */ /* 0x000fe4000001ff00 */
[----:B------:R-:W-:Y:S02]  /*5a80*/  CS2R R24, SRZ ;  /* 0x0000000000187805 */ /* 0x000fe4000001ff00 */
[----:B------:R-:W-:Y:S01]  /*5a90*/  CS2R R26, SRZ ;  /* 0x00000000001a7805 */ /* 0x000fe2000001ff00 */
[----:B------:R3:W5:Y:S04]  /*5aa0*/  @!P3 LDG.E.128 R16, desc[UR8][R36.64+-0x100] ;  /* 0xffff00082410b981 */ /* 0x000768000c1e1d00 */
[----:B------:R3:W5:Y:S04]  /*5ab0*/  @!P2 LDG.E.128 R20, desc[UR8][R36.64+-0x80] ;  /* 0xffff80082414a981 */ /* 0x000768000c1e1d00 */
[----:B------:R3:W5:Y:S02]  /*5ac0*/  @!P1 LDG.E.128 R24, desc[UR8][R36.64] ;  /* 0x0000000824189981 */ /* 0x000764000c1e1d00 */
.L_x_43:
[----:B------:R-:W-:Y:S05]  /*5ad0*/  BSYNC B0 ;  /* 0x0000000000007941 */ /* 0x000fea0003800000 */
.L_x_42:
[----:B------:R-:W-:Y:S01]  /*5ae0*/  IADD3.X R32, R35, R37, RZ, P0, !PT ;  /* 0x0000002523207210 */ /* 0x000fe200007fe4ff */
[----:B--2--5:R-:W-:Y:S01]  /*5af0*/  FFMA.FTZ R0, R13, R16, R0 ;  /* 0x000000100d007223 */ /* 0x024fe20000010000 */
[----:B0-----:R-:W-:Y:S01]  /*5b00*/  ISETP.LE.AND P0, PT, R31, UR5, PT ;  /* 0x000000051f007c0c */ /* 0x001fe2000bf03270 */
[C---:B------:R-:W-:Y:S01]  /*5b10*/  FFMA.FTZ R2, R13.reuse, R17, R2 ;  /* 0x000000110d027223 */ /* 0x040fe20000010002 */
        /* <DEDUP_REMOVED lines=9> */
[----:B-1----:R-:W-:Y:S01]  /*5bb0*/  IADD3 R14, R14, 0x44, RZ ;  /* 0x000000440e0e7810 */ /* 0x002fe20007ffe0ff */
[----:B------:R-:W-:Y:S01]  /*5bc0*/  FFMA.FTZ R12, R13, R27, R12 ;  /* 0x0000001b0d0c7223 */ /* 0x000fe2000001000c */
[----:B------:R-:W-:Y:S06]  /*5bd0*/  @!P0 BRA `(.L_x_44) ;  /* 0xfffffffc00688947 */ /* 0x000fec000383ffff */
.L_x_41:
[----:B------:R-:W-:-:S04]  /*5be0*/  IADD3 R15, R15, UR7, RZ ;  /* 0x000000070f0f7c10 */ /* 0x000fc8000fffe0ff */
[----:B------:R-:W-:-:S13]  /*5bf0*/  ISETP.GE.AND P0, PT, R15, R28, PT ;  /* 0x0000001c0f00720c */ /* 0x000fda0003f06270 */
[----:B------:R-:W-:Y:S05]  /*5c00*/  @P0 EXIT ;  /* 0x000000000000094d */ /* 0x000fea0003800000 */
[----:B------:R-:W0:Y:S01]  /*5c10*/  LDC R17, c[0x0][0x2c4] ;  /* 0x0000b100ff117b82 */ /* 0x000e220000000800 */
[----:B------:R-:W-:Y:S01]  /*5c20*/  ULDC UR4, c[0x0][0x270] ;  /* 0x00009c0000047ab9 */ /* 0x000fe20000000800 */
[----:B------:R-:W-:Y:S01]  /*5c30*/  IABS R21, R15 ;  /* 0x0000000f00157213 */ /* 0x000fe20000000000 */
[----:B------:R-:W-:Y:S01]  /*5c40*/  ULDC UR6, c[0x0][0x2d0] ;  /* 0x0000b40000067ab9 */ /* 0x000fe20000000800 */
[----:B------:R-:W-:Y:S02]  /*5c50*/  F2FP.BF16.F32.PACK_AB R2, R2, R0 ;  /* 0x000000000202723e */ /* 0x000fe400000010ff */
[----:B------:R-:W-:Y:S02]  /*5c60*/  F2FP.BF16.F32.PACK_AB R3, R4, R3 ;  /* 0x000000030403723e */ /* 0x000fe400000010ff */
[----:B------:R-:W-:Y:S02]  /*5c70*/  F2FP.BF16.F32.PACK_AB R7, R8, R7 ;  /* 0x000000070807723e */ /* 0x000fe400000010ff */
[----:B------:R-:W-:Y:S01]  /*5c80*/  F2FP.BF16.F32.PACK_AB R5, R6, R5 ;  /* 0x000000050605723e */ /* 0x000fe200000010ff */
[----:B0-----:R-:W-:Y:S01]  /*5c90*/  IMAD R18, R17, UR4, RZ ;  /* 0x0000000411127c24 */ /* 0x001fe2000f8e02ff */
[----:B------:R-:W-:Y:S01]  /*5ca0*/  IABS R16, R17 ;  /* 0x0000001100107213 */ /* 0x000fe20000000000 */
[----:B------:R-:W-:-:S03]  /*5cb0*/  ULDC.64 UR4, c[0x0][0x290] ;  /* 0x0000a40000047ab9 */ /* 0x000fc60000000a00 */
[-C--:B------:R-:W-:Y:S01]  /*5cc0*/  IABS R20, R18.reuse ;  /* 0x0000001200147213 */ /* 0x080fe20000000000 */
[----:B------:R-:W0:Y:S01]  /*5cd0*/  I2F.RP R13, R16 ;  /* 0x00000010000d7306 */ /* 0x000e220000209400 */
[----:B------:R-:W-:-:S05]  /*5ce0*/  IABS R14, R18 ;  /* 0x00000012000e7213 */ /* 0x000fca0000000000 */
[----:B------:R-:W-:Y:S02]  /*5cf0*/  IMAD.MOV R14, RZ, RZ, -R14 ;  /* 0x000000ffff0e7224 */ /* 0x000fe400078e0a0e */
[----:B------:R-:W1:Y:S08]  /*5d00*/  I2F.RP R22, R20 ;  /* 0x0000001400167306 */ /* 0x000e700000209400 */
[----:B0-----:R-:W0:Y:S08]  /*5d10*/  MUFU.RCP R13, R13 ;  /* 0x0000000d000d7308 */ /* 0x001e300000001000 */
[----:B-1----:R-:W1:Y:S01]  /*5d20*/  MUFU.RCP R22, R22 ;  /* 0x0000001600167308 */ /* 0x002e620000001000 */
[----:B0-----:R-:W-:-:S02]  /*5d30*/  VIADD R13, R13, 0xffffffe ;  /* 0x0ffffffe0d0d7836 */ /* 0x001fc40000000000 */
[----:B-1----:R-:W-:-:S05]  /*5d40*/  VIADD R22, R22, 0xffffffe ;  /* 0x0ffffffe16167836 */ /* 0x002fca0000000000 */
[----:B------:R-:W0:Y:S02]  /*5d50*/  F2I.FTZ.U32.TRUNC.NTZ R23, R22 ;  /* 0x0000001600177305 */ /* 0x000e24000021f000 */
[----:B0-----:R-:W-:Y:S02]  /*5d60*/  IMAD.MOV R19, RZ, RZ, -R23 ;  /* 0x000000ffff137224 */ /* 0x001fe400078e0a17 */
[----:B------:R-:W-:Y:S02]  /*5d70*/  IMAD.MOV.U32 R22, RZ, RZ, RZ ;  /* 0x000000ffff167224 */ /* 0x000fe400078e00ff */
[----:B------:R-:W-:-:S04]  /*5d80*/  IMAD R19, R19, R20, RZ ;  /* 0x0000001413137224 */ /* 0x000fc800078e02ff */
[----:B------:R-:W-:Y:S02]  /*5d90*/  IMAD.HI.U32 R19, R23, R19, R22 ;  /* 0x0000001317137227 */ /* 0x000fe400078e0016 */
[----:B------:R-:W0:Y:S04]  /*5da0*/  F2I.FTZ.U32.TRUNC.NTZ R23, R13 ;  /* 0x0000000d00177305 */ /* 0x000e28000021f000 */
[----:B------:R-:W-:-:S04]  /*5db0*/  IMAD.HI.U32 R19, R19, R21, RZ ;  /* 0x0000001513137227 */ /* 0x000fc800078e00ff */
[----:B------:R-:W-:-:S05]  /*5dc0*/  IMAD R14, R19, R14, R21 ;  /* 0x0000000e130e7224 */ /* 0x000fca00078e0215 */
[----:B------:R-:W-:-:S13]  /*5dd0*/  ISETP.GT.U32.AND P1, PT, R20, R14, PT ;  /* 0x0000000e1400720c */ /* 0x000fda0003f24070 */
[-C--:B------:R-:W-:Y:S01]  /*5de0*/  @!P1 IADD3 R14, R14, -R20.reuse, RZ ;  /* 0x800000140e0e9210 */ /* 0x080fe20007ffe0ff */
[----:B------:R-:W-:Y:S01]  /*5df0*/  @!P1 VIADD R19, R19, 0x1 ;  /* 0x0000000113139836 */ /* 0x000fe20000000000 */
[----:B------:R-:W-:Y:S02]  /*5e00*/  ISETP.NE.AND P1, PT, R18, RZ, PT ;  /* 0x000000ff1200720c */ /* 0x000fe40003f25270 */
[----:B------:R-:W-:Y:S02]  /*5e10*/  ISETP.GE.U32.AND P2, PT, R14, R20, PT ;  /* 0x000000140e00720c */ /* 0x000fe40003f46070 */
[----:B------:R-:W-:-:S04]  /*5e20*/  LOP3.LUT R14, R15, R18, RZ, 0x3c, !PT ;  /* 0x000000120f0e7212 */ /* 0x000fc800078e3cff */
[----:B------:R-:W-:Y:S01]  /*5e30*/  ISETP.GE.AND P0, PT, R14, RZ, PT ;  /* 0x000000ff0e00720c */ /* 0x000fe20003f06270 */
[----:B0-----:R-:W-:-:S04]  /*5e40*/  IMAD.MOV R14, RZ, RZ, -R23 ;  /* 0x000000ffff0e7224 */ /* 0x001fc800078e0a17 */
[----:B------:R-:W-:Y:S02]  /*5e50*/  IMAD R14, R14, R16, RZ ;  /* 0x000000100e0e7224 */ /* 0x000fe400078e02ff */
[----:B------:R-:W-:Y:S02]  /*5e60*/  @P2 VIADD R19, R19, 0x1 ;  /* 0x0000000113132836 */ /* 0x000fe40000000000 */
[----:B------:R-:W-:-:S04]  /*5e70*/  IMAD.HI.U32 R14, R23, R14, R22 ;  /* 0x0000000e170e7227 */ /* 0x000fc800078e0016 */
[----:B------:R-:W-:Y:S02]  /*5e80*/  @!P0 IADD3 R19, -R19, RZ, RZ ;  /* 0x000000ff13138210 */ /* 0x000fe40007ffe1ff */
[----:B------:R-:W-:-:S05]  /*5e90*/  @!P1 LOP3.LUT R19, RZ, R18, RZ, 0x33, !PT ;  /* 0x00000012ff139212 */ /* 0x000fca00078e33ff */
[C---:B------:R-:W-:Y:S02]  /*5ea0*/  IMAD R18, R19.reuse, R18, RZ ;  /* 0x0000001213127224 */ /* 0x040fe400078e02ff */
[----:B------:R-:W-:-:S04]  /*5eb0*/  IMAD.WIDE.U32 R22, R19, UR4, RZ ;  /* 0x0000000413167c25 */ /* 0x000fc8000f8e00ff */
[----:B------:R-:W-:-:S05]  /*5ec0*/  IMAD.IADD R20, R15, 0x1, -R18 ;  /* 0x000000010f147824 */ /* 0x000fca00078e0a12 */
[----:B------:R-:W-:Y:S02]  /*5ed0*/  IABS R13, R20 ;  /* 0x00000014000d7213 */ /* 0x000fe40000000000 */
[----:B------:R-:W-:-:S03]  /*5ee0*/  LOP3.LUT R20, R20, R17, RZ, 0x3c, !PT ;  /* 0x0000001114147212 */ /* 0x000fc600078e3cff */
[----:B------:R-:W-:Y:S01]  /*5ef0*/  IMAD.HI.U32 R21, R14, R13, RZ ;  /* 0x0000000d0e157227 */ /* 0x000fe200078e00ff */
[----:B------:R-:W-:-:S03]  /*5f00*/  ISETP.GE.AND P1, PT, R20, RZ, PT ;  /* 0x000000ff1400720c */ /* 0x000fc60003f26270 */
[----:B------:R-:W-:-:S04]  /*5f10*/  IMAD.MOV R14, RZ, RZ, -R21 ;  /* 0x000000ffff0e7224 */ /* 0x000fc800078e0a15 */
[----:B------:R-:W-:Y:S01]  /*5f20*/  IMAD R13, R16, R14, R13 ;  /* 0x0000000e100d7224 */ /* 0x000fe200078e020d */
[----:B------:R-:W-:-:S04]  /*5f30*/  SHF.R.S32.HI R14, RZ, 0x1f, R19 ;  /* 0x0000001fff0e7819 */ /* 0x000fc80000011413 */
[----:B------:R-:W-:Y:S01]  /*5f40*/  ISETP.GT.U32.AND P0, PT, R16, R13, PT ;  /* 0x0000000d1000720c */ /* 0x000fe20003f04070 */
[----:B------:R-:W-:-:S04]  /*5f50*/  IMAD R14, R14, UR4, RZ ;  /* 0x000000040e0e7c24 */ /* 0x000fc8000f8e02ff */
[----:B------:R-:W-:Y:S01]  /*5f60*/  IMAD R14, R19, UR5, R14 ;  /* 0x00000005130e7c24 */ /* 0x000fe2000f8e020e */
[----:B------:R-:W-:-:S03]  /*5f70*/  ULDC.64 UR4, c[0x0][0x2a0] ;  /* 0x0000a80000047ab9 */ /* 0x000fc60000000a00 */
[----:B------:R-:W-:-:S04]  /*5f80*/  IMAD.IADD R19, R23, 0x1, R14 ;  /* 0x0000000117137824 */ /* 0x000fc800078e020e */
[-C--:B------:R-:W-:Y:S01]  /*5f90*/  @!P0 IADD3 R13, R13, -R16.reuse, RZ ;  /* 0x800000100d0d8210 */ /* 0x080fe20007ffe0ff */
[----:B------:R-:W-:Y:S01]  /*5fa0*/  @!P0 VIADD R21, R21, 0x1 ;  /* 0x0000000115158836 */ /* 0x000fe20000000000 */
[----:B------:R-:W-:Y:S02]  /*5fb0*/  ISETP.NE.AND P0, PT, R17, RZ, PT ;  /* 0x000000ff1100720c */ /* 0x000fe40003f05270 */
[----:B------:R-:W-:-:S13]  /*5fc0*/  ISETP.GE.U32.AND P2, PT, R13, R16, PT ;  /* 0x000000100d00720c */ /* 0x000fda0003f46070 */
[----:B------:R-:W-:Y:S01]  /*5fd0*/  @P2 VIADD R21, R21, 0x1 ;  /* 0x0000000115152836 */ /* 0x000fe20000000000 */
[----:B------:R-:W-:-:S03]  /*5fe0*/  ISETP.GE.AND P2, PT, R47, UR6, PT ;  /* 0x000000062f007c0c */ /* 0x000fc6000bf46270 */
[----:B------:R-:W-:-:S05]  /*5ff0*/  IMAD.MOV.U32 R13, RZ, RZ, R21 ;  /* 0x000000ffff0d7224 */ /* 0x000fca00078e0015 */
[----:B------:R-:W-:Y:S02]  /*6000*/  @!P1 IADD3 R13, -R13, RZ, RZ ;  /* 0x000000ff0d0d9210 */ /* 0x000fe40007ffe1ff */
[-C--:B------:R-:W-:Y:S02]  /*6010*/  @!P0 LOP3.LUT R13, RZ, R17.reuse, RZ, 0x33, !PT ;  /* 0x00000011ff0d8212 */ /* 0x080fe400078e33ff */
[----:B------:R-:W-:Y:S02]  /*6020*/  ISETP.GE.AND P1, PT, R30, UR6, PT ;  /* 0x000000061e007c0c */ /* 0x000fe4000bf26270 */
[----:B------:R-:W-:Y:S01]  /*6030*/  SHF.R.S32.HI R14, RZ, 0x1f, R13 ;  /* 0x0000001fff0e7819 */ /* 0x000fe2000001140d */
[----:B------:R-:W-:Y:S02]  /*6040*/  IMAD R20, R13, R17, R18 ;  /* 0x000000110d147224 */ /* 0x000fe400078e0212 */
[----:B------:R-:W0:Y:S01]  /*6050*/  @!P2 LDC.64 R16, c[0x0][0x280] ;  /* 0x0000a000ff10ab82 */ /* 0x000e220000000a00 */
[----:B------:R-:W-:-:S02]  /*6060*/  IMAD.MOV.U32 R18, RZ, RZ, R22 ;  /* 0x000000ffff127224 */ /* 0x000fc400078e0016 */
[----:B------:R-:W-:Y:S01]  /*6070*/  IADD3 R20, R15, -R20, RZ ;  /* 0x800000140f147210 */ /* 0x000fe20007ffe0ff */
[----:B------:R-:W-:Y:S02]  /*6080*/  IMAD R14, R14, UR4, RZ ;  /* 0x000000040e0e7c24 */ /* 0x000fe4000f8e02ff */
[----:B------:R-:W-:Y:S01]  /*6090*/  IMAD.WIDE.U32 R18, R13, UR4, R18 ;  /* 0x000000040d127c25 */ /* 0x000fe2000f8e0012 */
[----:B------:R-:W-:-:S03]  /*60a0*/  SHF.R.S32.HI R21, RZ, 0x1f, R20 ;  /* 0x0000001fff157819 */ /* 0x000fc60000011414 */
[----:B------:R-:W-:Y:S01]  /*60b0*/  IMAD R13, R13, UR5, R14 ;  /* 0x000000050d0d7c24 */ /* 0x000fe2000f8e020e */
[----:B------:R-:W-:Y:S01]  /*60c0*/  ULDC.64 UR4, c[0x0][0x298] ;  /* 0x0000a60000047ab9 */ /* 0x000fe20000000a00 */
[----:B------:R-:W1:Y:S01]  /*60d0*/  @!P1 LDC.64 R14, c[0x0][0x280] ;  /* 0x0000a000ff0e9b82 */ /* 0x000e620000000a00 */
[----:B------:R-:W-:Y:S02]  /*60e0*/  IMAD R21, R21, UR4, RZ ;  /* 0x0000000415157c24 */ /* 0x000fe4000f8e02ff */
[----:B------:R-:W-:Y:S02]  /*60f0*/  IMAD.IADD R19, R19, 0x1, R13 ;  /* 0x0000000113137824 */ /* 0x000fe400078e020d */
[C---:B------:R-:W-:Y:S02]  /*6100*/  IMAD R21, R20.reuse, UR5, R21 ;  /* 0x0000000514157c24 */ /* 0x040fe4000f8e0215 */
[----:B------:R-:W-:-:S04]  /*6110*/  IMAD.WIDE.U32 R18, R20, UR4, R18 ;  /* 0x0000000414127c25 */ /* 0x000fc8000f8e0012 */
[----:B------:R-:W-:Y:S01]  /*6120*/  IMAD.IADD R21, R19, 0x1, R21 ;  /* 0x0000000113157824 */ /* 0x000fe200078e0215 */
[CC--:B------:R-:W-:Y:S02]  /*6130*/  @!P2 IADD3 R13, P0, R47.reuse, R18.reuse, RZ ;  /* 0x000000122f0da210 */ /* 0x0c0fe40007f1e0ff */
[C---:B------:R-:W-:Y:S02]  /*6140*/  @!P1 IADD3 R0, P3, R30.reuse, R18, RZ ;  /* 0x000000121e009210 */ /* 0x040fe40007f7e0ff */
[-C--:B------:R-:W-:Y:S02]  /*6150*/  @!P2 LEA.HI.X.SX32 R47, R47, R21.reuse, 0x1, P0 ;  /* 0x000000152f2fa211 */ /* 0x080fe400000f0eff */
[C---:B0-----:R-:W-:Y:S02]  /*6160*/  @!P2 LEA R16, P0, R13.reuse, R16, 0x1 ;  /* 0x000000100d10a211 */ /* 0x041fe400078008ff */
[----:B------:R-:W-:Y:S02]  /*6170*/  @!P1 LEA.HI.X.SX32 R30, R30, R21, 0x1, P3 ;  /* 0x000000151e1e9211 */ /* 0x000fe400018f0eff */
[----:B------:R-:W-:-:S02]  /*6180*/  @!P2 LEA.HI.X R17, R13, R17, R47, 0x1, P0 ;  /* 0x000000110d11a211 */ /* 0x000fc400000f0c2f */
[----:B------:R-:W-:Y:S02]  /*6190*/  ISETP.GE.AND P0, PT, R29, UR6, PT ;  /* 0x000000061d007c0c */ /* 0x000fe4000bf06270 */
[C---:B-1----:R-:W-:Y:S01]  /*61a0*/  @!P1 LEA R14, P3, R0.reuse, R14, 0x1 ;  /* 0x0000000e000e9211 */ /* 0x042fe200078608ff */
[----:B------:R0:W-:Y:S03]  /*61b0*/  @!P2 STG.E.64 desc[UR8][R16.64], R2 ;  /* 0x000000021000a986 */ /* 0x0001e6000c101b08 */
[----:B------:R-:W-:Y:S02]  /*61c0*/  @!P1 LEA.HI.X R15, R0, R15, R30, 0x1, P3 ;  /* 0x0000000f000f9211 */ /* 0x000fe400018f0c1e */
[----:B0-----:R-:W-:Y:S01]  /*61d0*/  MOV R2, R5 ;  /* 0x0000000500027202 */ /* 0x001fe20000000f00 */
[----:B------:R-:W-:-:S05]  /*61e0*/  IMAD.MOV.U32 R3, RZ, RZ, R7 ;  /* 0x000000ffff037224 */ /* 0x000fca00078e0007 */
[----:B------:R0:W-:Y:S01]  /*61f0*/  @!P1 STG.E.64 desc[UR8][R14.64], R2 ;  /* 0x000000020e009986 */ /* 0x0001e2000c101b08 */
[----:B------:R-:W-:Y:S05]  /*6200*/  @P0 EXIT ;  /* 0x000000000000094d */ /* 0x000fea0003800000 */
[C---:B------:R-:W-:Y:S01]  /*6210*/  IADD3 R18, P0, R29.reuse, R18, RZ ;  /* 0x000000121d127210 */ /* 0x040fe20007f1e0ff */
[----:B------:R-:W-:Y:S01]  /*6220*/  ULDC.64 UR4, c[0x0][0x280] ;  /* 0x0000a00000047ab9 */ /* 0x000fe20000000a00 */
[----:B------:R-:W-:Y:S02]  /*6230*/  F2FP.BF16.F32.PACK_AB R10, R10, R9 ;  /* 0x000000090a0a723e */ /* 0x000fe400000010ff */
[----:B------:R-:W-:Y:S02]  /*6240*/  LEA.HI.X.SX32 R21, R29, R21, 0x1, P0 ;  /* 0x000000151d157211 */ /* 0x000fe400000f0eff */
[----:B0-----:R-:W-:Y:S02]  /*6250*/  LEA R2, P0, R18, UR4, 0x1 ;  /* 0x0000000412027c11 */ /* 0x001fe4000f8008ff */
[----:B------:R-:W-:Y:S02]  /*6260*/  F2FP.BF16.F32.PACK_AB R11, R12, R11 ;  /* 0x0000000b0c0b723e */ /* 0x000fe400000010ff */
[----:B------:R-:W-:-:S05]  /*6270*/  LEA.HI.X R3, R18, UR5, R21, 0x1, P0 ;  /* 0x0000000512037c11 */ /* 0x000fca00080f0c15 */
[----:B------:R-:W-:Y:S01]  /*6280*/  STG.E.64 desc[UR8][R2.64], R10 ;  /* 0x0000000a02007986 */ /* 0x000fe2000c101b08 */
[----:B------:R-:W-:Y:S05]  /*6290*/  EXIT ;  /* 0x000000000000794d */ /* 0x000fea0003800000 */
        .weak           $__internal_0_$__cuda_sm20_div_s64
        .type           $__internal_0_$__cuda_sm20_div_s64,@function
        .size           $__internal_0_$__cuda_sm20_div_s64,(.L_x_6394 - $__internal_0_$__cuda_sm20_div_s64)
$__internal_0_$__cuda_sm20_div_s64:
[----:B------:R-:W-:Y:S02]  /*62a0*/  IADD3 R54, P0, RZ, -R24, RZ ;  /* 0x80000018ff367210 */ /* 0x000fe40007f1e0ff */
[----:B------:R-:W-:-:S03]  /*62b0*/  ISETP.GE.AND P1, PT, R23, RZ, PT ;  /* 0x000000ff1700720c */ /* 0x000fc60003f26270 */
[----:B------:R-:W-:Y:S01]  /*62c0*/  IMAD.X R0, RZ, RZ, ~R23, P0 ;  /* 0x000000ffff007224 */ /* 0x000fe200000e0e17 */
[----:B------:R-:W-:-:S04]  /*62d0*/  SEL R54, R54, R24, !P1 ;  /* 0x0000001836367207 */ /* 0x000fc80004800000 */
[----:B------:R-:W-:-:S04]  /*62e0*/  SEL R55, R0, R23, !P1 ;  /* 0x0000001700377207 */ /* 0x000fc80004800000 */
[----:B------:R-:W0:Y:S08]  /*62f0*/  I2F.U64.RP R0, R54 ;  /* 0x0000003600007312 */ /* 0x000e300000309000 */
[----:B0-----:R-:W0:Y:S02]  /*6300*/  MUFU.RCP R0, R0 ;  /* 0x0000000000007308 */ /* 0x001e240000001000 */
[----:B0-----:R-:W-:-:S06]  /*6310*/  VIADD R0, R0, 0x1ffffffe ;  /* 0x1ffffffe00007836 */ /* 0x001fcc0000000000 */
[----:B------:R-:W0:Y:S02]  /*6320*/  F2I.U64.TRUNC R64, R0 ;  /* 0x0000000000407311 */ /* 0x000e24000020d800 */
[----:B0-----:R-:W-:-:S04]  /*6330*/  IMAD.WIDE.U32 R20, R64, R54, RZ ;  /* 0x0000003640147225 */ /* 0x001fc800078e00ff */
[C---:B------:R-:W-:Y:S01]  /*6340*/  IMAD R0, R64.reuse, R55, R21 ;  /* 0x0000003740007224 */ /* 0x040fe200078e0215 */
[----:B------:R-:W-:Y:S01]  /*6350*/  IADD3 R20, P0, RZ, -R20, RZ ;  /* 0x80000014ff147210 */ /* 0x000fe20007f1e0ff */
[----:B------:R-:W-:Y:S02]  /*6360*/  IMAD.MOV.U32 R67, RZ, RZ, R64 ;  /* 0x000000ffff437224 */ /* 0x000fe400078e0040 */
[----:B------:R-:W-:Y:S02]  /*6370*/  IMAD R0, R65, R54, R0 ;  /* 0x0000003641007224 */ /* 0x000fe400078e0200 */
[----:B------:R-:W-:-:S04]  /*6380*/  IMAD.HI.U32 R66, R64, R20, RZ ;  /* 0x0000001440427227 */ /* 0x000fc800078e00ff */
[----:B------:R-:W-:-:S04]  /*6390*/  IMAD.X R0, RZ, RZ, ~R0, P0 ;  /* 0x000000ffff007224 */ /* 0x000fc800000e0e00 */
[----:B------:R-:W-:-:S04]  /*63a0*/  IMAD.WIDE.U32 R66, P0, R64, R0, R66 ;  /* 0x0000000040427225 */ /* 0x000fc80007800042 */
[----:B------:R-:W-:-:S04]  /*63b0*/  IMAD.HI.U32 R27, R65, R0, RZ ;  /* 0x00000000411b7227 */ /* 0x000fc800078e00ff */
[----:B------:R-:W-:-:S04]  /*63c0*/  IMAD.HI.U32 R20, P1, R65, R20, R66 ;  /* 0x0000001441147227 */ /* 0x000fc80007820042 */
[----:B------:R-:W-:Y:S02]  /*63d0*/  IMAD R0, R65, R0, RZ ;  /* 0x0000000041007224 */ /* 0x000fe400078e02ff */
[----:B------:R-:W-:-:S03]  /*63e0*/  IMAD.X R27, R27, 0x1, R65, P0 ;  /* 0x000000011b1b7824 */ /* 0x000fc600000e0641 */
[----:B------:R-:W-:-:S04]  /*63f0*/  IADD3 R65, P0, R0, R20, RZ ;  /* 0x0000001400417210 */ /* 0x000fc80007f1e0ff */
[----:B------:R-:W-:Y:S01]  /*6400*/  IADD3.X R27, RZ, RZ, R27, P0, P1 ;  /* 0x000000ffff1b7210 */ /* 0x000fe200007e241b */
[----:B------:R-:W-:Y:S01]  /*6410*/  IMAD.WIDE.U32 R66, R65, R54, RZ ;  /* 0x0000003641427225 */ /* 0x000fe200078e00ff */
[----:B------:R-:W-:-:S03]  /*6420*/  ISETP.GE.AND P1, PT, R18, RZ, PT ;  /* 0x000000ff1200720c */ /* 0x000fc60003f26270 */
[----:B------:R-:W-:Y:S01]  /*6430*/  IMAD R20, R65, R55, R67 ;  /* 0x0000003741147224 */ /* 0x000fe200078e0243 */
[----:B------:R-:W-:-:S03]  /*6440*/  IADD3 R21, P0, RZ, -R66, RZ ;  /* 0x80000042ff157210 */ /* 0x000fc60007f1e0ff */
[----:B------:R-:W-:Y:S02]  /*6450*/  IMAD R20, R27, R54, R20 ;  /* 0x000000361b147224 */ /* 0x000fe400078e0214 */
[----:B------:R-:W-:-:S03]  /*6460*/  IMAD.HI.U32 R64, R65, R21, RZ ;  /* 0x0000001541407227 */ /* 0x000fc600078e00ff */
[----:B------:R-:W-:-:S05]  /*6470*/  IADD3.X R20, RZ, ~R20, RZ, P0, !PT ;  /* 0x80000014ff147210 */ /* 0x000fca00007fe4ff */
[----:B------:R-:W-:-:S04]  /*6480*/  IMAD.WIDE.U32 R64, P0, R65, R20, R64 ;  /* 0x0000001441407225 */ /* 0x000fc80007800040 */
[----:B------:R-:W-:-:S04]  /*6490*/  IMAD.HI.U32 R0, R27, R20, RZ ;  /* 0x000000141b007227 */ /* 0x000fc800078e00ff */
[----:B------:R-:W-:-:S04]  /*64a0*/  IMAD.HI.U32 R21, P4, R27, R21, R64 ;  /* 0x000000151b157227 */ /* 0x000fc80007880040 */
[----:B------:R-:W-:Y:S02]  /*64b0*/  IMAD R20, R27, R20, RZ ;  /* 0x000000141b147224 */ /* 0x000fe400078e02ff */
[----:B------:R-:W-:Y:S02]  /*64c0*/  IMAD.X R0, R0, 0x1, R27, P0 ;  /* 0x0000000100007824 */ /* 0x000fe400000e061b */
[----:B------:R-:W-:Y:S01]  /*64d0*/  IMAD.MOV.U32 R65, RZ, RZ, RZ ;  /* 0x000000ffff417224 */ /* 0x000fe200078e00ff */
[----:B------:R-:W-:Y:S02]  /*64e0*/  IADD3 R27, P2, R20, R21, RZ ;  /* 0x00000015141b7210 */ /* 0x000fe40007f5e0ff */
[-C--:B------:R-:W-:Y:S02]  /*64f0*/  IADD3 R21, P0, RZ, -R26.reuse, RZ ;  /* 0x8000001aff157210 */ /* 0x080fe40007f1e0ff */
[----:B------:R-:W-:Y:S02]  /*6500*/  IADD3.X R0, RZ, RZ, R0, P2, P4 ;  /* 0x000000ffff007210 */ /* 0x000fe400017e8400 */
[----:B------:R-:W-:Y:S01]  /*6510*/  SEL R21, R21, R26, !P1 ;  /* 0x0000001a15157207 */ /* 0x000fe20004800000 */
[----:B------:R-:W-:-:S04]  /*6520*/  IMAD.X R20, RZ, RZ, ~R18, P0 ;  /* 0x000000ffff147224 */ /* 0x000fc800000e0e12 */
[----:B------:R-:W-:Y:S01]  /*6530*/  IMAD.HI.U32 R64, R27, R21, RZ ;  /* 0x000000151b407227 */ /* 0x000fe200078e00ff */
[----:B------:R-:W-:-:S05]  /*6540*/  SEL R20, R20, R18, !P1 ;  /* 0x0000001214147207 */ /* 0x000fca0004800000 */
[----:B------:R-:W-:-:S04]  /*6550*/  IMAD.WIDE.U32 R26, R27, R20, R64 ;  /* 0x000000141b1a7225 */ /* 0x000fc800078e0040 */
[----:B------:R-:W-:-:S04]  /*6560*/  IMAD.HI.U32 R26, P2, R0, R21, R26 ;  /* 0x00000015001a7227 */ /* 0x000fc8000784001a */
[CC--:B------:R-:W-:Y:S02]  /*6570*/  IMAD R27, R0.reuse, R20.reuse, RZ ;  /* 0x00000014001b7224 */ /* 0x0c0fe400078e02ff */
[----:B------:R-:W-:-:S03]  /*6580*/  IMAD.HI.U32 R0, R0, R20, RZ ;  /* 0x0000001400007227 */ /* 0x000fc600078e00ff */
[----:B------:R-:W-:Y:S01]  /*6590*/  IADD3 R27, P1, R27, R26, RZ ;  /* 0x0000001a1b1b7210 */ /* 0x000fe20007f3e0ff */
[----:B------:R-:W-:-:S04]  /*65a0*/  IMAD.X R0, RZ, RZ, R0, P2 ;  /* 0x000000ffff007224 */ /* 0x000fc800010e0600 */
[----:B------:R-:W-:Y:S01]  /*65b0*/  IMAD.WIDE.U32 R64, R27, R54, RZ ;  /* 0x000000361b407225 */ /* 0x000fe200078e00ff */
[----:B------:R-:W-:-:S03]  /*65c0*/  IADD3.X R0, RZ, R0, RZ, P1, !PT ;  /* 0x00000000ff007210 */ /* 0x000fc60000ffe4ff */
[----:B------:R-:W-:Y:S01]  /*65d0*/  IMAD R26, R27, R55, R65 ;  /* 0x000000371b1a7224 */ /* 0x000fe200078e0241 */
[----:B------:R-:W-:-:S03]  /*65e0*/  IADD3 R21, P0, -R64, R21, RZ ;  /* 0x0000001540157210 */ /* 0x000fc60007f1e1ff */
[-C--:B------:R-:W-:Y:S01]  /*65f0*/  IMAD R26, R0, R54.reuse, R26 ;  /* 0x00000036001a7224 */ /* 0x080fe200078e021a */
[----:B------:R-:W-:-:S03]  /*6600*/  ISETP.GE.U32.AND P2, PT, R21, R54, PT ;  /* 0x000000361500720c */ /* 0x000fc60003f46070 */
[----:B------:R-:W-:Y:S01]  /*6610*/  IMAD.X R20, R20, 0x1, ~R26, P0 ;  /* 0x0000000114147824 */ /* 0x000fe200000e0e1a */
[----:B------:R-:W-:-:S04]  /*6620*/  IADD3 R26, P0, R21, -R54, RZ ;  /* 0x80000036151a7210 */ /* 0x000fc80007f1e0ff */
[----:B------:R-:W-:-:S04]  /*6630*/  ISETP.GE.U32.AND.EX P2, PT, R20, R55, PT, P2 ;  /* 0x000000371400720c */ /* 0x000fc80003f46120 */
[----:B------:R-:W-:Y:S01]  /*6640*/  SEL R26, R26, R21, P2 ;  /* 0x000000151a1a7207 */ /* 0x000fe20001000000 */
[----:B------:R-:W-:-:S03]  /*6650*/  IMAD.X R21, R20, 0x1, ~R55, P0 ;  /* 0x0000000114157824 */ /* 0x000fc600000e0e37 */
[----:B------:R-:W-:Y:S02]  /*6660*/  ISETP.GE.U32.AND P1, PT, R26, R54, PT ;  /* 0x000000361a00720c */ /* 0x000fe40003f26070 */
[----:B------:R-:W-:Y:S02]  /*6670*/  SEL R21, R21, R20, P2 ;  /* 0x0000001415157207 */ /* 0x000fe40001000000 */
[----:B------:R-:W-:Y:S02]  /*6680*/  IADD3 R20, P0, R27, 0x1, RZ ;  /* 0x000000011b147810 */ /* 0x000fe40007f1e0ff */
[----:B------:R-:W-:Y:S02]  /*6690*/  ISETP.GE.U32.AND.EX P1, PT, R21, R55, PT, P1 ;  /* 0x000000371500720c */ /* 0x000fe40003f26110 */
[----:B------:R-:W-:Y:S01]  /*66a0*/  SEL R27, R20, R27, P2 ;  /* 0x0000001b141b7207 */ /* 0x000fe20001000000 */
[----:B------:R-:W-:Y:S01]  /*66b0*/  IMAD.X R20, RZ, RZ, R0, P0 ;  /* 0x000000ffff147224 */ /* 0x000fe200000e0600 */
[----:B------:R-:W-:-:S02]  /*66c0*/  LOP3.LUT R26, R23, R18, RZ, 0x3c, !PT ;  /* 0x00000012171a7212 */ /* 0x000fc400078e3cff */
[----:B------:R-:W-:Y:S02]  /*66d0*/  IADD3 R21, P0, R27, 0x1, RZ ;  /* 0x000000011b157810 */ /* 0x000fe40007f1e0ff */
[----:B------:R-:W-:Y:S02]  /*66e0*/  SEL R20, R20, R0, P2 ;  /* 0x0000000014147207 */ /* 0x000fe40001000000 */
[----:B------:R-:W-:Y:S02]  /*66f0*/  SEL R21, R21, R27, P1 ;  /* 0x0000001b15157207 */ /* 0x000fe40000800000 */
[-C--:B------:R-:W-:Y:S02]  /*6700*/  IADD3.X R0, RZ, R20.reuse, RZ, P0, !PT ;  /* 0x00000014ff007210 */ /* 0x080fe400007fe4ff */
[----:B------:R-:W-:Y:S02]  /*6710*/  ISETP.NE.U32.AND P0, PT, R24, RZ, PT ;  /* 0x000000ff1800720c */ /* 0x000fe40003f05070 */
[----:B------:R-:W-:-:S02]  /*6720*/  SEL R20, R0, R20, P1 ;  /* 0x0000001400147207 */ /* 0x000fc40000800000 */
[-C--:B------:R-:W-:Y:S02]  /*6730*/  IADD3 R0, P1, RZ, -R21.reuse, RZ ;  /* 0x80000015ff007210 */ /* 0x080fe40007f3e0ff */
[----:B------:R-:W-:Y:S02]  /*6740*/  ISETP.GE.AND P2, PT, R26, RZ, PT ;  /* 0x000000ff1a00720c */ /* 0x000fe40003f46270 */
[----:B------:R-:W-:Y:S01]  /*6750*/  ISETP.NE.AND.EX P0, PT, R23, RZ, PT, P0 ;  /* 0x000000ff1700720c */ /* 0x000fe20003f05300 */
[----:B------:R-:W-:Y:S01]  /*6760*/  IMAD.X R24, RZ, RZ, ~R20, P1 ;  /* 0x000000ffff187224 */ /* 0x000fe200008e0e14 */
[----:B------:R-:W-:Y:S01]  /*6770*/  SEL R0, R0, R21, !P2 ;  /* 0x0000001500007207 */ /* 0x000fe20005000000 */
[----:B------:R-:W-:-:S03]  /*6780*/  IMAD.MOV.U32 R23, RZ, RZ, 0x0 ;  /* 0x00000000ff177424 */ /* 0x000fc600078e00ff */
[----:B------:R-:W-:Y:S02]  /*6790*/  SEL R24, R24, R20, !P2 ;  /* 0x0000001418187207 */ /* 0x000fe40005000000 */
[----:B------:R-:W-:Y:S02]  /*67a0*/  SEL R0, R0, 0xffffffff, P0 ;  /* 0xffffffff00007807 */ /* 0x000fe40000000000 */
[----:B------:R-:W-:Y:S01]  /*67b0*/  SEL R21, R24, 0xffffffff, P0 ;  /* 0xffffffff18157807 */ /* 0x000fe20000000000 */
[----:B------:R-:W-:Y:S06]  /*67c0*/  RET.REL.NODEC R22 `(_ZN5flash32flash_fwd_splitkv_combine_kernelI23Flash_fwd_kernel_traitsILi96ELi64ELi128ELi4ELb0ELb0EN7cutlass10bfloat16_tE19Flash_kernel_traitsILi96ELi64ELi128ELi4ES3_EELi16ELi7ELb0EEEvNS_16Flash_fwd_paramsE) ;  /* 0xffffff98160c7950 */ /* 0x000fec0003c3ffff */
.L_x_45:
[----:B------:R-:W-:-:S00]  /*67d0*/  BRA `(.L_x_45) ;  /* 0xfffffffc00fc7947 */ /* 0x000fc0000383ffff */
[----:B------:R-:W-:-:S00]  /*67e0*/  NOP ;  /* 0x0000000000007918 */ /* 0x000fc00000000000 */
        /* <DEDUP_REMOVED lines=9> */
.L_x_6394:


//--------------------- .text._ZN5flash32flash_fwd_splitkv_combine_kernelI23Flash_fwd_kernel_traitsILi96ELi64ELi128ELi4ELb0ELb0EN7cutlass10bfloat16_tE19Flash_kernel_traitsILi96ELi64ELi128ELi4ES3_EELi16ELi6ELb0EEEvNS_16Flash_fwd_paramsE --------------------------
	.section	.text._ZN5flash32flash_fwd_splitkv_combine_kernelI23Flash_fwd_kernel_traitsILi96ELi64ELi128ELi4ELb0ELb0EN7cutlass10bfloat16_tE19Flash_kernel_traitsILi96ELi64ELi128ELi4ES3_EELi16ELi6ELb0EEEvNS_16Flash_fwd_paramsE,"ax",@progbits
	.align	128
        .global         _ZN5flash32flash_fwd_splitkv_combine_kernelI23Flash_fwd_kernel_traitsILi96ELi64ELi128ELi4ELb0ELb0EN7cutlass10bfloat16_tE19Flash_kernel_traitsILi96ELi64ELi128ELi4ES3_EELi16ELi6ELb0EEEvNS_16Flash_fwd_paramsE
        .type           _ZN5flash32flash_fwd_splitkv_combine_kernelI23Flash_fwd_kernel_traitsILi96ELi64ELi128ELi4ELb0ELb0EN7cutlass10bfloat16_tE19Flash_kernel_traitsILi96ELi64ELi128ELi4ES3_EELi16ELi6ELb0EEEvNS_16Flash_fwd_paramsE,@function
        .size           _ZN5flash32flash_fwd_splitkv_combine_kernelI23Flash_fwd_kernel_traitsILi96ELi64ELi128ELi4ELb0ELb0EN7cutlass10bfloat16_tE19Flash_kernel_traitsILi96ELi64ELi128ELi4ES3_EELi16ELi6ELb0EEEvNS_16Flash_fwd_paramsE,(.L_x_6395 - _ZN5flash32flash_fwd_splitkv_combine_kernelI23Flash_fwd_kernel_traitsILi96ELi64ELi128ELi4ELb0ELb0EN7cutlass10bfloat16_tE19Flash_kernel_traitsILi96ELi64ELi128ELi4ES3_EELi16ELi6ELb0EEEvNS_16Flash_fwd_paramsE)
        .other          _ZN5flash32flash_fwd_splitkv_combine_kernelI23Flash_fwd_kernel_traitsILi96ELi64ELi128ELi4ELb0ELb0EN7cutlass10bfloat16_tE19Flash_kernel_traitsILi96ELi64ELi128ELi4ES3_EELi16ELi6ELb0EEEvNS_16Flash_fwd_paramsE,@"STO_CUDA_ENTRY STV_DEFAULT"
_ZN5flash32flash_fwd_splitkv_combine_kernelI23Flash_fwd_kernel_traitsILi96ELi64ELi128ELi4ELb0ELb0EN7cutlass10bfloat16_tE19Flash_kernel_traitsILi96ELi64ELi128ELi4ES3_EELi16ELi6ELb0EEEvNS_16Flash_fwd_paramsE:
.text._ZN5flash32flash_fwd_splitkv_combine_kernelI23Flash_fwd_kernel_traitsILi96ELi64ELi128ELi4ELb0ELb0EN7cutlass10bfloat16_tE19Flash_kernel_traitsILi96ELi64ELi128ELi4ES3_EELi16ELi6ELb0EEEvNS_16Flash_fwd_paramsE:
[----:B------:R-:W-:Y:S08]  /*0000*/  LDC R1, c[0x0][0x28] ;  /* 0x00000a00ff017b82 */ /* 0x000ff00000000800 */
[----:B------:R-:W0:Y:S01]  /*0010*/  LDC.64 R24, c[0x0][0x2c0] ;  /* 0x0000b000ff187b82 */ /* 0x000e220000000a00 */
[----:B------:R-:W-:-:S07]  /*0020*/  ULDC UR5, c[0x0][0x270] ;  /* 0x00009c0000057ab9 */ /* 0x000fce0000000800 */
[----:B------:R-:W1:Y:S01]  /*0030*/  S2UR UR7, SR_CTAID.X ;  /* 0x00000000000779c3 */ /* 0x000e620000002500 */
[----:B0-----:R-:W-:Y:S01]  /*0040*/  IMAD R24, R24, UR5, RZ ;  /* 0x0000000518187c24 */ /* 0x001fe2000f8e02ff */
[----:B------:R-:W-:Y:S01]  /*0050*/  SHF.R.S32.HI R2, RZ, 0x1f, R25 ;  /* 0x0000001fff027819 */ /* 0x000fe20000011419 */
[----:B------:R-:W-:Y:S02]  /*0060*/  USHF.R.S32.HI UR5, URZ, 0x1f, UR5 ;  /* 0x0000001f3f057899 */ /* 0x000fe40008011405 */
[----:B------:R-:W-:Y:S01]  /*0070*/  IMAD R28, R24, R25, RZ ;  /* 0x00000019181c7224 */ /* 0x000fe200078e02ff */
[----:B-1----:R-:W-:-:S04]  /*0080*/  USHF.L.U32 UR7, UR7, 0x4, URZ ;  /* 0x0000000407077899 */ /* 0x002fc8000800063f */
        /* <DEDUP_REMOVED lines=14> */
[----:B------:R-:W-:Y:S05]  /*0170*/  CALL.REL.NOINC `($__internal_1_$__cuda_sm20_div_s64) ;  /* 0x0000005000607944 */ /* 0x000fea0003c00000 */
[----:B------:R-:W-:Y:S02]  /*0180*/  MOV R18, R0 ;  /* 0x0000000000127202 */ /* 0x000fe40000000f00 */
[----:B------:R-:W-:Y:S01]  /*0190*/  MOV R19, R27 ;  /* 0x0000001b00137202 */ /* 0x000fe20000000f00 */
[----:B------:R-:W-:Y:S06]  /*01a0*/  BRA `(.L_x_47) ;  /* 0x00000000004c7947 */ /* 0x000fec0003800000 */
.L_x_46:
        /* <DEDUP_REMOVED lines=19> */
.L_x_47:
        /* <DEDUP_REMOVED lines=9> */
[----:B------:R-:W-:Y:S02]  /*0370*/  MOV R22, 0x390 ;  /* 0x0000039000167802 */ /* 0x000fe40000000f00 */
[----:B------:R-:W-:Y:S05]  /*0380*/  CALL.REL.NOINC `($__internal_1_$__cuda_sm20_div_s64) ;  /* 0x0000004c00dc7944 */ /* 0x000fea0003c00000 */
[----:B------:R-:W-:Y:S02]  /*0390*/  MOV R8, R0 ;  /* 0x0000000000087202 */ /* 0x000fe40000000f00 */
[----:B------:R-:W-:Y:S01]  /*03a0*/  MOV R9, R27 ;  /* 0x0000001b00097202 */ /* 0x000fe20000000f00 */
[----:B------:R-:W-:Y:S05]  /*03b0*/  BRA `(.L_x_50) ;  /* 0x00000000004c7947 */ /* 0x000fea0003800000 */
.L_x_49:
        /* <DEDUP_REMOVED lines=19> */
.L_x_50:
[----:B------:R-:W-:Y:S05]  /*04f0*/  BSYNC B0 ;  /* 0x0000000000007941 */ /* 0x000fea0003800000 */
.L_x_48:
[----:B------:R-:W0:Y:S01]  /*0500*/  LDC R0, c[0x0][0x2c4] ;  /* 0x0000b100ff007b82 */ /* 0x000e220000000800 */
[----:B------:R-:W-:Y:S01]  /*0510*/  BSSY B0, `(.L_x_51) ;  /* 0x0000049000007945 */ /* 0x000fe20003800000 */
[----:B0-----:R-:W-:Y:S01]  /*0520*/  IABS R4, R0 ;  /* 0x0000000000047213 */ /* 0x001fe20000000000 */
[C---:B------:R-:W-:Y:S01]  /*0530*/  VIADD R3, R0.reuse, 0xffffffff ;  /* 0xffffffff00037836 */ /* 0x040fe20000000000 */
[----:B------:R-:W-:Y:S02]  /*0540*/  ISETP.NE.AND P3, PT, R0, RZ, PT ;  /* 0x000000ff0000720c */ /* 0x000fe40003f65270 */
[----:B------:R-:W0:Y:S01]  /*0550*/  I2F.RP R14, R4 ;  /* 0x00000004000e7306 */ /* 0x000e220000209400 */
[----:B------:R-:W-:-:S05]  /*0560*/  IMAD.IADD R7, R3, 0x1, R4 ;  /* 0x0000000103077824 */ /* 0x000fca00078e0204 */
[----:B------:R-:W-:Y:S02]  /*0570*/  IABS R6, R7 ;  /* 0x0000000700067213 */ /* 0x000fe40000000000 */
        /* <DEDUP_REMOVED lines=9> */
[C---:B------:R-:W-:Y:S01]  /*0610*/  IMAD R13, R4.reuse, R13, R6 ;  /* 0x0000000d040d7224 */ /* 0x040fe200078e0206 */
[C---:B------:R-:W-:Y:S02]  /*0620*/  LOP3.LUT R6, R7.reuse, R4, RZ, 0x3c, !PT ;  /* 0x0000000407067212 */ /* 0x040fe400078e3cff */
[----:B------:R-:W-:Y:S02]  /*0630*/  LOP3.LUT R7, R7, R0, RZ, 0x3c, !PT ;  /* 0x0000000007077212 */ /* 0x000fe400078e3cff */
[----:B------:R-:W-:Y:S02]  /*0640*/  ISETP.GT.U32.AND P1, PT, R4, R13, PT ;  /* 0x0000000d0400720c */ /* 0x000fe40003f24070 */
[----:B------:R-:W-:Y:S02]  /*0650*/  ISETP.GE.AND P0, PT, R6, RZ, PT ;  /* 0x000000ff0600720c */ /* 0x000fe40003f06270 */
[----:B------:R-:W-:-:S09]  /*0660*/  LEA.HI.SX32 R6, R0, 0x1, 0x1 ;  /* 0x0000000100067811 */ /* 0x000fd200078f0aff */
[----:B------:R-:W-:Y:S02]  /*0670*/  @!P1 IMAD.IADD R13, R13, 0x1, -R4 ;  /* 0x000000010d0d9824 */ /* 0x000fe400078e0a04 */
[----:B------:R-:W-:Y:S01]  /*0680*/  @!P1 VIADD R11, R11, 0x1 ;  /* 0x000000010b0b9836 */ /* 0x000fe20000000000 */
[----:B------:R-:W-:Y:S02]  /*0690*/  ISETP.NE.AND P1, PT, R0, RZ, PT ;  /* 0x000000ff0000720c */ /* 0x000fe40003f25270 */
[----:B------:R-:W-:-:S13]  /*06a0*/  ISETP.GE.U32.AND P2, PT, R13, R4, PT ;  /* 0x000000040d00720c */ /* 0x000fda0003f46070 */
[----:B------:R-:W-:Y:S01]  /*06b0*/  @P2 VIADD R11, R11, 0x1 ;  /* 0x000000010b0b2836 */ /* 0x000fe20000000000 */
[----:B------:R-:W-:-:S03]  /*06c0*/  ISETP.GT.AND P2, PT, R0, RZ, PT ;  /* 0x000000ff0000720c */ /* 0x000fc60003f44270 */
[----:B------:R-:W-:-:S04]  /*06d0*/  IMAD.MOV.U32 R17, RZ, RZ, R11 ;  /* 0x000000ffff117224 */ /* 0x000fc800078e000b */
[----:B------:R-:W-:Y:S01]  /*06e0*/  @!P0 IMAD.MOV R17, RZ, RZ, -R17 ;  /* 0x000000ffff118224 */ /* 0x000fe200078e0a11 */
[----:B------:R-:W-:Y:S02]  /*06f0*/  @!P1 LOP3.LUT R17, RZ, R4, RZ, 0x33, !PT ;  /* 0x00000004ff119212 */ /* 0x000fe400078e33ff */
[----:B------:R-:W-:Y:S02]  /*0700*/  ISETP.GE.AND P1, PT, R7, RZ, PT ;  /* 0x000000ff0700720c */ /* 0x000fe40003f26270 */
[----:B------:R-:W-:Y:S02]  /*0710*/  ISETP.LT.U32.AND P0, PT, R24, R17, PT ;  /* 0x000000111800720c */ /* 0x000fe40003f01070 */
[----:B------:R-:W-:Y:S02]  /*0720*/  SHF.R.S32.HI R16, RZ, 0x1f, R17 ;  /* 0x0000001fff107819 */ /* 0x000fe40000011411 */
[----:B------:R-:W-:Y:S02]  /*0730*/  SHF.R.S32.HI R7, RZ, 0x1f, R0 ;  /* 0x0000001fff077819 */ /* 0x000fe40000011400 */
[----:B------:R-:W-:-:S03]  /*0740*/  ISETP.LT.AND.EX P0, PT, R23, R16, PT, P0 ;  /* 0x000000101700720c */ /* 0x000fc60003f01300 */
[----:B------:R-:W-:Y:S01]  /*0750*/  @!P2 IMAD.MOV R6, RZ, RZ, R7 ;  /* 0x000000ffff06a224 */ /* 0x000fe200078e0207 */
        /* <DEDUP_REMOVED lines=16> */
[----:B------:R-:W-:Y:S05]  /*0860*/  BRA `(.L_x_53) ;  /* 0x00000000004c7947 */ /* 0x000fea0003800000 */
.L_x_52:
        /* <DEDUP_REMOVED lines=19> */
.L_x_53:
[----:B------:R-:W-:Y:S05]  /*09a0*/  BSYNC B0 ;  /* 0x0000000000007941 */ /* 0x000fea0003800000 */
.L_x_51:
[----:B------:R-:W0:Y:S01]  /*09b0*/  LDC R0, c[0x0][0x2c4] ;  /* 0x0000b100ff007b82 */ /* 0x000e220000000800 */
[----:B------:R-:W-:Y:S01]  /*09c0*/  ULDC UR5, c[0x0][0x270] ;  /* 0x00009c0000057ab9 */ /* 0x000fe20000000800 */
[----:B------:R-:W-:Y:S01]  /*09d0*/  IABS R11, R4 ;  /* 0x00000004000b7213 */ /* 0x000fe20000000000 */
[----:B------:R-:W1:Y:S01]  /*09e0*/  S2R R35, SR_TID.X ;  /* 0x0000000000237919 */ /* 0x000e620000002100 */
[----:B------:R-:W-:Y:S02]  /*09f0*/  BSSY B0, `(.L_x_54) ;  /* 0x0000079000007945 */ /* 0x000fe40003800000 */
        /* <DEDUP_REMOVED lines=14> */
[----:B0-----:R-:W-:Y:S01]  /*0ae0*/  VIADD R22, R22, 0xffffffe ;  /* 0x0ffffffe16167836 */ /* 0x001fe20000000000 */
[----:B------:R-:W-:-:S05]  /*0af0*/  IABS R14, R4 ;  /* 0x00000004000e7213 */ /* 0x000fca0000000000 */
[----:B------:R-:W-:Y:S01]  /*0b00*/  IMAD.MOV R14, RZ, RZ, -R14 ;  /* 0x000000ffff0e7224 */ /* 0x000fe200078e0a0e */
[----:B------:R-:W0:Y:S01]  /*0b10*/  F2I.FTZ.U32.TRUNC.NTZ R23, R22 ;  /* 0x0000001600177305 */ /* 0x000e22000021f000 */
[----:B--2---:R-:W-:Y:S02]  /*0b20*/  VIADD R26, R26, 0xffffffe ;  /* 0x0ffffffe1a1a7836 */ /* 0x004fe40000000000 */
[----:B---3--:R-:W-:-:S05]  /*0b30*/  IMAD.MOV R6, RZ, RZ, -R19 ;  /* 0x000000ffff067224 */ /* 0x008fca00078e0a13 */
[----:B------:R-:W2:Y:S01]  /*0b40*/  F2I.FTZ.U32.TRUNC.NTZ R27, R26 ;  /* 0x0000001a001b7305 */ /* 0x000ea2000021f000 */
[----:B------:R-:W-:Y:S02]  /*0b50*/  IMAD.MOV.U32 R18, RZ, RZ, RZ ;  /* 0x000000ffff127224 */ /* 0x000fe400078e00ff */
[----:B------:R-:W-:Y:S02]  /*0b60*/  IMAD R13, R6, R11, RZ ;  /* 0x0000000b060d7224 */ /* 0x000fe400078e02ff */
[----:B------:R-:W-:Y:S02]  /*0b70*/  VIADD R6, R11, UR5 ;  /* 0x000000050b067c36 */ /* 0x000fe40008000000 */
[----:B------:R-:W-:Y:S01]  /*0b80*/  IMAD.HI.U32 R13, R19, R13, R18 ;  /* 0x0000000d130d7227 */ /* 0x000fe200078e0012 */
[----:B------:R-:W-:Y:S02]  /*0b90*/  IABS R18, R7 ;  /* 0x0000000700127213 */ /* 0x000fe40000000000 */
[----:B------:R-:W-:Y:S01]  /*0ba0*/  IABS R19, R21 ;  /* 0x0000001500137213 */ /* 0x000fe20000000000 */
[----:B0-----:R-:W-:-:S02]  /*0bb0*/  IMAD.MOV R3, RZ, RZ, -R23 ;  /* 0x000000ffff037224 */ /* 0x001fc400078e0a17 */
[----:B------:R-:W-:Y:S02]  /*0bc0*/  IMAD.MOV R18, RZ, RZ, -R18 ;  /* 0x000000ffff127224 */ /* 0x000fe400078e0a12 */
[--C-:B--2---:R-:W-:Y:S02]  /*0bd0*/  IMAD.MOV R15, RZ, RZ, -R27.reuse ;  /* 0x000000ffff0f7224 */ /* 0x104fe400078e0a1b */
[----:B------:R-:W-:Y:S02]  /*0be0*/  IMAD.MOV.U32 R26, RZ, RZ, RZ ;  /* 0x000000ffff1a7224 */ /* 0x000fe400078e00ff */
[----:B------:R-:W-:Y:S01]  /*0bf0*/  IMAD R20, R15, R12, RZ ;  /* 0x0000000c0f147224 */ /* 0x000fe200078e02ff */
[----:B------:R-:W-:Y:S01]  /*0c00*/  IABS R15, R6 ;  /* 0x00000006000f7213 */ /* 0x000fe20000000000 */
[----:B------:R-:W-:Y:S02]  /*0c10*/  IMAD R3, R3, R10, RZ ;  /* 0x0000000a03037224 */ /* 0x000fe400078e02ff */
[----:B------:R-:W-:-:S04]  /*0c20*/  IMAD.HI.U32 R20, R27, R20, R26 ;  /* 0x000000141b147227 */ /* 0x000fc800078e001a */
[----:B------:R-:W-:Y:S02]  /*0c30*/  IMAD.MOV.U32 R22, RZ, RZ, RZ ;  /* 0x000000ffff167224 */ /* 0x000fe400078e00ff */
[----:B------:R-:W-:-:S04]  /*0c40*/  IMAD.HI.U32 R20, R20, R19, RZ ;  /* 0x0000001314147227 */ /* 0x000fc800078e00ff */
[----:B------:R-:W-:Y:S02]  /*0c50*/  IMAD R27, R20, R18, R19 ;  /* 0x00000012141b7224 */ /* 0x000fe400078e0213 */
[----:B------:R-:W-:-:S03]  /*0c60*/  IMAD.HI.U32 R22, R23, R3, R22 ;  /* 0x0000000317167227 */ /* 0x000fc600078e0016 */
[----:B------:R-:W-:Y:S01]  /*0c70*/  ISETP.GT.U32.AND P4, PT, R12, R27, PT ;  /* 0x0000001b0c00720c */ /* 0x000fe20003f84070 */
[----:B------:R-:W-:-:S04]  /*0c80*/  IMAD.HI.U32 R13, R13, R15, RZ ;  /* 0x0000000f0d0d7227 */ /* 0x000fc800078e00ff */
[----:B------:R-:W-:-:S04]  /*0c90*/  IMAD.HI.U32 R22, R22, R19, RZ ;  /* 0x0000001316167227 */ /* 0x000fc800078e00ff */
[----:B------:R-:W-:Y:S01]  /*0ca0*/  IMAD R14, R13, R14, R15 ;  /* 0x0000000e0d0e7224 */ /* 0x000fe200078e020f */
[----:B------:R-:W-:Y:S02]  /*0cb0*/  IADD3 R3, -R22, RZ, RZ ;  /* 0x000000ff16037210 */ /* 0x000fe40007ffe1ff */
[----:B------:R-:W-:Y:S01]  /*0cc0*/  LOP3.LUT R15, R21, R12, RZ, 0x3c, !PT ;  /* 0x0000000c150f7212 */ /* 0x000fe200078e3cff */
[----:B------:R-:W-:Y:S01]  /*0cd0*/  @!P4 IMAD.IADD R27, R27, 0x1, -R12 ;  /* 0x000000011b1bc824 */ /* 0x000fe200078e0a0c */
[----:B------:R-:W-:Y:S01]  /*0ce0*/  ISETP.GT.U32.AND P3, PT, R11, R14, PT ;  /* 0x0000000e0b00720c */ /* 0x000fe20003f64070 */
[----:B------:R-:W-:Y:S01]  /*0cf0*/  IMAD R3, R10, R3, R19 ;  /* 0x000000030a037224 */ /* 0x000fe200078e0213 */
[----:B------:R-:W-:Y:S01]  /*0d00*/  ISETP.GE.AND P1, PT, R15, RZ, PT ;  /* 0x000000ff0f00720c */ /* 0x000fe20003f26270 */
[----:B------:R-:W-:Y:S01]  /*0d10*/  @!P4 VIADD R20, R20, 0x1 ;  /* 0x000000011414c836 */ /* 0x000fe20000000000 */
[----:B------:R-:W-:Y:S02]  /*0d20*/  ISETP.GE.U32.AND P2, PT, R27, R12, PT ;  /* 0x0000000c1b00720c */ /* 0x000fe40003f46070 */
[----:B------:R-:W-:-:S02]  /*0d30*/  ISETP.GT.U32.AND P0, PT, R10, R3, PT ;  /* 0x000000030a00720c */ /* 0x000fc40003f04070 */
[----:B------:R-:W-:Y:S02]  /*0d40*/  LOP3.LUT R21, R21, R0, RZ, 0x3c, !PT ;  /* 0x0000000015157212 */ /* 0x000fe400078e3cff */
[----:B------:R-:W-:-:S03]  /*0d50*/  LEA.HI.SX32 R15, R7, 0x1, 0x1 ;  /* 0x00000001070f7811 */ /* 0x000fc600078f0aff */
[----:B------:R-:W-:Y:S02]  /*0d60*/  @!P3 IMAD.IADD R14, R14, 0x1, -R11 ;  /* 0x000000010e0eb824 */ /* 0x000fe400078e0a0b */
[----:B------:R-:W-:Y:S01]  /*0d70*/  @!P3 VIADD R13, R13, 0x1 ;  /* 0x000000010d0db836 */ /* 0x000fe20000000000 */
[----:B------:R-:W-:Y:S01]  /*0d80*/  ISETP.NE.AND P3, PT, R4, RZ, PT ;  /* 0x000000ff0400720c */ /* 0x000fe20003f65270 */
[----:B------:R-:W-:Y:S01]  /*0d90*/  @P2 VIADD R20, R20, 0x1 ;  /* 0x0000000114142836 */ /* 0x000fe20000000000 */
        /* <DEDUP_REMOVED lines=10> */
[----:B------:R-:W-:Y:S02]  /*0e40*/  @P6 IADD3 R13, R13, 0x1, RZ ;  /* 0x000000010d0d6810 */ /* 0x000fe40007ffe0ff */
[----:B------:R-:W-:Y:S02]  /*0e50*/  ISETP.GE.AND P1, PT, R21, RZ, PT ;  /* 0x000000ff1500720c */ /* 0x000fe40003f26270 */
[C---:B------:R-:W-:Y:S01]  /*0e60*/  ISETP.LT.AND.EX P0, PT, R9.reuse, R3, PT, P0 ;  /* 0x000000030900720c */ /* 0x040fe20003f01300 */
[----:B------:R-:W-:Y:S01]  /*0e70*/  @!P2 IMAD.MOV R13, RZ, RZ, -R13 ;  /* 0x000000ffff0da224 */ /* 0x000fe200078e0a0d */
[----:B------:R-:W-:Y:S01]  /*0e80*/  @!P3 LOP3.LUT R13, RZ, R11, RZ, 0x33, !PT ;  /* 0x0000000bff0db212 */ /* 0x000fe200078e33ff */
[----:B------:R-:W-:Y:S01]  /*0e90*/  @P4 VIADD R22, R22, 0x1 ;  /* 0x0000000116164836 */ /* 0x000fe20000000000 */
[----:B------:R-:W-:-:S02]  /*0ea0*/  SEL R11, R9, R3, P0 ;  /* 0x00000003090b7207 */ /* 0x000fc40000000000 */
[----:B------:R-:W-:Y:S02]  /*0eb0*/  ISETP.NE.AND P2, PT, R0, RZ, PT ;  /* 0x000000ff0000720c */ /* 0x000fe40003f45270 */
[----:B------:R-:W-:Y:S02]  /*0ec0*/  LOP3.LUT R3, R9, R11, RZ, 0xfc, !PT ;  /* 0x0000000b09037212 */ /* 0x000fe400078efcff */
[----:B------:R-:W-:Y:S01]  /*0ed0*/  ISETP.GT.AND P5, PT, R7, RZ, PT ;  /* 0x000000ff0700720c */ /* 0x000fe20003fa4270 */
[----:B------:R-:W-:Y:S01]  /*0ee0*/  @!P1 IMAD.MOV R22, RZ, RZ, -R22 ;  /* 0x000000ffff169224 */ /* 0x000fe200078e0a16 */
[----:B------:R-:W-:Y:S02]  /*0ef0*/  ISETP.NE.U32.AND P1, PT, R3, RZ, PT ;  /* 0x000000ff0300720c */ /* 0x000fe40003f25070 */
[----:B------:R-:W-:Y:S02]  /*0f00*/  SHF.R.S32.HI R10, RZ, 0x1f, R7 ;  /* 0x0000001fff0a7819 */ /* 0x000fe40000011407 */
[----:B------:R-:W-:-:S02]  /*0f10*/  ISETP.LT.U32.AND P3, PT, R32, R13, PT ;  /* 0x0000000d2000720c */ /* 0x000fc40003f61070 */
[----:B------:R-:W-:Y:S02]  /*0f20*/  SHF.R.S32.HI R7, RZ, 0x1f, R13 ;  /* 0x0000001fff077819 */ /* 0x000fe4000001140d */
[----:B------:R-:W-:Y:S02]  /*0f30*/  @!P2 LOP3.LUT R22, RZ, R0, RZ, 0x33, !PT ;  /* 0x00000000ff16a212 */ /* 0x000fe400078e33ff */
[C---:B------:R-:W-:Y:S01]  /*0f40*/  ISETP.LT.AND.EX P3, PT, R33.reuse, R7, PT, P3 ;  /* 0x000000072100720c */ /* 0x040fe20003f61330 */
[----:B------:R-:W-:Y:S01]  /*0f50*/  @!P5 IMAD.MOV R15, RZ, RZ, R10 ;  /* 0x000000ffff0fd224 */ /* 0x000fe200078e020a */
[----:B------:R-:W-:Y:S02]  /*0f60*/  SEL R12, R8, R20, P0 ;  /* 0x00000014080c7207 */ /* 0x000fe40000000000 */
[----:B------:R-:W-:Y:S01]  /*0f70*/  SEL R14, R32, R13, P3 ;  /* 0x0000000d200e7207 */ /* 0x000fe20001800000 */
[----:B------:R-:W-:Y:S01]  /*0f80*/  IMAD R3, R22, R15, RZ ;  /* 0x0000000f16037224 */ /* 0x000fe200078e02ff */
[----:B------:R-:W-:Y:S01]  /*0f90*/  SEL R13, R33, R7, P3 ;  /* 0x00000007210d7207 */ /* 0x000fe20001800000 */
[----:B-1----:R-:W-:Y:S06]  /*0fa0*/  @!P1 BRA `(.L_x_55) ;  /* 0x0000000000249947 */ /* 0x002fec0003800000 */
        /* <DEDUP_REMOVED lines=9> */
.L_x_55:
[----:B------:R-:W0:Y:S01]  /*1040*/  I2F.U32.RP R9, R12 ;  /* 0x0000000c00097306 */ /* 0x000e220000209000 */
[----:B------:R-:W-:-:S07]  /*1050*/  ISETP.NE.U32.AND P0, PT, R12, RZ, PT ;  /* 0x000000ff0c00720c */ /* 0x000fce0003f05070 */
[----:B0-----:R-:W0:Y:S02]  /*1060*/  MUFU.RCP R18, R9 ;  /* 0x0000000900127308 */ /* 0x001e240000001000 */
[----:B0-----:R-:W-:Y:S01]  /*1070*/  IADD3 R18, R18, 0xffffffe, RZ ;  /* 0x0ffffffe12127810 */ /* 0x001fe20007ffe0ff */
[----:B------:R-:W-:-:S05]  /*1080*/  IMAD.MOV.U32 R9, RZ, RZ, RZ ;  /* 0x000000ffff097224 */ /* 0x000fca00078e00ff */
        /* <DEDUP_REMOVED lines=14> */
[----:B------:R-:W-:Y:S02]  /*1170*/  MOV R8, R0 ;  /* 0x0000000000087202 */ /* 0x000fe40000000f00 */
.L_x_56:
[----:B------:R-:W-:Y:S05]  /*1180*/  BSYNC B0 ;  /* 0x0000000000007941 */ /* 0x000fea0003800000 */
.L_x_54:
        /* <DEDUP_REMOVED lines=8> */
[----:B------:R-:W-:Y:S02]  /*1210*/  IMAD.IADD R0, R35, 0x1, -R0 ;  /* 0x0000000123007824 */ /* 0x000fe400078e0a00 */
[C---:B------:R-:W-:Y:S02]  /*1220*/  VIADD R21, R7.reuse, 0x8 ;  /* 0x0000000807157836 */ /* 0x040fe40000000000 */
[----:B------:R-:W-:Y:S01]  /*1230*/  VIADD R27, R7, 0x10 ;  /* 0x00000010071b7836 */ /* 0x000fe20000000000 */
[----:B------:R-:W-:Y:S01]  /*1240*/  ISETP.GT.U32.AND P1, PT, R19, R0, PT ;  /* 0x000000001300720c */ /* 0x000fe20003f24070 */
[----:B------:R-:W-:Y:S01]  /*1250*/  VIADD R34, R7, 0x18 ;  /* 0x0000001807227836 */ /* 0x000fe20000000000 */
[----:B------:R-:W-:Y:S02]  /*1260*/  SHF.R.S32.HI R10, RZ, 0x1f, R0 ;  /* 0x0000001fff0a7819 */ /* 0x000fe40000011400 */
[----:B------:R-:W-:Y:S02]  /*1270*/  IADD3 R36, P3, R0, UR7, RZ ;  /* 0x0000000700247c10 */ /* 0x000fe4000ff7e0ff */
[----:B------:R-:W-:-:S02]  /*1280*/  ISETP.GT.AND.EX P1, PT, R15, R10, PT, P1 ;  /* 0x0000000a0f00720c */ /* 0x000fc40003f24310 */
[----:B------:R-:W-:Y:S02]  /*1290*/  IADD3.X R37, R10, UR6, RZ, P3, !PT ;  /* 0x000000060a257c10 */ /* 0x000fe40009ffe4ff */
[----:B------:R-:W-:Y:S02]  /*12a0*/  ISETP.GE.OR P0, PT, R21, UR4, !P1 ;  /* 0x0000000415007c0c */ /* 0x000fe4000cf06670 */
[----:B------:R-:W-:Y:S02]  /*12b0*/  ISETP.GE.OR P2, PT, R7, UR4, !P1 ;  /* 0x0000000407007c0c */ /* 0x000fe4000cf46670 */
[----:B------:R-:W-:Y:S02]  /*12c0*/  ISETP.GE.OR P6, PT, R27, UR4, !P1 ;  /* 0x000000041b007c0c */ /* 0x000fe4000cfc6670 */
[----:B------:R-:W-:-:S07]  /*12d0*/  ISETP.GE.OR P5, PT, R34, UR4, !P1 ;  /* 0x0000000422007c0c */ /* 0x000fce000cfa6670 */
[----:B------:R-:W0:Y:S01]  /*12e0*/  @!P0 LDC.64 R18, c[0x0][0x2b8] ;  /* 0x0000ae00ff128b82 */ /* 0x000e220000000a00 */
[----:B------:R-:W-:Y:S01]  /*12f0*/  @!P0 SHF.R.S32.HI R15, RZ, 0x1f, R21 ;  /* 0x0000001fff0f8819 */ /* 0x000fe20000011415 */
[--C-:B------:R-:W-:Y:S02]  /*1300*/  @!P2 IMAD.MOV.U32 R48, RZ, RZ, R36.reuse ;  /* 0x000000ffff30a224 */ /* 0x100fe400078e0024 */
[----:B------:R-:W-:Y:S01]  /*1310*/  @!P2 IMAD.MOV.U32 R49, RZ, RZ, R37 ;  /* 0x000000ffff31a224 */ /* 0x000fe200078e0025 */
[----:B------:R-:W-:Y:S01]  /*1320*/  @!P6 SHF.R.S32.HI R29, RZ, 0x1f, R27 ;  /* 0x0000001fff1de819 */ /* 0x000fe2000001141b */
[----:B------:R-:W-:Y:S01]  /*1330*/  @!P0 IMAD R10, R15, R28, RZ ;  /* 0x0000001c0f0a8224 */ /* 0x000fe200078e02ff */
[----:B------:R-:W-:Y:S01]  /*1340*/  @!P2 SHF.R.S32.HI R15, RZ, 0x1f, R7 ;  /* 0x0000001fff0fa819 */ /* 0x000fe20000011407 */
[----:B------:R-:W1:Y:S01]  /*1350*/  @!P2 LDC.64 R22, c[0x0][0x2b8] ;  /* 0x0000ae00ff16ab82 */ /* 0x000e620000000a00 */
[----:B------:R-:W-:Y:S01]  /*1360*/  @!P0 IMAD.WIDE.U32 R46, R28, R21, R36 ;  /* 0x000000151c2e8225 */ /* 0x000fe200078e0024 */
[----:B------:R-:W-:-:S03]  /*1370*/  @!P6 MOV R42, R36 ;  /* 0x00000024002ae202 */ /* 0x000fc60000000f00 */
[----:B------:R-:W-:Y:S02]  /*1380*/  @!P2 IMAD R24, R15, R28, RZ ;  /* 0x0000001c0f18a224 */ /* 0x000fe400078e02ff */
[----:B------:R-:W-:-:S04]  /*1390*/  @!P2 IMAD.WIDE.U32 R48, R28, R7, R48 ;  /* 0x000000071c30a225 */ /* 0x000fc800078e0030 */
[-C--:B------:R-:W-:Y:S02]  /*13a0*/  @!P2 IMAD R15, R7, R5.reuse, R24 ;  /* 0x00000005070fa224 */ /* 0x080fe400078e0218 */
[----:B------:R-:W-:Y:S02]  /*13b0*/  @!P0 IMAD R10, R21, R5, R10 ;  /* 0x00000005150a8224 */ /* 0x000fe400078e020a */
[----:B------:R-:W2:Y:S01]  /*13c0*/  @!P6 LDC.64 R20, c[0x0][0x2b8] ;  /* 0x0000ae00ff14eb82 */ /* 0x000ea20000000a00 */
[----:B0-----:R-:W-:Y:S01]  /*13d0*/  @!P0 LEA R44, P3, R46, R18, 0x2 ;  /* 0x000000122e2c8211 */ /* 0x001fe200078610ff */
[----:B------:R-:W-:Y:S01]  /*13e0*/  @!P2 IMAD.IADD R18, R49, 0x1, R15 ;  /* 0x000000013112a824 */ /* 0x000fe200078e020f */
[----:B------:R-:W-:Y:S01]  /*13f0*/  MOV R15, 0xff800000 ;  /* 0xff800000000f7802 */ /* 0x000fe20000000f00 */
[----:B------:R-:W-:Y:S02]  /*1400*/  @!P0 IMAD.IADD R10, R47, 0x1, R10 ;  /* 0x000000012f0a8824 */ /* 0x000fe400078e020a */
[----:B------:R-:W-:-:S02]  /*1410*/  @!P6 IMAD.MOV.U32 R43, RZ, RZ, R37 ;  /* 0x000000ffff2be224 */ /* 0x000fc400078e0025 */
[----:B------:R-:W-:Y:S01]  /*1420*/  @!P6 IMAD R38, R29, R28, RZ ;  /* 0x0000001c1d26e224 */ /* 0x000fe200078e02ff */
[----:B-1----:R-:W-:Y:S01]  /*1430*/  @!P2 LEA R40, P4, R48, R22, 0x2 ;  /* 0x000000163028a211 */ /* 0x002fe200078810ff */
[----:B------:R-:W-:Y:S01]  /*1440*/  VIADD R22, R7, 0x20 ;  /* 0x0000002007167836 */ /* 0x000fe20000000000 */
[----:B------:R-:W-:Y:S01]  /*1450*/  @!P0 LEA.HI.X R45, R46, R19, R10, 0x2, P3 ;  /* 0x000000132e2d8211 */ /* 0x000fe200018f140a */
[----:B------:R-:W-:Y:S01]  /*1460*/  @!P6 IMAD.WIDE.U32 R42, R28, R27, R42 ;  /* 0x0000001b1c2ae225 */ /* 0x000fe200078e002a */
[----:B------:R-:W-:Y:S02]  /*1470*/  @!P2 LEA.HI.X R41, R48, R23, R18, 0x2, P4 ;  /* 0x000000173029a211 */ /* 0x000fe400020f1412 */
[----:B------:R-:W-:Y:S01]  /*1480*/  ISETP.GE.OR P4, PT, R22, UR4, !P1 ;  /* 0x0000000416007c0c */ /* 0x000fe2000cf86670 */
[----:B------:R-:W0:Y:S01]  /*1490*/  @!P5 LDC.64 R18, c[0x0][0x2b8] ;  /* 0x0000ae00ff12db82 */ /* 0x000e220000000a00 */
[----:B------:R-:W-:Y:S01]  /*14a0*/  @!P6 IMAD R38, R27, R5, R38 ;  /* 0x000000051b26e224 */ /* 0x000fe200078e0226 */
[----:B------:R-:W-:Y:S01]  /*14b0*/  @!P5 SHF.R.S32.HI R23, RZ, 0x1f, R34 ;  /* 0x0000001fff17d819 */ /* 0x000fe20000011422 */
[----:B------:R-:W-:Y:S01]  /*14c0*/  VIADD R31, R7, 0x28 ;  /* 0x00000028071f7836 */ /* 0x000fe20000000000 */
[----:B------:R1:W3:Y:S01]  /*14d0*/  @!P0 LDG.E R15, desc[UR8][R44.64] ;  /* 0x000000082c0f8981 */ /* 0x0002e2000c1e1900 */
[----:B------:R-:W-:-:S07]  /*14e0*/  IMAD.MOV.U32 R24, RZ, RZ, -0x800000 ;  /* 0xff800000ff187424 */ /* 0x000fce00078e00ff */
[----:B------:R-:W4:Y:S01]  /*14f0*/  @!P4 LDC.64 R26, c[0x0][0x2b8] ;  /* 0x0000ae00ff1acb82 */ /* 0x000f220000000a00 */
[----:B------:R-:W-:Y:S01]  /*1500*/  @!P5 IMAD R23, R23, R28, RZ ;  /* 0x0000001c1717d224 */ /* 0x000fe200078e02ff */
[----:B------:R-:W-:Y:S01]  /*1510*/  ISETP.GE.OR P3, PT, R31, UR4, !P1 ;  /* 0x000000041f007c0c */ /* 0x000fe2000cf66670 */
[C---:B------:R-:W-:Y:S01]  /*1520*/  VIADD R29, R7.reuse, 0x30 ;  /* 0x00000030071d7836 */ /* 0x040fe20000000000 */
[----:B------:R2:W5:Y:S01]  /*1530*/  @!P2 LDG.E R24, desc[UR8][R40.64] ;  /* 0x000000082818a981 */ /* 0x000562000c1e1900 */
[----:B------:R-:W-:Y:S02]  /*1540*/  VIADD R10, R7, 0x38 ;  /* 0x00000038070a7836 */ /* 0x000fe40000000000 */
[----:B------:R-:W-:Y:S01]  /*1550*/  @!P6 IMAD.IADD R38, R43, 0x1, R38 ;  /* 0x000000012b26e824 */ /* 0x000fe200078e0226 */
[----:B------:R-:W-:Y:S01]  /*1560*/  @!P4 SHF.R.S32.HI R39, RZ, 0x1f, R22 ;  /* 0x0000001fff27c819 */ /* 0x000fe20000011416 */
[----:B------:R-:W-:Y:S01]  /*1570*/  @!P5 IMAD R23, R34, R5, R23 ;  /* 0x000000052217d224 */ /* 0x000fe200078e0217 */
[----:B------:R-:W-:-:S02]  /*1580*/  ISETP.GE.OR P2, PT, R29, UR4, !P1 ;  /* 0x000000041d007c0c */ /* 0x000fc4000cf46670 */
[----:B-1----:R-:W-:Y:S01]  /*1590*/  @!P5 MOV R45, R37 ;  /* 0x00000025002dd202 */ /* 0x002fe20000000f00 */
[----:B------:R-:W-:Y:S01]  /*15a0*/  @!P5 IMAD.MOV.U32 R44, RZ, RZ, R36 ;  /* 0x000000ffff2cd224 */ /* 0x000fe200078e0024 */
[----:B------:R-:W-:-:S03]  /*15b0*/  ISETP.GE.OR P1, PT, R10, UR4, !P1 ;  /* 0x000000040a007c0c */ /* 0x000fc6000cf26670 */
[----:B------:R-:W-:Y:S01]  /*15c0*/  @!P5 IMAD.WIDE.U32 R44, R28, R34, R44 ;  /* 0x000000221c2cd225 */ /* 0x000fe200078e002c */
[----:B--2---:R-:W-:-:S03]  /*15d0*/  @!P6 LEA R40, P0, R42, R20, 0x2 ;  /* 0x000000142a28e211 */ /* 0x004fc600078010ff */
[----:B------:R-:W-:Y:S02]  /*15e0*/  @!P5 IMAD.IADD R23, R45, 0x1, R23 ;  /* 0x000000012d17d824 */ /* 0x000fe400078e0217 */
[----:B------:R-:W-:Y:S01]  /*15f0*/  @!P4 IMAD.MOV.U32 R48, RZ, RZ, R36 ;  /* 0x000000ffff30c224 */ /* 0x000fe200078e0024 */
[----:B------:R-:W-:Y:S01]  /*1600*/  @!P6 LEA.HI.X R41, R42, R21, R38, 0x2, P0 ;  /* 0x000000152a29e211 */ /* 0x000fe200000f1426 */
[----:B------:R-:W-:Y:S01]  /*1610*/  @!P4 IMAD.MOV.U32 R49, RZ, RZ, R37 ;  /* 0x000000ffff31c224 */ /* 0x000fe200078e0025 */
[----:B0-----:R-:W-:Y:S01]  /*1620*/  @!P5 LEA R42, P0, R44, R18, 0x2 ;  /* 0x000000122c2ad211 */ /* 0x001fe200078010ff */
[----:B------:R-:W-:Y:S01]  /*1630*/  @!P4 IMAD R39, R39, R28, RZ ;  /* 0x0000001c2727c224 */ /* 0x000fe200078e02ff */
[----:B------:R-:W0:Y:S01]  /*1640*/  @!P2 LDC.64 R20, c[0x0][0x2b8] ;  /* 0x0000ae00ff14ab82 */ /* 0x000e220000000a00 */
[----:B------:R-:W-:Y:S01]  /*1650*/  @!P4 IMAD.WIDE.U32 R48, R28, R22, R48 ;  /* 0x000000161c30c225 */ /* 0x000fe200078e0030 */
[----:B------:R-:W-:Y:S02]  /*1660*/  @!P5 LEA.HI.X R43, R44, R19, R23, 0x2, P0 ;  /* 0x000000132c2bd211 */ /* 0x000fe400000f1417 */
[----:B------:R-:W-:Y:S01]  /*1670*/  @!P3 SHF.R.S32.HI R19, RZ, 0x1f, R31 ;  /* 0x0000001fff13b819 */ /* 0x000fe2000001141f */
[----:B------:R-:W-:Y:S01]  /*1680*/  @!P4 IMAD R18, R22, R5, R39 ;  /* 0x000000051612c224 */ /* 0x000fe200078e0227 */
[----:B----4-:R-:W-:-:S02]  /*1690*/  @!P4 LEA R46, P0, R48, R26, 0x2 ;  /* 0x0000001a302ec211 */ /* 0x010fc400078010ff */
[----:B------:R-:W1:Y:S01]  /*16a0*/  @!P3 LDC.64 R22, c[0x0][0x2b8] ;  /* 0x0000ae00ff16bb82 */ /* 0x000e620000000a00 */
[----:B------:R-:W-:Y:S01]  /*16b0*/  @!P3 IMAD R34, R19, R28, RZ ;  /* 0x0000001c1322b224 */ /* 0x000fe200078e02ff */
[----:B------:R-:W-:-:S06]  /*16c0*/  @!P4 IADD3 R26, R49, R18, RZ ;  /* 0x00000012311ac210 */ /* 0x000fcc0007ffe0ff */
[----:B------:R-:W2:Y:S01]  /*16d0*/  @!P1 LDC.64 R18, c[0x0][0x2b8] ;  /* 0x0000ae00ff129b82 */ /* 0x000ea20000000a00 */
[----:B------:R-:W-:Y:S01]  /*16e0*/  @!P4 LEA.HI.X R47, R48, R27, R26, 0x2, P0 ;  /* 0x0000001b302fc211 */ /* 0x000fe200000f141a */
[----:B------:R-:W-:Y:S01]  /*16f0*/  @!P3 IMAD.MOV.U32 R44, RZ, RZ, R36 ;  /* 0x000000ffff2cb224 */ /* 0x000fe200078e0024 */
[----:B------:R-:W-:Y:S01]  /*1700*/  @!P1 SHF.R.S32.HI R27, RZ, 0x1f, R10 ;  /* 0x0000001fff1b9819 */ /* 0x000fe2000001140a */
[----:B------:R-:W-:Y:S01]  /*1710*/  @!P3 IMAD.MOV.U32 R45, RZ, RZ, R37 ;  /* 0x000000ffff2db224 */ /* 0x000fe200078e0025 */
[----:B------:R-:W-:Y:S01]  /*1720*/  @!P2 SHF.R.S32.HI R39, RZ, 0x1f, R29 ;  /* 0x0000001fff27a819 */ /* 0x000fe2000001141d */
[----:B------:R-:W-:Y:S02]  /*1730*/  @!P3 IMAD R34, R31, R5, R34 ;  /* 0x000000051f22b224 */ /* 0x000fe400078e0222 */
[----:B------:R-:W-:-:S04]  /*1740*/  @!P3 IMAD.WIDE.U32 R44, R28, R31, R44 ;  /* 0x0000001f1c2cb225 */ /* 0x000fc800078e002c */
[-C--:B------:R-:W-:Y:S02]  /*1750*/  @!P1 IMAD R31, R27, R28.reuse, RZ ;  /* 0x0000001c1b1f9224 */ /* 0x080fe400078e02ff */
[----:B------:R-:W-:Y:S02]  /*1760*/  @!P2 IMAD R38, R39, R28, RZ ;  /* 0x0000001c2726a224 */ /* 0x000fe400078e02ff */
[--C-:B------:R-:W-:Y:S02]  /*1770*/  @!P2 IMAD.MOV.U32 R48, RZ, RZ, R36.reuse ;  /* 0x000000ffff30a224 */ /* 0x100fe400078e0024 */
[--C-:B------:R-:W-:Y:S02]  /*1780*/  @!P2 IMAD.MOV.U32 R49, RZ, RZ, R37.reuse ;  /* 0x000000ffff31a224 */ /* 0x100fe400078e0025 */
[----:B------:R-:W-:-:S04]  /*1790*/  @!P1 IMAD.WIDE.U32 R36, R28, R10, R36 ;  /* 0x0000000a1c249225 */ /* 0x000fc800078e0024 */
[-C--:B------:R-:W-:Y:S02]  /*17a0*/  @!P1 IMAD R31, R10, R5.reuse, R31 ;  /* 0x000000050a1f9224 */ /* 0x080fe400078e021f */
[----:B------:R-:W-:Y:S02]  /*17b0*/  @!P2 IMAD R38, R29, R5, R38 ;  /* 0x000000051d26a224 */ /* 0x000fe400078e0226 */
[----:B------:R-:W-:Y:S01]  /*17c0*/  @!P2 IMAD.WIDE.U32 R48, R28, R29, R48 ;  /* 0x0000001d1c30a225 */ /* 0x000fe200078e0030 */
[----:B--2---:R-:W-:-:S03]  /*17d0*/  @!P1 LEA R18, P0, R36, R18, 0x2 ;  /* 0x0000001224129211 */ /* 0x004fc600078010ff */
[----:B------:R-:W-:Y:S02]  /*17e0*/  IMAD.MOV.U32 R26, RZ, RZ, -0x800000 ;  /* 0xff800000ff1a7424 */ /* 0x000fe400078e00ff */
[----:B------:R-:W-:Y:S02]  /*17f0*/  IMAD.MOV.U32 R29, RZ, RZ, -0x800000 ;  /* 0xff800000ff1d7424 */ /* 0x000fe400078e00ff */
[----:B------:R-:W-:Y:S02]  /*1800*/  @!P1 IMAD.IADD R31, R37, 0x1, R31 ;  /* 0x00000001251f9824 */ /* 0x000fe400078e021f */
[----:B------:R-:W-:Y:S01]  /*1810*/  IMAD.MOV.U32 R27, RZ, RZ, -0x800000 ;  /* 0xff800000ff1b7424 */ /* 0x000fe200078e00ff */
[----:B------:R2:W4:Y:S01]  /*1820*/  @!P6 LDG.E R26, desc[UR8][R40.64] ;  /* 0x00000008281ae981 */ /* 0x000522000c1e1900 */
[----:B------:R-:W-:Y:S01]  /*1830*/  @!P3 IADD3 R34, R45, R34, RZ ;  /* 0x000000222d22b210 */ /* 0x000fe20007ffe0ff */
[----:B------:R-:W-:Y:S01]  /*1840*/  @!P2 IMAD.IADD R38, R49, 0x1, R38 ;  /* 0x000000013126a824 */ /* 0x000fe200078e0226 */
[----:B------:R-:W-:Y:S01]  /*1850*/  @!P1 LEA.HI.X R19, R36, R19, R31, 0x2, P0 ;  /* 0x0000001324139211 */ /* 0x000fe200000f141f */
[----:B------:R-:W4:Y:S01]  /*1860*/  @!P5 LDG.E R29, desc[UR8][R42.64] ;  /* 0x000000082a1dd981 */ /* 0x000f22000c1e1900 */
[----:B-1----:R-:W-:Y:S01]  /*1870*/  @!P3 LEA R22, P5, R44, R22, 0x2 ;  /* 0x000000162c16b211 */ /* 0x002fe200078a10ff */
[----:B------:R-:W-:Y:S01]  /*1880*/  IMAD.MOV.U32 R31, RZ, RZ, -0x800000 ;  /* 0xff800000ff1f7424 */ /* 0x000fe200078e00ff */
[----:B------:R-:W1:Y:S01]  /*1890*/  LDC R37, c[0x0][0x270] ;  /* 0x00009c00ff257b82 */ /* 0x000e620000000800 */
[----:B------:R-:W4:Y:S01]  /*18a0*/  @!P4 LDG.E R27, desc[UR8][R46.64] ;  /* 0x000000082e1bc981 */ /* 0x000f22000c1e1900 */
[----:B0-----:R-:W-:-:S02]  /*18b0*/  @!P2 LEA R20, P4, R48, R20, 0x2 ;  /* 0x000000143014a211 */ /* 0x001fc400078810ff */
[----:B------:R-:W-:Y:S01]  /*18c0*/  @!P3 LEA.HI.X R23, R44, R23, R34, 0x2, P5 ;  /* 0x000000172c17b211 */ /* 0x000fe200028f1422 */
[----:B------:R-:W-:Y:S01]  /*18d0*/  IMAD.MOV.U32 R34, RZ, RZ, -0x800000 ;  /* 0xff800000ff227424 */ /* 0x000fe200078e00ff */
[----:B------:R0:W4:Y:S01]  /*18e0*/  @!P1 LDG.E R31, desc[UR8][R18.64] ;  /* 0x00000008121f9981 */ /* 0x000122000c1e1900 */
[----:B------:R-:W-:Y:S01]  /*18f0*/  IMAD.MOV.U32 R36, RZ, RZ, -0x800000 ;  /* 0xff800000ff247424 */ /* 0x000fe200078e00ff */
[----:B------:R-:W-:-:S03]  /*1900*/  @!P2 LEA.HI.X R21, R48, R21, R38, 0x2, P4 ;  /* 0x000000153015a211 */ /* 0x000fc600020f1426 */
[----:B------:R0:W4:Y:S04]  /*1910*/  @!P3 LDG.E R34, desc[UR8][R22.64] ;  /* 0x000000081622b981 */ /* 0x000128000c1e1900 */
[----:B------:R0:W4:Y:S01]  /*1920*/  @!P2 LDG.E R36, desc[UR8][R20.64] ;  /* 0x000000081424a981 */ /* 0x000122000c1e1900 */
[----:B-1----:R-:W-:-:S04]  /*1930*/  IABS R38, R37 ;  /* 0x0000002500267213 */ /* 0x002fc80000000000 */
[----:B------:R-:W2:Y:S08]  /*1940*/  I2F.U32.RP R39, R38 ;  /* 0x0000002600277306 */ /* 0x000eb00000209000 */
[----:B--2---:R-:W1:Y:S01]  /*1950*/  MUFU.RCP R40, R39 ;  /* 0x0000002700287308 */ /* 0x004e620000001000 */
[----:B------:R-:W2:Y:S01]  /*1960*/  S2R R10, SR_CgaCtaId ;  /* 0x00000000000a7919 */ /* 0x000ea20000008800 */
[----:B-1----:R-:W-:-:S06]  /*1970*/  IADD3 R40, R40, 0xffffffe, RZ ;  /* 0x0ffffffe28287810 */ /* 0x002fcc0007ffe0ff */
[----:B------:R-:W1:Y:S01]  /*1980*/  F2I.FTZ.U32.TRUNC.NTZ R41, R40 ;  /* 0x0000002800297305 */ /* 0x000e62000021f000 */
[----:B0-----:R-:W-:Y:S02]  /*1990*/  IABS R18, R6 ;  /* 0x0000000600127213 */ /* 0x001fe40000000000 */
[----:B------:R-:W-:Y:S01]  /*19a0*/  IABS R19, R37 ;  /* 0x0000002500137213 */ /* 0x000fe20000000000 */
[----:B-1----:R-:W-:Y:S02]  /*19b0*/  IMAD.MOV R22, RZ, RZ, -R41 ;  /* 0x000000ffff167224 */ /* 0x002fe400078e0a29 */
[----:B------:R-:W-:Y:S02]  /*19c0*/  IMAD.MOV.U32 R40, RZ, RZ, RZ ;  /* 0x000000ffff287224 */ /* 0x000fe400078e00ff */
[----:B------:R-:W-:-:S04]  /*19d0*/  IMAD R23, R22, R38, RZ ;  /* 0x0000002616177224 */ /* 0x000fc800078e02ff */
[----:B------:R-:W-:Y:S01]  /*19e0*/  IMAD.HI.U32 R23, R41, R23, R40 ;  /* 0x0000001729177227 */ /* 0x000fe200078e0028 */
[----:B------:R-:W-:-:S03]  /*19f0*/  MOV R21, 0x400 ;  /* 0x0000040000157802 */ /* 0x000fc60000000f00 */
[----:B------:R-:W-:Y:S02]  /*1a00*/  IMAD.MOV R19, RZ, RZ, -R19 ;  /* 0x000000ffff137224 */ /* 0x000fe400078e0a13 */
[----:B------:R-:W-:Y:S01]  /*1a10*/  IMAD.HI.U32 R20, R23, R18, RZ ;  /* 0x0000001217147227 */ /* 0x000fe200078e00ff */
[----:B--2---:R-:W-:-:S03]  /*1a20*/  LEA R10, R10, R21, 0x18 ;  /* 0x000000150a0a7211 */ /* 0x004fc600078ec0ff */
[----:B------:R-:W-:Y:S01]  /*1a30*/  IMAD R19, R20, R19, R18 ;  /* 0x0000001314137224 */ /* 0x000fe200078e0212 */
[C---:B------:R-:W-:Y:S02]  /*1a40*/  ISETP.GT.AND P1, PT, R35.reuse, 0x37f, PT ;  /* 0x0000037f2300780c */ /* 0x040fe40003f24270 */
[C---:B------:R-:W-:Y:S02]  /*1a50*/  ISETP.GT.AND P2, PT, R35.reuse, 0x3ff, PT ;  /* 0x000003ff2300780c */ /* 0x040fe40003f44270 */
[----:B------:R-:W-:Y:S01]  /*1a60*/  ISETP.GT.AND P0, PT, R35, 0x2ff, PT ;  /* 0x000002ff2300780c */ /* 0x000fe20003f04270 */
[----:B------:R-:W-:Y:S01]  /*1a70*/  IMAD R7, R7, 0x44, R10 ;  /* 0x0000004407077824 */ /* 0x000fe200078e020a */
[----:B------:R-:W-:Y:S02]  /*1a80*/  ISETP.GT.U32.AND P4, PT, R38, R19, PT ;  /* 0x000000132600720c */ /* 0x000fe40003f84070 */
[C---:B------:R-:W-:Y:S01]  /*1a90*/  ISETP.GT.AND P3, PT, R35.reuse, 0x27f, PT ;  /* 0x0000027f2300780c */ /* 0x040fe20003f64270 */
[----:B------:R-:W-:Y:S01]  /*1aa0*/  IMAD R7, R0, 0x4, R7 ;  /* 0x0000000400077824 */ /* 0x000fe200078e0207 */
[----:B------:R-:W-:-:S09]  /*1ab0*/  ISETP.GT.AND P6, PT, R35, 0x7f, PT ;  /* 0x0000007f2300780c */ /* 0x000fd20003fc4270 */
[----:B------:R-:W-:Y:S01]  /*1ac0*/  @!P4 IMAD.IADD R19, R19, 0x1, -R38 ;  /* 0x000000011313c824 */ /* 0x000fe200078e0a26 */
[----:B------:R-:W-:Y:S02]  /*1ad0*/  LOP3.LUT R0, R33, R13, RZ, 0xfc, !PT ;  /* 0x0000000d21007212 */ /* 0x000fe400078efcff */
[----:B------:R-:W-:Y:S02]  /*1ae0*/  LOP3.LUT R6, R6, R37, RZ, 0x3c, !PT ;  /* 0x0000002506067212 */ /* 0x000fe400078e3cff */
[----:B------:R-:W-:Y:S01]  /*1af0*/  @!P4 IADD3 R20, R20, 0x1, RZ ;  /* 0x000000011414c810 */ /* 0x000fe20007ffe0ff */
[----:B------:R-:W-:Y:S01]  /*1b00*/  BSSY B0, `(.L_x_57) ;  /* 0x0000031000007945 */ /* 0x000fe20003800000 */
[----:B---3--:R0:W-:Y:S01]  /*1b10*/  @!P1 STS [R7+0x220], R15 ;  /* 0x0002200f07009388 */ /* 0x0081e20000000800 */
[----:B------:R-:W-:-:S03]  /*1b20*/  ISETP.GT.AND P1, PT, R35, 0x17f, PT ;  /* 0x0000017f2300780c */ /* 0x000fc60003f24270 */
[----:B-----5:R0:W-:Y:S01]  /*1b30*/  @!P2 STS [R7], R24 ;  /* 0x000000180700a388 */ /* 0x0201e20000000800 */
[----:B------:R-:W-:-:S03]  /*1b40*/  ISETP.GT.AND P2, PT, R35, 0x1ff, PT ;  /* 0x000001ff2300780c */ /* 0x000fc60003f44270 */
[----:B----4-:R0:W-:Y:S01]  /*1b50*/  @!P0 STS [R7+0x440], R26 ;  /* 0x0004401a07008388 */ /* 0x0101e20000000800 */
[----:B------:R-:W-:-:S03]  /*1b60*/  ISETP.GT.AND P0, PT, R35, 0xff, PT ;  /* 0x000000ff2300780c */ /* 0x000fc60003f04270 */
[----:B------:R0:W-:Y:S01]  /*1b70*/  @!P3 STS [R7+0x660], R29 ;  /* 0x0006601d0700b388 */ /* 0x0001e20000000800 */
[----:B------:R-:W-:-:S05]  /*1b80*/  ISETP.GE.U32.AND P3, PT, R19, R38, PT ;  /* 0x000000261300720c */ /* 0x000fca0003f66070 */
[----:B------:R0:W-:Y:S04]  /*1b90*/  @!P2 STS [R7+0x880], R27 ;  /* 0x0008801b0700a388 */ /* 0x0001e80000000800 */
[----:B------:R0:W-:Y:S01]  /*1ba0*/  @!P6 STS [R7+0xee0], R31 ;  /* 0x000ee01f0700e388 */ /* 0x0001e20000000800 */
[----:B------:R-:W-:-:S03]  /*1bb0*/  ISETP.GE.AND P2, PT, R6, RZ, PT ;  /* 0x000000ff0600720c */ /* 0x000fc60003f46270 */
[----:B------:R0:W-:Y:S01]  /*1bc0*/  @!P1 STS [R7+0xaa0], R34 ;  /* 0x000aa02207009388 */ /* 0x0001e20000000800 */
[----:B------:R-:W-:-:S03]  /*1bd0*/  ISETP.NE.U32.AND P1, PT, R0, RZ, PT ;  /* 0x000000ff0000720c */ /* 0x000fc60003f25070 */
[----:B------:R0:W-:Y:S01]  /*1be0*/  @!P0 STS [R7+0xcc0], R36 ;  /* 0x000cc02407008388 */ /* 0x0001e20000000800 */
[----:B------:R-:W-:Y:S01]  /*1bf0*/  ISETP.NE.AND P0, PT, R37, RZ, PT ;  /* 0x000000ff2500720c */ /* 0x000fe20003f05270 */
[----:B------:R-:W-:-:S04]  /*1c00*/  @P3 VIADD R20, R20, 0x1 ;  /* 0x0000000114143836 */ /* 0x000fc80000000000 */
[----:B------:R-:W-:-:S04]  /*1c10*/  IMAD.MOV.U32 R6, RZ, RZ, R20 ;  /* 0x000000ffff067224 */ /* 0x000fc800078e0014 */
[----:B------:R-:W-:-:S04]  /*1c20*/  @!P2 IMAD.MOV R6, RZ, RZ, -R6 ;  /* 0x000000ffff06a224 */ /* 0x000fc800078e0a06 */
[----:B------:R-:W-:Y:S01]  /*1c30*/  @!P0 LOP3.LUT R6, RZ, R37, RZ, 0x33, !PT ;  /* 0x00000025ff068212 */ /* 0x000fe200078e33ff */
[----:B------:R-:W-:Y:S06]  /*1c40*/  @!P1 BRA `(.L_x_58) ;  /* 0x0000000000249947 */ /* 0x000fec0003800000 */
[----:B------:R-:W-:Y:S01]  /*1c50*/  IMAD.MOV.U32 R18, RZ, RZ, R32 ;  /* 0x000000ffff127224 */ /* 0x000fe200078e0020 */
[----:B0-----:R-:W-:Y:S01]  /*1c60*/  MOV R24, R14 ;  /* 0x0000000e00187202 */ /* 0x001fe20000000f00 */
[----:B------:R-:W-:Y:S01]  /*1c70*/  IMAD.MOV.U32 R19, RZ, RZ, R33 ;  /* 0x000000ffff137224 */ /* 0x000fe200078e0021 */
[----:B------:R-:W-:Y:S02]  /*1c80*/  MOV R23, R13 ;  /* 0x0000000d00177202 */ /* 0x000fe40000000f00 */
[----:B------:R-:W-:Y:S02]  /*1c90*/  MOV R22, 0x1cb0 ;  /* 0x00001cb000167802 */ /* 0x000fe40000000f00 */
[----:B------:R-:W-:Y:S05]  /*1ca0*/  CALL.REL.NOINC `($__internal_1_$__cuda_sm20_div_s64) ;  /* 0x0000003400947944 */ /* 0x000fea0003c00000 */
[----:B------:R-:W-:Y:S02]  /*1cb0*/  MOV R46, R0 ;  /* 0x00000000002e7202 */ /* 0x000fe40000000f00 */
[----:B------:R-:W-:Y:S01]  /*1cc0*/  MOV R47, R27 ;  /* 0x0000001b002f7202 */ /* 0x000fe20000000f00 */
[----:B------:R-:W-:Y:S05]  /*1cd0*/  BRA `(.L_x_59) ;  /* 0x00000000004c7947 */ /* 0x000fea0003800000 */
.L_x_58:
[----:B0-----:R-:W0:Y:S01]  /*1ce0*/  I2F.U32.RP R15, R14 ;  /* 0x0000000e000f7306 */ /* 0x001e220000209000 */
        /* <DEDUP_REMOVED lines=18> */
.L_x_59:
[----:B------:R-:W-:Y:S05]  /*1e10*/  BSYNC B0 ;  /* 0x0000000000007941 */ /* 0x000fea0003800000 */
.L_x_57:
[----:B------:R-:W-:Y:S01]  /*1e20*/  BAR.SYNC.DEFER_BLOCKING 0x0 ;  /* 0x0000000000007b1d */ /* 0x000fe20000010000 */
[----:B------:R-:W-:Y:S01]  /*1e30*/  LEA.HI R15, R30, R35, RZ, 0x3 ;  /* 0x000000231e0f7211 */ /* 0x000fe200078f18ff */
[----:B------:R-:W-:Y:S01]  /*1e40*/  IMAD.MOV.U32 R42, RZ, RZ, -0x800000 ;  /* 0xff800000ff2a7424 */ /* 0x000fe200078e00ff */
[----:B------:R-:W-:Y:S01]  /*1e50*/  MOV R40, 0xff800000 ;  /* 0xff80000000287802 */ /* 0x000fe20000000f00 */
[----:B------:R-:W-:Y:S01]  /*1e60*/  IMAD.MOV.U32 R31, RZ, RZ, -0x800000 ;  /* 0xff800000ff1f7424 */ /* 0x000fe200078e00ff */
[----:B------:R-:W-:Y:S01]  /*1e70*/  LOP3.LUT R0, R15, 0xfffffff8, RZ, 0xc0, !PT ;  /* 0xfffffff80f007812 */ /* 0x000fe200078ec0ff */
[----:B------:R-:W-:Y:S01]  /*1e80*/  IMAD.MOV.U32 R38, RZ, RZ, -0x800000 ;  /* 0xff800000ff267424 */ /* 0x000fe200078e00ff */
[----:B------:R-:W-:Y:S01]  /*1e90*/  SHF.R.S32.HI R15, RZ, 0x3, R15 ;  /* 0x00000003ff0f7819 */ /* 0x000fe2000001140f */
[----:B------:R-:W-:Y:S01]  /*1ea0*/  IMAD.MOV.U32 R34, RZ, RZ, -0x800000 ;  /* 0xff800000ff227424 */ /* 0x000fe200078e00ff */
[----:B------:R-:W-:Y:S01]  /*1eb0*/  MOV R30, 0xff800000 ;  /* 0xff800000001e7802 */ /* 0x000fe20000000f00 */
[----:B------:R-:W-:Y:S01]  /*1ec0*/  IMAD.IADD R35, R35, 0x1, -R0 ;  /* 0x0000000123237824 */ /* 0x000fe200078e0a00 */
[----:B------:R-:W-:Y:S01]  /*1ed0*/  IABS R19, R3 ;  /* 0x0000000300137213 */ /* 0x000fe20000000000 */
[----:B------:R-:W-:Y:S01]  /*1ee0*/  IMAD.MOV.U32 R36, RZ, RZ, -0x800000 ;  /* 0xff800000ff247424 */ /* 0x000fe200078e00ff */
[----:B------:R-:W0:Y:S01]  /*1ef0*/  LDC R0, c[0x0][0x270] ;  /* 0x00009c00ff007b82 */ /* 0x000e220000000800 */
[----:B------:R-:W-:Y:S01]  /*1f00*/  IMAD R10, R35, 0x44, R10 ;  /* 0x00000044230a7824 */ /* 0x000fe200078e020a */
[----:B------:R-:W1:Y:S01]  /*1f10*/  I2F.RP R29, R19 ;  /* 0x00000013001d7306 */ /* 0x000e620000209400 */
[----:B------:R-:W-:Y:S01]  /*1f20*/  IMAD.MOV.U32 R32, RZ, RZ, -0x800000 ;  /* 0xff800000ff207424 */ /* 0x000fe200078e00ff */
[----:B------:R-:W-:Y:S01]  /*1f30*/  ULDC.U8 UR4, c[0x0][0x3d9] ;  /* 0x0000f64000047ab9 */ /* 0x000fe20000000000 */
[----:B------:R-:W-:Y:S01]  /*1f40*/  BSSY B1, `(.L_x_60) ;  /* 0x000024e000017945 */ /* 0x000fe20003800000 */
[----:B------:R-:W-:-:S05]  /*1f50*/  LEA R33, R15, R10, 0x2 ;  /* 0x0000000a0f217211 */ /* 0x000fca00078e10ff */
[----:B------:R-:W-:Y:S04]  /*1f60*/  @!P6 LDS R42, [R33] ;  /* 0x00000000212ae984 */ /* 0x000fe80000000800 */
[----:B------:R-:W2:Y:S01]  /*1f70*/  @!P6 LDS R31, [R33+0x220] ;  /* 0x00022000211fe984 */ /* 0x000ea20000000800 */
[----:B-1----:R-:W1:Y:S03]  /*1f80*/  MUFU.RCP R29, R29 ;  /* 0x0000001d001d7308 */ /* 0x002e660000001000 */
[----:B------:R-:W3:Y:S04]  /*1f90*/  @!P6 LDS R38, [R33+0x440] ;  /* 0x000440002126e984 */ /* 0x000ee80000000800 */
[----:B------:R-:W4:Y:S01]  /*1fa0*/  @!P6 LDS R40, [R33+0x660] ;  /* 0x000660002128e984 */ /* 0x000f220000000800 */
[----:B0-----:R-:W-:-:S03]  /*1fb0*/  IABS R18, R0 ;  /* 0x0000000000127213 */ /* 0x001fc60000000000 */
[----:B------:R-:W0:Y:S04]  /*1fc0*/  @!P6 LDS R34, [R33+0x880] ;  /* 0x000880002122e984 */ /* 0x000e280000000800 */
[----:B------:R-:W5:Y:S01]  /*1fd0*/  @!P6 LDS R36, [R33+0xaa0] ;  /* 0x000aa0002124e984 */ /* 0x000f620000000800 */
[----:B-1----:R-:W-:-:S03]  /*1fe0*/  VIADD R48, R29, 0xffffffe ;  /* 0x0ffffffe1d307836 */ /* 0x002fc60000000000 */
[----:B------:R-:W1:Y:S01]  /*1ff0*/  @!P6 LDS R30, [R33+0xcc0] ;  /* 0x000cc000211ee984 */ /* 0x000e620000000800 */
[----:B------:R2:W-:Y:S03]  /*2000*/  F2I.FTZ.U32.TRUNC.NTZ R49, R48 ;  /* 0x0000003000317305 */ /* 0x0005e6000021f000 */
[----:B------:R-:W1:Y:S01]  /*2010*/  @!P6 LDS R32, [R33+0xee0] ;  /* 0x000ee0002120e984 */ /* 0x000e620000000800 */
[----:B--2---:R-:W-:Y:S01]  /*2020*/  IMAD.MOV.U32 R48, RZ, RZ, RZ ;  /* 0x000000ffff307224 */ /* 0x004fe200078e00ff */
[----:B------:R-:W-:-:S04]  /*2030*/  FMNMX.FTZ R7, R42, R31, !PT ;  /* 0x0000001f2a077209 */ /* 0x000fc80007810000 */
[----:B---3--:R-:W-:-:S04]  /*2040*/  FMNMX.FTZ R7, R7, R38, !PT ;  /* 0x0000002607077209 */ /* 0x008fc80007810000 */
[----:B----4-:R-:W-:-:S04]  /*2050*/  FMNMX.FTZ R7, R7, R40, !PT ;  /* 0x0000002807077209 */ /* 0x010fc80007810000 */
[----:B0-----:R-:W-:-:S04]  /*2060*/  FMNMX.FTZ R7, R7, R34, !PT ;  /* 0x0000002207077209 */ /* 0x001fc80007810000 */
[----:B-----5:R-:W-:-:S04]  /*2070*/  FMNMX.FTZ R7, R7, R36, !PT ;  /* 0x0000002407077209 */ /* 0x020fc80007810000 */
[----:B-1----:R-:W-:-:S04]  /*2080*/  FMNMX.FTZ R7, R7, R30, !PT ;  /* 0x0000001e07077209 */ /* 0x002fc80007810000 */
[----:B------:R-:W-:-:S05]  /*2090*/  FMNMX.FTZ R10, R7, R32, !PT ;  /* 0x00000020070a7209 */ /* 0x000fca0007810000 */
[----:B------:R-:W0:Y:S02]  /*20a0*/  SHFL.BFLY PT, R21, R10, 0x4, 0x1f ;  /* 0x0c801f000a157f89 */ /* 0x000e2400000e0000 */
[----:B0-----:R-:W-:Y:S02]  /*20b0*/  FMNMX.FTZ R21, R10, R21, !PT ;  /* 0x000000150a157209 */ /* 0x001fe40007810000 */
[----:B------:R-:W0:Y:S03]  /*20c0*/  I2F.U32.RP R10, R18 ;  /* 0x00000012000a7306 */ /* 0x000e260000209000 */
[----:B------:R-:W1:Y:S05]  /*20d0*/  SHFL.BFLY PT, R20, R21, 0x2, 0x1f ;  /* 0x0c401f0015147f89 */ /* 0x000e6a00000e0000 */
[----:B0-----:R-:W-:Y:S01]  /*20e0*/  MUFU.RCP R10, R10 ;  /* 0x0000000a000a7308 */ /* 0x001fe20000001000 */
[----:B-1----:R-:W-:-:S05]  /*20f0*/  FMNMX.FTZ R20, R21, R20, !PT ;  /* 0x0000001415147209 */ /* 0x002fca0007810000 */
[----:B------:R-:W0:Y:S02]  /*2100*/  SHFL.BFLY PT, R7, R20, 0x1, 0x1f ;  /* 0x0c201f0014077f89 */ /* 0x000e2400000e0000 */
[----:B0-----:R-:W-:-:S04]  /*2110*/  FMNMX.FTZ R7, R20, R7, !PT ;  /* 0x0000000714077209 */ /* 0x001fc80007810000 */
        /* <DEDUP_REMOVED lines=18> */
[----:B------:R-:W-:-:S03]  /*2240*/  FMUL.FTZ R21, R21, 1.4426950216293334961 ;  /* 0x3fb8aa3b15157820 */ /* 0x000fc60000410000 */
[----:B------:R-:W0:Y:S01]  /*2250*/  MUFU.EX2 R27, R27 ;  /* 0x0000001b001b7308 */ /* 0x000e220000000800 */
[----:B------:R-:W-:-:S07]  /*2260*/  FMUL.FTZ R20, R20, 1.4426950216293334961 ;  /* 0x3fb8aa3b14147820 */ /* 0x000fce0000410000 */
[----:B------:R-:W1:Y:S08]  /*2270*/  MUFU.EX2 R26, R26 ;  /* 0x0000001a001a7308 */ /* 0x000e700000000800 */
[----:B------:R-:W2:Y:S01]  /*2280*/  MUFU.EX2 R24, R24 ;  /* 0x0000001800187308 */ /* 0x000ea20000000800 */
[----:B0-----:R-:W-:Y:S01]  /*2290*/  FADD.FTZ R27, R44, R27 ;  /* 0x0000001b2c1b7221 */ /* 0x001fe20000010000 */
[----:B------:R-:W-:-:S02]  /*22a0*/  IADD3 R44, R10, 0xffffffe, RZ ;  /* 0x0ffffffe0a2c7810 */ /* 0x000fc40007ffe0ff */
[----:B------:R-:W-:-:S04]  /*22b0*/  IABS R10, R0 ;  /* 0x00000000000a7213 */ /* 0x000fc80000000000 */
[----:B------:R-:W0:Y:S01]  /*22c0*/  MUFU.EX2 R23, R23 ;  /* 0x0000001700177308 */ /* 0x000e220000000800 */
[----:B-1----:R-:W-:Y:S01]  /*22d0*/  FADD.FTZ R27, R27, R26 ;  /* 0x0000001a1b1b7221 */ /* 0x002fe20000010000 */
[--C-:B------:R-:W-:Y:S02]  /*22e0*/  IMAD.MOV R26, RZ, RZ, -R49.reuse ;  /* 0x000000ffff1a7224 */ /* 0x100fe400078e0a31 */
[----:B------:R-:W-:Y:S02]  /*22f0*/  IMAD.MOV R10, RZ, RZ, -R10 ;  /* 0x000000ffff0a7224 */ /* 0x000fe400078e0a0a */
[----:B------:R-:W-:Y:S02]  /*2300*/  IMAD R26, R26, R19, RZ ;  /* 0x000000131a1a7224 */ /* 0x000fe400078e02ff */
[----:B------:R-:W1:Y:S01]  /*2310*/  MUFU.EX2 R22, R22 ;  /* 0x0000001600167308 */ /* 0x000e620000000800 */
[----:B--2---:R-:W-:Y:S01]  /*2320*/  FADD.FTZ R24, R27, R24 ;  /* 0x000000181b187221 */ /* 0x004fe20000010000 */
[----:B------:R-:W-:-:S06]  /*2330*/  IMAD.HI.U32 R26, R49, R26, R48 ;  /* 0x0000001a311a7227 */ /* 0x000fcc00078e0030 */
[----:B------:R-:W2:Y:S01]  /*2340*/  MUFU.EX2 R21, R21 ;  /* 0x0000001500157308 */ /* 0x000ea20000000800 */
[----:B0-----:R-:W-:-:S07]  /*2350*/  FADD.FTZ R23, R24, R23 ;  /* 0x0000001718177221 */ /* 0x001fce0000010000 */
[----:B------:R-:W0:Y:S01]  /*2360*/  MUFU.EX2 R20, R20 ;  /* 0x0000001400147308 */ /* 0x000e220000000800 */
[----:B-1----:R-:W-:-:S07]  /*2370*/  FADD.FTZ R22, R23, R22 ;  /* 0x0000001617167221 */ /* 0x002fce0000010000 */
[----:B------:R1:W3:Y:S01]  /*2380*/  F2I.FTZ.U32.TRUNC.NTZ R45, R44 ;  /* 0x0000002c002d7305 */ /* 0x0002e2000021f000 */
[----:B--2---:R-:W-:-:S04]  /*2390*/  FADD.FTZ R23, R22, R21 ;  /* 0x0000001516177221 */ /* 0x004fc80000010000 */
[----:B0-----:R-:W-:Y:S01]  /*23a0*/  FADD.FTZ R22, R23, R20 ;  /* 0x0000001417167221 */ /* 0x001fe20000010000 */
[----:B------:R-:W-:Y:S02]  /*23b0*/  IADD3 R23, R19, UR5, RZ ;  /* 0x0000000513177c10 */ /* 0x000fe4000fffe0ff */
[----:B------:R-:W-:Y:S02]  /*23c0*/  IABS R20, R3 ;  /* 0x0000000300147213 */ /* 0x000fe40000000000 */
[----:B------:R-:W0:Y:S01]  /*23d0*/  SHFL.BFLY PT, R27, R22, 0x4, 0x1f ;  /* 0x0c801f00161b7f89 */ /* 0x000e2200000e0000 */
[----:B-1----:R-:W-:Y:S01]  /*23e0*/  HFMA2.MMA R44, -RZ, RZ, 0, 0 ;  /* 0x00000000ff2c7435 */ /* 0x002fe200000001ff */
[----:B---3--:R-:W-:Y:S01]  /*23f0*/  IMAD.MOV R29, RZ, RZ, -R45 ;  /* 0x000000ffff1d7224 */ /* 0x008fe200078e0a2d */
[----:B------:R-:W-:Y:S01]  /*2400*/  IABS R21, R23 ;  /* 0x0000001700157213 */ /* 0x000fe20000000000 */
[----:B------:R-:W-:-:S04]  /*2410*/  IMAD.MOV R20, RZ, RZ, -R20 ;  /* 0x000000ffff147224 */ /* 0x000fc800078e0a14 */
[----:B------:R-:W-:-:S04]  /*2420*/  IMAD.HI.U32 R26, R26, R21, RZ ;  /* 0x000000151a1a7227 */ /* 0x000fc800078e00ff */
[----:B------:R-:W-:-:S05]  /*2430*/  IMAD R20, R26, R20, R21 ;  /* 0x000000141a147224 */ /* 0x000fca00078e0215 */
[----:B------:R-:W-:Y:S01]  /*2440*/  ISETP.GT.U32.AND P4, PT, R19, R20, PT ;  /* 0x000000141300720c */ /* 0x000fe20003f84070 */
[----:B0-----:R-:W-:Y:S01]  /*2450*/  FADD.FTZ R27, R22, R27 ;  /* 0x0000001b161b7221 */ /* 0x001fe20000010000 */
[----:B------:R-:W-:Y:S01]  /*2460*/  IMAD R22, R29, R18, RZ ;  /* 0x000000121d167224 */ /* 0x000fe200078e02ff */
[----:B------:R-:W-:-:S03]  /*2470*/  MOV R29, 0x7f800000 ;  /* 0x7f800000001d7802 */ /* 0x000fc60000000f00 */
[----:B------:R-:W0:Y:S01]  /*2480*/  SHFL.BFLY PT, R24, R27, 0x2, 0x1f ;  /* 0x0c401f001b187f89 */ /* 0x000e2200000e0000 */
[----:B------:R-:W-:-:S06]  /*2490*/  IMAD.HI.U32 R22, R45, R22, R44 ;  /* 0x000000162d167227 */ /* 0x000fcc00078e002c */
[-C--:B------:R-:W-:Y:S02]  /*24a0*/  @!P4 IADD3 R20, R20, -R19.reuse, RZ ;  /* 0x800000131414c210 */ /* 0x080fe40007ffe0ff */
[----:B------:R-:W-:Y:S02]  /*24b0*/  @!P4 IADD3 R26, R26, 0x1, RZ ;  /* 0x000000011a1ac810 */ /* 0x000fe40007ffe0ff */
[----:B------:R-:W-:Y:S01]  /*24c0*/  ISETP.GE.U32.AND P2, PT, R20, R19, PT ;  /* 0x000000131400720c */ /* 0x000fe20003f46070 */
[----:B------:R-:W-:Y:S01]  /*24d0*/  IMAD.HI.U32 R22, R22, R21, RZ ;  /* 0x0000001516167227 */ /* 0x000fe200078e00ff */
[----:B------:R-:W-:Y:S02]  /*24e0*/  ISETP.GT.AND P4, PT, R4, RZ, PT ;  /* 0x000000ff0400720c */ /* 0x000fe40003f84270 */
[C---:B------:R-:W-:Y:S01]  /*24f0*/  LOP3.LUT R20, R23.reuse, R19, RZ, 0x3c, !PT ;  /* 0x0000001317147212 */ /* 0x040fe200078e3cff */
[----:B------:R-:W-:Y:S01]  /*2500*/  IMAD R21, R22, R10, R21 ;  /* 0x0000000a16157224 */ /* 0x000fe200078e0215 */
[----:B------:R-:W-:Y:S01]  /*2510*/  LOP3.LUT R23, R23, R0, RZ, 0x3c, !PT ;  /* 0x0000000017177212 */ /* 0x000fe200078e3cff */
[----:B------:R-:W1:Y:S01]  /*2520*/  S2R R10, SR_TID.X ;  /* 0x00000000000a7919 */ /* 0x000e620000002100 */
[----:B------:R-:W-:-:S02]  /*2530*/  ISETP.GE.AND P3, PT, R20, RZ, PT ;  /* 0x000000ff1400720c */ /* 0x000fc40003f66270 */
[----:B------:R-:W-:Y:S02]  /*2540*/  ISETP.GT.U32.AND P1, PT, R18, R21, PT ;  /* 0x000000151200720c */ /* 0x000fe40003f24070 */
[----:B------:R-:W-:Y:S02]  /*2550*/  LEA.HI.SX32 R20, R4, 0x1, 0x1 ;  /* 0x0000000104147811 */ /* 0x000fe400078f0aff */
[----:B------:R-:W-:Y:S02]  /*2560*/  @P2 IADD3 R26, R26, 0x1, RZ ;  /* 0x000000011a1a2810 */ /* 0x000fe40007ffe0ff */
[----:B------:R-:W-:Y:S01]  /*2570*/  ISETP.GE.AND P2, PT, R23, RZ, PT ;  /* 0x000000ff1700720c */ /* 0x000fe20003f46270 */
[----:B0-----:R-:W-:Y:S01]  /*2580*/  FADD.FTZ R27, R27, R24 ;  /* 0x000000181b1b7221 */ /* 0x001fe20000010000 */
[----:B------:R-:W-:-:S03]  /*2590*/  SHF.R.S32.HI R23, RZ, 0x1f, R4 ;  /* 0x0000001fff177819 */ /* 0x000fc60000011404 */
[----:B------:R-:W-:Y:S01]  /*25a0*/  @!P3 IADD3 R26, -R26, RZ, RZ ;  /* 0x000000ff1a1ab210 */ /* 0x000fe20007ffe1ff */
[----:B------:R-:W0:Y:S01]  /*25b0*/  SHFL.BFLY PT, R24, R27, 0x1, 0x1f ;  /* 0x0c201f001b187f89 */ /* 0x000e2200000e0000 */
[----:B------:R-:W-:Y:S01]  /*25c0*/  @!P1 IMAD.IADD R21, R21, 0x1, -R18 ;  /* 0x0000000115159824 */ /* 0x000fe200078e0a12 */
[----:B------:R-:W-:Y:S01]  /*25d0*/  ISETP.NE.AND P3, PT, RZ, UR4, PT ;  /* 0x00000004ff007c0c */ /* 0x000fe2000bf65270 */
[----:B------:R-:W-:Y:S02]  /*25e0*/  @!P1 VIADD R22, R22, 0x1 ;  /* 0x0000000116169836 */ /* 0x000fe40000000000 */
[----:B------:R-:W-:Y:S01]  /*25f0*/  @!P4 IMAD.MOV R20, RZ, RZ, R23 ;  /* 0x000000ffff14c224 */ /* 0x000fe200078e0217 */
[----:B------:R-:W-:Y:S02]  /*2600*/  ISETP.GE.U32.AND P5, PT, R21, R18, PT ;  /* 0x000000121500720c */ /* 0x000fe40003fa6070 */
[----:B------:R-:W2:Y:S01]  /*2610*/  LDC R21, c[0x0][0x2c4] ;  /* 0x0000b100ff157b82 */ /* 0x000ea20000000800 */
[----:B------:R-:W-:-:S02]  /*2620*/  LEA.HI.SX32 R18, R3, 0x1, 0x1 ;  /* 0x0000000103127811 */ /* 0x000fc400078f0aff */
[----:B-1----:R-:W-:-:S08]  /*2630*/  LOP3.LUT P4, RZ, R10, 0x7, RZ, 0xc0, !PT ;  /* 0x000000070aff7812 */ /* 0x002fd0000788c0ff */
[----:B------:R-:W-:Y:S01]  /*2640*/  @P5 VIADD R22, R22, 0x1 ;  /* 0x0000000116165836 */ /* 0x000fe20000000000 */
[----:B------:R-:W-:Y:S02]  /*2650*/  ISETP.NE.AND P5, PT, R3, RZ, PT ;  /* 0x000000ff0300720c */ /* 0x000fe40003fa5270 */
[----:B------:R-:W-:Y:S01]  /*2660*/  ISETP.GT.OR P4, PT, R10, 0x7f, P4 ;  /* 0x0000007f0a00780c */ /* 0x000fe20002784670 */
[----:B------:R-:W-:Y:S02]  /*2670*/  @!P2 IMAD.MOV R22, RZ, RZ, -R22 ;  /* 0x000000ffff16a224 */ /* 0x000fe400078e0a16 */
[----:B0-----:R-:W-:Y:S01]  /*2680*/  FADD.FTZ R24, R27, R24 ;  /* 0x000000181b187221 */ /* 0x001fe20000010000 */
[----:B------:R-:W-:-:S04]  /*2690*/  SHF.R.S32.HI R27, RZ, 0x1f, R3 ;  /* 0x0000001fff1b7819 */ /* 0x000fc80000011403 */
[----:B------:R-:W-:Y:S02]  /*26a0*/  FSETP.NE.FTZ.AND P1, PT, R24, RZ, PT ;  /* 0x000000ff1800720b */ /* 0x000fe40003f35000 */
[----:B------:R-:W-:Y:S02]  /*26b0*/  @!P0 IADD3 R18, R27, RZ, RZ ;  /* 0x000000ff1b128210 */ /* 0x000fe40007ffe0ff */
[----:B------:R-:W-:Y:S02]  /*26c0*/  ISETP.NE.AND P0, PT, R0, RZ, PT ;  /* 0x000000ff0000720c */ /* 0x000fe40003f05270 */
[----:B------:R-:W-:Y:S02]  /*26d0*/  @!P5 LOP3.LUT R26, RZ, R19, RZ, 0x33, !PT ;  /* 0x00000013ff1ad212 */ /* 0x000fe400078e33ff */
[----:B--2---:R-:W-:Y:S02]  /*26e0*/  SEL R21, R21, 0x1, !P3 ;  /* 0x0000000115157807 */ /* 0x004fe40005800000 */
[----:B------:R-:W-:-:S02]  /*26f0*/  ISETP.LT.U32.AND P2, PT, R8, R26, PT ;  /* 0x0000001a0800720c */ /* 0x000fc40003f41070 */
[----:B------:R-:W-:Y:S01]  /*2700*/  SHF.R.S32.HI R19, RZ, 0x1f, R26 ;  /* 0x0000001fff137819 */ /* 0x000fe2000001141a */
[----:B------:R-:W0:Y:S01]  /*2710*/  @P1 MUFU.LG2 R24, R24 ;  /* 0x0000001800181308 */ /* 0x000e220000000c00 */
[----:B------:R-:W-:Y:S02]  /*2720*/  IMAD R23, R6, R21, RZ ;  /* 0x0000001506177224 */ /* 0x000fe400078e02ff */
[CC--:B------:R-:W-:Y:S02]  /*2730*/  ISETP.LT.AND.EX P2, PT, R9.reuse, R19.reuse, PT, P2 ;  /* 0x000000130900720c */ /* 0x0c0fe40003f41320 */
[----:B------:R-:W-:Y:S02]  /*2740*/  @!P0 LOP3.LUT R22, RZ, R0, RZ, 0x33, !PT ;  /* 0x00000000ff168212 */ /* 0x000fe400078e33ff */
[----:B------:R-:W-:Y:S02]  /*2750*/  SEL R10, R8, R26, P2 ;  /* 0x0000001a080a7207 */ /* 0x000fe40001000000 */
[----:B------:R-:W-:Y:S01]  /*2760*/  SEL R9, R9, R19, P2 ;  /* 0x0000001309097207 */ /* 0x000fe20001000000 */
[----:B------:R-:W-:-:S04]  /*2770*/  IMAD R21, R22, R21, RZ ;  /* 0x0000001516157224 */ /* 0x000fc800078e02ff */
[----:B------:R-:W-:Y:S02]  /*2780*/  IMAD R8, R18, R21, RZ ;  /* 0x0000001512087224 */ /* 0x000fe400078e02ff */
[----:B0-----:R-:W-:Y:S01]  /*2790*/  @P1 FFMA.FTZ R29, R24, 0.69314718246459960938, R7 ;  /* 0x3f317218181d1823 */ /* 0x001fe20000010007 */
        /* <DEDUP_REMOVED lines=36> */
[----:B------:R-:W-:Y:S02]  /*29e0*/  MOV R22, 0x2a00 ;  /* 0x00002a0000167802 */ /* 0x000fe40000000f00 */
[----:B------:R-:W-:Y:S05]  /*29f0*/  CALL.REL.NOINC `($__internal_1_$__cuda_sm20_div_s64) ;  /* 0x0000002800407944 */ /* 0x000fea0003c00000 */
[-C--:B------:R-:W-:Y:S02]  /*2a00*/  IADD3 R21, P0, RZ, -R0.reuse, RZ ;  /* 0x80000000ff157210 */ /* 0x080fe40007f1e0ff */
[----:B------:R-:W-:Y:S02]  /*2a10*/  MOV R54, R0 ;  /* 0x0000000000367202 */ /* 0x000fe40000000f00 */
[----:B------:R-:W-:Y:S01]  /*2a20*/  IADD3.X R19, RZ, ~R27, RZ, P0, !PT ;  /* 0x8000001bff137210 */ /* 0x000fe200007fe4ff */
[----:B------:R-:W-:Y:S01]  /*2a30*/  IMAD.WIDE.U32 R44, R48, R21, R44 ;  /* 0x00000015302c7225 */ /* 0x000fe200078e002c */
[----:B------:R-:W-:-:S03]  /*2a40*/  MOV R55, R27 ;  /* 0x0000001b00377202 */ /* 0x000fc60000000f00 */
[----:B------:R-:W-:-:S04]  /*2a50*/  IMAD R18, R19, R48, RZ ;  /* 0x0000003013127224 */ /* 0x000fc800078e02ff */
[----:B------:R-:W-:Y:S01]  /*2a60*/  IMAD R19, R23, R21, R18 ;  /* 0x0000001517137224 */ /* 0x000fe200078e0212 */
[----:B------:R-:W-:-:S04]  /*2a70*/  MOV R18, R44 ;  /* 0x0000002c00127202 */ /* 0x000fc80000000f00 */
[----:B------:R-:W-:Y:S01]  /*2a80*/  IADD3 R19, R45, R19, RZ ;  /* 0x000000132d137210 */ /* 0x000fe20007ffe0ff */
[----:B------:R-:W-:Y:S05]  /*2a90*/  BRA `(.L_x_65) ;  /* 0x0000000000587947 */ /* 0x000fea0003800000 */
.L_x_64:
[----:B------:R-:W0:Y:S01]  /*2aa0*/  I2F.U32.RP R20, R48 ;  /* 0x0000003000147306 */ /* 0x000e220000209000 */
[----:B------:R-:W-:Y:S01]  /*2ab0*/  ISETP.NE.U32.AND P0, PT, R48, RZ, PT ;  /* 0x000000ff3000720c */ /* 0x000fe20003f05070 */
[----:B------:R-:W-:-:S06]  /*2ac0*/  HFMA2.MMA R55, -RZ, RZ, 0, 0 ;  /* 0x00000000ff377435 */ /* 0x000fcc00000001ff */
        /* <DEDUP_REMOVED lines=13> */
[----:B------:R-:W-:Y:S02]  /*2ba0*/  ISETP.GE.U32.AND P1, PT, R19, R48, PT ;  /* 0x000000301300720c */ /* 0x000fe40003f26070 */
[----:B------:R-:W-:-:S11]  /*2bb0*/  MOV R19, RZ ;  /* 0x000000ff00137202 */ /* 0x000fd60000000f00 */
[----:B------:R-:W-:Y:S02]  /*2bc0*/  @P1 IADD3 R54, R54, 0x1, RZ ;  /* 0x0000000136361810 */ /* 0x000fe40007ffe0ff */
[----:B------:R-:W-:-:S05]  /*2bd0*/  @!P0 LOP3.LUT R54, RZ, R48, RZ, 0x33, !PT ;  /* 0x00000030ff368212 */ /* 0x000fca00078e33ff */
[----:B------:R-:W-:-:S04]  /*2be0*/  IMAD.MOV R21, RZ, RZ, -R54 ;  /* 0x000000ffff157224 */ /* 0x000fc800078e0a36 */
[----:B------:R-:W-:Y:S02]  /*2bf0*/  IMAD R18, R48, R21, R44 ;  /* 0x0000001530127224 */ /* 0x000fe400078e022c */
.L_x_65:
[----:B------:R-:W-:Y:S05]  /*2c00*/  BSYNC B0 ;  /* 0x0000000000007941 */ /* 0x000fea0003800000 */
.L_x_63:
[----:B------:R-:W-:Y:S01]  /*2c10*/  LOP3.LUT R0, R19, R2, RZ, 0xfc, !PT ;  /* 0x0000000213007212 */ /* 0x000fe200078efcff */
[----:B------:R-:W-:Y:S03]  /*2c20*/  BSSY B0, `(.L_x_66) ;  /* 0x0000026000007945 */ /* 0x000fe60003800000 */
[----:B------:R-:W-:-:S13]  /*2c30*/  ISETP.NE.U32.AND P0, PT, R0, RZ, PT ;  /* 0x000000ff0000720c */ /* 0x000fda0003f05070 */
[----:B------:R-:W-:Y:S05]  /*2c40*/  @!P0 BRA `(.L_x_67) ;  /* 0x0000000000348947 */ /* 0x000fea0003800000 */
[----:B------:R-:W-:Y:S01]  /*2c50*/  IMAD.MOV.U32 R24, RZ, RZ, R25 ;  /* 0x000000ffff187224 */ /* 0x000fe200078e0019 */
[----:B------:R-:W-:Y:S02]  /*2c60*/  MOV R23, R2 ;  /* 0x0000000200177202 */ /* 0x000fe40000000f00 */
        /* <DEDUP_REMOVED lines=8> */
[----:B------:R-:W-:-:S05]  /*2cf0*/  IMAD R2, R2, R21, R20 ;  /* 0x0000001502027224 */ /* 0x000fca00078e0214 */
[----:B------:R-:W-:Y:S01]  /*2d00*/  IADD3 R2, R45, R2, RZ ;  /* 0x000000022d027210 */ /* 0x000fe20007ffe0ff */
[----:B------:R-:W-:Y:S05]  /*2d10*/  BRA `(.L_x_68) ;  /* 0x0000000000587947 */ /* 0x000fea0003800000 */
.L_x_67:
[----:B------:R-:W0:Y:S01]  /*2d20*/  I2F.U32.RP R2, R25 ;  /* 0x0000001900027306 */ /* 0x000e220000209000 */
[----:B------:R-:W-:Y:S01]  /*2d30*/  ISETP.NE.U32.AND P0, PT, R25, RZ, PT ;  /* 0x000000ff1900720c */ /* 0x000fe20003f05070 */
[----:B------:R-:W-:-:S06]  /*2d40*/  HFMA2.MMA R49, -RZ, RZ, 0, 0 ;  /* 0x00000000ff317435 */ /* 0x000fcc00000001ff */
[----:B0-----:R-:W0:Y:S02]  /*2d50*/  MUFU.RCP R20, R2 ;  /* 0x0000000200147308 */ /* 0x001e240000001000 */
[----:B0-----:R-:W-:Y:S02]  /*2d60*/  IADD3 R20, R20, 0xffffffe, RZ ;  /* 0x0ffffffe14147810 */ /* 0x001fe40007ffe0ff */
[----:B------:R-:W-:-:S04]  /*2d70*/  MOV R2, RZ ;  /* 0x000000ff00027202 */ /* 0x000fc80000000f00 */
        /* <DEDUP_REMOVED lines=16> */
.L_x_68:
[----:B------:R-:W-:Y:S05]  /*2e80*/  BSYNC B0 ;  /* 0x0000000000007941 */ /* 0x000fea0003800000 */
.L_x_66:
        /* <DEDUP_REMOVED lines=11> */
[----:B------:R-:W-:Y:S05]  /*2f40*/  CALL.REL.NOINC `($__internal_1_$__cuda_sm20_div_s64) ;  /* 0x0000002000ec7944 */ /* 0x000fea0003c00000 */
[-C--:B------:R-:W-:Y:S02]  /*2f50*/  IADD3 R18, P0, RZ, -R0.reuse, RZ ;  /* 0x80000000ff127210 */ /* 0x080fe40007f1e0ff */
[----:B------:R-:W-:Y:S02]  /*2f60*/  MOV R26, R0 ;  /* 0x00000000001a7202 */ /* 0x000fe40000000f00 */
[----:B------:R-:W-:Y:S01]  /*2f70*/  IADD3.X R19, RZ, ~R27, RZ, P0, !PT ;  /* 0x8000001bff137210 */ /* 0x000fe200007fe4ff */
[----:B------:R-:W-:-:S04]  /*2f80*/  IMAD.WIDE.U32 R48, R6, R18, R48 ;  /* 0x0000001206307225 */ /* 0x000fc800078e0030 */
[----:B------:R-:W-:-:S04]  /*2f90*/  IMAD R19, R19, R6, RZ ;  /* 0x0000000613137224 */ /* 0x000fc800078e02ff */
[----:B------:R-:W-:-:S05]  /*2fa0*/  IMAD R5, R5, R18, R19 ;  /* 0x0000001205057224 */ /* 0x000fca00078e0213 */
[----:B------:R-:W-:Y:S01]  /*2fb0*/  IADD3 R5, R49, R5, RZ ;  /* 0x0000000531057210 */ /* 0x000fe20007ffe0ff */
[----:B------:R-:W-:Y:S05]  /*2fc0*/  BRA `(.L_x_71) ;  /* 0x0000000000587947 */ /* 0x000fea0003800000 */
.L_x_70:
        /* <DEDUP_REMOVED lines=22> */
.L_x_71:
[----:B------:R-:W-:Y:S05]  /*3130*/  BSYNC B0 ;  /* 0x0000000000007941 */ /* 0x000fea0003800000 */
.L_x_69:
        /* <DEDUP_REMOVED lines=37> */
[----:B------:R-:W-:Y:S02]  /*3390*/  MOV R22, 0x33b0 ;  /* 0x000033b000167802 */ /* 0x000fe40000000f00 */
[----:B------:R-:W-:Y:S05]  /*33a0*/  CALL.REL.NOINC `($__internal_1_$__cuda_sm20_div_s64) ;  /* 0x0000001c00d47944 */ /* 0x000fea0003c00000 */
[----:B------:R-:W-:Y:S01]  /*33b0*/  IADD3 R18, P0, RZ, -R0, RZ ;  /* 0x80000000ff127210 */ /* 0x000fe20007f1e0ff */
[----:B------:R-:W-:Y:S01]  /*33c0*/  IMAD.MOV.U32 R21, RZ, RZ, R55 ;  /* 0x000000ffff157224 */ /* 0x000fe200078e0037 */
[----:B------:R-:W-:Y:S02]  /*33d0*/  MOV R20, R54 ;  /* 0x0000003600147202 */ /* 0x000fe40000000f00 */
[-C--:B------:R-:W-:Y:S02]  /*33e0*/  IADD3.X R19, RZ, ~R27.reuse, RZ, P0, !PT ;  /* 0x8000001bff137210 */ /* 0x080fe400007fe4ff */
[----:B------:R-:W-:Y:S02]  /*33f0*/  MOV R54, R0 ;  /* 0x0000000000367202 */ /* 0x000fe40000000f00 */
[----:B------:R-:W-:Y:S01]  /*3400*/  MOV R55, R27 ;  /* 0x0000001b00377202 */ /* 0x000fe20000000f00 */
[-C--:B------:R-:W-:Y:S02]  /*3410*/  IMAD R19, R19, R52.reuse, RZ ;  /* 0x0000003413137224 */ /* 0x080fe400078e02ff */
[----:B------:R-:W-:-:S04]  /*3420*/  IMAD.WIDE.U32 R52, R18, R52, R20 ;  /* 0x0000003412347225 */ /* 0x000fc800078e0014 */
[----:B------:R-:W-:Y:S01]  /*3430*/  IMAD R19, R23, R18, R19 ;  /* 0x0000001217137224 */ /* 0x000fe200078e0213 */
[----:B------:R-:W-:-:S03]  /*3440*/  MOV R18, R52 ;  /* 0x0000003400127202 */ /* 0x000fc60000000f00 */
[----:B------:R-:W-:Y:S01]  /*3450*/  IMAD.IADD R19, R53, 0x1, R19 ;  /* 0x0000000135137824 */ /* 0x000fe200078e0213 */
[----:B------:R-:W-:Y:S05]  /*3460*/  BRA `(.L_x_74) ;  /* 0x00000000005c7947 */ /* 0x000fea0003800000 */
.L_x_73:
        /* <DEDUP_REMOVED lines=20> */
[----:B------:R-:W-:-:S05]  /*35b0*/  IADD3 R21, -R0, RZ, RZ ;  /* 0x000000ff00157210 */ /* 0x000fca0007ffe1ff */
[----:B------:R-:W-:Y:S01]  /*35c0*/  IMAD R18, R52, R21, R54 ;  /* 0x0000001534127224 */ /* 0x000fe200078e0236 */
[----:B------:R-:W-:Y:S02]  /*35d0*/  MOV R54, R0 ;  /* 0x0000000000367202 */ /* 0x000fe40000000f00 */
.L_x_74:
[----:B------:R-:W-:Y:S05]  /*35e0*/  BSYNC B0 ;  /* 0x0000000000007941 */ /* 0x000fea0003800000 */
.L_x_72:
        /* <DEDUP_REMOVED lines=17> */
.L_x_76:
[----:B------:R-:W0:Y:S01]  /*3700*/  I2F.U32.RP R20, R17 ;  /* 0x0000001100147306 */ /* 0x000e220000209000 */
[----:B------:R-:W-:Y:S01]  /*3710*/  HFMA2.MMA R22, -RZ, RZ, 0, 0 ;  /* 0x00000000ff167435 */ /* 0x000fe200000001ff */
[----:B------:R-:W-:Y:S01]  /*3720*/  ISETP.NE.U32.AND P0, PT, R17, RZ, PT ;  /* 0x000000ff1100720c */ /* 0x000fe20003f05070 */
[----:B------:R-:W-:-:S05]  /*3730*/  HFMA2.MMA R57, -RZ, RZ, 0, 0 ;  /* 0x00000000ff397435 */ /* 0x000fca00000001ff */
[----:B0-----:R-:W0:Y:S02]  /*3740*/  MUFU.RCP R16, R20 ;  /* 0x0000001400107308 */ /* 0x001e240000001000 */
[----:B0-----:R-:W-:-:S06]  /*3750*/  IADD3 R16, R16, 0xffffffe, RZ ;  /* 0x0ffffffe10107810 */ /* 0x001fcc0007ffe0ff */
[----:B------:R-:W0:Y:S02]  /*3760*/  F2I.FTZ.U32.TRUNC.NTZ R23, R16 ;  /* 0x0000001000177305 */ /* 0x000e24000021f000 */
[----:B0-----:R-:W-:Y:S01]  /*3770*/  IMAD.MOV R0, RZ, RZ, -R23 ;  /* 0x000000ffff007224 */ /* 0x001fe200078e0a17 */
[----:B------:R-:W-:-:S03]  /*3780*/  MOV R16, RZ ;  /* 0x000000ff00107202 */ /* 0x000fc60000000f00 */
        /* <DEDUP_REMOVED lines=13> */
.L_x_77:
[----:B------:R-:W-:Y:S05]  /*3860*/  BSYNC B0 ;  /* 0x0000000000007941 */ /* 0x000fea0003800000 */
.L_x_75:
        /* <DEDUP_REMOVED lines=21> */
.L_x_79:
        /* <DEDUP_REMOVED lines=23> */
.L_x_80:
[----:B------:R-:W-:Y:S05]  /*3b30*/  BSYNC B0 ;  /* 0x0000000000007941 */ /* 0x000fea0003800000 */
.L_x_78:
[----:B------:R-:W-:Y:S01]  /*3b40*/  SHF.R.S32.HI R17, RZ, 0x1f, R7 ;  /* 0x0000001fff117819 */ /* 0x000fe20000011407 */
[-C--:B------:R-:W-:Y:S01]  /*3b50*/  IMAD R0, R27, R7.reuse, RZ ;  /* 0x000000071b007224 */ /* 0x080fe200078e02ff */
[----:B------:R-:W-:Y:S01]  /*3b60*/  ULDC UR4, c[0x0][0x2c4] ;  /* 0x0000b10000047ab9 */ /* 0x000fe20000000800 */
[----:B------:R-:W-:Y:S01]  /*3b70*/  IMAD.WIDE.U32 R56, R26, R7, RZ ;  /* 0x000000071a387225 */ /* 0x000fe200078e00ff */
[----:B------:R-:W-:Y:S01]  /*3b80*/  SHF.R.S32.HI R21, RZ, 0x1f, R4 ;  /* 0x0000001fff157819 */ /* 0x000fe20000011404 */
[----:B------:R-:W-:Y:S02]  /*3b90*/  BSSY B0, `(.L_x_81) ;  /* 0x0000039000007945 */ /* 0x000fe40003800000 */
[----:B------:R-:W-:Y:S01]  /*3ba0*/  IMAD R7, R17, R26, R0 ;  /* 0x0000001a11077224 */ /* 0x000fe200078e0200 */
[----:B------:R-:W-:Y:S01]  /*3bb0*/  LOP3.LUT R17, R55, R11, RZ, 0xfc, !PT ;  /* 0x0000000b37117212 */ /* 0x000fe200078efcff */
[----:B------:R-:W-:Y:S02]  /*3bc0*/  IMAD R53, R25, UR4, RZ ;  /* 0x0000000419357c24 */ /* 0x000fe4000f8e02ff */
[----:B------:R-:W-:Y:S01]  /*3bd0*/  IMAD R13, R13, R4, RZ ;  /* 0x000000040d0d7224 */ /* 0x000fe200078e02ff */
[----:B------:R-:W-:Y:S01]  /*3be0*/  ISETP.NE.U32.AND P0, PT, R17, RZ, PT ;  /* 0x000000ff1100720c */ /* 0x000fe20003f05070 */
[----:B------:R-:W-:Y:S01]  /*3bf0*/  IMAD R0, R16, R53, RZ ;  /* 0x0000003510007224 */ /* 0x000fe200078e02ff */
[----:B------:R-:W-:Y:S01]  /*3c00*/  SHF.R.S32.HI R19, RZ, 0x1f, R53 ;  /* 0x0000001fff137819 */ /* 0x000fe20000011435 */
[----:B------:R-:W-:Y:S01]  /*3c10*/  IMAD R13, R21, R14, R13 ;  /* 0x0000000e150d7224 */ /* 0x000fe200078e020d */
[----:B------:R-:W-:Y:S01]  /*3c20*/  IADD3 R7, R57, R7, RZ ;  /* 0x0000000739077210 */ /* 0x000fe20007ffe0ff */
[----:B------:R-:W-:-:S04]  /*3c30*/  IMAD.WIDE.U32 R16, R14, R4, RZ ;  /* 0x000000040e107225 */ /* 0x000fc800078e00ff */
[----:B------:R-:W-:Y:S01]  /*3c40*/  IMAD R19, R19, R52, R0 ;  /* 0x0000003413137224 */ /* 0x000fe200078e0200 */
[----:B------:R-:W-:Y:S01]  /*3c50*/  IADD3 R13, R17, R13, RZ ;  /* 0x0000000d110d7210 */ /* 0x000fe20007ffe0ff */
[----:B------:R-:W-:-:S05]  /*3c60*/  IMAD.WIDE.U32 R52, R52, R53, RZ ;  /* 0x0000003534347225 */ /* 0x000fca00078e00ff */
[----:B------:R-:W-:Y:S01]  /*3c70*/  IADD3 R4, R53, R19, RZ ;  /* 0x0000001335047210 */ /* 0x000fe20007ffe0ff */
[----:B------:R-:W-:Y:S06]  /*3c80*/  @!P0 BRA `(.L_x_82) ;  /* 0x0000000000488947 */ /* 0x000fec0003800000 */
        /* <DEDUP_REMOVED lines=18> */
.L_x_82:
        /* <DEDUP_REMOVED lines=23> */
.L_x_83:
[----:B------:R-:W-:Y:S05]  /*3f20*/  BSYNC B0 ;  /* 0x0000000000007941 */ /* 0x000fea0003800000 */
.L_x_81:
        /* <DEDUP_REMOVED lines=30> */
.L_x_85:
[----:B------:R-:W0:Y:S01]  /*4110*/  I2F.U32.RP R14, R10 ;  /* 0x0000000a000e7306 */ /* 0x000e220000209000 */
[----:B------:R-:W-:Y:S01]  /*4120*/  IMAD.MOV.U32 R18, RZ, RZ, RZ ;  /* 0x000000ffff127224 */ /* 0x000fe200078e00ff */
[----:B------:R-:W-:Y:S01]  /*4130*/  ISETP.NE.U32.AND P0, PT, R10, RZ, PT ;  /* 0x000000ff0a00720c */ /* 0x000fe20003f05070 */
[----:B------:R-:W-:-:S05]  /*4140*/  IMAD.MOV.U32 R27, RZ, RZ, RZ ;  /* 0x000000ffff1b7224 */ /* 0x000fca00078e00ff */
[----:B0-----:R-:W0:Y:S02]  /*4150*/  MUFU.RCP R11, R14 ;  /* 0x0000000e000b7308 */ /* 0x001e240000001000 */
[----:B0-----:R-:W-:Y:S01]  /*4160*/  IADD3 R11, R11, 0xffffffe, RZ ;  /* 0x0ffffffe0b0b7810 */ /* 0x001fe20007ffe0ff */
[----:B------:R-:W-:-:S05]  /*4170*/  IMAD.MOV.U32 R14, RZ, RZ, RZ ;  /* 0x000000ffff0e7224 */ /* 0x000fca00078e00ff */
        /* <DEDUP_REMOVED lines=16> */
.L_x_86:
[----:B------:R-:W-:Y:S05]  /*4280*/  BSYNC B0 ;  /* 0x0000000000007941 */ /* 0x000fea0003800000 */
.L_x_84:
[----:B------:R-:W-:Y:S01]  /*4290*/  IADD3 R45, P1, P0, R48, R46, R44 ;  /* 0x0000002e302d7210 */ /* 0x000fe2000783e02c */
[----:B------:R-:W-:Y:S01]  /*42a0*/  ULDC.64 UR4, c[0x0][0x2b0] ;  /* 0x0000ac0000047ab9 */ /* 0x000fe20000000a00 */
[----:B------:R-:W-:Y:S02]  /*42b0*/  SHF.R.S32.HI R0, RZ, 0x1f, R8 ;  /* 0x0000001fff007819 */ /* 0x000fe40000011408 */
[----:B------:R-:W-:Y:S02]  /*42c0*/  IADD3 R45, P3, P2, R56, R45, R52 ;  /* 0x0000002d382d7210 */ /* 0x000fe40007a7e034 */
[----:B------:R-:W-:Y:S01]  /*42d0*/  IADD3.X R2, R6, R5, R2, P1, P0 ;  /* 0x0000000506027210 */ /* 0x000fe20000fe0402 */
[----:B------:R-:W-:Y:S01]  /*42e0*/  IMAD R5, R27, R8, RZ ;  /* 0x000000081b057224 */ /* 0x000fe200078e02ff */
[----:B------:R-:W-:Y:S02]  /*42f0*/  IADD3 R16, P1, P0, R58, R45, R16 ;  /* 0x0000002d3a107210 */ /* 0x000fe4000783e010 */
[----:B------:R-:W-:Y:S01]  /*4300*/  IADD3.X R2, R7, R2, R4, P3, P2 ;  /* 0x0000000207027210 */ /* 0x000fe20001fe4404 */
[----:B------:R-:W-:-:S02]  /*4310*/  IMAD R0, R0, R26, R5 ;  /* 0x0000001a00007224 */ /* 0x000fc400078e0205 */
[----:B------:R-:W-:Y:S01]  /*4320*/  IMAD R5, R14, R3, RZ ;  /* 0x000000030e057224 */ /* 0x000fe200078e02ff */
[----:B------:R-:W-:Y:S02]  /*4330*/  IADD3.X R17, R12, R2, R13, P1, P0 ;  /* 0x000000020c117210 */ /* 0x000fe40000fe040d */
[----:B------:R-:W-:Y:S01]  /*4340*/  SHF.R.S32.HI R2, RZ, 0x1f, R3 ;  /* 0x0000001fff027819 */ /* 0x000fe20000011403 */
        /* <DEDUP_REMOVED lines=9> */
.L_x_62:
[----:B------:R-:W-:Y:S02]  /*43e0*/  ULDC.64 UR4, c[0x0][0x2b0] ;  /* 0x0000ac0000047ab9 */ /* 0x000fe40000000a00 */
[----:B------:R-:W-:-:S04]  /*43f0*/  LEA R2, P0, R44, UR4, 0x2 ;  /* 0x000000042c027c11 */ /* 0x000fc8000f8010ff */
[----:B------:R-:W-:-:S05]  /*4400*/  LEA.HI.X R3, R44, UR5, R45, 0x2, P0 ;  /* 0x000000052c037c11 */ /* 0x000fca00080f142d */
[----:B------:R0:W-:Y:S04]  /*4410*/  STG.E desc[UR8][R2.64], R29 ;  /* 0x0000001d02007986 */ /* 0x0001e8000c101908 */
.L_x_61:
[----:B------:R-:W-:Y:S05]  /*4420*/  BSYNC B1 ;  /* 0x0000000000017941 */ /* 0x000fea0003800000 */
.L_x_60:
[----:B------:R-:W2:Y:S01]  /*4430*/  LDC R0, c[0x0][0x3c4] ;  /* 0x0000f100ff007b82 */ /* 0x000ea20000000800 */
[C---:B01----:R-:W-:Y:S01]  /*4440*/  IADD3 R3, R35.reuse, 0x8, RZ ;  /* 0x0000000823037810 */ /* 0x043fe20007ffe0ff */
[----:B------:R-:W-:Y:S01]  /*4450*/  HFMA2.MMA R13, -RZ, RZ, 0, 0 ;  /* 0x00000000ff0d7435 */ /* 0x000fe200000001ff */
[----:B------:R-:W-:Y:S02]  /*4460*/  CS2R R10, SRZ ;  /* 0x00000000000a7805 */ /* 0x000fe4000001ff00 */
[----:B------:R-:W-:Y:S02]  /*4470*/  CS2R R8, SRZ ;  /* 0x0000000000087805 */ /* 0x000fe4000001ff00 */
[----:B------:R-:W-:Y:S02]  /*4480*/  CS2R R6, SRZ ;  /* 0x0000000000067805 */ /* 0x000fe4000001ff00 */
[-C--:B--2---:R-:W-:Y:S02]  /*4490*/  ISETP.GE.OR P0, PT, R35, R0.reuse, P6 ;  /* 0x000000002300720c */ /* 0x084fe40003706670 */
[----:B------:R-:W-:Y:S01]  /*44a0*/  ISETP.GE.OR P5, PT, R3, R0, P6 ;  /* 0x000000000300720c */ /* 0x000fe200037a6670 */
[----:B------:R-:W-:-:S05]  /*44b0*/  VIADD R3, R35, 0x10 ;  /* 0x0000001023037836 */ /* 0x000fca0000000000 */
[----:B------:R-:W-:Y:S02]  /*44c0*/  ISETP.GE.OR P4, PT, R3, R0, P6 ;  /* 0x000000000300720c */ /* 0x000fe40003786670 */
[----:B------:R-:W-:-:S03]  /*44d0*/  IADD3 R3, R35, 0x18, RZ ;  /* 0x0000001823037810 */ /* 0x000fc60007ffe0ff */
[----:B------:R-:W-:Y:S01]  /*44e0*/  @!P0 FADD.FTZ R2, -R29, R42 ;  /* 0x0000002a1d028221 */ /* 0x000fe20000010100 */
[-C--:B------:R-:W-:Y:S01]  /*44f0*/  ISETP.GE.OR P3, PT, R3, R0.reuse, P6 ;  /* 0x000000000300720c */ /* 0x080fe20003766670 */
[----:B------:R-:W-:Y:S02]  /*4500*/  VIADD R3, R35, 0x20 ;  /* 0x0000002023037836 */ /* 0x000fe40000000000 */
[----:B------:R-:W-:Y:S01]  /*4510*/  @!P5 FADD.FTZ R31, -R29, R31 ;  /* 0x0000001f1d1fd221 */ /* 0x000fe20000010100 */
[----:B------:R-:W-:Y:S02]  /*4520*/  @!P0 FMUL.FTZ R2, R2, 1.4426950216293334961 ;  /* 0x3fb8aa3b02028820 */ /* 0x000fe40000410000 */
[-C--:B------:R-:W-:Y:S01]  /*4530*/  ISETP.GE.OR P2, PT, R3, R0.reuse, P6 ;  /* 0x000000000300720c */ /* 0x080fe20003746670 */
[----:B------:R-:W-:Y:S01]  /*4540*/  @!P4 FADD.FTZ R38, -R29, R38 ;  /* 0x000000261d26c221 */ /* 0x000fe20000010100 */
[----:B------:R-:W-:Y:S02]  /*4550*/  IADD3 R3, R35, 0x28, RZ ;  /* 0x0000002823037810 */ /* 0x000fe40007ffe0ff */
[----:B------:R-:W0:Y:S01]  /*4560*/  @!P0 MUFU.EX2 R2, R2 ;  /* 0x0000000200028308 */ /* 0x000e220000000800 */
[----:B------:R-:W-:Y:S01]  /*4570*/  @!P5 FMUL.FTZ R31, R31, 1.4426950216293334961 ;  /* 0x3fb8aa3b1f1fd820 */ /* 0x000fe20000410000 */
[----:B------:R-:W-:Y:S01]  /*4580*/  @!P4 FMUL.FTZ R38, R38, 1.4426950216293334961 ;  /* 0x3fb8aa3b2626c820 */ /* 0x000fe20000410000 */
[----:B------:R-:W-:Y:S01]  /*4590*/  ISETP.GE.OR P1, PT, R3, R0, P6 ;  /* 0x000000000300720c */ /* 0x000fe20003726670 */
[----:B------:R-:W-:-:S02]  /*45a0*/  VIADD R3, R35, 0x30 ;  /* 0x0000003023037836 */ /* 0x000fc40000000000 */
[C---:B------:R-:W-:Y:S02]  /*45b0*/  @!P3 FADD.FTZ R40, -R29.reuse, R40 ;  /* 0x000000281d28b221 */ /* 0x040fe40000010100 */
[----:B------:R-:W1:Y:S02]  /*45c0*/  @!P5 MUFU.EX2 R4, R31 ;  /* 0x0000001f0004d308 */ /* 0x000e640000000800 */
[----:B------:R-:W-:Y:S01]  /*45d0*/  @!P3 FMUL.FTZ R40, R40, 1.4426950216293334961 ;  /* 0x3fb8aa3b2828b820 */ /* 0x000fe20000410000 */
[----:B------:R-:W-:-:S04]  /*45e0*/  @!P2 FADD.FTZ R34, -R29, R34 ;  /* 0x000000221d22a221 */ /* 0x000fc80000010100 */
[----:B------:R-:W-:Y:S01]  /*45f0*/  @!P2 FMUL.FTZ R34, R34, 1.4426950216293334961 ;  /* 0x3fb8aa3b2222a820 */ /* 0x000fe20000410000 */
[----:B------:R-:W-:Y:S01]  /*4600*/  @!P1 FADD.FTZ R36, -R29, R36 ;  /* 0x000000241d249221 */ /* 0x000fe20000010100 */
[----:B0-----:R0:W-:Y:S01]  /*4610*/  @!P0 STS [R33], R2 ;  /* 0x0000000221008388 */ /* 0x0011e20000000800 */
[----:B------:R-:W-:Y:S01]  /*4620*/  ISETP.GE.OR P0, PT, R3, R0, P6 ;  /* 0x000000000300720c */ /* 0x000fe20003706670 */
[----:B------:R-:W2:Y:S01]  /*4630*/  @!P4 MUFU.EX2 R38, R38 ;  /* 0x000000260026c308 */ /* 0x000ea20000000800 */
[----:B------:R-:W-:Y:S01]  /*4640*/  IADD3 R3, R35, 0x38, RZ ;  /* 0x0000003823037810 */ /* 0x000fe20007ffe0ff */
[----:B------:R-:W-:-:S03]  /*4650*/  @!P1 FMUL.FTZ R36, R36, 1.4426950216293334961 ;  /* 0x3fb8aa3b24249820 */ /* 0x000fc60000410000 */
[----:B------:R-:W-:Y:S01]  /*4660*/  ISETP.GE.OR P6, PT, R3, R0, P6 ;  /* 0x000000000300720c */ /* 0x000fe200037c6670 */
[----:B-1----:R1:W-:Y:S02]  /*4670*/  @!P5 STS [R33+0x220], R4 ;  /* 0x000220042100d388 */ /* 0x0023e40000000800 */
[----:B------:R-:W3:Y:S04]  /*4680*/  @!P3 MUFU.EX2 R40, R40 ;  /* 0x000000280028b308 */ /* 0x000ee80000000800 */
[----:B------:R-:W-:-:S04]  /*4690*/  @!P0 FADD.FTZ R30, -R29, R30 ;  /* 0x0000001e1d1e8221 */ /* 0x000fc80000010100 */
[----:B------:R-:W-:Y:S01]  /*46a0*/  @!P0 FMUL.FTZ R30, R30, 1.4426950216293334961 ;  /* 0x3fb8aa3b1e1e8820 */ /* 0x000fe20000410000 */
[----:B------:R-:W4:Y:S01]  /*46b0*/  @!P2 MUFU.EX2 R34, R34 ;  /* 0x000000220022a308 */ /* 0x000f220000000800 */
[----:B------:R-:W-:Y:S01]  /*46c0*/  @!P6 FADD.FTZ R29, -R29, R32 ;  /* 0x000000201d1de221 */ /* 0x000fe20000010100 */
[----:B------:R-:W-:Y:S01]  /*46d0*/  IMAD.SHL.U32 R32, R35, 0x4, RZ ;  /* 0x0000000423207824 */ /* 0x000fe200078e00ff */
[----:B--2---:R-:W-:Y:S02]  /*46e0*/  @!P4 STS [R33+0x440], R38 ;  /* 0x000440262100c388 */ /* 0x004fe40000000800 */
[----:B0-----:R-:W-:Y:S02]  /*46f0*/  @!P6 FMUL.FTZ R2, R29, 1.4426950216293334961 ;  /* 0x3fb8aa3b1d02e820 */ /* 0x001fe40000410000 */
[----:B------:R-:W-:Y:S01]  /*4700*/  IADD3 R29, R32, 0x40, RZ ;  /* 0x00000040201d7810 */ /* 0x000fe20007ffe0ff */
[----:B------:R-:W0:Y:S01]  /*4710*/  @!P0 MUFU.EX2 R30, R30 ;  /* 0x0000001e001e8308 */ /* 0x000e220000000800 */
[----:B---3--:R-:W-:Y:S01]  /*4720*/  @!P3 STS [R33+0x660], R40 ;  /* 0x000660282100b388 */ /* 0x008fe20000000800 */
[----:B-1----:R-:W-:-:S06]  /*4730*/  CS2R R4, SRZ ;  /* 0x0000000000047805 */ /* 0x002fcc000001ff00 */
[----:B------:R-:W1:Y:S01]  /*4740*/  @!P1 MUFU.EX2 R36, R36 ;  /* 0x0000002400249308 */ /* 0x000e620000000800 */
[----:B----4-:R-:W-:Y:S07]  /*4750*/  @!P2 STS [R33+0x880], R34 ;  /* 0x000880222100a388 */ /* 0x010fee0000000800 */
[----:B------:R-:W2:Y:S01]  /*4760*/  @!P6 MUFU.EX2 R2, R2 ;  /* 0x000000020002e308 */ /* 0x000ea20000000800 */
[----:B0-----:R0:W-:Y:S01]  /*4770*/  @!P0 STS [R33+0xcc0], R30 ;  /* 0x000cc01e21008388 */ /* 0x0011e20000000800 */
[----:B------:R-:W-:Y:S01]  /*4780*/  ISETP.GE.AND P0, PT, R0, 0x1, PT ;  /* 0x000000010000780c */ /* 0x000fe20003f06270 */
[----:B------:R-:W-:-:S02]  /*4790*/  IMAD.MOV.U32 R0, RZ, RZ, RZ ;  /* 0x000000ffff007224 */ /* 0x000fc400078e00ff */
[----:B-1----:R-:W-:Y:S04]  /*47a0*/  @!P1 STS [R33+0xaa0], R36 ;  /* 0x000aa02421009388 */ /* 0x002fe80000000800 */
[----:B--2---:R1:W-:Y:S01]  /*47b0*/  @!P6 STS [R33+0xee0], R2 ;  /* 0x000ee0022100e388 */ /* 0x0043e20000000800 */
[----:B0-----:R-:W-:Y:S02]  /*47c0*/  IADD3 R30, R32, 0x20, RZ ;  /* 0x00000020201e7810 */ /* 0x001fe40007ffe0ff */
[----:B-1----:R-:W-:Y:S01]  /*47d0*/  CS2R R2, SRZ ;  /* 0x0000000000027805 */ /* 0x002fe2000001ff00 */
[----:B------:R-:W-:Y:S06]  /*47e0*/  BAR.SYNC.DEFER_BLOCKING 0x0 ;  /* 0x0000000000007b1d */ /* 0x000fec0000010000 */
[----:B------:R-:W-:Y:S05]  /*47f0*/  @!P0 BRA `(.L_x_87) ;  /* 0x0000000400088947 */ /* 0x000fea0003800000 */
[----:B------:R-:W0:Y:S01]  /*4800*/  S2UR UR6, SR_CgaCtaId ;  /* 0x00000000000679c3 */ /* 0x000e220000008800 */
[----:B------:R-:W-:Y:S01]  /*4810*/  ULDC UR10, c[0x0][0x2dc] ;  /* 0x0000b700000a7ab9 */ /* 0x000fe20000000800 */
[----:B------:R-:W-:Y:S01]  /*4820*/  IMAD R33, R15, 0x60, R32 ;  /* 0x000000600f217824 */ /* 0x000fe200078e0220 */
        /* <DEDUP_REMOVED lines=25> */
.L_x_90:
        /* <DEDUP_REMOVED lines=21> */
.L_x_89:
[----:B------:R-:W-:Y:S05]  /*4b10*/  BSYNC B0 ;  /* 0x0000000000007941 */ /* 0x000fea0003800000 */
.L_x_88:
[----:B------:R-:W-:Y:S01]  /*4b20*/  IADD3.X R33, R37, R39, RZ, P0, !PT ;  /* 0x0000002725217210 */ /* 0x000fe200007fe4ff */
[C---:B--2--5:R-:W-:Y:S01]  /*4b30*/  FFMA.FTZ R3, R12.reuse, R16, R3 ;  /* 0x000000100c037223 */ /* 0x064fe20000010003 */
        /* <DEDUP_REMOVED lines=10> */
[----:B------:R-:W-:Y:S01]  /*4be0*/  FFMA.FTZ R13, R12, R26, R13 ;  /* 0x0000001a0c0d7223 */ /* 0x000fe2000001000d */
[----:B-1----:R-:W-:Y:S01]  /*4bf0*/  IADD3 R14, R14, 0x44, RZ ;  /* 0x000000440e0e7810 */ /* 0x002fe20007ffe0ff */
[----:B------:R-:W-:Y:S01]  /*4c00*/  FFMA.FTZ R10, R12, R27, R10 ;  /* 0x0000001b0c0a7223 */ /* 0x000fe2000001000a */
[----:B------:R-:W-:Y:S06]  /*4c10*/  @!P0 BRA `(.L_x_90) ;  /* 0xfffffffc00688947 */ /* 0x000fec000383ffff */
.L_x_87:
        /* <DEDUP_REMOVED lines=10> */
[----:B------:R-:W-:-:S02]  /*4cc0*/  MOV R3, R5 ;  /* 0x0000000500037202 */ /* 0x000fc40000000f00 */
[----:B------:R-:W-:Y:S01]  /*4cd0*/  F2FP.BF16.F32.PACK_AB R4, R4, R7 ;  /* 0x000000070404723e */ /* 0x000fe200000010ff */
[----:B------:R-:W-:Y:S02]  /*4ce0*/  IMAD.MOV.U32 R5, RZ, RZ, R9 ;  /* 0x000000ffff057224 */ /* 0x000fe400078e0009 */
[----:B0-----:R-:W-:Y:S01]  /*4cf0*/  IMAD R18, R17, UR4, RZ ;  /* 0x0000000411127c24 */ /* 0x001fe2000f8e02ff */
[----:B------:R-:W-:-:S04]  /*4d00*/  ULDC.64 UR4, c[0x0][0x290] ;  /* 0x0000a40000047ab9 */ /* 0x000fc80000000a00 */
[-C--:B------:R-:W-:Y:S02]  /*4d10*/  IABS R20, R18.reuse ;  /* 0x0000001200147213 */ /* 0x080fe40000000000 */
[----:B------:R-:W-:Y:S02]  /*4d20*/  IABS R14, R18 ;  /* 0x00000012000e7213 */ /* 0x000fe40000000000 */
[----:B------:R-:W0:Y:S02]  /*4d30*/  I2F.RP R16, R20 ;  /* 0x0000001400107306 */ /* 0x000e240000209400 */
[----:B------:R-:W-:-:S06]  /*4d40*/  IADD3 R14, RZ, -R14, RZ ;  /* 0x8000000eff0e7210 */ /* 0x000fcc0007ffe0ff */
[----:B0-----:R-:W0:Y:S02]  /*4d50*/  MUFU.RCP R22, R16 ;  /* 0x0000001000167308 */ /* 0x001e240000001000 */
[----:B0-----:R-:W-:Y:S01]  /*4d60*/  VIADD R22, R22, 0xffffffe ;  /* 0x0ffffffe16167836 */ /* 0x001fe20000000000 */
[----:B------:R-:W-:-:S05]  /*4d70*/  IABS R16, R17 ;  /* 0x0000001100107213 */ /* 0x000fca0000000000 */
[----:B------:R-:W0:Y:S02]  /*4d80*/  F2I.FTZ.U32.TRUNC.NTZ R23, R22 ;  /* 0x0000001600177305 */ /* 0x000e24000021f000 */
[----:B0-----:R-:W-:Y:S02]  /*4d90*/  IMAD.MOV R19, RZ, RZ, -R23 ;  /* 0x000000ffff137224 */ /* 0x001fe400078e0a17 */
[----:B------:R-:W-:Y:S02]  /*4da0*/  IMAD.MOV.U32 R22, RZ, RZ, RZ ;  /* 0x000000ffff167224 */ /* 0x000fe400078e00ff */
[----:B------:R-:W-:-:S04]  /*4db0*/  IMAD R12, R19, R20, RZ ;  /* 0x00000014130c7224 */ /* 0x000fc800078e02ff */
[----:B------:R-:W-:-:S06]  /*4dc0*/  IMAD.HI.U32 R12, R23, R12, R22 ;  /* 0x0000000c170c7227 */ /* 0x000fcc00078e0016 */
[----:B------:R-:W-:Y:S02]  /*4dd0*/  IMAD.HI.U32 R19, R12, R21, RZ ;  /* 0x000000150c137227 */ /* 0x000fe400078e00ff */
[----:B------:R-:W0:Y:S02]  /*4de0*/  I2F.RP R12, R16 ;  /* 0x00000010000c7306 */ /* 0x000e240000209400 */
[----:B------:R-:W-:Y:S01]  /*4df0*/  IMAD R21, R19, R14, R21 ;  /* 0x0000000e13157224 */ /* 0x000fe200078e0215 */
[----:B------:R-:W-:-:S04]  /*4e00*/  LOP3.LUT R14, R15, R18, RZ, 0x3c, !PT ;  /* 0x000000120f0e7212 */ /* 0x000fc800078e3cff */
[----:B------:R-:W-:Y:S02]  /*4e10*/  ISETP.GT.U32.AND P1, PT, R20, R21, PT ;  /* 0x000000151400720c */ /* 0x000fe40003f24070 */
[----:B------:R-:W-:Y:S01]  /*4e20*/  ISETP.GE.AND P0, PT, R14, RZ, PT ;  /* 0x000000ff0e00720c */ /* 0x000fe20003f06270 */
[----:B0-----:R-:W0:Y:S10]  /*4e30*/  MUFU.RCP R12, R12 ;  /* 0x0000000c000c7308 */ /* 0x001e340000001000 */
[----:B------:R-:W-:-:S02]  /*4e40*/  @!P1 IMAD.IADD R21, R21, 0x1, -R20 ;  /* 0x0000000115159824 */ /* 0x000fc400078e0a14 */
[----:B------:R-:W-:Y:S01]  /*4e50*/  @!P1 VIADD R19, R19, 0x1 ;  /* 0x0000000113139836 */ /* 0x000fe20000000000 */
[----:B------:R-:W-:Y:S02]  /*4e60*/  ISETP.NE.AND P1, PT, R18, RZ, PT ;  /* 0x000000ff1200720c */ /* 0x000fe40003f25270 */
[----:B------:R-:W-:Y:S01]  /*4e70*/  ISETP.GE.U32.AND P2, PT, R21, R20, PT ;  /* 0x000000141500720c */ /* 0x000fe20003f46070 */
[----:B0-----:R-:W-:-:S04]  /*4e80*/  VIADD R22, R12, 0xffffffe ;  /* 0x0ffffffe0c167836 */ /* 0x001fc80000000000 */
[----:B------:R0:W1:Y:S08]  /*4e90*/  F2I.FTZ.U32.TRUNC.NTZ R23, R22 ;  /* 0x0000001600177305 */ /* 0x000070000021f000 */
[----:B------:R-:W-:-:S05]  /*4ea0*/  @P2 IADD3 R19, R19, 0x1, RZ ;  /* 0x0000000113132810 */ /* 0x000fca0007ffe0ff */
[----:B------:R-:W-:Y:S01]  /*4eb0*/  @!P0 IMAD.MOV R19, RZ, RZ, -R19 ;  /* 0x000000ffff138224 */ /* 0x000fe200078e0a13 */
[----:B------:R-:W-:-:S05]  /*4ec0*/  @!P1 LOP3.LUT R19, RZ, R18, RZ, 0x33, !PT ;  /* 0x00000012ff139212 */ /* 0x000fca00078e33ff */
[----:B------:R-:W-:Y:S01]  /*4ed0*/  IMAD R18, R19, R18, RZ ;  /* 0x0000001213127224 */ /* 0x000fe200078e02ff */
[----:B0-----:R-:W-:Y:S01]  /*4ee0*/  HFMA2.MMA R22, -RZ, RZ, 0, 0 ;  /* 0x00000000ff167435 */ /* 0x001fe200000001ff */
[----:B-1----:R-:W-:Y:S02]  /*4ef0*/  IMAD.MOV R21, RZ, RZ, -R23 ;  /* 0x000000ffff157224 */ /* 0x002fe400078e0a17 */
[----:B------:R-:W-:Y:S02]  /*4f00*/  IMAD.IADD R20, R15, 0x1, -R18 ;  /* 0x000000010f147824 */ /* 0x000fe400078e0a12 */
[----:B------:R-:W-:-:S03]  /*4f10*/  IMAD R14, R21, R16, RZ ;  /* 0x00000010150e7224 */ /* 0x000fc600078e02ff */
[----:B------:R-:W-:Y:S02]  /*4f20*/  IABS R12, R20 ;  /* 0x00000014000c7213 */ /* 0x000fe40000000000 */
[----:B------:R-:W-:Y:S01]  /*4f30*/  IMAD.HI.U32 R14, R23, R14, R22 ;  /* 0x0000000e170e7227 */ /* 0x000fe200078e0016 */
[----:B------:R-:W-:-:S03]  /*4f40*/  LOP3.LUT R20, R20, R17, RZ, 0x3c, !PT ;  /* 0x0000001114147212 */ /* 0x000fc600078e3cff */
[----:B------:R-:W-:Y:S01]  /*4f50*/  IMAD.WIDE.U32 R22, R19, UR4, RZ ;  /* 0x0000000413167c25 */ /* 0x000fe2000f8e00ff */
[----:B------:R-:W-:-:S03]  /*4f60*/  ISETP.GE.AND P1, PT, R20, RZ, PT ;  /* 0x000000ff1400720c */ /* 0x000fc60003f26270 */
[----:B------:R-:W-:-:S04]  /*4f70*/  IMAD.HI.U32 R14, R14, R12, RZ ;  /* 0x0000000c0e0e7227 */ /* 0x000fc800078e00ff */
[----:B------:R-:W-:-:S04]  /*4f80*/  IMAD.MOV R21, RZ, RZ, -R14 ;  /* 0x000000ffff157224 */ /* 0x000fc800078e0a0e */
[----:B------:R-:W-:-:S05]  /*4f90*/  IMAD R21, R16, R21, R12 ;  /* 0x0000001510157224 */ /* 0x000fca00078e020c */
[----:B------:R-:W-:-:S13]  /*4fa0*/  ISETP.GT.U32.AND P0, PT, R16, R21, PT ;  /* 0x000000151000720c */ /* 0x000fda0003f04070 */
[----:B------:R-:W-:Y:S02]  /*4fb0*/  @!P0 IMAD.IADD R21, R21, 0x1, -R16 ;  /* 0x0000000115158824 */ /* 0x000fe400078e0a10 */
[----:B------:R-:W-:Y:S01]  /*4fc0*/  @!P0 VIADD R14, R14, 0x1 ;  /* 0x000000010e0e8836 */ /* 0x000fe20000000000 */
[----:B------:R-:W-:Y:S02]  /*4fd0*/  ISETP.NE.AND P0, PT, R17, RZ, PT ;  /* 0x000000ff1100720c */ /* 0x000fe40003f05270 */
[----:B------:R-:W-:Y:S02]  /*4fe0*/  ISETP.GE.U32.AND P2, PT, R21, R16, PT ;  /* 0x000000101500720c */ /* 0x000fe40003f46070 */
[----:B------:R-:W-:-:S05]  /*4ff0*/  SHF.R.S32.HI R16, RZ, 0x1f, R19 ;  /* 0x0000001fff107819 */ /* 0x000fca0000011413 */
[----:B------:R-:W-:-:S06]  /*5000*/  IMAD R16, R16, UR4, RZ ;  /* 0x0000000410107c24 */ /* 0x000fcc000f8e02ff */
[----:B------:R-:W-:Y:S02]  /*5010*/  @P2 IADD3 R14, R14, 0x1, RZ ;  /* 0x000000010e0e2810 */ /* 0x000fe40007ffe0ff */
[----:B------:R-:W-:-:S03]  /*5020*/  ISETP.GE.AND P2, PT, R32, UR6, PT ;  /* 0x0000000620007c0c */ /* 0x000fc6000bf46270 */
[----:B------:R-:W-:Y:S02]  /*5030*/  IMAD.MOV.U32 R12, RZ, RZ, R14 ;  /* 0x000000ffff0c7224 */ /* 0x000fe400078e000e */
[----:B------:R-:W-:Y:S01]  /*5040*/  IMAD R14, R19, UR5, R16 ;  /* 0x00000005130e7c24 */ /* 0x000fe2000f8e0210 */
[----:B------:R-:W-:Y:S01]  /*5050*/  ULDC.64 UR4, c[0x0][0x2a0] ;  /* 0x0000a80000047ab9 */ /* 0x000fe20000000a00 */
[----:B------:R-:W-:Y:S01]  /*5060*/  @!P1 IMAD.MOV R12, RZ, RZ, -R12 ;  /* 0x000000ffff0c9224 */ /* 0x000fe200078e0a0c */
[-C--:B------:R-:W-:Y:S02]  /*5070*/  @!P0 LOP3.LUT R12, RZ, R17.reuse, RZ, 0x33, !PT ;  /* 0x00000011ff0c8212 */ /* 0x080fe400078e33ff */
[----:B------:R-:W-:Y:S02]  /*5080*/  ISETP.GE.AND P1, PT, R30, UR6, PT ;  /* 0x000000061e007c0c */ /* 0x000fe4000bf26270 */
[----:B------:R-:W-:Y:S01]  /*5090*/  SHF.R.S32.HI R21, RZ, 0x1f, R12 ;  /* 0x0000001fff157819 */ /* 0x000fe2000001140c */
[----:B------:R-:W-:Y:S01]  /*50a0*/  IMAD R20, R12, R17, R18 ;  /* 0x000000110c147224 */ /* 0x000fe200078e0212 */
[----:B------:R-:W-:Y:S01]  /*50b0*/  IADD3 R19, R23, R14, RZ ;  /* 0x0000000e17137210 */ /* 0x000fe20007ffe0ff */
[----:B------:R-:W-:Y:S01]  /*50c0*/  IMAD.MOV.U32 R18, RZ, RZ, R22 ;  /* 0x000000ffff127224 */ /* 0x000fe200078e0016 */
[----:B------:R-:W0:Y:S01]  /*50d0*/  @!P2 LDC.64 R16, c[0x0][0x280] ;  /* 0x0000a000ff10ab82 */ /* 0x000e220000000a00 */
[----:B------:R-:W-:-:S02]  /*50e0*/  IMAD R21, R21, UR4, RZ ;  /* 0x0000000415157c24 */ /* 0x000fc4000f8e02ff */
[----:B------:R-:W-:Y:S02]  /*50f0*/  IMAD.IADD R20, R15, 0x1, -R20 ;  /* 0x000000010f147824 */ /* 0x000fe400078e0a14 */
[----:B------:R-:W-:-:S03]  /*5100*/  IMAD.WIDE.U32 R18, R12, UR4, R18 ;  /* 0x000000040c127c25 */ /* 0x000fc6000f8e0012 */
[----:B------:R-:W1:Y:S01]  /*5110*/  @!P1 LDC.64 R14, c[0x0][0x280] ;  /* 0x0000a000ff0e9b82 */ /* 0x000e620000000a00 */
[----:B------:R-:W-:Y:S01]  /*5120*/  IMAD R21, R12, UR5, R21 ;  /* 0x000000050c157c24 */ /* 0x000fe2000f8e0215 */
[----:B------:R-:W-:Y:S01]  /*5130*/  SHF.R.S32.HI R12, RZ, 0x1f, R20 ;  /* 0x0000001fff0c7819 */ /* 0x000fe20000011414 */
[----:B------:R-:W-:Y:S01]  /*5140*/  ULDC.64 UR4, c[0x0][0x298] ;  /* 0x0000a60000047ab9 */ /* 0x000fe20000000a00 */
[----:B------:R-:W-:Y:S02]  /*5150*/  IMAD.MOV.U32 R22, RZ, RZ, R18 ;  /* 0x000000ffff167224 */ /* 0x000fe400078e0012 */
[----:B------:R-:W-:Y:S01]  /*5160*/  IADD3 R23, R19, R21, RZ ;  /* 0x0000001513177210 */ /* 0x000fe20007ffe0ff */
[----:B------:R-:W-:-:S04]  /*5170*/  IMAD R19, R12, UR4, RZ ;  /* 0x000000040c137c24 */ /* 0x000fc8000f8e02ff */
[C---:B------:R-:W-:Y:S02]  /*5180*/  IMAD R19, R20.reuse, UR5, R19 ;  /* 0x0000000514137c24 */ /* 0x040fe4000f8e0213 */
[----:B------:R-:W-:-:S04]  /*5190*/  IMAD.WIDE.U32 R20, R20, UR4, R22 ;  /* 0x0000000414147c25 */ /* 0x000fc8000f8e0016 */
[----:B------:R-:W-:Y:S01]  /*51a0*/  IMAD.IADD R19, R21, 0x1, R19 ;  /* 0x0000000115137824 */ /* 0x000fe200078e0213 */
[-C--:B------:R-:W-:Y:S02]  /*51b0*/  @!P2 IADD3 R12, P0, R32, R20.reuse, RZ ;  /* 0x00000014200ca210 */ /* 0x080fe40007f1e0ff */
[----:B------:R-:W-:Y:S02]  /*51c0*/  @!P1 IADD3 R0, P3, R30, R20, RZ ;  /* 0x000000141e009210 */ /* 0x000fe40007f7e0ff */
[-C--:B------:R-:W-:Y:S02]  /*51d0*/  @!P2 LEA.HI.X.SX32 R32, R32, R19.reuse, 0x1, P0 ;  /* 0x000000132020a211 */ /* 0x080fe400000f0eff */
[----:B0-----:R-:W-:Y:S02]  /*51e0*/  @!P2 LEA R16, P0, R12, R16, 0x1 ;  /* 0x000000100c10a211 */ /* 0x001fe400078008ff */
[----:B------:R-:W-:Y:S02]  /*51f0*/  @!P1 LEA.HI.X.SX32 R30, R30, R19, 0x1, P3 ;  /* 0x000000131e1e9211 */ /* 0x000fe400018f0eff */
[----:B------:R-:W-:-:S02]  /*5200*/  @!P2 LEA.HI.X R17, R12, R17, R32, 0x1, P0 ;  /* 0x000000110c11a211 */ /* 0x000fc400000f0c20 */
[----:B------:R-:W-:Y:S02]  /*5210*/  ISETP.GE.AND P0, PT, R29, UR6, PT ;  /* 0x000000061d007c0c */ /* 0x000fe4000bf06270 */
[C---:B-1----:R-:W-:Y:S01]  /*5220*/  @!P1 LEA R14, P3, R0.reuse, R14, 0x1 ;  /* 0x0000000e000e9211 */ /* 0x042fe200078608ff */
[----:B------:R0:W-:Y:S03]  /*5230*/  @!P2 STG.E.64 desc[UR8][R16.64], R2 ;  /* 0x000000021000a986 */ /* 0x0001e6000c101b08 */
[----:B------:R-:W-:-:S05]  /*5240*/  @!P1 LEA.HI.X R15, R0, R15, R30, 0x1, P3 ;  /* 0x0000000f000f9211 */ /* 0x000fca00018f0c1e */
[----:B------:R0:W-:Y:S02]  /*5250*/  @!P1 STG.E.64 desc[UR8][R14.64], R4 ;  /* 0x000000040e009986 */ /* 0x0001e4000c101b08 */
        /* <DEDUP_REMOVED lines=10> */
        .weak           $__internal_1_$__cuda_sm20_div_s64
        .type           $__internal_1_$__cuda_sm20_div_s64,@function
        .size           $__internal_1_$__cuda_sm20_div_s64,(.L_x_6395 - $__internal_1_$__cuda_sm20_div_s64)
$__internal_1_$__cuda_sm20_div_s64:
        /* <DEDUP_REMOVED lines=10> */
[----:B------:R-:W-:Y:S01]  /*53a0*/  IMAD R27, R60, R51, R21 ;  /* 0x000000333c1b7224 */ /* 0x000fe200078e0215 */
[----:B------:R-:W-:-:S03]  /*53b0*/  IADD3 R21, P0, RZ, -R20, RZ ;  /* 0x80000014ff157210 */ /* 0x000fc60007f1e0ff */
[----:B------:R-:W-:Y:S02]  /*53c0*/  IMAD R0, R61, R50, R27 ;  /* 0x000000323d007224 */ /* 0x000fe400078e021b */
[----:B------:R-:W-:-:S04]  /*53d0*/  IMAD.HI.U32 R26, R60, R21, RZ ;  /* 0x000000153c1a7227 */ /* 0x000fc800078e00ff */
[----:B------:R-:W-:Y:S02]  /*53e0*/  IMAD.X R0, RZ, RZ, ~R0, P0 ;  /* 0x000000ffff007224 */ /* 0x000fe400000e0e00 */
[----:B------:R-:W-:Y:S02]  /*53f0*/  IMAD.MOV.U32 R27, RZ, RZ, R60 ;  /* 0x000000ffff1b7224 */ /* 0x000fe400078e003c */
[----:B------:R-:W-:-:S04]  /*5400*/  IMAD.HI.U32 R20, R61, R0, RZ ;  /* 0x000000003d147227 */ /* 0x000fc800078e00ff */
[----:B------:R-:W-:-:S04]  /*5410*/  IMAD.WIDE.U32 R26, P0, R60, R0, R26 ;  /* 0x000000003c1a7225 */ /* 0x000fc8000780001a */
[C---:B------:R-:W-:Y:S02]  /*5420*/  IMAD R0, R61.reuse, R0, RZ ;  /* 0x000000003d007224 */ /* 0x040fe400078e02ff */
[----:B------:R-:W-:-:S04]  /*5430*/  IMAD.HI.U32 R21, P1, R61, R21, R26 ;  /* 0x000000153d157227 */ /* 0x000fc8000782001a */
[----:B------:R-:W-:Y:S01]  /*5440*/  IMAD.X R20, R20, 0x1, R61, P0 ;  /* 0x0000000114147824 */ /* 0x000fe200000e063d */
[----:B------:R-:W-:-:S04]  /*5450*/  IADD3 R61, P0, R0, R21, RZ ;  /* 0x00000015003d7210 */ /* 0x000fc80007f1e0ff */
[----:B------:R-:W-:Y:S01]  /*5460*/  IADD3.X R20, RZ, RZ, R20, P0, P1 ;  /* 0x000000ffff147210 */ /* 0x000fe200007e2414 */
[----:B------:R-:W-:Y:S01]  /*5470*/  IMAD.WIDE.U32 R26, R61, R50, RZ ;  /* 0x000000323d1a7225 */ /* 0x000fe200078e00ff */
[----:B------:R-:W-:-:S03]  /*5480*/  ISETP.GE.AND P1, PT, R19, RZ, PT ;  /* 0x000000ff1300720c */ /* 0x000fc60003f26270 */
[----:B------:R-:W-:Y:S01]  /*5490*/  IMAD R27, R61, R51, R27 ;  /* 0x000000333d1b7224 */ /* 0x000fe200078e021b */
[----:B------:R-:W-:-:S03]  /*54a0*/  IADD3 R21, P0, RZ, -R26, RZ ;  /* 0x8000001aff157210 */ /* 0x000fc60007f1e0ff */
[----:B------:R-:W-:Y:S02]  /*54b0*/  IMAD R27, R20, R50, R27 ;  /* 0x00000032141b7224 */ /* 0x000fe400078e021b */
[----:B------:R-:W-:-:S04]  /*54c0*/  IMAD.HI.U32 R60, R61, R21, RZ ;  /* 0x000000153d3c7227 */ /* 0x000fc800078e00ff */
[----:B------:R-:W-:-:S04]  /*54d0*/  IMAD.X R27, RZ, RZ, ~R27, P0 ;  /* 0x000000ffff1b7224 */ /* 0x000fc800000e0e1b */
[----:B------:R-:W-:-:S04]  /*54e0*/  IMAD.WIDE.U32 R60, P0, R61, R27, R60 ;  /* 0x0000001b3d3c7225 */ /* 0x000fc8000780003c */
[----:B------:R-:W-:-:S04]  /*54f0*/  IMAD.HI.U32 R37, R20, R27, RZ ;  /* 0x0000001b14257227 */ /* 0x000fc800078e00ff */
[----:B------:R-:W-:Y:S01]  /*5500*/  IMAD.HI.U32 R21, P4, R20, R21, R60 ;  /* 0x0000001514157227 */ /* 0x000fe2000788003c */
[----:B------:R-:W-:-:S03]  /*5510*/  IADD3.X R37, R37, R20, RZ, P0, !PT ;  /* 0x0000001425257210 */ /* 0x000fc600007fe4ff */
[----:B------:R-:W-:Y:S01]  /*5520*/  IMAD R0, R20, R27, RZ ;  /* 0x0000001b14007224 */ /* 0x000fe200078e02ff */
[----:B------:R-:W-:-:S04]  /*5530*/  IADD3 R27, P0, RZ, -R18, RZ ;  /* 0x80000012ff1b7210 */ /* 0x000fc80007f1e0ff */
[----:B------:R-:W-:Y:S01]  /*5540*/  IADD3 R21, P2, R0, R21, RZ ;  /* 0x0000001500157210 */ /* 0x000fe20007f5e0ff */
[----:B------:R-:W-:Y:S01]  /*5550*/  IMAD.X R20, RZ, RZ, ~R19, P0 ;  /* 0x000000ffff147224 */ /* 0x000fe200000e0e13 */
[----:B------:R-:W-:Y:S01]  /*5560*/  SEL R0, R27, R18, !P1 ;  /* 0x000000121b007207 */ /* 0x000fe20004800000 */
[----:B------:R-:W-:Y:S01]  /*5570*/  IMAD.MOV.U32 R27, RZ, RZ, RZ ;  /* 0x000000ffff1b7224 */ /* 0x000fe200078e00ff */
[----:B------:R-:W-:Y:S02]  /*5580*/  IADD3.X R37, RZ, RZ, R37, P2, P4 ;  /* 0x000000ffff257210 */ /* 0x000fe400017e8425 */
[----:B------:R-:W-:Y:S01]  /*5590*/  SEL R20, R20, R19, !P1 ;  /* 0x0000001314147207 */ /* 0x000fe20004800000 */
[----:B------:R-:W-:-:S04]  /*55a0*/  IMAD.HI.U32 R26, R21, R0, RZ ;  /* 0x00000000151a7227 */ /* 0x000fc800078e00ff */
[----:B------:R-:W-:-:S04]  /*55b0*/  IMAD.WIDE.U32 R26, R21, R20, R26 ;  /* 0x00000014151a7225 */ /* 0x000fc800078e001a */
[----:B------:R-:W-:-:S04]  /*55c0*/  IMAD.HI.U32 R26, P2, R37, R0, R26 ;  /* 0x00000000251a7227 */ /* 0x000fc8000784001a */
[----:B------:R-:W-:-:S05]  /*55d0*/  IMAD R27, R37, R20, RZ ;  /* 0x00000014251b7224 */ /* 0x000fca00078e02ff */
[----:B------:R-:W-:-:S05]  /*55e0*/  IADD3 R27, P1, R27, R26, RZ ;  /* 0x0000001a1b1b7210 */ /* 0x000fca0007f3e0ff */
[----:B------:R-:W-:-:S04]  /*55f0*/  IMAD.WIDE.U32 R60, R27, R50, RZ ;  /* 0x000000321b3c7225 */ /* 0x000fc800078e00ff */
[----:B------:R-:W-:Y:S01]  /*5600*/  IMAD R26, R27, R51, R61 ;  /* 0x000000331b1a7224 */ /* 0x000fe200078e023d */
[----:B------:R-:W-:Y:S01]  /*5610*/  IADD3 R21, P0, -R60, R0, RZ ;  /* 0x000000003c157210 */ /* 0x000fe20007f1e1ff */
[----:B------:R-:W-:-:S04]  /*5620*/  IMAD.HI.U32 R0, R37, R20, RZ ;  /* 0x0000001425007227 */ /* 0x000fc800078e00ff */
[----:B------:R-:W-:Y:S01]  /*5630*/  IMAD.X R0, RZ, RZ, R0, P2 ;  /* 0x000000ffff007224 */ /* 0x000fe200010e0600 */
[----:B------:R-:W-:-:S03]  /*5640*/  ISETP.GE.U32.AND P2, PT, R21, R50, PT ;  /* 0x000000321500720c */ /* 0x000fc60003f46070 */
[----:B------:R-:W-:-:S04]  /*5650*/  IMAD.X R37, RZ, RZ, R0, P1 ;  /* 0x000000ffff257224 */ /* 0x000fc800008e0600 */
[----:B------:R-:W-:Y:S01]  /*5660*/  IMAD R39, R37, R50, R26 ;  /* 0x0000003225277224 */ /* 0x000fe200078e021a */
[----:B------:R-:W-:-:S04]  /*5670*/  LOP3.LUT R26, R23, R19, RZ, 0x3c, !PT ;  /* 0x00000013171a7212 */ /* 0x000fc800078e3cff */
[----:B------:R-:W-:Y:S02]  /*5680*/  IADD3.X R39, ~R39, R20, RZ, P0, !PT ;  /* 0x0000001427277210 */ /* 0x000fe400007fe5ff */
[----:B------:R-:W-:Y:S02]  /*5690*/  IADD3 R0, P0, R21, -R50, RZ ;  /* 0x8000003215007210 */ /* 0x000fe40007f1e0ff */
        /* <DEDUP_REMOVED lines=8> */
[----:B------:R-:W-:-:S03]  /*5720*/  IMAD.X R0, RZ, RZ, R37, P0 ;  /* 0x000000ffff007224 */ /* 0x000fc600000e0625 */
[----:B------:R-:W-:Y:S02]  /*5730*/  IADD3 R20, P0, R27, 0x1, RZ ;  /* 0x000000011b147810 */ /* 0x000fe40007f1e0ff */
[----:B------:R-:W-:Y:S02]  /*5740*/  SEL R0, R0, R37, P2 ;  /* 0x0000002500007207 */ /* 0x000fe40001000000 */
[----:B------:R-:W-:Y:S02]  /*5750*/  SEL R20, R20, R27, P1 ;  /* 0x0000001b14147207 */ /* 0x000fe40000800000 */
[----:B------:R-:W-:Y:S01]  /*5760*/  ISETP.GE.AND P2, PT, R26, RZ, PT ;  /* 0x000000ff1a00720c */ /* 0x000fe20003f46270 */
[----:B------:R-:W-:Y:S01]  /*5770*/  IMAD.X R21, RZ, RZ, R0, P0 ;  /* 0x000000ffff157224 */ /* 0x000fe200000e0600 */
[----:B------:R-:W-:-:S04]  /*5780*/  ISETP.NE.U32.AND P0, PT, R24, RZ, PT ;  /* 0x000000ff1800720c */ /* 0x000fc80003f05070 */
[----:B------:R-:W-:Y:S02]  /*5790*/  SEL R0, R21, R0, P1 ;  /* 0x0000000015007207 */ /* 0x000fe40000800000 */
[----:B------:R-:W-:Y:S02]  /*57a0*/  IADD3 R21, P1, RZ, -R20, RZ ;  /* 0x80000014ff157210 */ /* 0x000fe40007f3e0ff */
[----:B------:R-:W-:Y:S02]  /*57b0*/  ISETP.NE.AND.EX P0, PT, R23, RZ, PT, P0 ;  /* 0x000000ff1700720c */ /* 0x000fe40003f05300 */
[----:B------:R-:W-:Y:S02]  /*57c0*/  IADD3.X R27, RZ, ~R0, RZ, P1, !PT ;  /* 0x80000000ff1b7210 */ /* 0x000fe40000ffe4ff */
[----:B------:R-:W-:Y:S01]  /*57d0*/  SEL R21, R21, R20, !P2 ;  /* 0x0000001415157207 */ /* 0x000fe20005000000 */
[----:B------:R-:W-:Y:S01]  /*57e0*/  IMAD.MOV.U32 R20, RZ, RZ, R22 ;  /* 0x000000ffff147224 */ /* 0x000fe200078e0016 */
[----:B------:R-:W-:-:S02]  /*57f0*/  SEL R27, R27, R0, !P2 ;  /* 0x000000001b1b7207 */ /* 0x000fc40005000000 */
[----:B------:R-:W-:Y:S01]  /*5800*/  SEL R0, R21, 0xffffffff, P0 ;  /* 0xffffffff15007807 */ /* 0x000fe20000000000 */
[----:B------:R-:W-:Y:S01]  /*5810*/  IMAD.MOV.U32 R21, RZ, RZ, 0x0 ;  /* 0x00000000ff157424 */ /* 0x000fe200078e00ff */
[----:B------:R-:W-:-:S03]  /*5820*/  SEL R27, R27, 0xffffffff, P0 ;  /* 0xffffffff1b1b7807 */ /* 0x000fc60000000000 */
[----:B------:R-:W-:Y:S05]  /*5830*/  RET.REL.NODEC R20 `(_ZN5flash32flash_fwd_splitkv_combine_kernelI23Flash_fwd_kernel_traitsILi96ELi64ELi128ELi4ELb0ELb0EN7cutlass10bfloat16_tE19Flash_kernel_traitsILi96ELi64ELi128ELi4ES3_EELi16ELi6ELb0EEEvNS_16Flash_fwd_paramsE) ;  /* 0xffffffa414f07950 */ /* 0x000fea0003c3ffff */
.L_x_91:
        /* <DEDUP_REMOVED lines=12> */
.L_x_6395:


//--------------------- .text._ZN5flash32flash_fwd_splitkv_combine_kernelI23Flash_fwd_kernel_traitsILi96ELi64ELi128ELi4ELb0ELb0EN7cutlass10bfloat16_tE19Flash_kernel_traitsILi96ELi64ELi128ELi4ES3_EELi16ELi5ELb0EEEvNS_16Flash_fwd_paramsE --------------------------
	.section	.text._ZN5flash32flash_fwd_splitkv_combine_kernelI23Flash_fwd_kernel_traitsILi96ELi64ELi128ELi4ELb0ELb0EN7cutlass10bfloat16_tE19Flash_kernel_traitsILi96ELi64ELi128ELi4ES3_EELi16ELi5ELb0EEEvNS_16Flash_fwd_paramsE,"ax",@progbits
	.align	128
        .global         _ZN5flash32flash_fwd_splitkv_combine_kernelI23Flash_fwd_kernel_traitsILi96ELi64ELi128ELi4ELb0ELb0EN7cutlass10bfloat16_tE19Flash_kernel_traitsILi96ELi64ELi128ELi4ES3_EELi16ELi5ELb0EEEvNS_16Flash_fwd_paramsE
        .type           _ZN5flash32flash_fwd_splitkv_combine_kernelI23Flash_fwd_kernel_traitsILi96ELi64ELi128ELi4ELb0ELb0EN7cutlass10bfloat16_tE19Flash_kernel_traitsILi96ELi64ELi128ELi4ES3_EELi16ELi5ELb0EEEvNS_16Flash_fwd_paramsE,@function
        .size           _ZN5flash32flash_fwd_splitkv_combine_kernelI23Flash_fwd_kernel_traitsILi96ELi64ELi128ELi4ELb0ELb0EN7cutlass10bfloat16_tE19Flash_kernel_traitsILi96ELi64ELi128ELi4ES3_EELi16ELi5ELb0EEEvNS_16Flash_fwd_paramsE,(.L_x_6396 - _ZN5flash32flash_fwd_splitkv_combine_kernelI23Flash_fwd_kernel_traitsILi96ELi64ELi128ELi4ELb0ELb0EN7cutlass10bfloat16_tE19Flash_kernel_traitsILi96ELi64ELi128ELi4ES3_EELi16ELi5ELb0EEEvNS_16Flash_fwd_paramsE)
        .other          _ZN5flash32flash_fwd_splitkv_combine_kernelI23Flash_fwd_kernel_traitsILi96ELi64ELi128ELi4ELb0ELb0EN7cutlass10bfloat16_tE19Flash_kernel_traitsILi96ELi64ELi128ELi4ES3_EELi16ELi5ELb0EEEvNS_16Flash_fwd_paramsE,@"STO_CUDA_ENTRY STV_DEFAULT"
_ZN5flash32flash_fwd_splitkv_combine_kernelI23Flash_fwd_kernel_traitsILi96ELi64ELi128ELi4ELb0ELb0EN7cutlass10bfloat16_tE19Flash_kernel_traitsILi96ELi64ELi128ELi4ES3_EELi16ELi5ELb0EEEvNS_16Flash_fwd_paramsE:
.text._ZN5flash32flash_fwd_splitkv_combine_kernelI23Flash_fwd_kernel_traitsILi96ELi64ELi128ELi4ELb0ELb0EN7cutlass10bfloat16_tE19Flash_kernel_traitsILi96ELi64ELi128ELi4ES3_EELi16ELi5ELb0EEEvNS_16Flash_fwd_paramsE:
        /* <DEDUP_REMOVED lines=23> */
[----:B------:R-:W-:Y:S05]  /*0170*/  CALL.REL.NOINC `($__internal_2_$__cuda_sm20_div_s64) ;  /* 0x0000004800987944 */ /* 0x000fea0003c00000 */
[----:B------:R-:W-:Y:S05]  /*0180*/  BRA `(.L_x_93) ;  /* 0x00000000004c7947 */ /* 0x000fea0003800000 */
.L_x_92:
[----:B------:R-:W0:Y:S01]  /*0190*/  I2F.U32.RP R4, R25 ;  /* 0x0000001900047306 */ /* 0x000e220000209000 */
[----:B------:R-:W-:Y:S02]  /*01a0*/  ISETP.NE.U32.AND P0, PT, R25, RZ, PT ;  /* 0x000000ff1900720c */ /* 0x000fe40003f05070 */
[----:B------:R-:W-:-:S05]  /*01b0*/  MOV R21, RZ ;  /* 0x000000ff00157202 */ /* 0x000fca0000000f00 */
[----:B0-----:R-:W0:Y:S02]  /*01c0*/  MUFU.RCP R3, R4 ;  /* 0x0000000400037308 */ /* 0x001e240000001000 */
[----:B0-----:R-:W-:-:S06]  /*01d0*/  VIADD R3, R3, 0xffffffe ;  /* 0x0ffffffe03037836 */ /* 0x001fcc0000000000 */
[----:B------:R-:W0:Y:S02]  /*01e0*/  F2I.FTZ.U32.TRUNC.NTZ R3, R3 ;  /* 0x0000000300037305 */ /* 0x000e24000021f000 */
[----:B0-----:R-:W-:-:S04]  /*01f0*/  IMAD.MOV R2, RZ, RZ, -R3 ;  /* 0x000000ffff027224 */ /* 0x001fc800078e0a03 */
[----:B------:R-:W-:Y:S01]  /*0200*/  IMAD R7, R2, R25, RZ ;  /* 0x0000001902077224 */ /* 0x000fe200078e02ff */
[----:B------:R-:W-:-:S10]  /*0210*/  HFMA2.MMA R2, -RZ, RZ, 0, 0 ;  /* 0x00000000ff027435 */ /* 0x000fd400000001ff */
        /* <DEDUP_REMOVED lines=10> */
.L_x_93:
        /* <DEDUP_REMOVED lines=10> */
[----:B------:R-:W-:Y:S02]  /*0360*/  MOV R17, R21 ;  /* 0x0000001500117202 */ /* 0x000fe40000000f00 */
[----:B------:R-:W-:Y:S02]  /*0370*/  MOV R24, 0x390 ;  /* 0x0000039000187802 */ /* 0x000fe40000000f00 */
[----:B------:R-:W-:Y:S05]  /*0380*/  CALL.REL.NOINC `($__internal_2_$__cuda_sm20_div_s64) ;  /* 0x0000004800147944 */ /* 0x000fea0003c00000 */
[----:B------:R-:W-:Y:S02]  /*0390*/  MOV R6, R20 ;  /* 0x0000001400067202 */ /* 0x000fe40000000f00 */
[----:B------:R-:W-:Y:S01]  /*03a0*/  MOV R7, R21 ;  /* 0x0000001500077202 */ /* 0x000fe20000000f00 */
[----:B------:R-:W-:Y:S05]  /*03b0*/  BRA `(.L_x_96) ;  /* 0x00000000004c7947 */ /* 0x000fea0003800000 */
.L_x_95:
[----:B------:R-:W0:Y:S01]  /*03c0*/  I2F.U32.RP R8, R26 ;  /* 0x0000001a00087306 */ /* 0x000e220000209000 */
[----:B------:R-:W-:-:S07]  /*03d0*/  ISETP.NE.U32.AND P0, PT, R26, RZ, PT ;  /* 0x000000ff1a00720c */ /* 0x000fce0003f05070 */
[----:B0-----:R-:W0:Y:S02]  /*03e0*/  MUFU.RCP R4, R8 ;  /* 0x0000000800047308 */ /* 0x001e240000001000 */
[----:B0-----:R-:W-:-:S06]  /*03f0*/  VIADD R4, R4, 0xffffffe ;  /* 0x0ffffffe04047836 */ /* 0x001fcc0000000000 */
[----:B------:R-:W0:Y:S02]  /*0400*/  F2I.FTZ.U32.TRUNC.NTZ R3, R4 ;  /* 0x0000000400037305 */ /* 0x000e24000021f000 */
[----:B0-----:R-:W-:-:S04]  /*0410*/  IMAD.MOV R2, RZ, RZ, -R3 ;  /* 0x000000ffff027224 */ /* 0x001fc800078e0a03 */
[----:B------:R-:W-:Y:S01]  /*0420*/  IMAD R7, R2, R26, RZ ;  /* 0x0000001a02077224 */ /* 0x000fe200078e02ff */
[----:B------:R-:W-:-:S10]  /*0430*/  HFMA2.MMA R2, -RZ, RZ, 0, 0 ;  /* 0x00000000ff027435 */ /* 0x000fd400000001ff */
[----:B------:R-:W-:-:S06]  /*0440*/  IMAD.HI.U32 R7, R3, R7, R2 ;  /* 0x0000000703077227 */ /* 0x000fcc00078e0002 */
[----:B------:R-:W-:Y:S01]  /*0450*/  IMAD.HI.U32 R6, R7, R20, RZ ;  /* 0x0000001407067227 */ /* 0x000fe200078e00ff */
[----:B------:R-:W-:-:S03]  /*0460*/  MOV R7, RZ ;  /* 0x000000ff00077202 */ /* 0x000fc60000000f00 */
        /* <DEDUP_REMOVED lines=8> */
.L_x_96:
[----:B------:R-:W-:Y:S05]  /*04f0*/  BSYNC B0 ;  /* 0x0000000000007941 */ /* 0x000fea0003800000 */
.L_x_94:
[----:B------:R-:W0:Y:S01]  /*0500*/  LDC R3, c[0x0][0x2c4] ;  /* 0x0000b100ff037b82 */ /* 0x000e220000000800 */
[----:B------:R-:W-:Y:S01]  /*0510*/  IMAD.MOV.U32 R12, RZ, RZ, RZ ;  /* 0x000000ffff0c7224 */ /* 0x000fe200078e00ff */
[----:B------:R-:W-:Y:S01]  /*0520*/  BSSY B0, `(.L_x_97) ;  /* 0x000004a000007945 */ /* 0x000fe20003800000 */
[----:B0-----:R-:W-:Y:S01]  /*0530*/  IABS R11, R3 ;  /* 0x00000003000b7213 */ /* 0x001fe20000000000 */
[C---:B------:R-:W-:Y:S01]  /*0540*/  VIADD R2, R3.reuse, 0xffffffff ;  /* 0xffffffff03027836 */ /* 0x040fe20000000000 */
[----:B------:R-:W-:Y:S02]  /*0550*/  ISETP.NE.AND P3, PT, R3, RZ, PT ;  /* 0x000000ff0300720c */ /* 0x000fe40003f65270 */
[----:B------:R-:W0:Y:S01]  /*0560*/  I2F.RP R10, R11 ;  /* 0x0000000b000a7306 */ /* 0x000e220000209400 */
[----:B------:R-:W-:-:S07]  /*0570*/  IMAD.IADD R4, R2, 0x1, R11 ;  /* 0x0000000102047824 */ /* 0x000fce00078e020b */
[----:B0-----:R-:W0:Y:S02]  /*0580*/  MUFU.RCP R13, R10 ;  /* 0x0000000a000d7308 */ /* 0x001e240000001000 */
[----:B0-----:R-:W-:-:S06]  /*0590*/  VIADD R13, R13, 0xffffffe ;  /* 0x0ffffffe0d0d7836 */ /* 0x001fcc0000000000 */
[----:B------:R-:W0:Y:S02]  /*05a0*/  F2I.FTZ.U32.TRUNC.NTZ R13, R13 ;  /* 0x0000000d000d7305 */ /* 0x000e24000021f000 */
[----:B0-----:R-:W-:-:S04]  /*05b0*/  IMAD.MOV R8, RZ, RZ, -R13 ;  /* 0x000000ffff087224 */ /* 0x001fc800078e0a0d */
[----:B------:R-:W-:Y:S01]  /*05c0*/  IMAD R9, R8, R11, RZ ;  /* 0x0000000b08097224 */ /* 0x000fe200078e02ff */
[----:B------:R-:W-:-:S03]  /*05d0*/  IABS R8, R4 ;  /* 0x0000000400087213 */ /* 0x000fc60000000000 */
[----:B------:R-:W-:-:S04]  /*05e0*/  IMAD.HI.U32 R12, R13, R9, R12 ;  /* 0x000000090d0c7227 */ /* 0x000fc800078e000c */
[----:B------:R-:W-:-:S04]  /*05f0*/  IMAD.MOV.U32 R9, RZ, RZ, R8 ;  /* 0x000000ffff097224 */ /* 0x000fc800078e0008 */
[----:B------:R-:W-:-:S04]  /*0600*/  IMAD.HI.U32 R8, R12, R9, RZ ;  /* 0x000000090c087227 */ /* 0x000fc800078e00ff */
[----:B------:R-:W-:-:S04]  /*0610*/  IMAD.MOV R10, RZ, RZ, -R8 ;  /* 0x000000ffff0a7224 */ /* 0x000fc800078e0a08 */
[C---:B------:R-:W-:Y:S01]  /*0620*/  IMAD R10, R11.reuse, R10, R9 ;  /* 0x0000000a0b0a7224 */ /* 0x040fe200078e0209 */
[C---:B------:R-:W-:Y:S02]  /*0630*/  LOP3.LUT R9, R4.reuse, R11, RZ, 0x3c, !PT ;  /* 0x0000000b04097212 */ /* 0x040fe400078e3cff */
[----:B------:R-:W-:Y:S02]  /*0640*/  LOP3.LUT R4, R4, R3, RZ, 0x3c, !PT ;  /* 0x0000000304047212 */ /* 0x000fe400078e3cff */
[----:B------:R-:W-:Y:S02]  /*0650*/  ISETP.GT.U32.AND P1, PT, R11, R10, PT ;  /* 0x0000000a0b00720c */ /* 0x000fe40003f24070 */
[----:B------:R-:W-:-:S11]  /*0660*/  ISETP.GE.AND P0, PT, R9, RZ, PT ;  /* 0x000000ff0900720c */ /* 0x000fd60003f06270 */
[----:B------:R-:W-:Y:S02]  /*0670*/  @!P1 IMAD.IADD R10, R10, 0x1, -R11 ;  /* 0x000000010a0a9824 */ /* 0x000fe400078e0a0b */
[----:B------:R-:W-:Y:S01]  /*0680*/  @!P1 VIADD R8, R8, 0x1 ;  /* 0x0000000108089836 */ /* 0x000fe20000000000 */
[----:B------:R-:W-:Y:S02]  /*0690*/  ISETP.NE.AND P1, PT, R3, RZ, PT ;  /* 0x000000ff0300720c */ /* 0x000fe40003f25270 */
[----:B------:R-:W-:Y:S02]  /*06a0*/  ISETP.GE.U32.AND P2, PT, R10, R11, PT ;  /* 0x0000000b0a00720c */ /* 0x000fe40003f46070 */
[----:B------:R-:W-:-:S11]  /*06b0*/  SHF.R.S32.HI R10, RZ, 0x1f, R3 ;  /* 0x0000001fff0a7819 */ /* 0x000fd60000011403 */
[----:B------:R-:W-:Y:S01]  /*06c0*/  @P2 VIADD R8, R8, 0x1 ;  /* 0x0000000108082836 */ /* 0x000fe20000000000 */
[----:B------:R-:W-:-:S03]  /*06d0*/  ISETP.GT.AND P2, PT, R3, RZ, PT ;  /* 0x000000ff0300720c */ /* 0x000fc60003f44270 */
[----:B------:R-:W-:-:S04]  /*06e0*/  IMAD.MOV.U32 R9, RZ, RZ, R8 ;  /* 0x000000ffff097224 */ /* 0x000fc800078e0008 */
[----:B------:R-:W-:Y:S01]  /*06f0*/  @!P0 IMAD.MOV R9, RZ, RZ, -R9 ;  /* 0x000000ffff098224 */ /* 0x000fe200078e0a09 */
[----:B------:R-:W-:Y:S01]  /*0700*/  @!P1 LOP3.LUT R9, RZ, R11, RZ, 0x33, !PT ;  /* 0x0000000bff099212 */ /* 0x000fe200078e33ff */
[----:B------:R-:W-:Y:S01]  /*0710*/  IMAD.MOV.U32 R11, RZ, RZ, R8 ;  /* 0x000000ffff0b7224 */ /* 0x000fe200078e0008 */
[----:B------:R-:W-:Y:S02]  /*0720*/  ISETP.GE.AND P1, PT, R4, RZ, PT ;  /* 0x000000ff0400720c */ /* 0x000fe40003f26270 */
[----:B------:R-:W-:Y:S02]  /*0730*/  ISETP.LT.U32.AND P0, PT, R26, R9, PT ;  /* 0x000000091a00720c */ /* 0x000fe40003f01070 */
[----:B------:R-:W-:Y:S02]  /*0740*/  SHF.R.S32.HI R14, RZ, 0x1f, R9 ;  /* 0x0000001fff0e7819 */ /* 0x000fe40000011409 */
[----:B------:R-:W-:Y:S01]  /*0750*/  LEA.HI.SX32 R8, R3, 0x1, 0x1 ;  /* 0x0000000103087811 */ /* 0x000fe200078f0aff */
[----:B------:R-:W-:Y:S01]  /*0760*/  @!P2 IMAD.MOV R8, RZ, RZ, R10 ;  /* 0x000000ffff08a224 */ /* 0x000fe200078e020a */
[----:B------:R-:W-:-:S04]  /*0770*/  ISETP.LT.AND.EX P0, PT, R23, R14, PT, P0 ;  /* 0x0000000e1700720c */ /* 0x000fc80003f01300 */
[C---:B------:R-:W-:Y:S01]  /*0780*/  SEL R14, R23.reuse, R14, P0 ;  /* 0x0000000e170e7207 */ /* 0x040fe20000000000 */
[----:B------:R-:W-:Y:S01]  /*0790*/  @!P1 IMAD.MOV R11, RZ, RZ, -R11 ;  /* 0x000000ffff0b9224 */ /* 0x000fe200078e0a0b */
[----:B------:R-:W-:Y:S02]  /*07a0*/  @!P3 LOP3.LUT R11, RZ, R3, RZ, 0x33, !PT ;  /* 0x00000003ff0bb212 */ /* 0x000fe400078e33ff */
[----:B------:R-:W-:Y:S02]  /*07b0*/  LOP3.LUT R4, R23, R14, RZ, 0xfc, !PT ;  /* 0x0000000e17047212 */ /* 0x000fe400078efcff */
[----:B------:R-:W-:Y:S01]  /*07c0*/  SEL R16, R26, R9, P0 ;  /* 0x000000091a107207 */ /* 0x000fe20000000000 */
[----:B------:R-:W-:Y:S01]  /*07d0*/  IMAD R3, R11, R8, RZ ;  /* 0x000000080b037224 */ /* 0x000fe200078e02ff */
        /* <DEDUP_REMOVED lines=8> */
[----:B------:R-:W-:Y:S02]  /*0860*/  MOV R30, R20 ;  /* 0x00000014001e7202 */ /* 0x000fe40000000f00 */
[----:B------:R-:W-:Y:S01]  /*0870*/  MOV R31, R21 ;  /* 0x00000015001f7202 */ /* 0x000fe20000000f00 */
[----:B------:R-:W-:Y:S05]  /*0880*/  BRA `(.L_x_99) ;  /* 0x00000000004c7947 */ /* 0x000fea0003800000 */
.L_x_98:
        /* <DEDUP_REMOVED lines=19> */
.L_x_99:
[----:B------:R-:W-:Y:S05]  /*09c0*/  BSYNC B0 ;  /* 0x0000000000007941 */ /* 0x000fea0003800000 */
.L_x_97:
        /* <DEDUP_REMOVED lines=14> */
[----:B------:R-:W-:Y:S01]  /*0ab0*/  IMAD.IADD R21, R2, 0x1, R13 ;  /* 0x0000000102157824 */ /* 0x000fe200078e020d */
[----:B------:R-:W-:-:S04]  /*0ac0*/  IABS R2, R3 ;  /* 0x0000000300027213 */ /* 0x000fc80000000000 */
[----:B------:R-:W3:Y:S01]  /*0ad0*/  I2F.RP R17, R13 ;  /* 0x0000000d00117306 */ /* 0x000ee20000209400 */
[----:B--2---:R-:W-:Y:S02]  /*0ae0*/  VIADD R4, R4, 0xffffffe ;  /* 0x0ffffffe04047836 */ /* 0x004fe40000000000 */
[----:B------:R-:W-:-:S05]  /*0af0*/  IMAD.MOV R2, RZ, RZ, -R2 ;  /* 0x000000ffff027224 */ /* 0x000fca00078e0a02 */
        /* <DEDUP_REMOVED lines=9> */
[----:B------:R-:W-:-:S03]  /*0b90*/  IMAD R12, R12, R11, RZ ;  /* 0x0000000b0c0c7224 */ /* 0x000fc600078e02ff */
[----:B------:R-:W-:Y:S01]  /*0ba0*/  IABS R17, R4 ;  /* 0x0000000400117213 */ /* 0x000fe20000000000 */
        /* <DEDUP_REMOVED lines=18> */
[----:B------:R-:W-:-:S03]  /*0cd0*/  IADD3 R2, -R22, RZ, RZ ;  /* 0x000000ff16027210 */ /* 0x000fc60007ffe1ff */
[----:B------:R-:W-:Y:S01]  /*0ce0*/  @!P4 IMAD.IADD R18, R18, 0x1, -R13 ;  /* 0x000000011212c824 */ /* 0x000fe200078e0a0d */
[----:B------:R-:W-:Y:S01]  /*0cf0*/  ISETP.GT.U32.AND P3, PT, R11, R24, PT ;  /* 0x000000180b00720c */ /* 0x000fe20003f64070 */
[----:B------:R-:W-:Y:S01]  /*0d00*/  IMAD R19, R10, R2, R19 ;  /* 0x000000020a137224 */ /* 0x000fe200078e0213 */
[-C--:B------:R-:W-:Y:S01]  /*0d10*/  LOP3.LUT R2, R21, R13.reuse, RZ, 0x3c, !PT ;  /* 0x0000000d15027212 */ /* 0x080fe200078e3cff */
[----:B------:R-:W-:Y:S01]  /*0d20*/  @!P4 VIADD R20, R20, 0x1 ;  /* 0x000000011414c836 */ /* 0x000fe20000000000 */
[----:B------:R-:W-:Y:S02]  /*0d30*/  ISETP.GE.U32.AND P2, PT, R18, R13, PT ;  /* 0x0000000d1200720c */ /* 0x000fe40003f46070 */
[----:B------:R-:W-:Y:S02]  /*0d40*/  ISETP.GT.U32.AND P0, PT, R10, R19, PT ;  /* 0x000000130a00720c */ /* 0x000fe40003f04070 */
[----:B------:R-:W-:Y:S02]  /*0d50*/  ISETP.GE.AND P1, PT, R2, RZ, PT ;  /* 0x000000ff0200720c */ /* 0x000fe40003f26270 */
[----:B------:R-:W-:-:S02]  /*0d60*/  LOP3.LUT R2, R4, R11, RZ, 0x3c, !PT ;  /* 0x0000000b04027212 */ /* 0x000fc400078e3cff */
[----:B------:R-:W-:Y:S01]  /*0d70*/  LOP3.LUT R21, R21, R8, RZ, 0x3c, !PT ;  /* 0x0000000815157212 */ /* 0x000fe200078e3cff */
[----:B------:R-:W-:Y:S02]  /*0d80*/  @!P3 IMAD.IADD R24, R24, 0x1, -R11 ;  /* 0x000000011818b824 */ /* 0x000fe400078e0a0b */
[----:B------:R-:W-:Y:S01]  /*0d90*/  @!P3 VIADD R12, R12, 0x1 ;  /* 0x000000010c0cb836 */ /* 0x000fe20000000000 */
[----:B------:R-:W-:Y:S01]  /*0da0*/  ISETP.NE.AND P3, PT, R3, RZ, PT ;  /* 0x000000ff0300720c */ /* 0x000fe20003f65270 */
[----:B------:R-:W-:Y:S01]  /*0db0*/  @P2 VIADD R20, R20, 0x1 ;  /* 0x0000000114142836 */ /* 0x000fe20000000000 */
[----:B------:R-:W-:Y:S01]  /*0dc0*/  ISETP.GE.U32.AND P6, PT, R24, R11, PT ;  /* 0x0000000b1800720c */ /* 0x000fe20003fc6070 */
[----:B------:R-:W-:Y:S01]  /*0dd0*/  @!P0 IMAD.IADD R19, R19, 0x1, -R10 ;  /* 0x0000000113138824 */ /* 0x000fe200078e0a0a */
[----:B------:R-:W-:Y:S01]  /*0de0*/  ISETP.GE.AND P2, PT, R2, RZ, PT ;  /* 0x000000ff0200720c */ /* 0x000fe20003f46270 */
[----:B------:R-:W-:Y:S01]  /*0df0*/  @!P1 IMAD.MOV R20, RZ, RZ, -R20 ;  /* 0x000000ffff149224 */ /* 0x000fe200078e0a14 */
[----:B------:R-:W-:Y:S01]  /*0e00*/  @!P5 LOP3.LUT R20, RZ, R13, RZ, 0x33, !PT ;  /* 0x0000000dff14d212 */ /* 0x000fe200078e33ff */
[----:B------:R-:W-:Y:S01]  /*0e10*/  @!P0 VIADD R22, R22, 0x1 ;  /* 0x0000000116168836 */ /* 0x000fe20000000000 */
[----:B------:R-:W-:-:S02]  /*0e20*/  ISETP.GE.U32.AND P4, PT, R19, R10, PT ;  /* 0x0000000a1300720c */ /* 0x000fc40003f86070 */
[----:B------:R-:W-:Y:S02]  /*0e30*/  ISETP.LT.U32.AND P0, PT, R6, R20, PT ;  /* 0x000000140600720c */ /* 0x000fe40003f01070 */
[----:B------:R-:W-:Y:S02]  /*0e40*/  SHF.R.S32.HI R13, RZ, 0x1f, R20 ;  /* 0x0000001fff0d7819 */ /* 0x000fe40000011414 */
[----:B------:R-:W-:Y:S02]  /*0e50*/  ISETP.GE.AND P1, PT, R21, RZ, PT ;  /* 0x000000ff1500720c */ /* 0x000fe40003f26270 */
[CC--:B------:R-:W-:Y:S02]  /*0e60*/  ISETP.LT.AND.EX P0, PT, R7.reuse, R13.reuse, PT, P0 ;  /* 0x0000000d0700720c */ /* 0x0c0fe40003f01300 */
[----:B------:R-:W-:Y:S02]  /*0e70*/  @P6 IADD3 R12, R12, 0x1, RZ ;  /* 0x000000010c0c6810 */ /* 0x000fe40007ffe0ff */
[----:B------:R-:W-:Y:S01]  /*0e80*/  SEL R10, R7, R13, P0 ;  /* 0x0000000d070a7207 */ /* 0x000fe20000000000 */
[----:B------:R-:W-:Y:S01]  /*0e90*/  @P4 VIADD R22, R22, 0x1 ;  /* 0x0000000116164836 */ /* 0x000fe20000000000 */
[----:B------:R-:W-:Y:S01]  /*0ea0*/  ISETP.GT.AND P5, PT, R9, RZ, PT ;  /* 0x000000ff0900720c */ /* 0x000fe20003fa4270 */
[----:B------:R-:W-:Y:S01]  /*0eb0*/  @!P2 IMAD.MOV R12, RZ, RZ, -R12 ;  /* 0x000000ffff0ca224 */ /* 0x000fe200078e0a0c */
[----:B------:R-:W-:-:S02]  /*0ec0*/  ISETP.NE.AND P2, PT, R8, RZ, PT ;  /* 0x000000ff0800720c */ /* 0x000fc40003f45270 */
[----:B------:R-:W-:Y:S01]  /*0ed0*/  @!P3 LOP3.LUT R12, RZ, R11, RZ, 0x33, !PT ;  /* 0x0000000bff0cb212 */ /* 0x000fe200078e33ff */
[----:B------:R-:W-:Y:S01]  /*0ee0*/  @!P1 IMAD.MOV R22, RZ, RZ, -R22 ;  /* 0x000000ffff169224 */ /* 0x000fe200078e0a16 */
[----:B------:R-:W-:Y:S02]  /*0ef0*/  LOP3.LUT R11, R7, R10, RZ, 0xfc, !PT ;  /* 0x0000000a070b7212 */ /* 0x000fe400078efcff */
[----:B------:R-:W-:Y:S02]  /*0f00*/  SHF.R.S32.HI R2, RZ, 0x1f, R9 ;  /* 0x0000001fff027819 */ /* 0x000fe40000011409 */
[----:B------:R-:W-:Y:S02]  /*0f10*/  ISETP.NE.U32.AND P1, PT, R11, RZ, PT ;  /* 0x000000ff0b00720c */ /* 0x000fe40003f25070 */
[----:B------:R-:W-:Y:S01]  /*0f20*/  LEA.HI.SX32 R13, R9, 0x1, 0x1 ;  /* 0x00000001090d7811 */ /* 0x000fe200078f0aff */
[----:B------:R-:W-:Y:S01]  /*0f30*/  @!P5 IMAD.MOV R13, RZ, RZ, R2 ;  /* 0x000000ffff0dd224 */ /* 0x000fe200078e0202 */
[----:B------:R-:W-:-:S02]  /*0f40*/  ISETP.LT.U32.AND P3, PT, R30, R12, PT ;  /* 0x0000000c1e00720c */ /* 0x000fc40003f61070 */
[----:B------:R-:W-:Y:S02]  /*0f50*/  SHF.R.S32.HI R9, RZ, 0x1f, R12 ;  /* 0x0000001fff097819 */ /* 0x000fe4000001140c */
[----:B------:R-:W-:Y:S02]  /*0f60*/  @!P2 LOP3.LUT R22, RZ, R8, RZ, 0x33, !PT ;  /* 0x00000008ff16a212 */ /* 0x000fe400078e33ff */
[C---:B------:R-:W-:Y:S02]  /*0f70*/  ISETP.LT.AND.EX P3, PT, R31.reuse, R9, PT, P3 ;  /* 0x000000091f00720c */ /* 0x040fe40003f61330 */
        /* <DEDUP_REMOVED lines=14> */
.L_x_101:
[----:B------:R-:W0:Y:S01]  /*1060*/  I2F.U32.RP R15, R11 ;  /* 0x0000000b000f7306 */ /* 0x000e220000209000 */
[----:B------:R-:W-:Y:S01]  /*1070*/  IMAD.MOV.U32 R8, RZ, RZ, RZ ;  /* 0x000000ffff087224 */ /* 0x000fe200078e00ff */
[----:B------:R-:W-:-:S06]  /*1080*/  ISETP.NE.U32.AND P0, PT, R11, RZ, PT ;  /* 0x000000ff0b00720c */ /* 0x000fcc0003f05070 */
        /* <DEDUP_REMOVED lines=8> */
[----:B------:R-:W-:Y:S02]  /*1110*/  IMAD R6, R11, R7, R6 ;  /* 0x000000070b067224 */ /* 0x000fe400078e0206 */
[----:B------:R-:W-:-:S03]  /*1120*/  IMAD.MOV.U32 R7, RZ, RZ, RZ ;  /* 0x000000ffff077224 */ /* 0x000fc600078e00ff */
[----:B------:R-:W-:-:S13]  /*1130*/  ISETP.GE.U32.AND P2, PT, R6, R11, PT ;  /* 0x0000000b0600720c */ /* 0x000fda0003f46070 */
[----:B------:R-:W-:Y:S01]  /*1140*/  @P2 IMAD.IADD R6, R6, 0x1, -R11 ;  /* 0x0000000106062824 */ /* 0x000fe200078e0a0b */
[----:B------:R-:W-:-:S04]  /*1150*/  @P2 IADD3 R8, R8, 0x1, RZ ;  /* 0x0000000108082810 */ /* 0x000fc80007ffe0ff */
[----:B------:R-:W-:-:S13]  /*1160*/  ISETP.GE.U32.AND P1, PT, R6, R11, PT ;  /* 0x0000000b0600720c */ /* 0x000fda0003f26070 */
[----:B------:R-:W-:Y:S01]  /*1170*/  @P1 VIADD R8, R8, 0x1 ;  /* 0x0000000108081836 */ /* 0x000fe20000000000 */
[----:B------:R-:W-:-:S04]  /*1180*/  @!P0 LOP3.LUT R8, RZ, R11, RZ, 0x33, !PT ;  /* 0x0000000bff088212 */ /* 0x000fc800078e33ff */
[----:B------:R-:W-:Y:S02]  /*1190*/  MOV R6, R8 ;  /* 0x0000000800067202 */ /* 0x000fe40000000f00 */
.L_x_102:
[----:B------:R-:W-:Y:S05]  /*11a0*/  BSYNC B0 ;  /* 0x0000000000007941 */ /* 0x000fea0003800000 */
.L_x_100:
        /* <DEDUP_REMOVED lines=23> */
[----:B------:R-:W-:Y:S01]  /*1320*/  @!P5 IMAD.MOV.U32 R38, RZ, RZ, R40 ;  /* 0x000000ffff26d224 */ /* 0x000fe200078e0028 */
[----:B------:R-:W-:Y:S01]  /*1330*/  @!P5 SHF.R.S32.HI R33, RZ, 0x1f, R27 ;  /* 0x0000001fff21d819 */ /* 0x000fe2000001141b */
[----:B------:R-:W-:Y:S01]  /*1340*/  @!P5 IMAD.MOV.U32 R39, RZ, RZ, R41 ;  /* 0x000000ffff27d224 */ /* 0x000fe200078e0029 */
[----:B------:R-:W-:Y:S01]  /*1350*/  @!P4 SHF.R.S32.HI R37, RZ, 0x1f, R35 ;  /* 0x0000001fff25c819 */ /* 0x000fe20000011423 */
[-C--:B------:R-:W-:Y:S02]  /*1360*/  @!P1 IMAD R29, R29, R28.reuse, RZ ;  /* 0x0000001c1d1d9224 */ /* 0x080fe400078e02ff */
[----:B------:R-:W1:Y:S01]  /*1370*/  @!P3 LDC.64 R8, c[0x0][0x2b8] ;  /* 0x0000ae00ff08bb82 */ /* 0x000e620000000a00 */
[----:B------:R-:W-:Y:S01]  /*1380*/  @!P5 IMAD R26, R33, R28, RZ ;  /* 0x0000001c211ad224 */ /* 0x000fe200078e02ff */
[----:B------:R-:W-:Y:S01]  /*1390*/  @!P3 SHF.R.S32.HI R33, RZ, 0x1f, R32 ;  /* 0x0000001fff21b819 */ /* 0x000fe20000011420 */
[----:B------:R-:W-:-:S04]  /*13a0*/  @!P5 IMAD.WIDE.U32 R38, R28, R27, R38 ;  /* 0x0000001b1c26d225 */ /* 0x000fc800078e0026 */
[----:B------:R-:W-:Y:S01]  /*13b0*/  @!P1 IMAD.WIDE.U32 R42, R28, R24, R40 ;  /* 0x000000181c2a9225 */ /* 0x000fe200078e0028 */
[----:B------:R-:W2:Y:S03]  /*13c0*/  @!P4 LDC.64 R18, c[0x0][0x2b8] ;  /* 0x0000ae00ff12cb82 */ /* 0x000ea60000000a00 */
[-C--:B------:R-:W-:Y:S02]  /*13d0*/  @!P1 IMAD R29, R24, R5.reuse, R29 ;  /* 0x00000005181d9224 */ /* 0x080fe400078e021d */
[----:B------:R-:W-:Y:S02]  /*13e0*/  @!P5 IMAD R27, R27, R5, R26 ;  /* 0x000000051b1bd224 */ /* 0x000fe400078e021a */
[----:B------:R-:W-:Y:S01]  /*13f0*/  @!P4 IMAD R26, R37, R28, RZ ;  /* 0x0000001c251ac224 */ /* 0x000fe200078e02ff */
[----:B------:R-:W3:Y:S01]  /*1400*/  @!P5 LDC.64 R20, c[0x0][0x2b8] ;  /* 0x0000ae00ff14db82 */ /* 0x000ee20000000a00 */
[----:B------:R-:W-:Y:S01]  /*1410*/  @!P4 IMAD.MOV.U32 R44, RZ, RZ, R40 ;  /* 0x000000ffff2cc224 */ /* 0x000fe200078e0028 */
[----:B0-----:R-:W-:Y:S01]  /*1420*/  @!P1 LEA R22, P0, R42, R22, 0x2 ;  /* 0x000000162a169211 */ /* 0x001fe200078010ff */
[----:B------:R-:W-:-:S02]  /*1430*/  @!P4 IMAD.MOV.U32 R45, RZ, RZ, R41 ;  /* 0x000000ffff2dc224 */ /* 0x000fc400078e0029 */
[----:B------:R-:W-:Y:S02]  /*1440*/  @!P1 IMAD.IADD R29, R43, 0x1, R29 ;  /* 0x000000012b1d9824 */ /* 0x000fe400078e021d */
[----:B------:R-:W-:-:S03]  /*1450*/  @!P4 IMAD.WIDE.U32 R44, R28, R35, R44 ;  /* 0x000000231c2cc225 */ /* 0x000fc600078e002c */
[----:B------:R-:W-:Y:S01]  /*1460*/  @!P1 LEA.HI.X R23, R42, R23, R29, 0x2, P0 ;  /* 0x000000172a179211 */ /* 0x000fe200000f141d */
[----:B------:R-:W-:Y:S02]  /*1470*/  @!P4 IMAD R26, R35, R5, R26 ;  /* 0x00000005231ac224 */ /* 0x000fe400078e021a */
[----:B------:R-:W-:Y:S02]  /*1480*/  @!P3 IMAD R33, R33, R28, RZ ;  /* 0x0000001c2121b224 */ /* 0x000fe400078e02ff */
[----:B------:R-:W-:Y:S02]  /*1490*/  @!P3 IMAD.MOV.U32 R34, RZ, RZ, R40 ;  /* 0x000000ffff22b224 */ /* 0x000fe400078e0028 */
[----:B------:R-:W-:Y:S02]  /*14a0*/  @!P3 IMAD.MOV.U32 R35, RZ, RZ, R41 ;  /* 0x000000ffff23b224 */ /* 0x000fe400078e0029 */
[----:B------:R-:W-:Y:S02]  /*14b0*/  IMAD.MOV.U32 R29, RZ, RZ, -0x800000 ;  /* 0xff800000ff1d7424 */ /* 0x000fe400078e00ff */
[----:B------:R-:W-:-:S04]  /*14c0*/  @!P3 IMAD.WIDE.U32 R34, R28, R32, R34 ;  /* 0x000000201c22b225 */ /* 0x000fc800078e0022 */
[----:B------:R-:W-:Y:S01]  /*14d0*/  @!P3 IMAD R33, R32, R5, R33 ;  /* 0x000000052021b224 */ /* 0x000fe200078e0221 */
[----:B-1----:R-:W-:Y:S01]  /*14e0*/  @!P3 LEA R8, P0, R34, R8, 0x2 ;  /* 0x000000082208b211 */ /* 0x002fe200078010ff */
[----:B------:R0:W4:Y:S01]  /*14f0*/  @!P1 LDG.E R29, desc[UR8][R22.64] ;  /* 0x00000008161d9981 */ /* 0x000122000c1e1900 */
[----:B------:R-:W-:Y:S01]  /*1500*/  @!P4 IMAD.IADD R26, R45, 0x1, R26 ;  /* 0x000000012d1ac824 */ /* 0x000fe200078e021a */
[----:B--2---:R-:W-:Y:S01]  /*1510*/  @!P4 LEA R18, P1, R44, R18, 0x2 ;  /* 0x000000122c12c211 */ /* 0x004fe200078210ff */
[----:B------:R-:W-:Y:S01]  /*1520*/  @!P5 IMAD.IADD R27, R39, 0x1, R27 ;  /* 0x00000001271bd824 */ /* 0x000fe200078e021b */
[----:B------:R-:W-:Y:S02]  /*1530*/  @!P3 IADD3 R33, R35, R33, RZ ;  /* 0x000000212321b210 */ /* 0x000fe40007ffe0ff */
[----:B---3--:R-:W-:Y:S02]  /*1540*/  @!P5 LEA R20, P2, R38, R20, 0x2 ;  /* 0x000000142614d211 */ /* 0x008fe400078410ff */
[----:B------:R-:W-:-:S02]  /*1550*/  @!P3 LEA.HI.X R9, R34, R9, R33, 0x2, P0 ;  /* 0x000000092209b211 */ /* 0x000fc400000f1421 */
[----:B------:R-:W-:Y:S01]  /*1560*/  @!P4 LEA.HI.X R19, R44, R19, R26, 0x2, P1 ;  /* 0x000000132c13c211 */ /* 0x000fe200008f141a */
[----:B------:R-:W-:Y:S01]  /*1570*/  IMAD.MOV.U32 R26, RZ, RZ, -0x800000 ;  /* 0xff800000ff1a7424 */ /* 0x000fe200078e00ff */
[----:B------:R-:W-:Y:S02]  /*1580*/  @!P5 LEA.HI.X R21, R38, R21, R27, 0x2, P2 ;  /* 0x000000152615d211 */ /* 0x000fe400010f141b */
[----:B------:R-:W1:Y:S03]  /*1590*/  LDC R27, c[0x0][0x270] ;  /* 0x00009c00ff1b7b82 */ /* 0x000e660000000800 */
[----:B------:R2:W3:Y:S01]  /*15a0*/  @!P5 LDG.E R26, desc[UR8][R20.64] ;  /* 0x00000008141ad981 */ /* 0x0004e2000c1e1900 */
[----:B0-----:R-:W-:Y:S02]  /*15b0*/  IMAD.MOV.U32 R22, RZ, RZ, -0x800000 ;  /* 0xff800000ff167424 */ /* 0x001fe400078e00ff */
[----:B------:R-:W-:-:S04]  /*15c0*/  IMAD.MOV.U32 R23, RZ, RZ, -0x800000 ;  /* 0xff800000ff177424 */ /* 0x000fc800078e00ff */
[----:B------:R0:W5:Y:S04]  /*15d0*/  @!P3 LDG.E R22, desc[UR8][R8.64] ;  /* 0x000000080816b981 */ /* 0x000168000c1e1900 */
[----:B------:R0:W5:Y:S01]  /*15e0*/  @!P4 LDG.E R23, desc[UR8][R18.64] ;  /* 0x000000081217c981 */ /* 0x000162000c1e1900 */
[----:B-1----:R-:W-:-:S04]  /*15f0*/  IABS R32, R27 ;  /* 0x0000001b00207213 */ /* 0x002fc80000000000 */
[----:B------:R-:W1:Y:S08]  /*1600*/  I2F.U32.RP R37, R32 ;  /* 0x0000002000257306 */ /* 0x000e700000209000 */
[----:B-1----:R-:W1:Y:S01]  /*1610*/  MUFU.RCP R34, R37 ;  /* 0x0000002500227308 */ /* 0x002e620000001000 */
[----:B--2---:R-:W2:Y:S01]  /*1620*/  S2R R20, SR_CgaCtaId ;  /* 0x0000000000147919 */ /* 0x004ea20000008800 */
[----:B-1----:R-:W-:-:S06]  /*1630*/  VIADD R34, R34, 0xffffffe ;  /* 0x0ffffffe22227836 */ /* 0x002fcc0000000000 */
[----:B------:R-:W1:Y:S01]  /*1640*/  F2I.FTZ.U32.TRUNC.NTZ R35, R34 ;  /* 0x0000002200237305 */ /* 0x000e62000021f000 */
[----:B0-----:R-:W-:Y:S02]  /*1650*/  IABS R9, R4 ;  /* 0x0000000400097213 */ /* 0x001fe40000000000 */
[----:B------:R-:W-:Y:S01]  /*1660*/  IABS R18, R27 ;  /* 0x0000001b00127213 */ /* 0x000fe20000000000 */
[----:B-1----:R-:W-:Y:S02]  /*1670*/  IMAD.MOV R33, RZ, RZ, -R35 ;  /* 0x000000ffff217224 */ /* 0x002fe400078e0a23 */
[----:B------:R-:W-:Y:S02]  /*1680*/  IMAD.MOV.U32 R34, RZ, RZ, RZ ;  /* 0x000000ffff227224 */ /* 0x000fe400078e00ff */
[----:B------:R-:W-:-:S04]  /*1690*/  IMAD R8, R33, R32, RZ ;  /* 0x0000002021087224 */ /* 0x000fc800078e02ff */
[----:B------:R-:W-:-:S04]  /*16a0*/  IMAD.HI.U32 R8, R35, R8, R34 ;  /* 0x0000000823087227 */ /* 0x000fc800078e0022 */
[----:B------:R-:W-:Y:S02]  /*16b0*/  IMAD.MOV R18, RZ, RZ, -R18 ;  /* 0x000000ffff127224 */ /* 0x000fe400078e0a12 */
[----:B------:R-:W-:-:S04]  /*16c0*/  IMAD.HI.U32 R8, R8, R9, RZ ;  /* 0x0000000908087227 */ /* 0x000fc800078e00ff */
[----:B------:R-:W-:Y:S01]  /*16d0*/  IMAD R19, R8, R18, R9 ;  /* 0x0000001208137224 */ /* 0x000fe200078e0209 */
[----:B------:R-:W-:-:S04]  /*16e0*/  MOV R9, 0x400 ;  /* 0x0000040000097802 */ /* 0x000fc80000000f00 */
[----:B------:R-:W-:Y:S02]  /*16f0*/  ISETP.GT.U32.AND P3, PT, R32, R19, PT ;  /* 0x000000132000720c */ /* 0x000fe40003f64070 */
[----:B--2---:R-:W-:Y:S02]  /*1700*/  LEA R9, R20, R9, 0x18 ;  /* 0x0000000914097211 */ /* 0x004fe400078ec0ff */
[C---:B------:R-:W-:Y:S02]  /*1710*/  ISETP.GT.AND P6, PT, R36.reuse, 0x7f, PT ;  /* 0x0000007f2400780c */ /* 0x040fe40003fc4270 */
[----:B------:R-:W-:Y:S01]  /*1720*/  ISETP.GT.AND P1, PT, R36, 0x17f, PT ;  /* 0x0000017f2400780c */ /* 0x000fe20003f24270 */
[----:B------:R-:W-:Y:S01]  /*1730*/  IMAD R24, R24, 0x44, R9 ;  /* 0x0000004418187824 */ /* 0x000fe200078e0209 */
[C---:B------:R-:W-:Y:S02]  /*1740*/  ISETP.GT.AND P2, PT, R36.reuse, 0x1ff, PT ;  /* 0x000001ff2400780c */ /* 0x040fe40003f44270 */
[----:B------:R-:W-:Y:S01]  /*1750*/  ISETP.GT.AND P0, PT, R36, 0xff, PT ;  /* 0x000000ff2400780c */ /* 0x000fe20003f04270 */
[----:B------:R-:W-:-:S02]  /*1760*/  IMAD R24, R17, 0x4, R24 ;  /* 0x0000000411187824 */ /* 0x000fc400078e0218 */
[----:B------:R-:W-:-:S04]  /*1770*/  @!P3 IADD3 R19, R19, -R32, RZ ;  /* 0x800000201313b210 */ /* 0x000fc80007ffe0ff */
[----:B------:R-:W-:Y:S02]  /*1780*/  ISETP.GE.U32.AND P4, PT, R19, R32, PT ;  /* 0x000000201300720c */ /* 0x000fe40003f86070 */
[----:B------:R-:W-:Y:S02]  /*1790*/  LOP3.LUT R17, R31, R12, RZ, 0xfc, !PT ;  /* 0x0000000c1f117212 */ /* 0x000fe400078efcff */
[----:B------:R-:W-:Y:S01]  /*17a0*/  LOP3.LUT R4, R4, R27, RZ, 0x3c, !PT ;  /* 0x0000001b04047212 */ /* 0x000fe200078e3cff */
[----:B------:R-:W-:Y:S01]  /*17b0*/  @!P3 VIADD R8, R8, 0x1 ;  /* 0x000000010808b836 */ /* 0x000fe20000000000 */
[----:B------:R-:W-:Y:S07]  /*17c0*/  BSSY B0, `(.L_x_103) ;  /* 0x0000029000007945 */ /* 0x000fee0003800000 */
[----:B------:R-:W-:Y:S01]  /*17d0*/  @P4 VIADD R8, R8, 0x1 ;  /* 0x0000000108084836 */ /* 0x000fe20000000000 */
[----:B----4-:R0:W-:Y:S01]  /*17e0*/  @!P2 STS [R24], R29 ;  /* 0x0000001d1800a388 */ /* 0x0101e20000000800 */
[----:B------:R-:W-:-:S02]  /*17f0*/  ISETP.GE.AND P2, PT, R4, RZ, PT ;  /* 0x000000ff0400720c */ /* 0x000fc40003f46270 */
[----:B------:R-:W-:Y:S01]  /*1800*/  IMAD.MOV.U32 R4, RZ, RZ, R8 ;  /* 0x000000ffff047224 */ /* 0x000fe200078e0008 */
[----:B---3--:R0:W-:Y:S01]  /*1810*/  @!P1 STS [R24+0x220], R26 ;  /* 0x0002201a18009388 */ /* 0x0081e20000000800 */
[----:B------:R-:W-:-:S03]  /*1820*/  ISETP.NE.U32.AND P1, PT, R17, RZ, PT ;  /* 0x000000ff1100720c */ /* 0x000fc60003f25070 */
[----:B-----5:R0:W-:Y:S04]  /*1830*/  @!P6 STS [R24+0x660], R22 ;  /* 0x000660161800e388 */ /* 0x0201e80000000800 */
[----:B------:R0:W-:Y:S01]  /*1840*/  @!P0 STS [R24+0x440], R23 ;  /* 0x0004401718008388 */ /* 0x0001e20000000800 */
[----:B------:R-:W-:Y:S01]  /*1850*/  ISETP.NE.AND P0, PT, R27, RZ, PT ;  /* 0x000000ff1b00720c */ /* 0x000fe20003f05270 */
[----:B------:R-:W-:-:S12]  /*1860*/  @!P2 IMAD.MOV R4, RZ, RZ, -R4 ;  /* 0x000000ffff04a224 */ /* 0x000fd800078e0a04 */
[----:B------:R-:W-:Y:S01]  /*1870*/  @!P0 LOP3.LUT R4, RZ, R27, RZ, 0x33, !PT ;  /* 0x0000001bff048212 */ /* 0x000fe200078e33ff */
[----:B------:R-:W-:Y:S06]  /*1880*/  @!P1 BRA `(.L_x_104) ;  /* 0x0000000000249947 */ /* 0x000fec0003800000 */
[----:B------:R-:W-:Y:S01]  /*1890*/  IMAD.MOV.U32 R18, RZ, RZ, R30 ;  /* 0x000000ffff127224 */ /* 0x000fe200078e001e */
[----:B0-----:R-:W-:Y:S01]  /*18a0*/  MOV R26, R13 ;  /* 0x0000000d001a7202 */ /* 0x001fe20000000f00 */
[----:B------:R-:W-:Y:S01]  /*18b0*/  IMAD.MOV.U32 R17, RZ, RZ, R31 ;  /* 0x000000ffff117224 */ /* 0x000fe200078e001f */
[----:B------:R-:W-:Y:S02]  /*18c0*/  MOV R23, R12 ;  /* 0x0000000c00177202 */ /* 0x000fe40000000f00 */
[----:B------:R-:W-:Y:S02]  /*18d0*/  MOV R24, 0x18f0 ;  /* 0x000018f000187802 */ /* 0x000fe40000000f00 */
[----:B------:R-:W-:Y:S05]  /*18e0*/  CALL.REL.NOINC `($__internal_2_$__cuda_sm20_div_s64) ;  /* 0x0000003000bc7944 */ /* 0x000fea0003c00000 */
[----:B------:R-:W-:Y:S02]  /*18f0*/  MOV R40, R20 ;  /* 0x0000001400287202 */ /* 0x000fe40000000f00 */
[----:B------:R-:W-:Y:S01]  /*1900*/  MOV R41, R21 ;  /* 0x0000001500297202 */ /* 0x000fe20000000f00 */
[----:B------:R-:W-:Y:S05]  /*1910*/  BRA `(.L_x_105) ;  /* 0x00000000004c7947 */ /* 0x000fea0003800000 */
.L_x_104:
[----:B------:R-:W1:Y:S01]  /*1920*/  I2F.U32.RP R17, R13 ;  /* 0x0000000d00117306 */ /* 0x000e620000209000 */
[----:B------:R-:W-:Y:S02]  /*1930*/  ISETP.NE.U32.AND P0, PT, R13, RZ, PT ;  /* 0x000000ff0d00720c */ /* 0x000fe40003f05070 */
[----:B------:R-:W-:-:S05]  /*1940*/  MOV R41, RZ ;  /* 0x000000ff00297202 */ /* 0x000fca0000000f00 */
[----:B-1----:R-:W1:Y:S02]  /*1950*/  MUFU.RCP R18, R17 ;  /* 0x0000001100127308 */ /* 0x002e640000001000 */
[----:B-1----:R-:W-:-:S06]  /*1960*/  VIADD R18, R18, 0xffffffe ;  /* 0x0ffffffe12127836 */ /* 0x002fcc0000000000 */
[----:B------:R1:W2:Y:S02]  /*1970*/  F2I.FTZ.U32.TRUNC.NTZ R19, R18 ;  /* 0x0000001200137305 */ /* 0x0002a4000021f000 */
[----:B-1----:R-:W-:Y:S01]  /*1980*/  HFMA2.MMA R18, -RZ, RZ, 0, 0 ;  /* 0x00000000ff127435 */ /* 0x002fe200000001ff */
        /* <DEDUP_REMOVED lines=12> */
.L_x_105:
[----:B------:R-:W-:Y:S05]  /*1a50*/  BSYNC B0 ;  /* 0x0000000000007941 */ /* 0x000fea0003800000 */
.L_x_103:
        /* <DEDUP_REMOVED lines=8> */
[----:B------:R-:W-:Y:S01]  /*1ae0*/  BSSY B1, `(.L_x_106) ;  /* 0x000023c000017945 */ /* 0x000fe20003800000 */
[----:B0-----:R-:W-:Y:S01]  /*1af0*/  IABS R23, R2 ;  /* 0x0000000200177213 */ /* 0x001fe20000000000 */
[----:B------:R-:W-:-:S02]  /*1b00*/  IMAD.IADD R36, R36, 0x1, -R17 ;  /* 0x0000000124247824 */ /* 0x000fc400078e0a11 */
[----:B------:R-:W0:Y:S01]  /*1b10*/  LDC R17, c[0x0][0x270] ;  /* 0x00009c00ff117b82 */ /* 0x000e220000000800 */
[----:B------:R-:W1:Y:S01]  /*1b20*/  I2F.RP R19, R23 ;  /* 0x0000001700137306 */ /* 0x000e620000209400 */
[----:B------:R-:W-:-:S04]  /*1b30*/  IMAD R34, R36, 0x44, R9 ;  /* 0x0000004424227824 */ /* 0x000fc800078e0209 */
[----:B------:R-:W-:-:S05]  /*1b40*/  IMAD R34, R15, 0x4, R34 ;  /* 0x000000040f227824 */ /* 0x000fca00078e0222 */
[----:B------:R-:W-:Y:S04]  /*1b50*/  @!P6 LDS R35, [R34] ;  /* 0x000000002223e984 */ /* 0x000fe80000000800 */
[----:B------:R-:W2:Y:S01]  /*1b60*/  @!P6 LDS R32, [R34+0x220] ;  /* 0x000220002220e984 */ /* 0x000ea20000000800 */
[----:B-1----:R-:W1:Y:S03]  /*1b70*/  MUFU.RCP R19, R19 ;  /* 0x0000001300137308 */ /* 0x002e660000001000 */
[----:B------:R-:W3:Y:S04]  /*1b80*/  @!P6 LDS R31, [R34+0x440] ;  /* 0x00044000221fe984 */ /* 0x000ee80000000800 */
[----:B------:R-:W4:Y:S01]  /*1b90*/  @!P6 LDS R33, [R34+0x660] ;  /* 0x000660002221e984 */ /* 0x000f220000000800 */
[----:B0-----:R-:W-:Y:S01]  /*1ba0*/  IABS R21, R17 ;  /* 0x0000001100157213 */ /* 0x001fe20000000000 */
[----:B-1----:R-:W-:-:S04]  /*1bb0*/  VIADD R42, R19, 0xffffffe ;  /* 0x0ffffffe132a7836 */ /* 0x002fc80000000000 */
[----:B------:R0:W-:Y:S02]  /*1bc0*/  F2I.FTZ.U32.TRUNC.NTZ R43, R42 ;  /* 0x0000002a002b7305 */ /* 0x0001e4000021f000 */
[----:B0-----:R-:W-:Y:S01]  /*1bd0*/  IMAD.MOV.U32 R42, RZ, RZ, RZ ;  /* 0x000000ffff2a7224 */ /* 0x001fe200078e00ff */
[----:B--2---:R-:W-:-:S04]  /*1be0*/  FMNMX.FTZ R8, R35, R32, !PT ;  /* 0x0000002023087209 */ /* 0x004fc80007810000 */
[----:B---3--:R-:W-:-:S04]  /*1bf0*/  FMNMX.FTZ R8, R8, R31, !PT ;  /* 0x0000001f08087209 */ /* 0x008fc80007810000 */
[----:B----4-:R-:W-:-:S05]  /*1c00*/  FMNMX.FTZ R9, R8, R33, !PT ;  /* 0x0000002108097209 */ /* 0x010fca0007810000 */
[----:B------:R-:W0:Y:S02]  /*1c10*/  SHFL.BFLY PT, R8, R9, 0x4, 0x1f ;  /* 0x0c801f0009087f89 */ /* 0x000e2400000e0000 */
[----:B0-----:R-:W-:Y:S02]  /*1c20*/  FMNMX.FTZ R8, R9, R8, !PT ;  /* 0x0000000809087209 */ /* 0x001fe40007810000 */
[----:B------:R-:W0:Y:S03]  /*1c30*/  I2F.U32.RP R9, R21 ;  /* 0x0000001500097306 */ /* 0x000e260000209000 */
[----:B------:R-:W1:Y:S05]  /*1c40*/  SHFL.BFLY PT, R27, R8, 0x2, 0x1f ;  /* 0x0c401f00081b7f89 */ /* 0x000e6a00000e0000 */
[----:B0-----:R-:W0:Y:S01]  /*1c50*/  MUFU.RCP R9, R9 ;  /* 0x0000000900097308 */ /* 0x001e220000001000 */
[----:B-1----:R-:W-:-:S05]  /*1c60*/  FMNMX.FTZ R27, R8, R27, !PT ;  /* 0x0000001b081b7209 */ /* 0x002fca0007810000 */
[----:B------:R-:W1:Y:S01]  /*1c70*/  SHFL.BFLY PT, R18, R27, 0x1, 0x1f ;  /* 0x0c201f001b127f89 */ /* 0x000e6200000e0000 */
[----:B0-----:R-:W-:Y:S01]  /*1c80*/  VIADD R38, R9, 0xffffffe ;  /* 0x0ffffffe09267836 */ /* 0x001fe20000000000 */
[----:B------:R-:W-:-:S03]  /*1c90*/  IABS R9, R2 ;  /* 0x0000000200097213 */ /* 0x000fc60000000000 */
[----:B------:R0:W-:Y:S01]  /*1ca0*/  F2I.FTZ.U32.TRUNC.NTZ R39, R38 ;  /* 0x0000002600277305 */ /* 0x0001e2000021f000 */
[----:B------:R-:W-:Y:S01]  /*1cb0*/  IADD3 R9, RZ, -R9, RZ ;  /* 0x80000009ff097210 */ /* 0x000fe20007ffe0ff */
[----:B0-----:R-:W-:Y:S01]  /*1cc0*/  IMAD.MOV.U32 R38, RZ, RZ, RZ ;  /* 0x000000ffff267224 */ /* 0x001fe200078e00ff */
[----:B-1----:R-:W-:-:S04]  /*1cd0*/  FMNMX.FTZ R18, R27, R18, !PT ;  /* 0x000000121b127209 */ /* 0x002fc80007810000 */
        /* <DEDUP_REMOVED lines=10> */
[----:B------:R-:W-:Y:S02]  /*1d80*/  FMUL.FTZ R24, R24, 1.4426950216293334961 ;  /* 0x3fb8aa3b18187820 */ /* 0x000fe40000410000 */
[----:B------:R0:W-:Y:S08]  /*1d90*/  MUFU.EX2 R27, R26 ;  /* 0x0000001a001b7308 */ /* 0x0001f00000000800 */
[----:B------:R-:W1:Y:S08]  /*1da0*/  MUFU.EX2 R22, R22 ;  /* 0x0000001600167308 */ /* 0x000e700000000800 */
[----:B------:R-:W2:Y:S01]  /*1db0*/  MUFU.EX2 R20, R20 ;  /* 0x0000001400147308 */ /* 0x000ea20000000800 */
[----:B0-----:R-:W-:-:S05]  /*1dc0*/  IADD3 R26, RZ, -R43, RZ ;  /* 0x8000002bff1a7210 */ /* 0x001fca0007ffe0ff */
[----:B------:R-:W-:Y:S02]  /*1dd0*/  IMAD R26, R26, R23, RZ ;  /* 0x000000171a1a7224 */ /* 0x000fe400078e02ff */
[----:B------:R-:W0:Y:S01]  /*1de0*/  MUFU.EX2 R8, R24 ;  /* 0x0000001800087308 */ /* 0x000e220000000800 */
[----:B-1----:R-:W-:Y:S01]  /*1df0*/  FADD.FTZ R27, R27, R22 ;  /* 0x000000161b1b7221 */ /* 0x002fe20000010000 */
[----:B------:R-:W-:Y:S01]  /*1e00*/  VIADD R22, R23, UR4 ;  /* 0x0000000417167c36 */ /* 0x000fe20008000000 */
[----:B------:R-:W-:Y:S01]  /*1e10*/  ULDC.U8 UR4, c[0x0][0x3d9] ;  /* 0x0000f64000047ab9 */ /* 0x000fe20000000000 */
[----:B------:R-:W-:-:S03]  /*1e20*/  IMAD.HI.U32 R26, R43, R26, R42 ;  /* 0x0000001a2b1a7227 */ /* 0x000fc600078e002a */
[----:B------:R-:W-:Y:S01]  /*1e30*/  IABS R19, R22 ;  /* 0x0000001600137213 */ /* 0x000fe20000000000 */
[----:B--2---:R-:W-:Y:S01]  /*1e40*/  FADD.FTZ R27, R27, R20 ;  /* 0x000000141b1b7221 */ /* 0x004fe20000010000 */
[----:B------:R-:W-:-:S03]  /*1e50*/  IMAD.MOV R20, RZ, RZ, -R39 ;  /* 0x000000ffff147224 */ /* 0x000fc600078e0a27 */
[----:B------:R-:W-:-:S04]  /*1e60*/  IMAD.HI.U32 R26, R26, R19, RZ ;  /* 0x000000131a1a7227 */ /* 0x000fc800078e00ff */
[----:B------:R-:W-:Y:S02]  /*1e70*/  IMAD R20, R20, R21, RZ ;  /* 0x0000001514147224 */ /* 0x000fe400078e02ff */
[----:B0-----:R-:W-:Y:S01]  /*1e80*/  FADD.FTZ R8, R27, R8 ;  /* 0x000000081b087221 */ /* 0x001fe20000010000 */
[----:B------:R-:W-:Y:S01]  /*1e90*/  IMAD R30, R26, R9, R19 ;  /* 0x000000091a1e7224 */ /* 0x000fe200078e0213 */
[C---:B------:R-:W-:Y:S01]  /*1ea0*/  LOP3.LUT R9, R22.reuse, R23, RZ, 0x3c, !PT ;  /* 0x0000001716097212 */ /* 0x040fe200078e3cff */
[----:B------:R-:W-:Y:S01]  /*1eb0*/  IMAD.HI.U32 R20, R39, R20, R38 ;  /* 0x0000001427147227 */ /* 0x000fe200078e0026 */
[----:B------:R-:W-:Y:S01]  /*1ec0*/  LOP3.LUT R22, R22, R17, RZ, 0x3c, !PT ;  /* 0x0000001116167212 */ /* 0x000fe200078e3cff */
[----:B------:R-:W0:Y:S01]  /*1ed0*/  SHFL.BFLY PT, R27, R8, 0x4, 0x1f ;  /* 0x0c801f00081b7f89 */ /* 0x000e2200000e0000 */
[----:B------:R-:W-:Y:S02]  /*1ee0*/  ISETP.GT.U32.AND P4, PT, R23, R30, PT ;  /* 0x0000001e1700720c */ /* 0x000fe40003f84070 */
[----:B------:R-:W-:Y:S01]  /*1ef0*/  ISETP.GE.AND P3, PT, R9, RZ, PT ;  /* 0x000000ff0900720c */ /* 0x000fe20003f66270 */
[----:B------:R-:W-:Y:S01]  /*1f00*/  IMAD.HI.U32 R20, R20, R19, RZ ;  /* 0x0000001314147227 */ /* 0x000fe200078e00ff */
[----:B------:R-:W1:Y:S09]  /*1f10*/  LDC R9, c[0x0][0x2c4] ;  /* 0x0000b100ff097b82 */ /* 0x000e720000000800 */
[----:B------:R-:W-:-:S02]  /*1f20*/  @!P4 IMAD.IADD R30, R30, 0x1, -R23 ;  /* 0x000000011e1ec824 */ /* 0x000fc400078e0a17 */
[----:B------:R-:W-:Y:S01]  /*1f30*/  @!P4 VIADD R26, R26, 0x1 ;  /* 0x000000011a1ac836 */ /* 0x000fe20000000000 */
[----:B------:R-:W-:Y:S02]  /*1f40*/  ISETP.GT.AND P4, PT, R3, RZ, PT ;  /* 0x000000ff0300720c */ /* 0x000fe40003f84270 */
[----:B------:R-:W-:Y:S01]  /*1f50*/  ISETP.GE.U32.AND P2, PT, R30, R23, PT ;  /* 0x000000171e00720c */ /* 0x000fe20003f46070 */
[----:B------:R-:W-:Y:S02]  /*1f60*/  IMAD.MOV.U32 R30, RZ, RZ, 0x7f800000 ;  /* 0x7f800000ff1e7424 */ /* 0x000fe400078e00ff */
[----:B0-----:R-:W-:Y:S01]  /*1f70*/  FADD.FTZ R27, R8, R27 ;  /* 0x0000001b081b7221 */ /* 0x001fe20000010000 */
[----:B------:R-:W-:-:S04]  /*1f80*/  IABS R8, R17 ;  /* 0x0000001100087213 */ /* 0x000fc80000000000 */
[----:B------:R-:W0:Y:S01]  /*1f90*/  SHFL.BFLY PT, R24, R27, 0x2, 0x1f ;  /* 0x0c401f001b187f89 */ /* 0x000e2200000e0000 */
[----:B------:R-:W-:-:S04]  /*1fa0*/  IMAD.MOV R8, RZ, RZ, -R8 ;  /* 0x000000ffff087224 */ /* 0x000fc800078e0a08 */
[----:B------:R-:W-:Y:S01]  /*1fb0*/  @P2 VIADD R26, R26, 0x1 ;  /* 0x000000011a1a2836 */ /* 0x000fe20000000000 */
[----:B------:R-:W-:Y:S01]  /*1fc0*/  ISETP.GE.AND P2, PT, R22, RZ, PT ;  /* 0x000000ff1600720c */ /* 0x000fe20003f46270 */
[----:B------:R-:W-:Y:S01]  /*1fd0*/  IMAD R38, R20, R8, R19 ;  /* 0x0000000814267224 */ /* 0x000fe200078e0213 */
[----:B------:R-:W-:Y:S01]  /*1fe0*/  SHF.R.S32.HI R22, RZ, 0x1f, R3 ;  /* 0x0000001fff167819 */ /* 0x000fe20000011403 */
[----:B------:R-:W2:Y:S01]  /*1ff0*/  S2R R8, SR_TID.X ;  /* 0x0000000000087919 */ /* 0x000ea20000002100 */
[----:B------:R-:W-:Y:S01]  /*2000*/  LEA.HI.SX32 R19, R2, 0x1, 0x1 ;  /* 0x0000000102137811 */ /* 0x000fe200078f0aff */
[----:B------:R-:W-:Y:S01]  /*2010*/  @!P3 IMAD.MOV R26, RZ, RZ, -R26 ;  /* 0x000000ffff1ab224 */ /* 0x000fe200078e0a1a */
[----:B------:R-:W-:Y:S02]  /*2020*/  ISETP.GT.U32.AND P1, PT, R21, R38, PT ;  /* 0x000000261500720c */ /* 0x000fe40003f24070 */
[----:B------:R-:W-:-:S04]  /*2030*/  ISETP.NE.AND P3, PT, RZ, UR4, PT ;  /* 0x00000004ff007c0c */ /* 0x000fc8000bf65270 */
[----:B-1----:R-:W-:-:S05]  /*2040*/  SEL R9, R9, 0x1, !P3 ;  /* 0x0000000109097807 */ /* 0x002fca0005800000 */
[----:B------:R-:W-:Y:S02]  /*2050*/  IMAD R4, R4, R9, RZ ;  /* 0x0000000904047224 */ /* 0x000fe400078e02ff */
[-C--:B------:R-:W-:Y:S01]  /*2060*/  @!P1 IADD3 R38, R38, -R21.reuse, RZ ;  /* 0x8000001526269210 */ /* 0x080fe20007ffe0ff */
[----:B0-----:R-:W-:Y:S01]  /*2070*/  FADD.FTZ R24, R27, R24 ;  /* 0x000000181b187221 */ /* 0x001fe20000010000 */
[----:B------:R-:W-:Y:S02]  /*2080*/  @!P1 VIADD R20, R20, 0x1 ;  /* 0x0000000114149836 */ /* 0x000fe40000000000 */
[----:B------:R-:W-:Y:S02]  /*2090*/  ISETP.GE.U32.AND P5, PT, R38, R21, PT ;  /* 0x000000152600720c */ /* 0x000fe40003fa6070 */
[----:B------:R-:W0:Y:S01]  /*20a0*/  SHFL.BFLY PT, R27, R24, 0x1, 0x1f ;  /* 0x0c201f00181b7f89 */ /* 0x000e2200000e0000 */
[----:B------:R-:W-:Y:S01]  /*20b0*/  LEA.HI.SX32 R21, R3, 0x1, 0x1 ;  /* 0x0000000103157811 */ /* 0x000fe200078f0aff */
[----:B------:R-:W-:Y:S01]  /*20c0*/  @!P4 IMAD.MOV R21, RZ, RZ, R22 ;  /* 0x000000ffff15c224 */ /* 0x000fe200078e0216 */
[----:B--2---:R-:W-:-:S08]  /*20d0*/  LOP3.LUT P4, RZ, R8, 0x7, RZ, 0xc0, !PT ;  /* 0x0000000708ff7812 */ /* 0x004fd0000788c0ff */
[----:B------:R-:W-:Y:S02]  /*20e0*/  @P5 IADD3 R20, R20, 0x1, RZ ;  /* 0x0000000114145810 */ /* 0x000fe40007ffe0ff */
[----:B------:R-:W-:Y:S02]  /*20f0*/  ISETP.NE.AND P5, PT, R2, RZ, PT ;  /* 0x000000ff0200720c */ /* 0x000fe40003fa5270 */
[----:B------:R-:W-:Y:S02]  /*2100*/  ISETP.GT.OR P4, PT, R8, 0x7f, P4 ;  /* 0x0000007f0800780c */ /* 0x000fe40002784670 */
[----:B------:R-:W-:Y:S01]  /*2110*/  @!P2 IADD3 R20, -R20, RZ, RZ ;  /* 0x000000ff1414a210 */ /* 0x000fe20007ffe1ff */
[----:B0-----:R-:W-:Y:S01]  /*2120*/  FADD.FTZ R27, R24, R27 ;  /* 0x0000001b181b7221 */ /* 0x001fe20000010000 */
[----:B------:R-:W-:-:S07]  /*2130*/  SHF.R.S32.HI R24, RZ, 0x1f, R2 ;  /* 0x0000001fff187819 */ /* 0x000fce0000011402 */
[----:B------:R-:W-:Y:S02]  /*2140*/  @!P5 LOP3.LUT R26, RZ, R23, RZ, 0x33, !PT ;  /* 0x00000017ff1ad212 */ /* 0x000fe400078e33ff */
[----:B------:R-:W-:Y:S01]  /*2150*/  FSETP.NE.FTZ.AND P1, PT, R27, RZ, PT ;  /* 0x000000ff1b00720b */ /* 0x000fe20003f35000 */
[----:B------:R-:W-:Y:S01]  /*2160*/  @!P0 IMAD.MOV R19, RZ, RZ, R24 ;  /* 0x000000ffff138224 */ /* 0x000fe200078e0218 */
[----:B------:R-:W-:Y:S02]  /*2170*/  ISETP.NE.AND P0, PT, R17, RZ, PT ;  /* 0x000000ff1100720c */ /* 0x000fe40003f05270 */
[----:B------:R-:W-:Y:S02]  /*2180*/  ISETP.LT.U32.AND P2, PT, R6, R26, PT ;  /* 0x0000001a0600720c */ /* 0x000fe40003f41070 */
[----:B------:R-:W-:-:S04]  /*2190*/  SHF.R.S32.HI R23, RZ, 0x1f, R26 ;  /* 0x0000001fff177819 */ /* 0x000fc8000001141a */
[----:B------:R-:W-:-:S03]  /*21a0*/  ISETP.LT.AND.EX P2, PT, R7, R23, PT, P2 ;  /* 0x000000170700720c */ /* 0x000fc60003f41320 */
[----:B------:R-:W0:Y:S01]  /*21b0*/  @P1 MUFU.LG2 R27, R27 ;  /* 0x0000001b001b1308 */ /* 0x000e220000000c00 */
[----:B------:R-:W-:Y:S02]  /*21c0*/  SEL R8, R7, R23, P2 ;  /* 0x0000001707087207 */ /* 0x000fe40001000000 */
[----:B------:R-:W-:-:S05]  /*21d0*/  @!P0 LOP3.LUT R20, RZ, R17, RZ, 0x33, !PT ;  /* 0x00000011ff148212 */ /* 0x000fca00078e33ff */
[----:B------:R-:W-:Y:S01]  /*21e0*/  IMAD R20, R20, R9, RZ ;  /* 0x0000000914147224 */ /* 0x000fe200078e02ff */
[----:B------:R-:W-:Y:S01]  /*21f0*/  SEL R9, R6, R26, P2 ;  /* 0x0000001a06097207 */ /* 0x000fe20001000000 */
[----:B------:R-:W-:Y:S02]  /*2200*/  IMAD R6, R4, R21, RZ ;  /* 0x0000001504067224 */ /* 0x000fe400078e02ff */
[----:B------:R-:W-:Y:S02]  /*2210*/  IMAD R7, R19, R20, RZ ;  /* 0x0000001413077224 */ /* 0x000fe400078e02ff */
[----:B0-----:R-:W-:Y:S01]  /*2220*/  @P1 FFMA.FTZ R30, R27, 0.69314718246459960938, R18 ;  /* 0x3f3172181b1e1823 */ /* 0x001fe20000010012 */
        /* <DEDUP_REMOVED lines=36> */
[----:B------:R-:W-:Y:S05]  /*2470*/  CALL.REL.NOINC `($__internal_2_$__cuda_sm20_div_s64) ;  /* 0x0000002400d87944 */ /* 0x000fea0003c00000 */
        /* <DEDUP_REMOVED lines=10> */
.L_x_110:
        /* <DEDUP_REMOVED lines=22> */
.L_x_111:
[----:B------:R-:W-:Y:S05]  /*2680*/  BSYNC B0 ;  /* 0x0000000000007941 */ /* 0x000fea0003800000 */
.L_x_109:
[----:B------:R-:W-:Y:S01]  /*2690*/  LOP3.LUT R19, R17, R0, RZ, 0xfc, !PT ;  /* 0x0000000011137212 */ /* 0x000fe200078efcff */
[----:B------:R-:W-:Y:S03]  /*26a0*/  BSSY B0, `(.L_x_112) ;  /* 0x0000028000007945 */ /* 0x000fe60003800000 */
[----:B------:R-:W-:-:S13]  /*26b0*/  ISETP.NE.U32.AND P0, PT, R19, RZ, PT ;  /* 0x000000ff1300720c */ /* 0x000fda0003f05070 */
[----:B------:R-:W-:Y:S05]  /*26c0*/  @!P0 BRA `(.L_x_113) ;  /* 0x00000000003c8947 */ /* 0x000fea0003800000 */
[----:B------:R-:W-:Y:S01]  /*26d0*/  IMAD.MOV.U32 R26, RZ, RZ, R25 ;  /* 0x000000ffff1a7224 */ /* 0x000fe200078e0019 */
[----:B------:R-:W-:Y:S02]  /*26e0*/  MOV R23, R0 ;  /* 0x0000000000177202 */ /* 0x000fe40000000f00 */
[----:B------:R-:W-:Y:S02]  /*26f0*/  MOV R24, 0x2710 ;  /* 0x0000271000187802 */ /* 0x000fe40000000f00 */
[----:B------:R-:W-:Y:S05]  /*2700*/  CALL.REL.NOINC `($__internal_2_$__cuda_sm20_div_s64) ;  /* 0x0000002400347944 */ /* 0x000fea0003c00000 */
[----:B------:R-:W-:Y:S01]  /*2710*/  IADD3 R19, P0, RZ, -R20, RZ ;  /* 0x80000014ff137210 */ /* 0x000fe20007f1e0ff */
[----:B------:R-:W-:Y:S01]  /*2720*/  IMAD.MOV.U32 R43, RZ, RZ, R21 ;  /* 0x000000ffff2b7224 */ /* 0x000fe200078e0015 */
[----:B------:R-:W-:Y:S02]  /*2730*/  MOV R38, R18 ;  /* 0x0000001200267202 */ /* 0x000fe40000000f00 */
[----:B------:R-:W-:Y:S02]  /*2740*/  IADD3.X R22, RZ, ~R21, RZ, P0, !PT ;  /* 0x80000015ff167210 */ /* 0x000fe400007fe4ff */
[----:B------:R-:W-:Y:S02]  /*2750*/  MOV R39, R17 ;  /* 0x0000001100277202 */ /* 0x000fe40000000f00 */
[----:B------:R-:W-:Y:S01]  /*2760*/  MOV R42, R20 ;  /* 0x00000014002a7202 */ /* 0x000fe20000000f00 */
[----:B------:R-:W-:Y:S02]  /*2770*/  IMAD R22, R22, R25, RZ ;  /* 0x0000001916167224 */ /* 0x000fe400078e02ff */
[----:B------:R-:W-:-:S04]  /*2780*/  IMAD.WIDE.U32 R38, R25, R19, R38 ;  /* 0x0000001319267225 */ /* 0x000fc800078e0026 */
[----:B------:R-:W-:-:S04]  /*2790*/  IMAD R0, R0, R19, R22 ;  /* 0x0000001300007224 */ /* 0x000fc800078e0216 */
[----:B------:R-:W-:Y:S01]  /*27a0*/  IMAD.IADD R0, R39, 0x1, R0 ;  /* 0x0000000127007824 */ /* 0x000fe200078e0200 */
[----:B------:R-:W-:Y:S05]  /*27b0*/  BRA `(.L_x_114) ;  /* 0x0000000000587947 */ /* 0x000fea0003800000 */
.L_x_113:
        /* <DEDUP_REMOVED lines=22> */
.L_x_114:
[----:B------:R-:W-:Y:S05]  /*2920*/  BSYNC B0 ;  /* 0x0000000000007941 */ /* 0x000fea0003800000 */
.L_x_112:
        /* <DEDUP_REMOVED lines=11> */
[----:B------:R-:W-:Y:S05]  /*29e0*/  CALL.REL.NOINC `($__internal_2_$__cuda_sm20_div_s64) ;  /* 0x00000020007c7944 */ /* 0x000fea0003c00000 */
[----:B------:R-:W-:-:S04]  /*29f0*/  IADD3 R17, P0, RZ, -R20, RZ ;  /* 0x80000014ff117210 */ /* 0x000fc80007f1e0ff */
[----:B------:R-:W-:Y:S01]  /*2a00*/  IADD3.X R18, RZ, ~R21, RZ, P0, !PT ;  /* 0x80000015ff127210 */ /* 0x000fe200007fe4ff */
[----:B------:R-:W-:-:S04]  /*2a10*/  IMAD.WIDE.U32 R42, R5, R17, R42 ;  /* 0x00000011052a7225 */ /* 0x000fc800078e002a */
[----:B------:R-:W-:-:S04]  /*2a20*/  IMAD R18, R18, R5, RZ ;  /* 0x0000000512127224 */ /* 0x000fc800078e02ff */
[----:B------:R-:W-:-:S05]  /*2a30*/  IMAD R4, R4, R17, R18 ;  /* 0x0000001104047224 */ /* 0x000fca00078e0212 */
[----:B------:R-:W-:Y:S01]  /*2a40*/  IADD3 R4, R43, R4, RZ ;  /* 0x000000042b047210 */ /* 0x000fe20007ffe0ff */
[----:B------:R-:W-:Y:S05]  /*2a50*/  BRA `(.L_x_117) ;  /* 0x0000000000587947 */ /* 0x000fea0003800000 */
.L_x_116:
        /* <DEDUP_REMOVED lines=22> */
.L_x_117:
[----:B------:R-:W-:Y:S05]  /*2bc0*/  BSYNC B0 ;  /* 0x0000000000007941 */ /* 0x000fea0003800000 */
.L_x_115:
[-C--:B------:R-:W-:Y:S01]  /*2bd0*/  IMAD R5, R41, R16.reuse, RZ ;  /* 0x0000001029057224 */ /* 0x080fe200078e02ff */
[----:B------:R-:W-:Y:S01]  /*2be0*/  SHF.R.S32.HI R17, RZ, 0x1f, R25 ;  /* 0x0000001fff117819 */ /* 0x000fe20000011419 */
[C---:B------:R-:W-:Y:S01]  /*2bf0*/  IMAD.WIDE.U32 R46, R40.reuse, R16, RZ ;  /* 0x00000010282e7225 */ /* 0x040fe200078e00ff */
[----:B------:R-:W-:Y:S01]  /*2c00*/  ULDC.U8 UR10, c[0x0][0x3d9] ;  /* 0x0000f640000a7ab9 */ /* 0x000fe20000000000 */
[----:B------:R-:W-:Y:S01]  /*2c10*/  ULDC.64 UR4, c[0x0][0x2c0] ;  /* 0x0000b00000047ab9 */ /* 0x000fe20000000a00 */
[----:B------:R-:W-:Y:S01]  /*2c20*/  UISETP.NE.AND UP0, UPT, UR10, URZ, UPT ;  /* 0x0000003f0a00728c */ /* 0x000fe2000bf05270 */
[----:B------:R-:W-:Y:S01]  /*2c30*/  IMAD R5, R40, R14, R5 ;  /* 0x0000000e28057224 */ /* 0x000fe200078e0205 */
[----:B------:R-:W-:Y:S01]  /*2c40*/  UIMAD UR4, UR4, UR5, URZ ;  /* 0x00000005040472a4 */ /* 0x000fe2000f8e023f */
[----:B------:R-:W-:Y:S01]  /*2c50*/  IMAD R0, R0, R25, RZ ;  /* 0x0000001900007224 */ /* 0x000fe200078e02ff */
[----:B------:R-:W-:Y:S01]  /*2c60*/  USEL UR5, UR5, 0x1, !UP0 ;  /* 0x0000000105057887 */ /* 0x000fe2000c000000 */
[----:B------:R-:W-:Y:S01]  /*2c70*/  BSSY B0, `(.L_x_118) ;  /* 0x0000040000007945 */ /* 0x000fe20003800000 */
[----:B------:R-:W-:Y:S01]  /*2c80*/  IADD3 R18, R47, R5, RZ ;  /* 0x000000052f127210 */ /* 0x000fe20007ffe0ff */
[----:B------:R-:W-:Y:S01]  /*2c90*/  IMAD R17, R17, R38, R0 ;  /* 0x0000002611117224 */ /* 0x000fe200078e0200 */
[----:B------:R-:W-:Y:S01]  /*2ca0*/  USHF.R.S32.HI UR11, URZ, 0x1f, UR4 ;  /* 0x0000001f3f0b7899 */ /* 0x000fe20008011404 */
[----:B------:R-:W-:Y:S01]  /*2cb0*/  IMAD R19, R4, UR4, RZ ;  /* 0x0000000404137c24 */ /* 0x000fe2000f8e02ff */
[----:B------:R-:W-:Y:S01]  /*2cc0*/  USHF.R.S32.HI UR10, URZ, 0x1f, UR5 ;  /* 0x0000001f3f0a7899 */ /* 0x000fe20008011405 */
[----:B------:R-:W-:-:S02]  /*2cd0*/  IMAD R23, R18, R13, RZ ;  /* 0x0000000d12177224 */ /* 0x000fc400078e02ff */
[----:B------:R-:W-:Y:S02]  /*2ce0*/  IMAD R5, R21, UR5, RZ ;  /* 0x0000000515057c24 */ /* 0x000fe4000f8e02ff */
[----:B------:R-:W-:Y:S02]  /*2cf0*/  IMAD R23, R12, R46, R23 ;  /* 0x0000002e0c177224 */ /* 0x000fe400078e0217 */
[----:B------:R-:W-:-:S04]  /*2d00*/  IMAD.WIDE.U32 R46, R46, R13, RZ ;  /* 0x0000000d2e2e7225 */ /* 0x000fc800078e00ff */
[----:B------:R-:W-:Y:S01]  /*2d10*/  IMAD R19, R42, UR11, R19 ;  /* 0x0000000b2a137c24 */ /* 0x000fe2000f8e0213 */
[----:B------:R-:W-:Y:S01]  /*2d20*/  IADD3 R23, R47, R23, RZ ;  /* 0x000000172f177210 */ /* 0x000fe20007ffe0ff */
[----:B------:R-:W-:-:S03]  /*2d30*/  IMAD.WIDE.U32 R38, R38, R25, RZ ;  /* 0x0000001926267225 */ /* 0x000fc600078e00ff */
[----:B------:R-:W-:Y:S01]  /*2d40*/  LOP3.LUT R0, R49, R23, RZ, 0xfc, !PT ;  /* 0x0000001731007212 */ /* 0x000fe200078efcff */
[----:B------:R-:W-:-:S03]  /*2d50*/  IMAD.WIDE.U32 R42, R42, UR4, RZ ;  /* 0x000000042a2a7c25 */ /* 0x000fc6000f8e00ff */
[----:B------:R-:W-:Y:S01]  /*2d60*/  ISETP.NE.U32.AND P0, PT, R0, RZ, PT ;  /* 0x000000ff0000720c */ /* 0x000fe20003f05070 */
[C---:B------:R-:W-:Y:S01]  /*2d70*/  IMAD R5, R20.reuse, UR10, R5 ;  /* 0x0000000a14057c24 */ /* 0x040fe2000f8e0205 */
[----:B------:R-:W-:Y:S01]  /*2d80*/  IADD3 R0, R39, R17, RZ ;  /* 0x0000001127007210 */ /* 0x000fe20007ffe0ff */
[----:B------:R-:W-:Y:S01]  /*2d90*/  IMAD.WIDE.U32 R40, R20, UR5, RZ ;  /* 0x0000000514287c25 */ /* 0x000fe2000f8e00ff */
[----:B------:R-:W-:-:S03]  /*2da0*/  IADD3 R4, R43, R19, RZ ;  /* 0x000000132b047210 */ /* 0x000fc60007ffe0ff */
        /* <DEDUP_REMOVED lines=8> */
[----:B------:R-:W-:Y:S05]  /*2e30*/  CALL.REL.NOINC `($__internal_2_$__cuda_sm20_div_s64) ;  /* 0x0000001c00687944 */ /* 0x000fea0003c00000 */
        /* <DEDUP_REMOVED lines=12> */
.L_x_119:
        /* <DEDUP_REMOVED lines=23> */
.L_x_120:
[----:B------:R-:W-:Y:S05]  /*3070*/  BSYNC B0 ;  /* 0x0000000000007941 */ /* 0x000fea0003800000 */
.L_x_118:
        /* <DEDUP_REMOVED lines=19> */
.L_x_122:
[----:B------:R-:W0:Y:S01]  /*31b0*/  I2F.U32.RP R20, R16 ;  /* 0x0000001000147306 */ /* 0x000e220000209000 */
[----:B------:R-:W-:Y:S01]  /*31c0*/  HFMA2.MMA R22, -RZ, RZ, 0, 0 ;  /* 0x00000000ff167435 */ /* 0x000fe200000001ff */
[----:B------:R-:W-:Y:S01]  /*31d0*/  ISETP.NE.U32.AND P0, PT, R16, RZ, PT ;  /* 0x000000ff1000720c */ /* 0x000fe20003f05070 */
[----:B------:R-:W-:-:S05]  /*31e0*/  HFMA2.MMA R49, -RZ, RZ, 0, 0 ;  /* 0x00000000ff317435 */ /* 0x000fca00000001ff */
[----:B0-----:R-:W0:Y:S02]  /*31f0*/  MUFU.RCP R19, R20 ;  /* 0x0000001400137308 */ /* 0x001e240000001000 */
[----:B0-----:R-:W-:-:S06]  /*3200*/  IADD3 R19, R19, 0xffffffe, RZ ;  /* 0x0ffffffe13137810 */ /* 0x001fcc0007ffe0ff */
[----:B------:R-:W0:Y:S02]  /*3210*/  F2I.FTZ.U32.TRUNC.NTZ R23, R19 ;  /* 0x0000001300177305 */ /* 0x000e24000021f000 */
[----:B0-----:R-:W-:-:S04]  /*3220*/  IMAD.MOV R14, RZ, RZ, -R23 ;  /* 0x000000ffff0e7224 */ /* 0x001fc800078e0a17 */
[----:B------:R-:W-:-:S04]  /*3230*/  IMAD R14, R14, R16, RZ ;  /* 0x000000100e0e7224 */ /* 0x000fc800078e02ff */
[----:B------:R-:W-:Y:S01]  /*3240*/  IMAD.HI.U32 R17, R23, R14, R22 ;  /* 0x0000000e17117227 */ /* 0x000fe200078e0016 */
[----:B------:R-:W-:-:S05]  /*3250*/  MOV R14, RZ ;  /* 0x000000ff000e7202 */ /* 0x000fca0000000f00 */
        /* <DEDUP_REMOVED lines=11> */
.L_x_123:
[----:B------:R-:W-:Y:S05]  /*3310*/  BSYNC B0 ;  /* 0x0000000000007941 */ /* 0x000fea0003800000 */
.L_x_121:
        /* <DEDUP_REMOVED lines=10> */
[----:B------:R-:W-:Y:S02]  /*33c0*/  IADD3 R17, P0, RZ, -R20, RZ ;  /* 0x80000014ff117210 */ /* 0x000fe40007f1e0ff */
[----:B------:R-:W-:Y:S02]  /*33d0*/  MOV R54, R48 ;  /* 0x0000003000367202 */ /* 0x000fe40000000f00 */
[----:B------:R-:W-:Y:S02]  /*33e0*/  IADD3.X R18, RZ, ~R21, RZ, P0, !PT ;  /* 0x80000015ff127210 */ /* 0x000fe400007fe4ff */
[----:B------:R-:W-:-:S03]  /*33f0*/  MOV R55, R49 ;  /* 0x0000003100377202 */ /* 0x000fc60000000f00 */
[----:B------:R-:W-:Y:S02]  /*3400*/  IMAD R18, R18, R13, RZ ;  /* 0x0000000d12127224 */ /* 0x000fe400078e02ff */
[----:B------:R-:W-:-:S04]  /*3410*/  IMAD.WIDE.U32 R54, R13, R17, R54 ;  /* 0x000000110d367225 */ /* 0x000fc800078e0036 */
[----:B------:R-:W-:-:S05]  /*3420*/  IMAD R12, R12, R17, R18 ;  /* 0x000000110c0c7224 */ /* 0x000fca00078e0212 */
[----:B------:R-:W-:Y:S01]  /*3430*/  IADD3 R12, R55, R12, RZ ;  /* 0x0000000c370c7210 */ /* 0x000fe20007ffe0ff */
[----:B------:R-:W-:Y:S05]  /*3440*/  BRA `(.L_x_126) ;  /* 0x00000000005c7947 */ /* 0x000fea0003800000 */
.L_x_125:
        /* <DEDUP_REMOVED lines=23> */
.L_x_126:
[----:B------:R-:W-:Y:S05]  /*35c0*/  BSYNC B0 ;  /* 0x0000000000007941 */ /* 0x000fea0003800000 */
.L_x_124:
[----:B------:R-:W-:Y:S01]  /*35d0*/  SHF.R.S32.HI R18, RZ, 0x1f, R6 ;  /* 0x0000001fff127819 */ /* 0x000fe20000011406 */
[-C--:B------:R-:W-:Y:S01]  /*35e0*/  IMAD R13, R21, R6.reuse, RZ ;  /* 0x00000006150d7224 */ /* 0x080fe200078e02ff */
[----:B------:R-:W-:Y:S01]  /*35f0*/  ULDC UR4, c[0x0][0x2c4] ;  /* 0x0000b10000047ab9 */ /* 0x000fe20000000800 */
[----:B------:R-:W-:Y:S01]  /*3600*/  IMAD.WIDE.U32 R48, R20, R6, RZ ;  /* 0x0000000614307225 */ /* 0x000fe200078e00ff */
[----:B------:R-:W-:Y:S01]  /*3610*/  LOP3.LUT R6, R47, R10, RZ, 0xfc, !PT ;  /* 0x0000000a2f067212 */ /* 0x000fe200078efcff */
[----:B------:R-:W-:Y:S01]  /*3620*/  BSSY B0, `(.L_x_127) ;  /* 0x0000039000007945 */ /* 0x000fe20003800000 */
[----:B------:R-:W-:Y:S01]  /*3630*/  SHF.R.S32.HI R17, RZ, 0x1f, R3 ;  /* 0x0000001fff117819 */ /* 0x000fe20000011403 */
[----:B------:R-:W-:Y:S01]  /*3640*/  IMAD R57, R25, UR4, RZ ;  /* 0x0000000419397c24 */ /* 0x000fe2000f8e02ff */
[----:B------:R-:W-:Y:S01]  /*3650*/  ISETP.NE.U32.AND P0, PT, R6, RZ, PT ;  /* 0x000000ff0600720c */ /* 0x000fe20003f05070 */
[----:B------:R-:W-:Y:S02]  /*3660*/  IMAD R12, R12, R3, RZ ;  /* 0x000000030c0c7224 */ /* 0x000fe400078e02ff */
[----:B------:R-:W-:Y:S01]  /*3670*/  IMAD R14, R14, R57, RZ ;  /* 0x000000390e0e7224 */ /* 0x000fe200078e02ff */
[----:B------:R-:W-:Y:S01]  /*3680*/  SHF.R.S32.HI R19, RZ, 0x1f, R57 ;  /* 0x0000001fff137819 */ /* 0x000fe20000011439 */
[----:B------:R-:W-:-:S02]  /*3690*/  IMAD R17, R17, R54, R12 ;  /* 0x0000003611117224 */ /* 0x000fc400078e020c */
[----:B------:R-:W-:-:S04]  /*36a0*/  IMAD.WIDE.U32 R54, R54, R3, RZ ;  /* 0x0000000336367225 */ /* 0x000fc800078e00ff */
[----:B------:R-:W-:Y:S01]  /*36b0*/  IMAD R13, R18, R20, R13 ;  /* 0x00000014120d7224 */ /* 0x000fe200078e020d */
[----:B------:R-:W-:Y:S01]  /*36c0*/  IADD3 R12, R55, R17, RZ ;  /* 0x00000011370c7210 */ /* 0x000fe20007ffe0ff */
[----:B------:R-:W-:Y:S02]  /*36d0*/  IMAD R3, R19, R16, R14 ;  /* 0x0000001013037224 */ /* 0x000fe400078e020e */
[----:B------:R-:W-:Y:S01]  /*36e0*/  IMAD.WIDE.U32 R56, R16, R57, RZ ;  /* 0x0000003910387225 */ /* 0x000fe200078e00ff */
[----:B------:R-:W-:-:S04]  /*36f0*/  IADD3 R6, R49, R13, RZ ;  /* 0x0000000d31067210 */ /* 0x000fc80007ffe0ff */
[----:B------:R-:W-:Y:S01]  /*3700*/  IADD3 R3, R57, R3, RZ ;  /* 0x0000000339037210 */ /* 0x000fe20007ffe0ff */
[----:B------:R-:W-:Y:S06]  /*3710*/  @!P0 BRA `(.L_x_128) ;  /* 0x0000000000488947 */ /* 0x000fec0003800000 */
[----:B------:R-:W-:Y:S01]  /*3720*/  IMAD.MOV.U32 R18, RZ, RZ, R46 ;  /* 0x000000ffff127224 */ /* 0x000fe200078e002e */
[----:B------:R-:W-:Y:S01]  /*3730*/  MOV R26, R11 ;  /* 0x0000000b001a7202 */ /* 0x000fe20000000f00 */
        /* <DEDUP_REMOVED lines=8> */
[----:B------:R-:W-:Y:S01]  /*37c0*/  MOV R46, R20 ;  /* 0x00000014002e7202 */ /* 0x000fe20000000f00 */
[----:B------:R-:W-:Y:S01]  /*37d0*/  IMAD.WIDE.U32 R16, R11, R13, R16 ;  /* 0x0000000d0b107225 */ /* 0x000fe200078e0010 */
[----:B------:R-:W-:-:S03]  /*37e0*/  MOV R47, R21 ;  /* 0x00000015002f7202 */ /* 0x000fc60000000f00 */
[----:B------:R-:W-:-:S04]  /*37f0*/  IMAD R14, R14, R11, RZ ;  /* 0x0000000b0e0e7224 */ /* 0x000fc800078e02ff */
[----:B------:R-:W-:Y:S01]  /*3800*/  IMAD R10, R10, R13, R14 ;  /* 0x0000000d0a0a7224 */ /* 0x000fe200078e020e */
[----:B------:R-:W-:-:S03]  /*3810*/  MOV R14, R16 ;  /* 0x00000010000e7202 */ /* 0x000fc60000000f00 */
[----:B------:R-:W-:Y:S01]  /*3820*/  IMAD.IADD R10, R17, 0x1, R10 ;  /* 0x00000001110a7824 */ /* 0x000fe200078e020a */
[----:B------:R-:W-:Y:S05]  /*3830*/  BRA `(.L_x_129) ;  /* 0x00000000005c7947 */ /* 0x000fea0003800000 */
.L_x_128:
        /* <DEDUP_REMOVED lines=23> */
.L_x_129:
[----:B------:R-:W-:Y:S05]  /*39b0*/  BSYNC B0 ;  /* 0x0000000000007941 */ /* 0x000fea0003800000 */
.L_x_127:
        /* <DEDUP_REMOVED lines=25> */
[----:B------:R-:W-:Y:S01]  /*3b50*/  IMAD R10, R8, R13, R10 ;  /* 0x0000000d080a7224 */ /* 0x000fe200078e020a */
[----:B------:R-:W-:-:S04]  /*3b60*/  MOV R8, R16 ;  /* 0x0000001000087202 */ /* 0x000fc80000000f00 */
[----:B------:R-:W-:Y:S01]  /*3b70*/  IADD3 R13, R17, R10, RZ ;  /* 0x0000000a110d7210 */ /* 0x000fe20007ffe0ff */
[----:B------:R-:W-:Y:S05]  /*3b80*/  BRA `(.L_x_132) ;  /* 0x00000000005c7947 */ /* 0x000fea0003800000 */
.L_x_131:
        /* <DEDUP_REMOVED lines=10> */
[----:B------:R-:W-:-:S04]  /*3c30*/  IMAD.HI.U32 R10, R13, R46, RZ ;  /* 0x0000002e0d0a7227 */ /* 0x000fc800078e00ff */
[----:B------:R-:W-:Y:S01]  /*3c40*/  IMAD.MOV.U32 R13, RZ, RZ, RZ ;  /* 0x000000ffff0d7224 */ /* 0x000fe200078e00ff */
        /* <DEDUP_REMOVED lines=11> */
.L_x_132:
[----:B------:R-:W-:Y:S05]  /*3d00*/  BSYNC B0 ;  /* 0x0000000000007941 */ /* 0x000fea0003800000 */
.L_x_130:
[----:B------:R-:W-:Y:S01]  /*3d10*/  IADD3 R39, P1, P0, R42, R40, R38 ;  /* 0x000000282a277210 */ /* 0x000fe2000783e026 */
[----:B------:R-:W-:Y:S01]  /*3d20*/  IMAD R13, R13, R2, RZ ;  /* 0x000000020d0d7224 */ /* 0x000fe200078e02ff */
[----:B------:R-:W-:Y:S02]  /*3d30*/  ULDC.64 UR4, c[0x0][0x2b0] ;  /* 0x0000ac0000047ab9 */ /* 0x000fe40000000a00 */
[----:B------:R-:W-:Y:S02]  /*3d40*/  IADD3 R39, P3, P2, R48, R39, R56 ;  /* 0x0000002730277210 */ /* 0x000fe40007a7e038 */
[----:B------:R-:W-:Y:S02]  /*3d50*/  IADD3.X R0, R4, R5, R0, P1, P0 ;  /* 0x0000000504007210 */ /* 0x000fe40000fe0400 */
[----:B------:R-:W-:Y:S02]  /*3d60*/  IADD3 R54, P1, P0, R58, R39, R54 ;  /* 0x000000273a367210 */ /* 0x000fe4000783e036 */
[----:B------:R-:W-:Y:S01]  /*3d70*/  IADD3.X R0, R6, R0, R3, P3, P2 ;  /* 0x0000000006007210 */ /* 0x000fe20001fe4403 */
[----:B------:R-:W-:Y:S01]  /*3d80*/  IMAD R3, R21, R7, RZ ;  /* 0x0000000715037224 */ /* 0x000fe200078e02ff */
[----:B------:R-:W-:-:S02]  /*3d90*/  SHF.R.S32.HI R4, RZ, 0x1f, R7 ;  /* 0x0000001fff047819 */ /* 0x000fc40000011407 */
        /* <DEDUP_REMOVED lines=12> */
.L_x_108:
[----:B------:R-:W-:Y:S02]  /*3e60*/  ULDC.64 UR4, c[0x0][0x2b0] ;  /* 0x0000ac0000047ab9 */ /* 0x000fe40000000a00 */
[----:B------:R-:W-:-:S04]  /*3e70*/  LEA R2, P0, R38, UR4, 0x2 ;  /* 0x0000000426027c11 */ /* 0x000fc8000f8010ff */
[----:B------:R-:W-:-:S05]  /*3e80*/  LEA.HI.X R3, R38, UR5, R39, 0x2, P0 ;  /* 0x0000000526037c11 */ /* 0x000fca00080f1427 */
[----:B------:R0:W-:Y:S04]  /*3e90*/  STG.E desc[UR8][R2.64], R30 ;  /* 0x0000001e02007986 */ /* 0x0001e8000c101908 */
.L_x_107:
[----:B------:R-:W-:Y:S05]  /*3ea0*/  BSYNC B1 ;  /* 0x0000000000017941 */ /* 0x000fea0003800000 */
.L_x_106:
[----:B0-----:R-:W0:Y:S01]  /*3eb0*/  LDC R3, c[0x0][0x3c4] ;  /* 0x0000f100ff037b82 */ /* 0x001e220000000800 */
[----:B------:R-:W-:Y:S01]  /*3ec0*/  VIADD R0, R36, 0x8 ;  /* 0x0000000824007836 */ /* 0x000fe20000000000 */
[----:B------:R-:W-:Y:S01]  /*3ed0*/  HFMA2.MMA R13, -RZ, RZ, 0, 0 ;  /* 0x00000000ff0d7435 */ /* 0x000fe200000001ff */
[----:B------:R-:W-:Y:S02]  /*3ee0*/  CS2R R10, SRZ ;  /* 0x00000000000a7805 */ /* 0x000fe4000001ff00 */
[----:B------:R-:W-:Y:S02]  /*3ef0*/  CS2R R8, SRZ ;  /* 0x0000000000087805 */ /* 0x000fe4000001ff00 */
[-C--:B0-----:R-:W-:Y:S01]  /*3f00*/  ISETP.GE.OR P1, PT, R0, R3.reuse, P6 ;  /* 0x000000030000720c */ /* 0x081fe20003726670 */
[C---:B------:R-:W-:Y:S01]  /*3f10*/  VIADD R0, R36.reuse, 0x10 ;  /* 0x0000001024007836 */ /* 0x040fe20000000000 */
[----:B------:R-:W-:-:S04]  /*3f20*/  ISETP.GE.OR P2, PT, R36, R3, P6 ;  /* 0x000000032400720c */ /* 0x000fc80003746670 */
[----:B------:R-:W-:Y:S02]  /*3f30*/  ISETP.GE.OR P0, PT, R0, R3, P6 ;  /* 0x000000030000720c */ /* 0x000fe40003706670 */
[C---:B------:R-:W-:Y:S01]  /*3f40*/  IADD3 R0, R36.reuse, 0x18, RZ ;  /* 0x0000001824007810 */ /* 0x040fe20007ffe0ff */
[----:B------:R-:W-:-:S03]  /*3f50*/  IMAD.SHL.U32 R36, R36, 0x4, RZ ;  /* 0x0000000424247824 */ /* 0x000fc600078e00ff */
[----:B------:R-:W-:Y:S01]  /*3f60*/  ISETP.GE.OR P6, PT, R0, R3, P6 ;  /* 0x000000030000720c */ /* 0x000fe200037c6670 */
[C---:B------:R-:W-:Y:S01]  /*3f70*/  @!P1 FADD.FTZ R32, -R30.reuse, R32 ;  /* 0x000000201e209221 */ /* 0x040fe20000010100 */
[----:B------:R-:W-:Y:S02]  /*3f80*/  IMAD.MOV.U32 R0, RZ, RZ, RZ ;  /* 0x000000ffff007224 */ /* 0x000fe400078e00ff */
[----:B------:R-:W-:Y:S01]  /*3f90*/  @!P2 FADD.FTZ R35, -R30, R35 ;  /* 0x000000231e23a221 */ /* 0x000fe20000010100 */
[----:B------:R-:W-:Y:S02]  /*3fa0*/  VIADD R29, R36, 0x40 ;  /* 0x00000040241d7836 */ /* 0x000fe40000000000 */
[----:B------:R-:W-:Y:S01]  /*3fb0*/  @!P1 FMUL.FTZ R32, R32, 1.4426950216293334961 ;  /* 0x3fb8aa3b20209820 */ /* 0x000fe20000410000 */
[C---:B------:R-:W-:Y:S01]  /*3fc0*/  @!P0 FADD.FTZ R31, -R30.reuse, R31 ;  /* 0x0000001f1e1f8221 */ /* 0x040fe20000010100 */
[----:B------:R-:W-:Y:S02]  /*3fd0*/  @!P2 FMUL.FTZ R35, R35, 1.4426950216293334961 ;  /* 0x3fb8aa3b2323a820 */ /* 0x000fe40000410000 */
[----:B-1----:R-:W0:Y:S01]  /*3fe0*/  @!P1 MUFU.EX2 R5, R32 ;  /* 0x0000002000059308 */ /* 0x002e220000000800 */
[----:B------:R-:W-:Y:S01]  /*3ff0*/  @!P0 FMUL.FTZ R31, R31, 1.4426950216293334961 ;  /* 0x3fb8aa3b1f1f8820 */ /* 0x000fe20000410000 */
[----:B------:R-:W-:-:S06]  /*4000*/  @!P6 FADD.FTZ R30, -R30, R33 ;  /* 0x000000211e1ee221 */ /* 0x000fcc0000010100 */
[----:B------:R-:W1:Y:S01]  /*4010*/  @!P0 MUFU.EX2 R31, R31 ;  /* 0x0000001f001f8308 */ /* 0x000e620000000800 */
[----:B------:R-:W-:Y:S01]  /*4020*/  @!P6 FMUL.FTZ R7, R30, 1.4426950216293334961 ;  /* 0x3fb8aa3b1e07e820 */ /* 0x000fe20000410000 */
[----:B------:R-:W-:-:S06]  /*4030*/  IADD3 R30, R36, 0x20, RZ ;  /* 0x00000020241e7810 */ /* 0x000fcc0007ffe0ff */
[----:B------:R-:W2:Y:S01]  /*4040*/  @!P2 MUFU.EX2 R35, R35 ;  /* 0x000000230023a308 */ /* 0x000ea20000000800 */
[----:B0-----:R0:W-:Y:S07]  /*4050*/  @!P1 STS [R34+0x220], R5 ;  /* 0x0002200522009388 */ /* 0x0011ee0000000800 */
[----:B------:R-:W3:Y:S01]  /*4060*/  @!P6 MUFU.EX2 R7, R7 ;  /* 0x000000070007e308 */ /* 0x000ee20000000800 */
[----:B-1----:R-:W-:Y:S01]  /*4070*/  @!P0 STS [R34+0x440], R31 ;  /* 0x0004401f22008388 */ /* 0x002fe20000000800 */
[----:B------:R-:W-:-:S02]  /*4080*/  ISETP.GE.AND P0, PT, R3, 0x1, PT ;  /* 0x000000010300780c */ /* 0x000fc40003f06270 */
[----:B------:R-:W-:Y:S01]  /*4090*/  CS2R R2, SRZ ;  /* 0x0000000000027805 */ /* 0x000fe2000001ff00 */
[----:B--2---:R-:W-:Y:S04]  /*40a0*/  @!P2 STS [R34], R35 ;  /* 0x000000232200a388 */ /* 0x004fe80000000800 */
[----:B---3--:R1:W-:Y:S01]  /*40b0*/  @!P6 STS [R34+0x660], R7 ;  /* 0x000660072200e388 */ /* 0x0083e20000000800 */
[----:B0-----:R-:W-:Y:S02]  /*40c0*/  CS2R R4, SRZ ;  /* 0x0000000000047805 */ /* 0x001fe4000001ff00 */
        /* <DEDUP_REMOVED lines=31> */
.L_x_136:
[----:B------:R-:W-:Y:S01]  /*42c0*/  MOV R32, R34 ;  /* 0x0000002200207202 */ /* 0x000fe20000000f00 */
[----:B------:R-:W0:Y:S01]  /*42d0*/  LDC R31, c[0x0][0x3c4] ;  /* 0x0000f100ff1f7b82 */ /* 0x000e220000000800 */
[----:B------:R1:W2:Y:S01]  /*42e0*/  LDS R12, [R14] ;  /* 0x000000000e0c7984 */ /* 0x0002a20000000800 */
[----:B------:R-:W-:Y:S01]  /*42f0*/  UIADD3 UR5, UR5, 0x1, URZ ;  /* 0x0000000105057890 */ /* 0x000fe2000fffe03f */
[----:B------:R-:W-:Y:S01]  /*4300*/  IADD3 R34, P0, R38, R32, RZ ;  /* 0x0000002026227210 */ /* 0x000fe20007f1e0ff */
[----:B------:R-:W-:Y:S04]  /*4310*/  BSSY B0, `(.L_x_134) ;  /* 0x000000e000007945 */ /* 0x000fe80003800000 */
[----:B------:R-:W-:Y:S08]  /*4320*/  @P4 BRA `(.L_x_135) ;  /* 0x0000000000304947 */ /* 0x000ff00003800000 */
        /* <DEDUP_REMOVED lines=12> */
.L_x_135:
[----:B------:R-:W-:Y:S05]  /*43f0*/  BSYNC B0 ;  /* 0x0000000000007941 */ /* 0x000fea0003800000 */
.L_x_134:
[----:B---3--:R-:W-:Y:S01]  /*4400*/  IADD3.X R33, R39, R33, RZ, P0, !PT ;  /* 0x0000002127217210 */ /* 0x008fe200007fe4ff */
        /* <DEDUP_REMOVED lines=15> */
.L_x_133:
        /* <DEDUP_REMOVED lines=110> */
        .weak           $__internal_2_$__cuda_sm20_div_s64
        .type           $__internal_2_$__cuda_sm20_div_s64,@function
        .size           $__internal_2_$__cuda_sm20_div_s64,(.L_x_6396 - $__internal_2_$__cuda_sm20_div_s64)
$__internal_2_$__cuda_sm20_div_s64:
        /* <DEDUP_REMOVED lines=17> */
[C---:B------:R-:W-:Y:S02]  /*4cf0*/  IMAD R19, R53.reuse, R20, RZ ;  /* 0x0000001435137224 */ /* 0x040fe400078e02ff */
[----:B------:R-:W-:-:S04]  /*4d00*/  IMAD.HI.U32 R22, P1, R53, R22, R50 ;  /* 0x0000001635167227 */ /* 0x000fc80007820032 */
[----:B------:R-:W-:Y:S01]  /*4d10*/  IMAD.HI.U32 R20, R53, R20, RZ ;  /* 0x0000001435147227 */ /* 0x000fe200078e00ff */
[----:B------:R-:W-:-:S03]  /*4d20*/  IADD3 R51, P0, R19, R22, RZ ;  /* 0x0000001613337210 */ /* 0x000fc60007f1e0ff */
[----:B------:R-:W-:Y:S02]  /*4d30*/  IMAD.X R20, R20, 0x1, R53, P2 ;  /* 0x0000000114147824 */ /* 0x000fe400010e0635 */
[----:B------:R-:W-:-:S03]  /*4d40*/  IMAD.WIDE.U32 R60, R51, R44, RZ ;  /* 0x0000002c333c7225 */ /* 0x000fc600078e00ff */
[----:B------:R-:W-:Y:S01]  /*4d50*/  IADD3.X R27, RZ, RZ, R20, P0, P1 ;  /* 0x000000ffff1b7210 */ /* 0x000fe200007e2414 */
[----:B------:R-:W-:Y:S01]  /*4d60*/  IMAD R52, R51, R45, R61 ;  /* 0x0000002d33347224 */ /* 0x000fe200078e023d */
[----:B------:R-:W-:Y:S01]  /*4d70*/  IADD3 R20, P0, RZ, -R60, RZ ;  /* 0x8000003cff147210 */ /* 0x000fe20007f1e0ff */
[----:B------:R-:W-:Y:S01]  /*4d80*/  IMAD.MOV.U32 R53, RZ, RZ, RZ ;  /* 0x000000ffff357224 */ /* 0x000fe200078e00ff */
[----:B------:R-:W-:Y:S01]  /*4d90*/  ISETP.GE.AND P1, PT, R17, RZ, PT ;  /* 0x000000ff1100720c */ /* 0x000fe20003f26270 */
[----:B------:R-:W-:Y:S02]  /*4da0*/  IMAD R52, R27, R44, R52 ;  /* 0x0000002c1b347224 */ /* 0x000fe400078e0234 */
[----:B------:R-:W-:-:S04]  /*4db0*/  IMAD.HI.U32 R50, R51, R20, RZ ;  /* 0x0000001433327227 */ /* 0x000fc800078e00ff */
[----:B------:R-:W-:-:S04]  /*4dc0*/  IMAD.X R52, RZ, RZ, ~R52, P0 ;  /* 0x000000ffff347224 */ /* 0x000fc800000e0e34 */
[----:B------:R-:W-:-:S04]  /*4dd0*/  IMAD.WIDE.U32 R50, P5, R51, R52, R50 ;  /* 0x0000003433327225 */ /* 0x000fc800078a0032 */
[C---:B------:R-:W-:Y:S02]  /*4de0*/  IMAD R22, R27.reuse, R52, RZ ;  /* 0x000000341b167224 */ /* 0x040fe400078e02ff */
[----:B------:R-:W-:Y:S01]  /*4df0*/  IMAD.HI.U32 R19, P4, R27, R20, R50 ;  /* 0x000000141b137227 */ /* 0x000fe20007880032 */
[----:B------:R-:W-:-:S03]  /*4e00*/  IADD3 R20, P0, RZ, -R18, RZ ;  /* 0x80000012ff147210 */ /* 0x000fc60007f1e0ff */
[----:B------:R-:W-:Y:S01]  /*4e10*/  IMAD.HI.U32 R21, R27, R52, RZ ;  /* 0x000000341b157227 */ /* 0x000fe200078e00ff */
[----:B------:R-:W-:Y:S02]  /*4e20*/  SEL R20, R20, R18, !P1 ;  /* 0x0000001214147207 */ /* 0x000fe40004800000 */
[----:B------:R-:W-:Y:S01]  /*4e30*/  IADD3 R22, P2, R22, R19, RZ ;  /* 0x0000001316167210 */ /* 0x000fe20007f5e0ff */
[----:B------:R-:W-:Y:S01]  /*4e40*/  IMAD.X R21, R21, 0x1, R27, P5 ;  /* 0x0000000115157824 */ /* 0x000fe200028e061b */
[----:B------:R-:W-:-:S03]  /*4e50*/  IADD3.X R50, RZ, ~R17, RZ, P0, !PT ;  /* 0x80000011ff327210 */ /* 0x000fc600007fe4ff */
[----:B------:R-:W-:Y:S01]  /*4e60*/  IMAD.HI.U32 R52, R22, R20, RZ ;  /* 0x0000001416347227 */ /* 0x000fe200078e00ff */
[----:B------:R-:W-:Y:S02]  /*4e70*/  SEL R19, R50, R17, !P1 ;  /* 0x0000001132137207 */ /* 0x000fe40004800000 */
[----:B------:R-:W-:-:S03]  /*4e80*/  IADD3.X R50, RZ, RZ, R21, P2, P4 ;  /* 0x000000ffff327210 */ /* 0x000fc600017e8415 */
[----:B------:R-:W-:-:S04]  /*4e90*/  IMAD.WIDE.U32 R52, R22, R19, R52 ;  /* 0x0000001316347225 */ /* 0x000fc800078e0034 */
[C---:B------:R-:W-:Y:S02]  /*4ea0*/  IMAD R29, R50.reuse, R19, RZ ;  /* 0x00000013321d7224 */ /* 0x040fe400078e02ff */
[----:B------:R-:W-:-:S04]  /*4eb0*/  IMAD.HI.U32 R22, P1, R50, R20, R52 ;  /* 0x0000001432167227 */ /* 0x000fc80007820034 */
[----:B------:R-:W-:Y:S01]  /*4ec0*/  IMAD.HI.U32 R21, R50, R19, RZ ;  /* 0x0000001332157227 */ /* 0x000fe200078e00ff */
[----:B------:R-:W-:-:S03]  /*4ed0*/  IADD3 R29, P0, R29, R22, RZ ;  /* 0x000000161d1d7210 */ /* 0x000fc60007f1e0ff */
[----:B------:R-:W-:Y:S02]  /*4ee0*/  IMAD.X R21, RZ, RZ, R21, P1 ;  /* 0x000000ffff157224 */ /* 0x000fe400008e0615 */
[----:B------:R-:W-:-:S04]  /*4ef0*/  IMAD.WIDE.U32 R50, R29, R44, RZ ;  /* 0x0000002c1d327225 */ /* 0x000fc800078e00ff */
[----:B------:R-:W-:Y:S01]  /*4f00*/  IMAD.X R27, RZ, RZ, R21, P0 ;  /* 0x000000ffff1b7224 */ /* 0x000fe200000e0615 */
[----:B------:R-:W-:Y:S01]  /*4f10*/  IADD3 R20, P0, -R50, R20, RZ ;  /* 0x0000001432147210 */ /* 0x000fe20007f1e1ff */
[----:B------:R-:W-:-:S03]  /*4f20*/  IMAD R21, R29, R45, R51 ;  /* 0x0000002d1d157224 */ /* 0x000fc600078e0233 */
[CC--:B------:R-:W-:Y:S01]  /*4f30*/  ISETP.GE.U32.AND P2, PT, R20.reuse, R44.reuse, PT ;  /* 0x0000002c1400720c */ /* 0x0c0fe20003f46070 */
[-C--:B------:R-:W-:Y:S01]  /*4f40*/  IMAD R22, R27, R44.reuse, R21 ;  /* 0x0000002c1b167224 */ /* 0x080fe200078e0215 */
[----:B------:R-:W-:-:S04]  /*4f50*/  IADD3 R21, P1, R20, -R44, RZ ;  /* 0x8000002c14157210 */ /* 0x000fc80007f3e0ff */
[----:B------:R-:W-:Y:S02]  /*4f60*/  IADD3.X R19, ~R22, R19, RZ, P0, !PT ;  /* 0x0000001316137210 */ /* 0x000fe400007fe5ff */
[----:B------:R-:W-:Y:S02]  /*4f70*/  IADD3 R22, P0, R29, 0x1, RZ ;  /* 0x000000011d167810 */ /* 0x000fe40007f1e0ff */
[----:B------:R-:W-:-:S04]  /*4f80*/  ISETP.GE.U32.AND.EX P2, PT, R19, R45, PT, P2 ;  /* 0x0000002d1300720c */ /* 0x000fc80003f46120 */
[----:B------:R-:W-:Y:S01]  /*4f90*/  SEL R21, R21, R20, P2 ;  /* 0x0000001415157207 */ /* 0x000fe20001000000 */
[----:B------:R-:W-:Y:S01]  /*4fa0*/  IMAD.X R20, R19, 0x1, ~R45, P1 ;  /* 0x0000000113147824 */ /* 0x000fe200008e0e2d */
[----:B------:R-:W-:Y:S01]  /*4fb0*/  SEL R29, R22, R29, P2 ;  /* 0x0000001d161d7207 */ /* 0x000fe20001000000 */
[----:B------:R-:W-:Y:S01]  /*4fc0*/  IMAD.X R22, RZ, RZ, R27, P0 ;  /* 0x000000ffff167224 */ /* 0x000fe200000e061b */
[----:B------:R-:W-:Y:S01]  /*4fd0*/  ISETP.GE.U32.AND P0, PT, R21, R44, PT ;  /* 0x0000002c1500720c */ /* 0x000fe20003f06070 */
[----:B------:R-:W-:Y:S01]  /*4fe0*/  IMAD.MOV.U32 R44, RZ, RZ, R24 ;  /* 0x000000ffff2c7224 */ /* 0x000fe200078e0018 */
[----:B------:R-:W-:Y:S02]  /*4ff0*/  SEL R19, R20, R19, P2 ;  /* 0x0000001314137207 */ /* 0x000fe40001000000 */
[----:B------:R-:W-:Y:S02]  /*5000*/  SEL R22, R22, R27, P2 ;  /* 0x0000001b16167207 */ /* 0x000fe40001000000 */
[----:B------:R-:W-:-:S02]  /*5010*/  IADD3 R20, P1, R29, 0x1, RZ ;  /* 0x000000011d147810 */ /* 0x000fc40007f3e0ff */
[----:B------:R-:W-:Y:S01]  /*5020*/  ISETP.GE.U32.AND.EX P0, PT, R19, R45, PT, P0 ;  /* 0x0000002d1300720c */ /* 0x000fe20003f06100 */
[----:B------:R-:W-:Y:S01]  /*5030*/  IMAD.MOV.U32 R45, RZ, RZ, 0x0 ;  /* 0x00000000ff2d7424 */ /* 0x000fe200078e00ff */
[----:B------:R-:W-:Y:S01]  /*5040*/  LOP3.LUT R21, R23, R17, RZ, 0x3c, !PT ;  /* 0x0000001117157212 */ /* 0x000fe200078e3cff */
[----:B------:R-:W-:Y:S01]  /*5050*/  IMAD.X R19, RZ, RZ, R22, P1 ;  /* 0x000000ffff137224 */ /* 0x000fe200008e0616 */
[----:B------:R-:W-:Y:S02]  /*5060*/  SEL R20, R20, R29, P0 ;  /* 0x0000001d14147207 */ /* 0x000fe40000000000 */
[----:B------:R-:W-:Y:S02]  /*5070*/  ISETP.GE.AND P2, PT, R21, RZ, PT ;  /* 0x000000ff1500720c */ /* 0x000fe40003f46270 */
[----:B------:R-:W-:Y:S02]  /*5080*/  SEL R22, R19, R22, P0 ;  /* 0x0000001613167207 */ /* 0x000fe40000000000 */
[----:B------:R-:W-:-:S02]  /*5090*/  IADD3 R19, P1, RZ, -R20, RZ ;  /* 0x80000014ff137210 */ /* 0x000fc40007f3e0ff */
[----:B------:R-:W-:Y:S02]  /*50a0*/  ISETP.NE.U32.AND P0, PT, R26, RZ, PT ;  /* 0x000000ff1a00720c */ /* 0x000fe40003f05070 */
[----:B------:R-:W-:Y:S02]  /*50b0*/  IADD3.X R21, RZ, ~R22, RZ, P1, !PT ;  /* 0x80000016ff157210 */ /* 0x000fe40000ffe4ff */
[----:B------:R-:W-:Y:S02]  /*50c0*/  ISETP.NE.AND.EX P0, PT, R23, RZ, PT, P0 ;  /* 0x000000ff1700720c */ /* 0x000fe40003f05300 */
[----:B------:R-:W-:Y:S02]  /*50d0*/  SEL R19, R19, R20, !P2 ;  /* 0x0000001413137207 */ /* 0x000fe40005000000 */
[----:B------:R-:W-:Y:S02]  /*50e0*/  SEL R21, R21, R22, !P2 ;  /* 0x0000001615157207 */ /* 0x000fe40005000000 */
[----:B------:R-:W-:-:S02]  /*50f0*/  SEL R20, R19, 0xffffffff, P0 ;  /* 0xffffffff13147807 */ /* 0x000fc40000000000 */
[----:B------:R-:W-:Y:S01]  /*5100*/  SEL R21, R21, 0xffffffff, P0 ;  /* 0xffffffff15157807 */ /* 0x000fe20000000000 */
[----:B------:R-:W-:Y:S06]  /*5110*/  RET.REL.NODEC R44 `(_ZN5flash32flash_fwd_splitkv_combine_kernelI23Flash_fwd_kernel_traitsILi96ELi64ELi128ELi4ELb0ELb0EN7cutlass10bfloat16_tE19Flash_kernel_traitsILi96ELi64ELi128ELi4ES3_EELi16ELi5ELb0EEEvNS_16Flash_fwd_paramsE) ;  /* 0xffffffac2cb87950 */ /* 0x000fec0003c3ffff */
.L_x_137:
        /* <DEDUP_REMOVED lines=14> */
.L_x_6396:


//--------------------- .text._ZN5flash32flash_fwd_splitkv_combine_kernelI23Flash_fwd_kernel_traitsILi96ELi64ELi128ELi4ELb0ELb0EN7cutlass10bfloat16_tE19Flash_kernel_traitsILi96ELi64ELi128ELi4ES3_EELi16ELi4ELb0EEEvNS_16Flash_fwd_paramsE --------------------------
	.section	.text._ZN5flash32flash_fwd_splitkv_combine_kernelI23Flash_fwd_kernel_traitsILi96ELi64ELi128ELi4ELb0ELb0EN7cutlass10bfloat16_tE19Flash_kernel_traitsILi96ELi64ELi128ELi4ES3_EELi16ELi4ELb0EEEvNS_16Flash_fwd_paramsE,"ax",@progbits
	.align	128
        .global         _ZN5flash32flash_fwd_splitkv_combine_kernelI23Flash_fwd_kernel_traitsILi96ELi64ELi128ELi4ELb0ELb0EN7cutlass10bfloat16_tE19Flash_kernel_traitsILi96ELi64ELi128ELi4ES3_EELi16ELi4ELb0EEEvNS_16Flash_fwd_paramsE
        .type           _ZN5flash32flash_fwd_splitkv_combine_kernelI23Flash_fwd_kernel_traitsILi96ELi64ELi128ELi4ELb0ELb0EN7cutlass10bfloat16_tE19Flash_kernel_traitsILi96ELi64ELi128ELi4ES3_EELi16ELi4ELb0EEEvNS_16Flash_fwd_paramsE,@function
        .size           _ZN5flash32flash_fwd_splitkv_combine_kernelI23Flash_fwd_kernel_traitsILi96ELi64ELi128ELi4ELb0ELb0EN7cutlass10bfloat16_tE19Flash_kernel_traitsILi96ELi64ELi128ELi4ES3_EELi16ELi4ELb0EEEvNS_16Flash_fwd_paramsE,(.L_x_6397 - _ZN5flash32flash_fwd_splitkv_combine_kernelI23Flash_fwd_kernel_traitsILi96ELi64ELi128ELi4ELb0ELb0EN7cutlass10bfloat16_tE19Flash_kernel_traitsILi96ELi64ELi128ELi4ES3_EELi16ELi4ELb0EEEvNS_16Flash_fwd_paramsE)
        .other          _ZN5flash32flash_fwd_splitkv_combine_kernelI23Flash_fwd_kernel_traitsILi96ELi64ELi128ELi4ELb0ELb0EN7cutlass10bfloat16_tE19Flash_kernel_traitsILi96ELi64ELi128ELi4ES3_EELi16ELi4ELb0EEEvNS_16Flash_fwd_paramsE,@"STO_CUDA_ENTRY STV_DEFAULT"
_ZN5flash32flash_fwd_splitkv_combine_kernelI23Flash_fwd_kernel_traitsILi96ELi64ELi128ELi4ELb0ELb0EN7cutlass10bfloat16_tE19Flash_kernel_traitsILi96ELi64ELi128ELi4ES3_EELi16ELi4ELb0EEEvNS_16Flash_fwd_paramsE:
.text._ZN5flash32flash_fwd_splitkv_combine_kernelI23Flash_fwd_kernel_traitsILi96ELi64ELi128ELi4ELb0ELb0EN7cutlass10bfloat16_tE19Flash_kernel_traitsILi96ELi64ELi128ELi4ES3_EELi16ELi4ELb0EEEvNS_16Flash_fwd_paramsE:
        /* <DEDUP_REMOVED lines=23> */
[----:B------:R-:W-:Y:S05]  /*0170*/  CALL.REL.NOINC `($__internal_3_$__cuda_sm20_div_s64) ;  /* 0x0000004400b07944 */ /* 0x000fea0003c00000 */
[----:B------:R-:W-:Y:S05]  /*0180*/  BRA `(.L_x_139) ;  /* 0x00000000004c7947 */ /* 0x000fea0003800000 */
.L_x_138:
        /* <DEDUP_REMOVED lines=19> */
.L_x_139:
        /* <DEDUP_REMOVED lines=12> */
[----:B------:R-:W-:Y:S05]  /*0380*/  CALL.REL.NOINC `($__internal_3_$__cuda_sm20_div_s64) ;  /* 0x00000044002c7944 */ /* 0x000fea0003c00000 */
[----:B------:R-:W-:Y:S02]  /*0390*/  MOV R8, R20 ;  /* 0x0000001400087202 */ /* 0x000fe40000000f00 */
[----:B------:R-:W-:Y:S01]  /*03a0*/  MOV R9, R21 ;  /* 0x0000001500097202 */ /* 0x000fe20000000f00 */
[----:B------:R-:W-:Y:S05]  /*03b0*/  BRA `(.L_x_142) ;  /* 0x00000000004c7947 */ /* 0x000fea0003800000 */
.L_x_141:
        /* <DEDUP_REMOVED lines=19> */
.L_x_142:
[----:B------:R-:W-:Y:S05]  /*04f0*/  BSYNC B0 ;  /* 0x0000000000007941 */ /* 0x000fea0003800000 */
.L_x_140:
[----:B------:R-:W0:Y:S01]  /*0500*/  LDC R4, c[0x0][0x2c4] ;  /* 0x0000b100ff047b82 */ /* 0x000e220000000800 */
[----:B------:R-:W-:Y:S01]  /*0510*/  IMAD.MOV.U32 R12, RZ, RZ, RZ ;  /* 0x000000ffff0c7224 */ /* 0x000fe200078e00ff */
[----:B------:R-:W-:Y:S01]  /*0520*/  BSSY B0, `(.L_x_143) ;  /* 0x000003b000007945 */ /* 0x000fe20003800000 */
[----:B0-----:R-:W-:Y:S01]  /*0530*/  IABS R11, R4 ;  /* 0x00000004000b7213 */ /* 0x001fe20000000000 */
[----:B------:R-:W-:-:S03]  /*0540*/  VIADD R6, R4, 0xffffffff ;  /* 0xffffffff04067836 */ /* 0x000fc60000000000 */
[----:B------:R-:W0:Y:S01]  /*0550*/  I2F.RP R14, R11 ;  /* 0x0000000b000e7306 */ /* 0x000e220000209400 */
[----:B------:R-:W-:-:S05]  /*0560*/  IMAD.IADD R2, R6, 0x1, R11 ;  /* 0x0000000106027824 */ /* 0x000fca00078e020b */
[----:B------:R-:W-:Y:S02]  /*0570*/  IABS R3, R2 ;  /* 0x0000000200037213 */ /* 0x000fe40000000000 */
[----:B0-----:R-:W0:Y:S02]  /*0580*/  MUFU.RCP R13, R14 ;  /* 0x0000000e000d7308 */ /* 0x001e240000001000 */
[----:B0-----:R-:W-:-:S06]  /*0590*/  VIADD R13, R13, 0xffffffe ;  /* 0x0ffffffe0d0d7836 */ /* 0x001fcc0000000000 */
[----:B------:R-:W0:Y:S02]  /*05a0*/  F2I.FTZ.U32.TRUNC.NTZ R13, R13 ;  /* 0x0000000d000d7305 */ /* 0x000e24000021f000 */
[----:B0-----:R-:W-:-:S04]  /*05b0*/  IMAD.MOV R10, RZ, RZ, -R13 ;  /* 0x000000ffff0a7224 */ /* 0x001fc800078e0a0d */
[----:B------:R-:W-:-:S04]  /*05c0*/  IMAD R7, R10, R11, RZ ;  /* 0x0000000b0a077224 */ /* 0x000fc800078e02ff */
[----:B------:R-:W-:-:S06]  /*05d0*/  IMAD.HI.U32 R12, R13, R7, R12 ;  /* 0x000000070d0c7227 */ /* 0x000fcc00078e000c */
[----:B------:R-:W-:-:S04]  /*05e0*/  IMAD.HI.U32 R7, R12, R3, RZ ;  /* 0x000000030c077227 */ /* 0x000fc800078e00ff */
[----:B------:R-:W-:-:S04]  /*05f0*/  IMAD.MOV R10, RZ, RZ, -R7 ;  /* 0x000000ffff0a7224 */ /* 0x000fc800078e0a07 */
[----:B------:R-:W-:Y:S01]  /*0600*/  IMAD R10, R11, R10, R3 ;  /* 0x0000000a0b0a7224 */ /* 0x000fe200078e0203 */
[----:B------:R-:W-:-:S04]  /*0610*/  LOP3.LUT R3, R2, R11, RZ, 0x3c, !PT ;  /* 0x0000000b02037212 */ /* 0x000fc800078e3cff */
[----:B------:R-:W-:Y:S02]  /*0620*/  ISETP.GT.U32.AND P1, PT, R11, R10, PT ;  /* 0x0000000a0b00720c */ /* 0x000fe40003f24070 */
[----:B------:R-:W-:-:S11]  /*0630*/  ISETP.GE.AND P0, PT, R3, RZ, PT ;  /* 0x000000ff0300720c */ /* 0x000fd60003f06270 */
[----:B------:R-:W-:Y:S02]  /*0640*/  @!P1 IMAD.IADD R10, R10, 0x1, -R11 ;  /* 0x000000010a0a9824 */ /* 0x000fe400078e0a0b */
[----:B------:R-:W-:Y:S01]  /*0650*/  @!P1 VIADD R7, R7, 0x1 ;  /* 0x0000000107079836 */ /* 0x000fe20000000000 */
[----:B------:R-:W-:Y:S02]  /*0660*/  ISETP.NE.AND P1, PT, R4, RZ, PT ;  /* 0x000000ff0400720c */ /* 0x000fe40003f25270 */
[----:B------:R-:W-:-:S13]  /*0670*/  ISETP.GE.U32.AND P2, PT, R10, R11, PT ;  /* 0x0000000b0a00720c */ /* 0x000fda0003f46070 */
[----:B------:R-:W-:-:S04]  /*0680*/  @P2 VIADD R7, R7, 0x1 ;  /* 0x0000000107072836 */ /* 0x000fc80000000000 */
[----:B------:R-:W-:Y:S01]  /*0690*/  @!P0 IMAD.MOV R7, RZ, RZ, -R7 ;  /* 0x000000ffff078224 */ /* 0x000fe200078e0a07 */
[----:B------:R-:W-:-:S04]  /*06a0*/  @!P1 LOP3.LUT R7, RZ, R11, RZ, 0x33, !PT ;  /* 0x0000000bff079212 */ /* 0x000fc800078e33ff */
[----:B------:R-:W-:Y:S02]  /*06b0*/  ISETP.LT.U32.AND P0, PT, R26, R7, PT ;  /* 0x000000071a00720c */ /* 0x000fe40003f01070 */
[----:B------:R-:W-:-:S04]  /*06c0*/  SHF.R.S32.HI R14, RZ, 0x1f, R7 ;  /* 0x0000001fff0e7819 */ /* 0x000fc80000011407 */
        /* <DEDUP_REMOVED lines=13> */
.L_x_144:
        /* <DEDUP_REMOVED lines=19> */
.L_x_145:
[----:B------:R-:W-:Y:S05]  /*08d0*/  BSYNC B0 ;  /* 0x0000000000007941 */ /* 0x000fea0003800000 */
.L_x_143:
[----:B------:R-:W0:Y:S01]  /*08e0*/  LDC R7, c[0x0][0x2c4] ;  /* 0x0000b100ff077b82 */ /* 0x000e220000000800 */
[----:B------:R-:W-:Y:S01]  /*08f0*/  ULDC UR5, c[0x0][0x270] ;  /* 0x00009c0000057ab9 */ /* 0x000fe20000000800 */
[----:B------:R-:W-:Y:S01]  /*0900*/  BSSY B0, `(.L_x_146) ;  /* 0x000005d000007945 */ /* 0x000fe20003800000 */
[----:B------:R-:W-:Y:S01]  /*0910*/  UIADD3 UR4, UR5, -0x1, URZ ;  /* 0xffffffff05047890 */ /* 0x000fe2000fffe03f */
[----:B0-----:R-:W-:Y:S02]  /*0920*/  IABS R10, R7 ;  /* 0x00000007000a7213 */ /* 0x001fe40000000000 */
[----:B------:R-:W-:Y:S02]  /*0930*/  ISETP.GT.AND P3, PT, R7, RZ, PT ;  /* 0x000000ff0700720c */ /* 0x000fe40003f64270 */
[----:B------:R-:W0:Y:S08]  /*0940*/  I2F.RP R15, R10 ;  /* 0x0000000a000f7306 */ /* 0x000e300000209400 */
[----:B0-----:R-:W0:Y:S02]  /*0950*/  MUFU.RCP R12, R15 ;  /* 0x0000000f000c7308 */ /* 0x001e240000001000 */
[----:B0-----:R-:W-:-:S06]  /*0960*/  VIADD R12, R12, 0xffffffe ;  /* 0x0ffffffe0c0c7836 */ /* 0x001fcc0000000000 */
[----:B------:R-:W0:Y:S02]  /*0970*/  F2I.FTZ.U32.TRUNC.NTZ R13, R12 ;  /* 0x0000000c000d7305 */ /* 0x000e24000021f000 */
[--C-:B0-----:R-:W-:Y:S02]  /*0980*/  IMAD.MOV R3, RZ, RZ, -R13.reuse ;  /* 0x000000ffff037224 */ /* 0x101fe400078e0a0d */
[----:B------:R-:W-:Y:S02]  /*0990*/  IMAD.MOV.U32 R12, RZ, RZ, RZ ;  /* 0x000000ffff0c7224 */ /* 0x000fe400078e00ff */
[----:B------:R-:W-:Y:S01]  /*09a0*/  IMAD R4, R3, R10, RZ ;  /* 0x0000000a03047224 */ /* 0x000fe200078e02ff */
[----:B------:R-:W-:Y:S02]  /*09b0*/  IABS R3, R2 ;  /* 0x0000000200037213 */ /* 0x000fe40000000000 */
[----:B------:R-:W-:Y:S01]  /*09c0*/  LOP3.LUT R2, R2, R7, RZ, 0x3c, !PT ;  /* 0x0000000702027212 */ /* 0x000fe200078e3cff */
[----:B------:R-:W-:-:S03]  /*09d0*/  IMAD.HI.U32 R4, R13, R4, R12 ;  /* 0x000000040d047227 */ /* 0x000fc600078e000c */
[----:B------:R-:W-:Y:S01]  /*09e0*/  ISETP.GE.AND P1, PT, R2, RZ, PT ;  /* 0x000000ff0200720c */ /* 0x000fe20003f26270 */
[----:B------:R-:W-:Y:S01]  /*09f0*/  IMAD.MOV.U32 R11, RZ, RZ, R3 ;  /* 0x000000ffff0b7224 */ /* 0x000fe200078e0003 */
[----:B------:R-:W-:-:S03]  /*0a00*/  SHF.R.S32.HI R2, RZ, 0x1f, R7 ;  /* 0x0000001fff027819 */ /* 0x000fc60000011407 */
        /* <DEDUP_REMOVED lines=8> */
[----:B------:R-:W-:Y:S02]  /*0a90*/  LEA.HI.SX32 R3, R7, 0x1, 0x1 ;  /* 0x0000000107037811 */ /* 0x000fe400078f0aff */
[----:B------:R-:W-:-:S09]  /*0aa0*/  @!P3 IADD3 R3, R2, RZ, RZ ;  /* 0x000000ff0203b210 */ /* 0x000fd20007ffe0ff */
[----:B------:R-:W-:-:S04]  /*0ab0*/  @P0 VIADD R4, R4, 0x1 ;  /* 0x0000000104040836 */ /* 0x000fc80000000000 */
[----:B------:R-:W-:Y:S01]  /*0ac0*/  @!P1 IMAD.MOV R4, RZ, RZ, -R4 ;  /* 0x000000ffff049224 */ /* 0x000fe200078e0a04 */
[----:B------:R-:W-:-:S05]  /*0ad0*/  @!P2 LOP3.LUT R4, RZ, R7, RZ, 0x33, !PT ;  /* 0x00000007ff04a212 */ /* 0x000fca00078e33ff */
[----:B------:R-:W-:-:S05]  /*0ae0*/  IMAD R3, R3, R4, RZ ;  /* 0x0000000403037224 */ /* 0x000fca00078e02ff */
[-C--:B------:R-:W-:Y:S02]  /*0af0*/  IABS R13, R3.reuse ;  /* 0x00000003000d7213 */ /* 0x080fe40000000000 */
[----:B------:R-:W-:Y:S02]  /*0b00*/  IABS R2, R3 ;  /* 0x0000000300027213 */ /* 0x000fe40000000000 */
[----:B------:R-:W0:Y:S01]  /*0b10*/  I2F.RP R12, R13 ;  /* 0x0000000d000c7306 */ /* 0x000e220000209400 */
[----:B------:R-:W-:Y:S02]  /*0b20*/  VIADD R4, R13, UR4 ;  /* 0x000000040d047c36 */ /* 0x000fe40008000000 */
[----:B------:R-:W-:-:S05]  /*0b30*/  IMAD.MOV R2, RZ, RZ, -R2 ;  /* 0x000000ffff027224 */ /* 0x000fca00078e0a02 */
[----:B0-----:R-:W0:Y:S02]  /*0b40*/  MUFU.RCP R18, R12 ;  /* 0x0000000c00127308 */ /* 0x001e240000001000 */
[----:B0-----:R-:W-:-:S06]  /*0b50*/  VIADD R18, R18, 0xffffffe ;  /* 0x0ffffffe12127836 */ /* 0x001fcc0000000000 */
[----:B------:R-:W0:Y:S02]  /*0b60*/  F2I.FTZ.U32.TRUNC.NTZ R19, R18 ;  /* 0x0000001200137305 */ /* 0x000e24000021f000 */
[----:B0-----:R-:W-:Y:S02]  /*0b70*/  IMAD.MOV R10, RZ, RZ, -R19 ;  /* 0x000000ffff0a7224 */ /* 0x001fe400078e0a13 */
[----:B------:R-:W-:Y:S02]  /*0b80*/  IMAD.MOV.U32 R18, RZ, RZ, RZ ;  /* 0x000000ffff127224 */ /* 0x000fe400078e00ff */
[----:B------:R-:W-:Y:S01]  /*0b90*/  IMAD R11, R10, R13, RZ ;  /* 0x0000000d0a0b7224 */ /* 0x000fe200078e02ff */
[----:B------:R-:W-:-:S03]  /*0ba0*/  IABS R10, R4 ;  /* 0x00000004000a7213 */ /* 0x000fc60000000000 */
[----:B------:R-:W-:-:S06]  /*0bb0*/  IMAD.HI.U32 R11, R19, R11, R18 ;  /* 0x0000000b130b7227 */ /* 0x000fcc00078e0012 */
[----:B------:R-:W-:-:S04]  /*0bc0*/  IMAD.HI.U32 R11, R11, R10, RZ ;  /* 0x0000000a0b0b7227 */ /* 0x000fc800078e00ff */
[----:B------:R-:W-:-:S05]  /*0bd0*/  IMAD R2, R11, R2, R10 ;  /* 0x000000020b027224 */ /* 0x000fca00078e020a */
[----:B------:R-:W-:-:S13]  /*0be0*/  ISETP.GT.U32.AND P1, PT, R13, R2, PT ;  /* 0x000000020d00720c */ /* 0x000fda0003f24070 */
[-C--:B------:R-:W-:Y:S01]  /*0bf0*/  @!P1 IADD3 R2, R2, -R13.reuse, RZ ;  /* 0x8000000d02029210 */ /* 0x080fe20007ffe0ff */
[----:B------:R-:W-:Y:S01]  /*0c00*/  @!P1 VIADD R11, R11, 0x1 ;  /* 0x000000010b0b9836 */ /* 0x000fe20000000000 */
[----:B------:R-:W-:Y:S02]  /*0c10*/  ISETP.NE.AND P1, PT, R3, RZ, PT ;  /* 0x000000ff0300720c */ /* 0x000fe40003f25270 */
[-C--:B------:R-:W-:Y:S02]  /*0c20*/  ISETP.GE.U32.AND P2, PT, R2, R13.reuse, PT ;  /* 0x0000000d0200720c */ /* 0x080fe40003f46070 */
[----:B------:R-:W-:-:S04]  /*0c30*/  LOP3.LUT R2, R4, R13, RZ, 0x3c, !PT ;  /* 0x0000000d04027212 */ /* 0x000fc800078e3cff */
[----:B------:R-:W-:-:S07]  /*0c40*/  ISETP.GE.AND P0, PT, R2, RZ, PT ;  /* 0x000000ff0200720c */ /* 0x000fce0003f06270 */
[----:B------:R-:W-:-:S06]  /*0c50*/  @P2 VIADD R11, R11, 0x1 ;  /* 0x000000010b0b2836 */ /* 0x000fcc0000000000 */
        /* <DEDUP_REMOVED lines=8> */
[----:B------:R-:W-:Y:S01]  /*0ce0*/  ISETP.NE.U32.AND P1, PT, R2, RZ, PT ;  /* 0x000000ff0200720c */ /* 0x000fe20003f25070 */
[----:B------:R-:W-:-:S12]  /*0cf0*/  IMAD R2, R7, UR5, RZ ;  /* 0x0000000507027c24 */ /* 0x000fd8000f8e02ff */
[----:B------:R-:W-:Y:S05]  /*0d00*/  @!P1 BRA `(.L_x_147) ;  /* 0x0000000000249947 */ /* 0x000fea0003800000 */
[----:B------:R-:W-:Y:S01]  /*0d10*/  IMAD.MOV.U32 R18, RZ, RZ, R20 ;  /* 0x000000ffff127224 */ /* 0x000fe200078e0014 */
[----:B------:R-:W-:Y:S01]  /*0d20*/  MOV R26, R13 ;  /* 0x0000000d001a7202 */ /* 0x000fe20000000f00 */
[----:B------:R-:W-:Y:S01]  /*0d30*/  IMAD.MOV.U32 R17, RZ, RZ, R21 ;  /* 0x000000ffff117224 */ /* 0x000fe200078e0015 */
[----:B------:R-:W-:Y:S02]  /*0d40*/  MOV R25, R12 ;  /* 0x0000000c00197202 */ /* 0x000fe40000000f00 */
[----:B------:R-:W-:Y:S02]  /*0d50*/  MOV R24, 0xd70 ;  /* 0x00000d7000187802 */ /* 0x000fe40000000f00 */
[----:B------:R-:W-:Y:S05]  /*0d60*/  CALL.REL.NOINC `($__internal_3_$__cuda_sm20_div_s64) ;  /* 0x0000003800b47944 */ /* 0x000fea0003c00000 */
[----:B------:R-:W-:Y:S02]  /*0d70*/  MOV R38, R20 ;  /* 0x0000001400267202 */ /* 0x000fe40000000f00 */
[----:B------:R-:W-:Y:S01]  /*0d80*/  MOV R39, R21 ;  /* 0x0000001500277202 */ /* 0x000fe20000000f00 */
[----:B------:R-:W-:Y:S05]  /*0d90*/  BRA `(.L_x_148) ;  /* 0x00000000004c7947 */ /* 0x000fea0003800000 */
.L_x_147:
        /* <DEDUP_REMOVED lines=19> */
.L_x_148:
[----:B------:R-:W-:Y:S05]  /*0ed0*/  BSYNC B0 ;  /* 0x0000000000007941 */ /* 0x000fea0003800000 */
.L_x_146:
[-C--:B------:R-:W-:Y:S01]  /*0ee0*/  IABS R7, R2.reuse ;  /* 0x0000000200077213 */ /* 0x080fe20000000000 */
[----:B------:R-:W-:Y:S01]  /*0ef0*/  BSSY B0, `(.L_x_149) ;  /* 0x000003b000007945 */ /* 0x000fe20003800000 */
[----:B------:R-:W-:Y:S02]  /*0f00*/  IABS R10, R2 ;  /* 0x00000002000a7213 */ /* 0x000fe40000000000 */
[----:B------:R-:W0:Y:S01]  /*0f10*/  I2F.RP R17, R7 ;  /* 0x0000000700117306 */ /* 0x000e220000209400 */
[----:B------:R-:W-:Y:S02]  /*0f20*/  IMAD.IADD R6, R6, 0x1, R7 ;  /* 0x0000000106067824 */ /* 0x000fe400078e0207 */
[----:B------:R-:W-:-:S03]  /*0f30*/  IMAD.MOV R10, RZ, RZ, -R10 ;  /* 0x000000ffff0a7224 */ /* 0x000fc600078e0a0a */
[----:B------:R-:W-:Y:S02]  /*0f40*/  IABS R11, R6 ;  /* 0x00000006000b7213 */ /* 0x000fe40000000000 */
[----:B0-----:R-:W0:Y:S02]  /*0f50*/  MUFU.RCP R19, R17 ;  /* 0x0000001100137308 */ /* 0x001e240000001000 */
[----:B0-----:R-:W-:-:S06]  /*0f60*/  VIADD R19, R19, 0xffffffe ;  /* 0x0ffffffe13137836 */ /* 0x001fcc0000000000 */
[----:B------:R-:W0:Y:S02]  /*0f70*/  F2I.FTZ.U32.TRUNC.NTZ R19, R19 ;  /* 0x0000001300137305 */ /* 0x000e24000021f000 */
[----:B0-----:R-:W-:-:S04]  /*0f80*/  IMAD.MOV R18, RZ, RZ, -R19 ;  /* 0x000000ffff127224 */ /* 0x001fc800078e0a13 */
[----:B------:R-:W-:Y:S02]  /*0f90*/  IMAD R15, R18, R7, RZ ;  /* 0x00000007120f7224 */ /* 0x000fe400078e02ff */
[----:B------:R-:W-:-:S04]  /*0fa0*/  IMAD.MOV.U32 R18, RZ, RZ, RZ ;  /* 0x000000ffff127224 */ /* 0x000fc800078e00ff */
[----:B------:R-:W-:-:S06]  /*0fb0*/  IMAD.HI.U32 R15, R19, R15, R18 ;  /* 0x0000000f130f7227 */ /* 0x000fcc00078e0012 */
[----:B------:R-:W-:-:S04]  /*0fc0*/  IMAD.HI.U32 R15, R15, R11, RZ ;  /* 0x0000000b0f0f7227 */ /* 0x000fc800078e00ff */
[----:B------:R-:W-:-:S05]  /*0fd0*/  IMAD R10, R15, R10, R11 ;  /* 0x0000000a0f0a7224 */ /* 0x000fca00078e020b */
[----:B------:R-:W-:-:S13]  /*0fe0*/  ISETP.GT.U32.AND P1, PT, R7, R10, PT ;  /* 0x0000000a0700720c */ /* 0x000fda0003f24070 */
[----:B------:R-:W-:Y:S02]  /*0ff0*/  @!P1 IMAD.IADD R10, R10, 0x1, -R7 ;  /* 0x000000010a0a9824 */ /* 0x000fe400078e0a07 */
        /* <DEDUP_REMOVED lines=23> */
.L_x_150:
        /* <DEDUP_REMOVED lines=19> */
.L_x_151:
[----:B------:R-:W-:Y:S05]  /*12a0*/  BSYNC B0 ;  /* 0x0000000000007941 */ /* 0x000fea0003800000 */
.L_x_149:
[----:B------:R-:W0:Y:S01]  /*12b0*/  S2R R7, SR_TID.X ;  /* 0x0000000000077919 */ /* 0x000e220000002100 */
[----:B------:R-:W-:Y:S01]  /*12c0*/  IADD3 R18, P0, R28, -UR7, RZ ;  /* 0x800000071c127c10 */ /* 0x000fe2000ff1e0ff */
[----:B------:R-:W-:Y:S01]  /*12d0*/  ULDC UR5, c[0x0][0x3c4] ;  /* 0x0000f10000057ab9 */ /* 0x000fe20000000800 */
[----:B------:R-:W-:Y:S01]  /*12e0*/  ULDC.64 UR8, c[0x0][0x208] ;  /* 0x0000820000087ab9 */ /* 0x000fe20000000a00 */
[----:B0-----:R-:W-:-:S04]  /*12f0*/  SHF.R.S32.HI R22, RZ, 0x1f, R7 ;  /* 0x0000001fff167819 */ /* 0x001fc80000011407 */
[----:B------:R-:W-:-:S04]  /*1300*/  LEA.HI R15, R22, R7, RZ, 0x4 ;  /* 0x00000007160f7211 */ /* 0x000fc800078f20ff */
[----:B------:R-:W-:Y:S02]  /*1310*/  LOP3.LUT R8, R15, 0xfffffff0, RZ, 0xc0, !PT ;  /* 0xfffffff00f087812 */ /* 0x000fe400078ec0ff */
[----:B------:R-:W-:-:S03]  /*1320*/  SHF.R.S32.HI R15, RZ, 0x4, R15 ;  /* 0x00000004ff0f7819 */ /* 0x000fc6000001140f */
[----:B------:R-:W-:Y:S01]  /*1330*/  IMAD.IADD R17, R7, 0x1, -R8 ;  /* 0x0000000107117824 */ /* 0x000fe200078e0a08 */
[----:B------:R-:W-:Y:S01]  /*1340*/  IADD3.X R8, R5, ~UR6, RZ, P0, !PT ;  /* 0x8000000605087c10 */ /* 0x000fe200087fe4ff */
[----:B------:R-:W-:-:S03]  /*1350*/  VIADD R25, R15, 0x8 ;  /* 0x000000080f197836 */ /* 0x000fc60000000000 */
[----:B------:R-:W-:Y:S02]  /*1360*/  ISETP.GT.U32.AND P2, PT, R18, R17, PT ;  /* 0x000000111200720c */ /* 0x000fe40003f44070 */
[----:B------:R-:W-:Y:S02]  /*1370*/  SHF.R.S32.HI R23, RZ, 0x1f, R17 ;  /* 0x0000001fff177819 */ /* 0x000fe40000011411 */
[----:B------:R-:W-:Y:S02]  /*1380*/  IADD3 R32, P0, R17, UR7, RZ ;  /* 0x0000000711207c10 */ /* 0x000fe4000ff1e0ff */
[----:B------:R-:W-:Y:S02]  /*1390*/  ISETP.GT.AND.EX P2, PT, R8, R23, PT, P2 ;  /* 0x000000170800720c */ /* 0x000fe40003f44320 */
[----:B------:R-:W-:Y:S02]  /*13a0*/  IADD3.X R33, R23, UR6, RZ, P0, !PT ;  /* 0x0000000617217c10 */ /* 0x000fe400087fe4ff */
[----:B------:R-:W-:-:S02]  /*13b0*/  ISETP.GE.OR P3, PT, R15, UR5, !P2 ;  /* 0x000000050f007c0c */ /* 0x000fc4000d766670 */
[----:B------:R-:W-:-:S11]  /*13c0*/  ISETP.GE.OR P2, PT, R25, UR5, !P2 ;  /* 0x0000000519007c0c */ /* 0x000fd6000d746670 */
[----:B------:R-:W0:Y:S01]  /*13d0*/  @!P3 LDC.64 R18, c[0x0][0x2b8] ;  /* 0x0000ae00ff12bb82 */ /* 0x000e220000000a00 */
[----:B------:R-:W-:Y:S01]  /*13e0*/  @!P3 SHF.R.S32.HI R29, RZ, 0x1f, R15 ;  /* 0x0000001fff1db819 */ /* 0x000fe2000001140f */
[--C-:B------:R-:W-:Y:S01]  /*13f0*/  @!P2 IMAD.MOV.U32 R30, RZ, RZ, R32.reuse ;  /* 0x000000ffff1ea224 */ /* 0x100fe200078e0020 */
[----:B------:R-:W-:Y:S01]  /*1400*/  @!P2 SHF.R.S32.HI R23, RZ, 0x1f, R25 ;  /* 0x0000001fff17a819 */ /* 0x000fe20000011419 */
[--C-:B------:R-:W-:Y:S02]  /*1410*/  @!P2 IMAD.MOV.U32 R31, RZ, RZ, R33.reuse ;  /* 0x000000ffff1fa224 */ /* 0x100fe400078e0021 */
[-C--:B------:R-:W-:Y:S02]  /*1420*/  @!P3 IMAD R26, R29, R28.reuse, RZ ;  /* 0x0000001c1d1ab224 */ /* 0x080fe400078e02ff */
[----:B------:R-:W1:Y:S01]  /*1430*/  @!P2 LDC.64 R8, c[0x0][0x2b8] ;  /* 0x0000ae00ff08ab82 */ /* 0x000e620000000a00 */
[----:B------:R-:W-:Y:S02]  /*1440*/  @!P2 IMAD R24, R23, R28, RZ ;  /* 0x0000001c1718a224 */ /* 0x000fe400078e02ff */
[----:B------:R-:W-:-:S04]  /*1450*/  @!P3 IMAD.WIDE.U32 R32, R28, R15, R32 ;  /* 0x0000000f1c20b225 */ /* 0x000fc800078e0020 */
[----:B------:R-:W-:Y:S02]  /*1460*/  @!P3 IMAD R23, R15, R5, R26 ;  /* 0x000000050f17b224 */ /* 0x000fe400078e021a */
[----:B------:R-:W-:-:S04]  /*1470*/  @!P2 IMAD.WIDE.U32 R30, R28, R25, R30 ;  /* 0x000000191c1ea225 */ /* 0x000fc800078e001e */
[----:B------:R-:W-:Y:S02]  /*1480*/  @!P2 IMAD R24, R25, R5, R24 ;  /* 0x000000051918a224 */ /* 0x000fe400078e0218 */
[----:B------:R-:W-:Y:S01]  /*1490*/  @!P3 IMAD.IADD R23, R33, 0x1, R23 ;  /* 0x000000012117b824 */ /* 0x000fe200078e0217 */
[----:B0-----:R-:W-:Y:S01]  /*14a0*/  @!P3 LEA R18, P1, R32, R18, 0x2 ;  /* 0x000000122012b211 */ /* 0x001fe200078210ff */
[----:B------:R-:W-:-:S03]  /*14b0*/  @!P2 IMAD.IADD R24, R31, 0x1, R24 ;  /* 0x000000011f18a824 */ /* 0x000fc600078e0218 */
[----:B------:R-:W-:Y:S01]  /*14c0*/  @!P3 LEA.HI.X R19, R32, R19, R23, 0x2, P1 ;  /* 0x000000132013b211 */ /* 0x000fe200008f1417 */
[----:B------:R-:W-:Y:S01]  /*14d0*/  IMAD.MOV.U32 R23, RZ, RZ, -0x800000 ;  /* 0xff800000ff177424 */ /* 0x000fe200078e00ff */
[----:B-1----:R-:W-:Y:S01]  /*14e0*/  @!P2 LEA R34, P0, R30, R8, 0x2 ;  /* 0x000000081e22a211 */ /* 0x002fe200078010ff */
[----:B------:R-:W-:-:S04]  /*14f0*/  IMAD.MOV.U32 R8, RZ, RZ, -0x800000 ;  /* 0xff800000ff087424 */ /* 0x000fc800078e00ff */
[----:B------:R0:W2:Y:S01]  /*1500*/  @!P3 LDG.E R23, desc[UR8][R18.64] ;  /* 0x000000081217b981 */ /* 0x0000a2000c1e1900 */
[----:B------:R-:W-:Y:S02]  /*1510*/  @!P2 LEA.HI.X R35, R30, R9, R24, 0x2, P0 ;  /* 0x000000091e23a211 */ /* 0x000fe400000f1418 */
[----:B------:R-:W1:Y:S03]  /*1520*/  LDC R9, c[0x0][0x2c4] ;  /* 0x0000b100ff097b82 */ /* 0x000e660000000800 */
[----:B------:R3:W4:Y:S01]  /*1530*/  @!P2 LDG.E R8, desc[UR8][R34.64] ;  /* 0x000000082208a981 */ /* 0x000722000c1e1900 */
[----:B------:R-:W5:Y:S01]  /*1540*/  S2R R26, SR_CgaCtaId ;  /* 0x00000000001a7919 */ /* 0x000f620000008800 */
[----:B------:R-:W-:Y:S02]  /*1550*/  MOV R29, 0x400 ;  /* 0x00000400001d7802 */ /* 0x000fe40000000f00 */
[----:B------:R-:W-:-:S02]  /*1560*/  ISETP.GT.AND P0, PT, R7, 0xff, PT ;  /* 0x000000ff0700780c */ /* 0x000fc40003f04270 */
[----:B------:R-:W-:Y:S02]  /*1570*/  ISETP.GT.AND P3, PT, R7, 0x7f, PT ;  /* 0x0000007f0700780c */ /* 0x000fe40003f64270 */
[----:B------:R-:W-:-:S04]  /*1580*/  LEA.HI R25, R22, R7, RZ, 0x3 ;  /* 0x0000000716197211 */ /* 0x000fc800078f18ff */
[----:B------:R-:W-:Y:S02]  /*1590*/  LOP3.LUT R30, R25, 0xfffffff8, RZ, 0xc0, !PT ;  /* 0xfffffff8191e7812 */ /* 0x000fe400078ec0ff */
[----:B-----5:R-:W-:-:S05]  /*15a0*/  LEA R26, R26, R29, 0x18 ;  /* 0x0000001d1a1a7211 */ /* 0x020fca00078ec0ff */
[----:B0-----:R-:W-:-:S04]  /*15b0*/  IMAD R18, R15, 0x44, R26 ;  /* 0x000000440f127824 */ /* 0x001fc800078e021a */
[----:B------:R-:W-:Y:S01]  /*15c0*/  IMAD R18, R17, 0x4, R18 ;  /* 0x0000000411127824 */ /* 0x000fe200078e0212 */
[----:B-1----:R-:W-:Y:S01]  /*15d0*/  IABS R24, R9 ;  /* 0x0000000900187213 */ /* 0x002fe20000000000 */
[----:B---3--:R-:W-:-:S03]  /*15e0*/  IMAD.IADD R35, R7, 0x1, -R30 ;  /* 0x0000000107237824 */ /* 0x008fc600078e0a1e */
[----:B------:R-:W0:Y:S01]  /*15f0*/  I2F.RP R22, R24 ;  /* 0x0000001800167306 */ /* 0x000e220000209400 */
[----:B------:R-:W-:Y:S01]  /*1600*/  SHF.R.S32.HI R15, RZ, 0x3, R25 ;  /* 0x00000003ff0f7819 */ /* 0x000fe20000011419 */
[----:B------:R-:W-:Y:S02]  /*1610*/  IMAD R34, R35, 0x44, R26 ;  /* 0x0000004423227824 */ /* 0x000fe400078e021a */
[----:B------:R-:W-:Y:S02]  /*1620*/  IMAD.MOV.U32 R32, RZ, RZ, -0x800000 ;  /* 0xff800000ff207424 */ /* 0x000fe400078e00ff */
[----:B------:R-:W-:Y:S02]  /*1630*/  IMAD.MOV.U32 R33, RZ, RZ, -0x800000 ;  /* 0xff800000ff217424 */ /* 0x000fe400078e00ff */
[----:B------:R-:W-:Y:S01]  /*1640*/  IMAD R34, R15, 0x4, R34 ;  /* 0x000000040f227824 */ /* 0x000fe200078e0222 */
[----:B0-----:R-:W0:Y:S02]  /*1650*/  MUFU.RCP R17, R22 ;  /* 0x0000001600117308 */ /* 0x001e240000001000 */
[----:B0-----:R-:W-:-:S06]  /*1660*/  VIADD R30, R17, 0xffffffe ;  /* 0x0ffffffe111e7836 */ /* 0x001fcc0000000000 */
[----:B------:R-:W0:Y:S02]  /*1670*/  F2I.FTZ.U32.TRUNC.NTZ R31, R30 ;  /* 0x0000001e001f7305 */ /* 0x000e24000021f000 */
[----:B0-----:R-:W-:Y:S02]  /*1680*/  IMAD.MOV R17, RZ, RZ, -R31 ;  /* 0x000000ffff117224 */ /* 0x001fe400078e0a1f */
[----:B------:R-:W-:Y:S02]  /*1690*/  IMAD.MOV.U32 R30, RZ, RZ, RZ ;  /* 0x000000ffff1e7224 */ /* 0x000fe400078e00ff */
[----:B------:R-:W-:Y:S01]  /*16a0*/  IMAD R19, R17, R24, RZ ;  /* 0x0000001811137224 */ /* 0x000fe200078e02ff */
[----:B------:R-:W-:Y:S02]  /*16b0*/  IABS R17, R6 ;  /* 0x0000000600117213 */ /* 0x000fe40000000000 */
[----:B------:R-:W-:-:S04]  /*16c0*/  LOP3.LUT R6, R6, R9, RZ, 0x3c, !PT ;  /* 0x0000000906067212 */ /* 0x000fc800078e3cff */
[----:B------:R-:W-:Y:S02]  /*16d0*/  ISETP.GE.AND P1, PT, R6, RZ, PT ;  /* 0x000000ff0600720c */ /* 0x000fe40003f26270 */
[----:B------:R-:W-:Y:S01]  /*16e0*/  ISETP.GT.AND P4, PT, R2, RZ, PT ;  /* 0x000000ff0200720c */ /* 0x000fe20003f84270 */
[----:B--2---:R-:W-:Y:S04]  /*16f0*/  @!P0 STS [R18], R23 ;  /* 0x0000001712008388 */ /* 0x004fe80000000800 */
[----:B----4-:R0:W-:Y:S01]  /*1700*/  @!P3 STS [R18+0x220], R8 ;  /* 0x000220081200b388 */ /* 0x0101e20000000800 */
[----:B------:R-:W-:Y:S06]  /*1710*/  BAR.SYNC.DEFER_BLOCKING 0x0 ;  /* 0x0000000000007b1d */ /* 0x000fec0000010000 */
[----:B------:R-:W-:Y:S04]  /*1720*/  @!P3 LDS R32, [R34] ;  /* 0x000000002220b984 */ /* 0x000fe80000000800 */
[----:B------:R-:W1:Y:S01]  /*1730*/  @!P3 LDS R33, [R34+0x220] ;  /* 0x000220002221b984 */ /* 0x000e620000000800 */
[----:B0-----:R-:W-:-:S06]  /*1740*/  IMAD.HI.U32 R8, R31, R19, R30 ;  /* 0x000000131f087227 */ /* 0x001fcc00078e001e */
[----:B------:R-:W-:-:S04]  /*1750*/  IMAD.HI.U32 R8, R8, R17, RZ ;  /* 0x0000001108087227 */ /* 0x000fc800078e00ff */
[----:B------:R-:W-:Y:S01]  /*1760*/  IMAD.MOV R18, RZ, RZ, -R8 ;  /* 0x000000ffff127224 */ /* 0x000fe200078e0a08 */
[----:B-1----:R-:W-:-:S05]  /*1770*/  FMNMX.FTZ R22, R32, R33, !PT ;  /* 0x0000002120167209 */ /* 0x002fca0007810000 */
[----:B------:R-:W0:Y:S01]  /*1780*/  SHFL.BFLY PT, R19, R22, 0x4, 0x1f ;  /* 0x0c801f0016137f89 */ /* 0x000e2200000e0000 */
[----:B------:R-:W-:Y:S01]  /*1790*/  IMAD R17, R24, R18, R17 ;  /* 0x0000001218117224 */ /* 0x000fe200078e0211 */
[----:B0-----:R-:W-:-:S05]  /*17a0*/  FMNMX.FTZ R19, R22, R19, !PT ;  /* 0x0000001316137209 */ /* 0x001fca0007810000 */
[----:B------:R-:W0:Y:S01]  /*17b0*/  SHFL.BFLY PT, R18, R19, 0x2, 0x1f ;  /* 0x0c401f0013127f89 */ /* 0x000e2200000e0000 */
[----:B------:R-:W-:-:S13]  /*17c0*/  ISETP.GT.U32.AND P0, PT, R24, R17, PT ;  /* 0x000000111800720c */ /* 0x000fda0003f04070 */
[----:B------:R-:W-:Y:S01]  /*17d0*/  @!P0 IMAD.IADD R17, R17, 0x1, -R24 ;  /* 0x0000000111118824 */ /* 0x000fe200078e0a18 */
[----:B0-----:R-:W-:-:S05]  /*17e0*/  FMNMX.FTZ R6, R19, R18, !PT ;  /* 0x0000001213067209 */ /* 0x001fca0007810000 */
[----:B------:R-:W0:Y:S01]  /*17f0*/  SHFL.BFLY PT, R19, R6, 0x1, 0x1f ;  /* 0x0c201f0006137f89 */ /* 0x000e2200000e0000 */
[----:B------:R-:W-:Y:S01]  /*1800*/  ISETP.GE.U32.AND P2, PT, R17, R24, PT ;  /* 0x000000181100720c */ /* 0x000fe20003f46070 */
[----:B------:R-:W-:Y:S01]  /*1810*/  @!P0 VIADD R8, R8, 0x1 ;  /* 0x0000000108088836 */ /* 0x000fe20000000000 */
[----:B------:R-:W-:Y:S01]  /*1820*/  ISETP.NE.AND P0, PT, R9, RZ, PT ;  /* 0x000000ff0900720c */ /* 0x000fe20003f05270 */
[----:B------:R-:W1:Y:S01]  /*1830*/  LDC R17, c[0x0][0x270] ;  /* 0x00009c00ff117b82 */ /* 0x000e620000000800 */
[----:B------:R-:W-:Y:S02]  /*1840*/  SHF.R.S32.HI R18, RZ, 0x1f, R2 ;  /* 0x0000001fff127819 */ /* 0x000fe40000011402 */
[----:B------:R-:W-:-:S07]  /*1850*/  LEA.HI.SX32 R23, R2, 0x1, 0x1 ;  /* 0x0000000102177811 */ /* 0x000fce00078f0aff */
[----:B------:R-:W-:-:S04]  /*1860*/  @P2 VIADD R8, R8, 0x1 ;  /* 0x0000000108082836 */ /* 0x000fc80000000000 */
[----:B------:R-:W-:Y:S01]  /*1870*/  @!P1 IMAD.MOV R8, RZ, RZ, -R8 ;  /* 0x000000ffff089224 */ /* 0x000fe200078e0a08 */
[----:B------:R-:W-:Y:S02]  /*1880*/  @!P0 LOP3.LUT R8, RZ, R9, RZ, 0x33, !PT ;  /* 0x00000009ff088212 */ /* 0x000fe400078e33ff */
[----:B0-----:R-:W-:Y:S01]  /*1890*/  FMNMX.FTZ R19, R6, R19, !PT ;  /* 0x0000001306137209 */ /* 0x001fe20007810000 */
[----:B------:R-:W-:-:S03]  /*18a0*/  @!P4 IMAD.MOV R23, RZ, RZ, R18 ;  /* 0x000000ffff17c224 */ /* 0x000fc600078e0212 */
[----:B------:R-:W-:Y:S01]  /*18b0*/  FSETP.NEU.FTZ.AND P0, PT, R19, -INF , PT ;  /* 0xff8000001300780b */ /* 0x000fe20003f1d000 */
[----:B------:R-:W-:-:S03]  /*18c0*/  IMAD R2, R23, R8, RZ ;  /* 0x0000000817027224 */ /* 0x000fc600078e02ff */
[----:B------:R-:W-:Y:S02]  /*18d0*/  FSEL R6, R19, RZ, P0 ;  /* 0x000000ff13067208 */ /* 0x000fe40000000000 */
[----:B------:R-:W-:-:S03]  /*18e0*/  IABS R29, R2 ;  /* 0x00000002001d7213 */ /* 0x000fc60000000000 */
[C---:B------:R-:W-:Y:S01]  /*18f0*/  FADD.FTZ R19, -R6.reuse, R32 ;  /* 0x0000002006137221 */ /* 0x040fe20000010100 */
[----:B------:R-:W-:Y:S01]  /*1900*/  FADD.FTZ R24, -R6, R33 ;  /* 0x0000002106187221 */ /* 0x000fe20000010100 */
[----:B------:R-:W0:Y:S02]  /*1910*/  I2F.RP R18, R29 ;  /* 0x0000001d00127306 */ /* 0x000e240000209400 */
[----:B------:R-:W-:Y:S01]  /*1920*/  FMUL.FTZ R19, R19, 1.4426950216293334961 ;  /* 0x3fb8aa3b13137820 */ /* 0x000fe20000410000 */
[----:B------:R-:W-:Y:S01]  /*1930*/  FMUL.FTZ R24, R24, 1.4426950216293334961 ;  /* 0x3fb8aa3b18187820 */ /* 0x000fe20000410000 */
[----:B-1----:R-:W-:-:S04]  /*1940*/  IABS R23, R17 ;  /* 0x0000001100177213 */ /* 0x002fc80000000000 */
[----:B------:R-:W-:Y:S08]  /*1950*/  MUFU.EX2 R19, R19 ;  /* 0x0000001300137308 */ /* 0x000ff00000000800 */
[----:B------:R-:W1:Y:S08]  /*1960*/  MUFU.EX2 R8, R24 ;  /* 0x0000001800087308 */ /* 0x000e700000000800 */
[----:B------:R-:W2:Y:S08]  /*1970*/  I2F.U32.RP R22, R23 ;  /* 0x0000001700167306 */ /* 0x000eb00000209000 */
[----:B0-----:R-:W0:Y:S01]  /*1980*/  MUFU.RCP R40, R18 ;  /* 0x0000001200287308 */ /* 0x001e220000001000 */
[----:B-1----:R-:W-:-:S07]  /*1990*/  FADD.FTZ R8, R19, R8 ;  /* 0x0000000813087221 */ /* 0x002fce0000010000 */
[----:B--2---:R-:W1:Y:S01]  /*19a0*/  MUFU.RCP R36, R22 ;  /* 0x0000001600247308 */ /* 0x004e620000001000 */
[----:B------:R-:W2:Y:S01]  /*19b0*/  SHFL.BFLY PT, R31, R8, 0x4, 0x1f ;  /* 0x0c801f00081f7f89 */ /* 0x000ea200000e0000 */
[----:B0-----:R-:W-:-:S06]  /*19c0*/  VIADD R40, R40, 0xffffffe ;  /* 0x0ffffffe28287836 */ /* 0x001fcc0000000000 */
[----:B------:R-:W0:Y:S01]  /*19d0*/  F2I.FTZ.U32.TRUNC.NTZ R41, R40 ;  /* 0x0000002800297305 */ /* 0x000e22000021f000 */
[----:B-1----:R-:W-:-:S07]  /*19e0*/  VIADD R36, R36, 0xffffffe ;  /* 0x0ffffffe24247836 */ /* 0x002fce0000000000 */
[----:B------:R-:W1:Y:S01]  /*19f0*/  F2I.FTZ.U32.TRUNC.NTZ R37, R36 ;  /* 0x0000002400257305 */ /* 0x000e62000021f000 */
[----:B--2---:R-:W-:Y:S01]  /*1a00*/  FADD.FTZ R31, R8, R31 ;  /* 0x0000001f081f7221 */ /* 0x004fe20000010000 */
[----:B0-----:R-:W-:Y:S02]  /*1a10*/  IMAD.MOV R30, RZ, RZ, -R41 ;  /* 0x000000ffff1e7224 */ /* 0x001fe400078e0a29 */
[----:B------:R-:W-:Y:S02]  /*1a20*/  VIADD R22, R29, UR4 ;  /* 0x000000041d167c36 */ /* 0x000fe40008000000 */
[----:B------:R-:W0:Y:S01]  /*1a30*/  SHFL.BFLY PT, R26, R31, 0x2, 0x1f ;  /* 0x0c401f001f1a7f89 */ /* 0x000e2200000e0000 */
[----:B------:R-:W-:Y:S02]  /*1a40*/  IMAD R30, R30, R29, RZ ;  /* 0x0000001d1e1e7224 */ /* 0x000fe400078e02ff */
[----:B------:R-:W-:Y:S01]  /*1a50*/  IMAD.MOV.U32 R40, RZ, RZ, RZ ;  /* 0x000000ffff287224 */ /* 0x000fe200078e00ff */
[----:B------:R-:W-:Y:S01]  /*1a60*/  IABS R24, R2 ;  /* 0x0000000200187213 */ /* 0x000fe20000000000 */
[----:B-1----:R-:W-:Y:S01]  /*1a70*/  IMAD.MOV R18, RZ, RZ, -R37 ;  /* 0x000000ffff127224 */ /* 0x002fe200078e0a25 */
[----:B------:R-:W-:Y:S01]  /*1a80*/  IABS R25, R22 ;  /* 0x0000001600197213 */ /* 0x000fe20000000000 */
[----:B------:R-:W-:-:S04]  /*1a90*/  IMAD.HI.U32 R30, R41, R30, R40 ;  /* 0x0000001e291e7227 */ /* 0x000fc800078e0028 */
[----:B------:R-:W-:Y:S02]  /*1aa0*/  IMAD R19, R18, R23, RZ ;  /* 0x0000001712137224 */ /* 0x000fe400078e02ff */
[----:B------:R-:W-:Y:S02]  /*1ab0*/  IMAD.MOV.U32 R36, RZ, RZ, RZ ;  /* 0x000000ffff247224 */ /* 0x000fe400078e00ff */
[----:B------:R-:W-:Y:S02]  /*1ac0*/  IMAD.MOV R24, RZ, RZ, -R24 ;  /* 0x000000ffff187224 */ /* 0x000fe400078e0a18 */
[----:B------:R-:W-:Y:S01]  /*1ad0*/  IMAD.HI.U32 R30, R30, R25, RZ ;  /* 0x000000191e1e7227 */ /* 0x000fe200078e00ff */
[----:B------:R-:W-:Y:S02]  /*1ae0*/  IABS R8, R4 ;  /* 0x0000000400087213 */ /* 0x000fe40000000000 */
[----:B------:R-:W-:Y:S01]  /*1af0*/  IABS R18, R17 ;  /* 0x0000001100127213 */ /* 0x000fe20000000000 */
[----:B------:R-:W-:-:S04]  /*1b00*/  IMAD.HI.U32 R36, R37, R19, R36 ;  /* 0x0000001325247227 */ /* 0x000fc800078e0024 */
[----:B------:R-:W-:Y:S02]  /*1b10*/  IMAD R24, R30, R24, R25 ;  /* 0x000000181e187224 */ /* 0x000fe400078e0219 */
[----:B------:R-:W-:Y:S02]  /*1b20*/  IMAD.MOV R18, RZ, RZ, -R18 ;  /* 0x000000ffff127224 */ /* 0x000fe400078e0a12 */
[----:B------:R-:W-:Y:S01]  /*1b30*/  IMAD.HI.U32 R19, R36, R8, RZ ;  /* 0x0000000824137227 */ /* 0x000fe200078e00ff */
[----:B------:R-:W-:-:S03]  /*1b40*/  ISETP.GT.U32.AND P4, PT, R29, R24, PT ;  /* 0x000000181d00720c */ /* 0x000fc60003f84070 */
[----:B------:R-:W-:-:S04]  /*1b50*/  IMAD.HI.U32 R36, R36, R25, RZ ;  /* 0x0000001924247227 */ /* 0x000fc800078e00ff */
[----:B0-----:R-:W-:Y:S01]  /*1b60*/  FADD.FTZ R26, R31, R26 ;  /* 0x0000001a1f1a7221 */ /* 0x001fe20000010000 */
[-C--:B------:R-:W-:Y:S02]  /*1b70*/  IMAD R8, R19, R18.reuse, R8 ;  /* 0x0000001213087224 */ /* 0x080fe400078e0208 */
[----:B------:R-:W-:-:S03]  /*1b80*/  IMAD R18, R36, R18, R25 ;  /* 0x0000001224127224 */ /* 0x000fc600078e0219 */
[C---:B------:R-:W-:Y:S01]  /*1b90*/  ISETP.GT.U32.AND P1, PT, R23.reuse, R8, PT ;  /* 0x000000081700720c */ /* 0x040fe20003f24070 */
[----:B------:R-:W0:Y:S01]  /*1ba0*/  SHFL.BFLY PT, R25, R26, 0x1, 0x1f ;  /* 0x0c201f001a197f89 */ /* 0x000e2200000e0000 */
[----:B------:R-:W-:Y:S01]  /*1bb0*/  ISETP.GT.U32.AND P5, PT, R23, R18, PT ;  /* 0x000000121700720c */ /* 0x000fe20003fa4070 */
[----:B------:R-:W-:-:S05]  /*1bc0*/  @!P4 IMAD.IADD R24, R24, 0x1, -R29 ;  /* 0x000000011818c824 */ /* 0x000fca00078e0a1d */
[----:B------:R-:W-:Y:S01]  /*1bd0*/  ISETP.GE.U32.AND P0, PT, R24, R29, PT ;  /* 0x0000001d1800720c */ /* 0x000fe20003f06070 */
[----:B------:R-:W-:-:S04]  /*1be0*/  @!P4 VIADD R30, R30, 0x1 ;  /* 0x000000011e1ec836 */ /* 0x000fc80000000000 */
[--C-:B------:R-:W-:Y:S02]  /*1bf0*/  @!P1 IMAD.IADD R8, R8, 0x1, -R23.reuse ;  /* 0x0000000108089824 */ /* 0x100fe400078e0a17 */
[----:B------:R-:W-:Y:S01]  /*1c00*/  @!P5 IMAD.IADD R18, R18, 0x1, -R23 ;  /* 0x000000011212d824 */ /* 0x000fe200078e0a17 */
[----:B------:R-:W-:Y:S02]  /*1c10*/  LOP3.LUT R24, R22, R29, RZ, 0x3c, !PT ;  /* 0x0000001d16187212 */ /* 0x000fe400078e3cff */
[----:B------:R-:W-:Y:S02]  /*1c20*/  ISETP.GE.U32.AND P4, PT, R8, R23, PT ;  /* 0x000000170800720c */ /* 0x000fe40003f86070 */
[----:B------:R-:W-:Y:S02]  /*1c30*/  LOP3.LUT R4, R4, R17, RZ, 0x3c, !PT ;  /* 0x0000001104047212 */ /* 0x000fe400078e3cff */
[----:B------:R-:W-:Y:S02]  /*1c40*/  ISETP.GE.U32.AND P6, PT, R18, R23, PT ;  /* 0x000000171200720c */ /* 0x000fe40003fc6070 */
[----:B------:R-:W-:Y:S01]  /*1c50*/  LOP3.LUT R22, R22, R17, RZ, 0x3c, !PT ;  /* 0x0000001116167212 */ /* 0x000fe200078e3cff */
[----:B------:R-:W-:Y:S01]  /*1c60*/  @P0 VIADD R30, R30, 0x1 ;  /* 0x000000011e1e0836 */ /* 0x000fe20000000000 */
[----:B------:R-:W-:Y:S01]  /*1c70*/  ISETP.GE.AND P0, PT, R4, RZ, PT ;  /* 0x000000ff0400720c */ /* 0x000fe20003f06270 */
[----:B------:R-:W-:Y:S01]  /*1c80*/  @!P5 VIADD R36, R36, 0x1 ;  /* 0x000000012424d836 */ /* 0x000fe20000000000 */
[----:B------:R-:W-:Y:S01]  /*1c90*/  ISETP.GT.AND P5, PT, R3, RZ, PT ;  /* 0x000000ff0300720c */ /* 0x000fe20003fa4270 */
[----:B------:R-:W-:Y:S01]  /*1ca0*/  @!P1 VIADD R19, R19, 0x1 ;  /* 0x0000000113139836 */ /* 0x000fe20000000000 */
[----:B------:R-:W1:Y:S01]  /*1cb0*/  LDC.U8 R8, c[0x0][0x3d9] ;  /* 0x0000f640ff087b82 */ /* 0x000e620000000000 */
[----:B------:R-:W-:Y:S01]  /*1cc0*/  ISETP.GE.AND P1, PT, R22, RZ, PT ;  /* 0x000000ff1600720c */ /* 0x000fe20003f26270 */
[----:B0-----:R-:W-:Y:S01]  /*1cd0*/  FADD.FTZ R25, R26, R25 ;  /* 0x000000191a197221 */ /* 0x001fe20000010000 */
[----:B------:R-:W-:Y:S01]  /*1ce0*/  @P4 VIADD R19, R19, 0x1 ;  /* 0x0000000113134836 */ /* 0x000fe20000000000 */
[----:B------:R-:W-:-:S02]  /*1cf0*/  ISETP.GE.AND P2, PT, R24, RZ, PT ;  /* 0x000000ff1800720c */ /* 0x000fc40003f46270 */
[----:B------:R-:W-:Y:S02]  /*1d00*/  SHF.R.S32.HI R18, RZ, 0x1f, R3 ;  /* 0x0000001fff127819 */ /* 0x000fe40000011403 */
[----:B------:R-:W-:Y:S01]  /*1d10*/  FSETP.NE.FTZ.AND P4, PT, R25, RZ, PT ;  /* 0x000000ff1900720b */ /* 0x000fe20003f95000 */
[----:B------:R-:W-:Y:S01]  /*1d20*/  @P6 VIADD R36, R36, 0x1 ;  /* 0x0000000124246836 */ /* 0x000fe20000000000 */
[----:B------:R-:W-:Y:S01]  /*1d30*/  LEA.HI.SX32 R4, R3, 0x1, 0x1 ;  /* 0x0000000103047811 */ /* 0x000fe200078f0aff */
[----:B------:R-:W-:Y:S01]  /*1d40*/  @!P5 IMAD.MOV R4, RZ, RZ, R18 ;  /* 0x000000ffff04d224 */ /* 0x000fe200078e0212 */
[----:B------:R-:W-:Y:S01]  /*1d50*/  ISETP.NE.AND P6, PT, R2, RZ, PT ;  /* 0x000000ff0200720c */ /* 0x000fe20003fc5270 */
[----:B------:R-:W-:Y:S01]  /*1d60*/  @!P0 IMAD.MOV R19, RZ, RZ, -R19 ;  /* 0x000000ffff138224 */ /* 0x000fe200078e0a13 */
[----:B------:R-:W-:Y:S01]  /*1d70*/  ISETP.NE.AND P5, PT, R17, RZ, PT ;  /* 0x000000ff1100720c */ /* 0x000fe20003fa5270 */
[----:B------:R-:W-:Y:S01]  /*1d80*/  @!P1 IMAD.MOV R36, RZ, RZ, -R36 ;  /* 0x000000ffff249224 */ /* 0x000fe200078e0a24 */
[----:B------:R-:W-:Y:S01]  /*1d90*/  LOP3.LUT R22, RZ, R17, RZ, 0x33, !PT ;  /* 0x00000011ff167212 */ /* 0x000fe200078e33ff */
[----:B------:R-:W-:-:S03]  /*1da0*/  @!P2 IMAD.MOV R30, RZ, RZ, -R30 ;  /* 0x000000ffff1ea224 */ /* 0x000fc600078e0a1e */
[C---:B------:R-:W-:Y:S02]  /*1db0*/  SEL R19, R22.reuse, R19, !P5 ;  /* 0x0000001316137207 */ /* 0x040fe40006800000 */
[----:B------:R-:W-:Y:S01]  /*1dc0*/  SEL R22, R22, R36, !P5 ;  /* 0x0000002416167207 */ /* 0x000fe20006800000 */
[----:B------:R-:W0:Y:S01]  /*1dd0*/  @P4 MUFU.LG2 R25, R25 ;  /* 0x0000001900194308 */ /* 0x000e220000000c00 */
[C---:B------:R-:W-:Y:S02]  /*1de0*/  LOP3.LUT P5, RZ, R7.reuse, 0x7, RZ, 0xc0, !PT ;  /* 0x0000000707ff7812 */ /* 0x040fe400078ac0ff */
[----:B------:R-:W-:Y:S02]  /*1df0*/  ISETP.GT.AND P2, PT, R2, RZ, PT ;  /* 0x000000ff0200720c */ /* 0x000fe40003f44270 */
[----:B------:R-:W-:Y:S02]  /*1e00*/  ISETP.GT.OR P5, PT, R7, 0x7f, P5 ;  /* 0x0000007f0700780c */ /* 0x000fe40002fa4670 */
[----:B-1----:R-:W-:-:S02]  /*1e10*/  ISETP.NE.AND P0, PT, R8, RZ, PT ;  /* 0x000000ff0800720c */ /* 0x002fc40003f05270 */
[----:B------:R-:W-:Y:S02]  /*1e20*/  @!P6 LOP3.LUT R30, RZ, R29, RZ, 0x33, !PT ;  /* 0x0000001dff1ee212 */ /* 0x000fe400078e33ff */
[----:B------:R-:W-:Y:S02]  /*1e30*/  SEL R9, R9, 0x1, !P0 ;  /* 0x0000000109097807 */ /* 0x000fe40004000000 */
[----:B------:R-:W-:Y:S02]  /*1e40*/  SHF.R.S32.HI R8, RZ, 0x1f, R2 ;  /* 0x0000001fff087819 */ /* 0x000fe40000011402 */
[----:B------:R-:W-:Y:S02]  /*1e50*/  ISETP.LT.U32.AND P1, PT, R20, R30, PT ;  /* 0x0000001e1400720c */ /* 0x000fe40003f21070 */
[----:B------:R-:W-:Y:S01]  /*1e60*/  SHF.R.S32.HI R23, RZ, 0x1f, R30 ;  /* 0x0000001fff177819 */ /* 0x000fe2000001141e */
[----:B------:R-:W-:Y:S01]  /*1e70*/  IMAD R7, R19, R9, RZ ;  /* 0x0000000913077224 */ /* 0x000fe200078e02ff */
[----:B------:R-:W-:Y:S01]  /*1e80*/  LEA.HI.SX32 R18, R2, 0x1, 0x1 ;  /* 0x0000000102127811 */ /* 0x000fe200078f0aff */
[----:B------:R-:W-:Y:S01]  /*1e90*/  @!P2 IMAD.MOV R18, RZ, RZ, R8 ;  /* 0x000000ffff12a224 */ /* 0x000fe200078e0208 */
[----:B------:R-:W-:Y:S01]  /*1ea0*/  ISETP.LT.AND.EX P1, PT, R21, R23, PT, P1 ;  /* 0x000000171500720c */ /* 0x000fe20003f21310 */
[----:B------:R-:W-:Y:S01]  /*1eb0*/  IMAD R19, R22, R9, RZ ;  /* 0x0000000916137224 */ /* 0x000fe200078e02ff */
[----:B------:R-:W-:Y:S01]  /*1ec0*/  BSSY B1, `(.L_x_152) ;  /* 0x00001ce000017945 */ /* 0x000fe20003800000 */
[----:B------:R-:W-:-:S02]  /*1ed0*/  IMAD.MOV.U32 R31, RZ, RZ, 0x7f800000 ;  /* 0x7f800000ff1f7424 */ /* 0x000fc400078e00ff */
[----:B0-----:R-:W-:Y:S01]  /*1ee0*/  @P4 FFMA.FTZ R31, R25, 0.69314718246459960938, R6 ;  /* 0x3f317218191f4823 */ /* 0x001fe20000010006 */
        /* <DEDUP_REMOVED lines=40> */
[----:B------:R-:W-:Y:S05]  /*2170*/  CALL.REL.NOINC `($__internal_3_$__cuda_sm20_div_s64) ;  /* 0x0000002400b07944 */ /* 0x000fea0003c00000 */
        /* <DEDUP_REMOVED lines=10> */
.L_x_156:
        /* <DEDUP_REMOVED lines=22> */
.L_x_157:
[----:B------:R-:W-:Y:S05]  /*2380*/  BSYNC B0 ;  /* 0x0000000000007941 */ /* 0x000fea0003800000 */
.L_x_155:
[----:B------:R-:W-:Y:S01]  /*2390*/  LOP3.LUT R19, R17, R0, RZ, 0xfc, !PT ;  /* 0x0000000011137212 */ /* 0x000fe200078efcff */
[----:B------:R-:W-:Y:S03]  /*23a0*/  BSSY B0, `(.L_x_158) ;  /* 0x0000028000007945 */ /* 0x000fe60003800000 */
[----:B------:R-:W-:-:S13]  /*23b0*/  ISETP.NE.U32.AND P1, PT, R19, RZ, PT ;  /* 0x000000ff1300720c */ /* 0x000fda0003f25070 */
[----:B------:R-:W-:Y:S05]  /*23c0*/  @!P1 BRA `(.L_x_159) ;  /* 0x00000000003c9947 */ /* 0x000fea0003800000 */
[----:B------:R-:W-:Y:S01]  /*23d0*/  IMAD.MOV.U32 R26, RZ, RZ, R27 ;  /* 0x000000ffff1a7224 */ /* 0x000fe200078e001b */
[----:B------:R-:W-:Y:S02]  /*23e0*/  MOV R25, R0 ;  /* 0x0000000000197202 */ /* 0x000fe40000000f00 */
[----:B------:R-:W-:Y:S02]  /*23f0*/  MOV R24, 0x2410 ;  /* 0x0000241000187802 */ /* 0x000fe40000000f00 */
[----:B------:R-:W-:Y:S05]  /*2400*/  CALL.REL.NOINC `($__internal_3_$__cuda_sm20_div_s64) ;  /* 0x00000024000c7944 */ /* 0x000fea0003c00000 */
        /* <DEDUP_REMOVED lines=11> */
.L_x_159:
        /* <DEDUP_REMOVED lines=22> */
.L_x_160:
[----:B------:R-:W-:Y:S05]  /*2620*/  BSYNC B0 ;  /* 0x0000000000007941 */ /* 0x000fea0003800000 */
.L_x_158:
        /* <DEDUP_REMOVED lines=11> */
[----:B------:R-:W-:Y:S05]  /*26e0*/  CALL.REL.NOINC `($__internal_3_$__cuda_sm20_div_s64) ;  /* 0x0000002000547944 */ /* 0x000fea0003c00000 */
[----:B------:R-:W-:-:S04]  /*26f0*/  IADD3 R17, P0, RZ, -R20, RZ ;  /* 0x80000014ff117210 */ /* 0x000fc80007f1e0ff */
[----:B------:R-:W-:Y:S01]  /*2700*/  IADD3.X R18, RZ, ~R21, RZ, P0, !PT ;  /* 0x80000015ff127210 */ /* 0x000fe200007fe4ff */
[----:B------:R-:W-:-:S04]  /*2710*/  IMAD.WIDE.U32 R40, R5, R17, R40 ;  /* 0x0000001105287225 */ /* 0x000fc800078e0028 */
[----:B------:R-:W-:-:S04]  /*2720*/  IMAD R18, R18, R5, RZ ;  /* 0x0000000512127224 */ /* 0x000fc800078e02ff */
[----:B------:R-:W-:-:S05]  /*2730*/  IMAD R4, R4, R17, R18 ;  /* 0x0000001104047224 */ /* 0x000fca00078e0212 */
[----:B------:R-:W-:Y:S01]  /*2740*/  IADD3 R4, R41, R4, RZ ;  /* 0x0000000429047210 */ /* 0x000fe20007ffe0ff */
[----:B------:R-:W-:Y:S05]  /*2750*/  BRA `(.L_x_163) ;  /* 0x0000000000587947 */ /* 0x000fea0003800000 */
.L_x_162:
        /* <DEDUP_REMOVED lines=22> */
.L_x_163:
[----:B------:R-:W-:Y:S05]  /*28c0*/  BSYNC B0 ;  /* 0x0000000000007941 */ /* 0x000fea0003800000 */
.L_x_161:
        /* <DEDUP_REMOVED lines=38> */
[----:B------:R-:W-:Y:S05]  /*2b30*/  CALL.REL.NOINC `($__internal_3_$__cuda_sm20_div_s64) ;  /* 0x0000001c00407944 */ /* 0x000fea0003c00000 */
        /* <DEDUP_REMOVED lines=12> */
.L_x_165:
        /* <DEDUP_REMOVED lines=23> */
.L_x_166:
[----:B------:R-:W-:Y:S05]  /*2d70*/  BSYNC B0 ;  /* 0x0000000000007941 */ /* 0x000fea0003800000 */
.L_x_164:
        /* <DEDUP_REMOVED lines=19> */
.L_x_168:
        /* <DEDUP_REMOVED lines=22> */
.L_x_169:
[----:B------:R-:W-:Y:S05]  /*3010*/  BSYNC B0 ;  /* 0x0000000000007941 */ /* 0x000fea0003800000 */
.L_x_167:
        /* <DEDUP_REMOVED lines=19> */
.L_x_171:
        /* <DEDUP_REMOVED lines=23> */
.L_x_172:
[----:B------:R-:W-:Y:S05]  /*32c0*/  BSYNC B0 ;  /* 0x0000000000007941 */ /* 0x000fea0003800000 */
.L_x_170:
[----:B------:R-:W-:Y:S01]  /*32d0*/  SHF.R.S32.HI R18, RZ, 0x1f, R7 ;  /* 0x0000001fff127819 */ /* 0x000fe20000011407 */
[-C--:B------:R-:W-:Y:S01]  /*32e0*/  IMAD R13, R21, R7.reuse, RZ ;  /* 0x00000007150d7224 */ /* 0x080fe200078e02ff */
[----:B------:R-:W-:Y:S01]  /*32f0*/  ULDC UR4, c[0x0][0x2c4] ;  /* 0x0000b10000047ab9 */ /* 0x000fe20000000800 */
[----:B------:R-:W-:Y:S01]  /*3300*/  IMAD.WIDE.U32 R46, R20, R7, RZ ;  /* 0x00000007142e7225 */ /* 0x000fe200078e00ff */
[----:B------:R-:W-:Y:S01]  /*3310*/  SHF.R.S32.HI R7, RZ, 0x1f, R3 ;  /* 0x0000001fff077819 */ /* 0x000fe20000011403 */
[----:B------:R-:W-:Y:S02]  /*3320*/  BSSY B0, `(.L_x_173) ;  /* 0x0000039000007945 */ /* 0x000fe40003800000 */
[----:B------:R-:W-:Y:S02]  /*3330*/  IMAD R13, R18, R20, R13 ;  /* 0x00000014120d7224 */ /* 0x000fe400078e020d */
[----:B------:R-:W-:Y:S01]  /*3340*/  IMAD R18, R12, R3, RZ ;  /* 0x000000030c127224 */ /* 0x000fe200078e02ff */
[----:B------:R-:W-:Y:S01]  /*3350*/  LOP3.LUT R12, R45, R10, RZ, 0xfc, !PT ;  /* 0x0000000a2d0c7212 */ /* 0x000fe200078efcff */
[----:B------:R-:W-:-:S02]  /*3360*/  IMAD R51, R27, UR4, RZ ;  /* 0x000000041b337c24 */ /* 0x000fc4000f8e02ff */
[----:B------:R-:W-:Y:S01]  /*3370*/  IMAD R7, R7, R48, R18 ;  /* 0x0000003007077224 */ /* 0x000fe200078e0212 */
[----:B------:R-:W-:Y:S01]  /*3380*/  ISETP.NE.U32.AND P0, PT, R12, RZ, PT ;  /* 0x000000ff0c00720c */ /* 0x000fe20003f05070 */
[----:B------:R-:W-:Y:S01]  /*3390*/  IMAD R14, R14, R51, RZ ;  /* 0x000000330e0e7224 */ /* 0x000fe200078e02ff */
[----:B------:R-:W-:Y:S01]  /*33a0*/  SHF.R.S32.HI R17, RZ, 0x1f, R51 ;  /* 0x0000001fff117819 */ /* 0x000fe20000011433 */
[----:B------:R-:W-:Y:S01]  /*33b0*/  IMAD.WIDE.U32 R48, R48, R3, RZ ;  /* 0x0000000330307225 */ /* 0x000fe200078e00ff */
[----:B------:R-:W-:-:S03]  /*33c0*/  IADD3 R12, R47, R13, RZ ;  /* 0x0000000d2f0c7210 */ /* 0x000fc60007ffe0ff */
        /* <DEDUP_REMOVED lines=23> */
.L_x_174:
        /* <DEDUP_REMOVED lines=23> */
.L_x_175:
[----:B------:R-:W-:Y:S05]  /*36b0*/  BSYNC B0 ;  /* 0x0000000000007941 */ /* 0x000fea0003800000 */
.L_x_173:
        /* <DEDUP_REMOVED lines=29> */
.L_x_177:
        /* <DEDUP_REMOVED lines=23> */
.L_x_178:
[----:B------:R-:W-:Y:S05]  /*3a00*/  BSYNC B0 ;  /* 0x0000000000007941 */ /* 0x000fea0003800000 */
.L_x_176:
        /* <DEDUP_REMOVED lines=21> */
.L_x_154:
[----:B------:R-:W-:Y:S02]  /*3b60*/  ULDC.64 UR4, c[0x0][0x2b0] ;  /* 0x0000ac0000047ab9 */ /* 0x000fe40000000a00 */
[----:B------:R-:W-:-:S04]  /*3b70*/  LEA R2, P0, R36, UR4, 0x2 ;  /* 0x0000000424027c11 */ /* 0x000fc8000f8010ff */
[----:B------:R-:W-:-:S05]  /*3b80*/  LEA.HI.X R3, R36, UR5, R37, 0x2, P0 ;  /* 0x0000000524037c11 */ /* 0x000fca00080f1425 */
[----:B------:R0:W-:Y:S04]  /*3b90*/  STG.E desc[UR8][R2.64], R31 ;  /* 0x0000001f02007986 */ /* 0x0001e8000c101908 */
.L_x_153:
[----:B------:R-:W-:Y:S05]  /*3ba0*/  BSYNC B1 ;  /* 0x0000000000017941 */ /* 0x000fea0003800000 */
.L_x_152:
[----:B------:R-:W2:Y:S01]  /*3bb0*/  LDC R0, c[0x0][0x3c4] ;  /* 0x0000f100ff007b82 */ /* 0x000ea20000000800 */
[C---:B0-----:R-:W-:Y:S01]  /*3bc0*/  VIADD R3, R35.reuse, 0x8 ;  /* 0x0000000823037836 */ /* 0x041fe20000000000 */
[----:B------:R-:W-:Y:S01]  /*3bd0*/  CS2R R10, SRZ ;  /* 0x00000000000a7805 */ /* 0x000fe2000001ff00 */
[----:B------:R-:W-:Y:S01]  /*3be0*/  IMAD.MOV.U32 R13, RZ, RZ, RZ ;  /* 0x000000ffff0d7224 */ /* 0x000fe200078e00ff */
[----:B------:R-:W-:Y:S02]  /*3bf0*/  CS2R R8, SRZ ;  /* 0x0000000000087805 */ /* 0x000fe4000001ff00 */
[----:B------:R-:W-:Y:S02]  /*3c00*/  CS2R R6, SRZ ;  /* 0x0000000000067805 */ /* 0x000fe4000001ff00 */
[-C--:B--2---:R-:W-:Y:S02]  /*3c10*/  ISETP.GE.OR P0, PT, R35, R0.reuse, P3 ;  /* 0x000000002300720c */ /* 0x084fe40001f06670 */
[----:B------:R-:W-:-:S11]  /*3c20*/  ISETP.GE.OR P3, PT, R3, R0, P3 ;  /* 0x000000000300720c */ /* 0x000fd60001f66670 */
[----:B------:R-:W-:Y:S01]  /*3c30*/  @!P0 FADD.FTZ R2, -R31, R32 ;  /* 0x000000201f028221 */ /* 0x000fe20000010100 */
[----:B------:R-:W-:Y:S02]  /*3c40*/  IMAD.SHL.U32 R32, R35, 0x4, RZ ;  /* 0x0000000423207824 */ /* 0x000fe400078e00ff */
[----:B-1----:R-:W-:Y:S01]  /*3c50*/  @!P3 FADD.FTZ R31, -R31, R33 ;  /* 0x000000211f1fb221 */ /* 0x002fe20000010100 */
[----:B------:R-:W-:Y:S01]  /*3c60*/  @!P0 FMUL.FTZ R2, R2, 1.4426950216293334961 ;  /* 0x3fb8aa3b02028820 */ /* 0x000fe20000410000 */
[C---:B------:R-:W-:Y:S02]  /*3c70*/  VIADD R30, R32.reuse, 0x20 ;  /* 0x00000020201e7836 */ /* 0x040fe40000000000 */
[----:B------:R-:W-:Y:S01]  /*3c80*/  @!P3 FMUL.FTZ R5, R31, 1.4426950216293334961 ;  /* 0x3fb8aa3b1f05b820 */ /* 0x000fe20000410000 */
[----:B------:R-:W-:Y:S01]  /*3c90*/  IADD3 R29, R32, 0x40, RZ ;  /* 0x00000040201d7810 */ /* 0x000fe20007ffe0ff */
[----:B------:R-:W0:Y:S08]  /*3ca0*/  @!P0 MUFU.EX2 R3, R2 ;  /* 0x0000000200038308 */ /* 0x000e300000000800 */
[----:B------:R-:W1:Y:S01]  /*3cb0*/  @!P3 MUFU.EX2 R5, R5 ;  /* 0x000000050005b308 */ /* 0x000e620000000800 */
[----:B0-----:R0:W-:Y:S01]  /*3cc0*/  @!P0 STS [R34], R3 ;  /* 0x0000000322008388 */ /* 0x0011e20000000800 */
[----:B------:R-:W-:Y:S01]  /*3cd0*/  ISETP.GE.AND P0, PT, R0, 0x1, PT ;  /* 0x000000010000780c */ /* 0x000fe20003f06270 */
[----:B------:R-:W-:-:S02]  /*3ce0*/  HFMA2.MMA R0, -RZ, RZ, 0, 0 ;  /* 0x00000000ff007435 */ /* 0x000fc400000001ff */
[----:B-1----:R1:W-:Y:S01]  /*3cf0*/  @!P3 STS [R34+0x220], R5 ;  /* 0x000220052200b388 */ /* 0x0023e20000000800 */
        /* <DEDUP_REMOVED lines=32> */
.L_x_182:
        /* <DEDUP_REMOVED lines=21> */
.L_x_181:
[----:B------:R-:W-:Y:S05]  /*4050*/  BSYNC B0 ;  /* 0x0000000000007941 */ /* 0x000fea0003800000 */
.L_x_180:
        /* <DEDUP_REMOVED lines=16> */
.L_x_179:
        /* <DEDUP_REMOVED lines=110> */
        .weak           $__internal_3_$__cuda_sm20_div_s64
        .type           $__internal_3_$__cuda_sm20_div_s64,@function
        .size           $__internal_3_$__cuda_sm20_div_s64,(.L_x_6397 - $__internal_3_$__cuda_sm20_div_s64)
$__internal_3_$__cuda_sm20_div_s64:
        /* <DEDUP_REMOVED lines=25> */
[----:B------:R-:W-:Y:S02]  /*49d0*/  IADD3 R21, P1, RZ, -R56, RZ ;  /* 0x80000038ff157210 */ /* 0x000fe40007f3e0ff */
[----:B------:R-:W-:Y:S01]  /*49e0*/  ISETP.GE.AND P2, PT, R17, RZ, PT ;  /* 0x000000ff1100720c */ /* 0x000fe20003f46270 */
[----:B------:R-:W-:Y:S02]  /*49f0*/  IMAD R19, R22, R42, R19 ;  /* 0x0000002a16137224 */ /* 0x000fe400078e0213 */
[----:B------:R-:W-:-:S04]  /*4a00*/  IMAD.HI.U32 R54, R55, R21, RZ ;  /* 0x0000001537367227 */ /* 0x000fc800078e00ff */
[----:B------:R-:W-:Y:S01]  /*4a10*/  IMAD.X R19, RZ, RZ, ~R19, P1 ;  /* 0x000000ffff137224 */ /* 0x000fe200008e0e13 */
[----:B------:R-:W-:-:S03]  /*4a20*/  IADD3 R20, P1, RZ, -R18, RZ ;  /* 0x80000012ff147210 */ /* 0x000fc60007f3e0ff */
[----:B------:R-:W-:Y:S01]  /*4a30*/  IMAD.WIDE.U32 R54, P6, R55, R19, R54 ;  /* 0x0000001337367225 */ /* 0x000fe200078c0036 */
[----:B------:R-:W-:-:S03]  /*4a40*/  SEL R20, R20, R18, !P2 ;  /* 0x0000001214147207 */ /* 0x000fc60005000000 */
[----:B------:R-:W-:-:S04]  /*4a50*/  IMAD.HI.U32 R30, P5, R22, R21, R54 ;  /* 0x00000015161e7227 */ /* 0x000fc800078a0036 */
[CC--:B------:R-:W-:Y:S02]  /*4a60*/  IMAD R21, R22.reuse, R19.reuse, RZ ;  /* 0x0000001316157224 */ /* 0x0c0fe400078e02ff */
[----:B------:R-:W-:-:S03]  /*4a70*/  IMAD.HI.U32 R19, R22, R19, RZ ;  /* 0x0000001316137227 */ /* 0x000fc600078e00ff */
[----:B------:R-:W-:Y:S01]  /*4a80*/  IADD3 R21, P4, R21, R30, RZ ;  /* 0x0000001e15157210 */ /* 0x000fe20007f9e0ff */
[----:B------:R-:W-:Y:S01]  /*4a90*/  IMAD.X R22, R19, 0x1, R22, P6 ;  /* 0x0000000113167824 */ /* 0x000fe200030e0616 */
[-C--:B------:R-:W-:Y:S01]  /*4aa0*/  IADD3.X R30, RZ, ~R17.reuse, RZ, P1, !PT ;  /* 0x80000011ff1e7210 */ /* 0x080fe20000ffe4ff */
[----:B------:R-:W-:Y:S02]  /*4ab0*/  IMAD.MOV.U32 R55, RZ, RZ, RZ ;  /* 0x000000ffff377224 */ /* 0x000fe400078e00ff */
        /* <DEDUP_REMOVED lines=18> */
[C---:B------:R-:W-:Y:S01]  /*4be0*/  ISETP.GE.U32.AND.EX P4, PT, R19.reuse, R43, PT, P4 ;  /* 0x0000002b1300720c */ /* 0x040fe20003f86140 */
[----:B------:R-:W-:-:S03]  /*4bf0*/  IMAD.X R22, R19, 0x1, ~R43, P2 ;  /* 0x0000000113167824 */ /* 0x000fc600010e0e2b */
[----:B------:R-:W-:Y:S01]  /*4c00*/  SEL R21, R21, R20, P4 ;  /* 0x0000001415157207 */ /* 0x000fe20002000000 */
[----:B------:R-:W-:Y:S01]  /*4c10*/  IMAD.X R20, RZ, RZ, R29, P1 ;  /* 0x000000ffff147224 */ /* 0x000fe200008e061d */
[----:B------:R-:W-:Y:S02]  /*4c20*/  SEL R23, R23, R30, P4 ;  /* 0x0000001e17177207 */ /* 0x000fe40002000000 */
[----:B------:R-:W-:Y:S02]  /*4c30*/  SEL R19, R22, R19, P4 ;  /* 0x0000001316137207 */ /* 0x000fe40002000000 */
[----:B------:R-:W-:Y:S02]  /*4c40*/  ISETP.GE.U32.AND P1, PT, R21, R42, PT ;  /* 0x0000002a1500720c */ /* 0x000fe40003f26070 */
[----:B------:R-:W-:Y:S02]  /*4c50*/  SEL R20, R20, R29, P4 ;  /* 0x0000001d14147207 */ /* 0x000fe40002000000 */
[----:B------:R-:W-:-:S02]  /*4c60*/  IADD3 R22, P2, R23, 0x1, RZ ;  /* 0x0000000117167810 */ /* 0x000fc40007f5e0ff */
[----:B------:R-:W-:Y:S02]  /*4c70*/  ISETP.GE.U32.AND.EX P1, PT, R19, R43, PT, P1 ;  /* 0x0000002b1300720c */ /* 0x000fe40003f26110 */
[----:B------:R-:W-:Y:S01]  /*4c80*/  LOP3.LUT R21, R25, R17, RZ, 0x3c, !PT ;  /* 0x0000001119157212 */ /* 0x000fe200078e3cff */
[----:B------:R-:W-:Y:S01]  /*4c90*/  IMAD.X R19, RZ, RZ, R20, P2 ;  /* 0x000000ffff137224 */ /* 0x000fe200010e0614 */
[----:B------:R-:W-:Y:S01]  /*4ca0*/  SEL R22, R22, R23, P1 ;  /* 0x0000001716167207 */ /* 0x000fe20000800000 */
[----:B------:R-:W-:Y:S01]  /*4cb0*/  IMAD.MOV.U32 R23, RZ, RZ, 0x0 ;  /* 0x00000000ff177424 */ /* 0x000fe200078e00ff */
[----:B------:R-:W-:Y:S02]  /*4cc0*/  ISETP.GE.AND P4, PT, R21, RZ, PT ;  /* 0x000000ff1500720c */ /* 0x000fe40003f86270 */
[----:B------:R-:W-:Y:S02]  /*4cd0*/  SEL R20, R19, R20, P1 ;  /* 0x0000001413147207 */ /* 0x000fe40000800000 */
[----:B------:R-:W-:-:S02]  /*4ce0*/  IADD3 R19, P2, RZ, -R22, RZ ;  /* 0x80000016ff137210 */ /* 0x000fc40007f5e0ff */
[----:B------:R-:W-:Y:S02]  /*4cf0*/  ISETP.NE.U32.AND P1, PT, R26, RZ, PT ;  /* 0x000000ff1a00720c */ /* 0x000fe40003f25070 */
[----:B------:R-:W-:Y:S02]  /*4d00*/  IADD3.X R21, RZ, ~R20, RZ, P2, !PT ;  /* 0x80000014ff157210 */ /* 0x000fe400017fe4ff */
[----:B------:R-:W-:Y:S01]  /*4d10*/  SEL R19, R19, R22, !P4 ;  /* 0x0000001613137207 */ /* 0x000fe20006000000 */
[----:B------:R-:W-:Y:S01]  /*4d20*/  IMAD.MOV.U32 R22, RZ, RZ, R24 ;  /* 0x000000ffff167224 */ /* 0x000fe200078e0018 */
[----:B------:R-:W-:Y:S02]  /*4d30*/  ISETP.NE.AND.EX P1, PT, R25, RZ, PT, P1 ;  /* 0x000000ff1900720c */ /* 0x000fe40003f25310 */
[----:B------:R-:W-:Y:S02]  /*4d40*/  SEL R21, R21, R20, !P4 ;  /* 0x0000001415157207 */ /* 0x000fe40006000000 */
[----:B------:R-:W-:-:S02]  /*4d50*/  SEL R20, R19, 0xffffffff, P1 ;  /* 0xffffffff13147807 */ /* 0x000fc40000800000 */
[----:B------:R-:W-:Y:S01]  /*4d60*/  SEL R21, R21, 0xffffffff, P1 ;  /* 0xffffffff15157807 */ /* 0x000fe20000800000 */
[----:B------:R-:W-:Y:S06]  /*4d70*/  RET.REL.NODEC R22 `(_ZN5flash32flash_fwd_splitkv_combine_kernelI23Flash_fwd_kernel_traitsILi96ELi64ELi128ELi4ELb0ELb0EN7cutlass10bfloat16_tE19Flash_kernel_traitsILi96ELi64ELi128ELi4ES3_EELi16ELi4ELb0EEEvNS_16Flash_fwd_paramsE) ;  /* 0xffffffb016a07950 */ /* 0x000fec0003c3ffff */
.L_x_183:
        /* <DEDUP_REMOVED lines=16> */
.L_x_6397:


//--------------------- .text._ZN5flash32flash_fwd_splitkv_combine_kernelI23Flash_fwd_kernel_traitsILi96ELi64ELi128ELi4ELb0ELb0EN7cutlass10bfloat16_tE19Flash_kernel_traitsILi96ELi64ELi128ELi4ES3_EELi16ELi3ELb0EEEvNS_16Flash_fwd_paramsE --------------------------
	.section	.text._ZN5flash32flash_fwd_splitkv_combine_kernelI23Flash_fwd_kernel_traitsILi96ELi64ELi128ELi4ELb0ELb0EN7cutlass10bfloat16_tE19Flash_kernel_traitsILi96ELi64ELi128ELi4ES3_EELi16ELi3ELb0EEEvNS_16Flash_fwd_paramsE,"ax",@progbits
	.align	128
        .global         _ZN5flash32flash_fwd_splitkv_combine_kernelI23Flash_fwd_kernel_traitsILi96ELi64ELi128ELi4ELb0ELb0EN7cutlass10bfloat16_tE19Flash_kernel_traitsILi96ELi64ELi128ELi4ES3_EELi16ELi3ELb0EEEvNS_16Flash_fwd_paramsE
        .type           _ZN5flash32flash_fwd_splitkv_combine_kernelI23Flash_fwd_kernel_traitsILi96ELi64ELi128ELi4ELb0ELb0EN7cutlass10bfloat16_tE19Flash_kernel_traitsILi96ELi64ELi128ELi4ES3_EELi16ELi3ELb0EEEvNS_16Flash_fwd_paramsE,@function
        .size           _ZN5flash32flash_fwd_splitkv_combine_kernelI23Flash_fwd_kernel_traitsILi96ELi64ELi128ELi4ELb0ELb0EN7cutlass10bfloat16_tE19Flash_kernel_traitsILi96ELi64ELi128ELi4ES3_EELi16ELi3ELb0EEEvNS_16Flash_fwd_paramsE,(.L_x_6398 - _ZN5flash32flash_fwd_splitkv_combine_kernelI23Flash_fwd_kernel_traitsILi96ELi64ELi128ELi4ELb0ELb0EN7cutlass10bfloat16_tE19Flash_kernel_traitsILi96ELi64ELi128ELi4ES3_EELi16ELi3ELb0EEEvNS_16Flash_fwd_paramsE)
        .other          _ZN5flash32flash_fwd_splitkv_combine_kernelI23Flash_fwd_kernel_traitsILi96ELi64ELi128ELi4ELb0ELb0EN7cutlass10bfloat16_tE19Flash_kernel_traitsILi96ELi64ELi128ELi4ES3_EELi16ELi3ELb0EEEvNS_16Flash_fwd_paramsE,@"STO_CUDA_ENTRY STV_DEFAULT"
_ZN5flash32flash_fwd_splitkv_combine_kernelI23Flash_fwd_kernel_traitsILi96ELi64ELi128ELi4ELb0ELb0EN7cutlass10bfloat16_tE19Flash_kernel_traitsILi96ELi64ELi128ELi4ES3_EELi16ELi3ELb0EEEvNS_16Flash_fwd_paramsE:
.text._ZN5flash32flash_fwd_splitkv_combine_kernelI23Flash_fwd_kernel_traitsILi96ELi64ELi128ELi4ELb0ELb0EN7cutlass10bfloat16_tE19Flash_kernel_traitsILi96ELi64ELi128ELi4ES3_EELi16ELi3ELb0EEEvNS_16Flash_fwd_paramsE:
        /* <DEDUP_REMOVED lines=23> */
[----:B------:R-:W-:Y:S05]  /*0170*/  CALL.REL.NOINC `($__internal_4_$__cuda_sm20_div_s64) ;  /* 0x0000004400ac7944 */ /* 0x000fea0003c00000 */
[----:B------:R-:W-:Y:S05]  /*0180*/  BRA `(.L_x_185) ;  /* 0x00000000004c7947 */ /* 0x000fea0003800000 */
.L_x_184:
        /* <DEDUP_REMOVED lines=19> */
.L_x_185:
        /* <DEDUP_REMOVED lines=12> */
[----:B------:R-:W-:Y:S05]  /*0380*/  CALL.REL.NOINC `($__internal_4_$__cuda_sm20_div_s64) ;  /* 0x0000004400287944 */ /* 0x000fea0003c00000 */
[----:B------:R-:W-:Y:S02]  /*0390*/  MOV R8, R18 ;  /* 0x0000001200087202 */ /* 0x000fe40000000f00 */
[----:B------:R-:W-:Y:S01]  /*03a0*/  MOV R9, R19 ;  /* 0x0000001300097202 */ /* 0x000fe20000000f00 */
[----:B------:R-:W-:Y:S05]  /*03b0*/  BRA `(.L_x_188) ;  /* 0x00000000004c7947 */ /* 0x000fea0003800000 */
.L_x_187:
        /* <DEDUP_REMOVED lines=19> */
.L_x_188:
[----:B------:R-:W-:Y:S05]  /*04f0*/  BSYNC B0 ;  /* 0x0000000000007941 */ /* 0x000fea0003800000 */
.L_x_186:
        /* <DEDUP_REMOVED lines=42> */
.L_x_190:
        /* <DEDUP_REMOVED lines=19> */
.L_x_191:
[----:B------:R-:W-:Y:S05]  /*08d0*/  BSYNC B0 ;  /* 0x0000000000007941 */ /* 0x000fea0003800000 */
.L_x_189:
[----:B------:R-:W0:Y:S01]  /*08e0*/  LDC R3, c[0x0][0x2c4] ;  /* 0x0000b100ff037b82 */ /* 0x000e220000000800 */
[----:B------:R-:W-:Y:S01]  /*08f0*/  IMAD.MOV.U32 R12, RZ, RZ, RZ ;  /* 0x000000ffff0c7224 */ /* 0x000fe200078e00ff */
        /* <DEDUP_REMOVED lines=9> */
[----:B0-----:R-:W-:-:S04]  /*0990*/  IMAD.MOV R4, RZ, RZ, -R13 ;  /* 0x000000ffff047224 */ /* 0x001fc800078e0a0d */
        /* <DEDUP_REMOVED lines=11> */
[----:B------:R-:W-:Y:S01]  /*0a50*/  @!P2 IMAD.IADD R7, R7, 0x1, -R10 ;  /* 0x000000010707a824 */ /* 0x000fe200078e0a0a */
[----:B------:R-:W-:Y:S02]  /*0a60*/  @!P2 IADD3 R4, R4, 0x1, RZ ;  /* 0x000000010404a810 */ /* 0x000fe40007ffe0ff */
[----:B------:R-:W-:Y:S02]  /*0a70*/  ISETP.NE.AND P2, PT, R3, RZ, PT ;  /* 0x000000ff0300720c */ /* 0x000fe40003f45270 */
[----:B------:R-:W-:Y:S02]  /*0a80*/  ISETP.GE.U32.AND P0, PT, R7, R10, PT ;  /* 0x0000000a0700720c */ /* 0x000fe40003f06070 */
[----:B------:R-:W-:Y:S01]  /*0a90*/  LEA.HI.SX32 R7, R3, 0x1, 0x1 ;  /* 0x0000000103077811 */ /* 0x000fe200078f0aff */
[----:B------:R-:W-:-:S10]  /*0aa0*/  @!P3 IMAD.MOV R7, RZ, RZ, R2 ;  /* 0x000000ffff07b224 */ /* 0x000fd400078e0202 */
[----:B------:R-:W-:-:S04]  /*0ab0*/  @P0 VIADD R4, R4, 0x1 ;  /* 0x0000000104040836 */ /* 0x000fc80000000000 */
[----:B------:R-:W-:Y:S01]  /*0ac0*/  @!P1 IMAD.MOV R4, RZ, RZ, -R4 ;  /* 0x000000ffff049224 */ /* 0x000fe200078e0a04 */
[----:B------:R-:W-:Y:S01]  /*0ad0*/  @!P2 LOP3.LUT R4, RZ, R3, RZ, 0x33, !PT ;  /* 0x00000003ff04a212 */ /* 0x000fe200078e33ff */
[----:B------:R-:W-:-:S04]  /*0ae0*/  IMAD R3, R3, UR5, RZ ;  /* 0x0000000503037c24 */ /* 0x000fc8000f8e02ff */
        /* <DEDUP_REMOVED lines=9> */
[----:B0-----:R-:W-:Y:S01]  /*0b80*/  IADD3 R10, RZ, -R17, RZ ;  /* 0x80000011ff0a7210 */ /* 0x001fe20007ffe0ff */
[----:B------:R-:W-:-:S04]  /*0b90*/  IMAD.MOV.U32 R16, RZ, RZ, RZ ;  /* 0x000000ffff107224 */ /* 0x000fc800078e00ff */
[----:B------:R-:W-:Y:S01]  /*0ba0*/  IMAD R11, R10, R13, RZ ;  /* 0x0000000d0a0b7224 */ /* 0x000fe200078e02ff */
[----:B------:R-:W-:-:S03]  /*0bb0*/  IABS R10, R4 ;  /* 0x00000004000a7213 */ /* 0x000fc60000000000 */
[----:B------:R-:W-:-:S06]  /*0bc0*/  IMAD.HI.U32 R11, R17, R11, R16 ;  /* 0x0000000b110b7227 */ /* 0x000fcc00078e0010 */
[----:B------:R-:W-:-:S04]  /*0bd0*/  IMAD.HI.U32 R11, R11, R10, RZ ;  /* 0x0000000a0b0b7227 */ /* 0x000fc800078e00ff */
[----:B------:R-:W-:Y:S01]  /*0be0*/  IMAD R10, R11, R7, R10 ;  /* 0x000000070b0a7224 */ /* 0x000fe200078e020a */
[----:B------:R-:W-:-:S04]  /*0bf0*/  LOP3.LUT R7, R4, R13, RZ, 0x3c, !PT ;  /* 0x0000000d04077212 */ /* 0x000fc800078e3cff */
[----:B------:R-:W-:Y:S02]  /*0c00*/  ISETP.GT.U32.AND P1, PT, R13, R10, PT ;  /* 0x0000000a0d00720c */ /* 0x000fe40003f24070 */
[----:B------:R-:W-:-:S11]  /*0c10*/  ISETP.GE.AND P0, PT, R7, RZ, PT ;  /* 0x000000ff0700720c */ /* 0x000fd60003f06270 */
[----:B------:R-:W-:Y:S01]  /*0c20*/  @!P1 IMAD.IADD R10, R10, 0x1, -R13 ;  /* 0x000000010a0a9824 */ /* 0x000fe200078e0a0d */
[----:B------:R-:W-:Y:S02]  /*0c30*/  @!P1 IADD3 R11, R11, 0x1, RZ ;  /* 0x000000010b0b9810 */ /* 0x000fe40007ffe0ff */
[----:B------:R-:W-:Y:S02]  /*0c40*/  ISETP.NE.AND P1, PT, R2, RZ, PT ;  /* 0x000000ff0200720c */ /* 0x000fe40003f25270 */
[----:B------:R-:W-:-:S13]  /*0c50*/  ISETP.GE.U32.AND P2, PT, R10, R13, PT ;  /* 0x0000000d0a00720c */ /* 0x000fda0003f46070 */
[----:B------:R-:W-:-:S04]  /*0c60*/  @P2 VIADD R11, R11, 0x1 ;  /* 0x000000010b0b2836 */ /* 0x000fc80000000000 */
[----:B------:R-:W-:-:S04]  /*0c70*/  IMAD.MOV.U32 R7, RZ, RZ, R11 ;  /* 0x000000ffff077224 */ /* 0x000fc800078e000b */
        /* <DEDUP_REMOVED lines=16> */
[----:B------:R-:W-:Y:S02]  /*0d80*/  MOV R34, R18 ;  /* 0x0000001200227202 */ /* 0x000fe40000000f00 */
[----:B------:R-:W-:Y:S01]  /*0d90*/  MOV R35, R19 ;  /* 0x0000001300237202 */ /* 0x000fe20000000f00 */
[----:B------:R-:W-:Y:S05]  /*0da0*/  BRA `(.L_x_194) ;  /* 0x00000000004c7947 */ /* 0x000fea0003800000 */
.L_x_193:
        /* <DEDUP_REMOVED lines=19> */
.L_x_194:
[----:B------:R-:W-:Y:S05]  /*0ee0*/  BSYNC B0 ;  /* 0x0000000000007941 */ /* 0x000fea0003800000 */
.L_x_192:
        /* <DEDUP_REMOVED lines=43> */
.L_x_196:
        /* <DEDUP_REMOVED lines=19> */
.L_x_197:
[----:B------:R-:W-:Y:S05]  /*12d0*/  BSYNC B0 ;  /* 0x0000000000007941 */ /* 0x000fea0003800000 */
.L_x_195:
[----:B------:R-:W0:Y:S01]  /*12e0*/  LDC R9, c[0x0][0x2c4] ;  /* 0x0000b100ff097b82 */ /* 0x000e220000000800 */
[----:B------:R-:W1:Y:S01]  /*12f0*/  S2R R16, SR_TID.X ;  /* 0x0000000000107919 */ /* 0x000e620000002100 */
[----:B------:R-:W-:Y:S01]  /*1300*/  ISETP.GT.AND P4, PT, R3, RZ, PT ;  /* 0x000000ff0300720c */ /* 0x000fe20003f84270 */
[----:B------:R-:W-:Y:S01]  /*1310*/  ULDC UR5, c[0x0][0x3c4] ;  /* 0x0000f10000057ab9 */ /* 0x000fe20000000800 */
[----:B------:R-:W-:Y:S01]  /*1320*/  ULDC.64 UR8, c[0x0][0x208] ;  /* 0x0000820000087ab9 */ /* 0x000fe20000000a00 */
[----:B------:R-:W-:Y:S01]  /*1330*/  BSSY B0, `(.L_x_198) ;  /* 0x000003e000007945 */ /* 0x000fe20003800000 */
[----:B------:R-:W-:Y:S01]  /*1340*/  IMAD.MOV.U32 R30, RZ, RZ, -0x800000 ;  /* 0xff800000ff1e7424 */ /* 0x000fe200078e00ff */
[----:B0-----:R-:W-:-:S04]  /*1350*/  IABS R8, R9 ;  /* 0x0000000900087213 */ /* 0x001fc80000000000 */
[----:B------:R-:W0:Y:S01]  /*1360*/  I2F.RP R17, R8 ;  /* 0x0000000800117306 */ /* 0x000e220000209400 */
[----:B-1----:R-:W-:-:S07]  /*1370*/  ISETP.GT.AND P1, PT, R16, 0x7f, PT ;  /* 0x0000007f1000780c */ /* 0x002fce0003f24270 */
        /* <DEDUP_REMOVED lines=9> */
[----:B------:R-:W-:Y:S02]  /*1410*/  ISETP.GE.AND P2, PT, R6, RZ, PT ;  /* 0x000000ff0600720c */ /* 0x000fe40003f46270 */
[----:B------:R-:W-:Y:S01]  /*1420*/  SHF.R.S32.HI R6, RZ, 0x1f, R3 ;  /* 0x0000001fff067819 */ /* 0x000fe20000011403 */
[----:B------:R-:W-:-:S04]  /*1430*/  IMAD.HI.U32 R17, R18, R7, RZ ;  /* 0x0000000712117227 */ /* 0x000fc800078e00ff */
[----:B------:R-:W-:-:S04]  /*1440*/  IMAD.MOV R18, RZ, RZ, -R17 ;  /* 0x000000ffff127224 */ /* 0x000fc800078e0a11 */
[C---:B------:R-:W-:Y:S01]  /*1450*/  IMAD R19, R8.reuse, R18, R7 ;  /* 0x0000001208137224 */ /* 0x040fe200078e0207 */
[----:B------:R-:W-:Y:S01]  /*1460*/  LEA.HI.SX32 R18, R3, 0x1, 0x1 ;  /* 0x0000000103127811 */ /* 0x000fe200078f0aff */
[----:B------:R-:W0:Y:S01]  /*1470*/  @!P1 S2R R7, SR_CgaCtaId ;  /* 0x0000000000079919 */ /* 0x000e220000008800 */
[----:B------:R-:W-:Y:S02]  /*1480*/  @!P4 IMAD.MOV R18, RZ, RZ, R6 ;  /* 0x000000ffff12c224 */ /* 0x000fe400078e0206 */
[----:B------:R-:W-:-:S13]  /*1490*/  ISETP.GT.U32.AND P0, PT, R8, R19, PT ;  /* 0x000000130800720c */ /* 0x000fda0003f04070 */
[----:B------:R-:W-:Y:S02]  /*14a0*/  @!P0 IMAD.IADD R19, R19, 0x1, -R8 ;  /* 0x0000000113138824 */ /* 0x000fe400078e0a08 */
[----:B------:R-:W-:Y:S01]  /*14b0*/  @!P0 VIADD R17, R17, 0x1 ;  /* 0x0000000111118836 */ /* 0x000fe20000000000 */
[----:B------:R-:W-:Y:S02]  /*14c0*/  ISETP.NE.AND P0, PT, R9, RZ, PT ;  /* 0x000000ff0900720c */ /* 0x000fe40003f05270 */
[----:B------:R-:W-:Y:S02]  /*14d0*/  ISETP.GE.U32.AND P3, PT, R19, R8, PT ;  /* 0x000000081300720c */ /* 0x000fe40003f66070 */
[----:B------:R-:W-:Y:S02]  /*14e0*/  SHF.R.S32.HI R19, RZ, 0x1f, R16 ;  /* 0x0000001fff137819 */ /* 0x000fe40000011410 */
[----:B------:R-:W-:Y:S02]  /*14f0*/  @!P1 MOV R8, 0x400 ;  /* 0x0000040000089802 */ /* 0x000fe40000000f00 */
[----:B------:R-:W-:-:S04]  /*1500*/  LEA.HI R6, R19, R16, RZ, 0x4 ;  /* 0x0000001013067211 */ /* 0x000fc800078f20ff */
[----:B------:R-:W-:-:S03]  /*1510*/  SHF.R.S32.HI R24, RZ, 0x4, R6 ;  /* 0x00000004ff187819 */ /* 0x000fc60000011406 */
[----:B------:R-:W-:-:S04]  /*1520*/  @P3 VIADD R17, R17, 0x1 ;  /* 0x0000000111113836 */ /* 0x000fc80000000000 */
[----:B------:R-:W-:Y:S01]  /*1530*/  @!P2 IMAD.MOV R17, RZ, RZ, -R17 ;  /* 0x000000ffff11a224 */ /* 0x000fe200078e0a11 */
[----:B------:R-:W-:Y:S02]  /*1540*/  @!P0 LOP3.LUT R17, RZ, R9, RZ, 0x33, !PT ;  /* 0x00000009ff118212 */ /* 0x000fe400078e33ff */
[----:B------:R-:W-:-:S03]  /*1550*/  ISETP.GE.AND P0, PT, R24, UR5, PT ;  /* 0x0000000518007c0c */ /* 0x000fc6000bf06270 */
[----:B------:R-:W-:Y:S01]  /*1560*/  IMAD R3, R18, R17, RZ ;  /* 0x0000001112037224 */ /* 0x000fe200078e02ff */
[----:B0-----:R-:W-:Y:S01]  /*1570*/  @!P1 LEA R17, R7, R8, 0x18 ;  /* 0x0000000807119211 */ /* 0x001fe200078ec0ff */
[----:B------:R-:W-:Y:S01]  /*1580*/  IMAD.MOV.U32 R18, RZ, RZ, -0x800000 ;  /* 0xff800000ff127424 */ /* 0x000fe200078e00ff */
[----:B------:R-:W-:Y:S02]  /*1590*/  LOP3.LUT R7, R6, 0xfffffff0, RZ, 0xc0, !PT ;  /* 0xfffffff006077812 */ /* 0x000fe400078ec0ff */
[----:B------:R-:W-:Y:S01]  /*15a0*/  IABS R27, R3 ;  /* 0x00000003001b7213 */ /* 0x000fe20000000000 */
[----:B------:R-:W-:Y:S02]  /*15b0*/  @!P1 IMAD R17, R24, 0x44, R17 ;  /* 0x0000004418119824 */ /* 0x000fe400078e0211 */
[----:B------:R-:W-:Y:S02]  /*15c0*/  IMAD.IADD R8, R16, 0x1, -R7 ;  /* 0x0000000110087824 */ /* 0x000fe400078e0a07 */
[----:B------:R-:W-:-:S02]  /*15d0*/  VIADD R22, R27, UR4 ;  /* 0x000000041b167c36 */ /* 0x000fc40008000000 */
[----:B------:R-:W-:Y:S01]  /*15e0*/  @!P1 IMAD R17, R8, 0x4, R17 ;  /* 0x0000000408119824 */ /* 0x000fe200078e0211 */
[----:B------:R-:W-:Y:S06]  /*15f0*/  @P0 BRA `(.L_x_199) ;  /* 0x0000000000440947 */ /* 0x000fec0003800000 */
[----:B------:R-:W-:Y:S02]  /*1600*/  IADD3 R25, P2, R28, -UR7, RZ ;  /* 0x800000071c197c10 */ /* 0x000fe4000ff5e0ff */
[----:B------:R-:W-:Y:S02]  /*1610*/  SHF.R.S32.HI R7, RZ, 0x1f, R8 ;  /* 0x0000001fff077819 */ /* 0x000fe40000011408 */
[----:B------:R-:W-:Y:S02]  /*1620*/  ISETP.GT.U32.AND P0, PT, R25, R8, PT ;  /* 0x000000081900720c */ /* 0x000fe40003f04070 */
[----:B------:R-:W-:-:S04]  /*1630*/  IADD3.X R6, R5, ~UR6, RZ, P2, !PT ;  /* 0x8000000605067c10 */ /* 0x000fc800097fe4ff */
[----:B------:R-:W-:-:S13]  /*1640*/  ISETP.GT.AND.EX P0, PT, R6, R7, PT, P0 ;  /* 0x000000070600720c */ /* 0x000fda0003f04300 */
[----:B------:R-:W-:Y:S05]  /*1650*/  @!P0 BRA `(.L_x_199) ;  /* 0x00000000002c8947 */ /* 0x000fea0003800000 */
[----:B------:R-:W-:Y:S01]  /*1660*/  IADD3 R32, P0, R8, UR7, RZ ;  /* 0x0000000708207c10 */ /* 0x000fe2000ff1e0ff */
[----:B------:R-:W-:Y:S01]  /*1670*/  IMAD R25, R5, R24, RZ ;  /* 0x0000001805197224 */ /* 0x000fe200078e02ff */
[----:B------:R-:W-:Y:S01]  /*1680*/  SHF.R.S32.HI R6, RZ, 0x1f, R24 ;  /* 0x0000001fff067819 */ /* 0x000fe20000011418 */
[----:B------:R-:W-:Y:S01]  /*1690*/  ULDC.64 UR4, c[0x0][0x2b8] ;  /* 0x0000ae0000047ab9 */ /* 0x000fe20000000a00 */
[----:B------:R-:W-:-:S03]  /*16a0*/  IADD3.X R33, R7, UR6, RZ, P0, !PT ;  /* 0x0000000607217c10 */ /* 0x000fc600087fe4ff */
[C---:B------:R-:W-:Y:S02]  /*16b0*/  IMAD R6, R28.reuse, R6, R25 ;  /* 0x000000061c067224 */ /* 0x040fe400078e0219 */
[----:B------:R-:W-:-:S04]  /*16c0*/  IMAD.WIDE.U32 R32, R28, R24, R32 ;  /* 0x000000181c207225 */ /* 0x000fc800078e0020 */
[----:B------:R-:W-:Y:S01]  /*16d0*/  IMAD.IADD R6, R33, 0x1, R6 ;  /* 0x0000000121067824 */ /* 0x000fe200078e0206 */
[----:B------:R-:W-:-:S04]  /*16e0*/  LEA R24, P0, R32, UR4, 0x2 ;  /* 0x0000000420187c11 */ /* 0x000fc8000f8010ff */
[----:B------:R-:W-:-:S05]  /*16f0*/  LEA.HI.X R25, R32, UR5, R6, 0x2, P0 ;  /* 0x0000000520197c11 */ /* 0x000fca00080f1406 */
[----:B------:R0:W5:Y:S04]  /*1700*/  LDG.E R18, desc[UR8][R24.64] ;  /* 0x0000000818127981 */ /* 0x000168000c1e1900 */
.L_x_199:
[----:B------:R-:W-:Y:S05]  /*1710*/  BSYNC B0 ;  /* 0x0000000000007941 */ /* 0x000fea0003800000 */
.L_x_198:
[----:B-----5:R1:W-:Y:S01]  /*1720*/  @!P1 STS [R17], R18 ;  /* 0x0000001211009388 */ /* 0x0203e20000000800 */
[----:B------:R-:W-:Y:S01]  /*1730*/  BSSY B0, `(.L_x_200) ;  /* 0x000000d000007945 */ /* 0x000fe20003800000 */
[----:B------:R-:W-:Y:S06]  /*1740*/  BAR.SYNC.DEFER_BLOCKING 0x0 ;  /* 0x0000000000007b1d */ /* 0x000fec0000010000 */
[----:B------:R-:W-:Y:S05]  /*1750*/  @P1 BRA `(.L_x_201) ;  /* 0x0000000000281947 */ /* 0x000fea0003800000 */
[----:B------:R-:W2:Y:S01]  /*1760*/  S2R R6, SR_CgaCtaId ;  /* 0x0000000000067919 */ /* 0x000ea20000008800 */
[----:B------:R-:W-:Y:S02]  /*1770*/  LEA.HI R8, R19, R16, RZ, 0x3 ;  /* 0x0000001013087211 */ /* 0x000fe400078f18ff */
[----:B------:R-:W-:Y:S02]  /*1780*/  MOV R7, 0x400 ;  /* 0x0000040000077802 */ /* 0x000fe40000000f00 */
[----:B-1----:R-:W-:-:S05]  /*1790*/  LOP3.LUT R17, R8, 0xfffffff8, RZ, 0xc0, !PT ;  /* 0xfffffff808117812 */ /* 0x002fca00078ec0ff */
[----:B------:R-:W-:Y:S01]  /*17a0*/  IMAD.IADD R17, R16, 0x1, -R17 ;  /* 0x0000000110117824 */ /* 0x000fe200078e0a11 */
[----:B--2---:R-:W-:Y:S02]  /*17b0*/  LEA R6, R6, R7, 0x18 ;  /* 0x0000000706067211 */ /* 0x004fe400078ec0ff */
[----:B------:R-:W-:-:S03]  /*17c0*/  SHF.R.S32.HI R7, RZ, 0x3, R8 ;  /* 0x00000003ff077819 */ /* 0x000fc60000011408 */
[----:B------:R-:W-:-:S04]  /*17d0*/  IMAD R6, R17, 0x44, R6 ;  /* 0x0000004411067824 */ /* 0x000fc800078e0206 */
[----:B------:R-:W-:-:S05]  /*17e0*/  IMAD R6, R7, 0x4, R6 ;  /* 0x0000000407067824 */ /* 0x000fca00078e0206 */
[----:B------:R2:W3:Y:S02]  /*17f0*/  LDS R30, [R6] ;  /* 0x00000000061e7984 */ /* 0x0004e40000000800 */
.L_x_201:
[----:B------:R-:W-:Y:S05]  /*1800*/  BSYNC B0 ;  /* 0x0000000000007941 */ /* 0x000fea0003800000 */
.L_x_200:
[----:B0--3--:R-:W0:Y:S01]  /*1810*/  SHFL.BFLY PT, R25, R30, 0x4, 0x1f ;  /* 0x0c801f001e197f89 */ /* 0x009e2200000e0000 */
[----:B-1----:R-:W1:Y:S01]  /*1820*/  LDC R17, c[0x0][0x270] ;  /* 0x00009c00ff117b82 */ /* 0x002e620000000800 */
[----:B------:R-:W3:Y:S01]  /*1830*/  I2F.RP R18, R27 ;  /* 0x0000001b00127306 */ /* 0x000ee20000209400 */
[----:B------:R-:W-:Y:S01]  /*1840*/  ISETP.GT.AND P5, PT, R3, RZ, PT ;  /* 0x000000ff0300720c */ /* 0x000fe20003fa4270 */
[----:B------:R-:W-:Y:S06]  /*1850*/  BSSY B1, `(.L_x_202) ;  /* 0x000022c000017945 */ /* 0x000fec0003800000 */
[----:B---3--:R-:W3:Y:S01]  /*1860*/  MUFU.RCP R18, R18 ;  /* 0x0000001200127308 */ /* 0x008ee20000001000 */
[----:B0-----:R-:W-:-:S02]  /*1870*/  FMNMX.FTZ R25, R25, R30, !PT ;  /* 0x0000001e19197209 */ /* 0x001fc40007810000 */
[----:B-1----:R-:W-:-:S03]  /*1880*/  IABS R26, R17 ;  /* 0x00000011001a7213 */ /* 0x002fc60000000000 */
[----:B--2---:R-:W0:Y:S02]  /*1890*/  SHFL.BFLY PT, R6, R25, 0x2, 0x1f ;  /* 0x0c401f0019067f89 */ /* 0x004e2400000e0000 */
[----:B------:R-:W1:Y:S01]  /*18a0*/  I2F.U32.RP R24, R26 ;  /* 0x0000001a00187306 */ /* 0x000e620000209000 */
[----:B---3--:R-:W-:Y:S01]  /*18b0*/  VIADD R32, R18, 0xffffffe ;  /* 0x0ffffffe12207836 */ /* 0x008fe20000000000 */
[----:B------:R-:W-:-:S06]  /*18c0*/  IABS R18, R22 ;  /* 0x0000001600127213 */ /* 0x000fcc0000000000 */
[----:B------:R2:W-:Y:S01]  /*18d0*/  F2I.FTZ.U32.TRUNC.NTZ R33, R32 ;  /* 0x0000002000217305 */ /* 0x0005e2000021f000 */
[----:B0-----:R-:W-:Y:S01]  /*18e0*/  FMNMX.FTZ R6, R25, R6, !PT ;  /* 0x0000000619067209 */ /* 0x001fe20007810000 */
[----:B--2---:R-:W-:-:S04]  /*18f0*/  IMAD.MOV.U32 R32, RZ, RZ, RZ ;  /* 0x000000ffff207224 */ /* 0x004fc800078e00ff */
[----:B------:R-:W0:Y:S02]  /*1900*/  SHFL.BFLY PT, R7, R6, 0x1, 0x1f ;  /* 0x0c201f0006077f89 */ /* 0x000e2400000e0000 */
[----:B0-----:R-:W-:Y:S02]  /*1910*/  FMNMX.FTZ R7, R6, R7, !PT ;  /* 0x0000000706077209 */ /* 0x001fe40007810000 */
[----:B-1----:R-:W0:Y:S02]  /*1920*/  MUFU.RCP R6, R24 ;  /* 0x0000001800067308 */ /* 0x002e240000001000 */
[----:B------:R-:W-:-:S04]  /*1930*/  FSETP.NEU.FTZ.AND P0, PT, R7, -INF , PT ;  /* 0xff8000000700780b */ /* 0x000fc80003f1d000 */
[----:B------:R-:W-:Y:S02]  /*1940*/  FSEL R7, R7, RZ, P0 ;  /* 0x000000ff07077208 */ /* 0x000fe40000000000 */
[----:B------:R-:W-:-:S03]  /*1950*/  ISETP.GT.AND P0, PT, R2, RZ, PT ;  /* 0x000000ff0200720c */ /* 0x000fc60003f04270 */
[----:B------:R-:W-:-:S04]  /*1960*/  FADD.FTZ R31, -R7, R30 ;  /* 0x0000001e071f7221 */ /* 0x000fc80000010100 */
[----:B------:R-:W-:Y:S01]  /*1970*/  FMUL.FTZ R31, R31, 1.4426950216293334961 ;  /* 0x3fb8aa3b1f1f7820 */ /* 0x000fe20000410000 */
[----:B0-----:R-:W-:Y:S01]  /*1980*/  VIADD R38, R6, 0xffffffe ;  /* 0x0ffffffe06267836 */ /* 0x001fe20000000000 */
[----:B------:R-:W-:Y:S01]  /*1990*/  IABS R24, R4 ;  /* 0x0000000400187213 */ /* 0x000fe20000000000 */
[----:B------:R-:W-:Y:S01]  /*19a0*/  IMAD.MOV R6, RZ, RZ, -R33 ;  /* 0x000000ffff067224 */ /* 0x000fe200078e0a21 */
[----:B------:R-:W-:Y:S02]  /*19b0*/  LOP3.LUT R4, R4, R17, RZ, 0x3c, !PT ;  /* 0x0000001104047212 */ /* 0x000fe400078e3cff */
[----:B------:R-:W0:Y:S01]  /*19c0*/  MUFU.EX2 R31, R31 ;  /* 0x0000001f001f7308 */ /* 0x000e220000000800 */
[----:B------:R-:W-:Y:S01]  /*19d0*/  IMAD R25, R6, R27, RZ ;  /* 0x0000001b06197224 */ /* 0x000fe200078e02ff */
[----:B------:R-:W-:-:S03]  /*19e0*/  IABS R6, R3 ;  /* 0x0000000300067213 */ /* 0x000fc60000000000 */
[----:B------:R-:W-:Y:S01]  /*19f0*/  IMAD.HI.U32 R25, R33, R25, R32 ;  /* 0x0000001921197227 */ /* 0x000fe200078e0020 */
[----:B------:R-:W-:Y:S02]  /*1a00*/  IABS R33, R17 ;  /* 0x0000001100217213 */ /* 0x000fe40000000000 */
[----:B------:R-:W1:Y:S01]  /*1a10*/  F2I.FTZ.U32.TRUNC.NTZ R39, R38 ;  /* 0x0000002600277305 */ /* 0x000e62000021f000 */
[----:B------:R-:W-:Y:S02]  /*1a20*/  IMAD.MOV R6, RZ, RZ, -R6 ;  /* 0x000000ffff067224 */ /* 0x000fe400078e0a06 */
[----:B------:R-:W-:-:S04]  /*1a30*/  IMAD.HI.U32 R25, R25, R18, RZ ;  /* 0x0000001219197227 */ /* 0x000fc800078e00ff */
[----:B------:R-:W-:Y:S01]  /*1a40*/  IMAD R6, R25, R6, R18 ;  /* 0x0000000619067224 */ /* 0x000fe200078e0212 */
[----:B0-----:R-:W0:Y:S01]  /*1a50*/  SHFL.BFLY PT, R8, R31, 0x4, 0x1f ;  /* 0x0c801f001f087f89 */ /* 0x001e2200000e0000 */
[----:B------:R-:W-:-:S03]  /*1a60*/  IMAD.MOV R33, RZ, RZ, -R33 ;  /* 0x000000ffff217224 */ /* 0x000fc600078e0a21 */
[----:B------:R-:W-:Y:S01]  /*1a70*/  ISETP.GT.U32.AND P1, PT, R27, R6, PT ;  /* 0x000000061b00720c */ /* 0x000fe20003f24070 */
[----:B-1----:R-:W-:Y:S02]  /*1a80*/  IMAD.MOV R37, RZ, RZ, -R39 ;  /* 0x000000ffff257224 */ /* 0x002fe400078e0a27 */
[----:B------:R-:W-:Y:S02]  /*1a90*/  IMAD.MOV.U32 R38, RZ, RZ, RZ ;  /* 0x000000ffff267224 */ /* 0x000fe400078e00ff */
[----:B------:R-:W-:-:S04]  /*1aa0*/  IMAD R37, R37, R26, RZ ;  /* 0x0000001a25257224 */ /* 0x000fc800078e02ff */
[----:B------:R-:W-:-:S04]  /*1ab0*/  IMAD.HI.U32 R37, R39, R37, R38 ;  /* 0x0000002527257227 */ /* 0x000fc800078e0026 */
[----:B------:R-:W-:Y:S02]  /*1ac0*/  @!P1 IMAD.IADD R6, R6, 0x1, -R27 ;  /* 0x0000000106069824 */ /* 0x000fe400078e0a1b */
[----:B------:R-:W-:-:S03]  /*1ad0*/  IMAD.HI.U32 R32, R37, R24, RZ ;  /* 0x0000001825207227 */ /* 0x000fc600078e00ff */
[-C--:B------:R-:W-:Y:S01]  /*1ae0*/  ISETP.GE.U32.AND P4, PT, R6, R27.reuse, PT ;  /* 0x0000001b0600720c */ /* 0x080fe20003f86070 */
[----:B0-----:R-:W-:Y:S01]  /*1af0*/  FADD.FTZ R8, R31, R8 ;  /* 0x000000081f087221 */ /* 0x001fe20000010000 */
[----:B------:R-:W-:Y:S01]  /*1b00*/  IMAD.HI.U32 R36, R37, R18, RZ ;  /* 0x0000001225247227 */ /* 0x000fe200078e00ff */
[----:B------:R-:W-:Y:S02]  /*1b10*/  SHF.R.S32.HI R6, RZ, 0x1f, R2 ;  /* 0x0000001fff067819 */ /* 0x000fe40000011402 */
[----:B------:R-:W-:Y:S01]  /*1b20*/  LOP3.LUT R37, R22, R27, RZ, 0x3c, !PT ;  /* 0x0000001b16257212 */ /* 0x000fe200078e3cff */
[----:B------:R-:W0:Y:S01]  /*1b30*/  SHFL.BFLY PT, R29, R8, 0x2, 0x1f ;  /* 0x0c401f00081d7f89 */ /* 0x000e2200000e0000 */
[----:B------:R-:W-:Y:S01]  /*1b40*/  IMAD R31, R32, R33, R24 ;  /* 0x00000021201f7224 */ /* 0x000fe200078e0218 */
[----:B------:R-:W-:Y:S01]  /*1b50*/  LOP3.LUT R22, R22, R17, RZ, 0x3c, !PT ;  /* 0x0000001116167212 */ /* 0x000fe200078e3cff */
[----:B------:R-:W-:Y:S01]  /*1b60*/  IMAD R33, R36, R33, R18 ;  /* 0x0000002124217224 */ /* 0x000fe200078e0212 */
[----:B------:R-:W-:Y:S01]  /*1b70*/  LEA.HI.SX32 R18, R2, 0x1, 0x1 ;  /* 0x0000000102127811 */ /* 0x000fe200078f0aff */
[----:B------:R-:W-:Y:S01]  /*1b80*/  @!P0 IMAD.MOV R18, RZ, RZ, R6 ;  /* 0x000000ffff128224 */ /* 0x000fe200078e0206 */
[C---:B------:R-:W-:Y:S01]  /*1b90*/  ISETP.GT.U32.AND P3, PT, R26.reuse, R31, PT ;  /* 0x0000001f1a00720c */ /* 0x040fe20003f64070 */
[----:B------:R-:W-:Y:S01]  /*1ba0*/  @!P1 VIADD R25, R25, 0x1 ;  /* 0x0000000119199836 */ /* 0x000fe20000000000 */
[----:B------:R-:W-:Y:S01]  /*1bb0*/  ISETP.GT.U32.AND P2, PT, R26, R33, PT ;  /* 0x000000211a00720c */ /* 0x000fe20003f44070 */
[----:B------:R-:W1:Y:S01]  /*1bc0*/  LDC.U8 R24, c[0x0][0x3d9] ;  /* 0x0000f640ff187b82 */ /* 0x000e620000000000 */
[----:B------:R-:W-:Y:S01]  /*1bd0*/  ISETP.GE.AND P0, PT, R37, RZ, PT ;  /* 0x000000ff2500720c */ /* 0x000fe20003f06270 */
[----:B------:R-:W-:Y:S01]  /*1be0*/  @P4 VIADD R25, R25, 0x1 ;  /* 0x0000000119194836 */ /* 0x000fe20000000000 */
[----:B------:R-:W-:-:S02]  /*1bf0*/  ISETP.NE.AND P1, PT, R3, RZ, PT ;  /* 0x000000ff0300720c */ /* 0x000fc40003f25270 */
[----:B------:R-:W-:-:S05]  /*1c00*/  LEA.HI.SX32 R6, R3, 0x1, 0x1 ;  /* 0x0000000103067811 */ /* 0x000fca00078f0aff */
[--C-:B------:R-:W-:Y:S02]  /*1c10*/  @!P3 IMAD.IADD R31, R31, 0x1, -R26.reuse ;  /* 0x000000011f1fb824 */ /* 0x100fe400078e0a1a */
[----:B------:R-:W-:Y:S02]  /*1c20*/  @!P2 IMAD.IADD R33, R33, 0x1, -R26 ;  /* 0x000000012121a824 */ /* 0x000fe400078e0a1a */
[----:B------:R-:W-:Y:S02]  /*1c30*/  @!P0 IMAD.MOV R25, RZ, RZ, -R25 ;  /* 0x000000ffff198224 */ /* 0x000fe400078e0a19 */
[----:B0-----:R-:W-:Y:S01]  /*1c40*/  FADD.FTZ R29, R8, R29 ;  /* 0x0000001d081d7221 */ /* 0x001fe20000010000 */
[----:B------:R-:W-:Y:S01]  /*1c50*/  ISETP.GE.U32.AND P4, PT, R31, R26, PT ;  /* 0x0000001a1f00720c */ /* 0x000fe20003f86070 */
[----:B------:R-:W-:Y:S01]  /*1c60*/  @!P3 VIADD R32, R32, 0x1 ;  /* 0x000000012020b836 */ /* 0x000fe20000000000 */
[----:B------:R-:W-:Y:S01]  /*1c70*/  @!P1 LOP3.LUT R25, RZ, R27, RZ, 0x33, !PT ;  /* 0x0000001bff199212 */ /* 0x000fe200078e33ff */
[----:B------:R-:W-:Y:S01]  /*1c80*/  @!P2 VIADD R36, R36, 0x1 ;  /* 0x000000012424a836 */ /* 0x000fe20000000000 */
[----:B------:R-:W0:Y:S01]  /*1c90*/  SHFL.BFLY PT, R8, R29, 0x1, 0x1f ;  /* 0x0c201f001d087f89 */ /* 0x000e2200000e0000 */
[----:B------:R-:W-:-:S02]  /*1ca0*/  ISETP.GE.AND P1, PT, R4, RZ, PT ;  /* 0x000000ff0400720c */ /* 0x000fc40003f26270 */
[----:B------:R-:W-:Y:S02]  /*1cb0*/  ISETP.GE.AND P3, PT, R22, RZ, PT ;  /* 0x000000ff1600720c */ /* 0x000fe40003f66270 */
[----:B-1----:R-:W-:Y:S02]  /*1cc0*/  ISETP.NE.AND P2, PT, R24, RZ, PT ;  /* 0x000000ff1800720c */ /* 0x002fe40003f45270 */
[----:B------:R-:W-:Y:S02]  /*1cd0*/  LOP3.LUT R27, RZ, R17, RZ, 0x33, !PT ;  /* 0x00000011ff1b7212 */ /* 0x000fe400078e33ff */
[----:B------:R-:W-:Y:S01]  /*1ce0*/  @P4 VIADD R32, R32, 0x1 ;  /* 0x0000000120204836 */ /* 0x000fe20000000000 */
[C---:B------:R-:W-:Y:S02]  /*1cf0*/  LOP3.LUT P4, RZ, R16.reuse, 0x7, RZ, 0xc0, !PT ;  /* 0x0000000710ff7812 */ /* 0x040fe4000788c0ff */
[----:B------:R-:W-:Y:S02]  /*1d00*/  SEL R9, R9, 0x1, !P2 ;  /* 0x0000000109097807 */ /* 0x000fe40005000000 */
[----:B------:R-:W-:Y:S01]  /*1d10*/  ISETP.GT.OR P4, PT, R16, 0x7f, P4 ;  /* 0x0000007f1000780c */ /* 0x000fe20002784670 */
[----:B------:R-:W-:Y:S01]  /*1d20*/  @!P1 IMAD.MOV R32, RZ, RZ, -R32 ;  /* 0x000000ffff209224 */ /* 0x000fe200078e0a20 */
[----:B------:R-:W-:Y:S01]  /*1d30*/  ISETP.LT.U32.AND P1, PT, R20, R25, PT ;  /* 0x000000191400720c */ /* 0x000fe20003f21070 */
[----:B0-----:R-:W-:Y:S01]  /*1d40*/  FADD.FTZ R8, R29, R8 ;  /* 0x000000081d087221 */ /* 0x001fe20000010000 */
[----:B------:R-:W-:-:S04]  /*1d50*/  SHF.R.S32.HI R29, RZ, 0x1f, R3 ;  /* 0x0000001fff1d7819 */ /* 0x000fc80000011403 */
[----:B------:R-:W-:Y:S01]  /*1d60*/  FSETP.NE.FTZ.AND P0, PT, R8, RZ, PT ;  /* 0x000000ff0800720b */ /* 0x000fe20003f15000 */
[----:B------:R-:W-:Y:S01]  /*1d70*/  @!P5 IMAD.MOV R6, RZ, RZ, R29 ;  /* 0x000000ffff06d224 */ /* 0x000fe200078e021d */
[----:B------:R-:W-:Y:S02]  /*1d80*/  ISETP.GE.U32.AND P5, PT, R33, R26, PT ;  /* 0x0000001a2100720c */ /* 0x000fe40003fa6070 */
[----:B------:R-:W-:-:S04]  /*1d90*/  SHF.R.S32.HI R33, RZ, 0x1f, R25 ;  /* 0x0000001fff217819 */ /* 0x000fc80000011419 */
[----:B------:R-:W-:-:S05]  /*1da0*/  ISETP.LT.AND.EX P1, PT, R21, R33, PT, P1 ;  /* 0x000000211500720c */ /* 0x000fca0003f21310 */
[----:B------:R-:W0:Y:S02]  /*1db0*/  @P0 MUFU.LG2 R4, R8 ;  /* 0x0000000800040308 */ /* 0x000e240000000c00 */
[----:B------:R-:W-:Y:S01]  /*1dc0*/  @P5 VIADD R36, R36, 0x1 ;  /* 0x0000000124245836 */ /* 0x000fe20000000000 */
[----:B------:R-:W-:-:S03]  /*1dd0*/  ISETP.NE.AND P5, PT, R17, RZ, PT ;  /* 0x000000ff1100720c */ /* 0x000fc60003fa5270 */
[----:B------:R-:W-:Y:S01]  /*1de0*/  @!P3 IMAD.MOV R36, RZ, RZ, -R36 ;  /* 0x000000ffff24b224 */ /* 0x000fe200078e0a24 */
[----:B------:R-:W-:-:S04]  /*1df0*/  SEL R32, R27, R32, !P5 ;  /* 0x000000201b207207 */ /* 0x000fc80006800000 */
[----:B------:R-:W-:Y:S01]  /*1e00*/  SEL R36, R27, R36, !P5 ;  /* 0x000000241b247207 */ /* 0x000fe20006800000 */
[-C--:B------:R-:W-:Y:S02]  /*1e10*/  IMAD R31, R32, R9.reuse, RZ ;  /* 0x00000009201f7224 */ /* 0x080fe400078e02ff */
[----:B------:R-:W-:Y:S02]  /*1e20*/  IMAD.MOV.U32 R27, RZ, RZ, 0x7f800000 ;  /* 0x7f800000ff1b7424 */ /* 0x000fe400078e00ff */
[----:B------:R-:W-:Y:S02]  /*1e30*/  IMAD R29, R36, R9, RZ ;  /* 0x00000009241d7224 */ /* 0x000fe400078e02ff */
[----:B0-----:R-:W-:Y:S01]  /*1e40*/  @P0 FFMA.FTZ R27, R4, 0.69314718246459960938, R7 ;  /* 0x3f317218041b0823 */ /* 0x001fe20000010007 */
[----:B------:R-:W-:Y:S01]  /*1e50*/  SEL R9, R20, R25, P1 ;  /* 0x0000001914097207 */ /* 0x000fe20000800000 */
[----:B------:R-:W-:Y:S01]  /*1e60*/  IMAD R7, R18, R31, RZ ;  /* 0x0000001f12077224 */ /* 0x000fe200078e02ff */
[----:B------:R-:W-:Y:S01]  /*1e70*/  SEL R8, R21, R33, P1 ;  /* 0x0000002115087207 */ /* 0x000fe20000800000 */
[----:B------:R-:W-:Y:S01]  /*1e80*/  IMAD R6, R29, R6, RZ ;  /* 0x000000061d067224 */ /* 0x000fe200078e02ff */
[----:B------:R-:W-:Y:S06]  /*1e90*/  @P4 BRA `(.L_x_203) ;  /* 0x0000001c001c4947 */ /* 0x000fec0003800000 */
[----:B------:R-:W-:Y:S01]  /*1ea0*/  ULDC.U8 UR4, c[0x0][0x3d8] ;  /* 0x0000f60000047ab9 */ /* 0x000fe20000000000 */
[----:B------:R-:W-:Y:S02]  /*1eb0*/  LEA.HI R4, R19, R16, RZ, 0x3 ;  /* 0x0000001013047211 */ /* 0x000fe400078f18ff */
[----:B------:R-:W-:Y:S02]  /*1ec0*/  ISETP.NE.AND P1, PT, RZ, UR4, PT ;  /* 0x00000004ff007c0c */ /* 0x000fe4000bf25270 */
[----:B------:R-:W-:-:S04]  /*1ed0*/  SHF.R.S32.HI R4, RZ, 0x3, R4 ;  /* 0x00000003ff047819 */ /* 0x000fc80000011404 */
[----:B------:R-:W-:-:S04]  /*1ee0*/  IADD3 R32, P0, R4, UR7, RZ ;  /* 0x0000000704207c10 */ /* 0x000fc8000ff1e0ff */
[----:B------:R-:W-:-:S03]  /*1ef0*/  LEA.HI.X.SX32 R33, R4, UR6, 0x1, P0 ;  /* 0x0000000604217c11 */ /* 0x000fc600080f0eff */
[----:B------:R-:W-:Y:S06]  /*1f00*/  @!P1 BRA `(.L_x_204) ;  /* 0x0000001800f09947 */ /* 0x000fec0003800000 */
        /* <DEDUP_REMOVED lines=30> */
[----:B------:R-:W-:Y:S05]  /*20f0*/  CALL.REL.NOINC `($__internal_4_$__cuda_sm20_div_s64) ;  /* 0x0000002400cc7944 */ /* 0x000fea0003c00000 */
        /* <DEDUP_REMOVED lines=9> */
.L_x_206:
        /* <DEDUP_REMOVED lines=22> */
.L_x_207:
[----:B------:R-:W-:Y:S05]  /*22f0*/  BSYNC B0 ;  /* 0x0000000000007941 */ /* 0x000fea0003800000 */
.L_x_205:
        /* <DEDUP_REMOVED lines=11> */
[-C--:B------:R-:W-:Y:S02]  /*23b0*/  IADD3.X R16, RZ, ~R19.reuse, RZ, P0, !PT ;  /* 0x80000013ff107210 */ /* 0x080fe400007fe4ff */
[----:B------:R-:W-:Y:S01]  /*23c0*/  MOV R36, R18 ;  /* 0x0000001200247202 */ /* 0x000fe20000000f00 */
[----:B------:R-:W-:Y:S01]  /*23d0*/  IMAD.WIDE.U32 R32, R23, R20, R32 ;  /* 0x0000001417207225 */ /* 0x000fe200078e0020 */
[----:B------:R-:W-:-:S03]  /*23e0*/  MOV R37, R19 ;  /* 0x0000001300257202 */ /* 0x000fc60000000f00 */
[----:B------:R-:W-:-:S04]  /*23f0*/  IMAD R21, R16, R23, RZ ;  /* 0x0000001710157224 */ /* 0x000fc800078e02ff */
[----:B------:R-:W-:-:S05]  /*2400*/  IMAD R0, R0, R20, R21 ;  /* 0x0000001400007224 */ /* 0x000fca00078e0215 */
[----:B------:R-:W-:Y:S01]  /*2410*/  IADD3 R0, R33, R0, RZ ;  /* 0x0000000021007210 */ /* 0x000fe20007ffe0ff */
[----:B------:R-:W-:Y:S05]  /*2420*/  BRA `(.L_x_210) ;  /* 0x0000000000587947 */ /* 0x000fea0003800000 */
.L_x_209:
        /* <DEDUP_REMOVED lines=22> */
.L_x_210:
[----:B------:R-:W-:Y:S05]  /*2590*/  BSYNC B0 ;  /* 0x0000000000007941 */ /* 0x000fea0003800000 */
.L_x_208:
        /* <DEDUP_REMOVED lines=11> */
[----:B------:R-:W-:Y:S05]  /*2650*/  CALL.REL.NOINC `($__internal_4_$__cuda_sm20_div_s64) ;  /* 0x0000002000747944 */ /* 0x000fea0003c00000 */
[----:B------:R-:W-:-:S04]  /*2660*/  IADD3 R17, P0, RZ, -R18, RZ ;  /* 0x80000012ff117210 */ /* 0x000fc80007f1e0ff */
[----:B------:R-:W-:Y:S01]  /*2670*/  IADD3.X R16, RZ, ~R19, RZ, P0, !PT ;  /* 0x80000013ff107210 */ /* 0x000fe200007fe4ff */
[----:B------:R-:W-:-:S04]  /*2680*/  IMAD.WIDE.U32 R36, R5, R17, R36 ;  /* 0x0000001105247225 */ /* 0x000fc800078e0024 */
[----:B------:R-:W-:-:S04]  /*2690*/  IMAD R16, R16, R5, RZ ;  /* 0x0000000510107224 */ /* 0x000fc800078e02ff */
[----:B------:R-:W-:-:S05]  /*26a0*/  IMAD R4, R4, R17, R16 ;  /* 0x0000001104047224 */ /* 0x000fca00078e0210 */
[----:B------:R-:W-:Y:S01]  /*26b0*/  IADD3 R4, R37, R4, RZ ;  /* 0x0000000425047210 */ /* 0x000fe20007ffe0ff */
[----:B------:R-:W-:Y:S05]  /*26c0*/  BRA `(.L_x_213) ;  /* 0x0000000000587947 */ /* 0x000fea0003800000 */
.L_x_212:
[----:B------:R-:W0:Y:S01]  /*26d0*/  I2F.U32.RP R19, R5 ;  /* 0x0000000500137306 */ /* 0x000e220000209000 */
[----:B------:R-:W-:-:S07]  /*26e0*/  ISETP.NE.U32.AND P0, PT, R5, RZ, PT ;  /* 0x000000ff0500720c */ /* 0x000fce0003f05070 */
[----:B0-----:R-:W0:Y:S02]  /*26f0*/  MUFU.RCP R16, R19 ;  /* 0x0000001300107308 */ /* 0x001e240000001000 */
[----:B0-----:R-:W-:Y:S01]  /*2700*/  IADD3 R16, R16, 0xffffffe, RZ ;  /* 0x0ffffffe10107810 */ /* 0x001fe20007ffe0ff */
[----:B------:R-:W-:-:S05]  /*2710*/  HFMA2.MMA R19, -RZ, RZ, 0, 0 ;  /* 0x00000000ff137435 */ /* 0x000fca00000001ff */
        /* <DEDUP_REMOVED lines=17> */
.L_x_213:
[----:B------:R-:W-:Y:S05]  /*2830*/  BSYNC B0 ;  /* 0x0000000000007941 */ /* 0x000fea0003800000 */
.L_x_211:
        /* <DEDUP_REMOVED lines=38> */
[----:B------:R-:W-:Y:S05]  /*2aa0*/  CALL.REL.NOINC `($__internal_4_$__cuda_sm20_div_s64) ;  /* 0x0000001c00607944 */ /* 0x000fea0003c00000 */
        /* <DEDUP_REMOVED lines=12> */
.L_x_215:
        /* <DEDUP_REMOVED lines=23> */
.L_x_216:
[----:B------:R-:W-:Y:S05]  /*2ce0*/  BSYNC B0 ;  /* 0x0000000000007941 */ /* 0x000fea0003800000 */
.L_x_214:
        /* <DEDUP_REMOVED lines=18> */
.L_x_218:
        /* <DEDUP_REMOVED lines=22> */
.L_x_219:
[----:B------:R-:W-:Y:S05]  /*2f70*/  BSYNC B0 ;  /* 0x0000000000007941 */ /* 0x000fea0003800000 */
.L_x_217:
        /* <DEDUP_REMOVED lines=20> */
.L_x_221:
[----:B------:R-:W0:Y:S01]  /*30c0*/  I2F.U32.RP R19, R13 ;  /* 0x0000000d00137306 */ /* 0x000e220000209000 */
[----:B------:R-:W-:Y:S01]  /*30d0*/  IMAD.MOV.U32 R20, RZ, RZ, RZ ;  /* 0x000000ffff147224 */ /* 0x000fe200078e00ff */
[----:B------:R-:W-:-:S06]  /*30e0*/  ISETP.NE.U32.AND P0, PT, R13, RZ, PT ;  /* 0x000000ff0d00720c */ /* 0x000fcc0003f05070 */
        /* <DEDUP_REMOVED lines=20> */
.L_x_222:
[----:B------:R-:W-:Y:S05]  /*3230*/  BSYNC B0 ;  /* 0x0000000000007941 */ /* 0x000fea0003800000 */
.L_x_220:
[----:B------:R-:W-:Y:S01]  /*3240*/  SHF.R.S32.HI R17, RZ, 0x1f, R7 ;  /* 0x0000001fff117819 */ /* 0x000fe20000011407 */
[-C--:B------:R-:W-:Y:S01]  /*3250*/  IMAD R12, R19, R7.reuse, RZ ;  /* 0x00000007130c7224 */ /* 0x080fe200078e02ff */
[----:B------:R-:W-:Y:S01]  /*3260*/  ULDC UR4, c[0x0][0x2c4] ;  /* 0x0000b10000047ab9 */ /* 0x000fe20000000800 */
[----:B------:R-:W-:Y:S01]  /*3270*/  IMAD.WIDE.U32 R42, R18, R7, RZ ;  /* 0x00000007122a7225 */ /* 0x000fe200078e00ff */
[----:B------:R-:W-:Y:S03]  /*3280*/  BSSY B0, `(.L_x_223) ;  /* 0x000003a000007945 */ /* 0x000fe60003800000 */
[----:B------:R-:W-:Y:S01]  /*3290*/  IMAD R7, R17, R18, R12 ;  /* 0x0000001211077224 */ /* 0x000fe200078e020c */
[----:B------:R-:W-:Y:S01]  /*32a0*/  SHF.R.S32.HI R18, RZ, 0x1f, R2 ;  /* 0x0000001fff127819 */ /* 0x000fe20000011402 */
[----:B------:R-:W-:Y:S01]  /*32b0*/  IMAD R17, R15, R2, RZ ;  /* 0x000000020f117224 */ /* 0x000fe200078e02ff */
[----:B------:R-:W-:Y:S01]  /*32c0*/  LOP3.LUT R15, R41, R10, RZ, 0xfc, !PT ;  /* 0x0000000a290f7212 */ /* 0x000fe200078efcff */
[----:B------:R-:W-:Y:S01]  /*32d0*/  IMAD R45, R23, UR4, RZ ;  /* 0x00000004172d7c24 */ /* 0x000fe2000f8e02ff */
[----:B------:R-:W-:Y:S01]  /*32e0*/  IADD3 R7, R43, R7, RZ ;  /* 0x000000072b077210 */ /* 0x000fe20007ffe0ff */
[----:B------:R-:W-:Y:S01]  /*32f0*/  IMAD R17, R18, R13, R17 ;  /* 0x0000000d12117224 */ /* 0x000fe200078e0211 */
[----:B------:R-:W-:Y:S01]  /*3300*/  ISETP.NE.U32.AND P0, PT, R15, RZ, PT ;  /* 0x000000ff0f00720c */ /* 0x000fe20003f05070 */
[----:B------:R-:W-:Y:S01]  /*3310*/  IMAD R12, R14, R45, RZ ;  /* 0x0000002d0e0c7224 */ /* 0x000fe200078e02ff */
[----:B------:R-:W-:Y:S01]  /*3320*/  SHF.R.S32.HI R19, RZ, 0x1f, R45 ;  /* 0x0000001fff137819 */ /* 0x000fe2000001142d */
        /* <DEDUP_REMOVED lines=11> */
[----:B------:R-:W-:Y:S05]  /*33e0*/  CALL.REL.NOINC `($__internal_4_$__cuda_sm20_div_s64) ;  /* 0x0000001400107944 */ /* 0x000fea0003c00000 */
        /* <DEDUP_REMOVED lines=12> */
.L_x_224:
        /* <DEDUP_REMOVED lines=23> */
.L_x_225:
[----:B------:R-:W-:Y:S05]  /*3620*/  BSYNC B0 ;  /* 0x0000000000007941 */ /* 0x000fea0003800000 */
.L_x_223:
        /* <DEDUP_REMOVED lines=29> */
.L_x_227:
        /* <DEDUP_REMOVED lines=23> */
.L_x_228:
[----:B------:R-:W-:Y:S05]  /*3970*/  BSYNC B0 ;  /* 0x0000000000007941 */ /* 0x000fea0003800000 */
.L_x_226:
[----:B------:R-:W-:Y:S01]  /*3980*/  IADD3 R33, P1, P0, R36, R34, R32 ;  /* 0x0000002224217210 */ /* 0x000fe2000783e020 */
[----:B------:R-:W-:-:S03]  /*3990*/  ULDC.64 UR4, c[0x0][0x2b0] ;  /* 0x0000ac0000047ab9 */ /* 0x000fc60000000a00 */
[----:B------:R-:W-:Y:S02]  /*39a0*/  IADD3 R33, P3, P2, R42, R33, R44 ;  /* 0x000000212a217210 */ /* 0x000fe40007a7e02c */
[----:B------:R-:W-:Y:S01]  /*39b0*/  IADD3.X R0, R4, R5, R0, P1, P0 ;  /* 0x0000000504007210 */ /* 0x000fe20000fe0400 */
[----:B------:R-:W-:Y:S01]  /*39c0*/  IMAD R5, R19, R6, RZ ;  /* 0x0000000613057224 */ /* 0x000fe200078e02ff */
[----:B------:R-:W-:Y:S02]  /*39d0*/  IADD3 R14, P1, P0, R46, R33, R14 ;  /* 0x000000212e0e7210 */ /* 0x000fe4000783e00e */
[----:B------:R-:W-:Y:S02]  /*39e0*/  IADD3.X R0, R7, R0, R2, P3, P2 ;  /* 0x0000000007007210 */ /* 0x000fe40001fe4402 */
[----:B------:R-:W-:Y:S02]  /*39f0*/  SHF.R.S32.HI R2, RZ, 0x1f, R6 ;  /* 0x0000001fff027819 */ /* 0x000fe40000011406 */
[----:B------:R-:W-:-:S02]  /*3a00*/  IADD3.X R15, R11, R0, R12, P1, P0 ;  /* 0x000000000b0f7210 */ /* 0x000fc40000fe040c */
[----:B------:R-:W-:Y:S01]  /*3a10*/  SHF.R.S32.HI R0, RZ, 0x1f, R3 ;  /* 0x0000001fff007819 */ /* 0x000fe20000011403 */
[-C--:B------:R-:W-:Y:S02]  /*3a20*/  IMAD R2, R2, R18.reuse, R5 ;  /* 0x0000001202027224 */ /* 0x080fe400078e0205 */
[----:B------:R-:W-:-:S04]  /*3a30*/  IMAD.WIDE.U32 R14, R6, R18, R14 ;  /* 0x00000012060e7225 */ /* 0x000fc800078e000e */
[----:B------:R-:W-:Y:S02]  /*3a40*/  IMAD R5, R8, R3, RZ ;  /* 0x0000000308057224 */ /* 0x000fe400078e02ff */
        /* <DEDUP_REMOVED lines=8> */
.L_x_204:
[----:B------:R-:W-:Y:S02]  /*3ad0*/  ULDC.64 UR4, c[0x0][0x2b0] ;  /* 0x0000ac0000047ab9 */ /* 0x000fe40000000a00 */
[----:B------:R-:W-:-:S04]  /*3ae0*/  LEA R2, P0, R32, UR4, 0x2 ;  /* 0x0000000420027c11 */ /* 0x000fc8000f8010ff */
[----:B------:R-:W-:-:S05]  /*3af0*/  LEA.HI.X R3, R32, UR5, R33, 0x2, P0 ;  /* 0x0000000520037c11 */ /* 0x000fca00080f1421 */
[----:B------:R0:W-:Y:S04]  /*3b00*/  STG.E desc[UR8][R2.64], R27 ;  /* 0x0000001b02007986 */ /* 0x0001e8000c101908 */
.L_x_203:
[----:B------:R-:W-:Y:S05]  /*3b10*/  BSYNC B1 ;  /* 0x0000000000017941 */ /* 0x000fea0003800000 */
.L_x_202:
[----:B01----:R-:W0:Y:S01]  /*3b20*/  S2R R2, SR_TID.X ;  /* 0x0000000000027919 */ /* 0x003e220000002100 */
[----:B------:R-:W1:Y:S01]  /*3b30*/  LDC R0, c[0x0][0x3c4] ;  /* 0x0000f100ff007b82 */ /* 0x000e620000000800 */
[----:B------:R-:W-:Y:S01]  /*3b40*/  BSSY B0, `(.L_x_229) ;  /* 0x0000012000007945 */ /* 0x000fe20003800000 */
[----:B0-----:R-:W-:-:S04]  /*3b50*/  SHF.R.S32.HI R3, RZ, 0x1f, R2 ;  /* 0x0000001fff037819 */ /* 0x001fc80000011402 */
[----:B------:R-:W-:-:S04]  /*3b60*/  LEA.HI R32, R3, R2, RZ, 0x3 ;  /* 0x0000000203207211 */ /* 0x000fc800078f18ff */
[----:B------:R-:W-:-:S05]  /*3b70*/  LOP3.LUT R31, R32, 0xfffffff8, RZ, 0xc0, !PT ;  /* 0xfffffff8201f7812 */ /* 0x000fca00078ec0ff */
[----:B------:R-:W-:-:S05]  /*3b80*/  IMAD.IADD R31, R2, 0x1, -R31 ;  /* 0x00000001021f7824 */ /* 0x000fca00078e0a1f */
[----:B-1----:R-:W-:-:S04]  /*3b90*/  ISETP.GE.AND P0, PT, R31, R0, PT ;  /* 0x000000001f00720c */ /* 0x002fc80003f06270 */
[----:B------:R-:W-:-:S13]  /*3ba0*/  ISETP.LT.AND P0, PT, R2, 0x80, !P0 ;  /* 0x000000800200780c */ /* 0x000fda0004701270 */
[----:B------:R-:W-:Y:S05]  /*3bb0*/  @!P0 BRA `(.L_x_230) ;  /* 0x0000000000288947 */ /* 0x000fea0003800000 */
[----:B------:R-:W0:Y:S01]  /*3bc0*/  S2R R2, SR_CgaCtaId ;  /* 0x0000000000027919 */ /* 0x000e220000008800 */
[----:B------:R-:W-:Y:S01]  /*3bd0*/  FADD.FTZ R4, -R27, R30 ;  /* 0x0000001e1b047221 */ /* 0x000fe20000010100 */
[----:B------:R-:W-:-:S03]  /*3be0*/  MOV R3, 0x400 ;  /* 0x0000040000037802 */ /* 0x000fc60000000f00 */
[----:B------:R-:W-:-:S06]  /*3bf0*/  FMUL.FTZ R4, R4, 1.4426950216293334961 ;  /* 0x3fb8aa3b04047820 */ /* 0x000fcc0000410000 */
[----:B------:R-:W1:Y:S01]  /*3c00*/  MUFU.EX2 R4, R4 ;  /* 0x0000000400047308 */ /* 0x000e620000000800 */
[----:B0-----:R-:W-:Y:S02]  /*3c10*/  LEA R2, R2, R3, 0x18 ;  /* 0x0000000302027211 */ /* 0x001fe400078ec0ff */
[----:B------:R-:W-:-:S03]  /*3c20*/  SHF.R.S32.HI R3, RZ, 0x3, R32 ;  /* 0x00000003ff037819 */ /* 0x000fc60000011420 */
[----:B------:R-:W-:-:S05]  /*3c30*/  IMAD R2, R31, 0x44, R2 ;  /* 0x000000441f027824 */ /* 0x000fca00078e0202 */
[----:B------:R-:W-:-:S05]  /*3c40*/  LEA R3, R3, R2, 0x2 ;  /* 0x0000000203037211 */ /* 0x000fca00078e10ff */
[----:B-1----:R0:W-:Y:S02]  /*3c50*/  STS [R3], R4 ;  /* 0x0000000403007388 */ /* 0x0021e40000000800 */
.L_x_230:
[----:B------:R-:W-:Y:S05]  /*3c60*/  BSYNC B0 ;  /* 0x0000000000007941 */ /* 0x000fea0003800000 */
.L_x_229:
[----:B------:R-:W-:Y:S01]  /*3c70*/  ISETP.GE.AND P0, PT, R0, 0x1, PT ;  /* 0x000000010000780c */ /* 0x000fe20003f06270 */
[----:B------:R-:W-:Y:S01]  /*3c80*/  IMAD.SHL.U32 R31, R31, 0x4, RZ ;  /* 0x000000041f1f7824 */ /* 0x000fe200078e00ff */
[----:B------:R-:W-:Y:S01]  /*3c90*/  BAR.SYNC.DEFER_BLOCKING 0x0 ;  /* 0x0000000000007b1d */ /* 0x000fe20000010000 */
[----:B------:R-:W-:Y:S01]  /*3ca0*/  CS2R R10, SRZ ;  /* 0x00000000000a7805 */ /* 0x000fe2000001ff00 */
[----:B------:R-:W-:Y:S01]  /*3cb0*/  IMAD.MOV.U32 R13, RZ, RZ, RZ ;  /* 0x000000ffff0d7224 */ /* 0x000fe200078e00ff */
[----:B------:R-:W-:Y:S02]  /*3cc0*/  CS2R R8, SRZ ;  /* 0x0000000000087805 */ /* 0x000fe4000001ff00 */
[----:B------:R-:W-:Y:S02]  /*3cd0*/  CS2R R6, SRZ ;  /* 0x0000000000067805 */ /* 0x000fe4000001ff00 */
[----:B0-----:R-:W-:Y:S02]  /*3ce0*/  CS2R R4, SRZ ;  /* 0x0000000000047805 */ /* 0x001fe4000001ff00 */
[----:B------:R-:W-:Y:S01]  /*3cf0*/  CS2R R2, SRZ ;  /* 0x0000000000027805 */ /* 0x000fe2000001ff00 */
[----:B------:R-:W-:Y:S01]  /*3d00*/  IMAD.MOV.U32 R0, RZ, RZ, RZ ;  /* 0x000000ffff007224 */ /* 0x000fe200078e00ff */
[----:B------:R-:W-:Y:S01]  /*3d10*/  SHF.R.S32.HI R32, RZ, 0x3, R32 ;  /* 0x00000003ff207819 */ /* 0x000fe20000011420 */
[----:B------:R-:W-:-:S02]  /*3d20*/  VIADD R30, R31, 0x20 ;  /* 0x000000201f1e7836 */ /* 0x000fc40000000000 */
[----:B------:R-:W-:Y:S01]  /*3d30*/  VIADD R29, R31, 0x40 ;  /* 0x000000401f1d7836 */ /* 0x000fe20000000000 */
[----:B------:R-:W-:Y:S06]  /*3d40*/  @!P0 BRA `(.L_x_231) ;  /* 0x0000000400008947 */ /* 0x000fec0003800000 */
        /* <DEDUP_REMOVED lines=28> */
.L_x_234:
[----:B------:R-:W-:Y:S01]  /*3f10*/  MOV R35, R33 ;  /* 0x0000002100237202 */ /* 0x000fe20000000f00 */
[----:B------:R-:W-:Y:S04]  /*3f20*/  BSSY B0, `(.L_x_232) ;  /* 0x000000e000007945 */ /* 0x000fe80003800000 */
[----:B------:R-:W-:Y:S05]  /*3f30*/  @P3 BRA `(.L_x_233) ;  /* 0x0000000000303947 */ /* 0x000fea0003800000 */
        /* <DEDUP_REMOVED lines=12> */
.L_x_233:
[----:B------:R-:W-:Y:S05]  /*4000*/  BSYNC B0 ;  /* 0x0000000000007941 */ /* 0x000fea0003800000 */
.L_x_232:
[----:B------:R1:W2:Y:S01]  /*4010*/  LDS R12, [R14] ;  /* 0x000000000e0c7984 */ /* 0x0002a20000000800 */
[----:B------:R-:W3:Y:S01]  /*4020*/  LDC R15, c[0x0][0x3c4] ;  /* 0x0000f100ff0f7b82 */ /* 0x000ee20000000800 */
[----:B------:R-:W-:Y:S01]  /*4030*/  UIADD3 UR5, UR5, 0x1, URZ ;  /* 0x0000000105057890 */ /* 0x000fe2000fffe03f */
[----:B0-----:R-:W-:Y:S04]  /*4040*/  IADD3 R34, P0, R36, R34, RZ ;  /* 0x0000002224227210 */ /* 0x001fe80007f1e0ff */
[----:B------:R-:W-:Y:S02]  /*4050*/  IADD3.X R33, R37, R35, RZ, P0, !PT ;  /* 0x0000002325217210 */ /* 0x000fe400007fe4ff */
[----:B-1----:R-:W-:Y:S01]  /*4060*/  IADD3 R14, R14, 0x44, RZ ;  /* 0x000000440e0e7810 */ /* 0x002fe20007ffe0ff */
[C---:B--2--5:R-:W-:Y:S01]  /*4070*/  FFMA.FTZ R3, R12.reuse, R16, R3 ;  /* 0x000000100c037223 */ /* 0x064fe20000010003 */
[----:B---3--:R-:W-:Y:S01]  /*4080*/  ISETP.LE.AND P0, PT, R15, UR5, PT ;  /* 0x000000050f007c0c */ /* 0x008fe2000bf03270 */
        /* <DEDUP_REMOVED lines=10> */
[----:B------:R-:W-:Y:S02]  /*4130*/  FFMA.FTZ R10, R12, R27, R10 ;  /* 0x0000001b0c0a7223 */ /* 0x000fe4000001000a */
[----:B------:R-:W-:Y:S05]  /*4140*/  @!P0 BRA `(.L_x_234) ;  /* 0xfffffffc00708947 */ /* 0x000fea000383ffff */
.L_x_231:
        /* <DEDUP_REMOVED lines=89> */
[CC--:B------:R-:W-:Y:S02]  /*46e0*/  @!P2 IADD3 R18, P0, R31.reuse, R20.reuse, RZ ;  /* 0x000000141f12a210 */ /* 0x0c0fe40007f1e0ff */
[----:B------:R-:W-:Y:S02]  /*46f0*/  @!P1 IADD3 R0, P3, R30, R20, RZ ;  /* 0x000000141e009210 */ /* 0x000fe40007f7e0ff */
[----:B------:R-:W-:Y:S02]  /*4700*/  @!P2 LEA.HI.X.SX32 R31, R31, R12, 0x1, P0 ;  /* 0x0000000c1f1fa211 */ /* 0x000fe400000f0eff */
        /* <DEDUP_REMOVED lines=18> */
        .weak           $__internal_4_$__cuda_sm20_div_s64
        .type           $__internal_4_$__cuda_sm20_div_s64,@function
        .size           $__internal_4_$__cuda_sm20_div_s64,(.L_x_6398 - $__internal_4_$__cuda_sm20_div_s64)
$__internal_4_$__cuda_sm20_div_s64:
        /* <DEDUP_REMOVED lines=29> */
[----:B------:R-:W-:-:S04]  /*4a00*/  IMAD.X R18, RZ, RZ, ~R18, P0 ;  /* 0x000000ffff127224 */ /* 0x000fc800000e0e12 */
[----:B------:R-:W-:-:S04]  /*4a10*/  IMAD.WIDE.U32 R48, P5, R49, R18, R48 ;  /* 0x0000001231307225 */ /* 0x000fc800078a0030 */
[----:B------:R-:W-:-:S04]  /*4a20*/  IMAD.HI.U32 R19, P4, R25, R20, R48 ;  /* 0x0000001419137227 */ /* 0x000fc80007880030 */
[CC--:B------:R-:W-:Y:S02]  /*4a30*/  IMAD R20, R25.reuse, R18.reuse, RZ ;  /* 0x0000001219147224 */ /* 0x0c0fe400078e02ff */
[----:B------:R-:W-:-:S03]  /*4a40*/  IMAD.HI.U32 R18, R25, R18, RZ ;  /* 0x0000001219127227 */ /* 0x000fc600078e00ff */
[----:B------:R-:W-:Y:S01]  /*4a50*/  IADD3 R20, P3, R20, R19, RZ ;  /* 0x0000001314147210 */ /* 0x000fe20007f7e0ff */
[----:B------:R-:W-:Y:S01]  /*4a60*/  IMAD.X R25, R18, 0x1, R25, P5 ;  /* 0x0000000112197824 */ /* 0x000fe200028e0619 */
[----:B------:R-:W-:Y:S01]  /*4a70*/  IADD3 R19, P0, RZ, -R26, RZ ;  /* 0x8000001aff137210 */ /* 0x000fe20007f1e0ff */
[----:B------:R-:W-:-:S03]  /*4a80*/  IMAD.MOV.U32 R49, RZ, RZ, RZ ;  /* 0x000000ffff317224 */ /* 0x000fc600078e00ff */
[----:B------:R-:W-:Y:S02]  /*4a90*/  SEL R19, R19, R26, !P1 ;  /* 0x0000001a13137207 */ /* 0x000fe40004800000 */
[----:B------:R-:W-:Y:S02]  /*4aa0*/  IADD3.X R26, RZ, ~R17, RZ, P0, !PT ;  /* 0x80000011ff1a7210 */ /* 0x000fe400007fe4ff */
[----:B------:R-:W-:Y:S01]  /*4ab0*/  IADD3.X R25, RZ, RZ, R25, P3, P4 ;  /* 0x000000ffff197210 */ /* 0x000fe20001fe8419 */
[----:B------:R-:W-:Y:S01]  /*4ac0*/  IMAD.HI.U32 R48, R20, R19, RZ ;  /* 0x0000001314307227 */ /* 0x000fe200078e00ff */
[----:B------:R-:W-:-:S05]  /*4ad0*/  SEL R18, R26, R17, !P1 ;  /* 0x000000111a127207 */ /* 0x000fca0004800000 */
[----:B------:R-:W-:-:S04]  /*4ae0*/  IMAD.WIDE.U32 R48, R20, R18, R48 ;  /* 0x0000001214307225 */ /* 0x000fc800078e0030 */
[C---:B------:R-:W-:Y:S02]  /*4af0*/  IMAD R26, R25.reuse, R18, RZ ;  /* 0x00000012191a7224 */ /* 0x040fe400078e02ff */
[----:B------:R-:W-:-:S04]  /*4b00*/  IMAD.HI.U32 R29, P0, R25, R19, R48 ;  /* 0x00000013191d7227 */ /* 0x000fc80007800030 */
[----:B------:R-:W-:Y:S01]  /*4b10*/  IMAD.HI.U32 R25, R25, R18, RZ ;  /* 0x0000001219197227 */ /* 0x000fe200078e00ff */
[----:B------:R-:W-:-:S03]  /*4b20*/  IADD3 R26, P1, R26, R29, RZ ;  /* 0x0000001d1a1a7210 */ /* 0x000fc60007f3e0ff */
[----:B------:R-:W-:Y:S02]  /*4b30*/  IMAD.X R25, RZ, RZ, R25, P0 ;  /* 0x000000ffff197224 */ /* 0x000fe400000e0619 */
[----:B------:R-:W-:-:S04]  /*4b40*/  IMAD.WIDE.U32 R48, R26, R38, RZ ;  /* 0x000000261a307225 */ /* 0x000fc800078e00ff */
[----:B------:R-:W-:Y:S01]  /*4b50*/  IMAD R20, R26, R39, R49 ;  /* 0x000000271a147224 */ /* 0x000fe200078e0231 */
[----:B------:R-:W-:Y:S01]  /*4b60*/  IADD3 R19, P0, -R48, R19, RZ ;  /* 0x0000001330137210 */ /* 0x000fe20007f1e1ff */
[----:B------:R-:W-:-:S03]  /*4b70*/  IMAD.X R25, RZ, RZ, R25, P1 ;  /* 0x000000ffff197224 */ /* 0x000fc600008e0619 */
[-C--:B------:R-:W-:Y:S01]  /*4b80*/  ISETP.GE.U32.AND P4, PT, R19, R38.reuse, PT ;  /* 0x000000261300720c */ /* 0x080fe20003f86070 */
[-C--:B------:R-:W-:Y:S01]  /*4b90*/  IMAD R29, R25, R38.reuse, R20 ;  /* 0x00000026191d7224 */ /* 0x080fe200078e0214 */
[----:B------:R-:W-:-:S04]  /*4ba0*/  IADD3 R20, P3, R19, -R38, RZ ;  /* 0x8000002613147210 */ /* 0x000fc80007f7e0ff */
[----:B------:R-:W-:Y:S02]  /*4bb0*/  IADD3.X R18, ~R29, R18, RZ, P0, !PT ;  /* 0x000000121d127210 */ /* 0x000fe400007fe5ff */
[----:B------:R-:W-:Y:S02]  /*4bc0*/  IADD3 R29, P1, R26, 0x1, RZ ;  /* 0x000000011a1d7810 */ /* 0x000fe40007f3e0ff */
[----:B------:R-:W-:-:S04]  /*4bd0*/  ISETP.GE.U32.AND.EX P4, PT, R18, R39, PT, P4 ;  /* 0x000000271200720c */ /* 0x000fc80003f86140 */
[----:B------:R-:W-:Y:S01]  /*4be0*/  SEL R20, R20, R19, P4 ;  /* 0x0000001314147207 */ /* 0x000fe20002000000 */
[----:B------:R-:W-:Y:S01]  /*4bf0*/  IMAD.X R19, R18, 0x1, ~R39, P3 ;  /* 0x0000000112137824 */ /* 0x000fe200018e0e27 */
[----:B------:R-:W-:Y:S02]  /*4c00*/  SEL R29, R29, R26, P4 ;  /* 0x0000001a1d1d7207 */ /* 0x000fe40002000000 */
[----:B------:R-:W-:Y:S01]  /*4c10*/  ISETP.GE.U32.AND P0, PT, R20, R38, PT ;  /* 0x000000261400720c */ /* 0x000fe20003f06070 */
[----:B------:R-:W-:Y:S01]  /*4c20*/  IMAD.X R20, RZ, RZ, R25, P1 ;  /* 0x000000ffff147224 */ /* 0x000fe200008e0619 */
[----:B------:R-:W-:Y:S01]  /*4c30*/  SEL R19, R19, R18, P4 ;  /* 0x0000001213137207 */ /* 0x000fe20002000000 */
[----:B------:R-:W-:Y:S01]  /*4c40*/  IMAD.MOV.U32 R38, RZ, RZ, R22 ;  /* 0x000000ffff267224 */ /* 0x000fe200078e0016 */
[----:B------:R-:W-:Y:S02]  /*4c50*/  IADD3 R18, P1, R29, 0x1, RZ ;  /* 0x000000011d127810 */ /* 0x000fe40007f3e0ff */
[----:B------:R-:W-:-:S02]  /*4c60*/  SEL R20, R20, R25, P4 ;  /* 0x0000001914147207 */ /* 0x000fc40002000000 */
        /* <DEDUP_REMOVED lines=15> */
[----:B------:R-:W-:Y:S06]  /*4d60*/  RET.REL.NODEC R38 `(_ZN5flash32flash_fwd_splitkv_combine_kernelI23Flash_fwd_kernel_traitsILi96ELi64ELi128ELi4ELb0ELb0EN7cutlass10bfloat16_tE19Flash_kernel_traitsILi96ELi64ELi128ELi4ES3_EELi16ELi3ELb0EEEvNS_16Flash_fwd_paramsE) ;  /* 0xffffffb026a47950 */ /* 0x000fec0003c3ffff */
.L_x_235:
        /* <DEDUP_REMOVED lines=9> */
.L_x_6398:


//--------------------- .text._ZN5flash32flash_fwd_splitkv_combine_kernelI23Flash_fwd_kernel_traitsILi96ELi64ELi128ELi4ELb0ELb0EN7cutlass10bfloat16_tE19Flash_kernel_traitsILi96ELi64ELi128ELi4ES3_EELi16ELi2ELb0EEEvNS_16Flash_fwd_paramsE --------------------------
	.section	.text._ZN5flash32flash_fwd_splitkv_combine_kernelI23Flash_fwd_kernel_traitsILi96ELi64ELi128ELi4ELb0ELb0EN7cutlass10bfloat16_tE19Flash_kernel_traitsILi96ELi64ELi128ELi4ES3_EELi16ELi2ELb0EEEvNS_16Flash_fwd_paramsE,"ax",@progbits
	.align	128
        .global         _ZN5flash32flash_fwd_splitkv_combine_kernelI23Flash_fwd_kernel_traitsILi96ELi64ELi128ELi4ELb0ELb0EN7cutlass10bfloat16_tE19Flash_kernel_traitsILi96ELi64ELi128ELi4ES3_EELi16ELi2ELb0EEEvNS_16Flash_fwd_paramsE
        .type           _ZN5flash32flash_fwd_splitkv_combine_kernelI23Flash_fwd_kernel_traitsILi96ELi64ELi128ELi4ELb0ELb0EN7cutlass10bfloat16_tE19Flash_kernel_traitsILi96ELi64ELi128ELi4ES3_EELi16ELi2ELb0EEEvNS_16Flash_fwd_paramsE,@function
        .size           _ZN5flash32flash_fwd_splitkv_combine_kernelI23Flash_fwd_kernel_traitsILi96ELi64ELi128ELi4ELb0ELb0EN7cutlass10bfloat16_tE19Flash_kernel_traitsILi96ELi64ELi128ELi4ES3_EELi16ELi2ELb0EEEvNS_16Flash_fwd_paramsE,(.L_x_6399 - _ZN5flash32flash_fwd_splitkv_combine_kernelI23Flash_fwd_kernel_traitsILi96ELi64ELi128ELi4ELb0ELb0EN7cutlass10bfloat16_tE19Flash_kernel_traitsILi96ELi64ELi128ELi4ES3_EELi16ELi2ELb0EEEvNS_16Flash_fwd_paramsE)
        .other          _ZN5flash32flash_fwd_splitkv_combine_kernelI23Flash_fwd_kernel_traitsILi96ELi64ELi128ELi4ELb0ELb0EN7cutlass10bfloat16_tE19Flash_kernel_traitsILi96ELi64ELi128ELi4ES3_EELi16ELi2ELb0EEEvNS_16Flash_fwd_paramsE,@"STO_CUDA_ENTRY STV_DEFAULT"
_ZN5flash32flash_fwd_splitkv_combine_kernelI23Flash_fwd_kernel_traitsILi96ELi64ELi128ELi4ELb0ELb0EN7cutlass10bfloat16_tE19Flash_kernel_traitsILi96ELi64ELi128ELi4ES3_EELi16ELi2ELb0EEEvNS_16Flash_fwd_paramsE:
.text._ZN5flash32flash_fwd_splitkv_combine_kernelI23Flash_fwd_kernel_traitsILi96ELi64ELi128ELi4ELb0ELb0EN7cutlass10bfloat16_tE19Flash_kernel_traitsILi96ELi64ELi128ELi4ES3_EELi16ELi2ELb0EEEvNS_16Flash_fwd_paramsE:
        /* <DEDUP_REMOVED lines=23> */
[----:B------:R-:W-:Y:S05]  /*0170*/  CALL.REL.NOINC `($__internal_5_$__cuda_sm20_div_s64) ;  /* 0x00000044009c7944 */ /* 0x000fea0003c00000 */
[----:B------:R-:W-:Y:S05]  /*0180*/  BRA `(.L_x_237) ;  /* 0x00000000004c7947 */ /* 0x000fea0003800000 */
.L_x_236:
        /* <DEDUP_REMOVED lines=19> */
.L_x_237:
        /* <DEDUP_REMOVED lines=12> */
[----:B------:R-:W-:Y:S05]  /*0380*/  CALL.REL.NOINC `($__internal_5_$__cuda_sm20_div_s64) ;  /* 0x0000004400187944 */ /* 0x000fea0003c00000 */
[----:B------:R-:W-:Y:S02]  /*0390*/  MOV R8, R18 ;  /* 0x0000001200087202 */ /* 0x000fe40000000f00 */
[----:B------:R-:W-:Y:S01]  /*03a0*/  MOV R9, R19 ;  /* 0x0000001300097202 */ /* 0x000fe20000000f00 */
[----:B------:R-:W-:Y:S05]  /*03b0*/  BRA `(.L_x_240) ;  /* 0x00000000004c7947 */ /* 0x000fea0003800000 */
.L_x_239:
        /* <DEDUP_REMOVED lines=19> */
.L_x_240:
[----:B------:R-:W-:Y:S05]  /*04f0*/  BSYNC B0 ;  /* 0x0000000000007941 */ /* 0x000fea0003800000 */
.L_x_238:
[----:B------:R-:W0:Y:S01]  /*0500*/  LDC R4, c[0x0][0x2c4] ;  /* 0x0000b100ff047b82 */ /* 0x000e220000000800 */
[----:B------:R-:W-:Y:S01]  /*0510*/  IMAD.MOV.U32 R10, RZ, RZ, RZ ;  /* 0x000000ffff0a7224 */ /* 0x000fe200078e00ff */
[----:B------:R-:W-:Y:S01]  /*0520*/  BSSY B0, `(.L_x_241) ;  /* 0x000003a000007945 */ /* 0x000fe20003800000 */
[----:B0-----:R-:W-:-:S04]  /*0530*/  IABS R7, R4 ;  /* 0x0000000400077213 */ /* 0x001fc80000000000 */
[----:B------:R-:W0:Y:S01]  /*0540*/  I2F.RP R12, R7 ;  /* 0x00000007000c7306 */ /* 0x000e220000209400 */
[----:B------:R-:W-:-:S04]  /*0550*/  IADD3 R2, R7, -0x1, R4 ;  /* 0xffffffff07027810 */ /* 0x000fc80007ffe004 */
[----:B------:R-:W-:-:S03]  /*0560*/  IABS R3, R2 ;  /* 0x0000000200037213 */ /* 0x000fc60000000000 */
        /* <DEDUP_REMOVED lines=34> */
.L_x_242:
        /* <DEDUP_REMOVED lines=19> */
.L_x_243:
[----:B------:R-:W-:Y:S05]  /*08c0*/  BSYNC B0 ;  /* 0x0000000000007941 */ /* 0x000fea0003800000 */
.L_x_241:
        /* <DEDUP_REMOVED lines=25> */
[C---:B------:R-:W-:Y:S02]  /*0a60*/  ISETP.NE.AND P2, PT, R3.reuse, RZ, PT ;  /* 0x000000ff0300720c */ /* 0x040fe40003f45270 */
[----:B------:R-:W-:Y:S02]  /*0a70*/  ISETP.GE.U32.AND P0, PT, R4, R7, PT ;  /* 0x000000070400720c */ /* 0x000fe40003f06070 */
[----:B------:R-:W-:Y:S02]  /*0a80*/  LEA.HI.SX32 R7, R3, 0x1, 0x1 ;  /* 0x0000000103077811 */ /* 0x000fe400078f0aff */
[----:B------:R-:W-:-:S09]  /*0a90*/  @!P3 IADD3 R7, R2, RZ, RZ ;  /* 0x000000ff0207b210 */ /* 0x000fd20007ffe0ff */
        /* <DEDUP_REMOVED lines=44> */
[----:B------:R-:W-:Y:S02]  /*0d60*/  MOV R34, R18 ;  /* 0x0000001200227202 */ /* 0x000fe40000000f00 */
[----:B------:R-:W-:Y:S01]  /*0d70*/  MOV R35, R19 ;  /* 0x0000001300237202 */ /* 0x000fe20000000f00 */
[----:B------:R-:W-:Y:S05]  /*0d80*/  BRA `(.L_x_246) ;  /* 0x00000000004c7947 */ /* 0x000fea0003800000 */
.L_x_245:
        /* <DEDUP_REMOVED lines=19> */
.L_x_246:
[----:B------:R-:W-:Y:S05]  /*0ec0*/  BSYNC B0 ;  /* 0x0000000000007941 */ /* 0x000fea0003800000 */
.L_x_244:
[-C--:B------:R-:W-:Y:S01]  /*0ed0*/  IABS R17, R3.reuse ;  /* 0x0000000300117213 */ /* 0x080fe20000000000 */
[----:B------:R-:W0:Y:S01]  /*0ee0*/  LDC R6, c[0x0][0x2c4] ;  /* 0x0000b100ff067b82 */ /* 0x000e220000000800 */
[----:B------:R-:W-:Y:S01]  /*0ef0*/  IABS R7, R3 ;  /* 0x0000000300077213 */ /* 0x000fe20000000000 */
[----:B------:R-:W-:Y:S01]  /*0f00*/  BSSY B0, `(.L_x_247) ;  /* 0x000003c000007945 */ /* 0x000fe20003800000 */
[----:B------:R-:W1:Y:S03]  /*0f10*/  I2F.RP R16, R17 ;  /* 0x0000001100107306 */ /* 0x000e660000209400 */
[----:B------:R-:W-:-:S05]  /*0f20*/  IMAD.MOV R7, RZ, RZ, -R7 ;  /* 0x000000ffff077224 */ /* 0x000fca00078e0a07 */
[----:B-1----:R-:W1:Y:S01]  /*0f30*/  MUFU.RCP R18, R16 ;  /* 0x0000001000127308 */ /* 0x002e620000001000 */
[----:B0-----:R-:W-:Y:S01]  /*0f40*/  IADD3 R6, R17, -0x1, R6 ;  /* 0xffffffff11067810 */ /* 0x001fe20007ffe006 */
[----:B-1----:R-:W-:-:S06]  /*0f50*/  VIADD R18, R18, 0xffffffe ;  /* 0x0ffffffe12127836 */ /* 0x002fcc0000000000 */
[----:B------:R-:W0:Y:S02]  /*0f60*/  F2I.FTZ.U32.TRUNC.NTZ R19, R18 ;  /* 0x0000001200137305 */ /* 0x000e24000021f000 */
[----:B0-----:R-:W-:Y:S02]  /*0f70*/  IMAD.MOV R10, RZ, RZ, -R19 ;  /* 0x000000ffff0a7224 */ /* 0x001fe400078e0a13 */
[----:B------:R-:W-:Y:S02]  /*0f80*/  IMAD.MOV.U32 R18, RZ, RZ, RZ ;  /* 0x000000ffff127224 */ /* 0x000fe400078e00ff */
        /* <DEDUP_REMOVED lines=32> */
.L_x_248:
        /* <DEDUP_REMOVED lines=19> */
.L_x_249:
[----:B------:R-:W-:Y:S05]  /*12c0*/  BSYNC B0 ;  /* 0x0000000000007941 */ /* 0x000fea0003800000 */
.L_x_247:
[----:B------:R-:W0:Y:S01]  /*12d0*/  LDC R9, c[0x0][0x2c4] ;  /* 0x0000b100ff097b82 */ /* 0x000e220000000800 */
[----:B------:R-:W1:Y:S01]  /*12e0*/  S2R R16, SR_TID.X ;  /* 0x0000000000107919 */ /* 0x000e620000002100 */
[----:B------:R-:W-:Y:S01]  /*12f0*/  ISETP.GT.AND P4, PT, R3, RZ, PT ;  /* 0x000000ff0300720c */ /* 0x000fe20003f84270 */
[----:B------:R-:W-:Y:S01]  /*1300*/  ULDC UR5, c[0x0][0x3c4] ;  /* 0x0000f10000057ab9 */ /* 0x000fe20000000800 */
[----:B------:R-:W-:Y:S01]  /*1310*/  ULDC.64 UR8, c[0x0][0x208] ;  /* 0x0000820000087ab9 */ /* 0x000fe20000000a00 */
[----:B------:R-:W-:Y:S01]  /*1320*/  BSSY B0, `(.L_x_250) ;  /* 0x000003f000007945 */ /* 0x000fe20003800000 */
[----:B------:R-:W-:Y:S02]  /*1330*/  MOV R30, 0xff800000 ;  /* 0xff800000001e7802 */ /* 0x000fe40000000f00 */
        /* <DEDUP_REMOVED lines=14> */
[----:B------:R-:W-:Y:S01]  /*1420*/  IMAD.HI.U32 R17, R18, R7, RZ ;  /* 0x0000000712117227 */ /* 0x000fe200078e00ff */
[----:B------:R-:W-:-:S03]  /*1430*/  LEA.HI.SX32 R3, R3, 0x1, 0x1 ;  /* 0x0000000103037811 */ /* 0x000fc600078f0aff */
[----:B------:R-:W-:Y:S02]  /*1440*/  IMAD.MOV R18, RZ, RZ, -R17 ;  /* 0x000000ffff127224 */ /* 0x000fe400078e0a11 */
[----:B------:R-:W-:Y:S01]  /*1450*/  @!P4 IMAD.MOV R3, RZ, RZ, R6 ;  /* 0x000000ffff03c224 */ /* 0x000fe200078e0206 */
[----:B------:R-:W-:Y:S01]  /*1460*/  @!P1 MOV R6, 0x400 ;  /* 0x0000040000069802 */ /* 0x000fe20000000f00 */
[C---:B------:R-:W-:Y:S02]  /*1470*/  IMAD R19, R8.reuse, R18, R7 ;  /* 0x0000001208137224 */ /* 0x040fe400078e0207 */
[----:B------:R-:W0:Y:S03]  /*1480*/  @!P1 S2R R7, SR_CgaCtaId ;  /* 0x0000000000079919 */ /* 0x000e260000008800 */
[----:B------:R-:W-:-:S13]  /*1490*/  ISETP.GT.U32.AND P0, PT, R8, R19, PT ;  /* 0x000000130800720c */ /* 0x000fda0003f04070 */
[----:B------:R-:W-:Y:S02]  /*14a0*/  @!P0 IMAD.IADD R19, R19, 0x1, -R8 ;  /* 0x0000000113138824 */ /* 0x000fe400078e0a08 */
[----:B------:R-:W-:Y:S01]  /*14b0*/  @!P0 VIADD R17, R17, 0x1 ;  /* 0x0000000111118836 */ /* 0x000fe20000000000 */
[----:B------:R-:W-:Y:S02]  /*14c0*/  ISETP.NE.AND P0, PT, R9, RZ, PT ;  /* 0x000000ff0900720c */ /* 0x000fe40003f05270 */
[----:B------:R-:W-:Y:S02]  /*14d0*/  ISETP.GE.U32.AND P3, PT, R19, R8, PT ;  /* 0x000000081300720c */ /* 0x000fe40003f66070 */
[----:B------:R-:W-:Y:S02]  /*14e0*/  SHF.R.S32.HI R19, RZ, 0x1f, R16 ;  /* 0x0000001fff137819 */ /* 0x000fe40000011410 */
[----:B0-----:R-:W-:-:S09]  /*14f0*/  @!P1 LEA R7, R7, R6, 0x18 ;  /* 0x0000000607079211 */ /* 0x001fd200078ec0ff */
[----:B------:R-:W-:-:S05]  /*1500*/  @P3 VIADD R17, R17, 0x1 ;  /* 0x0000000111113836 */ /* 0x000fca0000000000 */
[----:B------:R-:W-:Y:S02]  /*1510*/  MOV R8, R17 ;  /* 0x0000001100087202 */ /* 0x000fe40000000f00 */
[----:B------:R-:W-:-:S03]  /*1520*/  LEA.HI R17, R19, R16, RZ, 0x4 ;  /* 0x0000001013117211 */ /* 0x000fc600078f20ff */
[----:B------:R-:W-:Y:S01]  /*1530*/  @!P2 IMAD.MOV R8, RZ, RZ, -R8 ;  /* 0x000000ffff08a224 */ /* 0x000fe200078e0a08 */
[----:B------:R-:W-:Y:S02]  /*1540*/  SHF.R.S32.HI R18, RZ, 0x4, R17 ;  /* 0x00000004ff127819 */ /* 0x000fe40000011411 */
[----:B------:R-:W-:Y:S02]  /*1550*/  @!P0 LOP3.LUT R8, RZ, R9, RZ, 0x33, !PT ;  /* 0x00000009ff088212 */ /* 0x000fe400078e33ff */
[C---:B------:R-:W-:Y:S01]  /*1560*/  ISETP.GE.AND P0, PT, R18.reuse, UR5, PT ;  /* 0x0000000512007c0c */ /* 0x040fe2000bf06270 */
[----:B------:R-:W-:Y:S01]  /*1570*/  @!P1 IMAD R7, R18, 0x44, R7 ;  /* 0x0000004412079824 */ /* 0x000fe200078e0207 */
[----:B------:R-:W-:Y:S01]  /*1580*/  LOP3.LUT R17, R17, 0xfffffff0, RZ, 0xc0, !PT ;  /* 0xfffffff011117812 */ /* 0x000fe200078ec0ff */
[----:B------:R-:W-:-:S04]  /*1590*/  IMAD R3, R3, R8, RZ ;  /* 0x0000000803037224 */ /* 0x000fc800078e02ff */
[----:B------:R-:W-:Y:S01]  /*15a0*/  IMAD.IADD R24, R16, 0x1, -R17 ;  /* 0x0000000110187824 */ /* 0x000fe200078e0a11 */
[----:B------:R-:W-:Y:S01]  /*15b0*/  IABS R27, R3 ;  /* 0x00000003001b7213 */ /* 0x000fe20000000000 */
[----:B------:R-:W-:Y:S02]  /*15c0*/  IMAD.MOV.U32 R17, RZ, RZ, -0x800000 ;  /* 0xff800000ff117424 */ /* 0x000fe400078e00ff */
[----:B------:R-:W-:Y:S02]  /*15d0*/  @!P1 IMAD R8, R24, 0x4, R7 ;  /* 0x0000000418089824 */ /* 0x000fe400078e0207 */
[----:B------:R-:W-:Y:S01]  /*15e0*/  VIADD R22, R27, UR4 ;  /* 0x000000041b167c36 */ /* 0x000fe20008000000 */
        /* <DEDUP_REMOVED lines=18> */
.L_x_251:
[----:B------:R-:W-:Y:S05]  /*1710*/  BSYNC B0 ;  /* 0x0000000000007941 */ /* 0x000fea0003800000 */
.L_x_250:
[----:B-----5:R1:W-:Y:S01]  /*1720*/  @!P1 STS [R8], R17 ;  /* 0x0000001108009388 */ /* 0x0203e20000000800 */
[----:B------:R-:W-:Y:S01]  /*1730*/  BSSY B0, `(.L_x_252) ;  /* 0x000000c000007945 */ /* 0x000fe20003800000 */
[----:B------:R-:W-:Y:S06]  /*1740*/  BAR.SYNC.DEFER_BLOCKING 0x0 ;  /* 0x0000000000007b1d */ /* 0x000fec0000010000 */
[----:B------:R-:W-:Y:S05]  /*1750*/  @P1 BRA `(.L_x_253) ;  /* 0x0000000000241947 */ /* 0x000fea0003800000 */
[----:B------:R-:W2:Y:S01]  /*1760*/  S2R R6, SR_CgaCtaId ;  /* 0x0000000000067919 */ /* 0x000ea20000008800 */
[----:B-1----:R-:W-:Y:S02]  /*1770*/  LEA.HI R17, R19, R16, RZ, 0x2 ;  /* 0x0000001013117211 */ /* 0x002fe400078f10ff */
[----:B------:R-:W-:Y:S02]  /*1780*/  MOV R7, 0x400 ;  /* 0x0000040000077802 */ /* 0x000fe40000000f00 */
[----:B------:R-:W-:Y:S02]  /*1790*/  LOP3.LUT R17, R17, 0xfffffffc, RZ, 0xc0, !PT ;  /* 0xfffffffc11117812 */ /* 0x000fe400078ec0ff */
[----:B--2---:R-:W-:-:S03]  /*17a0*/  LEA R6, R6, R7, 0x18 ;  /* 0x0000000706067211 */ /* 0x004fc600078ec0ff */
[----:B------:R-:W-:-:S04]  /*17b0*/  IMAD.IADD R7, R16, 0x1, -R17 ;  /* 0x0000000110077824 */ /* 0x000fc800078e0a11 */
[----:B------:R-:W-:-:S04]  /*17c0*/  IMAD R6, R7, 0x44, R6 ;  /* 0x0000004407067824 */ /* 0x000fc800078e0206 */
[----:B------:R-:W-:-:S05]  /*17d0*/  IMAD.IADD R6, R17, 0x1, R6 ;  /* 0x0000000111067824 */ /* 0x000fca00078e0206 */
[----:B------:R2:W3:Y:S02]  /*17e0*/  LDS R30, [R6] ;  /* 0x00000000061e7984 */ /* 0x0004e40000000800 */
.L_x_253:
[----:B------:R-:W-:Y:S05]  /*17f0*/  BSYNC B0 ;  /* 0x0000000000007941 */ /* 0x000fea0003800000 */
.L_x_252:
[----:B---3--:R-:W3:Y:S01]  /*1800*/  SHFL.BFLY PT, R7, R30, 0x2, 0x1f ;  /* 0x0c401f001e077f89 */ /* 0x008ee200000e0000 */
[----:B-1----:R-:W1:Y:S01]  /*1810*/  LDC R17, c[0x0][0x270] ;  /* 0x00009c00ff117b82 */ /* 0x002e620000000800 */
[----:B--2---:R-:W2:Y:S01]  /*1820*/  I2F.RP R6, R27 ;  /* 0x0000001b00067306 */ /* 0x004ea20000209400 */
[----:B------:R-:W-:Y:S01]  /*1830*/  ISETP.GT.AND P5, PT, R3, RZ, PT ;  /* 0x000000ff0300720c */ /* 0x000fe20003fa4270 */
[----:B------:R-:W-:Y:S06]  /*1840*/  BSSY B1, `(.L_x_254) ;  /* 0x0000228000017945 */ /* 0x000fec0003800000 */
[----:B--2---:R-:W0:Y:S01]  /*1850*/  MUFU.RCP R6, R6 ;  /* 0x0000000600067308 */ /* 0x004e220000001000 */
[----:B---3--:R-:W-:-:S02]  /*1860*/  FMNMX.FTZ R24, R7, R30, !PT ;  /* 0x0000001e07187209 */ /* 0x008fc40007810000 */
[----:B-1----:R-:W-:-:S03]  /*1870*/  IABS R26, R17 ;  /* 0x00000011001a7213 */ /* 0x002fc60000000000 */
[----:B------:R-:W1:Y:S02]  /*1880*/  SHFL.BFLY PT, R7, R24, 0x1, 0x1f ;  /* 0x0c201f0018077f89 */ /* 0x000e6400000e0000 */
[----:B------:R-:W2:Y:S01]  /*1890*/  I2F.U32.RP R18, R26 ;  /* 0x0000001a00127306 */ /* 0x000ea20000209000 */
[----:B0-----:R-:W-:-:S07]  /*18a0*/  VIADD R32, R6, 0xffffffe ;  /* 0x0ffffffe06207836 */ /* 0x001fce0000000000 */
[----:B------:R-:W0:Y:S08]  /*18b0*/  F2I.FTZ.U32.TRUNC.NTZ R33, R32 ;  /* 0x0000002000217305 */ /* 0x000e30000021f000 */
[----:B--2---:R2:W3:Y:S01]  /*18c0*/  MUFU.RCP R38, R18 ;  /* 0x0000001200267308 */ /* 0x0044e20000001000 */
[----:B-1----:R-:W-:Y:S01]  /*18d0*/  FMNMX.FTZ R7, R24, R7, !PT ;  /* 0x0000000718077209 */ /* 0x002fe20007810000 */
[----:B0-----:R-:W-:Y:S01]  /*18e0*/  IMAD.MOV R6, RZ, RZ, -R33 ;  /* 0x000000ffff067224 */ /* 0x001fe200078e0a21 */
[----:B------:R-:W-:Y:S01]  /*18f0*/  IABS R24, R4 ;  /* 0x0000000400187213 */ /* 0x000fe20000000000 */
[----:B------:R-:W-:Y:S01]  /*1900*/  IMAD.MOV.U32 R32, RZ, RZ, RZ ;  /* 0x000000ffff207224 */ /* 0x000fe200078e00ff */
[----:B------:R-:W-:Y:S01]  /*1910*/  FSETP.NEU.FTZ.AND P0, PT, R7, -INF , PT ;  /* 0xff8000000700780b */ /* 0x000fe20003f1d000 */
[----:B------:R-:W-:Y:S01]  /*1920*/  IMAD R25, R6, R27, RZ ;  /* 0x0000001b06197224 */ /* 0x000fe200078e02ff */
[----:B------:R-:W-:-:S02]  /*1930*/  IABS R6, R3 ;  /* 0x0000000300067213 */ /* 0x000fc40000000000 */
[----:B------:R-:W-:Y:S01]  /*1940*/  FSEL R7, R7, RZ, P0 ;  /* 0x000000ff07077208 */ /* 0x000fe20000000000 */
[----:B------:R-:W-:Y:S01]  /*1950*/  IMAD.HI.U32 R25, R33, R25, R32 ;  /* 0x0000001921197227 */ /* 0x000fe200078e0020 */
[----:B--2---:R-:W-:Y:S02]  /*1960*/  IABS R18, R22 ;  /* 0x0000001600127213 */ /* 0x004fe40000000000 */
[-C--:B------:R-:W-:Y:S01]  /*1970*/  IABS R33, R17.reuse ;  /* 0x0000001100217213 */ /* 0x080fe20000000000 */
[----:B------:R-:W-:Y:S01]  /*1980*/  FADD.FTZ R8, -R7, R30 ;  /* 0x0000001e07087221 */ /* 0x000fe20000010100 */
[----:B---3--:R-:W-:Y:S01]  /*1990*/  VIADD R38, R38, 0xffffffe ;  /* 0x0ffffffe26267836 */ /* 0x008fe20000000000 */
[----:B------:R-:W-:Y:S01]  /*19a0*/  ISETP.GT.AND P0, PT, R2, RZ, PT ;  /* 0x000000ff0200720c */ /* 0x000fe20003f04270 */
[----:B------:R-:W-:Y:S02]  /*19b0*/  IMAD.MOV R6, RZ, RZ, -R6 ;  /* 0x000000ffff067224 */ /* 0x000fe400078e0a06 */
[----:B------:R-:W-:Y:S01]  /*19c0*/  FMUL.FTZ R8, R8, 1.4426950216293334961 ;  /* 0x3fb8aa3b08087820 */ /* 0x000fe20000410000 */
[----:B------:R-:W0:Y:S01]  /*19d0*/  F2I.FTZ.U32.TRUNC.NTZ R39, R38 ;  /* 0x0000002600277305 */ /* 0x000e22000021f000 */
[----:B------:R-:W-:Y:S01]  /*19e0*/  IMAD.HI.U32 R25, R25, R18, RZ ;  /* 0x0000001219197227 */ /* 0x000fe200078e00ff */
[----:B------:R-:W-:-:S03]  /*19f0*/  LOP3.LUT R4, R4, R17, RZ, 0x3c, !PT ;  /* 0x0000001104047212 */ /* 0x000fc600078e3cff */
[----:B------:R-:W-:Y:S02]  /*1a00*/  IMAD R6, R25, R6, R18 ;  /* 0x0000000619067224 */ /* 0x000fe400078e0212 */
[----:B------:R-:W-:Y:S01]  /*1a10*/  IMAD.MOV R33, RZ, RZ, -R33 ;  /* 0x000000ffff217224 */ /* 0x000fe200078e0a21 */
[----:B------:R-:W1:Y:S02]  /*1a20*/  MUFU.EX2 R8, R8 ;  /* 0x0000000800087308 */ /* 0x000e640000000800 */
[----:B------:R-:W-:Y:S01]  /*1a30*/  ISETP.GT.U32.AND P1, PT, R27, R6, PT ;  /* 0x000000061b00720c */ /* 0x000fe20003f24070 */
[----:B0-----:R-:W-:Y:S02]  /*1a40*/  IMAD.MOV R37, RZ, RZ, -R39 ;  /* 0x000000ffff257224 */ /* 0x001fe400078e0a27 */
[----:B------:R-:W-:Y:S02]  /*1a50*/  IMAD.MOV.U32 R38, RZ, RZ, RZ ;  /* 0x000000ffff267224 */ /* 0x000fe400078e00ff */
[----:B------:R-:W-:-:S04]  /*1a60*/  IMAD R37, R37, R26, RZ ;  /* 0x0000001a25257224 */ /* 0x000fc800078e02ff */
[----:B------:R-:W-:Y:S01]  /*1a70*/  IMAD.HI.U32 R37, R39, R37, R38 ;  /* 0x0000002527257227 */ /* 0x000fe200078e0026 */
[----:B-1----:R-:W0:Y:S03]  /*1a80*/  SHFL.BFLY PT, R29, R8, 0x2, 0x1f ;  /* 0x0c401f00081d7f89 */ /* 0x002e2600000e0000 */
[----:B------:R-:W-:Y:S02]  /*1a90*/  @!P1 IMAD.IADD R6, R6, 0x1, -R27 ;  /* 0x0000000106069824 */ /* 0x000fe400078e0a1b */
[----:B------:R-:W-:-:S03]  /*1aa0*/  IMAD.HI.U32 R32, R37, R24, RZ ;  /* 0x0000001825207227 */ /* 0x000fc600078e00ff */
[-C--:B------:R-:W-:Y:S01]  /*1ab0*/  ISETP.GE.U32.AND P4, PT, R6, R27.reuse, PT ;  /* 0x0000001b0600720c */ /* 0x080fe20003f86070 */
[----:B------:R-:W-:Y:S01]  /*1ac0*/  IMAD.HI.U32 R36, R37, R18, RZ ;  /* 0x0000001225247227 */ /* 0x000fe200078e00ff */
[----:B------:R-:W-:Y:S02]  /*1ad0*/  SHF.R.S32.HI R6, RZ, 0x1f, R2 ;  /* 0x0000001fff067819 */ /* 0x000fe40000011402 */
[----:B------:R-:W-:Y:S01]  /*1ae0*/  LOP3.LUT R37, R22, R27, RZ, 0x3c, !PT ;  /* 0x0000001b16257212 */ /* 0x000fe200078e3cff */
        /* <DEDUP_REMOVED lines=11> */
[C---:B------:R-:W-:Y:S01]  /*1ba0*/  ISETP.NE.AND P1, PT, R3.reuse, RZ, PT ;  /* 0x000000ff0300720c */ /* 0x040fe20003f25270 */
[----:B0-----:R-:W-:Y:S01]  /*1bb0*/  FADD.FTZ R29, R8, R29 ;  /* 0x0000001d081d7221 */ /* 0x001fe20000010000 */
[----:B------:R-:W-:-:S04]  /*1bc0*/  LEA.HI.SX32 R6, R3, 0x1, 0x1 ;  /* 0x0000000103067811 */ /* 0x000fc800078f0aff */
[----:B------:R-:W0:Y:S01]  /*1bd0*/  SHFL.BFLY PT, R8, R29, 0x1, 0x1f ;  /* 0x0c201f001d087f89 */ /* 0x000e2200000e0000 */
[--C-:B------:R-:W-:Y:S02]  /*1be0*/  @!P3 IMAD.IADD R31, R31, 0x1, -R26.reuse ;  /* 0x000000011f1fb824 */ /* 0x100fe400078e0a1a */
[----:B------:R-:W-:Y:S02]  /*1bf0*/  @!P2 IMAD.IADD R33, R33, 0x1, -R26 ;  /* 0x000000012121a824 */ /* 0x000fe400078e0a1a */
[----:B------:R-:W-:Y:S01]  /*1c00*/  @!P0 IMAD.MOV R25, RZ, RZ, -R25 ;  /* 0x000000ffff198224 */ /* 0x000fe200078e0a19 */
[----:B------:R-:W-:Y:S01]  /*1c10*/  ISETP.GE.U32.AND P4, PT, R31, R26, PT ;  /* 0x0000001a1f00720c */ /* 0x000fe20003f86070 */
[----:B------:R-:W-:Y:S01]  /*1c20*/  @!P3 VIADD R32, R32, 0x1 ;  /* 0x000000012020b836 */ /* 0x000fe20000000000 */
[----:B------:R-:W-:Y:S01]  /*1c30*/  @!P1 LOP3.LUT R25, RZ, R27, RZ, 0x33, !PT ;  /* 0x0000001bff199212 */ /* 0x000fe200078e33ff */
[----:B------:R-:W-:Y:S01]  /*1c40*/  @!P2 VIADD R36, R36, 0x1 ;  /* 0x000000012424a836 */ /* 0x000fe20000000000 */
[----:B------:R-:W-:-:S02]  /*1c50*/  ISETP.GE.AND P1, PT, R4, RZ, PT ;  /* 0x000000ff0400720c */ /* 0x000fc40003f26270 */
[----:B------:R-:W-:Y:S02]  /*1c60*/  ISETP.GE.AND P3, PT, R22, RZ, PT ;  /* 0x000000ff1600720c */ /* 0x000fe40003f66270 */
[----:B------:R-:W-:Y:S02]  /*1c70*/  LOP3.LUT R27, RZ, R17, RZ, 0x33, !PT ;  /* 0x00000011ff1b7212 */ /* 0x000fe400078e33ff */
[----:B-1----:R-:W-:-:S03]  /*1c80*/  ISETP.NE.AND P2, PT, R24, RZ, PT ;  /* 0x000000ff1800720c */ /* 0x002fc60003f45270 */
[----:B------:R-:W-:Y:S01]  /*1c90*/  @P4 VIADD R32, R32, 0x1 ;  /* 0x0000000120204836 */ /* 0x000fe20000000000 */
[C---:B------:R-:W-:Y:S02]  /*1ca0*/  LOP3.LUT P4, RZ, R16.reuse, 0x3, RZ, 0xc0, !PT ;  /* 0x0000000310ff7812 */ /* 0x040fe4000788c0ff */
[----:B------:R-:W-:Y:S01]  /*1cb0*/  SEL R9, R9, 0x1, !P2 ;  /* 0x0000000109097807 */ /* 0x000fe20005000000 */
[----:B------:R-:W-:Y:S02]  /*1cc0*/  @!P1 IMAD.MOV R32, RZ, RZ, -R32 ;  /* 0x000000ffff209224 */ /* 0x000fe400078e0a20 */
[----:B0-----:R-:W-:Y:S01]  /*1cd0*/  FADD.FTZ R8, R29, R8 ;  /* 0x000000081d087221 */ /* 0x001fe20000010000 */
[----:B------:R-:W-:Y:S02]  /*1ce0*/  SHF.R.S32.HI R29, RZ, 0x1f, R3 ;  /* 0x0000001fff1d7819 */ /* 0x000fe40000011403 */
[----:B------:R-:W-:Y:S02]  /*1cf0*/  ISETP.GT.OR P4, PT, R16, 0x3f, P4 ;  /* 0x0000003f1000780c */ /* 0x000fe40002784670 */
[----:B------:R-:W-:Y:S01]  /*1d00*/  FSETP.NE.FTZ.AND P0, PT, R8, RZ, PT ;  /* 0x000000ff0800720b */ /* 0x000fe20003f15000 */
[----:B------:R-:W-:Y:S01]  /*1d10*/  @!P5 IMAD.MOV R6, RZ, RZ, R29 ;  /* 0x000000ffff06d224 */ /* 0x000fe200078e021d */
[----:B------:R-:W-:-:S02]  /*1d20*/  ISETP.GE.U32.AND P5, PT, R33, R26, PT ;  /* 0x0000001a2100720c */ /* 0x000fc40003fa6070 */
[----:B------:R-:W-:Y:S02]  /*1d30*/  ISETP.LT.U32.AND P1, PT, R20, R25, PT ;  /* 0x000000191400720c */ /* 0x000fe40003f21070 */
[----:B------:R-:W-:-:S04]  /*1d40*/  SHF.R.S32.HI R33, RZ, 0x1f, R25 ;  /* 0x0000001fff217819 */ /* 0x000fc80000011419 */
[----:B------:R-:W-:-:S03]  /*1d50*/  ISETP.LT.AND.EX P1, PT, R21, R33, PT, P1 ;  /* 0x000000211500720c */ /* 0x000fc60003f21310 */
        /* <DEDUP_REMOVED lines=52> */
[----:B------:R-:W-:Y:S05]  /*20a0*/  CALL.REL.NOINC `($__internal_5_$__cuda_sm20_div_s64) ;  /* 0x0000002400d07944 */ /* 0x000fea0003c00000 */
        /* <DEDUP_REMOVED lines=9> */
.L_x_258:
        /* <DEDUP_REMOVED lines=22> */
.L_x_259:
[----:B------:R-:W-:Y:S05]  /*22a0*/  BSYNC B0 ;  /* 0x0000000000007941 */ /* 0x000fea0003800000 */
.L_x_257:
        /* <DEDUP_REMOVED lines=19> */
.L_x_261:
        /* <DEDUP_REMOVED lines=22> */
.L_x_262:
[----:B------:R-:W-:Y:S05]  /*2540*/  BSYNC B0 ;  /* 0x0000000000007941 */ /* 0x000fea0003800000 */
.L_x_260:
        /* <DEDUP_REMOVED lines=11> */
[----:B------:R-:W-:Y:S05]  /*2600*/  CALL.REL.NOINC `($__internal_5_$__cuda_sm20_div_s64) ;  /* 0x0000002000787944 */ /* 0x000fea0003c00000 */
[----:B------:R-:W-:-:S04]  /*2610*/  IADD3 R17, P0, RZ, -R18, RZ ;  /* 0x80000012ff117210 */ /* 0x000fc80007f1e0ff */
[----:B------:R-:W-:Y:S01]  /*2620*/  IADD3.X R16, RZ, ~R19, RZ, P0, !PT ;  /* 0x80000013ff107210 */ /* 0x000fe200007fe4ff */
[----:B------:R-:W-:-:S04]  /*2630*/  IMAD.WIDE.U32 R36, R5, R17, R36 ;  /* 0x0000001105247225 */ /* 0x000fc800078e0024 */
[----:B------:R-:W-:-:S04]  /*2640*/  IMAD R16, R16, R5, RZ ;  /* 0x0000000510107224 */ /* 0x000fc800078e02ff */
[----:B------:R-:W-:-:S05]  /*2650*/  IMAD R4, R4, R17, R16 ;  /* 0x0000001104047224 */ /* 0x000fca00078e0210 */
[----:B------:R-:W-:Y:S01]  /*2660*/  IADD3 R4, R37, R4, RZ ;  /* 0x0000000425047210 */ /* 0x000fe20007ffe0ff */
[----:B------:R-:W-:Y:S05]  /*2670*/  BRA `(.L_x_265) ;  /* 0x0000000000587947 */ /* 0x000fea0003800000 */
.L_x_264:
        /* <DEDUP_REMOVED lines=22> */
.L_x_265:
[----:B------:R-:W-:Y:S05]  /*27e0*/  BSYNC B0 ;  /* 0x0000000000007941 */ /* 0x000fea0003800000 */
.L_x_263:
        /* <DEDUP_REMOVED lines=38> */
[----:B------:R-:W-:Y:S05]  /*2a50*/  CALL.REL.NOINC `($__internal_5_$__cuda_sm20_div_s64) ;  /* 0x0000001c00647944 */ /* 0x000fea0003c00000 */
        /* <DEDUP_REMOVED lines=12> */
.L_x_267:
        /* <DEDUP_REMOVED lines=23> */
.L_x_268:
[----:B------:R-:W-:Y:S05]  /*2c90*/  BSYNC B0 ;  /* 0x0000000000007941 */ /* 0x000fea0003800000 */
.L_x_266:
        /* <DEDUP_REMOVED lines=18> */
.L_x_270:
        /* <DEDUP_REMOVED lines=22> */
.L_x_271:
[----:B------:R-:W-:Y:S05]  /*2f20*/  BSYNC B0 ;  /* 0x0000000000007941 */ /* 0x000fea0003800000 */
.L_x_269:
        /* <DEDUP_REMOVED lines=20> */
.L_x_273:
        /* <DEDUP_REMOVED lines=23> */
.L_x_274:
[----:B------:R-:W-:Y:S05]  /*31e0*/  BSYNC B0 ;  /* 0x0000000000007941 */ /* 0x000fea0003800000 */
.L_x_272:
        /* <DEDUP_REMOVED lines=26> */
[----:B------:R-:W-:Y:S05]  /*3390*/  CALL.REL.NOINC `($__internal_5_$__cuda_sm20_div_s64) ;  /* 0x0000001400147944 */ /* 0x000fea0003c00000 */
        /* <DEDUP_REMOVED lines=12> */
.L_x_276:
        /* <DEDUP_REMOVED lines=23> */
.L_x_277:
[----:B------:R-:W-:Y:S05]  /*35d0*/  BSYNC B0 ;  /* 0x0000000000007941 */ /* 0x000fea0003800000 */
.L_x_275:
        /* <DEDUP_REMOVED lines=29> */
.L_x_279:
        /* <DEDUP_REMOVED lines=23> */
.L_x_280:
[----:B------:R-:W-:Y:S05]  /*3920*/  BSYNC B0 ;  /* 0x0000000000007941 */ /* 0x000fea0003800000 */
.L_x_278:
        /* <DEDUP_REMOVED lines=21> */
.L_x_256:
[----:B------:R-:W-:Y:S02]  /*3a80*/  ULDC.64 UR4, c[0x0][0x2b0] ;  /* 0x0000ac0000047ab9 */ /* 0x000fe40000000a00 */
[----:B------:R-:W-:-:S04]  /*3a90*/  LEA R2, P0, R32, UR4, 0x2 ;  /* 0x0000000420027c11 */ /* 0x000fc8000f8010ff */
[----:B------:R-:W-:-:S05]  /*3aa0*/  LEA.HI.X R3, R32, UR5, R33, 0x2, P0 ;  /* 0x0000000520037c11 */ /* 0x000fca00080f1421 */
[----:B------:R0:W-:Y:S04]  /*3ab0*/  STG.E desc[UR8][R2.64], R27 ;  /* 0x0000001b02007986 */ /* 0x0001e8000c101908 */
.L_x_255:
[----:B------:R-:W-:Y:S05]  /*3ac0*/  BSYNC B1 ;  /* 0x0000000000017941 */ /* 0x000fea0003800000 */
.L_x_254:
[----:B------:R-:W2:Y:S01]  /*3ad0*/  S2R R4, SR_TID.X ;  /* 0x0000000000047919 */ /* 0x000ea20000002100 */
[----:B------:R-:W3:Y:S01]  /*3ae0*/  LDC R5, c[0x0][0x3c4] ;  /* 0x0000f100ff057b82 */ /* 0x000ee20000000800 */
[----:B------:R-:W-:Y:S01]  /*3af0*/  BSSY B0, `(.L_x_281) ;  /* 0x0000014000007945 */ /* 0x000fe20003800000 */
[----:B---3--:R-:W-:Y:S02]  /*3b00*/  ISETP.GE.AND P0, PT, R5, 0x1, PT ;  /* 0x000000010500780c */ /* 0x008fe40003f06270 */
[----:B--2---:R-:W-:-:S04]  /*3b10*/  SHF.R.S32.HI R7, RZ, 0x1f, R4 ;  /* 0x0000001fff077819 */ /* 0x004fc80000011404 */
[CC--:B01----:R-:W-:Y:S02]  /*3b20*/  LEA.HI R3, R7.reuse, R4.reuse, RZ, 0x2 ;  /* 0x0000000407037211 */ /* 0x0c3fe400078f10ff */
[----:B------:R-:W-:Y:S02]  /*3b30*/  LEA.HI R34, R7, R4, RZ, 0x3 ;  /* 0x0000000407227211 */ /* 0x000fe400078f18ff */
[----:B------:R-:W-:Y:S02]  /*3b40*/  LOP3.LUT R3, R3, 0xfffffffc, RZ, 0xc0, !PT ;  /* 0xfffffffc03037812 */ /* 0x000fe400078ec0ff */
[----:B------:R-:W-:-:S03]  /*3b50*/  LOP3.LUT R31, R34, 0x3ffffff8, RZ, 0xc0, !PT ;  /* 0x3ffffff8221f7812 */ /* 0x000fc600078ec0ff */
[----:B------:R-:W-:-:S05]  /*3b60*/  IMAD.IADD R2, R4, 0x1, -R3 ;  /* 0x0000000104027824 */ /* 0x000fca00078e0a03 */
[----:B------:R-:W-:-:S04]  /*3b70*/  ISETP.GE.AND P1, PT, R2, R5, PT ;  /* 0x000000050200720c */ /* 0x000fc80003f26270 */
[----:B------:R-:W-:-:S13]  /*3b80*/  ISETP.GT.OR P1, PT, R4, 0x3f, P1 ;  /* 0x0000003f0400780c */ /* 0x000fda0000f24670 */
[----:B------:R-:W-:Y:S05]  /*3b90*/  @P1 BRA `(.L_x_282) ;  /* 0x0000000000241947 */ /* 0x000fea0003800000 */
[----:B------:R-:W0:Y:S01]  /*3ba0*/  S2R R0, SR_CgaCtaId ;  /* 0x0000000000007919 */ /* 0x000e220000008800 */
[----:B------:R-:W-:Y:S01]  /*3bb0*/  FADD.FTZ R6, -R27, R30 ;  /* 0x0000001e1b067221 */ /* 0x000fe20000010100 */
[----:B------:R-:W-:-:S03]  /*3bc0*/  MOV R5, 0x400 ;  /* 0x0000040000057802 */ /* 0x000fc60000000f00 */
[----:B------:R-:W-:-:S06]  /*3bd0*/  FMUL.FTZ R6, R6, 1.4426950216293334961 ;  /* 0x3fb8aa3b06067820 */ /* 0x000fcc0000410000 */
[----:B------:R-:W1:Y:S01]  /*3be0*/  MUFU.EX2 R6, R6 ;  /* 0x0000000600067308 */ /* 0x000e620000000800 */
[----:B0-----:R-:W-:-:S05]  /*3bf0*/  LEA R5, R0, R5, 0x18 ;  /* 0x0000000500057211 */ /* 0x001fca00078ec0ff */
[----:B------:R-:W-:-:S05]  /*3c00*/  IMAD R2, R2, 0x44, R5 ;  /* 0x0000004402027824 */ /* 0x000fca00078e0205 */
[----:B------:R-:W-:-:S05]  /*3c10*/  IADD3 R3, R3, R2, RZ ;  /* 0x0000000203037210 */ /* 0x000fca0007ffe0ff */
[----:B-1----:R0:W-:Y:S02]  /*3c20*/  STS [R3], R6 ;  /* 0x0000000603007388 */ /* 0x0021e40000000800 */
.L_x_282:
[----:B------:R-:W-:Y:S05]  /*3c30*/  BSYNC B0 ;  /* 0x0000000000007941 */ /* 0x000fea0003800000 */
.L_x_281:
[----:B------:R-:W-:Y:S01]  /*3c40*/  IMAD.IADD R31, R4, 0x1, -R31 ;  /* 0x00000001041f7824 */ /* 0x000fe200078e0a1f */
[----:B------:R-:W-:Y:S01]  /*3c50*/  BAR.SYNC.DEFER_BLOCKING 0x0 ;  /* 0x0000000000007b1d */ /* 0x000fe20000010000 */
[----:B------:R-:W-:Y:S01]  /*3c60*/  CS2R R10, SRZ ;  /* 0x00000000000a7805 */ /* 0x000fe2000001ff00 */
[----:B------:R-:W-:Y:S01]  /*3c70*/  IMAD.MOV.U32 R13, RZ, RZ, RZ ;  /* 0x000000ffff0d7224 */ /* 0x000fe200078e00ff */
[----:B------:R-:W-:Y:S01]  /*3c80*/  CS2R R8, SRZ ;  /* 0x0000000000087805 */ /* 0x000fe2000001ff00 */
[----:B------:R-:W-:Y:S01]  /*3c90*/  IMAD.SHL.U32 R31, R31, 0x4, RZ ;  /* 0x000000041f1f7824 */ /* 0x000fe200078e00ff */
[----:B0-----:R-:W-:Y:S02]  /*3ca0*/  CS2R R6, SRZ ;  /* 0x0000000000067805 */ /* 0x001fe4000001ff00 */
[----:B------:R-:W-:Y:S02]  /*3cb0*/  CS2R R4, SRZ ;  /* 0x0000000000047805 */ /* 0x000fe4000001ff00 */
        /* <DEDUP_REMOVED lines=34> */
.L_x_286:
        /* <DEDUP_REMOVED lines=14> */
.L_x_285:
[----:B------:R-:W-:Y:S05]  /*3fc0*/  BSYNC B0 ;  /* 0x0000000000007941 */ /* 0x000fea0003800000 */
.L_x_284:
        /* <DEDUP_REMOVED lines=20> */
.L_x_283:
        /* <DEDUP_REMOVED lines=110> */
        .weak           $__internal_5_$__cuda_sm20_div_s64
        .type           $__internal_5_$__cuda_sm20_div_s64,@function
        .size           $__internal_5_$__cuda_sm20_div_s64,(.L_x_6399 - $__internal_5_$__cuda_sm20_div_s64)
$__internal_5_$__cuda_sm20_div_s64:
        /* <DEDUP_REMOVED lines=83> */
[----:B------:R-:W-:Y:S06]  /*4d20*/  RET.REL.NODEC R38 `(_ZN5flash32flash_fwd_splitkv_combine_kernelI23Flash_fwd_kernel_traitsILi96ELi64ELi128ELi4ELb0ELb0EN7cutlass10bfloat16_tE19Flash_kernel_traitsILi96ELi64ELi128ELi4ES3_EELi16ELi2ELb0EEEvNS_16Flash_fwd_paramsE) ;  /* 0xffffffb026b47950 */ /* 0x000fec0003c3ffff */
.L_x_287:
        /* <DEDUP_REMOVED lines=13> */
.L_x_6399:


//--------------------- .text._ZN5flash32flash_fwd_splitkv_combine_kernelI23Flash_fwd_kernel_traitsILi96ELi64ELi128ELi4ELb0ELb0EN7cutlass10bfloat16_tE19Flash_kernel_traitsILi96ELi64ELi128ELi4ES3_EELi16ELi1ELb0EEEvNS_16Flash_fwd_paramsE --------------------------
	.section	.text._ZN5flash32flash_fwd_splitkv_combine_kernelI23Flash_fwd_kernel_traitsILi96ELi64ELi128ELi4ELb0ELb0EN7cutlass10bfloat16_tE19Flash_kernel_traitsILi96ELi64ELi128ELi4ES3_EELi16ELi1ELb0EEEvNS_16Flash_fwd_paramsE,"ax",@progbits
	.align	128
        .global         _ZN5flash32flash_fwd_splitkv_combine_kernelI23Flash_fwd_kernel_traitsILi96ELi64ELi128ELi4ELb0ELb0EN7cutlass10bfloat16_tE19Flash_kernel_traitsILi96ELi64ELi128ELi4ES3_EELi16ELi1ELb0EEEvNS_16Flash_fwd_paramsE
        .type           _ZN5flash32flash_fwd_splitkv_combine_kernelI23Flash_fwd_kernel_traitsILi96ELi64ELi128ELi4ELb0ELb0EN7cutlass10bfloat16_tE19Flash_kernel_traitsILi96ELi64ELi128ELi4ES3_EELi16ELi1ELb0EEEvNS_16Flash_fwd_paramsE,@function
        .size           _ZN5flash32flash_fwd_splitkv_combine_kernelI23Flash_fwd_kernel_traitsILi96ELi64ELi128ELi4ELb0ELb0EN7cutlass10bfloat16_tE19Flash_kernel_traitsILi96ELi64ELi128ELi4ES3_EELi16ELi1ELb0EEEvNS_16Flash_fwd_paramsE,(.L_x_6400 - _ZN5flash32flash_fwd_splitkv_combine_kernelI23Flash_fwd_kernel_traitsILi96ELi64ELi128ELi4ELb0ELb0EN7cutlass10bfloat16_tE19Flash_kernel_traitsILi96ELi64ELi128ELi4ES3_EELi16ELi1ELb0EEEvNS_16Flash_fwd_paramsE)
        .other          _ZN5flash32flash_fwd_splitkv_combine_kernelI23Flash_fwd_kernel_traitsILi96ELi64ELi128ELi4ELb0ELb0EN7cutlass10bfloat16_tE19Flash_kernel_traitsILi96ELi64ELi128ELi4ES3_EELi16ELi1ELb0EEEvNS_16Flash_fwd_paramsE,@"STO_CUDA_ENTRY STV_DEFAULT"
_ZN5flash32flash_fwd_splitkv_combine_kernelI23Flash_fwd_kernel_traitsILi96ELi64ELi128ELi4ELb0ELb0EN7cutlass10bfloat16_tE19Flash_kernel_traitsILi96ELi64ELi128ELi4ES3_EELi16ELi1ELb0EEEvNS_16Flash_fwd_paramsE:
.text._ZN5flash32flash_fwd_splitkv_combine_kernelI23Flash_fwd_kernel_traitsILi96ELi64ELi128ELi4ELb0ELb0EN7cutlass10bfloat16_tE19Flash_kernel_traitsILi96ELi64ELi128ELi4ES3_EELi16ELi1ELb0EEEvNS_16Flash_fwd_paramsE:
        /* <DEDUP_REMOVED lines=23> */
[----:B------:R-:W-:Y:S05]  /*0170*/  CALL.REL.NOINC `($__internal_6_$__cuda_sm20_div_s64) ;  /* 0x0000004400947944 */ /* 0x000fea0003c00000 */
[----:B------:R-:W-:Y:S05]  /*0180*/  BRA `(.L_x_289) ;  /* 0x00000000004c7947 */ /* 0x000fea0003800000 */
.L_x_288:
        /* <DEDUP_REMOVED lines=19> */
.L_x_289:
        /* <DEDUP_REMOVED lines=12> */
[----:B------:R-:W-:Y:S05]  /*0380*/  CALL.REL.NOINC `($__internal_6_$__cuda_sm20_div_s64) ;  /* 0x0000004400107944 */ /* 0x000fea0003c00000 */
[----:B------:R-:W-:Y:S02]  /*0390*/  MOV R8, R18 ;  /* 0x0000001200087202 */ /* 0x000fe40000000f00 */
[----:B------:R-:W-:Y:S01]  /*03a0*/  MOV R9, R19 ;  /* 0x0000001300097202 */ /* 0x000fe20000000f00 */
[----:B------:R-:W-:Y:S05]  /*03b0*/  BRA `(.L_x_292) ;  /* 0x00000000004c7947 */ /* 0x000fea0003800000 */
.L_x_291:
        /* <DEDUP_REMOVED lines=19> */
.L_x_292:
[----:B------:R-:W-:Y:S05]  /*04f0*/  BSYNC B0 ;  /* 0x0000000000007941 */ /* 0x000fea0003800000 */
.L_x_290:
        /* <DEDUP_REMOVED lines=41> */
.L_x_294:
        /* <DEDUP_REMOVED lines=19> */
.L_x_295:
[----:B------:R-:W-:Y:S05]  /*08c0*/  BSYNC B0 ;  /* 0x0000000000007941 */ /* 0x000fea0003800000 */
.L_x_293:
        /* <DEDUP_REMOVED lines=73> */
[----:B------:R-:W-:Y:S02]  /*0d60*/  MOV R34, R18 ;  /* 0x0000001200227202 */ /* 0x000fe40000000f00 */
[----:B------:R-:W-:Y:S01]  /*0d70*/  MOV R35, R19 ;  /* 0x0000001300237202 */ /* 0x000fe20000000f00 */
[----:B------:R-:W-:Y:S05]  /*0d80*/  BRA `(.L_x_298) ;  /* 0x00000000004c7947 */ /* 0x000fea0003800000 */
.L_x_297:
        /* <DEDUP_REMOVED lines=19> */
.L_x_298:
[----:B------:R-:W-:Y:S05]  /*0ec0*/  BSYNC B0 ;  /* 0x0000000000007941 */ /* 0x000fea0003800000 */
.L_x_296:
        /* <DEDUP_REMOVED lines=42> */
.L_x_300:
        /* <DEDUP_REMOVED lines=19> */
.L_x_301:
[----:B------:R-:W-:Y:S05]  /*12a0*/  BSYNC B0 ;  /* 0x0000000000007941 */ /* 0x000fea0003800000 */
.L_x_299:
[----:B------:R-:W0:Y:S01]  /*12b0*/  LDC R9, c[0x0][0x2c4] ;  /* 0x0000b100ff097b82 */ /* 0x000e220000000800 */
[----:B------:R-:W-:Y:S01]  /*12c0*/  ISETP.GT.AND P3, PT, R3, RZ, PT ;  /* 0x000000ff0300720c */ /* 0x000fe20003f64270 */
[----:B------:R-:W-:Y:S01]  /*12d0*/  ULDC UR5, c[0x0][0x3c4] ;  /* 0x0000f10000057ab9 */ /* 0x000fe20000000800 */
[----:B------:R-:W-:Y:S01]  /*12e0*/  ULDC.64 UR8, c[0x0][0x208] ;  /* 0x0000820000087ab9 */ /* 0x000fe20000000a00 */
[----:B------:R-:W-:Y:S01]  /*12f0*/  BSSY B0, `(.L_x_302) ;  /* 0x0000045000007945 */ /* 0x000fe20003800000 */
[----:B------:R-:W-:Y:S01]  /*1300*/  IMAD.MOV.U32 R24, RZ, RZ, -0x800000 ;  /* 0xff800000ff187424 */ /* 0x000fe200078e00ff */
[----:B0-----:R-:W-:-:S04]  /*1310*/  IABS R7, R9 ;  /* 0x0000000900077213 */ /* 0x001fc80000000000 */
        /* <DEDUP_REMOVED lines=14> */
[C---:B------:R-:W-:Y:S02]  /*1400*/  IMAD R8, R7.reuse, R16, R8 ;  /* 0x0000001007087224 */ /* 0x040fe400078e0208 */
[----:B------:R-:W0:Y:S03]  /*1410*/  S2R R16, SR_TID.X ;  /* 0x0000000000107919 */ /* 0x000e260000002100 */
[----:B------:R-:W-:-:S13]  /*1420*/  ISETP.GT.U32.AND P0, PT, R7, R8, PT ;  /* 0x000000080700720c */ /* 0x000fda0003f04070 */
[----:B------:R-:W-:Y:S02]  /*1430*/  @!P0 IMAD.IADD R8, R8, 0x1, -R7 ;  /* 0x0000000108088824 */ /* 0x000fe400078e0a07 */
[----:B------:R-:W-:Y:S01]  /*1440*/  @!P0 VIADD R17, R17, 0x1 ;  /* 0x0000000111118836 */ /* 0x000fe20000000000 */
[----:B------:R-:W-:Y:S02]  /*1450*/  ISETP.NE.AND P0, PT, R9, RZ, PT ;  /* 0x000000ff0900720c */ /* 0x000fe40003f05270 */
[----:B------:R-:W-:Y:S02]  /*1460*/  ISETP.GE.U32.AND P2, PT, R8, R7, PT ;  /* 0x000000070800720c */ /* 0x000fe40003f46070 */
[----:B------:R-:W-:Y:S01]  /*1470*/  LEA.HI.SX32 R8, R3, 0x1, 0x1 ;  /* 0x0000000103087811 */ /* 0x000fe200078f0aff */
[----:B------:R-:W-:Y:S01]  /*1480*/  @!P3 IMAD.MOV R8, RZ, RZ, R6 ;  /* 0x000000ffff08b224 */ /* 0x000fe200078e0206 */
[----:B0-----:R-:W-:-:S09]  /*1490*/  SHF.R.S32.HI R27, RZ, 0x1f, R16 ;  /* 0x0000001fff1b7819 */ /* 0x001fd20000011410 */
[----:B------:R-:W-:Y:S01]  /*14a0*/  @P2 VIADD R17, R17, 0x1 ;  /* 0x0000000111112836 */ /* 0x000fe20000000000 */
[----:B------:R-:W-:Y:S02]  /*14b0*/  ISETP.GT.AND P2, PT, R16, 0x1f, PT ;  /* 0x0000001f1000780c */ /* 0x000fe40003f44270 */
[----:B------:R-:W-:Y:S01]  /*14c0*/  LEA.HI R27, R27, R16, RZ, 0x4 ;  /* 0x000000101b1b7211 */ /* 0x000fe200078f20ff */
[----:B------:R-:W-:Y:S01]  /*14d0*/  @!P1 IMAD.MOV R17, RZ, RZ, -R17 ;  /* 0x000000ffff119224 */ /* 0x000fe200078e0a11 */
[----:B------:R-:W-:Y:S02]  /*14e0*/  @!P0 LOP3.LUT R17, RZ, R9, RZ, 0x33, !PT ;  /* 0x00000009ff118212 */ /* 0x000fe400078e33ff */
[----:B------:R-:W-:Y:S02]  /*14f0*/  SHF.R.S32.HI R26, RZ, 0x4, R27 ;  /* 0x00000004ff1a7819 */ /* 0x000fe4000001141b */
[----:B------:R-:W-:Y:S01]  /*1500*/  LOP3.LUT R27, R27, 0xfffffff0, RZ, 0xc0, !PT ;  /* 0xfffffff01b1b7812 */ /* 0x000fe200078ec0ff */
[----:B------:R-:W-:Y:S01]  /*1510*/  IMAD R3, R8, R17, RZ ;  /* 0x0000001108037224 */ /* 0x000fe200078e02ff */
[----:B------:R-:W-:Y:S01]  /*1520*/  ISETP.GE.AND P0, PT, R26, UR5, PT ;  /* 0x000000051a007c0c */ /* 0x000fe2000bf06270 */
[----:B------:R-:W0:Y:S02]  /*1530*/  LDC R17, c[0x0][0x270] ;  /* 0x00009c00ff117b82 */ /* 0x000e240000000800 */
[----:B------:R-:W1:Y:S01]  /*1540*/  @!P2 S2R R7, SR_CgaCtaId ;  /* 0x000000000007a919 */ /* 0x000e620000008800 */
[----:B------:R-:W-:Y:S01]  /*1550*/  IABS R25, R3 ;  /* 0x0000000300197213 */ /* 0x000fe20000000000 */
[----:B------:R-:W-:Y:S01]  /*1560*/  IMAD.IADD R27, R16, 0x1, -R27 ;  /* 0x00000001101b7824 */ /* 0x000fe200078e0a1b */
[----:B------:R-:W-:-:S02]  /*1570*/  @!P2 MOV R8, 0x400 ;  /* 0x000004000008a802 */ /* 0x000fc40000000f00 */
[----:B------:R-:W2:Y:S08]  /*1580*/  I2F.RP R20, R25 ;  /* 0x0000001900147306 */ /* 0x000eb00000209400 */
[----:B--2---:R-:W2:Y:S01]  /*1590*/  MUFU.RCP R32, R20 ;  /* 0x0000001400207308 */ /* 0x004ea20000001000 */
[----:B0-----:R-:W-:-:S07]  /*15a0*/  IABS R22, R17 ;  /* 0x0000001100167213 */ /* 0x001fce0000000000 */
[----:B------:R0:W3:Y:S01]  /*15b0*/  I2F.U32.RP R6, R22 ;  /* 0x0000001600067306 */ /* 0x0000e20000209000 */
[----:B-1----:R-:W-:Y:S01]  /*15c0*/  @!P2 LEA R7, R7, R8, 0x18 ;  /* 0x000000080707a211 */ /* 0x002fe200078ec0ff */
[----:B--2---:R-:W-:-:S04]  /*15d0*/  VIADD R32, R32, 0xffffffe ;  /* 0x0ffffffe20207836 */ /* 0x004fc80000000000 */
[----:B------:R-:W-:Y:S02]  /*15e0*/  @!P2 IMAD R8, R26, 0x44, R7 ;  /* 0x000000441a08a824 */ /* 0x000fe400078e0207 */
[----:B------:R0:W1:Y:S02]  /*15f0*/  F2I.FTZ.U32.TRUNC.NTZ R33, R32 ;  /* 0x0000002000217305 */ /* 0x000064000021f000 */
        /* <DEDUP_REMOVED lines=20> */
.L_x_303:
[----:B------:R-:W-:Y:S05]  /*1740*/  BSYNC B0 ;  /* 0x0000000000007941 */ /* 0x000fea0003800000 */
.L_x_302:
[----:B-----5:R4:W-:Y:S01]  /*1750*/  @!P2 STS [R21], R24 ;  /* 0x000000181500a388 */ /* 0x0209e20000000800 */
[----:B------:R-:W-:Y:S01]  /*1760*/  BSSY B0, `(.L_x_304) ;  /* 0x000000f000007945 */ /* 0x000fe20003800000 */
[----:B------:R-:W-:Y:S01]  /*1770*/  MOV R30, 0xff800000 ;  /* 0xff800000001e7802 */ /* 0x000fe20000000f00 */
[----:B------:R-:W-:Y:S06]  /*1780*/  BAR.SYNC.DEFER_BLOCKING 0x0 ;  /* 0x0000000000007b1d */ /* 0x000fec0000010000 */
[----:B------:R-:W-:Y:S05]  /*1790*/  @P2 BRA `(.L_x_305) ;  /* 0x00000000002c2947 */ /* 0x000fea0003800000 */
[----:B------:R-:W5:Y:S01]  /*17a0*/  S2R R7, SR_CgaCtaId ;  /* 0x0000000000077919 */ /* 0x000f620000008800 */
[----:B----4-:R-:W-:Y:S02]  /*17b0*/  LEA.HI R24, R16, R16, RZ, 0x1 ;  /* 0x0000001010187211 */ /* 0x010fe400078f08ff */
[----:B------:R-:W-:Y:S02]  /*17c0*/  MOV R20, 0x400 ;  /* 0x0000040000147802 */ /* 0x000fe40000000f00 */
[C---:B------:R-:W-:Y:S01]  /*17d0*/  LOP3.LUT R21, R24.reuse, 0xfffffffe, RZ, 0xc0, !PT ;  /* 0xfffffffe18157812 */ /* 0x040fe200078ec0ff */
[----:B------:R-:W-:-:S05]  /*17e0*/  IMAD.SHL.U32 R24, R24, 0x2, RZ ;  /* 0x0000000218187824 */ /* 0x000fca00078e00ff */
[----:B------:R-:W-:Y:S02]  /*17f0*/  LOP3.LUT R24, R24, 0xfffffffc, RZ, 0xc0, !PT ;  /* 0xfffffffc18187812 */ /* 0x000fe400078ec0ff */
[----:B-----5:R-:W-:Y:S01]  /*1800*/  LEA R7, R7, R20, 0x18 ;  /* 0x0000001407077211 */ /* 0x020fe200078ec0ff */
[----:B------:R-:W-:-:S04]  /*1810*/  IMAD.IADD R20, R16, 0x1, -R21 ;  /* 0x0000000110147824 */ /* 0x000fc800078e0a15 */
[----:B------:R-:W-:-:S04]  /*1820*/  IMAD R7, R20, 0x44, R7 ;  /* 0x0000004414077824 */ /* 0x000fc800078e0207 */
[----:B------:R-:W-:-:S05]  /*1830*/  IMAD.IADD R7, R7, 0x1, R24 ;  /* 0x0000000107077824 */ /* 0x000fca00078e0218 */
[----:B------:R4:W0:Y:S02]  /*1840*/  LDS R30, [R7] ;  /* 0x00000000071e7984 */ /* 0x0008240000000800 */
.L_x_305:
[----:B------:R-:W-:Y:S05]  /*1850*/  BSYNC B0 ;  /* 0x0000000000007941 */ /* 0x000fea0003800000 */
.L_x_304:
[----:B0---4-:R-:W0:Y:S01]  /*1860*/  SHFL.BFLY PT, R7, R30, 0x1, 0x1f ;  /* 0x0c201f001e077f89 */ /* 0x011e2200000e0000 */
[----:B---3--:R-:W3:Y:S01]  /*1870*/  MUFU.RCP R6, R6 ;  /* 0x0000000600067308 */ /* 0x008ee20000001000 */
[--C-:B-1----:R-:W-:Y:S01]  /*1880*/  IMAD.MOV R20, RZ, RZ, -R33.reuse ;  /* 0x000000ffff147224 */ /* 0x102fe200078e0a21 */
[----:B------:R-:W-:Y:S01]  /*1890*/  IABS R29, R4 ;  /* 0x00000004001d7213 */ /* 0x000fe20000000000 */
[----:B------:R-:W-:Y:S01]  /*18a0*/  IMAD.MOV.U32 R32, RZ, RZ, RZ ;  /* 0x000000ffff207224 */ /* 0x000fe200078e00ff */
[----:B------:R-:W-:Y:S01]  /*18b0*/  ISETP.NE.AND P4, PT, R3, RZ, PT ;  /* 0x000000ff0300720c */ /* 0x000fe20003f85270 */
[----:B------:R-:W-:Y:S01]  /*18c0*/  IMAD R21, R20, R25, RZ ;  /* 0x0000001914157224 */ /* 0x000fe200078e02ff */
[----:B------:R-:W-:Y:S01]  /*18d0*/  IABS R20, R3 ;  /* 0x0000000300147213 */ /* 0x000fe20000000000 */
[----:B------:R-:W-:Y:S01]  /*18e0*/  BSSY B1, `(.L_x_306) ;  /* 0x000021a000017945 */ /* 0x000fe20003800000 */
[----:B------:R-:W-:Y:S01]  /*18f0*/  ISETP.GT.AND P3, PT, R2, RZ, PT ;  /* 0x000000ff0200720c */ /* 0x000fe20003f64270 */
[----:B------:R-:W-:Y:S01]  /*1900*/  IMAD.HI.U32 R21, R33, R21, R32 ;  /* 0x0000001521157227 */ /* 0x000fe200078e0020 */
[----:B------:R-:W-:-:S02]  /*1910*/  IABS R33, R17 ;  /* 0x0000001100217213 */ /* 0x000fc40000000000 */
[----:B------:R-:W-:Y:S01]  /*1920*/  LOP3.LUT R4, R4, R17, RZ, 0x3c, !PT ;  /* 0x0000001104047212 */ /* 0x000fe200078e3cff */
[----:B------:R-:W-:Y:S02]  /*1930*/  IMAD.MOV R20, RZ, RZ, -R20 ;  /* 0x000000ffff147224 */ /* 0x000fe400078e0a14 */
[----:B------:R-:W-:Y:S02]  /*1940*/  IMAD.MOV R33, RZ, RZ, -R33 ;  /* 0x000000ffff217224 */ /* 0x000fe400078e0a21 */
[----:B---3--:R-:W-:Y:S01]  /*1950*/  VIADD R36, R6, 0xffffffe ;  /* 0x0ffffffe06247836 */ /* 0x008fe20000000000 */
[----:B------:R-:W-:-:S03]  /*1960*/  IABS R6, R8 ;  /* 0x0000000800067213 */ /* 0x000fc60000000000 */
[----:B------:R-:W1:Y:S01]  /*1970*/  F2I.FTZ.U32.TRUNC.NTZ R37, R36 ;  /* 0x0000002400257305 */ /* 0x000e62000021f000 */
[----:B0-----:R-:W-:Y:S01]  /*1980*/  FMNMX.FTZ R7, R7, R30, !PT ;  /* 0x0000001e07077209 */ /* 0x001fe20007810000 */
[----:B------:R-:W-:-:S03]  /*1990*/  IMAD.HI.U32 R21, R21, R6, RZ ;  /* 0x0000000615157227 */ /* 0x000fc600078e00ff */
[----:B------:R-:W-:Y:S01]  /*19a0*/  FSETP.NEU.FTZ.AND P0, PT, R7, -INF , PT ;  /* 0xff8000000700780b */ /* 0x000fe20003f1d000 */
[----:B------:R-:W-:-:S03]  /*19b0*/  IMAD R20, R21, R20, R6 ;  /* 0x0000001415147224 */ /* 0x000fc600078e0206 */
[----:B------:R-:W-:Y:S02]  /*19c0*/  FSEL R7, R7, RZ, P0 ;  /* 0x000000ff07077208 */ /* 0x000fe40000000000 */
[----:B------:R-:W-:-:S03]  /*19d0*/  ISETP.GT.U32.AND P1, PT, R25, R20, PT ;  /* 0x000000141900720c */ /* 0x000fc60003f24070 */
[----:B--2---:R-:W-:Y:S01]  /*19e0*/  FADD.FTZ R27, -R7, R30 ;  /* 0x0000001e071b7221 */ /* 0x004fe20000010100 */
[----:B-1----:R-:W-:Y:S02]  /*19f0*/  IMAD.MOV R31, RZ, RZ, -R37 ;  /* 0x000000ffff1f7224 */ /* 0x002fe400078e0a25 */
[----:B------:R-:W-:Y:S02]  /*1a00*/  IMAD.MOV.U32 R36, RZ, RZ, RZ ;  /* 0x000000ffff247224 */ /* 0x000fe400078e00ff */
[----:B------:R-:W-:Y:S01]  /*1a10*/  FMUL.FTZ R27, R27, 1.4426950216293334961 ;  /* 0x3fb8aa3b1b1b7820 */ /* 0x000fe20000410000 */
[----:B------:R-:W-:Y:S01]  /*1a20*/  IMAD R32, R31, R22, RZ ;  /* 0x000000161f207224 */ /* 0x000fe200078e02ff */
[----:B------:R-:W-:-:S03]  /*1a30*/  SHF.R.S32.HI R31, RZ, 0x1f, R2 ;  /* 0x0000001fff1f7819 */ /* 0x000fc60000011402 */
[----:B------:R-:W-:Y:S01]  /*1a40*/  IMAD.HI.U32 R32, R37, R32, R36 ;  /* 0x0000002025207227 */ /* 0x000fe200078e0024 */
[----:B------:R-:W0:Y:S03]  /*1a50*/  MUFU.EX2 R27, R27 ;  /* 0x0000001b001b7308 */ /* 0x000e260000000800 */
[----:B------:R-:W-:Y:S02]  /*1a60*/  @!P1 IMAD.IADD R20, R20, 0x1, -R25 ;  /* 0x0000000114149824 */ /* 0x000fe400078e0a19 */
[----:B------:R-:W-:-:S03]  /*1a70*/  IMAD.HI.U32 R26, R32, R29, RZ ;  /* 0x0000001d201a7227 */ /* 0x000fc600078e00ff */
[-C--:B------:R-:W-:Y:S01]  /*1a80*/  ISETP.GE.U32.AND P0, PT, R20, R25.reuse, PT ;  /* 0x000000191400720c */ /* 0x080fe20003f06070 */
[----:B------:R-:W-:Y:S01]  /*1a90*/  IMAD.HI.U32 R32, R32, R6, RZ ;  /* 0x0000000620207227 */ /* 0x000fe200078e00ff */
[----:B------:R-:W-:-:S03]  /*1aa0*/  LOP3.LUT R20, R8, R25, RZ, 0x3c, !PT ;  /* 0x0000001908147212 */ /* 0x000fc600078e3cff */
[-C--:B------:R-:W-:Y:S01]  /*1ab0*/  IMAD R29, R26, R33.reuse, R29 ;  /* 0x000000211a1d7224 */ /* 0x080fe200078e021d */
[----:B------:R-:W-:Y:S01]  /*1ac0*/  ISETP.GE.AND P2, PT, R20, RZ, PT ;  /* 0x000000ff1400720c */ /* 0x000fe20003f46270 */
[----:B------:R-:W-:Y:S01]  /*1ad0*/  @!P1 VIADD R21, R21, 0x1 ;  /* 0x0000000115159836 */ /* 0x000fe20000000000 */
[----:B------:R-:W1:Y:S01]  /*1ae0*/  LDC.U8 R20, c[0x0][0x3d9] ;  /* 0x0000f640ff147b82 */ /* 0x000e620000000000 */
[----:B0-----:R-:W0:Y:S01]  /*1af0*/  SHFL.BFLY PT, R24, R27, 0x1, 0x1f ;  /* 0x0c201f001b187f89 */ /* 0x001e2200000e0000 */
[----:B------:R-:W-:Y:S01]  /*1b00*/  IMAD R33, R32, R33, R6 ;  /* 0x0000002120217224 */ /* 0x000fe200078e0206 */
[----:B------:R-:W-:Y:S02]  /*1b10*/  ISETP.GT.U32.AND P1, PT, R22, R29, PT ;  /* 0x0000001d1600720c */ /* 0x000fe40003f24070 */
[----:B------:R-:W-:Y:S01]  /*1b20*/  @P0 VIADD R21, R21, 0x1 ;  /* 0x0000000115150836 */ /* 0x000fe20000000000 */
[----:B------:R-:W-:Y:S01]  /*1b30*/  LEA.HI.SX32 R6, R2, 0x1, 0x1 ;  /* 0x0000000102067811 */ /* 0x000fe200078f0aff */
[----:B------:R-:W-:Y:S01]  /*1b40*/  @!P3 IMAD.MOV R6, RZ, RZ, R31 ;  /* 0x000000ffff06b224 */ /* 0x000fe200078e021f */
[----:B------:R-:W-:-:S03]  /*1b50*/  ISETP.GT.U32.AND P0, PT, R22, R33, PT ;  /* 0x000000211600720c */ /* 0x000fc60003f04070 */
[----:B------:R-:W-:Y:S01]  /*1b60*/  @!P2 IMAD.MOV R21, RZ, RZ, -R21 ;  /* 0x000000ffff15a224 */ /* 0x000fe200078e0a15 */
[----:B------:R-:W-:Y:S02]  /*1b70*/  @!P4 LOP3.LUT R21, RZ, R25, RZ, 0x33, !PT ;  /* 0x00000019ff15c212 */ /* 0x000fe400078e33ff */
[----:B------:R-:W-:Y:S02]  /*1b80*/  LOP3.LUT R25, R8, R17, RZ, 0x3c, !PT ;  /* 0x0000001108197212 */ /* 0x000fe400078e3cff */
[--C-:B------:R-:W-:Y:S01]  /*1b90*/  @!P1 IMAD.IADD R29, R29, 0x1, -R22.reuse ;  /* 0x000000011d1d9824 */ /* 0x100fe200078e0a16 */
[----:B------:R-:W-:Y:S01]  /*1ba0*/  ISETP.GT.AND P4, PT, R3, RZ, PT ;  /* 0x000000ff0300720c */ /* 0x000fe20003f84270 */
[----:B------:R-:W-:Y:S01]  /*1bb0*/  @!P1 VIADD R26, R26, 0x1 ;  /* 0x000000011a1a9836 */ /* 0x000fe20000000000 */
[----:B------:R-:W-:Y:S02]  /*1bc0*/  ISETP.GE.AND P2, PT, R4, RZ, PT ;  /* 0x000000ff0400720c */ /* 0x000fe40003f46270 */
[----:B------:R-:W-:Y:S01]  /*1bd0*/  @!P0 IMAD.IADD R33, R33, 0x1, -R22 ;  /* 0x0000000121218824 */ /* 0x000fe200078e0a16 */
[-C--:B------:R-:W-:Y:S01]  /*1be0*/  ISETP.GE.U32.AND P5, PT, R29, R22.reuse, PT ;  /* 0x000000161d00720c */ /* 0x080fe20003fa6070 */
[----:B------:R-:W-:Y:S01]  /*1bf0*/  @!P0 VIADD R32, R32, 0x1 ;  /* 0x0000000120208836 */ /* 0x000fe20000000000 */
[----:B------:R-:W-:Y:S01]  /*1c00*/  ISETP.GE.AND P3, PT, R25, RZ, PT ;  /* 0x000000ff1900720c */ /* 0x000fe20003f66270 */
[----:B0-----:R-:W-:Y:S01]  /*1c10*/  FADD.FTZ R24, R27, R24 ;  /* 0x000000181b187221 */ /* 0x001fe20000010000 */
[----:B------:R-:W-:Y:S01]  /*1c20*/  ISETP.GE.U32.AND P6, PT, R33, R22, PT ;  /* 0x000000162100720c */ /* 0x000fe20003fc6070 */
[----:B------:R-:W-:Y:S01]  /*1c30*/  IMAD.MOV.U32 R27, RZ, RZ, 0x7f800000 ;  /* 0x7f800000ff1b7424 */ /* 0x000fe200078e00ff */
[----:B------:R-:W-:-:S02]  /*1c40*/  LOP3.LUT R22, R16, 0x1, RZ, 0xc0, !PT ;  /* 0x0000000110167812 */ /* 0x000fc400078ec0ff */
[----:B------:R-:W-:Y:S02]  /*1c50*/  FSETP.NE.FTZ.AND P1, PT, R24, RZ, PT ;  /* 0x000000ff1800720b */ /* 0x000fe40003f35000 */
[----:B------:R-:W-:Y:S02]  /*1c60*/  SHF.R.S32.HI R8, RZ, 0x1f, R3 ;  /* 0x0000001fff087819 */ /* 0x000fe40000011403 */
[----:B------:R-:W-:Y:S01]  /*1c70*/  ISETP.NE.U32.AND P0, PT, R22, 0x1, PT ;  /* 0x000000011600780c */ /* 0x000fe20003f05070 */
[----:B------:R-:W-:Y:S01]  /*1c80*/  @P5 VIADD R26, R26, 0x1 ;  /* 0x000000011a1a5836 */ /* 0x000fe20000000000 */
[----:B------:R-:W-:Y:S01]  /*1c90*/  LEA.HI.SX32 R4, R3, 0x1, 0x1 ;  /* 0x0000000103047811 */ /* 0x000fe200078f0aff */
[----:B------:R-:W-:Y:S01]  /*1ca0*/  @!P4 IMAD.MOV R4, RZ, RZ, R8 ;  /* 0x000000ffff04c224 */ /* 0x000fe200078e0208 */
[----:B------:R-:W-:Y:S01]  /*1cb0*/  ISETP.GT.OR P0, PT, R16, 0x1f, !P0 ;  /* 0x0000001f1000780c */ /* 0x000fe20004704670 */
[----:B------:R-:W-:Y:S01]  /*1cc0*/  @P6 VIADD R32, R32, 0x1 ;  /* 0x0000000120206836 */ /* 0x000fe20000000000 */
[----:B-1----:R-:W-:Y:S01]  /*1cd0*/  ISETP.NE.AND P4, PT, R20, RZ, PT ;  /* 0x000000ff1400720c */ /* 0x002fe20003f85270 */
[----:B------:R-:W-:Y:S01]  /*1ce0*/  @!P2 IMAD.MOV R26, RZ, RZ, -R26 ;  /* 0x000000ffff1aa224 */ /* 0x000fe200078e0a1a */
[----:B------:R-:W-:Y:S01]  /*1cf0*/  ISETP.NE.AND P5, PT, R17, RZ, PT ;  /* 0x000000ff1100720c */ /* 0x000fe20003fa5270 */
[----:B------:R-:W0:Y:S01]  /*1d00*/  @P1 MUFU.LG2 R24, R24 ;  /* 0x0000001800181308 */ /* 0x000e220000000c00 */
[----:B------:R-:W-:Y:S01]  /*1d10*/  LOP3.LUT R25, RZ, R17, RZ, 0x33, !PT ;  /* 0x00000011ff197212 */ /* 0x000fe200078e33ff */
[----:B------:R-:W-:Y:S01]  /*1d20*/  @!P3 IMAD.MOV R32, RZ, RZ, -R32 ;  /* 0x000000ffff20b224 */ /* 0x000fe200078e0a20 */
[----:B------:R-:W-:-:S02]  /*1d30*/  SEL R9, R9, 0x1, !P4 ;  /* 0x0000000109097807 */ /* 0x000fc40006000000 */
[C---:B------:R-:W-:Y:S02]  /*1d40*/  SEL R26, R25.reuse, R26, !P5 ;  /* 0x0000001a191a7207 */ /* 0x040fe40006800000 */
[----:B------:R-:W-:Y:S02]  /*1d50*/  SEL R32, R25, R32, !P5 ;  /* 0x0000002019207207 */ /* 0x000fe40006800000 */
[----:B------:R-:W-:Y:S01]  /*1d60*/  ISETP.LT.U32.AND P2, PT, R18, R21, PT ;  /* 0x000000151200720c */ /* 0x000fe20003f41070 */
[-C--:B------:R-:W-:Y:S01]  /*1d70*/  IMAD R29, R26, R9.reuse, RZ ;  /* 0x000000091a1d7224 */ /* 0x080fe200078e02ff */
[----:B------:R-:W-:Y:S01]  /*1d80*/  SHF.R.S32.HI R31, RZ, 0x1f, R21 ;  /* 0x0000001fff1f7819 */ /* 0x000fe20000011415 */
[----:B------:R-:W-:-:S03]  /*1d90*/  IMAD R25, R32, R9, RZ ;  /* 0x0000000920197224 */ /* 0x000fc600078e02ff */
[----:B------:R-:W-:Y:S01]  /*1da0*/  ISETP.LT.AND.EX P2, PT, R19, R31, PT, P2 ;  /* 0x0000001f1300720c */ /* 0x000fe20003f41320 */
[----:B0-----:R-:W-:Y:S01]  /*1db0*/  @P1 FFMA.FTZ R27, R24, 0.69314718246459960938, R7 ;  /* 0x3f317218181b1823 */ /* 0x001fe20000010007 */
[----:B------:R-:W-:Y:S02]  /*1dc0*/  IMAD R7, R6, R29, RZ ;  /* 0x0000001d06077224 */ /* 0x000fe400078e02ff */
[----:B------:R-:W-:Y:S01]  /*1dd0*/  SEL R9, R18, R21, P2 ;  /* 0x0000001512097207 */ /* 0x000fe20001000000 */
[----:B------:R-:W-:Y:S01]  /*1de0*/  IMAD R6, R25, R4, RZ ;  /* 0x0000000419067224 */ /* 0x000fe200078e02ff */
[----:B------:R-:W-:Y:S01]  /*1df0*/  SEL R8, R19, R31, P2 ;  /* 0x0000001f13087207 */ /* 0x000fe20001000000 */
        /* <DEDUP_REMOVED lines=38> */
[----:B------:R-:W-:Y:S05]  /*2060*/  CALL.REL.NOINC `($__internal_6_$__cuda_sm20_div_s64) ;  /* 0x0000002400d87944 */ /* 0x000fea0003c00000 */
        /* <DEDUP_REMOVED lines=9> */
.L_x_310:
        /* <DEDUP_REMOVED lines=22> */
.L_x_311:
[----:B------:R-:W-:Y:S05]  /*2260*/  BSYNC B0 ;  /* 0x0000000000007941 */ /* 0x000fea0003800000 */
.L_x_309:
        /* <DEDUP_REMOVED lines=19> */
.L_x_313:
        /* <DEDUP_REMOVED lines=22> */
.L_x_314:
[----:B------:R-:W-:Y:S05]  /*2500*/  BSYNC B0 ;  /* 0x0000000000007941 */ /* 0x000fea0003800000 */
.L_x_312:
        /* <DEDUP_REMOVED lines=11> */
[----:B------:R-:W-:Y:S05]  /*25c0*/  CALL.REL.NOINC `($__internal_6_$__cuda_sm20_div_s64) ;  /* 0x0000002000807944 */ /* 0x000fea0003c00000 */
[----:B------:R-:W-:-:S04]  /*25d0*/  IADD3 R17, P0, RZ, -R18, RZ ;  /* 0x80000012ff117210 */ /* 0x000fc80007f1e0ff */
[----:B------:R-:W-:Y:S01]  /*25e0*/  IADD3.X R16, RZ, ~R19, RZ, P0, !PT ;  /* 0x80000013ff107210 */ /* 0x000fe200007fe4ff */
[----:B------:R-:W-:-:S04]  /*25f0*/  IMAD.WIDE.U32 R36, R5, R17, R36 ;  /* 0x0000001105247225 */ /* 0x000fc800078e0024 */
[----:B------:R-:W-:-:S04]  /*2600*/  IMAD R16, R16, R5, RZ ;  /* 0x0000000510107224 */ /* 0x000fc800078e02ff */
[----:B------:R-:W-:-:S05]  /*2610*/  IMAD R4, R4, R17, R16 ;  /* 0x0000001104047224 */ /* 0x000fca00078e0210 */
[----:B------:R-:W-:Y:S01]  /*2620*/  IADD3 R4, R37, R4, RZ ;  /* 0x0000000425047210 */ /* 0x000fe20007ffe0ff */
[----:B------:R-:W-:Y:S05]  /*2630*/  BRA `(.L_x_317) ;  /* 0x0000000000587947 */ /* 0x000fea0003800000 */
.L_x_316:
        /* <DEDUP_REMOVED lines=22> */
.L_x_317:
[----:B------:R-:W-:Y:S05]  /*27a0*/  BSYNC B0 ;  /* 0x0000000000007941 */ /* 0x000fea0003800000 */
.L_x_315:
        /* <DEDUP_REMOVED lines=38> */
[----:B------:R-:W-:Y:S05]  /*2a10*/  CALL.REL.NOINC `($__internal_6_$__cuda_sm20_div_s64) ;  /* 0x0000001c006c7944 */ /* 0x000fea0003c00000 */
        /* <DEDUP_REMOVED lines=12> */
.L_x_319:
        /* <DEDUP_REMOVED lines=23> */
.L_x_320:
[----:B------:R-:W-:Y:S05]  /*2c50*/  BSYNC B0 ;  /* 0x0000000000007941 */ /* 0x000fea0003800000 */
.L_x_318:
        /* <DEDUP_REMOVED lines=18> */
.L_x_322:
        /* <DEDUP_REMOVED lines=22> */
.L_x_323:
[----:B------:R-:W-:Y:S05]  /*2ee0*/  BSYNC B0 ;  /* 0x0000000000007941 */ /* 0x000fea0003800000 */
.L_x_321:
        /* <DEDUP_REMOVED lines=20> */
.L_x_325:
        /* <DEDUP_REMOVED lines=23> */
.L_x_326:
[----:B------:R-:W-:Y:S05]  /*31a0*/  BSYNC B0 ;  /* 0x0000000000007941 */ /* 0x000fea0003800000 */
.L_x_324:
        /* <DEDUP_REMOVED lines=26> */
[----:B------:R-:W-:Y:S05]  /*3350*/  CALL.REL.NOINC `($__internal_6_$__cuda_sm20_div_s64) ;  /* 0x00000014001c7944 */ /* 0x000fea0003c00000 */
        /* <DEDUP_REMOVED lines=12> */
.L_x_328:
        /* <DEDUP_REMOVED lines=23> */
.L_x_329:
[----:B------:R-:W-:Y:S05]  /*3590*/  BSYNC B0 ;  /* 0x0000000000007941 */ /* 0x000fea0003800000 */
.L_x_327:
        /* <DEDUP_REMOVED lines=29> */
.L_x_331:
        /* <DEDUP_REMOVED lines=23> */
.L_x_332:
[----:B------:R-:W-:Y:S05]  /*38e0*/  BSYNC B0 ;  /* 0x0000000000007941 */ /* 0x000fea0003800000 */
.L_x_330:
        /* <DEDUP_REMOVED lines=21> */
.L_x_308:
[----:B------:R-:W-:Y:S02]  /*3a40*/  ULDC.64 UR4, c[0x0][0x2b0] ;  /* 0x0000ac0000047ab9 */ /* 0x000fe40000000a00 */
[----:B------:R-:W-:-:S04]  /*3a50*/  LEA R2, P0, R32, UR4, 0x2 ;  /* 0x0000000420027c11 */ /* 0x000fc8000f8010ff */
[----:B------:R-:W-:-:S05]  /*3a60*/  LEA.HI.X R3, R32, UR5, R33, 0x2, P0 ;  /* 0x0000000520037c11 */ /* 0x000fca00080f1421 */
[----:B------:R0:W-:Y:S04]  /*3a70*/  STG.E desc[UR8][R2.64], R27 ;  /* 0x0000001b02007986 */ /* 0x0001e8000c101908 */
.L_x_307:
[----:B------:R-:W-:Y:S05]  /*3a80*/  BSYNC B1 ;  /* 0x0000000000017941 */ /* 0x000fea0003800000 */
.L_x_306:
[----:B------:R-:W0:Y:S01]  /*3a90*/  S2R R31, SR_TID.X ;  /* 0x00000000001f7919 */ /* 0x000e220000002100 */
[----:B------:R-:W2:Y:S01]  /*3aa0*/  LDC R5, c[0x0][0x3c4] ;  /* 0x0000f100ff057b82 */ /* 0x000ea20000000800 */
[----:B------:R-:W-:Y:S01]  /*3ab0*/  BSSY B0, `(.L_x_333) ;  /* 0x0000016000007945 */ /* 0x000fe20003800000 */
[----:B--2---:R-:W-:Y:S02]  /*3ac0*/  ISETP.GE.AND P0, PT, R5, 0x1, PT ;  /* 0x000000010500780c */ /* 0x004fe40003f06270 */
[-C--:B01----:R-:W-:Y:S02]  /*3ad0*/  LEA.HI R3, R31, R31.reuse, RZ, 0x1 ;  /* 0x0000001f1f037211 */ /* 0x083fe400078f08ff */
[----:B------:R-:W-:Y:S02]  /*3ae0*/  SHF.R.S32.HI R34, RZ, 0x1f, R31 ;  /* 0x0000001fff227819 */ /* 0x000fe4000001141f */
[----:B------:R-:W-:Y:S02]  /*3af0*/  LOP3.LUT R2, R3, 0xfffffffe, RZ, 0xc0, !PT ;  /* 0xfffffffe03027812 */ /* 0x000fe400078ec0ff */
[----:B------:R-:W-:-:S03]  /*3b00*/  LEA.HI R34, R34, R31, RZ, 0x3 ;  /* 0x0000001f22227211 */ /* 0x000fc600078f18ff */
[----:B------:R-:W-:Y:S01]  /*3b10*/  IMAD.IADD R2, R31, 0x1, -R2 ;  /* 0x000000011f027824 */ /* 0x000fe200078e0a02 */
[----:B------:R-:W-:-:S04]  /*3b20*/  LOP3.LUT R4, R34, 0x3ffffff8, RZ, 0xc0, !PT ;  /* 0x3ffffff822047812 */ /* 0x000fc800078ec0ff */
[----:B------:R-:W-:-:S04]  /*3b30*/  ISETP.GE.AND P1, PT, R2, R5, PT ;  /* 0x000000050200720c */ /* 0x000fc80003f26270 */
[----:B------:R-:W-:-:S13]  /*3b40*/  ISETP.GT.OR P1, PT, R31, 0x1f, P1 ;  /* 0x0000001f1f00780c */ /* 0x000fda0000f24670 */
[----:B------:R-:W-:Y:S05]  /*3b50*/  @P1 BRA `(.L_x_334) ;  /* 0x00000000002c1947 */ /* 0x000fea0003800000 */
[----:B------:R-:W0:Y:S01]  /*3b60*/  S2R R0, SR_CgaCtaId ;  /* 0x0000000000007919 */ /* 0x000e220000008800 */
[----:B------:R-:W-:Y:S01]  /*3b70*/  FADD.FTZ R6, -R27, R30 ;  /* 0x0000001e1b067221 */ /* 0x000fe20000010100 */
[----:B------:R-:W-:Y:S02]  /*3b80*/  MOV R5, 0x400 ;  /* 0x0000040000057802 */ /* 0x000fe40000000f00 */
[----:B------:R-:W-:Y:S01]  /*3b90*/  SHF.L.U32 R3, R3, 0x1, RZ ;  /* 0x0000000103037819 */ /* 0x000fe200000006ff */
[----:B------:R-:W-:-:S06]  /*3ba0*/  FMUL.FTZ R6, R6, 1.4426950216293334961 ;  /* 0x3fb8aa3b06067820 */ /* 0x000fcc0000410000 */
[----:B------:R-:W1:Y:S01]  /*3bb0*/  MUFU.EX2 R6, R6 ;  /* 0x0000000600067308 */ /* 0x000e620000000800 */
[----:B0-----:R-:W-:Y:S02]  /*3bc0*/  LEA R5, R0, R5, 0x18 ;  /* 0x0000000500057211 */ /* 0x001fe400078ec0ff */
[----:B------:R-:W-:-:S03]  /*3bd0*/  LOP3.LUT R0, R3, 0xfffffffc, RZ, 0xc0, !PT ;  /* 0xfffffffc03007812 */ /* 0x000fc600078ec0ff */
[----:B------:R-:W-:-:S05]  /*3be0*/  IMAD R5, R2, 0x44, R5 ;  /* 0x0000004402057824 */ /* 0x000fca00078e0205 */
[----:B------:R-:W-:-:S05]  /*3bf0*/  IADD3 R5, R5, R0, RZ ;  /* 0x0000000005057210 */ /* 0x000fca0007ffe0ff */
[----:B-1----:R0:W-:Y:S02]  /*3c00*/  STS [R5], R6 ;  /* 0x0000000605007388 */ /* 0x0021e40000000800 */
.L_x_334:
[----:B------:R-:W-:Y:S05]  /*3c10*/  BSYNC B0 ;  /* 0x0000000000007941 */ /* 0x000fea0003800000 */
.L_x_333:
        /* <DEDUP_REMOVED lines=42> */
.L_x_338:
        /* <DEDUP_REMOVED lines=14> */
.L_x_337:
[----:B------:R-:W-:Y:S05]  /*3fa0*/  BSYNC B0 ;  /* 0x0000000000007941 */ /* 0x000fea0003800000 */
.L_x_336:
        /* <DEDUP_REMOVED lines=20> */
.L_x_335:
        /* <DEDUP_REMOVED lines=110> */
        .weak           $__internal_6_$__cuda_sm20_div_s64
        .type           $__internal_6_$__cuda_sm20_div_s64,@function
        .size           $__internal_6_$__cuda_sm20_div_s64,(.L_x_6400 - $__internal_6_$__cuda_sm20_div_s64)
$__internal_6_$__cuda_sm20_div_s64:
        /* <DEDUP_REMOVED lines=83> */
[----:B------:R-:W-:Y:S06]  /*4d00*/  RET.REL.NODEC R38 `(_ZN5flash32flash_fwd_splitkv_combine_kernelI23Flash_fwd_kernel_traitsILi96ELi64ELi128ELi4ELb0ELb0EN7cutlass10bfloat16_tE19Flash_kernel_traitsILi96ELi64ELi128ELi4ES3_EELi16ELi1ELb0EEEvNS_16Flash_fwd_paramsE) ;  /* 0xffffffb026bc7950 */ /* 0x000fec0003c3ffff */
.L_x_339:
        /* <DEDUP_REMOVED lines=15> */
.L_x_6400:


//--------------------- .text._ZN5flash32flash_fwd_splitkv_combine_kernelI23Flash_fwd_kernel_traitsILi96ELi64ELi128ELi4ELb0ELb0EN7cutlass10bfloat16_tE19Flash_kernel_traitsILi96ELi64ELi128ELi4ES3_EELi16ELi7ELb1EEEvNS_16Flash_fwd_paramsE --------------------------
	.section	.text._ZN5flash32flash_fwd_splitkv_combine_kernelI23Flash_fwd_kernel_traitsILi96ELi64ELi128ELi4ELb0ELb0EN7cutlass10bfloat16_tE19Flash_kernel_traitsILi96ELi64ELi128ELi4ES3_EELi16ELi7ELb1EEEvNS_16Flash_fwd_paramsE,"ax",@progbits
	.align	128
        .global         _ZN5flash32flash_fwd_splitkv_combine_kernelI23Flash_fwd_kernel_traitsILi96ELi64ELi128ELi4ELb0ELb0EN7cutlass10bfloat16_tE19Flash_kernel_traitsILi96ELi64ELi128ELi4ES3_EELi16ELi7ELb1EEEvNS_16Flash_fwd_paramsE
        .type           _ZN5flash32flash_fwd_splitkv_combine_kernelI23Flash_fwd_kernel_traitsILi96ELi64ELi128ELi4ELb0ELb0EN7cutlass10bfloat16_tE19Flash_kernel_traitsILi96ELi64ELi128ELi4ES3_EELi16ELi7ELb1EEEvNS_16Flash_fwd_paramsE,@function
        .size           _ZN5flash32flash_fwd_splitkv_combine_kernelI23Flash_fwd_kernel_traitsILi96ELi64ELi128ELi4ELb0ELb0EN7cutlass10bfloat16_tE19Flash_kernel_traitsILi96ELi64ELi128ELi4ES3_EELi16ELi7ELb1EEEvNS_16Flash_fwd_paramsE,(.L_x_6401 - _ZN5flash32flash_fwd_splitkv_combine_kernelI23Flash_fwd_kernel_traitsILi96ELi64ELi128ELi4ELb0ELb0EN7cutlass10bfloat16_tE19Flash_kernel_traitsILi96ELi64ELi128ELi4ES3_EELi16ELi7ELb1EEEvNS_16Flash_fwd_paramsE)
        .other          _ZN5flash32flash_fwd_splitkv_combine_kernelI23Flash_fwd_kernel_traitsILi96ELi64ELi128ELi4ELb0ELb0EN7cutlass10bfloat16_tE19Flash_kernel_traitsILi96ELi64ELi128ELi4ES3_EELi16ELi7ELb1EEEvNS_16Flash_fwd_paramsE,@"STO_CUDA_ENTRY STV_DEFAULT"
_ZN5flash32flash_fwd_splitkv_combine_kernelI23Flash_fwd_kernel_traitsILi96ELi64ELi128ELi4ELb0ELb0EN7cutlass10bfloat16_tE19Flash_kernel_traitsILi96ELi64ELi128ELi4ES3_EELi16ELi7ELb1EEEvNS_16Flash_fwd_paramsE:
.text._ZN5flash32flash_fwd_splitkv_combine_kernelI23Flash_fwd_kernel_traitsILi96ELi64ELi128ELi4ELb0ELb0EN7cutlass10bfloat16_tE19Flash_kernel_traitsILi96ELi64ELi128ELi4ES3_EELi16ELi7ELb1EEEvNS_16Flash_fwd_paramsE:
        /* <DEDUP_REMOVED lines=23> */
[----:B------:R-:W-:Y:S05]  /*0170*/  CALL.REL.NOINC `($__internal_7_$__cuda_sm20_div_s64) ;  /* 0x0000006400f87944 */ /* 0x000fea0003c00000 */
[----:B------:R-:W-:Y:S02]  /*0180*/  MOV R8, R0 ;  /* 0x0000000000087202 */ /* 0x000fe40000000f00 */
[----:B------:R-:W-:Y:S01]  /*0190*/  MOV R9, R21 ;  /* 0x0000001500097202 */ /* 0x000fe20000000f00 */
[----:B------:R-:W-:Y:S06]  /*01a0*/  BRA `(.L_x_341) ;  /* 0x00000000004c7947 */ /* 0x000fec0003800000 */
.L_x_340:
        /* <DEDUP_REMOVED lines=19> */
.L_x_341:
        /* <DEDUP_REMOVED lines=17> */
[----:B------:R-:W-:Y:S05]  /*03f0*/  BRA `(.L_x_344) ;  /* 0x0000000000507947 */ /* 0x000fea0003800000 */
.L_x_343:
        /* <DEDUP_REMOVED lines=20> */
.L_x_344:
[----:B------:R-:W-:Y:S05]  /*0540*/  BSYNC B0 ;  /* 0x0000000000007941 */ /* 0x000fea0003800000 */
.L_x_342:
        /* <DEDUP_REMOVED lines=57> */
.L_x_346:
        /* <DEDUP_REMOVED lines=19> */
.L_x_347:
[----:B------:R-:W-:Y:S05]  /*0a10*/  BSYNC B0 ;  /* 0x0000000000007941 */ /* 0x000fea0003800000 */
.L_x_345:
        /* <DEDUP_REMOVED lines=105> */
.L_x_349:
        /* <DEDUP_REMOVED lines=20> */
.L_x_350:
[----:B------:R-:W-:Y:S05]  /*11f0*/  BSYNC B0 ;  /* 0x0000000000007941 */ /* 0x000fea0003800000 */
.L_x_348:
        /* <DEDUP_REMOVED lines=305> */
[----:B------:R-:W-:Y:S05]  /*2510*/  CALL.REL.NOINC `($__internal_7_$__cuda_sm20_div_s64) ;  /* 0x0000004400107944 */ /* 0x000fea0003c00000 */
[----:B------:R-:W-:Y:S02]  /*2520*/  MOV R50, R0 ;  /* 0x0000000000327202 */ /* 0x000fe40000000f00 */
[----:B------:R-:W-:Y:S01]  /*2530*/  MOV R51, R21 ;  /* 0x0000001500337202 */ /* 0x000fe20000000f00 */
[----:B------:R-:W-:Y:S05]  /*2540*/  BRA `(.L_x_353) ;  /* 0x00000000004c7947 */ /* 0x000fea0003800000 */
.L_x_352:
        /* <DEDUP_REMOVED lines=19> */
.L_x_353:
[----:B------:R-:W-:Y:S05]  /*2680*/  BSYNC B0 ;  /* 0x0000000000007941 */ /* 0x000fea0003800000 */
.L_x_351:
        /* <DEDUP_REMOVED lines=257> */
.L_x_358:
        /* <DEDUP_REMOVED lines=21> */
.L_x_359:
[----:B------:R-:W-:Y:S05]  /*37f0*/  BSYNC B0 ;  /* 0x0000000000007941 */ /* 0x000fea0003800000 */
.L_x_357:
        /* <DEDUP_REMOVED lines=8> */
[----:B------:R-:W-:Y:S05]  /*3880*/  CALL.REL.NOINC `($__internal_7_$__cuda_sm20_div_s64) ;  /* 0x0000003000347944 */ /* 0x000fea0003c00000 */
        /* <DEDUP_REMOVED lines=12> */
.L_x_361:
        /* <DEDUP_REMOVED lines=22> */
.L_x_362:
[----:B------:R-:W-:Y:S05]  /*3ab0*/  BSYNC B0 ;  /* 0x0000000000007941 */ /* 0x000fea0003800000 */
.L_x_360:
        /* <DEDUP_REMOVED lines=11> */
[----:B------:R-:W-:Y:S05]  /*3b70*/  CALL.REL.NOINC `($__internal_7_$__cuda_sm20_div_s64) ;  /* 0x0000002c00787944 */ /* 0x000fea0003c00000 */
        /* <DEDUP_REMOVED lines=11> */
.L_x_364:
        /* <DEDUP_REMOVED lines=22> */
.L_x_365:
[----:B------:R-:W-:Y:S05]  /*3d90*/  BSYNC B0 ;  /* 0x0000000000007941 */ /* 0x000fea0003800000 */
.L_x_363:
        /* <DEDUP_REMOVED lines=52> */
.L_x_367:
        /* <DEDUP_REMOVED lines=22> */
.L_x_368:
[----:B------:R-:W-:Y:S05]  /*4240*/  BSYNC B0 ;  /* 0x0000000000007941 */ /* 0x000fea0003800000 */
.L_x_366:
        /* <DEDUP_REMOVED lines=22> */
.L_x_370:
        /* <DEDUP_REMOVED lines=22> */
.L_x_371:
[----:B------:R-:W-:Y:S05]  /*4510*/  BSYNC B0 ;  /* 0x0000000000007941 */ /* 0x000fea0003800000 */
.L_x_369:
        /* <DEDUP_REMOVED lines=21> */
.L_x_373:
        /* <DEDUP_REMOVED lines=23> */
.L_x_374:
[----:B------:R-:W-:Y:S05]  /*47e0*/  BSYNC B0 ;  /* 0x0000000000007941 */ /* 0x000fea0003800000 */
.L_x_372:
        /* <DEDUP_REMOVED lines=39> */
.L_x_376:
        /* <DEDUP_REMOVED lines=23> */
.L_x_377:
[----:B------:R-:W-:Y:S05]  /*4bd0*/  BSYNC B0 ;  /* 0x0000000000007941 */ /* 0x000fea0003800000 */
.L_x_375:
        /* <DEDUP_REMOVED lines=31> */
.L_x_379:
        /* <DEDUP_REMOVED lines=23> */
.L_x_380:
[----:B------:R-:W-:Y:S05]  /*4f40*/  BSYNC B0 ;  /* 0x0000000000007941 */ /* 0x000fea0003800000 */
.L_x_378:
        /* <DEDUP_REMOVED lines=21> */
.L_x_356:
[----:B------:R-:W-:Y:S02]  /*50a0*/  ULDC.64 UR4, c[0x0][0x2b0] ;  /* 0x0000ac0000047ab9 */ /* 0x000fe40000000a00 */
[----:B------:R-:W-:-:S04]  /*50b0*/  LEA R2, P0, R52, UR4, 0x2 ;  /* 0x0000000434027c11 */ /* 0x000fc8000f8010ff */
[----:B------:R-:W-:-:S05]  /*50c0*/  LEA.HI.X R3, R52, UR5, R53, 0x2, P0 ;  /* 0x0000000534037c11 */ /* 0x000fca00080f1435 */
[----:B------:R0:W-:Y:S04]  /*50d0*/  STG.E desc[UR8][R2.64], R29 ;  /* 0x0000001d02007986 */ /* 0x0001e8000c101908 */
.L_x_355:
[----:B------:R-:W-:Y:S05]  /*50e0*/  BSYNC B1 ;  /* 0x0000000000017941 */ /* 0x000fea0003800000 */
.L_x_354:
[----:B------:R-:W2:Y:S01]  /*50f0*/  LDC R13, c[0x0][0x3c4] ;  /* 0x0000f100ff0d7b82 */ /* 0x000ea20000000800 */
[----:B------:R-:W-:Y:S02]  /*5100*/  IADD3 R0, R47, 0x8, RZ ;  /* 0x000000082f007810 */ /* 0x000fe40007ffe0ff */
[----:B-1----:R-:W-:Y:S02]  /*5110*/  CS2R R4, SRZ ;  /* 0x0000000000047805 */ /* 0x002fe4000001ff00 */
[----:B------:R-:W-:Y:S02]  /*5120*/  CS2R R6, SRZ ;  /* 0x0000000000067805 */ /* 0x000fe4000001ff00 */
[----:B------:R-:W-:Y:S02]  /*5130*/  CS2R R8, SRZ ;  /* 0x0000000000087805 */ /* 0x000fe4000001ff00 */
[----:B------:R-:W-:Y:S02]  /*5140*/  CS2R R10, SRZ ;  /* 0x00000000000a7805 */ /* 0x000fe4000001ff00 */
[----:B------:R-:W-:-:S02]  /*5150*/  MOV R12, RZ ;  /* 0x000000ff000c7202 */ /* 0x000fc40000000f00 */
[CC--:B--2---:R-:W-:Y:S02]  /*5160*/  ISETP.GE.OR P2, PT, R47.reuse, R13.reuse, P6 ;  /* 0x0000000d2f00720c */ /* 0x0c4fe40003746670 */
[----:B------:R-:W-:Y:S02]  /*5170*/  ISETP.GE.OR P1, PT, R0, R13, P6 ;  /* 0x0000000d0000720c */ /* 0x000fe40003726670 */
[----:B------:R-:W-:-:S04]  /*5180*/  IADD3 R0, R47, 0x10, RZ ;  /* 0x000000102f007810 */ /* 0x000fc80007ffe0ff */
[----:B------:R-:W-:Y:S02]  /*5190*/  ISETP.GE.OR P0, PT, R0, R13, P6 ;  /* 0x0000000d0000720c */ /* 0x000fe40003706670 */
[----:B------:R-:W-:-:S03]  /*51a0*/  IADD3 R0, R47, 0x18, RZ ;  /* 0x000000182f007810 */ /* 0x000fc60007ffe0ff */
[C---:B0-----:R-:W-:Y:S01]  /*51b0*/  @!P2 FADD.FTZ R2, -R29.reuse, R44 ;  /* 0x0000002c1d02a221 */ /* 0x041fe20000010100 */
        /* <DEDUP_REMOVED lines=17> */
[----:B0-----:R0:W-:Y:S01]  /*52d0*/  @!P2 STS [R46], R2 ;  /* 0x000000022e00a388 */ /* 0x0011e20000000800 */
[-C--:B------:R-:W-:Y:S01]  /*52e0*/  ISETP.GE.OR P2, PT, R0, R13.reuse, P6 ;  /* 0x0000000d0000720c */ /* 0x080fe20003746670 */
[----:B------:R-:W-:Y:S02]  /*52f0*/  VIADD R0, R47, 0x38 ;  /* 0x000000382f007836 */ /* 0x000fe40000000000 */
[----:B------:R-:W-:Y:S01]  /*5300*/  @!P4 FMUL.FTZ R40, R40, 1.4426950216293334961 ;  /* 0x3fb8aa3b2828c820 */ /* 0x000fe20000410000 */
[----:B------:R-:W-:Y:S02]  /*5310*/  @!P3 FADD.FTZ R41, -R29, R41 ;  /* 0x000000291d29b221 */ /* 0x000fe40000010100 */
[----:B------:R-:W3:Y:S01]  /*5320*/  @!P5 MUFU.EX2 R43, R43 ;  /* 0x0000002b002bd308 */ /* 0x000ee20000000800 */
        /* <DEDUP_REMOVED lines=12> */
[----:B---3--:R-:W-:Y:S01]  /*53f0*/  @!P5 STS [R46+0x660], R43 ;  /* 0x0006602b2e00d388 */ /* 0x008fe20000000800 */
[-C--:B------:R-:W-:Y:S01]  /*5400*/  ISETP.GE.OR P5, PT, R0, R13.reuse, P6 ;  /* 0x0000000d0000720c */ /* 0x080fe200037a6670 */
[----:B------:R-:W-:Y:S01]  /*5410*/  @!P1 FMUL.FTZ R39, R39, 1.4426950216293334961 ;  /* 0x3fb8aa3b27279820 */ /* 0x000fe20000410000 */
[----:B------:R-:W-:Y:S02]  /*5420*/  IADD3 R0, R47, 0x50, RZ ;  /* 0x000000502f007810 */ /* 0x000fe40007ffe0ff */
[----:B0-----:R-:W-:Y:S01]  /*5430*/  CS2R R2, SRZ ;  /* 0x0000000000027805 */ /* 0x001fe2000001ff00 */
[----:B------:R-:W-:Y:S01]  /*5440*/  @!P0 FADD.FTZ R36, -R29, R36 ;  /* 0x000000241d248221 */ /* 0x000fe20000010100 */
[----:B------:R-:W0:Y:S01]  /*5450*/  @!P2 MUFU.EX2 R38, R38 ;  /* 0x000000260026a308 */ /* 0x000e220000000800 */
[----:B-1----:R-:W-:Y:S01]  /*5460*/  @!P4 STS [R46+0x880], R40 ;  /* 0x000880282e00c388 */ /* 0x002fe20000000800 */
[----:B------:R-:W-:Y:S01]  /*5470*/  ISETP.GE.OR P4, PT, R0, R13, P6 ;  /* 0x0000000d0000720c */ /* 0x000fe20003786670 */
[----:B------:R-:W-:Y:S01]  /*5480*/  @!P0 FMUL.FTZ R36, R36, 1.4426950216293334961 ;  /* 0x3fb8aa3b24248820 */ /* 0x000fe20000410000 */
[----:B------:R-:W-:-:S03]  /*5490*/  VIADD R0, R47, 0x58 ;  /* 0x000000582f007836 */ /* 0x000fc60000000000 */
        /* <DEDUP_REMOVED lines=11> */
[----:B------:R-:W-:-:S03]  /*5550*/  IADD3 R0, R47, 0x68, RZ ;  /* 0x000000682f007810 */ /* 0x000fc60007ffe0ff */
        /* <DEDUP_REMOVED lines=10> */
[C---:B------:R-:W-:Y:S02]  /*5600*/  VIADD R0, R47.reuse, 0x78 ;  /* 0x000000782f007836 */ /* 0x040fe40000000000 */
[----:B------:R-:W-:Y:S01]  /*5610*/  @!P2 FMUL.FTZ R32, R32, 1.4426950216293334961 ;  /* 0x3fb8aa3b2020a820 */ /* 0x000fe20000410000 */
        /* <DEDUP_REMOVED lines=13> */
[----:B--2---:R-:W-:Y:S06]  /*56f0*/  @!P3 STS [R46+0x1760], R35 ;  /* 0x001760232e00b388 */ /* 0x004fec0000000800 */
[----:B------:R-:W2:Y:S01]  /*5700*/  @!P1 MUFU.EX2 R33, R33 ;  /* 0x0000002100219308 */ /* 0x000ea20000000800 */
[----:B0-----:R-:W-:Y:S07]  /*5710*/  @!P2 STS [R46+0x1980], R32 ;  /* 0x001980202e00a388 */ /* 0x001fee0000000800 */
[----:B------:R-:W0:Y:S01]  /*5720*/  @!P6 MUFU.EX2 R0, R0 ;  /* 0x000000000000e308 */ /* 0x000e220000000800 */
[----:B-1----:R-:W-:Y:S01]  /*5730*/  @!P0 STS [R46+0x1dc0], R30 ;  /* 0x001dc01e2e008388 */ /* 0x002fe20000000800 */
[----:B------:R-:W-:-:S03]  /*5740*/  ISETP.GE.AND P0, PT, R13, 0x1, PT ;  /* 0x000000010d00780c */ /* 0x000fc60003f06270 */
[----:B--2---:R-:W-:Y:S04]  /*5750*/  @!P1 STS [R46+0x1ba0], R33 ;  /* 0x001ba0212e009388 */ /* 0x004fe80000000800 */
[----:B0-----:R0:W-:Y:S02]  /*5760*/  @!P6 STS [R46+0x1fe0], R0 ;  /* 0x001fe0002e00e388 */ /* 0x0011e40000000800 */
[----:B0-----:R-:W-:Y:S01]  /*5770*/  HFMA2.MMA R0, -RZ, RZ, 0, 0 ;  /* 0x00000000ff007435 */ /* 0x001fe200000001ff */
[----:B------:R-:W-:Y:S06]  /*5780*/  BAR.SYNC.DEFER_BLOCKING 0x0 ;  /* 0x0000000000007b1d */ /* 0x000fec0000010000 */
[----:B------:R-:W-:Y:S05]  /*5790*/  @!P0 BRA `(.L_x_381) ;  /* 0x0000000800e08947 */ /* 0x000fea0003800000 */
[----:B------:R-:W0:Y:S01]  /*57a0*/  S2UR UR6, SR_CgaCtaId ;  /* 0x00000000000679c3 */ /* 0x000e220000008800 */
[----:B------:R-:W-:Y:S01]  /*57b0*/  ULDC UR10, c[0x0][0x2dc] ;  /* 0x0000b700000a7ab9 */ /* 0x000fe20000000800 */
[----:B------:R-:W-:Y:S01]  /*57c0*/  IMAD R34, R15, 0x60, R47 ;  /* 0x000000600f227824 */ /* 0x000fe200078e022f */
[----:B------:R-:W-:Y:S01]  /*57d0*/  UIMAD UR4, UR7, UR10, URZ ;  /* 0x0000000a070472a4 */ /* 0x000fe2000f8e023f */
[----:B------:R-:W-:Y:S01]  /*57e0*/  ISETP.GT.AND P1, PT, R13, 0x3, PT ;  /* 0x000000030d00780c */ /* 0x000fe20003f24270 */
[C---:B------:R-:W-:Y:S01]  /*57f0*/  IMAD R32, R28.reuse, UR10, RZ ;  /* 0x0000000a1c207c24 */ /* 0x040fe2000f8e02ff */
[----:B------:R-:W-:Y:S01]  /*5800*/  PLOP3.LUT P4, PT, PT, PT, PT, 0x80, 0x0 ;  /* 0x000000000000781c */ /* 0x000fe20003f8f070 */
[----:B------:R-:W-:Y:S01]  /*5810*/  USHF.R.S32.HI UR11, URZ, 0x1f, UR4 ;  /* 0x0000001f3f0b7899 */ /* 0x000fe20008011404 */
[----:B------:R-:W-:Y:S01]  /*5820*/  VIADD R30, R28, -UR7 ;  /* 0x800000071c1e7c36 */ /* 0x000fe20008000000 */
[----:B------:R-:W-:Y:S01]  /*5830*/  IADD3 R0, P0, R34, UR4, RZ ;  /* 0x0000000422007c10 */ /* 0x000fe2000ff1e0ff */
[----:B------:R-:W-:Y:S01]  /*5840*/  ULDC.64 UR4, c[0x0][0x288] ;  /* 0x0000a20000047ab9 */ /* 0x000fe20000000a00 */
[----:B------:R-:W-:-:S02]  /*5850*/  CS2R R16, SRZ ;  /* 0x0000000000107805 */ /* 0x000fc4000001ff00 */
        /* <DEDUP_REMOVED lines=8> */
[----:B------:R-:W-:Y:S01]  /*58e0*/  UMOV UR5, URZ ;  /* 0x0000003f00057c82 */ /* 0x000fe20008000000 */
[----:B------:R-:W-:Y:S01]  /*58f0*/  IADD3 R31, P0, R31, 0x100, RZ ;  /* 0x000001001f1f7810 */ /* 0x000fe20007f1e0ff */
[----:B------:R-:W-:Y:S01]  /*5900*/  IMAD.MOV.U32 R0, RZ, RZ, RZ ;  /* 0x000000ffff007224 */ /* 0x000fe200078e00ff */
[----:B------:R-:W-:Y:S01]  /*5910*/  CS2R R26, SRZ ;  /* 0x00000000001a7805 */ /* 0x000fe2000001ff00 */
[----:B0-----:R-:W-:Y:S01]  /*5920*/  ULEA UR4, UR6, UR4, 0x18 ;  /* 0x0000000406047291 */ /* 0x001fe2000f8ec03f */
[----:B------:R-:W-:-:S04]  /*5930*/  IMAD.WIDE R32, R32, 0x4, RZ ;  /* 0x0000000420207825 */ /* 0x000fc800078e02ff */
[----:B------:R-:W-:Y:S01]  /*5940*/  IMAD.X R34, RZ, RZ, R34, P0 ;  /* 0x000000ffff227224 */ /* 0x000fe200000e0622 */
[----:B------:R-:W-:Y:S01]  /*5950*/  LEA R14, R15, UR4, 0x2 ;  /* 0x000000040f0e7c11 */ /* 0x000fe2000f8e10ff */
[----:B------:R-:W-:Y:S06]  /*5960*/  @!P1 BRA `(.L_x_382) ;  /* 0x00000004004c9947 */ /* 0x000fec0003800000 */
[----:B------:R-:W-:Y:S01]  /*5970*/  PLOP3.LUT P4, PT, PT, PT, PT, 0x8, 0x0 ;  /* 0x000000000000781c */ /* 0x000fe20003f8e170 */
[----:B------:R-:W-:Y:S01]  /*5980*/  VIADD R29, R13, 0xfffffffd ;  /* 0xfffffffd0d1d7836 */ /* 0x000fe20000000000 */
[CC--:B------:R-:W-:Y:S02]  /*5990*/  ISETP.GE.AND P3, PT, R15.reuse, R30.reuse, PT ;  /* 0x0000001e0f00720c */ /* 0x0c0fe40003f66270 */
[----:B------:R-:W-:-:S13]  /*59a0*/  ISETP.GE.AND P0, PT, R15, R30, PT ;  /* 0x0000001e0f00720c */ /* 0x000fda0003f06270 */
.L_x_383:
[----:B------:R-:W0:Y:S01]  /*59b0*/  LDS R13, [R14] ;  /* 0x000000000e0d7984 */ /* 0x000e220000000800 */
[----:B------:R-:W-:Y:S01]  /*59c0*/  MOV R35, R34 ;  /* 0x0000002200237202 */ /* 0x000fe20000000f00 */
[----:B------:R-:W-:Y:S01]  /*59d0*/  UIADD3 UR5, UR5, 0x4, URZ ;  /* 0x0000000405057890 */ /* 0x000fe2000fffe03f */
[----:B------:R-:W-:Y:S05]  /*59e0*/  MOV R34, R31 ;  /* 0x0000001f00227202 */ /* 0x000fea0000000f00 */
[----:B------:R-:W0:Y:S01]  /*59f0*/  @!P3 LDG.E.128 R16, desc[UR8][R34.64+-0x100] ;  /* 0xffff00082210b981 */ /* 0x000e22000c1e1d00 */
[----:B------:R-:W-:Y:S03]  /*5a00*/  ISETP.LE.AND P2, PT, R29, UR5, PT ;  /* 0x000000051d007c0c */ /* 0x000fe6000bf43270 */
[----:B------:R-:W2:Y:S04]  /*5a10*/  @!P3 LDG.E.128 R20, desc[UR8][R34.64+-0x80] ;  /* 0xffff80082214b981 */ /* 0x000ea8000c1e1d00 */
[----:B------:R1:W3:Y:S01]  /*5a20*/  @!P3 LDG.E.128 R24, desc[UR8][R34.64] ;  /* 0x000000082218b981 */ /* 0x0002e2000c1e1d00 */
[----:B------:R-:W-:Y:S02]  /*5a30*/  PLOP3.LUT P3, PT, P0, PT, PT, 0x80, 0x0 ;  /* 0x000000000000781c */ /* 0x000fe4000076f070 */
[C---:B-1----:R-:W-:Y:S04]  /*5a40*/  IADD3 R34, P1, R32.reuse, R34, RZ ;  /* 0x0000002220227210 */ /* 0x042fe80007f3e0ff */
[----:B------:R-:W-:Y:S01]  /*5a50*/  IADD3.X R35, R33, R35, RZ, P1, !PT ;  /* 0x0000002321237210 */ /* 0x000fe20000ffe4ff */
[C---:B0-----:R-:W-:Y:S01]  /*5a60*/  FFMA.FTZ R12, R13.reuse, R16, R12 ;  /* 0x000000100d0c7223 */ /* 0x041fe2000001000c */
[C---:B------:R-:W-:Y:S01]  /*5a70*/  FFMA.FTZ R11, R13.reuse, R17, R11 ;  /* 0x000000110d0b7223 */ /* 0x040fe2000001000b */
[C---:B------:R-:W-:Y:S01]  /*5a80*/  FFMA.FTZ R10, R13.reuse, R18, R10 ;  /* 0x000000120d0a7223 */ /* 0x040fe2000001000a */
[C---:B------:R-:W-:Y:S01]  /*5a90*/  FFMA.FTZ R9, R13.reuse, R19, R9 ;  /* 0x000000130d097223 */ /* 0x040fe20000010009 */
[C---:B--2---:R-:W-:Y:S02]  /*5aa0*/  FFMA.FTZ R8, R13.reuse, R20, R8 ;  /* 0x000000140d087223 */ /* 0x044fe40000010008 */
[----:B------:R-:W2:Y:S01]  /*5ab0*/  @!P3 LDG.E.128 R16, desc[UR8][R34.64+-0x100] ;  /* 0xffff00082210b981 */ /* 0x000ea2000c1e1d00 */
[C---:B------:R-:W-:Y:S01]  /*5ac0*/  FFMA.FTZ R7, R13.reuse, R21, R7 ;  /* 0x000000150d077223 */ /* 0x040fe20000010007 */
[C---:B------:R-:W-:Y:S01]  /*5ad0*/  FFMA.FTZ R6, R13.reuse, R22, R6 ;  /* 0x000000160d067223 */ /* 0x040fe20000010006 */
[C---:B------:R-:W-:Y:S01]  /*5ae0*/  FFMA.FTZ R5, R13.reuse, R23, R5 ;  /* 0x000000170d057223 */ /* 0x040fe20000010005 */
[C---:B---3--:R-:W-:Y:S01]  /*5af0*/  FFMA.FTZ R4, R13.reuse, R24, R4 ;  /* 0x000000180d047223 */ /* 0x048fe20000010004 */
[----:B------:R-:W3:Y:S01]  /*5b00*/  @!P3 LDG.E.128 R20, desc[UR8][R34.64+-0x80] ;  /* 0xffff80082214b981 */ /* 0x000ee2000c1e1d00 */
[C---:B------:R-:W-:Y:S01]  /*5b10*/  FFMA.FTZ R3, R13.reuse, R25, R3 ;  /* 0x000000190d037223 */ /* 0x040fe20000010003 */
[C---:B------:R-:W-:Y:S01]  /*5b20*/  FFMA.FTZ R2, R13.reuse, R26, R2 ;  /* 0x0000001a0d027223 */ /* 0x040fe20000010002 */
[----:B------:R-:W-:Y:S02]  /*5b30*/  FFMA.FTZ R0, R13, R27, R0 ;  /* 0x0000001b0d007223 */ /* 0x000fe40000010000 */
[----:B------:R-:W2:Y:S04]  /*5b40*/  LDS R13, [R14+0x44] ;  /* 0x000044000e0d7984 */ /* 0x000ea80000000800 */
[----:B------:R0:W4:Y:S02]  /*5b50*/  @!P3 LDG.E.128 R24, desc[UR8][R34.64] ;  /* 0x000000082218b981 */ /* 0x000124000c1e1d00 */
[C---:B0-----:R-:W-:Y:S04]  /*5b60*/  IADD3 R34, P1, R32.reuse, R34, RZ ;  /* 0x0000002220227210 */ /* 0x041fe80007f3e0ff */
[----:B------:R-:W-:Y:S01]  /*5b70*/  IADD3.X R35, R33, R35, RZ, P1, !PT ;  /* 0x0000002321237210 */ /* 0x000fe20000ffe4ff */
[C---:B--2---:R-:W-:Y:S01]  /*5b80*/  FFMA.FTZ R12, R13.reuse, R16, R12 ;  /* 0x000000100d0c7223 */ /* 0x044fe2000001000c */
[C---:B------:R-:W-:Y:S01]  /*5b90*/  FFMA.FTZ R11, R13.reuse, R17, R11 ;  /* 0x000000110d0b7223 */ /* 0x040fe2000001000b */
[C---:B------:R-:W-:Y:S01]  /*5ba0*/  FFMA.FTZ R10, R13.reuse, R18, R10 ;  /* 0x000000120d0a7223 */ /* 0x040fe2000001000a */
[C---:B------:R-:W-:Y:S02]  /*5bb0*/  FFMA.FTZ R9, R13.reuse, R19, R9 ;  /* 0x000000130d097223 */ /* 0x040fe40000010009 */
[----:B------:R-:W2:Y:S01]  /*5bc0*/  @!P3 LDG.E.128 R16, desc[UR8][R34.64+-0x100] ;  /* 0xffff00082210b981 */ /* 0x000ea2000c1e1d00 */
[C---:B---3--:R-:W-:Y:S01]  /*5bd0*/  FFMA.FTZ R8, R13.reuse, R20, R8 ;  /* 0x000000140d087223 */ /* 0x048fe20000010008 */
[C---:B------:R-:W-:Y:S01]  /*5be0*/  FFMA.FTZ R7, R13.reuse, R21, R7 ;  /* 0x000000150d077223 */ /* 0x040fe20000010007 */
[C---:B------:R-:W-:Y:S01]  /*5bf0*/  FFMA.FTZ R6, R13.reuse, R22, R6 ;  /* 0x000000160d067223 */ /* 0x040fe20000010006 */
[C---:B------:R-:W-:Y:S02]  /*5c00*/  FFMA.FTZ R5, R13.reuse, R23, R5 ;  /* 0x000000170d057223 */ /* 0x040fe40000010005 */
[----:B------:R-:W3:Y:S01]  /*5c10*/  @!P3 LDG.E.128 R20, desc[UR8][R34.64+-0x80] ;  /* 0xffff80082214b981 */ /* 0x000ee2000c1e1d00 */
[C---:B----4-:R-:W-:Y:S01]  /*5c20*/  FFMA.FTZ R4, R13.reuse, R24, R4 ;  /* 0x000000180d047223 */ /* 0x050fe20000010004 */
[C---:B------:R-:W-:Y:S01]  /*5c30*/  FFMA.FTZ R3, R13.reuse, R25, R3 ;  /* 0x000000190d037223 */ /* 0x040fe20000010003 */
[C---:B------:R-:W-:Y:S01]  /*5c40*/  FFMA.FTZ R2, R13.reuse, R26, R2 ;  /* 0x0000001a0d027223 */ /* 0x040fe20000010002 */
[----:B------:R-:W-:Y:S02]  /*5c50*/  FFMA.FTZ R0, R13, R27, R0 ;  /* 0x0000001b0d007223 */ /* 0x000fe40000010000 */
[----:B------:R0:W4:Y:S04]  /*5c60*/  @!P3 LDG.E.128 R24, desc[UR8][R34.64] ;  /* 0x000000082218b981 */ /* 0x000128000c1e1d00 */
[----:B------:R-:W2:Y:S01]  /*5c70*/  LDS R13, [R14+0x88] ;  /* 0x000088000e0d7984 */ /* 0x000ea20000000800 */
[C---:B0-----:R-:W-:Y:S04]  /*5c80*/  IADD3 R34, P1, R32.reuse, R34, RZ ;  /* 0x0000002220227210 */ /* 0x041fe80007f3e0ff */
[----:B------:R-:W-:Y:S02]  /*5c90*/  IADD3.X R35, R33, R35, RZ, P1, !PT ;  /* 0x0000002321237210 */ /* 0x000fe40000ffe4ff */
[----:B------:R-:W-:Y:S01]  /*5ca0*/  IADD3 R31, P1, R32, R34, RZ ;  /* 0x00000022201f7210 */ /* 0x000fe20007f3e0ff */
        /* <DEDUP_REMOVED lines=15> */
[----:B------:R1:W2:Y:S01]  /*5da0*/  LDS R13, [R14+0xcc] ;  /* 0x0000cc000e0d7984 */ /* 0x0002a20000000800 */
[----:B0-----:R-:W-:Y:S02]  /*5db0*/  IADD3.X R34, R33, R35, RZ, P1, !PT ;  /* 0x0000002321227210 */ /* 0x001fe40000ffe4ff */
[----:B-1----:R-:W-:Y:S01]  /*5dc0*/  IADD3 R14, R14, 0x110, RZ ;  /* 0x000001100e0e7810 */ /* 0x002fe20007ffe0ff */
[C---:B--2---:R-:W-:Y:S01]  /*5dd0*/  FFMA.FTZ R12, R13.reuse, R16, R12 ;  /* 0x000000100d0c7223 */ /* 0x044fe2000001000c */
[C---:B------:R-:W-:Y:S01]  /*5de0*/  FFMA.FTZ R11, R13.reuse, R17, R11 ;  /* 0x000000110d0b7223 */ /* 0x040fe2000001000b */
[C---:B------:R-:W-:Y:S01]  /*5df0*/  FFMA.FTZ R10, R13.reuse, R18, R10 ;  /* 0x000000120d0a7223 */ /* 0x040fe2000001000a */
[C---:B------:R-:W-:Y:S01]  /*5e00*/  FFMA.FTZ R9, R13.reuse, R19, R9 ;  /* 0x000000130d097223 */ /* 0x040fe20000010009 */
[C---:B---3--:R-:W-:Y:S01]  /*5e10*/  FFMA.FTZ R8, R13.reuse, R20, R8 ;  /* 0x000000140d087223 */ /* 0x048fe20000010008 */
[C---:B------:R-:W-:Y:S01]  /*5e20*/  FFMA.FTZ R7, R13.reuse, R21, R7 ;  /* 0x000000150d077223 */ /* 0x040fe20000010007 */
[C---:B------:R-:W-:Y:S01]  /*5e30*/  FFMA.FTZ R6, R13.reuse, R22, R6 ;  /* 0x000000160d067223 */ /* 0x040fe20000010006 */
[C---:B------:R-:W-:Y:S01]  /*5e40*/  FFMA.FTZ R5, R13.reuse, R23, R5 ;  /* 0x000000170d057223 */ /* 0x040fe20000010005 */
[C---:B----4-:R-:W-:Y:S01]  /*5e50*/  FFMA.FTZ R4, R13.reuse, R24, R4 ;  /* 0x000000180d047223 */ /* 0x050fe20000010004 */
[C---:B------:R-:W-:Y:S01]  /*5e60*/  FFMA.FTZ R3, R13.reuse, R25, R3 ;  /* 0x000000190d037223 */ /* 0x040fe20000010003 */
[C---:B------:R-:W-:Y:S01]  /*5e70*/  FFMA.FTZ R2, R13.reuse, R26, R2 ;  /* 0x0000001a0d027223 */ /* 0x040fe20000010002 */
[----:B------:R-:W-:Y:S01]  /*5e80*/  FFMA.FTZ R0, R13, R27, R0 ;  /* 0x0000001b0d007223 */ /* 0x000fe20000010000 */
[----:B------:R-:W-:Y:S09]  /*5e90*/  @!P2 BRA `(.L_x_383) ;  /* 0xfffffff800c4a947 */ /* 0x000ff2000383ffff */
.L_x_382:
[----:B------:R-:W0:Y:S02]  /*5ea0*/  LDC R13, c[0x0][0x3c4] ;  /* 0x0000f100ff0d7b82 */ /* 0x000e240000000800 */
[----:B0-----:R-:W-:-:S04]  /*5eb0*/  IADD3 R29, R13, -UR5, RZ ;  /* 0x800000050d1d7c10 */ /* 0x001fc8000fffe0ff */
[----:B------:R-:W-:-:S13]  /*5ec0*/  ISETP.GT.AND P0, PT, R29, 0x1, PT ;  /* 0x000000011d00780c */ /* 0x000fda0003f04270 */
[----:B------:R-:W-:Y:S05]  /*5ed0*/  @!P0 BRA `(.L_x_384) ;  /* 0x0000000000b08947 */ /* 0x000fea0003800000 */
[----:B------:R-:W-:Y:S01]  /*5ee0*/  ISETP.GE.AND P0, PT, R15, R30, PT ;  /* 0x0000001e0f00720c */ /* 0x000fe20003f06270 */
[----:B------:R-:W0:-:S12]  /*5ef0*/  LDS R29, [R14] ;  /* 0x000000000e1d7984 */ /* 0x000e180000000800 */
[----:B------:R-:W-:Y:S02]  /*5f00*/  @!P0 MOV R36, R31 ;  /* 0x0000001f00248202 */ /* 0x000fe40000000f00 */
[----:B------:R-:W-:-:S05]  /*5f10*/  @!P0 MOV R37, R34 ;  /* 0x0000002200258202 */ /* 0x000fca0000000f00 */
[----:B------:R-:W0:Y:S04]  /*5f20*/  @!P0 LDG.E.128 R16, desc[UR8][R36.64+-0x100] ;  /* 0xffff000824108981 */ /* 0x000e28000c1e1d00 */
[----:B------:R-:W2:Y:S04]  /*5f30*/  @!P0 LDG.E.128 R20, desc[UR8][R36.64+-0x80] ;  /* 0xffff800824148981 */ /* 0x000ea8000c1e1d00 */
[----:B------:R1:W3:Y:S02]  /*5f40*/  @!P0 LDG.E.128 R24, desc[UR8][R36.64] ;  /* 0x0000000824188981 */ /* 0x0002e4000c1e1d00 */
[----:B-1----:R-:W-:-:S04]  /*5f50*/  IADD3 R36, P1, R32, R31, RZ ;  /* 0x0000001f20247210 */ /* 0x002fc80007f3e0ff */
[----:B------:R-:W-:Y:S01]  /*5f60*/  IADD3.X R37, R33, R34, RZ, P1, !PT ;  /* 0x0000002221257210 */ /* 0x000fe20000ffe4ff */
[-C--:B0-----:R-:W-:Y:S01]  /*5f70*/  FFMA.FTZ R12, R16, R29.reuse, R12 ;  /* 0x0000001d100c7223 */ /* 0x081fe2000001000c */
[-C--:B------:R-:W-:Y:S01]  /*5f80*/  FFMA.FTZ R11, R17, R29.reuse, R11 ;  /* 0x0000001d110b7223 */ /* 0x080fe2000001000b */
[-C--:B------:R-:W-:Y:S01]  /*5f90*/  FFMA.FTZ R10, R18, R29.reuse, R10 ;  /* 0x0000001d120a7223 */ /* 0x080fe2000001000a */
[-C--:B------:R-:W-:Y:S01]  /*5fa0*/  FFMA.FTZ R9, R19, R29.reuse, R9 ;  /* 0x0000001d13097223 */ /* 0x080fe20000010009 */
[-C--:B--2---:R-:W-:Y:S01]  /*5fb0*/  FFMA.FTZ R8, R20, R29.reuse, R8 ;  /* 0x0000001d14087223 */ /* 0x084fe20000010008 */
[-C--:B------:R-:W-:Y:S01]  /*5fc0*/  FFMA.FTZ R7, R21, R29.reuse, R7 ;  /* 0x0000001d15077223 */ /* 0x080fe20000010007 */
[-C--:B------:R-:W-:Y:S01]  /*5fd0*/  FFMA.FTZ R6, R22, R29.reuse, R6 ;  /* 0x0000001d16067223 */ /* 0x080fe20000010006 */
[-C--:B------:R-:W-:Y:S01]  /*5fe0*/  FFMA.FTZ R5, R23, R29.reuse, R5 ;  /* 0x0000001d17057223 */ /* 0x080fe20000010005 */
[-C--:B---3--:R-:W-:Y:S01]  /*5ff0*/  FFMA.FTZ R4, R24, R29.reuse, R4 ;  /* 0x0000001d18047223 */ /* 0x088fe20000010004 */
[-C--:B------:R-:W-:Y:S01]  /*6000*/  FFMA.FTZ R3, R25, R29.reuse, R3 ;  /* 0x0000001d19037223 */ /* 0x080fe20000010003 */
[-C--:B------:R-:W-:Y:S01]  /*6010*/  FFMA.FTZ R2, R26, R29.reuse, R2 ;  /* 0x0000001d1a027223 */ /* 0x080fe20000010002 */
[----:B------:R-:W-:Y:S01]  /*6020*/  FFMA.FTZ R0, R27, R29, R0 ;  /* 0x0000001d1b007223 */ /* 0x000fe20000010000 */
[----:B------:R-:W2:Y:S04]  /*6030*/  @!P0 LDG.E.128 R16, desc[UR8][R36.64+-0x100] ;  /* 0xffff000824108981 */ /* 0x000ea8000c1e1d00 */
[----:B------:R-:W3:Y:S04]  /*6040*/  @!P0 LDG.E.128 R20, desc[UR8][R36.64+-0x80] ;  /* 0xffff800824148981 */ /* 0x000ee8000c1e1d00 */
[----:B------:R-:W4:Y:S01]  /*6050*/  @!P0 LDG.E.128 R24, desc[UR8][R36.64] ;  /* 0x0000000824188981 */ /* 0x000f22000c1e1d00 */
[----:B------:R-:W-:Y:S01]  /*6060*/  IADD3 R31, P0, R32, R36, RZ ;  /* 0x00000024201f7210 */ /* 0x000fe20007f1e0ff */
[----:B------:R-:W-:Y:S01]  /*6070*/  UIADD3 UR5, UR5, 0x1, URZ ;  /* 0x0000000105057890 */ /* 0x000fe2000fffe03f */
[----:B------:R-:W-:Y:S01]  /*6080*/  PLOP3.LUT P4, PT, PT, PT, PT, 0x8, 0x0 ;  /* 0x000000000000781c */ /* 0x000fe20003f8e170 */
[----:B------:R0:W2:Y:S01]  /*6090*/  LDS R29, [R14+0x44] ;  /* 0x000044000e1d7984 */ /* 0x0000a20000000800 */
[----:B------:R-:W-:Y:S01]  /*60a0*/  IADD3.X R34, R33, R37, RZ, P0, !PT ;  /* 0x0000002521227210 */ /* 0x000fe200007fe4ff */
[----:B------:R-:W-:Y:S01]  /*60b0*/  UIADD3 UR5, UR5, 0x1, URZ ;  /* 0x0000000105057890 */ /* 0x000fe2000fffe03f */
[----:B0-----:R-:W-:-:S04]  /*60c0*/  IADD3 R14, R14, 0x44, RZ ;  /* 0x000000440e0e7810 */ /* 0x001fc80007ffe0ff */
[----:B------:R-:W-:Y:S01]  /*60d0*/  IADD3 R14, R14, 0x44, RZ ;  /* 0x000000440e0e7810 */ /* 0x000fe20007ffe0ff */
[-C--:B--2---:R-:W-:Y:S01]  /*60e0*/  FFMA.FTZ R12, R16, R29.reuse, R12 ;  /* 0x0000001d100c7223 */ /* 0x084fe2000001000c */
[-C--:B------:R-:W-:Y:S01]  /*60f0*/  FFMA.FTZ R11, R17, R29.reuse, R11 ;  /* 0x0000001d110b7223 */ /* 0x080fe2000001000b */
[-C--:B------:R-:W-:Y:S01]  /*6100*/  FFMA.FTZ R10, R18, R29.reuse, R10 ;  /* 0x0000001d120a7223 */ /* 0x080fe2000001000a */
[-C--:B------:R-:W-:Y:S01]  /*6110*/  FFMA.FTZ R9, R19, R29.reuse, R9 ;  /* 0x0000001d13097223 */ /* 0x080fe20000010009 */
[-C--:B---3--:R-:W-:Y:S01]  /*6120*/  FFMA.FTZ R8, R20, R29.reuse, R8 ;  /* 0x0000001d14087223 */ /* 0x088fe20000010008 */
[-C--:B------:R-:W-:Y:S01]  /*6130*/  FFMA.FTZ R7, R21, R29.reuse, R7 ;  /* 0x0000001d15077223 */ /* 0x080fe20000010007 */
[-C--:B------:R-:W-:Y:S01]  /*6140*/  FFMA.FTZ R6, R22, R29.reuse, R6 ;  /* 0x0000001d16067223 */ /* 0x080fe20000010006 */
[-C--:B------:R-:W-:Y:S01]  /*6150*/  FFMA.FTZ R5, R23, R29.reuse, R5 ;  /* 0x0000001d17057223 */ /* 0x080fe20000010005 */
[-C--:B----4-:R-:W-:Y:S01]  /*6160*/  FFMA.FTZ R4, R24, R29.reuse, R4 ;  /* 0x0000001d18047223 */ /* 0x090fe20000010004 */
[-C--:B------:R-:W-:Y:S01]  /*6170*/  FFMA.FTZ R3, R25, R29.reuse, R3 ;  /* 0x0000001d19037223 */ /* 0x080fe20000010003 */
[-C--:B------:R-:W-:Y:S01]  /*6180*/  FFMA.FTZ R2, R26, R29.reuse, R2 ;  /* 0x0000001d1a027223 */ /* 0x080fe20000010002 */
[----:B------:R-:W-:-:S07]  /*6190*/  FFMA.FTZ R0, R27, R29, R0 ;  /* 0x0000001d1b007223 */ /* 0x000fce0000010000 */
.L_x_384:
[----:B------:R-:W-:Y:S01]  /*61a0*/  ISETP.GT.OR P4, PT, R13, UR5, P4 ;  /* 0x000000050d007c0c */ /* 0x000fe2000a784670 */
[----:B------:R-:W-:Y:S01]  /*61b0*/  IMAD.MOV.U32 R35, RZ, RZ, R34 ;  /* 0x000000ffff237224 */ /* 0x000fe200078e0022 */
[----:B------:R-:W-:-:S11]  /*61c0*/  MOV R34, R31 ;  /* 0x0000001f00227202 */ /* 0x000fd60000000f00 */
[----:B------:R-:W-:Y:S05]  /*61d0*/  @!P4 BRA `(.L_x_381) ;  /* 0x000000000050c947 */ /* 0x000fea0003800000 */
[----:B------:R-:W0:Y:S01]  /*61e0*/  LDS R14, [R14] ;  /* 0x000000000e0e7984 */ /* 0x000e220000000800 */
[----:B------:R-:W-:Y:S01]  /*61f0*/  ISETP.GE.AND P0, PT, R15, R30, PT ;  /* 0x0000001e0f00720c */ /* 0x000fe20003f06270 */
[----:B------:R-:W-:-:S12]  /*6200*/  BSSY B0, `(.L_x_385) ;  /* 0x0000005000007945 */ /* 0x000fd80003800000 */
[----:B------:R-:W-:Y:S05]  /*6210*/  @P0 BRA `(.L_x_386) ;  /* 0x00000000000c0947 */ /* 0x000fea0003800000 */
[----:B------:R1:W5:Y:S04]  /*6220*/  LDG.E.128 R16, desc[UR8][R34.64+-0x100] ;  /* 0xffff000822107981 */ /* 0x000368000c1e1d00 */
[----:B------:R1:W5:Y:S04]  /*6230*/  LDG.E.128 R20, desc[UR8][R34.64+-0x80] ;  /* 0xffff800822147981 */ /* 0x000368000c1e1d00 */
[----:B------:R1:W5:Y:S02]  /*6240*/  LDG.E.128 R24, desc[UR8][R34.64] ;  /* 0x0000000822187981 */ /* 0x000364000c1e1d00 */
.L_x_386:
[----:B------:R-:W-:Y:S05]  /*6250*/  BSYNC B0 ;  /* 0x0000000000007941 */ /* 0x000fea0003800000 */
.L_x_385:
[C---:B0----5:R-:W-:Y:S01]  /*6260*/  FFMA.FTZ R12, R14.reuse, R16, R12 ;  /* 0x000000100e0c7223 */ /* 0x061fe2000001000c */
        /* <DEDUP_REMOVED lines=11> */
.L_x_381:
[----:B------:R-:W-:-:S04]  /*6320*/  IADD3 R15, R15, UR7, RZ ;  /* 0x000000070f0f7c10 */ /* 0x000fc8000fffe0ff */
[----:B------:R-:W-:-:S13]  /*6330*/  ISETP.GE.AND P0, PT, R15, R28, PT ;  /* 0x0000001c0f00720c */ /* 0x000fda0003f06270 */
[----:B------:R-:W-:Y:S05]  /*6340*/  @P0 EXIT ;  /* 0x000000000000094d */ /* 0x000fea0003800000 */
[----:B------:R-:W0:Y:S01]  /*6350*/  LDC R17, c[0x0][0x2c4] ;  /* 0x0000b100ff117b82 */ /* 0x000e220000000800 */
[----:B------:R-:W-:Y:S01]  /*6360*/  ULDC UR4, c[0x0][0x270] ;  /* 0x00009c0000047ab9 */ /* 0x000fe20000000800 */
[----:B------:R-:W-:Y:S02]  /*6370*/  IABS R21, R15 ;  /* 0x0000000f00157213 */ /* 0x000fe40000000000 */
        /* <DEDUP_REMOVED lines=10> */
[----:B------:R-:W2:Y:S08]  /*6420*/  I2F.RP R22, R20 ;  /* 0x0000001400167306 */ /* 0x000eb00000209400 */
[----:B0-----:R-:W0:Y:S08]  /*6430*/  MUFU.RCP R13, R13 ;  /* 0x0000000d000d7308 */ /* 0x001e300000001000 */
[----:B--2---:R-:W2:Y:S01]  /*6440*/  MUFU.RCP R22, R22 ;  /* 0x0000001600167308 */ /* 0x004ea20000001000 */
[----:B0-----:R-:W-:-:S02]  /*6450*/  VIADD R13, R13, 0xffffffe ;  /* 0x0ffffffe0d0d7836 */ /* 0x001fc40000000000 */
[----:B--2---:R-:W-:-:S05]  /*6460*/  VIADD R22, R22, 0xffffffe ;  /* 0x0ffffffe16167836 */ /* 0x004fca0000000000 */
        /* <DEDUP_REMOVED lines=9> */
[----:B------:R-:W-:Y:S01]  /*6500*/  @!P1 IMAD.IADD R14, R14, 0x1, -R20 ;  /* 0x000000010e0e9824 */ /* 0x000fe200078e0a14 */
[----:B------:R-:W-:Y:S02]  /*6510*/  @!P1 IADD3 R19, R19, 0x1, RZ ;  /* 0x0000000113139810 */ /* 0x000fe40007ffe0ff */
        /* <DEDUP_REMOVED lines=8> */
[----:B------:R-:W-:Y:S01]  /*65a0*/  @!P0 IMAD.MOV R19, RZ, RZ, -R19 ;  /* 0x000000ffff138224 */ /* 0x000fe200078e0a13 */
[----:B------:R-:W-:-:S05]  /*65b0*/  @!P1 LOP3.LUT R19, RZ, R18, RZ, 0x33, !PT ;  /* 0x00000012ff139212 */ /* 0x000fca00078e33ff */
[C---:B------:R-:W-:Y:S02]  /*65c0*/  IMAD R18, R19.reuse, R18, RZ ;  /* 0x0000001213127224 */ /* 0x040fe400078e02ff */
[----:B------:R-:W-:-:S03]  /*65d0*/  IMAD.WIDE.U32 R22, R19, UR4, RZ ;  /* 0x0000000413167c25 */ /* 0x000fc6000f8e00ff */
[----:B------:R-:W-:-:S04]  /*65e0*/  IADD3 R20, R15, -R18, RZ ;  /* 0x800000120f147210 */ /* 0x000fc80007ffe0ff */
[----:B------:R-:W-:Y:S02]  /*65f0*/  IABS R13, R20 ;  /* 0x00000014000d7213 */ /* 0x000fe40000000000 */
[----:B------:R-:W-:-:S03]  /*6600*/  LOP3.LUT R20, R20, R17, RZ, 0x3c, !PT ;  /* 0x0000001114147212 */ /* 0x000fc600078e3cff */
[----:B------:R-:W-:Y:S01]  /*6610*/  IMAD.HI.U32 R21, R14, R13, RZ ;  /* 0x0000000d0e157227 */ /* 0x000fe200078e00ff */
[----:B------:R-:W-:-:S03]  /*6620*/  ISETP.GE.AND P1, PT, R20, RZ, PT ;  /* 0x000000ff1400720c */ /* 0x000fc60003f26270 */
        /* <DEDUP_REMOVED lines=8> */
[----:B------:R-:W-:-:S04]  /*66b0*/  IMAD R13, R13, UR4, RZ ;  /* 0x000000040d0d7c24 */ /* 0x000fc8000f8e02ff */
[----:B------:R-:W-:Y:S01]  /*66c0*/  IMAD R13, R19, UR5, R13 ;  /* 0x00000005130d7c24 */ /* 0x000fe2000f8e020d */
[----:B------:R-:W-:Y:S01]  /*66d0*/  ULDC.64 UR4, c[0x0][0x2a0] ;  /* 0x0000a80000047ab9 */ /* 0x000fe20000000a00 */
[----:B------:R-:W-:Y:S02]  /*66e0*/  @P2 VIADD R21, R21, 0x1 ;  /* 0x0000000115152836 */ /* 0x000fe40000000000 */
[----:B------:R-:W-:-:S03]  /*66f0*/  IMAD.IADD R23, R23, 0x1, R13 ;  /* 0x0000000117177824 */ /* 0x000fc600078e020d */
[----:B------:R-:W-:Y:S02]  /*6700*/  @!P1 IADD3 R21, -R21, RZ, RZ ;  /* 0x000000ff15159210 */ /* 0x000fe40007ffe1ff */
[----:B------:R-:W-:-:S04]  /*6710*/  @!P0 LOP3.LUT R21, RZ, R17, RZ, 0x33, !PT ;  /* 0x00000011ff158212 */ /* 0x000fc800078e33ff */
[----:B------:R-:W-:Y:S01]  /*6720*/  SHF.R.S32.HI R14, RZ, 0x1f, R21 ;  /* 0x0000001fff0e7819 */ /* 0x000fe20000011415 */
[C---:B------:R-:W-:Y:S02]  /*6730*/  IMAD R17, R21.reuse, R17, R18 ;  /* 0x0000001115117224 */ /* 0x040fe400078e0212 */
[----:B------:R-:W-:-:S04]  /*6740*/  IMAD.WIDE.U32 R22, R21, UR4, R22 ;  /* 0x0000000415167c25 */ /* 0x000fc8000f8e0016 */
[----:B------:R-:W-:Y:S02]  /*6750*/  IMAD.IADD R17, R15, 0x1, -R17 ;  /* 0x000000010f117824 */ /* 0x000fe400078e0a11 */
[----:B------:R-:W-:Y:S02]  /*6760*/  IMAD R14, R14, UR4, RZ ;  /* 0x000000040e0e7c24 */ /* 0x000fe4000f8e02ff */
[----:B------:R-:W-:Y:S01]  /*6770*/  IMAD.MOV.U32 R20, RZ, RZ, R22 ;  /* 0x000000ffff147224 */ /* 0x000fe200078e0016 */
[----:B------:R-:W-:Y:S01]  /*6780*/  SHF.R.S32.HI R13, RZ, 0x1f, R17 ;  /* 0x0000001fff0d7819 */ /* 0x000fe20000011411 */
[----:B------:R-:W-:Y:S01]  /*6790*/  IMAD R14, R21, UR5, R14 ;  /* 0x00000005150e7c24 */ /* 0x000fe2000f8e020e */
[----:B------:R-:W-:-:S03]  /*67a0*/  ULDC.64 UR4, c[0x0][0x298] ;  /* 0x0000a60000047ab9 */ /* 0x000fc60000000a00 */
[----:B------:R-:W-:Y:S02]  /*67b0*/  IMAD.IADD R21, R23, 0x1, R14 ;  /* 0x0000000117157824 */ /* 0x000fe400078e020e */
[----:B------:R-:W-:Y:S02]  /*67c0*/  IMAD R13, R13, UR4, RZ ;  /* 0x000000040d0d7c24 */ /* 0x000fe4000f8e02ff */
[----:B------:R-:W-:-:S04]  /*67d0*/  IMAD.WIDE.U32 R20, R17, UR4, R20 ;  /* 0x0000000411147c25 */ /* 0x000fc8000f8e0014 */
[----:B------:R-:W-:Y:S01]  /*67e0*/  IMAD R13, R17, UR5, R13 ;  /* 0x00000005110d7c24 */ /* 0x000fe2000f8e020d */
[C---:B------:R-:W-:Y:S01]  /*67f0*/  IADD3 R17, R47.reuse, 0x20, RZ ;  /* 0x000000202f117810 */ /* 0x040fe20007ffe0ff */
[----:B------:R-:W-:Y:S01]  /*6800*/  VIADD R14, R47, 0x40 ;  /* 0x000000402f0e7836 */ /* 0x000fe20000000000 */
[----:B------:R-:W-:Y:S01]  /*6810*/  ULDC.64 UR4, c[0x0][0x280] ;  /* 0x0000a00000047ab9 */ /* 0x000fe20000000a00 */
[----:B------:R-:W-:Y:S01]  /*6820*/  IMAD.IADD R21, R21, 0x1, R13 ;  /* 0x0000000115157824 */ /* 0x000fe200078e020d */
[-C--:B------:R-:W-:Y:S02]  /*6830*/  IADD3 R13, P2, R47, R20.reuse, RZ ;  /* 0x000000142f0d7210 */ /* 0x080fe40007f5e0ff */
[-C--:B------:R-:W-:Y:S02]  /*6840*/  IADD3 R15, P1, R17, R20.reuse, RZ ;  /* 0x00000014110f7210 */ /* 0x080fe40007f3e0ff */
[----:B------:R-:W-:Y:S02]  /*6850*/  IADD3 R20, P0, R14, R20, RZ ;  /* 0x000000140e147210 */ /* 0x000fe40007f1e0ff */
[----:B------:R-:W-:-:S02]  /*6860*/  LEA.HI.X.SX32 R47, R47, R21, 0x1, P2 ;  /* 0x000000152f2f7211 */ /* 0x000fc400010f0eff */
[----:B------:R-:W-:Y:S02]  /*6870*/  LEA R18, P2, R13, UR4, 0x1 ;  /* 0x000000040d127c11 */ /* 0x000fe4000f8408ff */
[-C--:B------:R-:W-:Y:S02]  /*6880*/  LEA.HI.X.SX32 R17, R17, R21.reuse, 0x1, P1 ;  /* 0x0000001511117211 */ /* 0x080fe400008f0eff */
[----:B------:R-:W-:Y:S02]  /*6890*/  LEA.HI.X.SX32 R21, R14, R21, 0x1, P0 ;  /* 0x000000150e157211 */ /* 0x000fe400000f0eff */
[----:B------:R-:W-:Y:S02]  /*68a0*/  LEA R16, P1, R15, UR4, 0x1 ;  /* 0x000000040f107c11 */ /* 0x000fe4000f8208ff */
[----:B------:R-:W-:Y:S02]  /*68b0*/  LEA R14, P0, R20, UR4, 0x1 ;  /* 0x00000004140e7c11 */ /* 0x000fe4000f8008ff */
[----:B------:R-:W-:-:S02]  /*68c0*/  LEA.HI.X R19, R13, UR5, R47, 0x1, P2 ;  /* 0x000000050d137c11 */ /* 0x000fc400090f0c2f */
[----:B------:R-:W-:Y:S02]  /*68d0*/  F2FP.BF16.F32.PACK_AB R13, R9, R10 ;  /* 0x0000000a090d723e */ /* 0x000fe400000010ff */
[----:B------:R-:W-:Y:S02]  /*68e0*/  LEA.HI.X R17, R15, UR5, R17, 0x1, P1 ;  /* 0x000000050f117c11 */ /* 0x000fe400088f0c11 */
[----:B------:R-:W-:Y:S01]  /*68f0*/  F2FP.BF16.F32.PACK_AB R9, R5, R6 ;  /* 0x000000060509723e */ /* 0x000fe200000010ff */
[----:B------:R-:W-:Y:S01]  /*6900*/  STG.E.64 desc[UR8][R18.64], R12 ;  /* 0x0000000c12007986 */ /* 0x000fe2000c101b08 */
[----:B------:R-:W-:Y:S02]  /*6910*/  LEA.HI.X R15, R20, UR5, R21, 0x1, P0 ;  /* 0x00000005140f7c11 */ /* 0x000fe400080f0c15 */
[----:B------:R-:W-:Y:S01]  /*6920*/  F2FP.BF16.F32.PACK_AB R5, R0, R2 ;  /* 0x000000020005723e */ /* 0x000fe200000010ff */
[----:B------:R-:W-:Y:S04]  /*6930*/  STG.E.64 desc[UR8][R16.64], R8 ;  /* 0x0000000810007986 */ /* 0x000fe8000c101b08 */
[----:B------:R-:W-:Y:S01]  /*6940*/  STG.E.64 desc[UR8][R14.64], R4 ;  /* 0x000000040e007986 */ /* 0x000fe2000c101b08 */
[----:B------:R-:W-:Y:S05]  /*6950*/  EXIT ;  /* 0x000000000000794d */ /* 0x000fea0003800000 */
        .weak           $__internal_7_$__cuda_sm20_div_s64
        .type           $__internal_7_$__cuda_sm20_div_s64,@function
        .size           $__internal_7_$__cuda_sm20_div_s64,(.L_x_6401 - $__internal_7_$__cuda_sm20_div_s64)
$__internal_7_$__cuda_sm20_div_s64:
        /* <DEDUP_REMOVED lines=82> */
[----:B------:R-:W-:Y:S06]  /*6e80*/  RET.REL.NODEC R22 `(_ZN5flash32flash_fwd_splitkv_combine_kernelI23Flash_fwd_kernel_traitsILi96ELi64ELi128ELi4ELb0ELb0EN7cutlass10bfloat16_tE19Flash_kernel_traitsILi96ELi64ELi128ELi4ES3_EELi16ELi7ELb1EEEvNS_16Flash_fwd_paramsE) ;  /* 0xffffff90165c7950 */ /* 0x000fec0003c3ffff */
.L_x_387:
        /* <DEDUP_REMOVED lines=15> */
.L_x_6401:


//--------------------- .text._ZN5flash32flash_fwd_splitkv_combine_kernelI23Flash_fwd_kernel_traitsILi96ELi64ELi128ELi4ELb0ELb0EN7cutlass10bfloat16_tE19Flash_kernel_traitsILi96ELi64ELi128ELi4ES3_EELi16ELi6ELb1EEEvNS_16Flash_fwd_paramsE --------------------------
	.section	.text._ZN5flash32flash_fwd_splitkv_combine_kernelI23Flash_fwd_kernel_traitsILi96ELi64ELi128ELi4ELb0ELb0EN7cutlass10bfloat16_tE19Flash_kernel_traitsILi96ELi64ELi128ELi4ES3_EELi16ELi6ELb1EEEvNS_16Flash_fwd_paramsE,"ax",@progbits
	.align	128
        .global         _ZN5flash32flash_fwd_splitkv_combine_kernelI23Flash_fwd_kernel_traitsILi96ELi64ELi128ELi4ELb0ELb0EN7cutlass10bfloat16_tE19Flash_kernel_traitsILi96ELi64ELi128ELi4ES3_EELi16ELi6ELb1EEEvNS_16Flash_fwd_paramsE
        .type           _ZN5flash32flash_fwd_splitkv_combine_kernelI23Flash_fwd_kernel_traitsILi96ELi64ELi128ELi4ELb0ELb0EN7cutlass10bfloat16_tE19Flash_kernel_traitsILi96ELi64ELi128ELi4ES3_EELi16ELi6ELb1EEEvNS_16Flash_fwd_paramsE,@function
        .size           _ZN5flash32flash_fwd_splitkv_combine_kernelI23Flash_fwd_kernel_traitsILi96ELi64ELi128ELi4ELb0ELb0EN7cutlass10bfloat16_tE19Flash_kernel_traitsILi96ELi64ELi128ELi4ES3_EELi16ELi6ELb1EEEvNS_16Flash_fwd_paramsE,(.L_x_6402 - _ZN5flash32flash_fwd_splitkv_combine_kernelI23Flash_fwd_kernel_traitsILi96ELi64ELi128ELi4ELb0ELb0EN7cutlass10bfloat16_tE19Flash_kernel_traitsILi96ELi64ELi128ELi4ES3_EELi16ELi6ELb1EEEvNS_16Flash_fwd_paramsE)
        .other          _ZN5flash32flash_fwd_splitkv_combine_kernelI23Flash_fwd_kernel_traitsILi96ELi64ELi128ELi4ELb0ELb0EN7cutlass10bfloat16_tE19Flash_kernel_traitsILi96ELi64ELi128ELi4ES3_EELi16ELi6ELb1EEEvNS_16Flash_fwd_paramsE,@"STO_CUDA_ENTRY STV_DEFAULT"
_ZN5flash32flash_fwd_splitkv_combine_kernelI23Flash_fwd_kernel_traitsILi96ELi64ELi128ELi4ELb0ELb0EN7cutlass10bfloat16_tE19Flash_kernel_traitsILi96ELi64ELi128ELi4ES3_EELi16ELi6ELb1EEEvNS_16Flash_fwd_paramsE:
.text._ZN5flash32flash_fwd_splitkv_combine_kernelI23Flash_fwd_kernel_traitsILi96ELi64ELi128ELi4ELb0ELb0EN7cutlass10bfloat16_tE19Flash_kernel_traitsILi96ELi64ELi128ELi4ES3_EELi16ELi6ELb1EEEvNS_16Flash_fwd_paramsE:
        /* <DEDUP_REMOVED lines=23> */
[----:B------:R-:W-:Y:S05]  /*0170*/  CALL.REL.NOINC `($__internal_8_$__cuda_sm20_div_s64) ;  /* 0x0000005400f07944 */ /* 0x000fea0003c00000 */
[----:B------:R-:W-:Y:S02]  /*0180*/  MOV R18, R0 ;  /* 0x0000000000127202 */ /* 0x000fe40000000f00 */
[----:B------:R-:W-:Y:S01]  /*0190*/  MOV R19, R27 ;  /* 0x0000001b00137202 */ /* 0x000fe20000000f00 */
[----:B------:R-:W-:Y:S06]  /*01a0*/  BRA `(.L_x_389) ;  /* 0x00000000004c7947 */ /* 0x000fec0003800000 */
.L_x_388:
        /* <DEDUP_REMOVED lines=19> */
.L_x_389:
        /* <DEDUP_REMOVED lines=10> */
[----:B------:R-:W-:Y:S05]  /*0380*/  CALL.REL.NOINC `($__internal_8_$__cuda_sm20_div_s64) ;  /* 0x00000054006c7944 */ /* 0x000fea0003c00000 */
[----:B------:R-:W-:Y:S02]  /*0390*/  MOV R8, R0 ;  /* 0x0000000000087202 */ /* 0x000fe40000000f00 */
[----:B------:R-:W-:Y:S01]  /*03a0*/  MOV R9, R27 ;  /* 0x0000001b00097202 */ /* 0x000fe20000000f00 */
[----:B------:R-:W-:Y:S05]  /*03b0*/  BRA `(.L_x_392) ;  /* 0x00000000004c7947 */ /* 0x000fea0003800000 */
.L_x_391:
        /* <DEDUP_REMOVED lines=19> */
.L_x_392:
[----:B------:R-:W-:Y:S05]  /*04f0*/  BSYNC B0 ;  /* 0x0000000000007941 */ /* 0x000fea0003800000 */
.L_x_390:
        /* <DEDUP_REMOVED lines=54> */
[----:B------:R-:W-:Y:S05]  /*0860*/  BRA `(.L_x_395) ;  /* 0x00000000004c7947 */ /* 0x000fea0003800000 */
.L_x_394:
        /* <DEDUP_REMOVED lines=19> */
.L_x_395:
[----:B------:R-:W-:Y:S05]  /*09a0*/  BSYNC B0 ;  /* 0x0000000000007941 */ /* 0x000fea0003800000 */
.L_x_393:
        /* <DEDUP_REMOVED lines=105> */
.L_x_397:
        /* <DEDUP_REMOVED lines=20> */
.L_x_398:
[----:B------:R-:W-:Y:S05]  /*1180*/  BSYNC B0 ;  /* 0x0000000000007941 */ /* 0x000fea0003800000 */
.L_x_396:
        /* <DEDUP_REMOVED lines=177> */
[----:B------:R-:W-:Y:S05]  /*1ca0*/  CALL.REL.NOINC `($__internal_8_$__cuda_sm20_div_s64) ;  /* 0x0000003c00247944 */ /* 0x000fea0003c00000 */
[----:B------:R-:W-:Y:S02]  /*1cb0*/  MOV R46, R0 ;  /* 0x00000000002e7202 */ /* 0x000fe40000000f00 */
[----:B------:R-:W-:Y:S01]  /*1cc0*/  MOV R47, R27 ;  /* 0x0000001b002f7202 */ /* 0x000fe20000000f00 */
[----:B------:R-:W-:Y:S05]  /*1cd0*/  BRA `(.L_x_401) ;  /* 0x00000000004c7947 */ /* 0x000fea0003800000 */
.L_x_400:
        /* <DEDUP_REMOVED lines=19> */
.L_x_401:
[----:B------:R-:W-:Y:S05]  /*1e10*/  BSYNC B0 ;  /* 0x0000000000007941 */ /* 0x000fea0003800000 */
.L_x_399:
        /* <DEDUP_REMOVED lines=189> */
[----:B------:R-:W-:Y:S05]  /*29f0*/  CALL.REL.NOINC `($__internal_8_$__cuda_sm20_div_s64) ;  /* 0x0000002c00d07944 */ /* 0x000fea0003c00000 */
        /* <DEDUP_REMOVED lines=10> */
.L_x_406:
        /* <DEDUP_REMOVED lines=22> */
.L_x_407:
[----:B------:R-:W-:Y:S05]  /*2c00*/  BSYNC B0 ;  /* 0x0000000000007941 */ /* 0x000fea0003800000 */
.L_x_405:
[----:B------:R-:W-:Y:S01]  /*2c10*/  LOP3.LUT R0, R19, R2, RZ, 0xfc, !PT ;  /* 0x0000000213007212 */ /* 0x000fe200078efcff */
[----:B------:R-:W-:Y:S03]  /*2c20*/  BSSY B0, `(.L_x_408) ;  /* 0x0000026000007945 */ /* 0x000fe60003800000 */
[----:B------:R-:W-:-:S13]  /*2c30*/  ISETP.NE.U32.AND P0, PT, R0, RZ, PT ;  /* 0x000000ff0000720c */ /* 0x000fda0003f05070 */
[----:B------:R-:W-:Y:S05]  /*2c40*/  @!P0 BRA `(.L_x_409) ;  /* 0x0000000000348947 */ /* 0x000fea0003800000 */
[----:B------:R-:W-:Y:S01]  /*2c50*/  IMAD.MOV.U32 R24, RZ, RZ, R25 ;  /* 0x000000ffff187224 */ /* 0x000fe200078e0019 */
[----:B------:R-:W-:Y:S02]  /*2c60*/  MOV R23, R2 ;  /* 0x0000000200177202 */ /* 0x000fe40000000f00 */
        /* <DEDUP_REMOVED lines=11> */
.L_x_409:
        /* <DEDUP_REMOVED lines=22> */
.L_x_410:
[----:B------:R-:W-:Y:S05]  /*2e80*/  BSYNC B0 ;  /* 0x0000000000007941 */ /* 0x000fea0003800000 */
.L_x_408:
        /* <DEDUP_REMOVED lines=11> */
[----:B------:R-:W-:Y:S05]  /*2f40*/  CALL.REL.NOINC `($__internal_8_$__cuda_sm20_div_s64) ;  /* 0x00000028007c7944 */ /* 0x000fea0003c00000 */
        /* <DEDUP_REMOVED lines=8> */
.L_x_412:
        /* <DEDUP_REMOVED lines=22> */
.L_x_413:
[----:B------:R-:W-:Y:S05]  /*3130*/  BSYNC B0 ;  /* 0x0000000000007941 */ /* 0x000fea0003800000 */
.L_x_411:
        /* <DEDUP_REMOVED lines=38> */
[----:B------:R-:W-:Y:S05]  /*33a0*/  CALL.REL.NOINC `($__internal_8_$__cuda_sm20_div_s64) ;  /* 0x0000002400647944 */ /* 0x000fea0003c00000 */
        /* <DEDUP_REMOVED lines=12> */
.L_x_415:
        /* <DEDUP_REMOVED lines=23> */
.L_x_416:
[----:B------:R-:W-:Y:S05]  /*35e0*/  BSYNC B0 ;  /* 0x0000000000007941 */ /* 0x000fea0003800000 */
.L_x_414:
        /* <DEDUP_REMOVED lines=17> */
.L_x_418:
        /* <DEDUP_REMOVED lines=22> */
.L_x_419:
[----:B------:R-:W-:Y:S05]  /*3860*/  BSYNC B0 ;  /* 0x0000000000007941 */ /* 0x000fea0003800000 */
.L_x_417:
        /* <DEDUP_REMOVED lines=21> */
.L_x_421:
        /* <DEDUP_REMOVED lines=23> */
.L_x_422:
[----:B------:R-:W-:Y:S05]  /*3b30*/  BSYNC B0 ;  /* 0x0000000000007941 */ /* 0x000fea0003800000 */
.L_x_420:
        /* <DEDUP_REMOVED lines=39> */
.L_x_424:
        /* <DEDUP_REMOVED lines=23> */
.L_x_425:
[----:B------:R-:W-:Y:S05]  /*3f20*/  BSYNC B0 ;  /* 0x0000000000007941 */ /* 0x000fea0003800000 */
.L_x_423:
        /* <DEDUP_REMOVED lines=30> */
.L_x_427:
        /* <DEDUP_REMOVED lines=23> */
.L_x_428:
[----:B------:R-:W-:Y:S05]  /*4280*/  BSYNC B0 ;  /* 0x0000000000007941 */ /* 0x000fea0003800000 */
.L_x_426:
        /* <DEDUP_REMOVED lines=21> */
.L_x_404:
[----:B------:R-:W-:Y:S02]  /*43e0*/  ULDC.64 UR4, c[0x0][0x2b0] ;  /* 0x0000ac0000047ab9 */ /* 0x000fe40000000a00 */
[----:B------:R-:W-:-:S04]  /*43f0*/  LEA R2, P0, R44, UR4, 0x2 ;  /* 0x000000042c027c11 */ /* 0x000fc8000f8010ff */
[----:B------:R-:W-:-:S05]  /*4400*/  LEA.HI.X R3, R44, UR5, R45, 0x2, P0 ;  /* 0x000000052c037c11 */ /* 0x000fca00080f142d */
[----:B------:R0:W-:Y:S04]  /*4410*/  STG.E desc[UR8][R2.64], R29 ;  /* 0x0000001d02007986 */ /* 0x0001e8000c101908 */
.L_x_403:
[----:B------:R-:W-:Y:S05]  /*4420*/  BSYNC B1 ;  /* 0x0000000000017941 */ /* 0x000fea0003800000 */
.L_x_402:
[----:B------:R-:W2:Y:S01]  /*4430*/  LDC R12, c[0x0][0x3c4] ;  /* 0x0000f100ff0c7b82 */ /* 0x000ea20000000800 */
[C---:B01----:R-:W-:Y:S02]  /*4440*/  IADD3 R3, R35.reuse, 0x8, RZ ;  /* 0x0000000823037810 */ /* 0x043fe40007ffe0ff */
[----:B------:R-:W-:Y:S02]  /*4450*/  CS2R R4, SRZ ;  /* 0x0000000000047805 */ /* 0x000fe4000001ff00 */
[----:B------:R-:W-:Y:S02]  /*4460*/  CS2R R6, SRZ ;  /* 0x0000000000067805 */ /* 0x000fe4000001ff00 */
[----:B------:R-:W-:Y:S02]  /*4470*/  CS2R R10, SRZ ;  /* 0x00000000000a7805 */ /* 0x000fe4000001ff00 */
[----:B------:R-:W-:Y:S02]  /*4480*/  MOV R13, RZ ;  /* 0x000000ff000d7202 */ /* 0x000fe40000000f00 */
[----:B--2---:R-:W-:-:S02]  /*4490*/  ISETP.GE.OR P0, PT, R35, R12, P6 ;  /* 0x0000000c2300720c */ /* 0x004fc40003706670 */
        /* <DEDUP_REMOVED lines=35> */
[----:B--2---:R-:W-:Y:S01]  /*46d0*/  @!P4 STS [R33+0x440], R38 ;  /* 0x000440262100c388 */ /* 0x004fe20000000800 */
[----:B------:R-:W-:Y:S02]  /*46e0*/  IMAD.SHL.U32 R32, R35, 0x4, RZ ;  /* 0x0000000423207824 */ /* 0x000fe400078e00ff */
[----:B------:R-:W-:Y:S01]  /*46f0*/  @!P6 FMUL.FTZ R8, R29, 1.4426950216293334961 ;  /* 0x3fb8aa3b1d08e820 */ /* 0x000fe20000410000 */
[----:B0-----:R-:W-:Y:S02]  /*4700*/  HFMA2.MMA R0, -RZ, RZ, 0, 0 ;  /* 0x00000000ff007435 */ /* 0x001fe400000001ff */
[----:B------:R-:W0:Y:S01]  /*4710*/  @!P0 MUFU.EX2 R30, R30 ;  /* 0x0000001e001e8308 */ /* 0x000e220000000800 */
[----:B---3--:R-:W-:Y:S01]  /*4720*/  @!P3 STS [R33+0x660], R40 ;  /* 0x000660282100b388 */ /* 0x008fe20000000800 */
[----:B-1----:R-:W-:-:S06]  /*4730*/  CS2R R2, SRZ ;  /* 0x0000000000027805 */ /* 0x002fcc000001ff00 */
[----:B------:R-:W1:Y:S01]  /*4740*/  @!P1 MUFU.EX2 R36, R36 ;  /* 0x0000002400249308 */ /* 0x000e620000000800 */
[----:B----4-:R-:W-:Y:S07]  /*4750*/  @!P2 STS [R33+0x880], R34 ;  /* 0x000880222100a388 */ /* 0x010fee0000000800 */
[----:B------:R-:W2:Y:S01]  /*4760*/  @!P6 MUFU.EX2 R8, R8 ;  /* 0x000000080008e308 */ /* 0x000ea20000000800 */
[----:B0-----:R-:W-:Y:S01]  /*4770*/  @!P0 STS [R33+0xcc0], R30 ;  /* 0x000cc01e21008388 */ /* 0x001fe20000000800 */
[----:B------:R-:W-:-:S03]  /*4780*/  ISETP.GE.AND P0, PT, R12, 0x1, PT ;  /* 0x000000010c00780c */ /* 0x000fc60003f06270 */
[----:B-1----:R-:W-:Y:S04]  /*4790*/  @!P1 STS [R33+0xaa0], R36 ;  /* 0x000aa02421009388 */ /* 0x002fe80000000800 */
[----:B--2---:R0:W-:Y:S02]  /*47a0*/  @!P6 STS [R33+0xee0], R8 ;  /* 0x000ee0082100e388 */ /* 0x0041e40000000800 */
[----:B0-----:R-:W-:Y:S01]  /*47b0*/  CS2R R8, SRZ ;  /* 0x0000000000087805 */ /* 0x001fe2000001ff00 */
        /* <DEDUP_REMOVED lines=35> */
.L_x_431:
[----:B------:R-:W2:Y:S01]  /*49f0*/  @!P3 LDG.E.128 R16, desc[UR8][R38.64+-0x100] ;  /* 0xffff00082610b981 */ /* 0x000ea2000c1e1d00 */
[C---:B------:R-:W-:Y:S01]  /*4a00*/  IADD3 R36, P1, R34.reuse, R38, RZ ;  /* 0x0000002622247210 */ /* 0x040fe20007f3e0ff */
[----:B------:R-:W-:Y:S02]  /*4a10*/  UIADD3 UR5, UR5, 0x4, URZ ;  /* 0x0000000405057890 */ /* 0x000fe4000fffe03f */
[----:B------:R-:W2:Y:S01]  /*4a20*/  LDS R12, [R14] ;  /* 0x000000000e0c7984 */ /* 0x000ea20000000800 */
[----:B------:R-:W-:Y:S03]  /*4a30*/  IADD3.X R37, R35, R39, RZ, P1, !PT ;  /* 0x0000002723257210 */ /* 0x000fe60000ffe4ff */
[----:B------:R-:W3:Y:S01]  /*4a40*/  @!P3 LDG.E.128 R20, desc[UR8][R38.64+-0x80] ;  /* 0xffff80082614b981 */ /* 0x000ee2000c1e1d00 */
[----:B------:R-:W-:Y:S03]  /*4a50*/  ISETP.LE.AND P2, PT, R29, UR5, PT ;  /* 0x000000051d007c0c */ /* 0x000fe6000bf43270 */
[----:B------:R0:W4:Y:S01]  /*4a60*/  @!P3 LDG.E.128 R24, desc[UR8][R38.64] ;  /* 0x000000082618b981 */ /* 0x000122000c1e1d00 */
[----:B------:R-:W-:Y:S02]  /*4a70*/  PLOP3.LUT P3, PT, P0, PT, PT, 0x80, 0x0 ;  /* 0x000000000000781c */ /* 0x000fe4000076f070 */
[----:B0-----:R-:W-:Y:S04]  /*4a80*/  IADD3 R38, P1, R34, R36, RZ ;  /* 0x0000002422267210 */ /* 0x001fe80007f3e0ff */
[C---:B------:R-:W-:Y:S01]  /*4a90*/  IADD3.X R39, R35.reuse, R37, RZ, P1, !PT ;  /* 0x0000002523277210 */ /* 0x040fe20000ffe4ff */
[C---:B--2---:R-:W-:Y:S01]  /*4aa0*/  FFMA.FTZ R13, R12.reuse, R16, R13 ;  /* 0x000000100c0d7223 */ /* 0x044fe2000001000d */
[C---:B------:R-:W-:Y:S01]  /*4ab0*/  FFMA.FTZ R10, R12.reuse, R17, R10 ;  /* 0x000000110c0a7223 */ /* 0x040fe2000001000a */
[C---:B------:R-:W-:Y:S01]  /*4ac0*/  FFMA.FTZ R11, R12.reuse, R18, R11 ;  /* 0x000000120c0b7223 */ /* 0x040fe2000001000b */
[C---:B------:R-:W-:Y:S03]  /*4ad0*/  FFMA.FTZ R8, R12.reuse, R19, R8 ;  /* 0x000000130c087223 */ /* 0x040fe60000010008 */
[----:B------:R-:W2:Y:S01]  /*4ae0*/  @!P3 LDG.E.128 R16, desc[UR8][R36.64+-0x100] ;  /* 0xffff00082410b981 */ /* 0x000ea2000c1e1d00 */
[C---:B---3--:R-:W-:Y:S01]  /*4af0*/  FFMA.FTZ R9, R12.reuse, R20, R9 ;  /* 0x000000140c097223 */ /* 0x048fe20000010009 */
[C---:B------:R-:W-:Y:S01]  /*4b00*/  FFMA.FTZ R6, R12.reuse, R21, R6 ;  /* 0x000000150c067223 */ /* 0x040fe20000010006 */
[C---:B------:R-:W-:Y:S01]  /*4b10*/  FFMA.FTZ R7, R12.reuse, R22, R7 ;  /* 0x000000160c077223 */ /* 0x040fe20000010007 */
[C---:B------:R-:W-:Y:S01]  /*4b20*/  FFMA.FTZ R4, R12.reuse, R23, R4 ;  /* 0x000000170c047223 */ /* 0x040fe20000010004 */
[C---:B----4-:R-:W-:Y:S01]  /*4b30*/  FFMA.FTZ R5, R12.reuse, R24, R5 ;  /* 0x000000180c057223 */ /* 0x050fe20000010005 */
[----:B------:R-:W3:Y:S01]  /*4b40*/  @!P3 LDG.E.128 R20, desc[UR8][R36.64+-0x80] ;  /* 0xffff80082414b981 */ /* 0x000ee2000c1e1d00 */
[C---:B------:R-:W-:Y:S01]  /*4b50*/  FFMA.FTZ R2, R12.reuse, R25, R2 ;  /* 0x000000190c027223 */ /* 0x040fe20000010002 */
[C---:B------:R-:W-:Y:S01]  /*4b60*/  FFMA.FTZ R3, R12.reuse, R26, R3 ;  /* 0x0000001a0c037223 */ /* 0x040fe20000010003 */
[----:B------:R-:W-:Y:S02]  /*4b70*/  FFMA.FTZ R0, R12, R27, R0 ;  /* 0x0000001b0c007223 */ /* 0x000fe40000010000 */
[----:B------:R-:W2:Y:S04]  /*4b80*/  LDS R12, [R14+0x44] ;  /* 0x000044000e0c7984 */ /* 0x000ea80000000800 */
[----:B------:R0:W4:Y:S02]  /*4b90*/  @!P3 LDG.E.128 R24, desc[UR8][R36.64] ;  /* 0x000000082418b981 */ /* 0x000124000c1e1d00 */
[----:B0-----:R-:W-:Y:S04]  /*4ba0*/  IADD3 R36, P1, R34, R38, RZ ;  /* 0x0000002622247210 */ /* 0x001fe80007f3e0ff */
[C---:B------:R-:W-:Y:S01]  /*4bb0*/  IADD3.X R37, R35.reuse, R39, RZ, P1, !PT ;  /* 0x0000002723257210 */ /* 0x040fe20000ffe4ff */
        /* <DEDUP_REMOVED lines=16> */
[----:B0-----:R-:W-:Y:S04]  /*4cc0*/  IADD3 R38, P1, R34, R36, RZ ;  /* 0x0000002422267210 */ /* 0x001fe80007f3e0ff */
        /* <DEDUP_REMOVED lines=15> */
[----:B------:R-:W4:Y:S04]  /*4dc0*/  @!P3 LDG.E.128 R24, desc[UR8][R36.64] ;  /* 0x000000082418b981 */ /* 0x000f28000c1e1d00 */
[----:B------:R0:W2:Y:S02]  /*4dd0*/  LDS R12, [R14+0xcc] ;  /* 0x0000cc000e0c7984 */ /* 0x0000a40000000800 */
[----:B0-----:R-:W-:Y:S01]  /*4de0*/  IADD3 R14, R14, 0x110, RZ ;  /* 0x000001100e0e7810 */ /* 0x001fe20007ffe0ff */
        /* <DEDUP_REMOVED lines=13> */
.L_x_430:
[----:B------:R-:W0:Y:S02]  /*4ec0*/  LDC R12, c[0x0][0x3c4] ;  /* 0x0000f100ff0c7b82 */ /* 0x000e240000000800 */
[----:B0-----:R-:W-:-:S04]  /*4ed0*/  IADD3 R29, R12, -UR5, RZ ;  /* 0x800000050c1d7c10 */ /* 0x001fc8000fffe0ff */
[----:B------:R-:W-:-:S13]  /*4ee0*/  ISETP.GT.AND P0, PT, R29, 0x1, PT ;  /* 0x000000011d00780c */ /* 0x000fda0003f04270 */
[----:B------:R-:W-:Y:S05]  /*4ef0*/  @!P0 BRA `(.L_x_432) ;  /* 0x0000000000a88947 */ /* 0x000fea0003800000 */
[----:B------:R-:W-:Y:S01]  /*4f00*/  ISETP.GE.AND P0, PT, R15, R30, PT ;  /* 0x0000001e0f00720c */ /* 0x000fe20003f06270 */
[----:B------:R-:W0:-:S12]  /*4f10*/  LDS R29, [R14] ;  /* 0x000000000e1d7984 */ /* 0x000e180000000800 */
[----:B------:R-:W0:Y:S04]  /*4f20*/  @!P0 LDG.E.128 R16, desc[UR8][R38.64+-0x100] ;  /* 0xffff000826108981 */ /* 0x000e28000c1e1d00 */
[----:B------:R-:W2:Y:S04]  /*4f30*/  @!P0 LDG.E.128 R20, desc[UR8][R38.64+-0x80] ;  /* 0xffff800826148981 */ /* 0x000ea8000c1e1d00 */
[----:B------:R-:W3:Y:S01]  /*4f40*/  @!P0 LDG.E.128 R24, desc[UR8][R38.64] ;  /* 0x0000000826188981 */ /* 0x000ee2000c1e1d00 */
[----:B------:R-:W-:-:S04]  /*4f50*/  IADD3 R36, P1, R34, R38, RZ ;  /* 0x0000002622247210 */ /* 0x000fc80007f3e0ff */
        /* <DEDUP_REMOVED lines=18> */
[----:B------:R-:W-:Y:S01]  /*5080*/  IADD3 R31, R14, 0x44, RZ ;  /* 0x000000440e1f7810 */ /* 0x000fe20007ffe0ff */
[----:B------:R0:W2:Y:S01]  /*5090*/  LDS R29, [R14+0x44] ;  /* 0x000044000e1d7984 */ /* 0x0000a20000000800 */
[----:B------:R-:W-:Y:S01]  /*50a0*/  IADD3.X R39, R35, R37, RZ, P0, !PT ;  /* 0x0000002523277210 */ /* 0x000fe200007fe4ff */
[----:B------:R-:W-:Y:S01]  /*50b0*/  UIADD3 UR5, UR5, 0x1, URZ ;  /* 0x0000000105057890 */ /* 0x000fe2000fffe03f */
[----:B------:R-:W-:-:S02]  /*50c0*/  PLOP3.LUT P4, PT, PT, PT, PT, 0x8, 0x0 ;  /* 0x000000000000781c */ /* 0x000fc40003f8e170 */
[----:B0-----:R-:W-:Y:S01]  /*50d0*/  IADD3 R14, R31, 0x44, RZ ;  /* 0x000000441f0e7810 */ /* 0x001fe20007ffe0ff */
        /* <DEDUP_REMOVED lines=12> */
.L_x_432:
[----:B------:R-:W-:-:S13]  /*51a0*/  ISETP.GT.OR P4, PT, R12, UR5, P4 ;  /* 0x000000050c007c0c */ /* 0x000fda000a784670 */
        /* <DEDUP_REMOVED lines=8> */
.L_x_434:
[----:B------:R-:W-:Y:S05]  /*5230*/  BSYNC B0 ;  /* 0x0000000000007941 */ /* 0x000fea0003800000 */
.L_x_433:
        /* <DEDUP_REMOVED lines=12> */
.L_x_429:
        /* <DEDUP_REMOVED lines=8> */
[----:B------:R-:W-:Y:S02]  /*5380*/  F2FP.BF16.F32.PACK_AB R6, R6, R9 ;  /* 0x000000090606723e */ /* 0x000fe400000010ff */
[----:B------:R-:W-:-:S02]  /*5390*/  F2FP.BF16.F32.PACK_AB R7, R4, R7 ;  /* 0x000000070407723e */ /* 0x000fc400000010ff */
[----:B------:R-:W-:Y:S02]  /*53a0*/  F2FP.BF16.F32.PACK_AB R2, R2, R5 ;  /* 0x000000050202723e */ /* 0x000fe400000010ff */
[----:B------:R-:W-:Y:S01]  /*53b0*/  F2FP.BF16.F32.PACK_AB R3, R0, R3 ;  /* 0x000000030003723e */ /* 0x000fe200000010ff */
[----:B0-----:R-:W-:Y:S01]  /*53c0*/  IMAD R18, R17, UR4, RZ ;  /* 0x0000000411127c24 */ /* 0x001fe2000f8e02ff */
[----:B------:R-:W-:-:S04]  /*53d0*/  ULDC.64 UR4, c[0x0][0x290] ;  /* 0x0000a40000047ab9 */ /* 0x000fc80000000a00 */
[-C--:B------:R-:W-:Y:S02]  /*53e0*/  IABS R20, R18.reuse ;  /* 0x0000001200147213 */ /* 0x080fe40000000000 */
[----:B------:R-:W-:Y:S02]  /*53f0*/  IABS R14, R18 ;  /* 0x00000012000e7213 */ /* 0x000fe40000000000 */
[----:B------:R-:W0:Y:S03]  /*5400*/  I2F.RP R16, R20 ;  /* 0x0000001400107306 */ /* 0x000e260000209400 */
[----:B------:R-:W-:-:S05]  /*5410*/  IMAD.MOV R14, RZ, RZ, -R14 ;  /* 0x000000ffff0e7224 */ /* 0x000fca00078e0a0e */
        /* <DEDUP_REMOVED lines=15> */
[----:B------:R-:W-:Y:S01]  /*5510*/  @!P1 IMAD.IADD R21, R21, 0x1, -R20 ;  /* 0x0000000115159824 */ /* 0x000fe200078e0a14 */
[----:B------:R-:W-:-:S02]  /*5520*/  @!P1 IADD3 R19, R19, 0x1, RZ ;  /* 0x0000000113139810 */ /* 0x000fc40007ffe0ff */
[----:B------:R-:W-:Y:S02]  /*5530*/  ISETP.NE.AND P1, PT, R18, RZ, PT ;  /* 0x000000ff1200720c */ /* 0x000fe40003f25270 */
[----:B------:R-:W-:Y:S01]  /*5540*/  ISETP.GE.U32.AND P2, PT, R21, R20, PT ;  /* 0x000000141500720c */ /* 0x000fe20003f46070 */
[----:B0-----:R-:W-:-:S04]  /*5550*/  VIADD R22, R12, 0xffffffe ;  /* 0x0ffffffe0c167836 */ /* 0x001fc80000000000 */
[----:B------:R-:W0:Y:S08]  /*5560*/  F2I.FTZ.U32.TRUNC.NTZ R23, R22 ;  /* 0x0000001600177305 */ /* 0x000e30000021f000 */
[----:B------:R-:W-:-:S04]  /*5570*/  @P2 VIADD R19, R19, 0x1 ;  /* 0x0000000113132836 */ /* 0x000fc80000000000 */
[----:B------:R-:W-:Y:S01]  /*5580*/  @!P0 IMAD.MOV R19, RZ, RZ, -R19 ;  /* 0x000000ffff138224 */ /* 0x000fe200078e0a13 */
[----:B------:R-:W-:-:S05]  /*5590*/  @!P1 LOP3.LUT R19, RZ, R18, RZ, 0x33, !PT ;  /* 0x00000012ff139212 */ /* 0x000fca00078e33ff */
[----:B------:R-:W-:Y:S02]  /*55a0*/  IMAD R18, R19, R18, RZ ;  /* 0x0000001213127224 */ /* 0x000fe400078e02ff */
[----:B0-----:R-:W-:Y:S02]  /*55b0*/  IMAD.MOV R21, RZ, RZ, -R23 ;  /* 0x000000ffff157224 */ /* 0x001fe400078e0a17 */
[----:B------:R-:W-:Y:S01]  /*55c0*/  IMAD.MOV.U32 R22, RZ, RZ, RZ ;  /* 0x000000ffff167224 */ /* 0x000fe200078e00ff */
[----:B------:R-:W-:Y:S01]  /*55d0*/  IADD3 R20, R15, -R18, RZ ;  /* 0x800000120f147210 */ /* 0x000fe20007ffe0ff */
[----:B------:R-:W-:-:S03]  /*55e0*/  IMAD R14, R21, R16, RZ ;  /* 0x00000010150e7224 */ /* 0x000fc600078e02ff */
[----:B------:R-:W-:Y:S01]  /*55f0*/  IABS R12, R20 ;  /* 0x00000014000c7213 */ /* 0x000fe20000000000 */
[----:B------:R-:W-:Y:S01]  /*5600*/  IMAD.HI.U32 R14, R23, R14, R22 ;  /* 0x0000000e170e7227 */ /* 0x000fe200078e0016 */
[----:B------:R-:W-:Y:S02]  /*5610*/  LOP3.LUT R20, R20, R17, RZ, 0x3c, !PT ;  /* 0x0000001114147212 */ /* 0x000fe400078e3cff */
[----:B------:R-:W-:Y:S02]  /*5620*/  IADD3 R22, R32, 0x20, RZ ;  /* 0x0000002020167810 */ /* 0x000fe40007ffe0ff */
[----:B------:R-:W-:Y:S01]  /*5630*/  ISETP.GE.AND P1, PT, R20, RZ, PT ;  /* 0x000000ff1400720c */ /* 0x000fe20003f26270 */
[----:B------:R-:W-:-:S04]  /*5640*/  IMAD.HI.U32 R14, R14, R12, RZ ;  /* 0x0000000c0e0e7227 */ /* 0x000fc800078e00ff */
[----:B------:R-:W-:-:S04]  /*5650*/  IMAD.MOV R21, RZ, RZ, -R14 ;  /* 0x000000ffff157224 */ /* 0x000fc800078e0a0e */
[----:B------:R-:W-:Y:S01]  /*5660*/  IMAD R21, R16, R21, R12 ;  /* 0x0000001510157224 */ /* 0x000fe200078e020c */
[----:B------:R-:W-:-:S04]  /*5670*/  SHF.R.S32.HI R12, RZ, 0x1f, R19 ;  /* 0x0000001fff0c7819 */ /* 0x000fc80000011413 */
[----:B------:R-:W-:Y:S01]  /*5680*/  ISETP.GT.U32.AND P0, PT, R16, R21, PT ;  /* 0x000000151000720c */ /* 0x000fe20003f04070 */
[----:B------:R-:W-:-:S04]  /*5690*/  IMAD R12, R12, UR4, RZ ;  /* 0x000000040c0c7c24 */ /* 0x000fc8000f8e02ff */
[----:B------:R-:W-:-:S08]  /*56a0*/  IMAD R12, R19, UR5, R12 ;  /* 0x00000005130c7c24 */ /* 0x000fd0000f8e020c */
[----:B------:R-:W-:Y:S02]  /*56b0*/  @!P0 IMAD.IADD R21, R21, 0x1, -R16 ;  /* 0x0000000115158824 */ /* 0x000fe400078e0a10 */
[----:B------:R-:W-:Y:S01]  /*56c0*/  @!P0 VIADD R14, R14, 0x1 ;  /* 0x000000010e0e8836 */ /* 0x000fe20000000000 */
[----:B------:R-:W-:Y:S02]  /*56d0*/  ISETP.NE.AND P0, PT, R17, RZ, PT ;  /* 0x000000ff1100720c */ /* 0x000fe40003f05270 */
[----:B------:R-:W-:Y:S01]  /*56e0*/  ISETP.GE.U32.AND P2, PT, R21, R16, PT ;  /* 0x000000101500720c */ /* 0x000fe20003f46070 */
[----:B------:R-:W-:Y:S01]  /*56f0*/  IMAD.WIDE.U32 R20, R19, UR4, RZ ;  /* 0x0000000413147c25 */ /* 0x000fe2000f8e00ff */
[----:B------:R-:W-:-:S03]  /*5700*/  ULDC.64 UR4, c[0x0][0x2a0] ;  /* 0x0000a80000047ab9 */ /* 0x000fc60000000a00 */
[----:B------:R-:W-:-:S08]  /*5710*/  IMAD.IADD R21, R21, 0x1, R12 ;  /* 0x0000000115157824 */ /* 0x000fd000078e020c */
[----:B------:R-:W-:-:S05]  /*5720*/  @P2 IADD3 R14, R14, 0x1, RZ ;  /* 0x000000010e0e2810 */ /* 0x000fca0007ffe0ff */
[----:B------:R-:W-:Y:S01]  /*5730*/  @!P1 IMAD.MOV R14, RZ, RZ, -R14 ;  /* 0x000000ffff0e9224 */ /* 0x000fe200078e0a0e */
[----:B------:R-:W-:-:S04]  /*5740*/  @!P0 LOP3.LUT R14, RZ, R17, RZ, 0x33, !PT ;  /* 0x00000011ff0e8212 */ /* 0x000fc800078e33ff */
[----:B------:R-:W-:Y:S01]  /*5750*/  SHF.R.S32.HI R16, RZ, 0x1f, R14 ;  /* 0x0000001fff107819 */ /* 0x000fe2000001140e */
[C---:B------:R-:W-:Y:S02]  /*5760*/  IMAD R18, R14.reuse, R17, R18 ;  /* 0x000000110e127224 */ /* 0x040fe400078e0212 */
[----:B------:R-:W-:-:S04]  /*5770*/  IMAD.WIDE.U32 R20, R14, UR4, R20 ;  /* 0x000000040e147c25 */ /* 0x000fc8000f8e0014 */
[----:B------:R-:W-:Y:S02]  /*5780*/  IMAD.IADD R18, R15, 0x1, -R18 ;  /* 0x000000010f127824 */ /* 0x000fe400078e0a12 */
[----:B------:R-:W-:-:S03]  /*5790*/  IMAD R17, R16, UR4, RZ ;  /* 0x0000000410117c24 */ /* 0x000fc6000f8e02ff */
[----:B------:R-:W-:Y:S01]  /*57a0*/  SHF.R.S32.HI R15, RZ, 0x1f, R18 ;  /* 0x0000001fff0f7819 */ /* 0x000fe20000011412 */
[----:B------:R-:W-:Y:S01]  /*57b0*/  IMAD R17, R14, UR5, R17 ;  /* 0x000000050e117c24 */ /* 0x000fe2000f8e0211 */
[----:B------:R-:W-:Y:S01]  /*57c0*/  ULDC.64 UR4, c[0x0][0x298] ;  /* 0x0000a60000047ab9 */ /* 0x000fe20000000a00 */
[----:B------:R-:W-:Y:S02]  /*57d0*/  VIADD R14, R32, 0x40 ;  /* 0x00000040200e7836 */ /* 0x000fe40000000000 */
[----:B------:R-:W-:Y:S02]  /*57e0*/  IMAD.IADD R21, R21, 0x1, R17 ;  /* 0x0000000115157824 */ /* 0x000fe400078e0211 */
[----:B------:R-:W-:Y:S02]  /*57f0*/  IMAD R15, R15, UR4, RZ ;  /* 0x000000040f0f7c24 */ /* 0x000fe4000f8e02ff */
[----:B------:R-:W-:-:S04]  /*5800*/  IMAD.WIDE.U32 R20, R18, UR4, R20 ;  /* 0x0000000412147c25 */ /* 0x000fc8000f8e0014 */
[----:B------:R-:W-:Y:S01]  /*5810*/  IMAD R15, R18, UR5, R15 ;  /* 0x00000005120f7c24 */ /* 0x000fe2000f8e020f */
[-C--:B------:R-:W-:Y:S01]  /*5820*/  IADD3 R12, P2, R32, R20.reuse, RZ ;  /* 0x00000014200c7210 */ /* 0x080fe20007f5e0ff */
[----:B------:R-:W-:Y:S02]  /*5830*/  ULDC.64 UR4, c[0x0][0x280] ;  /* 0x0000a00000047ab9 */ /* 0x000fe40000000a00 */
[----:B------:R-:W-:Y:S01]  /*5840*/  IMAD.IADD R21, R21, 0x1, R15 ;  /* 0x0000000115157824 */ /* 0x000fe200078e020f */
[-C--:B------:R-:W-:Y:S02]  /*5850*/  IADD3 R15, P1, R22, R20.reuse, RZ ;  /* 0x00000014160f7210 */ /* 0x080fe40007f3e0ff */
[----:B------:R-:W-:Y:S02]  /*5860*/  IADD3 R20, P0, R14, R20, RZ ;  /* 0x000000140e147210 */ /* 0x000fe40007f1e0ff */
[-C--:B------:R-:W-:Y:S02]  /*5870*/  LEA.HI.X.SX32 R17, R32, R21.reuse, 0x1, P2 ;  /* 0x0000001520117211 */ /* 0x080fe400010f0eff */
[----:B------:R-:W-:-:S02]  /*5880*/  LEA.HI.X.SX32 R22, R22, R21, 0x1, P1 ;  /* 0x0000001516167211 */ /* 0x000fc400008f0eff */
[----:B------:R-:W-:Y:S02]  /*5890*/  LEA R18, P2, R12, UR4, 0x1 ;  /* 0x000000040c127c11 */ /* 0x000fe4000f8408ff */
[----:B------:R-:W-:Y:S02]  /*58a0*/  LEA.HI.X.SX32 R21, R14, R21, 0x1, P0 ;  /* 0x000000150e157211 */ /* 0x000fe400000f0eff */
[C---:B------:R-:W-:Y:S02]  /*58b0*/  LEA R16, P1, R15.reuse, UR4, 0x1 ;  /* 0x000000040f107c11 */ /* 0x040fe4000f8208ff */
[----:B------:R-:W-:Y:S02]  /*58c0*/  LEA R14, P0, R20, UR4, 0x1 ;  /* 0x00000004140e7c11 */ /* 0x000fe4000f8008ff */
[----:B------:R-:W-:Y:S02]  /*58d0*/  LEA.HI.X R19, R12, UR5, R17, 0x1, P2 ;  /* 0x000000050c137c11 */ /* 0x000fe400090f0c11 */
[----:B------:R-:W-:-:S02]  /*58e0*/  LEA.HI.X R17, R15, UR5, R22, 0x1, P1 ;  /* 0x000000050f117c11 */ /* 0x000fc400088f0c16 */
[----:B------:R-:W-:Y:S01]  /*58f0*/  LEA.HI.X R15, R20, UR5, R21, 0x1, P0 ;  /* 0x00000005140f7c11 */ /* 0x000fe200080f0c15 */
[----:B------:R-:W-:Y:S04]  /*5900*/  STG.E.64 desc[UR8][R18.64], R10 ;  /* 0x0000000a12007986 */ /* 0x000fe8000c101b08 */
[----:B------:R-:W-:Y:S04]  /*5910*/  STG.E.64 desc[UR8][R16.64], R6 ;  /* 0x0000000610007986 */ /* 0x000fe8000c101b08 */
[----:B------:R-:W-:Y:S01]  /*5920*/  STG.E.64 desc[UR8][R14.64], R2 ;  /* 0x000000020e007986 */ /* 0x000fe2000c101b08 */
[----:B------:R-:W-:Y:S05]  /*5930*/  EXIT ;  /* 0x000000000000794d */ /* 0x000fea0003800000 */
        .weak           $__internal_8_$__cuda_sm20_div_s64
        .type           $__internal_8_$__cuda_sm20_div_s64,@function
        .size           $__internal_8_$__cuda_sm20_div_s64,(.L_x_6402 - $__internal_8_$__cuda_sm20_div_s64)
$__internal_8_$__cuda_sm20_div_s64:
        /* <DEDUP_REMOVED lines=83> */
[----:B------:R-:W-:Y:S05]  /*5e70*/  RET.REL.NODEC R20 `(_ZN5flash32flash_fwd_splitkv_combine_kernelI23Flash_fwd_kernel_traitsILi96ELi64ELi128ELi4ELb0ELb0EN7cutlass10bfloat16_tE19Flash_kernel_traitsILi96ELi64ELi128ELi4ES3_EELi16ELi6ELb1EEEvNS_16Flash_fwd_paramsE) ;  /* 0xffffffa014607950 */ /* 0x000fea0003c3ffff */
.L_x_435:
        /* <DEDUP_REMOVED lines=16> */
.L_x_6402:


//--------------------- .text._ZN5flash32flash_fwd_splitkv_combine_kernelI23Flash_fwd_kernel_traitsILi96ELi64ELi128ELi4ELb0ELb0EN7cutlass10bfloat16_tE19Flash_kernel_traitsILi96ELi64ELi128ELi4ES3_EELi16ELi5ELb1EEEvNS_16Flash_fwd_paramsE --------------------------
	.section	.text._ZN5flash32flash_fwd_splitkv_combine_kernelI23Flash_fwd_kernel_traitsILi96ELi64ELi128ELi4ELb0ELb0EN7cutlass10bfloat16_tE19Flash_kernel_traitsILi96ELi64ELi128ELi4ES3_EELi16ELi5ELb1EEEvNS_16Flash_fwd_paramsE,"ax",@progbits
	.align	128
        .global         _ZN5flash32flash_fwd_splitkv_combine_kernelI23Flash_fwd_kernel_traitsILi96ELi64ELi128ELi4ELb0ELb0EN7cutlass10bfloat16_tE19Flash_kernel_traitsILi96ELi64ELi128ELi4ES3_EELi16ELi5ELb1EEEvNS_16Flash_fwd_paramsE
        .type           _ZN5flash32flash_fwd_splitkv_combine_kernelI23Flash_fwd_kernel_traitsILi96ELi64ELi128ELi4ELb0ELb0EN7cutlass10bfloat16_tE19Flash_kernel_traitsILi96ELi64ELi128ELi4ES3_EELi16ELi5ELb1EEEvNS_16Flash_fwd_paramsE,@function
        .size           _ZN5flash32flash_fwd_splitkv_combine_kernelI23Flash_fwd_kernel_traitsILi96ELi64ELi128ELi4ELb0ELb0EN7cutlass10bfloat16_tE19Flash_kernel_traitsILi96ELi64ELi128ELi4ES3_EELi16ELi5ELb1EEEvNS_16Flash_fwd_paramsE,(.L_x_6403 - _ZN5flash32flash_fwd_splitkv_combine_kernelI23Flash_fwd_kernel_traitsILi96ELi64ELi128ELi4ELb0ELb0EN7cutlass10bfloat16_tE19Flash_kernel_traitsILi96ELi64ELi128ELi4ES3_EELi16ELi5ELb1EEEvNS_16Flash_fwd_paramsE)
        .other          _ZN5flash32flash_fwd_splitkv_combine_kernelI23Flash_fwd_kernel_traitsILi96ELi64ELi128ELi4ELb0ELb0EN7cutlass10bfloat16_tE19Flash_kernel_traitsILi96ELi64ELi128ELi4ES3_EELi16ELi5ELb1EEEvNS_16Flash_fwd_paramsE,@"STO_CUDA_ENTRY STV_DEFAULT"
_ZN5flash32flash_fwd_splitkv_combine_kernelI23Flash_fwd_kernel_traitsILi96ELi64ELi128ELi4ELb0ELb0EN7cutlass10bfloat16_tE19Flash_kernel_traitsILi96ELi64ELi128ELi4ES3_EELi16ELi5ELb1EEEvNS_16Flash_fwd_paramsE:
.text._ZN5flash32flash_fwd_splitkv_combine_kernelI23Flash_fwd_kernel_traitsILi96ELi64ELi128ELi4ELb0ELb0EN7cutlass10bfloat16_tE19Flash_kernel_traitsILi96ELi64ELi128ELi4ES3_EELi16ELi5ELb1EEEvNS_16Flash_fwd_paramsE:
        /* <DEDUP_REMOVED lines=23> */
[----:B------:R-:W-:Y:S05]  /*0170*/  CALL.REL.NOINC `($__internal_9_$__cuda_sm20_div_s64) ;  /* 0x0000005000307944 */ /* 0x000fea0003c00000 */
[----:B------:R-:W-:Y:S05]  /*0180*/  BRA `(.L_x_437) ;  /* 0x00000000004c7947 */ /* 0x000fea0003800000 */
.L_x_436:
        /* <DEDUP_REMOVED lines=19> */
.L_x_437:
        /* <DEDUP_REMOVED lines=12> */
[----:B------:R-:W-:Y:S05]  /*0380*/  CALL.REL.NOINC `($__internal_9_$__cuda_sm20_div_s64) ;  /* 0x0000004c00ac7944 */ /* 0x000fea0003c00000 */
[----:B------:R-:W-:Y:S02]  /*0390*/  MOV R6, R20 ;  /* 0x0000001400067202 */ /* 0x000fe40000000f00 */
[----:B------:R-:W-:Y:S01]  /*03a0*/  MOV R7, R21 ;  /* 0x0000001500077202 */ /* 0x000fe20000000f00 */
[----:B------:R-:W-:Y:S05]  /*03b0*/  BRA `(.L_x_440) ;  /* 0x00000000004c7947 */ /* 0x000fea0003800000 */
.L_x_439:
        /* <DEDUP_REMOVED lines=19> */
.L_x_440:
[----:B------:R-:W-:Y:S05]  /*04f0*/  BSYNC B0 ;  /* 0x0000000000007941 */ /* 0x000fea0003800000 */
.L_x_438:
        /* <DEDUP_REMOVED lines=54> */
[----:B------:R-:W-:Y:S02]  /*0860*/  MOV R30, R20 ;  /* 0x00000014001e7202 */ /* 0x000fe40000000f00 */
[----:B------:R-:W-:Y:S01]  /*0870*/  MOV R31, R21 ;  /* 0x00000015001f7202 */ /* 0x000fe20000000f00 */
[----:B------:R-:W-:Y:S05]  /*0880*/  BRA `(.L_x_443) ;  /* 0x00000000004c7947 */ /* 0x000fea0003800000 */
.L_x_442:
        /* <DEDUP_REMOVED lines=19> */
.L_x_443:
[----:B------:R-:W-:Y:S05]  /*09c0*/  BSYNC B0 ;  /* 0x0000000000007941 */ /* 0x000fea0003800000 */
.L_x_441:
        /* <DEDUP_REMOVED lines=105> */
.L_x_445:
        /* <DEDUP_REMOVED lines=20> */
.L_x_446:
[----:B------:R-:W-:Y:S05]  /*11a0*/  BSYNC B0 ;  /* 0x0000000000007941 */ /* 0x000fea0003800000 */
.L_x_444:
        /* <DEDUP_REMOVED lines=115> */
[----:B------:R-:W-:Y:S05]  /*18e0*/  CALL.REL.NOINC `($__internal_9_$__cuda_sm20_div_s64) ;  /* 0x0000003800547944 */ /* 0x000fea0003c00000 */
[----:B------:R-:W-:Y:S02]  /*18f0*/  MOV R40, R20 ;  /* 0x0000001400287202 */ /* 0x000fe40000000f00 */
[----:B------:R-:W-:Y:S01]  /*1900*/  MOV R41, R21 ;  /* 0x0000001500297202 */ /* 0x000fe20000000f00 */
[----:B------:R-:W-:Y:S05]  /*1910*/  BRA `(.L_x_449) ;  /* 0x00000000004c7947 */ /* 0x000fea0003800000 */
.L_x_448:
        /* <DEDUP_REMOVED lines=19> */
.L_x_449:
[----:B------:R-:W-:Y:S05]  /*1a50*/  BSYNC B0 ;  /* 0x0000000000007941 */ /* 0x000fea0003800000 */
.L_x_447:
        /* <DEDUP_REMOVED lines=161> */
[----:B------:R-:W-:Y:S05]  /*2470*/  CALL.REL.NOINC `($__internal_9_$__cuda_sm20_div_s64) ;  /* 0x0000002c00707944 */ /* 0x000fea0003c00000 */
        /* <DEDUP_REMOVED lines=10> */
.L_x_454:
        /* <DEDUP_REMOVED lines=22> */
.L_x_455:
[----:B------:R-:W-:Y:S05]  /*2680*/  BSYNC B0 ;  /* 0x0000000000007941 */ /* 0x000fea0003800000 */
.L_x_453:
[----:B------:R-:W-:Y:S01]  /*2690*/  LOP3.LUT R19, R17, R0, RZ, 0xfc, !PT ;  /* 0x0000000011137212 */ /* 0x000fe200078efcff */
[----:B------:R-:W-:Y:S03]  /*26a0*/  BSSY B0, `(.L_x_456) ;  /* 0x0000028000007945 */ /* 0x000fe60003800000 */
[----:B------:R-:W-:-:S13]  /*26b0*/  ISETP.NE.U32.AND P0, PT, R19, RZ, PT ;  /* 0x000000ff1300720c */ /* 0x000fda0003f05070 */
[----:B------:R-:W-:Y:S05]  /*26c0*/  @!P0 BRA `(.L_x_457) ;  /* 0x00000000003c8947 */ /* 0x000fea0003800000 */
[----:B------:R-:W-:Y:S01]  /*26d0*/  IMAD.MOV.U32 R26, RZ, RZ, R25 ;  /* 0x000000ffff1a7224 */ /* 0x000fe200078e0019 */
[----:B------:R-:W-:Y:S02]  /*26e0*/  MOV R23, R0 ;  /* 0x0000000000177202 */ /* 0x000fe40000000f00 */
[----:B------:R-:W-:Y:S02]  /*26f0*/  MOV R24, 0x2710 ;  /* 0x0000271000187802 */ /* 0x000fe40000000f00 */
[----:B------:R-:W-:Y:S05]  /*2700*/  CALL.REL.NOINC `($__internal_9_$__cuda_sm20_div_s64) ;  /* 0x0000002800cc7944 */ /* 0x000fea0003c00000 */
        /* <DEDUP_REMOVED lines=11> */
.L_x_457:
        /* <DEDUP_REMOVED lines=22> */
.L_x_458:
[----:B------:R-:W-:Y:S05]  /*2920*/  BSYNC B0 ;  /* 0x0000000000007941 */ /* 0x000fea0003800000 */
.L_x_456:
        /* <DEDUP_REMOVED lines=11> */
[----:B------:R-:W-:Y:S05]  /*29e0*/  CALL.REL.NOINC `($__internal_9_$__cuda_sm20_div_s64) ;  /* 0x0000002800147944 */ /* 0x000fea0003c00000 */
[----:B------:R-:W-:-:S04]  /*29f0*/  IADD3 R17, P0, RZ, -R20, RZ ;  /* 0x80000014ff117210 */ /* 0x000fc80007f1e0ff */
[----:B------:R-:W-:Y:S01]  /*2a00*/  IADD3.X R18, RZ, ~R21, RZ, P0, !PT ;  /* 0x80000015ff127210 */ /* 0x000fe200007fe4ff */
[----:B------:R-:W-:-:S04]  /*2a10*/  IMAD.WIDE.U32 R42, R5, R17, R42 ;  /* 0x00000011052a7225 */ /* 0x000fc800078e002a */
[----:B------:R-:W-:-:S04]  /*2a20*/  IMAD R18, R18, R5, RZ ;  /* 0x0000000512127224 */ /* 0x000fc800078e02ff */
[----:B------:R-:W-:-:S05]  /*2a30*/  IMAD R4, R4, R17, R18 ;  /* 0x0000001104047224 */ /* 0x000fca00078e0212 */
[----:B------:R-:W-:Y:S01]  /*2a40*/  IADD3 R4, R43, R4, RZ ;  /* 0x000000042b047210 */ /* 0x000fe20007ffe0ff */
[----:B------:R-:W-:Y:S05]  /*2a50*/  BRA `(.L_x_461) ;  /* 0x0000000000587947 */ /* 0x000fea0003800000 */
.L_x_460:
        /* <DEDUP_REMOVED lines=22> */
.L_x_461:
[----:B------:R-:W-:Y:S05]  /*2bc0*/  BSYNC B0 ;  /* 0x0000000000007941 */ /* 0x000fea0003800000 */
.L_x_459:
        /* <DEDUP_REMOVED lines=38> */
[----:B------:R-:W-:Y:S05]  /*2e30*/  CALL.REL.NOINC `($__internal_9_$__cuda_sm20_div_s64) ;  /* 0x0000002400007944 */ /* 0x000fea0003c00000 */
        /* <DEDUP_REMOVED lines=12> */
.L_x_463:
        /* <DEDUP_REMOVED lines=23> */
.L_x_464:
[----:B------:R-:W-:Y:S05]  /*3070*/  BSYNC B0 ;  /* 0x0000000000007941 */ /* 0x000fea0003800000 */
.L_x_462:
        /* <DEDUP_REMOVED lines=19> */
.L_x_466:
        /* <DEDUP_REMOVED lines=22> */
.L_x_467:
[----:B------:R-:W-:Y:S05]  /*3310*/  BSYNC B0 ;  /* 0x0000000000007941 */ /* 0x000fea0003800000 */
.L_x_465:
        /* <DEDUP_REMOVED lines=19> */
.L_x_469:
        /* <DEDUP_REMOVED lines=23> */
.L_x_470:
[----:B------:R-:W-:Y:S05]  /*35c0*/  BSYNC B0 ;  /* 0x0000000000007941 */ /* 0x000fea0003800000 */
.L_x_468:
        /* <DEDUP_REMOVED lines=39> */
.L_x_472:
        /* <DEDUP_REMOVED lines=23> */
.L_x_473:
[----:B------:R-:W-:Y:S05]  /*39b0*/  BSYNC B0 ;  /* 0x0000000000007941 */ /* 0x000fea0003800000 */
.L_x_471:
        /* <DEDUP_REMOVED lines=29> */
.L_x_475:
        /* <DEDUP_REMOVED lines=23> */
.L_x_476:
[----:B------:R-:W-:Y:S05]  /*3d00*/  BSYNC B0 ;  /* 0x0000000000007941 */ /* 0x000fea0003800000 */
.L_x_474:
        /* <DEDUP_REMOVED lines=21> */
.L_x_452:
[----:B------:R-:W-:Y:S02]  /*3e60*/  ULDC.64 UR4, c[0x0][0x2b0] ;  /* 0x0000ac0000047ab9 */ /* 0x000fe40000000a00 */
[----:B------:R-:W-:-:S04]  /*3e70*/  LEA R2, P0, R38, UR4, 0x2 ;  /* 0x0000000426027c11 */ /* 0x000fc8000f8010ff */
[----:B------:R-:W-:-:S05]  /*3e80*/  LEA.HI.X R3, R38, UR5, R39, 0x2, P0 ;  /* 0x0000000526037c11 */ /* 0x000fca00080f1427 */
[----:B------:R0:W-:Y:S04]  /*3e90*/  STG.E desc[UR8][R2.64], R30 ;  /* 0x0000001e02007986 */ /* 0x0001e8000c101908 */
.L_x_451:
[----:B------:R-:W-:Y:S05]  /*3ea0*/  BSYNC B1 ;  /* 0x0000000000017941 */ /* 0x000fea0003800000 */
.L_x_450:
[----:B------:R-:W2:Y:S01]  /*3eb0*/  LDC R29, c[0x0][0x3c4] ;  /* 0x0000f100ff1d7b82 */ /* 0x000ea20000000800 */
[----:B------:R-:W-:Y:S01]  /*3ec0*/  VIADD R0, R36, 0x8 ;  /* 0x0000000824007836 */ /* 0x000fe20000000000 */
[----:B0-----:R-:W-:Y:S02]  /*3ed0*/  CS2R R2, SRZ ;  /* 0x0000000000027805 */ /* 0x001fe4000001ff00 */
[----:B-1----:R-:W-:Y:S02]  /*3ee0*/  CS2R R4, SRZ ;  /* 0x0000000000047805 */ /* 0x002fe4000001ff00 */
[----:B------:R-:W-:Y:S01]  /*3ef0*/  CS2R R6, SRZ ;  /* 0x0000000000067805 */ /* 0x000fe2000001ff00 */
[----:B------:R-:W-:Y:S01]  /*3f00*/  IMAD.MOV.U32 R13, RZ, RZ, RZ ;  /* 0x000000ffff0d7224 */ /* 0x000fe200078e00ff */
[-C--:B--2---:R-:W-:Y:S01]  /*3f10*/  ISETP.GE.OR P1, PT, R0, R29.reuse, P6 ;  /* 0x0000001d0000720c */ /* 0x084fe20003726670 */
[C---:B------:R-:W-:Y:S01]  /*3f20*/  VIADD R0, R36.reuse, 0x10 ;  /* 0x0000001024007836 */ /* 0x040fe20000000000 */
[----:B------:R-:W-:-:S04]  /*3f30*/  ISETP.GE.OR P2, PT, R36, R29, P6 ;  /* 0x0000001d2400720c */ /* 0x000fc80003746670 */
[----:B------:R-:W-:Y:S02]  /*3f40*/  ISETP.GE.OR P0, PT, R0, R29, P6 ;  /* 0x0000001d0000720c */ /* 0x000fe40003706670 */
[C---:B------:R-:W-:Y:S01]  /*3f50*/  IADD3 R0, R36.reuse, 0x18, RZ ;  /* 0x0000001824007810 */ /* 0x040fe20007ffe0ff */
[----:B------:R-:W-:-:S03]  /*3f60*/  IMAD.SHL.U32 R36, R36, 0x4, RZ ;  /* 0x0000000424247824 */ /* 0x000fc600078e00ff */
[----:B------:R-:W-:Y:S01]  /*3f70*/  ISETP.GE.OR P6, PT, R0, R29, P6 ;  /* 0x0000001d0000720c */ /* 0x000fe200037c6670 */
[C---:B------:R-:W-:Y:S01]  /*3f80*/  @!P1 FADD.FTZ R32, -R30.reuse, R32 ;  /* 0x000000201e209221 */ /* 0x040fe20000010100 */
[----:B------:R-:W-:Y:S01]  /*3f90*/  HFMA2.MMA R0, -RZ, RZ, 0, 0 ;  /* 0x00000000ff007435 */ /* 0x000fe200000001ff */
[----:B------:R-:W-:Y:S02]  /*3fa0*/  @!P2 FADD.FTZ R35, -R30, R35 ;  /* 0x000000231e23a221 */ /* 0x000fe40000010100 */
[----:B------:R-:W-:Y:S02]  /*3fb0*/  @!P1 FMUL.FTZ R32, R32, 1.4426950216293334961 ;  /* 0x3fb8aa3b20209820 */ /* 0x000fe40000410000 */
[----:B------:R-:W-:Y:S01]  /*3fc0*/  @!P0 FADD.FTZ R31, -R30, R31 ;  /* 0x0000001f1e1f8221 */ /* 0x000fe20000010100 */
[----:B------:R-:W-:Y:S01]  /*3fd0*/  @!P2 FMUL.FTZ R35, R35, 1.4426950216293334961 ;  /* 0x3fb8aa3b2323a820 */ /* 0x000fe20000410000 */
[----:B------:R-:W0:Y:S02]  /*3fe0*/  @!P1 MUFU.EX2 R9, R32 ;  /* 0x0000002000099308 */ /* 0x000e240000000800 */
[----:B------:R-:W-:-:S02]  /*3ff0*/  @!P0 FMUL.FTZ R31, R31, 1.4426950216293334961 ;  /* 0x3fb8aa3b1f1f8820 */ /* 0x000fc40000410000 */
[----:B------:R-:W-:-:S04]  /*4000*/  @!P6 FADD.FTZ R30, -R30, R33 ;  /* 0x000000211e1ee221 */ /* 0x000fc80000010100 */
[----:B------:R-:W1:Y:S01]  /*4010*/  @!P0 MUFU.EX2 R31, R31 ;  /* 0x0000001f001f8308 */ /* 0x000e620000000800 */
[----:B------:R-:W-:-:S07]  /*4020*/  @!P6 FMUL.FTZ R11, R30, 1.4426950216293334961 ;  /* 0x3fb8aa3b1e0be820 */ /* 0x000fce0000410000 */
[----:B------:R-:W2:Y:S01]  /*4030*/  @!P2 MUFU.EX2 R35, R35 ;  /* 0x000000230023a308 */ /* 0x000ea20000000800 */
[----:B0-----:R0:W-:Y:S07]  /*4040*/  @!P1 STS [R34+0x220], R9 ;  /* 0x0002200922009388 */ /* 0x0011ee0000000800 */
[----:B------:R-:W3:Y:S01]  /*4050*/  @!P6 MUFU.EX2 R11, R11 ;  /* 0x0000000b000be308 */ /* 0x000ee20000000800 */
[----:B-1----:R-:W-:Y:S01]  /*4060*/  @!P0 STS [R34+0x440], R31 ;  /* 0x0004401f22008388 */ /* 0x002fe20000000800 */
[----:B------:R-:W-:-:S03]  /*4070*/  ISETP.GE.AND P0, PT, R29, 0x1, PT ;  /* 0x000000011d00780c */ /* 0x000fc60003f06270 */
        /* <DEDUP_REMOVED lines=39> */
.L_x_479:
        /* <DEDUP_REMOVED lines=77> */
.L_x_478:
        /* <DEDUP_REMOVED lines=46> */
.L_x_480:
        /* <DEDUP_REMOVED lines=9> */
.L_x_482:
[----:B------:R-:W-:Y:S05]  /*4b30*/  BSYNC B0 ;  /* 0x0000000000007941 */ /* 0x000fea0003800000 */
.L_x_481:
        /* <DEDUP_REMOVED lines=12> */
.L_x_477:
        /* <DEDUP_REMOVED lines=100> */
        .weak           $__internal_9_$__cuda_sm20_div_s64
        .type           $__internal_9_$__cuda_sm20_div_s64,@function
        .size           $__internal_9_$__cuda_sm20_div_s64,(.L_x_6403 - $__internal_9_$__cuda_sm20_div_s64)
$__internal_9_$__cuda_sm20_div_s64:
        /* <DEDUP_REMOVED lines=83> */
[----:B------:R-:W-:Y:S06]  /*5770*/  RET.REL.NODEC R44 `(_ZN5flash32flash_fwd_splitkv_combine_kernelI23Flash_fwd_kernel_traitsILi96ELi64ELi128ELi4ELb0ELb0EN7cutlass10bfloat16_tE19Flash_kernel_traitsILi96ELi64ELi128ELi4ES3_EELi16ELi5ELb1EEEvNS_16Flash_fwd_paramsE) ;  /* 0xffffffa82c207950 */ /* 0x000fec0003c3ffff */
.L_x_483:
        /* <DEDUP_REMOVED lines=16> */
.L_x_6403:


//--------------------- .text._ZN5flash32flash_fwd_splitkv_combine_kernelI23Flash_fwd_kernel_traitsILi96ELi64ELi128ELi4ELb0ELb0EN7cutlass10bfloat16_tE19Flash_kernel_traitsILi96ELi64ELi128ELi4ES3_EELi16ELi4ELb1EEEvNS_16Flash_fwd_paramsE --------------------------
	.section	.text._ZN5flash32flash_fwd_splitkv_combine_kernelI23Flash_fwd_kernel_traitsILi96ELi64ELi128ELi4ELb0ELb0EN7cutlass10bfloat16_tE19Flash_kernel_traitsILi96ELi64ELi128ELi4ES3_EELi16ELi4ELb1EEEvNS_16Flash_fwd_paramsE,"ax",@progbits
	.align	128
        .global         _ZN5flash32flash_fwd_splitkv_combine_kernelI23Flash_fwd_kernel_traitsILi96ELi64ELi128ELi4ELb0ELb0EN7cutlass10bfloat16_tE19Flash_kernel_traitsILi96ELi64ELi128ELi4ES3_EELi16ELi4ELb1EEEvNS_16Flash_fwd_paramsE
        .type           _ZN5flash32flash_fwd_splitkv_combine_kernelI23Flash_fwd_kernel_traitsILi96ELi64ELi128ELi4ELb0ELb0EN7cutlass10bfloat16_tE19Flash_kernel_traitsILi96ELi64ELi128ELi4ES3_EELi16ELi4ELb1EEEvNS_16Flash_fwd_paramsE,@function
        .size           _ZN5flash32flash_fwd_splitkv_combine_kernelI23Flash_fwd_kernel_traitsILi96ELi64ELi128ELi4ELb0ELb0EN7cutlass10bfloat16_tE19Flash_kernel_traitsILi96ELi64ELi128ELi4ES3_EELi16ELi4ELb1EEEvNS_16Flash_fwd_paramsE,(.L_x_6404 - _ZN5flash32flash_fwd_splitkv_combine_kernelI23Flash_fwd_kernel_traitsILi96ELi64ELi128ELi4ELb0ELb0EN7cutlass10bfloat16_tE19Flash_kernel_traitsILi96ELi64ELi128ELi4ES3_EELi16ELi4ELb1EEEvNS_16Flash_fwd_paramsE)
        .other          _ZN5flash32flash_fwd_splitkv_combine_kernelI23Flash_fwd_kernel_traitsILi96ELi64ELi128ELi4ELb0ELb0EN7cutlass10bfloat16_tE19Flash_kernel_traitsILi96ELi64ELi128ELi4ES3_EELi16ELi4ELb1EEEvNS_16Flash_fwd_paramsE,@"STO_CUDA_ENTRY STV_DEFAULT"
_ZN5flash32flash_fwd_splitkv_combine_kernelI23Flash_fwd_kernel_traitsILi96ELi64ELi128ELi4ELb0ELb0EN7cutlass10bfloat16_tE19Flash_kernel_traitsILi96ELi64ELi128ELi4ES3_EELi16ELi4ELb1EEEvNS_16Flash_fwd_paramsE:
.text._ZN5flash32flash_fwd_splitkv_combine_kernelI23Flash_fwd_kernel_traitsILi96ELi64ELi128ELi4ELb0ELb0EN7cutlass10bfloat16_tE19Flash_kernel_traitsILi96ELi64ELi128ELi4ES3_EELi16ELi4ELb1EEEvNS_16Flash_fwd_paramsE:
        /* <DEDUP_REMOVED lines=23> */
[----:B------:R-:W-:Y:S05]  /*0170*/  CALL.REL.NOINC `($__internal_10_$__cuda_sm20_div_s64) ;  /* 0x0000004c00407944 */ /* 0x000fea0003c00000 */
[----:B------:R-:W-:Y:S05]  /*0180*/  BRA `(.L_x_485) ;  /* 0x00000000004c7947 */ /* 0x000fea0003800000 */
.L_x_484:
        /* <DEDUP_REMOVED lines=19> */
.L_x_485:
        /* <DEDUP_REMOVED lines=12> */
[----:B------:R-:W-:Y:S05]  /*0380*/  CALL.REL.NOINC `($__internal_10_$__cuda_sm20_div_s64) ;  /* 0x0000004800bc7944 */ /* 0x000fea0003c00000 */
[----:B------:R-:W-:Y:S02]  /*0390*/  MOV R8, R20 ;  /* 0x0000001400087202 */ /* 0x000fe40000000f00 */
[----:B------:R-:W-:Y:S01]  /*03a0*/  MOV R9, R21 ;  /* 0x0000001500097202 */ /* 0x000fe20000000f00 */
[----:B------:R-:W-:Y:S05]  /*03b0*/  BRA `(.L_x_488) ;  /* 0x00000000004c7947 */ /* 0x000fea0003800000 */
.L_x_487:
        /* <DEDUP_REMOVED lines=19> */
.L_x_488:
[----:B------:R-:W-:Y:S05]  /*04f0*/  BSYNC B0 ;  /* 0x0000000000007941 */ /* 0x000fea0003800000 */
.L_x_486:
        /* <DEDUP_REMOVED lines=42> */
.L_x_490:
        /* <DEDUP_REMOVED lines=19> */
.L_x_491:
[----:B------:R-:W-:Y:S05]  /*08d0*/  BSYNC B0 ;  /* 0x0000000000007941 */ /* 0x000fea0003800000 */
.L_x_489:
        /* <DEDUP_REMOVED lines=72> */
[----:B------:R-:W-:Y:S05]  /*0d60*/  CALL.REL.NOINC `($__internal_10_$__cuda_sm20_div_s64) ;  /* 0x0000004000447944 */ /* 0x000fea0003c00000 */
[----:B------:R-:W-:Y:S02]  /*0d70*/  MOV R38, R20 ;  /* 0x0000001400267202 */ /* 0x000fe40000000f00 */
[----:B------:R-:W-:Y:S01]  /*0d80*/  MOV R39, R21 ;  /* 0x0000001500277202 */ /* 0x000fe20000000f00 */
[----:B------:R-:W-:Y:S05]  /*0d90*/  BRA `(.L_x_494) ;  /* 0x00000000004c7947 */ /* 0x000fea0003800000 */
.L_x_493:
        /* <DEDUP_REMOVED lines=19> */
.L_x_494:
[----:B------:R-:W-:Y:S05]  /*0ed0*/  BSYNC B0 ;  /* 0x0000000000007941 */ /* 0x000fea0003800000 */
.L_x_492:
        /* <DEDUP_REMOVED lines=41> */
.L_x_496:
        /* <DEDUP_REMOVED lines=19> */
.L_x_497:
[----:B------:R-:W-:Y:S05]  /*12a0*/  BSYNC B0 ;  /* 0x0000000000007941 */ /* 0x000fea0003800000 */
.L_x_495:
        /* <DEDUP_REMOVED lines=236> */
[----:B------:R-:W-:Y:S05]  /*2170*/  CALL.REL.NOINC `($__internal_10_$__cuda_sm20_div_s64) ;  /* 0x0000002c00407944 */ /* 0x000fea0003c00000 */
        /* <DEDUP_REMOVED lines=10> */
.L_x_502:
        /* <DEDUP_REMOVED lines=22> */
.L_x_503:
[----:B------:R-:W-:Y:S05]  /*2380*/  BSYNC B0 ;  /* 0x0000000000007941 */ /* 0x000fea0003800000 */
.L_x_501:
[----:B------:R-:W-:Y:S01]  /*2390*/  LOP3.LUT R19, R17, R0, RZ, 0xfc, !PT ;  /* 0x0000000011137212 */ /* 0x000fe200078efcff */
[----:B------:R-:W-:Y:S03]  /*23a0*/  BSSY B0, `(.L_x_504) ;  /* 0x0000028000007945 */ /* 0x000fe60003800000 */
[----:B------:R-:W-:-:S13]  /*23b0*/  ISETP.NE.U32.AND P1, PT, R19, RZ, PT ;  /* 0x000000ff1300720c */ /* 0x000fda0003f25070 */
[----:B------:R-:W-:Y:S05]  /*23c0*/  @!P1 BRA `(.L_x_505) ;  /* 0x00000000003c9947 */ /* 0x000fea0003800000 */
[----:B------:R-:W-:Y:S01]  /*23d0*/  IMAD.MOV.U32 R26, RZ, RZ, R27 ;  /* 0x000000ffff1a7224 */ /* 0x000fe200078e001b */
[----:B------:R-:W-:Y:S02]  /*23e0*/  MOV R25, R0 ;  /* 0x0000000000197202 */ /* 0x000fe40000000f00 */
[----:B------:R-:W-:Y:S02]  /*23f0*/  MOV R24, 0x2410 ;  /* 0x0000241000187802 */ /* 0x000fe40000000f00 */
[----:B------:R-:W-:Y:S05]  /*2400*/  CALL.REL.NOINC `($__internal_10_$__cuda_sm20_div_s64) ;  /* 0x00000028009c7944 */ /* 0x000fea0003c00000 */
        /* <DEDUP_REMOVED lines=11> */
.L_x_505:
        /* <DEDUP_REMOVED lines=22> */
.L_x_506:
[----:B------:R-:W-:Y:S05]  /*2620*/  BSYNC B0 ;  /* 0x0000000000007941 */ /* 0x000fea0003800000 */
.L_x_504:
        /* <DEDUP_REMOVED lines=11> */
[----:B------:R-:W-:Y:S05]  /*26e0*/  CALL.REL.NOINC `($__internal_10_$__cuda_sm20_div_s64) ;  /* 0x0000002400e47944 */ /* 0x000fea0003c00000 */
[----:B------:R-:W-:-:S04]  /*26f0*/  IADD3 R17, P0, RZ, -R20, RZ ;  /* 0x80000014ff117210 */ /* 0x000fc80007f1e0ff */
[----:B------:R-:W-:Y:S01]  /*2700*/  IADD3.X R18, RZ, ~R21, RZ, P0, !PT ;  /* 0x80000015ff127210 */ /* 0x000fe200007fe4ff */
[----:B------:R-:W-:-:S04]  /*2710*/  IMAD.WIDE.U32 R40, R5, R17, R40 ;  /* 0x0000001105287225 */ /* 0x000fc800078e0028 */
[----:B------:R-:W-:-:S04]  /*2720*/  IMAD R18, R18, R5, RZ ;  /* 0x0000000512127224 */ /* 0x000fc800078e02ff */
[----:B------:R-:W-:-:S05]  /*2730*/  IMAD R4, R4, R17, R18 ;  /* 0x0000001104047224 */ /* 0x000fca00078e0212 */
[----:B------:R-:W-:Y:S01]  /*2740*/  IADD3 R4, R41, R4, RZ ;  /* 0x0000000429047210 */ /* 0x000fe20007ffe0ff */
[----:B------:R-:W-:Y:S05]  /*2750*/  BRA `(.L_x_509) ;  /* 0x0000000000587947 */ /* 0x000fea0003800000 */
.L_x_508:
        /* <DEDUP_REMOVED lines=22> */
.L_x_509:
[----:B------:R-:W-:Y:S05]  /*28c0*/  BSYNC B0 ;  /* 0x0000000000007941 */ /* 0x000fea0003800000 */
.L_x_507:
        /* <DEDUP_REMOVED lines=38> */
[----:B------:R-:W-:Y:S05]  /*2b30*/  CALL.REL.NOINC `($__internal_10_$__cuda_sm20_div_s64) ;  /* 0x0000002000d07944 */ /* 0x000fea0003c00000 */
        /* <DEDUP_REMOVED lines=12> */
.L_x_511:
        /* <DEDUP_REMOVED lines=23> */
.L_x_512:
[----:B------:R-:W-:Y:S05]  /*2d70*/  BSYNC B0 ;  /* 0x0000000000007941 */ /* 0x000fea0003800000 */
.L_x_510:
        /* <DEDUP_REMOVED lines=19> */
.L_x_514:
        /* <DEDUP_REMOVED lines=22> */
.L_x_515:
[----:B------:R-:W-:Y:S05]  /*3010*/  BSYNC B0 ;  /* 0x0000000000007941 */ /* 0x000fea0003800000 */
.L_x_513:
        /* <DEDUP_REMOVED lines=19> */
.L_x_517:
        /* <DEDUP_REMOVED lines=23> */
.L_x_518:
[----:B------:R-:W-:Y:S05]  /*32c0*/  BSYNC B0 ;  /* 0x0000000000007941 */ /* 0x000fea0003800000 */
.L_x_516:
        /* <DEDUP_REMOVED lines=39> */
.L_x_520:
        /* <DEDUP_REMOVED lines=23> */
.L_x_521:
[----:B------:R-:W-:Y:S05]  /*36b0*/  BSYNC B0 ;  /* 0x0000000000007941 */ /* 0x000fea0003800000 */
.L_x_519:
        /* <DEDUP_REMOVED lines=29> */
.L_x_523:
        /* <DEDUP_REMOVED lines=23> */
.L_x_524:
[----:B------:R-:W-:Y:S05]  /*3a00*/  BSYNC B0 ;  /* 0x0000000000007941 */ /* 0x000fea0003800000 */
.L_x_522:
        /* <DEDUP_REMOVED lines=21> */
.L_x_500:
[----:B------:R-:W-:Y:S02]  /*3b60*/  ULDC.64 UR4, c[0x0][0x2b0] ;  /* 0x0000ac0000047ab9 */ /* 0x000fe40000000a00 */
[----:B------:R-:W-:-:S04]  /*3b70*/  LEA R2, P0, R36, UR4, 0x2 ;  /* 0x0000000424027c11 */ /* 0x000fc8000f8010ff */
[----:B------:R-:W-:-:S05]  /*3b80*/  LEA.HI.X R3, R36, UR5, R37, 0x2, P0 ;  /* 0x0000000524037c11 */ /* 0x000fca00080f1425 */
[----:B------:R0:W-:Y:S04]  /*3b90*/  STG.E desc[UR8][R2.64], R31 ;  /* 0x0000001f02007986 */ /* 0x0001e8000c101908 */
.L_x_499:
[----:B------:R-:W-:Y:S05]  /*3ba0*/  BSYNC B1 ;  /* 0x0000000000017941 */ /* 0x000fea0003800000 */
.L_x_498:
[----:B------:R-:W2:Y:S01]  /*3bb0*/  LDC R12, c[0x0][0x3c4] ;  /* 0x0000f100ff0c7b82 */ /* 0x000ea20000000800 */
[C---:B0-----:R-:W-:Y:S01]  /*3bc0*/  VIADD R3, R35.reuse, 0x8 ;  /* 0x0000000823037836 */ /* 0x041fe20000000000 */
[----:B------:R-:W-:Y:S01]  /*3bd0*/  CS2R R6, SRZ ;  /* 0x0000000000067805 */ /* 0x000fe2000001ff00 */
[----:B------:R-:W-:Y:S02]  /*3be0*/  IMAD.MOV.U32 R0, RZ, RZ, RZ ;  /* 0x000000ffff007224 */ /* 0x000fe400078e00ff */
[----:B------:R-:W-:Y:S01]  /*3bf0*/  IMAD.MOV.U32 R13, RZ, RZ, RZ ;  /* 0x000000ffff0d7224 */ /* 0x000fe200078e00ff */
[-C--:B--2---:R-:W-:Y:S02]  /*3c00*/  ISETP.GE.OR P0, PT, R35, R12.reuse, P3 ;  /* 0x0000000c2300720c */ /* 0x084fe40001f06670 */
[----:B------:R-:W-:Y:S02]  /*3c10*/  ISETP.GE.OR P3, PT, R3, R12, P3 ;  /* 0x0000000c0300720c */ /* 0x000fe40001f66670 */
[----:B------:R-:W-:-:S09]  /*3c20*/  CS2R R2, SRZ ;  /* 0x0000000000027805 */ /* 0x000fd2000001ff00 */
[----:B-1----:R-:W-:Y:S01]  /*3c30*/  @!P0 FADD.FTZ R4, -R31, R32 ;  /* 0x000000201f048221 */ /* 0x002fe20000010100 */
[----:B------:R-:W-:Y:S02]  /*3c40*/  IMAD.SHL.U32 R32, R35, 0x4, RZ ;  /* 0x0000000423207824 */ /* 0x000fe400078e00ff */
[----:B------:R-:W-:Y:S01]  /*3c50*/  @!P3 FADD.FTZ R31, -R31, R33 ;  /* 0x000000211f1fb221 */ /* 0x000fe20000010100 */
[----:B------:R-:W-:-:S03]  /*3c60*/  @!P0 FMUL.FTZ R4, R4, 1.4426950216293334961 ;  /* 0x3fb8aa3b04048820 */ /* 0x000fc60000410000 */
[----:B------:R-:W-:Y:S01]  /*3c70*/  @!P3 FMUL.FTZ R11, R31, 1.4426950216293334961 ;  /* 0x3fb8aa3b1f0bb820 */ /* 0x000fe20000410000 */
[----:B------:R-:W0:Y:S08]  /*3c80*/  @!P0 MUFU.EX2 R9, R4 ;  /* 0x0000000400098308 */ /* 0x000e300000000800 */
[----:B------:R-:W1:Y:S01]  /*3c90*/  @!P3 MUFU.EX2 R11, R11 ;  /* 0x0000000b000bb308 */ /* 0x000e620000000800 */
[----:B0-----:R0:W-:Y:S01]  /*3ca0*/  @!P0 STS [R34], R9 ;  /* 0x0000000922008388 */ /* 0x0011e20000000800 */
[----:B------:R-:W-:-:S02]  /*3cb0*/  ISETP.GE.AND P0, PT, R12, 0x1, PT ;  /* 0x000000010c00780c */ /* 0x000fc40003f06270 */
[----:B------:R-:W-:Y:S01]  /*3cc0*/  CS2R R4, SRZ ;  /* 0x0000000000047805 */ /* 0x000fe2000001ff00 */
        /* <DEDUP_REMOVED lines=38> */
.L_x_527:
        /* <DEDUP_REMOVED lines=77> */
.L_x_526:
        /* <DEDUP_REMOVED lines=46> */
.L_x_528:
        /* <DEDUP_REMOVED lines=9> */
.L_x_530:
[----:B------:R-:W-:Y:S05]  /*4770*/  BSYNC B0 ;  /* 0x0000000000007941 */ /* 0x000fea0003800000 */
.L_x_529:
        /* <DEDUP_REMOVED lines=12> */
.L_x_525:
        /* <DEDUP_REMOVED lines=100> */
        .weak           $__internal_10_$__cuda_sm20_div_s64
        .type           $__internal_10_$__cuda_sm20_div_s64,@function
        .size           $__internal_10_$__cuda_sm20_div_s64,(.L_x_6404 - $__internal_10_$__cuda_sm20_div_s64)
$__internal_10_$__cuda_sm20_div_s64:
        /* <DEDUP_REMOVED lines=83> */
[----:B------:R-:W-:Y:S06]  /*53b0*/  RET.REL.NODEC R22 `(_ZN5flash32flash_fwd_splitkv_combine_kernelI23Flash_fwd_kernel_traitsILi96ELi64ELi128ELi4ELb0ELb0EN7cutlass10bfloat16_tE19Flash_kernel_traitsILi96ELi64ELi128ELi4ES3_EELi16ELi4ELb1EEEvNS_16Flash_fwd_paramsE) ;  /* 0xffffffac16107950 */ /* 0x000fec0003c3ffff */
.L_x_531:
        /* <DEDUP_REMOVED lines=12> */
.L_x_6404:


//--------------------- .text._ZN5flash32flash_fwd_splitkv_combine_kernelI23Flash_fwd_kernel_traitsILi96ELi64ELi128ELi4ELb0ELb0EN7cutlass10bfloat16_tE19Flash_kernel_traitsILi96ELi64ELi128ELi4ES3_EELi16ELi3ELb1EEEvNS_16Flash_fwd_paramsE --------------------------
	.section	.text._ZN5flash32flash_fwd_splitkv_combine_kernelI23Flash_fwd_kernel_traitsILi96ELi64ELi128ELi4ELb0ELb0EN7cutlass10bfloat16_tE19Flash_kernel_traitsILi96ELi64ELi128ELi4ES3_EELi16ELi3ELb1EEEvNS_16Flash_fwd_paramsE,"ax",@progbits
	.align	128
        .global         _ZN5flash32flash_fwd_splitkv_combine_kernelI23Flash_fwd_kernel_traitsILi96ELi64ELi128ELi4ELb0ELb0EN7cutlass10bfloat16_tE19Flash_kernel_traitsILi96ELi64ELi128ELi4ES3_EELi16ELi3ELb1EEEvNS_16Flash_fwd_paramsE
        .type           _ZN5flash32flash_fwd_splitkv_combine_kernelI23Flash_fwd_kernel_traitsILi96ELi64ELi128ELi4ELb0ELb0EN7cutlass10bfloat16_tE19Flash_kernel_traitsILi96ELi64ELi128ELi4ES3_EELi16ELi3ELb1EEEvNS_16Flash_fwd_paramsE,@function
        .size           _ZN5flash32flash_fwd_splitkv_combine_kernelI23Flash_fwd_kernel_traitsILi96ELi64ELi128ELi4ELb0ELb0EN7cutlass10bfloat16_tE19Flash_kernel_traitsILi96ELi64ELi128ELi4ES3_EELi16ELi3ELb1EEEvNS_16Flash_fwd_paramsE,(.L_x_6405 - _ZN5flash32flash_fwd_splitkv_combine_kernelI23Flash_fwd_kernel_traitsILi96ELi64ELi128ELi4ELb0ELb0EN7cutlass10bfloat16_tE19Flash_kernel_traitsILi96ELi64ELi128ELi4ES3_EELi16ELi3ELb1EEEvNS_16Flash_fwd_paramsE)
        .other          _ZN5flash32flash_fwd_splitkv_combine_kernelI23Flash_fwd_kernel_traitsILi96ELi64ELi128ELi4ELb0ELb0EN7cutlass10bfloat16_tE19Flash_kernel_traitsILi96ELi64ELi128ELi4ES3_EELi16ELi3ELb1EEEvNS_16Flash_fwd_paramsE,@"STO_CUDA_ENTRY STV_DEFAULT"
_ZN5flash32flash_fwd_splitkv_combine_kernelI23Flash_fwd_kernel_traitsILi96ELi64ELi128ELi4ELb0ELb0EN7cutlass10bfloat16_tE19Flash_kernel_traitsILi96ELi64ELi128ELi4ES3_EELi16ELi3ELb1EEEvNS_16Flash_fwd_paramsE:
.text._ZN5flash32flash_fwd_splitkv_combine_kernelI23Flash_fwd_kernel_traitsILi96ELi64ELi128ELi4ELb0ELb0EN7cutlass10bfloat16_tE19Flash_kernel_traitsILi96ELi64ELi128ELi4ES3_EELi16ELi3ELb1EEEvNS_16Flash_fwd_paramsE:
        /* <DEDUP_REMOVED lines=23> */
[----:B------:R-:W-:Y:S05]  /*0170*/  CALL.REL.NOINC `($__internal_11_$__cuda_sm20_div_s64) ;  /* 0x0000004c00447944 */ /* 0x000fea0003c00000 */
[----:B------:R-:W-:Y:S05]  /*0180*/  BRA `(.L_x_533) ;  /* 0x00000000004c7947 */ /* 0x000fea0003800000 */
.L_x_532:
        /* <DEDUP_REMOVED lines=19> */
.L_x_533:
        /* <DEDUP_REMOVED lines=12> */
[----:B------:R-:W-:Y:S05]  /*0380*/  CALL.REL.NOINC `($__internal_11_$__cuda_sm20_div_s64) ;  /* 0x0000004800c07944 */ /* 0x000fea0003c00000 */
[----:B------:R-:W-:Y:S02]  /*0390*/  MOV R8, R18 ;  /* 0x0000001200087202 */ /* 0x000fe40000000f00 */
[----:B------:R-:W-:Y:S01]  /*03a0*/  MOV R9, R19 ;  /* 0x0000001300097202 */ /* 0x000fe20000000f00 */
[----:B------:R-:W-:Y:S05]  /*03b0*/  BRA `(.L_x_536) ;  /* 0x00000000004c7947 */ /* 0x000fea0003800000 */
.L_x_535:
        /* <DEDUP_REMOVED lines=19> */
.L_x_536:
[----:B------:R-:W-:Y:S05]  /*04f0*/  BSYNC B0 ;  /* 0x0000000000007941 */ /* 0x000fea0003800000 */
.L_x_534:
        /* <DEDUP_REMOVED lines=42> */
.L_x_538:
        /* <DEDUP_REMOVED lines=19> */
.L_x_539:
[----:B------:R-:W-:Y:S05]  /*08d0*/  BSYNC B0 ;  /* 0x0000000000007941 */ /* 0x000fea0003800000 */
.L_x_537:
        /* <DEDUP_REMOVED lines=74> */
[----:B------:R-:W-:Y:S02]  /*0d80*/  MOV R34, R18 ;  /* 0x0000001200227202 */ /* 0x000fe40000000f00 */
[----:B------:R-:W-:Y:S01]  /*0d90*/  MOV R35, R19 ;  /* 0x0000001300237202 */ /* 0x000fe20000000f00 */
[----:B------:R-:W-:Y:S05]  /*0da0*/  BRA `(.L_x_542) ;  /* 0x00000000004c7947 */ /* 0x000fea0003800000 */
.L_x_541:
        /* <DEDUP_REMOVED lines=19> */
.L_x_542:
[----:B------:R-:W-:Y:S05]  /*0ee0*/  BSYNC B0 ;  /* 0x0000000000007941 */ /* 0x000fea0003800000 */
.L_x_540:
        /* <DEDUP_REMOVED lines=43> */
.L_x_544:
        /* <DEDUP_REMOVED lines=19> */
.L_x_545:
[----:B------:R-:W-:Y:S05]  /*12d0*/  BSYNC B0 ;  /* 0x0000000000007941 */ /* 0x000fea0003800000 */
.L_x_543:
        /* <DEDUP_REMOVED lines=67> */
.L_x_547:
[----:B------:R-:W-:Y:S05]  /*1710*/  BSYNC B0 ;  /* 0x0000000000007941 */ /* 0x000fea0003800000 */
.L_x_546:
        /* <DEDUP_REMOVED lines=14> */
.L_x_549:
[----:B------:R-:W-:Y:S05]  /*1800*/  BSYNC B0 ;  /* 0x0000000000007941 */ /* 0x000fea0003800000 */
.L_x_548:
        /* <DEDUP_REMOVED lines=142> */
[----:B------:R-:W-:Y:S05]  /*20f0*/  CALL.REL.NOINC `($__internal_11_$__cuda_sm20_div_s64) ;  /* 0x0000002c00647944 */ /* 0x000fea0003c00000 */
        /* <DEDUP_REMOVED lines=9> */
.L_x_554:
        /* <DEDUP_REMOVED lines=22> */
.L_x_555:
[----:B------:R-:W-:Y:S05]  /*22f0*/  BSYNC B0 ;  /* 0x0000000000007941 */ /* 0x000fea0003800000 */
.L_x_553:
        /* <DEDUP_REMOVED lines=19> */
.L_x_557:
        /* <DEDUP_REMOVED lines=22> */
.L_x_558:
[----:B------:R-:W-:Y:S05]  /*2590*/  BSYNC B0 ;  /* 0x0000000000007941 */ /* 0x000fea0003800000 */
.L_x_556:
        /* <DEDUP_REMOVED lines=11> */
[----:B------:R-:W-:Y:S05]  /*2650*/  CALL.REL.NOINC `($__internal_11_$__cuda_sm20_div_s64) ;  /* 0x00000028000c7944 */ /* 0x000fea0003c00000 */
[----:B------:R-:W-:-:S04]  /*2660*/  IADD3 R17, P0, RZ, -R18, RZ ;  /* 0x80000012ff117210 */ /* 0x000fc80007f1e0ff */
[----:B------:R-:W-:Y:S01]  /*2670*/  IADD3.X R16, RZ, ~R19, RZ, P0, !PT ;  /* 0x80000013ff107210 */ /* 0x000fe200007fe4ff */
[----:B------:R-:W-:-:S04]  /*2680*/  IMAD.WIDE.U32 R36, R5, R17, R36 ;  /* 0x0000001105247225 */ /* 0x000fc800078e0024 */
[----:B------:R-:W-:-:S04]  /*2690*/  IMAD R16, R16, R5, RZ ;  /* 0x0000000510107224 */ /* 0x000fc800078e02ff */
[----:B------:R-:W-:-:S05]  /*26a0*/  IMAD R4, R4, R17, R16 ;  /* 0x0000001104047224 */ /* 0x000fca00078e0210 */
[----:B------:R-:W-:Y:S01]  /*26b0*/  IADD3 R4, R37, R4, RZ ;  /* 0x0000000425047210 */ /* 0x000fe20007ffe0ff */
[----:B------:R-:W-:Y:S05]  /*26c0*/  BRA `(.L_x_561) ;  /* 0x0000000000587947 */ /* 0x000fea0003800000 */
.L_x_560:
        /* <DEDUP_REMOVED lines=22> */
.L_x_561:
[----:B------:R-:W-:Y:S05]  /*2830*/  BSYNC B0 ;  /* 0x0000000000007941 */ /* 0x000fea0003800000 */
.L_x_559:
        /* <DEDUP_REMOVED lines=38> */
[----:B------:R-:W-:Y:S05]  /*2aa0*/  CALL.REL.NOINC `($__internal_11_$__cuda_sm20_div_s64) ;  /* 0x0000002000f87944 */ /* 0x000fea0003c00000 */
        /* <DEDUP_REMOVED lines=12> */
.L_x_563:
        /* <DEDUP_REMOVED lines=23> */
.L_x_564:
[----:B------:R-:W-:Y:S05]  /*2ce0*/  BSYNC B0 ;  /* 0x0000000000007941 */ /* 0x000fea0003800000 */
.L_x_562:
        /* <DEDUP_REMOVED lines=18> */
.L_x_566:
        /* <DEDUP_REMOVED lines=22> */
.L_x_567:
[----:B------:R-:W-:Y:S05]  /*2f70*/  BSYNC B0 ;  /* 0x0000000000007941 */ /* 0x000fea0003800000 */
.L_x_565:
        /* <DEDUP_REMOVED lines=20> */
.L_x_569:
        /* <DEDUP_REMOVED lines=23> */
.L_x_570:
[----:B------:R-:W-:Y:S05]  /*3230*/  BSYNC B0 ;  /* 0x0000000000007941 */ /* 0x000fea0003800000 */
.L_x_568:
        /* <DEDUP_REMOVED lines=26> */
[----:B------:R-:W-:Y:S05]  /*33e0*/  CALL.REL.NOINC `($__internal_11_$__cuda_sm20_div_s64) ;  /* 0x0000001800a87944 */ /* 0x000fea0003c00000 */
        /* <DEDUP_REMOVED lines=12> */
.L_x_572:
        /* <DEDUP_REMOVED lines=23> */
.L_x_573:
[----:B------:R-:W-:Y:S05]  /*3620*/  BSYNC B0 ;  /* 0x0000000000007941 */ /* 0x000fea0003800000 */
.L_x_571:
        /* <DEDUP_REMOVED lines=29> */
.L_x_575:
        /* <DEDUP_REMOVED lines=23> */
.L_x_576:
[----:B------:R-:W-:Y:S05]  /*3970*/  BSYNC B0 ;  /* 0x0000000000007941 */ /* 0x000fea0003800000 */
.L_x_574:
        /* <DEDUP_REMOVED lines=21> */
.L_x_552:
[----:B------:R-:W-:Y:S02]  /*3ad0*/  ULDC.64 UR4, c[0x0][0x2b0] ;  /* 0x0000ac0000047ab9 */ /* 0x000fe40000000a00 */
[----:B------:R-:W-:-:S04]  /*3ae0*/  LEA R2, P0, R32, UR4, 0x2 ;  /* 0x0000000420027c11 */ /* 0x000fc8000f8010ff */
[----:B------:R-:W-:-:S05]  /*3af0*/  LEA.HI.X R3, R32, UR5, R33, 0x2, P0 ;  /* 0x0000000520037c11 */ /* 0x000fca00080f1421 */
[----:B------:R0:W-:Y:S04]  /*3b00*/  STG.E desc[UR8][R2.64], R27 ;  /* 0x0000001b02007986 */ /* 0x0001e8000c101908 */
.L_x_551:
[----:B------:R-:W-:Y:S05]  /*3b10*/  BSYNC B1 ;  /* 0x0000000000017941 */ /* 0x000fea0003800000 */
.L_x_550:
[----:B------:R-:W2:Y:S01]  /*3b20*/  S2R R0, SR_TID.X ;  /* 0x0000000000007919 */ /* 0x000ea20000002100 */
[----:B------:R-:W3:Y:S01]  /*3b30*/  LDC R29, c[0x0][0x3c4] ;  /* 0x0000f100ff1d7b82 */ /* 0x000ee20000000800 */
[----:B------:R-:W-:Y:S01]  /*3b40*/  BSSY B0, `(.L_x_577) ;  /* 0x0000012000007945 */ /* 0x000fe20003800000 */
[----:B--2---:R-:W-:-:S04]  /*3b50*/  SHF.R.S32.HI R15, RZ, 0x1f, R0 ;  /* 0x0000001fff0f7819 */ /* 0x004fc80000011400 */
[----:B------:R-:W-:-:S04]  /*3b60*/  LEA.HI R15, R15, R0, RZ, 0x3 ;  /* 0x000000000f0f7211 */ /* 0x000fc800078f18ff */
[----:B01----:R-:W-:-:S05]  /*3b70*/  LOP3.LUT R3, R15, 0xfffffff8, RZ, 0xc0, !PT ;  /* 0xfffffff80f037812 */ /* 0x003fca00078ec0ff */
[----:B------:R-:W-:-:S05]  /*3b80*/  IMAD.IADD R32, R0, 0x1, -R3 ;  /* 0x0000000100207824 */ /* 0x000fca00078e0a03 */
[----:B---3--:R-:W-:-:S04]  /*3b90*/  ISETP.GE.AND P0, PT, R32, R29, PT ;  /* 0x0000001d2000720c */ /* 0x008fc80003f06270 */
[----:B------:R-:W-:-:S13]  /*3ba0*/  ISETP.LT.AND P0, PT, R0, 0x80, !P0 ;  /* 0x000000800000780c */ /* 0x000fda0004701270 */
[----:B------:R-:W-:Y:S05]  /*3bb0*/  @!P0 BRA `(.L_x_578) ;  /* 0x0000000000288947 */ /* 0x000fea0003800000 */
[----:B------:R-:W0:Y:S01]  /*3bc0*/  S2R R0, SR_CgaCtaId ;  /* 0x0000000000007919 */ /* 0x000e220000008800 */
[----:B------:R-:W-:Y:S01]  /*3bd0*/  FADD.FTZ R2, -R27, R30 ;  /* 0x0000001e1b027221 */ /* 0x000fe20000010100 */
[----:B------:R-:W-:-:S03]  /*3be0*/  MOV R3, 0x400 ;  /* 0x0000040000037802 */ /* 0x000fc60000000f00 */
[----:B------:R-:W-:-:S06]  /*3bf0*/  FMUL.FTZ R2, R2, 1.4426950216293334961 ;  /* 0x3fb8aa3b02027820 */ /* 0x000fcc0000410000 */
[----:B------:R-:W1:Y:S01]  /*3c00*/  MUFU.EX2 R2, R2 ;  /* 0x0000000200027308 */ /* 0x000e620000000800 */
[----:B0-----:R-:W-:-:S05]  /*3c10*/  LEA R3, R0, R3, 0x18 ;  /* 0x0000000300037211 */ /* 0x001fca00078ec0ff */
[----:B------:R-:W-:Y:S01]  /*3c20*/  IMAD R0, R32, 0x44, R3 ;  /* 0x0000004420007824 */ /* 0x000fe200078e0203 */
[----:B------:R-:W-:-:S04]  /*3c30*/  SHF.R.S32.HI R3, RZ, 0x3, R15 ;  /* 0x00000003ff037819 */ /* 0x000fc8000001140f */
[----:B------:R-:W-:-:S05]  /*3c40*/  LEA R3, R3, R0, 0x2 ;  /* 0x0000000003037211 */ /* 0x000fca00078e10ff */
[----:B-1----:R0:W-:Y:S02]  /*3c50*/  STS [R3], R2 ;  /* 0x0000000203007388 */ /* 0x0021e40000000800 */
.L_x_578:
[----:B------:R-:W-:Y:S05]  /*3c60*/  BSYNC B0 ;  /* 0x0000000000007941 */ /* 0x000fea0003800000 */
.L_x_577:
[----:B------:R-:W-:Y:S01]  /*3c70*/  ISETP.GE.AND P0, PT, R29, 0x1, PT ;  /* 0x000000011d00780c */ /* 0x000fe20003f06270 */
[----:B------:R-:W-:Y:S01]  /*3c80*/  BAR.SYNC.DEFER_BLOCKING 0x0 ;  /* 0x0000000000007b1d */ /* 0x000fe20000010000 */
[----:B------:R-:W-:Y:S01]  /*3c90*/  IMAD.MOV.U32 R0, RZ, RZ, RZ ;  /* 0x000000ffff007224 */ /* 0x000fe200078e00ff */
[----:B0-----:R-:W-:Y:S02]  /*3ca0*/  CS2R R2, SRZ ;  /* 0x0000000000027805 */ /* 0x001fe4000001ff00 */
[----:B------:R-:W-:Y:S02]  /*3cb0*/  CS2R R4, SRZ ;  /* 0x0000000000047805 */ /* 0x000fe4000001ff00 */
[----:B------:R-:W-:Y:S02]  /*3cc0*/  CS2R R6, SRZ ;  /* 0x0000000000067805 */ /* 0x000fe4000001ff00 */
[----:B------:R-:W-:Y:S02]  /*3cd0*/  CS2R R8, SRZ ;  /* 0x0000000000087805 */ /* 0x000fe4000001ff00 */
[----:B------:R-:W-:Y:S01]  /*3ce0*/  CS2R R10, SRZ ;  /* 0x00000000000a7805 */ /* 0x000fe2000001ff00 */
[----:B------:R-:W-:Y:S01]  /*3cf0*/  IMAD.MOV.U32 R13, RZ, RZ, RZ ;  /* 0x000000ffff0d7224 */ /* 0x000fe200078e00ff */
[----:B------:R-:W-:Y:S01]  /*3d00*/  SHF.R.S32.HI R15, RZ, 0x3, R15 ;  /* 0x00000003ff0f7819 */ /* 0x000fe2000001140f */
[----:B------:R-:W-:Y:S01]  /*3d10*/  IMAD.SHL.U32 R32, R32, 0x4, RZ ;  /* 0x0000000420207824 */ /* 0x000fe200078e00ff */
[----:B------:R-:W-:Y:S06]  /*3d20*/  @!P0 BRA `(.L_x_579) ;  /* 0x0000000800c88947 */ /* 0x000fec0003800000 */
        /* <DEDUP_REMOVED lines=33> */
.L_x_581:
        /* <DEDUP_REMOVED lines=77> */
.L_x_580:
        /* <DEDUP_REMOVED lines=46> */
.L_x_582:
        /* <DEDUP_REMOVED lines=9> */
.L_x_584:
[----:B------:R-:W-:Y:S05]  /*4780*/  BSYNC B0 ;  /* 0x0000000000007941 */ /* 0x000fea0003800000 */
.L_x_583:
        /* <DEDUP_REMOVED lines=12> */
.L_x_579:
        /* <DEDUP_REMOVED lines=100> */
        .weak           $__internal_11_$__cuda_sm20_div_s64
        .type           $__internal_11_$__cuda_sm20_div_s64,@function
        .size           $__internal_11_$__cuda_sm20_div_s64,(.L_x_6405 - $__internal_11_$__cuda_sm20_div_s64)
$__internal_11_$__cuda_sm20_div_s64:
        /* <DEDUP_REMOVED lines=83> */
[----:B------:R-:W-:Y:S06]  /*53c0*/  RET.REL.NODEC R38 `(_ZN5flash32flash_fwd_splitkv_combine_kernelI23Flash_fwd_kernel_traitsILi96ELi64ELi128ELi4ELb0ELb0EN7cutlass10bfloat16_tE19Flash_kernel_traitsILi96ELi64ELi128ELi4ES3_EELi16ELi3ELb1EEEvNS_16Flash_fwd_paramsE) ;  /* 0xffffffac260c7950 */ /* 0x000fec0003c3ffff */
.L_x_585:
        /* <DEDUP_REMOVED lines=11> */
.L_x_6405:


//--------------------- .text._ZN5flash32flash_fwd_splitkv_combine_kernelI23Flash_fwd_kernel_traitsILi96ELi64ELi128ELi4ELb0ELb0EN7cutlass10bfloat16_tE19Flash_kernel_traitsILi96ELi64ELi128ELi4ES3_EELi16ELi2ELb1EEEvNS_16Flash_fwd_paramsE --------------------------
	.section	.text._ZN5flash32flash_fwd_splitkv_combine_kernelI23Flash_fwd_kernel_traitsILi96ELi64ELi128ELi4ELb0ELb0EN7cutlass10bfloat16_tE19Flash_kernel_traitsILi96ELi64ELi128ELi4ES3_EELi16ELi2ELb1EEEvNS_16Flash_fwd_paramsE,"ax",@progbits
	.align	128
        .global         _ZN5flash32flash_fwd_splitkv_combine_kernelI23Flash_fwd_kernel_traitsILi96ELi64ELi128ELi4ELb0ELb0EN7cutlass10bfloat16_tE19Flash_kernel_traitsILi96ELi64ELi128ELi4ES3_EELi16ELi2ELb1EEEvNS_16Flash_fwd_paramsE
        .type           _ZN5flash32flash_fwd_splitkv_combine_kernelI23Flash_fwd_kernel_traitsILi96ELi64ELi128ELi4ELb0ELb0EN7cutlass10bfloat16_tE19Flash_kernel_traitsILi96ELi64ELi128ELi4ES3_EELi16ELi2ELb1EEEvNS_16Flash_fwd_paramsE,@function
        .size           _ZN5flash32flash_fwd_splitkv_combine_kernelI23Flash_fwd_kernel_traitsILi96ELi64ELi128ELi4ELb0ELb0EN7cutlass10bfloat16_tE19Flash_kernel_traitsILi96ELi64ELi128ELi4ES3_EELi16ELi2ELb1EEEvNS_16Flash_fwd_paramsE,(.L_x_6406 - _ZN5flash32flash_fwd_splitkv_combine_kernelI23Flash_fwd_kernel_traitsILi96ELi64ELi128ELi4ELb0ELb0EN7cutlass10bfloat16_tE19Flash_kernel_traitsILi96ELi64ELi128ELi4ES3_EELi16ELi2ELb1EEEvNS_16Flash_fwd_paramsE)
        .other          _ZN5flash32flash_fwd_splitkv_combine_kernelI23Flash_fwd_kernel_traitsILi96ELi64ELi128ELi4ELb0ELb0EN7cutlass10bfloat16_tE19Flash_kernel_traitsILi96ELi64ELi128ELi4ES3_EELi16ELi2ELb1EEEvNS_16Flash_fwd_paramsE,@"STO_CUDA_ENTRY STV_DEFAULT"
_ZN5flash32flash_fwd_splitkv_combine_kernelI23Flash_fwd_kernel_traitsILi96ELi64ELi128ELi4ELb0ELb0EN7cutlass10bfloat16_tE19Flash_kernel_traitsILi96ELi64ELi128ELi4ES3_EELi16ELi2ELb1EEEvNS_16Flash_fwd_paramsE:
.text._ZN5flash32flash_fwd_splitkv_combine_kernelI23Flash_fwd_kernel_traitsILi96ELi64ELi128ELi4ELb0ELb0EN7cutlass10bfloat16_tE19Flash_kernel_traitsILi96ELi64ELi128ELi4ES3_EELi16ELi2ELb1EEEvNS_16Flash_fwd_paramsE:
        /* <DEDUP_REMOVED lines=23> */
[----:B------:R-:W-:Y:S05]  /*0170*/  CALL.REL.NOINC `($__internal_12_$__cuda_sm20_div_s64) ;  /* 0x0000004c00387944 */ /* 0x000fea0003c00000 */
[----:B------:R-:W-:Y:S05]  /*0180*/  BRA `(.L_x_587) ;  /* 0x00000000004c7947 */ /* 0x000fea0003800000 */
.L_x_586:
        /* <DEDUP_REMOVED lines=19> */
.L_x_587:
        /* <DEDUP_REMOVED lines=12> */
[----:B------:R-:W-:Y:S05]  /*0380*/  CALL.REL.NOINC `($__internal_12_$__cuda_sm20_div_s64) ;  /* 0x0000004800b47944 */ /* 0x000fea0003c00000 */
[----:B------:R-:W-:Y:S02]  /*0390*/  MOV R8, R18 ;  /* 0x0000001200087202 */ /* 0x000fe40000000f00 */
[----:B------:R-:W-:Y:S01]  /*03a0*/  MOV R9, R19 ;  /* 0x0000001300097202 */ /* 0x000fe20000000f00 */
[----:B------:R-:W-:Y:S05]  /*03b0*/  BRA `(.L_x_590) ;  /* 0x00000000004c7947 */ /* 0x000fea0003800000 */
.L_x_589:
        /* <DEDUP_REMOVED lines=19> */
.L_x_590:
[----:B------:R-:W-:Y:S05]  /*04f0*/  BSYNC B0 ;  /* 0x0000000000007941 */ /* 0x000fea0003800000 */
.L_x_588:
        /* <DEDUP_REMOVED lines=41> */
.L_x_592:
        /* <DEDUP_REMOVED lines=19> */
.L_x_593:
[----:B------:R-:W-:Y:S05]  /*08c0*/  BSYNC B0 ;  /* 0x0000000000007941 */ /* 0x000fea0003800000 */
.L_x_591:
        /* <DEDUP_REMOVED lines=73> */
[----:B------:R-:W-:Y:S02]  /*0d60*/  MOV R34, R18 ;  /* 0x0000001200227202 */ /* 0x000fe40000000f00 */
[----:B------:R-:W-:Y:S01]  /*0d70*/  MOV R35, R19 ;  /* 0x0000001300237202 */ /* 0x000fe20000000f00 */
[----:B------:R-:W-:Y:S05]  /*0d80*/  BRA `(.L_x_596) ;  /* 0x00000000004c7947 */ /* 0x000fea0003800000 */
.L_x_595:
        /* <DEDUP_REMOVED lines=19> */
.L_x_596:
[----:B------:R-:W-:Y:S05]  /*0ec0*/  BSYNC B0 ;  /* 0x0000000000007941 */ /* 0x000fea0003800000 */
.L_x_594:
        /* <DEDUP_REMOVED lines=44> */
.L_x_598:
        /* <DEDUP_REMOVED lines=19> */
.L_x_599:
[----:B------:R-:W-:Y:S05]  /*12c0*/  BSYNC B0 ;  /* 0x0000000000007941 */ /* 0x000fea0003800000 */
.L_x_597:
        /* <DEDUP_REMOVED lines=68> */
.L_x_601:
[----:B------:R-:W-:Y:S05]  /*1710*/  BSYNC B0 ;  /* 0x0000000000007941 */ /* 0x000fea0003800000 */
.L_x_600:
        /* <DEDUP_REMOVED lines=13> */
.L_x_603:
[----:B------:R-:W-:Y:S05]  /*17f0*/  BSYNC B0 ;  /* 0x0000000000007941 */ /* 0x000fea0003800000 */
.L_x_602:
        /* <DEDUP_REMOVED lines=138> */
[----:B------:R-:W-:Y:S05]  /*20a0*/  CALL.REL.NOINC `($__internal_12_$__cuda_sm20_div_s64) ;  /* 0x0000002c006c7944 */ /* 0x000fea0003c00000 */
        /* <DEDUP_REMOVED lines=9> */
.L_x_608:
        /* <DEDUP_REMOVED lines=22> */
.L_x_609:
[----:B------:R-:W-:Y:S05]  /*22a0*/  BSYNC B0 ;  /* 0x0000000000007941 */ /* 0x000fea0003800000 */
.L_x_607:
        /* <DEDUP_REMOVED lines=19> */
.L_x_611:
        /* <DEDUP_REMOVED lines=22> */
.L_x_612:
[----:B------:R-:W-:Y:S05]  /*2540*/  BSYNC B0 ;  /* 0x0000000000007941 */ /* 0x000fea0003800000 */
.L_x_610:
        /* <DEDUP_REMOVED lines=11> */
[----:B------:R-:W-:Y:S05]  /*2600*/  CALL.REL.NOINC `($__internal_12_$__cuda_sm20_div_s64) ;  /* 0x0000002800147944 */ /* 0x000fea0003c00000 */
[----:B------:R-:W-:-:S04]  /*2610*/  IADD3 R17, P0, RZ, -R18, RZ ;  /* 0x80000012ff117210 */ /* 0x000fc80007f1e0ff */
[----:B------:R-:W-:Y:S01]  /*2620*/  IADD3.X R16, RZ, ~R19, RZ, P0, !PT ;  /* 0x80000013ff107210 */ /* 0x000fe200007fe4ff */
[----:B------:R-:W-:-:S04]  /*2630*/  IMAD.WIDE.U32 R36, R5, R17, R36 ;  /* 0x0000001105247225 */ /* 0x000fc800078e0024 */
[----:B------:R-:W-:-:S04]  /*2640*/  IMAD R16, R16, R5, RZ ;  /* 0x0000000510107224 */ /* 0x000fc800078e02ff */
[----:B------:R-:W-:-:S05]  /*2650*/  IMAD R4, R4, R17, R16 ;  /* 0x0000001104047224 */ /* 0x000fca00078e0210 */
[----:B------:R-:W-:Y:S01]  /*2660*/  IADD3 R4, R37, R4, RZ ;  /* 0x0000000425047210 */ /* 0x000fe20007ffe0ff */
[----:B------:R-:W-:Y:S05]  /*2670*/  BRA `(.L_x_615) ;  /* 0x0000000000587947 */ /* 0x000fea0003800000 */
.L_x_614:
        /* <DEDUP_REMOVED lines=22> */
.L_x_615:
[----:B------:R-:W-:Y:S05]  /*27e0*/  BSYNC B0 ;  /* 0x0000000000007941 */ /* 0x000fea0003800000 */
.L_x_613:
        /* <DEDUP_REMOVED lines=38> */
[----:B------:R-:W-:Y:S05]  /*2a50*/  CALL.REL.NOINC `($__internal_12_$__cuda_sm20_div_s64) ;  /* 0x0000002400007944 */ /* 0x000fea0003c00000 */
        /* <DEDUP_REMOVED lines=12> */
.L_x_617:
        /* <DEDUP_REMOVED lines=23> */
.L_x_618:
[----:B------:R-:W-:Y:S05]  /*2c90*/  BSYNC B0 ;  /* 0x0000000000007941 */ /* 0x000fea0003800000 */
.L_x_616:
        /* <DEDUP_REMOVED lines=18> */
.L_x_620:
        /* <DEDUP_REMOVED lines=22> */
.L_x_621:
[----:B------:R-:W-:Y:S05]  /*2f20*/  BSYNC B0 ;  /* 0x0000000000007941 */ /* 0x000fea0003800000 */
.L_x_619:
        /* <DEDUP_REMOVED lines=20> */
.L_x_623:
        /* <DEDUP_REMOVED lines=23> */
.L_x_624:
[----:B------:R-:W-:Y:S05]  /*31e0*/  BSYNC B0 ;  /* 0x0000000000007941 */ /* 0x000fea0003800000 */
.L_x_622:
        /* <DEDUP_REMOVED lines=26> */
[----:B------:R-:W-:Y:S05]  /*3390*/  CALL.REL.NOINC `($__internal_12_$__cuda_sm20_div_s64) ;  /* 0x0000001800b07944 */ /* 0x000fea0003c00000 */
        /* <DEDUP_REMOVED lines=12> */
.L_x_626:
        /* <DEDUP_REMOVED lines=23> */
.L_x_627:
[----:B------:R-:W-:Y:S05]  /*35d0*/  BSYNC B0 ;  /* 0x0000000000007941 */ /* 0x000fea0003800000 */
.L_x_625:
        /* <DEDUP_REMOVED lines=29> */
.L_x_629:
        /* <DEDUP_REMOVED lines=23> */
.L_x_630:
[----:B------:R-:W-:Y:S05]  /*3920*/  BSYNC B0 ;  /* 0x0000000000007941 */ /* 0x000fea0003800000 */
.L_x_628:
        /* <DEDUP_REMOVED lines=21> */
.L_x_606:
[----:B------:R-:W-:Y:S02]  /*3a80*/  ULDC.64 UR4, c[0x0][0x2b0] ;  /* 0x0000ac0000047ab9 */ /* 0x000fe40000000a00 */
[----:B------:R-:W-:-:S04]  /*3a90*/  LEA R2, P0, R32, UR4, 0x2 ;  /* 0x0000000420027c11 */ /* 0x000fc8000f8010ff */
[----:B------:R-:W-:-:S05]  /*3aa0*/  LEA.HI.X R3, R32, UR5, R33, 0x2, P0 ;  /* 0x0000000520037c11 */ /* 0x000fca00080f1421 */
[----:B------:R0:W-:Y:S04]  /*3ab0*/  STG.E desc[UR8][R2.64], R27 ;  /* 0x0000001b02007986 */ /* 0x0001e8000c101908 */
.L_x_605:
[----:B------:R-:W-:Y:S05]  /*3ac0*/  BSYNC B1 ;  /* 0x0000000000017941 */ /* 0x000fea0003800000 */
.L_x_604:
[----:B------:R-:W2:Y:S01]  /*3ad0*/  S2R R31, SR_TID.X ;  /* 0x00000000001f7919 */ /* 0x000ea20000002100 */
[----:B------:R-:W3:Y:S01]  /*3ae0*/  LDC R15, c[0x0][0x3c4] ;  /* 0x0000f100ff0f7b82 */ /* 0x000ee20000000800 */
[----:B------:R-:W-:Y:S01]  /*3af0*/  BSSY B0, `(.L_x_631) ;  /* 0x0000013000007945 */ /* 0x000fe20003800000 */
[----:B--2---:R-:W-:-:S04]  /*3b00*/  SHF.R.S32.HI R12, RZ, 0x1f, R31 ;  /* 0x0000001fff0c7819 */ /* 0x004fc8000001141f */
[CC--:B------:R-:W-:Y:S02]  /*3b10*/  LEA.HI R6, R12.reuse, R31.reuse, RZ, 0x2 ;  /* 0x0000001f0c067211 */ /* 0x0c0fe400078f10ff */
[----:B------:R-:W-:Y:S02]  /*3b20*/  LEA.HI R12, R12, R31, RZ, 0x3 ;  /* 0x0000001f0c0c7211 */ /* 0x000fe400078f18ff */
[----:B------:R-:W-:Y:S02]  /*3b30*/  LOP3.LUT R6, R6, 0xfffffffc, RZ, 0xc0, !PT ;  /* 0xfffffffc06067812 */ /* 0x000fe400078ec0ff */
[----:B01----:R-:W-:-:S03]  /*3b40*/  LOP3.LUT R2, R12, 0x3ffffff8, RZ, 0xc0, !PT ;  /* 0x3ffffff80c027812 */ /* 0x003fc600078ec0ff */
[----:B------:R-:W-:-:S05]  /*3b50*/  IMAD.IADD R4, R31, 0x1, -R6 ;  /* 0x000000011f047824 */ /* 0x000fca00078e0a06 */
[----:B---3--:R-:W-:-:S04]  /*3b60*/  ISETP.GE.AND P0, PT, R4, R15, PT ;  /* 0x0000000f0400720c */ /* 0x008fc80003f06270 */
        /* <DEDUP_REMOVED lines=11> */
.L_x_632:
[----:B------:R-:W-:Y:S05]  /*3c20*/  BSYNC B0 ;  /* 0x0000000000007941 */ /* 0x000fea0003800000 */
.L_x_631:
[----:B------:R-:W-:Y:S01]  /*3c30*/  ISETP.GE.AND P0, PT, R15, 0x1, PT ;  /* 0x000000010f00780c */ /* 0x000fe20003f06270 */
[----:B------:R-:W-:Y:S01]  /*3c40*/  IMAD.IADD R31, R31, 0x1, -R2 ;  /* 0x000000011f1f7824 */ /* 0x000fe200078e0a02 */
[----:B------:R-:W-:Y:S01]  /*3c50*/  BAR.SYNC.DEFER_BLOCKING 0x0 ;  /* 0x0000000000007b1d */ /* 0x000fe20000010000 */
[----:B------:R-:W-:Y:S01]  /*3c60*/  IMAD.MOV.U32 R0, RZ, RZ, RZ ;  /* 0x000000ffff007224 */ /* 0x000fe200078e00ff */
[----:B------:R-:W-:Y:S02]  /*3c70*/  CS2R R2, SRZ ;  /* 0x0000000000027805 */ /* 0x000fe4000001ff00 */
[----:B0-----:R-:W-:Y:S02]  /*3c80*/  CS2R R4, SRZ ;  /* 0x0000000000047805 */ /* 0x001fe4000001ff00 */
[----:B------:R-:W-:Y:S02]  /*3c90*/  CS2R R6, SRZ ;  /* 0x0000000000067805 */ /* 0x000fe4000001ff00 */
[----:B------:R-:W-:-:S02]  /*3ca0*/  CS2R R8, SRZ ;  /* 0x0000000000087805 */ /* 0x000fc4000001ff00 */
        /* <DEDUP_REMOVED lines=38> */
.L_x_635:
        /* <DEDUP_REMOVED lines=77> */
.L_x_634:
        /* <DEDUP_REMOVED lines=46> */
.L_x_636:
        /* <DEDUP_REMOVED lines=9> */
.L_x_638:
[----:B------:R-:W-:Y:S05]  /*4750*/  BSYNC B0 ;  /* 0x0000000000007941 */ /* 0x000fea0003800000 */
.L_x_637:
        /* <DEDUP_REMOVED lines=12> */
.L_x_633:
        /* <DEDUP_REMOVED lines=49> */
[----:B------:R-:W-:-:S04]  /*4b30*/  LOP3.LUT R20, R20, R17, RZ, 0x3c, !PT ;  /* 0x0000001114147212 */ /* 0x000fc800078e3cff */
        /* <DEDUP_REMOVED lines=25> */
[----:B------:R-:W-:-:S03]  /*4cd0*/  ULDC.64 UR4, c[0x0][0x298] ;  /* 0x0000a60000047ab9 */ /* 0x000fc60000000a00 */
[----:B------:R-:W-:Y:S02]  /*4ce0*/  IMAD R15, R15, UR4, RZ ;  /* 0x000000040f0f7c24 */ /* 0x000fe4000f8e02ff */
[----:B------:R-:W-:Y:S01]  /*4cf0*/  IMAD.IADD R21, R21, 0x1, R17 ;  /* 0x0000000115157824 */ /* 0x000fe200078e0211 */
[----:B------:R-:W-:Y:S01]  /*4d00*/  IADD3 R17, R31, 0x20, RZ ;  /* 0x000000201f117810 */ /* 0x000fe20007ffe0ff */
[C---:B------:R-:W-:Y:S02]  /*4d10*/  IMAD R15, R18.reuse, UR5, R15 ;  /* 0x00000005120f7c24 */ /* 0x040fe4000f8e020f */
[----:B------:R-:W-:Y:S01]  /*4d20*/  IMAD.WIDE.U32 R18, R18, UR4, R20 ;  /* 0x0000000412127c25 */ /* 0x000fe2000f8e0014 */
[----:B------:R-:W-:-:S03]  /*4d30*/  ULDC.64 UR4, c[0x0][0x280] ;  /* 0x0000a00000047ab9 */ /* 0x000fc60000000a00 */
[C---:B------:R-:W-:Y:S01]  /*4d40*/  VIADD R21, R31.reuse, 0x40 ;  /* 0x000000401f157836 */ /* 0x040fe20000000000 */
[-C--:B------:R-:W-:Y:S01]  /*4d50*/  IADD3 R12, P2, R31, R18.reuse, RZ ;  /* 0x000000121f0c7210 */ /* 0x080fe20007f5e0ff */
[----:B------:R-:W-:Y:S01]  /*4d60*/  IMAD.IADD R14, R19, 0x1, R15 ;  /* 0x00000001130e7824 */ /* 0x000fe200078e020f */
[-C--:B------:R-:W-:Y:S02]  /*4d70*/  IADD3 R15, P1, R17, R18.reuse, RZ ;  /* 0x00000012110f7210 */ /* 0x080fe40007f3e0ff */
[----:B------:R-:W-:Y:S02]  /*4d80*/  IADD3 R20, P0, R21, R18, RZ ;  /* 0x0000001215147210 */ /* 0x000fe40007f1e0ff */
[-C--:B------:R-:W-:Y:S02]  /*4d90*/  LEA.HI.X.SX32 R31, R31, R14.reuse, 0x1, P2 ;  /* 0x0000000e1f1f7211 */ /* 0x080fe400010f0eff */
[----:B------:R-:W-:Y:S02]  /*4da0*/  LEA.HI.X.SX32 R22, R17, R14, 0x1, P1 ;  /* 0x0000000e11167211 */ /* 0x000fe400008f0eff */
[----:B------:R-:W-:-:S02]  /*4db0*/  LEA R18, P2, R12, UR4, 0x1 ;  /* 0x000000040c127c11 */ /* 0x000fc4000f8408ff */
[----:B------:R-:W-:Y:S02]  /*4dc0*/  LEA.HI.X.SX32 R21, R21, R14, 0x1, P0 ;  /* 0x0000000e15157211 */ /* 0x000fe400000f0eff */
[C---:B------:R-:W-:Y:S02]  /*4dd0*/  LEA R16, P1, R15.reuse, UR4, 0x1 ;  /* 0x000000040f107c11 */ /* 0x040fe4000f8208ff */
[----:B------:R-:W-:Y:S02]  /*4de0*/  LEA R14, P0, R20, UR4, 0x1 ;  /* 0x00000004140e7c11 */ /* 0x000fe4000f8008ff */
[----:B------:R-:W-:Y:S02]  /*4df0*/  LEA.HI.X R19, R12, UR5, R31, 0x1, P2 ;  /* 0x000000050c137c11 */ /* 0x000fe400090f0c1f */
[----:B------:R-:W-:Y:S02]  /*4e00*/  LEA.HI.X R17, R15, UR5, R22, 0x1, P1 ;  /* 0x000000050f117c11 */ /* 0x000fe400088f0c16 */
[----:B------:R-:W-:Y:S01]  /*4e10*/  LEA.HI.X R15, R20, UR5, R21, 0x1, P0 ;  /* 0x00000005140f7c11 */ /* 0x000fe200080f0c15 */
[----:B------:R-:W-:Y:S04]  /*4e20*/  STG.E.64 desc[UR8][R18.64], R10 ;  /* 0x0000000a12007986 */ /* 0x000fe8000c101b08 */
[----:B------:R-:W-:Y:S04]  /*4e30*/  STG.E.64 desc[UR8][R16.64], R6 ;  /* 0x0000000610007986 */ /* 0x000fe8000c101b08 */
[----:B------:R-:W-:Y:S01]  /*4e40*/  STG.E.64 desc[UR8][R14.64], R2 ;  /* 0x000000020e007986 */ /* 0x000fe2000c101b08 */
[----:B------:R-:W-:Y:S05]  /*4e50*/  EXIT ;  /* 0x000000000000794d */ /* 0x000fea0003800000 */
        .weak           $__internal_12_$__cuda_sm20_div_s64
        .type           $__internal_12_$__cuda_sm20_div_s64,@function
        .size           $__internal_12_$__cuda_sm20_div_s64,(.L_x_6406 - $__internal_12_$__cuda_sm20_div_s64)
$__internal_12_$__cuda_sm20_div_s64:
        /* <DEDUP_REMOVED lines=83> */
[----:B------:R-:W-:Y:S06]  /*5390*/  RET.REL.NODEC R38 `(_ZN5flash32flash_fwd_splitkv_combine_kernelI23Flash_fwd_kernel_traitsILi96ELi64ELi128ELi4ELb0ELb0EN7cutlass10bfloat16_tE19Flash_kernel_traitsILi96ELi64ELi128ELi4ES3_EELi16ELi2ELb1EEEvNS_16Flash_fwd_paramsE) ;  /* 0xffffffac26187950 */ /* 0x000fec0003c3ffff */
.L_x_639:
        /* <DEDUP_REMOVED lines=14> */
.L_x_6406:


//--------------------- .text._ZN5flash32flash_fwd_splitkv_combine_kernelI23Flash_fwd_kernel_traitsILi96ELi64ELi128ELi4ELb0ELb0EN7cutlass10bfloat16_tE19Flash_kernel_traitsILi96ELi64ELi128ELi4ES3_EELi16ELi1ELb1EEEvNS_16Flash_fwd_paramsE --------------------------
	.section	.text._ZN5flash32flash_fwd_splitkv_combine_kernelI23Flash_fwd_kernel_traitsILi96ELi64ELi128ELi4ELb0ELb0EN7cutlass10bfloat16_tE19Flash_kernel_traitsILi96ELi64ELi128ELi4ES3_EELi16ELi1ELb1EEEvNS_16Flash_fwd_paramsE,"ax",@progbits
	.align	128
        .global         _ZN5flash32flash_fwd_splitkv_combine_kernelI23Flash_fwd_kernel_traitsILi96ELi64ELi128ELi4ELb0ELb0EN7cutlass10bfloat16_tE19Flash_kernel_traitsILi96ELi64ELi128ELi4ES3_EELi16ELi1ELb1EEEvNS_16Flash_fwd_paramsE
        .type           _ZN5flash32flash_fwd_splitkv_combine_kernelI23Flash_fwd_kernel_traitsILi96ELi64ELi128ELi4ELb0ELb0EN7cutlass10bfloat16_tE19Flash_kernel_traitsILi96ELi64ELi128ELi4ES3_EELi16ELi1ELb1EEEvNS_16Flash_fwd_paramsE,@function
        .size           _ZN5flash32flash_fwd_splitkv_combine_kernelI23Flash_fwd_kernel_traitsILi96ELi64ELi128ELi4ELb0ELb0EN7cutlass10bfloat16_tE19Flash_kernel_traitsILi96ELi64ELi128ELi4ES3_EELi16ELi1ELb1EEEvNS_16Flash_fwd_paramsE,(.L_x_6407 - _ZN5flash32flash_fwd_splitkv_combine_kernelI23Flash_fwd_kernel_traitsILi96ELi64ELi128ELi4ELb0ELb0EN7cutlass10bfloat16_tE19Flash_kernel_traitsILi96ELi64ELi128ELi4ES3_EELi16ELi1ELb1EEEvNS_16Flash_fwd_paramsE)
        .other          _ZN5flash32flash_fwd_splitkv_combine_kernelI23Flash_fwd_kernel_traitsILi96ELi64ELi128ELi4ELb0ELb0EN7cutlass10bfloat16_tE19Flash_kernel_traitsILi96ELi64ELi128ELi4ES3_EELi16ELi1ELb1EEEvNS_16Flash_fwd_paramsE,@"STO_CUDA_ENTRY STV_DEFAULT"
_ZN5flash32flash_fwd_splitkv_combine_kernelI23Flash_fwd_kernel_traitsILi96ELi64ELi128ELi4ELb0ELb0EN7cutlass10bfloat16_tE19Flash_kernel_traitsILi96ELi64ELi128ELi4ES3_EELi16ELi1ELb1EEEvNS_16Flash_fwd_paramsE:
.text._ZN5flash32flash_fwd_splitkv_combine_kernelI23Flash_fwd_kernel_traitsILi96ELi64ELi128ELi4ELb0ELb0EN7cutlass10bfloat16_tE19Flash_kernel_traitsILi96ELi64ELi128ELi4ES3_EELi16ELi1ELb1EEEvNS_16Flash_fwd_paramsE:
        /* <DEDUP_REMOVED lines=23> */
[----:B------:R-:W-:Y:S05]  /*0170*/  CALL.REL.NOINC `($__internal_13_$__cuda_sm20_div_s64) ;  /* 0x0000004c00487944 */ /* 0x000fea0003c00000 */
[----:B------:R-:W-:Y:S05]  /*0180*/  BRA `(.L_x_641) ;  /* 0x00000000004c7947 */ /* 0x000fea0003800000 */
.L_x_640:
        /* <DEDUP_REMOVED lines=19> */
.L_x_641:
        /* <DEDUP_REMOVED lines=12> */
[----:B------:R-:W-:Y:S02]  /*0380*/  MOV R20, 0x3a0 ;  /* 0x000003a000147802 */ /* 0x000fe40000000f00 */
[----:B------:R-:W-:Y:S05]  /*0390*/  CALL.REL.NOINC `($__internal_13_$__cuda_sm20_div_s64) ;  /* 0x0000004800c07944 */ /* 0x000fea0003c00000 */
[----:B------:R-:W-:Y:S02]  /*03a0*/  MOV R26, R18 ;  /* 0x00000012001a7202 */ /* 0x000fe40000000f00 */
[----:B------:R-:W-:Y:S01]  /*03b0*/  MOV R27, R19 ;  /* 0x00000013001b7202 */ /* 0x000fe20000000f00 */
[----:B------:R-:W-:Y:S05]  /*03c0*/  BRA `(.L_x_644) ;  /* 0x00000000004c7947 */ /* 0x000fea0003800000 */
.L_x_643:
        /* <DEDUP_REMOVED lines=19> */
.L_x_644:
[----:B------:R-:W-:Y:S05]  /*0500*/  BSYNC B0 ;  /* 0x0000000000007941 */ /* 0x000fea0003800000 */
.L_x_642:
[----:B------:R-:W0:Y:S01]  /*0510*/  LDC R8, c[0x0][0x2c4] ;  /* 0x0000b100ff087b82 */ /* 0x000e220000000800 */
[----:B------:R-:W-:Y:S01]  /*0520*/  BSSY B0, `(.L_x_645) ;  /* 0x000003c000007945 */ /* 0x000fe20003800000 */
[----:B0-----:R-:W-:-:S04]  /*0530*/  IABS R11, R8 ;  /* 0x00000008000b7213 */ /* 0x001fc80000000000 */
[----:B------:R-:W0:Y:S01]  /*0540*/  I2F.RP R14, R11 ;  /* 0x0000000b000e7306 */ /* 0x000e220000209400 */
[----:B------:R-:W-:-:S07]  /*0550*/  IADD3 R0, R11, -0x1, R8 ;  /* 0xffffffff0b007810 */ /* 0x000fce0007ffe008 */
[----:B0-----:R-:W0:Y:S02]  /*0560*/  MUFU.RCP R12, R14 ;  /* 0x0000000e000c7308 */ /* 0x001e240000001000 */
[----:B0-----:R-:W-:-:S06]  /*0570*/  VIADD R12, R12, 0xffffffe ;  /* 0x0ffffffe0c0c7836 */ /* 0x001fcc0000000000 */
[----:B------:R-:W0:Y:S02]  /*0580*/  F2I.FTZ.U32.TRUNC.NTZ R13, R12 ;  /* 0x0000000c000d7305 */ /* 0x000e24000021f000 */
[----:B0-----:R-:W-:Y:S02]  /*0590*/  IMAD.MOV R2, RZ, RZ, -R13 ;  /* 0x000000ffff027224 */ /* 0x001fe400078e0a0d */
[----:B------:R-:W-:Y:S02]  /*05a0*/  IMAD.MOV.U32 R12, RZ, RZ, RZ ;  /* 0x000000ffff0c7224 */ /* 0x000fe400078e00ff */
[----:B------:R-:W-:Y:S01]  /*05b0*/  IMAD R9, R2, R11, RZ ;  /* 0x0000000b02097224 */ /* 0x000fe200078e02ff */
[----:B------:R-:W-:-:S03]  /*05c0*/  IABS R2, R0 ;  /* 0x0000000000027213 */ /* 0x000fc60000000000 */
[----:B------:R-:W-:-:S04]  /*05d0*/  IMAD.HI.U32 R10, R13, R9, R12 ;  /* 0x000000090d0a7227 */ /* 0x000fc800078e000c */
[----:B------:R-:W-:-:S04]  /*05e0*/  IMAD.MOV.U32 R9, RZ, RZ, R2 ;  /* 0x000000ffff097224 */ /* 0x000fc800078e0002 */
        /* <DEDUP_REMOVED lines=28> */
.L_x_646:
[----:B------:R-:W0:Y:S01]  /*07b0*/  I2F.U32.RP R4, R16 ;  /* 0x0000001000047306 */ /* 0x000e220000209000 */
[----:B------:R-:W-:Y:S01]  /*07c0*/  HFMA2.MMA R8, -RZ, RZ, 0, 0 ;  /* 0x00000000ff087435 */ /* 0x000fe200000001ff */
[----:B------:R-:W-:Y:S02]  /*07d0*/  ISETP.NE.U32.AND P0, PT, R16, RZ, PT ;  /* 0x000000ff1000720c */ /* 0x000fe40003f05070 */
[----:B------:R-:W-:-:S04]  /*07e0*/  MOV R19, RZ ;  /* 0x000000ff00137202 */ /* 0x000fc80000000f00 */
        /* <DEDUP_REMOVED lines=15> */
.L_x_647:
[----:B------:R-:W-:Y:S05]  /*08e0*/  BSYNC B0 ;  /* 0x0000000000007941 */ /* 0x000fea0003800000 */
.L_x_645:
        /* <DEDUP_REMOVED lines=47> */
[----:B------:R-:W-:Y:S01]  /*0be0*/  IMAD R13, R11, R0, R4 ;  /* 0x000000000b0d7224 */ /* 0x000fe200078e0204 */
[----:B------:R-:W-:-:S04]  /*0bf0*/  LOP3.LUT R0, R7, R10, RZ, 0x3c, !PT ;  /* 0x0000000a07007212 */ /* 0x000fc800078e3cff */
[----:B------:R-:W-:Y:S02]  /*0c00*/  ISETP.GT.U32.AND P1, PT, R10, R13, PT ;  /* 0x0000000d0a00720c */ /* 0x000fe40003f24070 */
[----:B------:R-:W-:-:S11]  /*0c10*/  ISETP.GE.AND P0, PT, R0, RZ, PT ;  /* 0x000000ff0000720c */ /* 0x000fd60003f06270 */
[-C--:B------:R-:W-:Y:S01]  /*0c20*/  @!P1 IADD3 R13, R13, -R10.reuse, RZ ;  /* 0x8000000a0d0d9210 */ /* 0x080fe20007ffe0ff */
        /* <DEDUP_REMOVED lines=20> */
[----:B------:R-:W-:Y:S05]  /*0d70*/  CALL.REL.NOINC `($__internal_13_$__cuda_sm20_div_s64) ;  /* 0x0000004000487944 */ /* 0x000fea0003c00000 */
[----:B------:R-:W-:Y:S02]  /*0d80*/  MOV R32, R18 ;  /* 0x0000001200207202 */ /* 0x000fe40000000f00 */
[----:B------:R-:W-:Y:S01]  /*0d90*/  MOV R33, R19 ;  /* 0x0000001300217202 */ /* 0x000fe20000000f00 */
[----:B------:R-:W-:Y:S05]  /*0da0*/  BRA `(.L_x_650) ;  /* 0x00000000004c7947 */ /* 0x000fea0003800000 */
.L_x_649:
        /* <DEDUP_REMOVED lines=19> */
.L_x_650:
[----:B------:R-:W-:Y:S05]  /*0ee0*/  BSYNC B0 ;  /* 0x0000000000007941 */ /* 0x000fea0003800000 */
.L_x_648:
[-C--:B------:R-:W-:Y:S01]  /*0ef0*/  IABS R11, R0.reuse ;  /* 0x00000000000b7213 */ /* 0x080fe20000000000 */
[----:B------:R-:W0:Y:S01]  /*0f00*/  LDC R8, c[0x0][0x2c4] ;  /* 0x0000b100ff087b82 */ /* 0x000e220000000800 */
[----:B------:R-:W-:Y:S01]  /*0f10*/  IABS R4, R0 ;  /* 0x0000000000047213 */ /* 0x000fe20000000000 */
[----:B------:R-:W-:Y:S01]  /*0f20*/  BSSY B0, `(.L_x_651) ;  /* 0x000003c000007945 */ /* 0x000fe20003800000 */
[----:B------:R-:W1:Y:S03]  /*0f30*/  I2F.RP R12, R11 ;  /* 0x0000000b000c7306 */ /* 0x000e660000209400 */
[----:B------:R-:W-:-:S05]  /*0f40*/  IMAD.MOV R4, RZ, RZ, -R4 ;  /* 0x000000ffff047224 */ /* 0x000fca00078e0a04 */
[----:B-1----:R-:W1:Y:S01]  /*0f50*/  MUFU.RCP R18, R12 ;  /* 0x0000000c00127308 */ /* 0x002e620000001000 */
[----:B0-----:R-:W-:-:S04]  /*0f60*/  IADD3 R8, R11, -0x1, R8 ;  /* 0xffffffff0b087810 */ /* 0x001fc80007ffe008 */
[----:B------:R-:W-:Y:S01]  /*0f70*/  IABS R9, R8 ;  /* 0x0000000800097213 */ /* 0x000fe20000000000 */
[----:B-1----:R-:W-:-:S04]  /*0f80*/  VIADD R18, R18, 0xffffffe ;  /* 0x0ffffffe12127836 */ /* 0x002fc80000000000 */
        /* <DEDUP_REMOVED lines=34> */
.L_x_652:
        /* <DEDUP_REMOVED lines=19> */
.L_x_653:
[----:B------:R-:W-:Y:S05]  /*12e0*/  BSYNC B0 ;  /* 0x0000000000007941 */ /* 0x000fea0003800000 */
.L_x_651:
[----:B------:R-:W0:Y:S01]  /*12f0*/  LDC R9, c[0x0][0x2c4] ;  /* 0x0000b100ff097b82 */ /* 0x000e220000000800 */
[----:B------:R-:W-:Y:S01]  /*1300*/  IMAD.MOV.U32 R18, RZ, RZ, RZ ;  /* 0x000000ffff127224 */ /* 0x000fe200078e00ff */
        /* <DEDUP_REMOVED lines=15> */
[----:B------:R-:W-:-:S03]  /*1400*/  ISETP.GE.AND P1, PT, R8, RZ, PT ;  /* 0x000000ff0800720c */ /* 0x000fc60003f26270 */
        /* <DEDUP_REMOVED lines=9> */
[----:B------:R-:W-:Y:S02]  /*14a0*/  SHF.R.S32.HI R4, RZ, 0x1f, R0 ;  /* 0x0000001fff047819 */ /* 0x000fe40000011400 */
[----:B------:R-:W-:-:S03]  /*14b0*/  LEA.HI.SX32 R19, R0, 0x1, 0x1 ;  /* 0x0000000100137811 */ /* 0x000fc600078f0aff */
[----:B------:R-:W-:Y:S02]  /*14c0*/  @!P3 IMAD.MOV R19, RZ, RZ, R4 ;  /* 0x000000ffff13b224 */ /* 0x000fe400078e0204 */
[----:B------:R-:W1:Y:S01]  /*14d0*/  LDC R4, c[0x0][0x270] ;  /* 0x00009c00ff047b82 */ /* 0x000e620000000800 */
[----:B0-----:R-:W-:-:S03]  /*14e0*/  SHF.R.S32.HI R10, RZ, 0x1f, R17 ;  /* 0x0000001fff0a7819 */ /* 0x001fc60000011411 */
        /* <DEDUP_REMOVED lines=8> */
[----:B------:R-:W-:-:S03]  /*1570*/  ISETP.GE.AND P0, PT, R26, UR5, PT ;  /* 0x000000051a007c0c */ /* 0x000fc6000bf06270 */
[----:B------:R-:W0:Y:S01]  /*1580*/  @!P2 S2R R19, SR_CgaCtaId ;  /* 0x000000000013a919 */ /* 0x000e220000008800 */
[----:B------:R-:W-:Y:S01]  /*1590*/  IABS R24, R0 ;  /* 0x0000000000187213 */ /* 0x000fe20000000000 */
[----:B------:R-:W-:Y:S01]  /*15a0*/  IMAD.IADD R27, R17, 0x1, -R10 ;  /* 0x00000001111b7824 */ /* 0x000fe200078e0a0a */
[----:B------:R-:W-:Y:S02]  /*15b0*/  @!P2 MOV R18, 0x400 ;  /* 0x000004000012a802 */ /* 0x000fe40000000f00 */
[----:B------:R-:W2:Y:S01]  /*15c0*/  I2F.RP R23, R24 ;  /* 0x0000001800177306 */ /* 0x000ea20000209400 */
[----:B-1----:R-:W-:-:S07]  /*15d0*/  IABS R22, R4 ;  /* 0x0000000400167213 */ /* 0x002fce0000000000 */
[----:B------:R-:W-:Y:S08]  /*15e0*/  I2F.U32.RP R8, R22 ;  /* 0x0000001600087306 */ /* 0x000ff00000209000 */
[----:B--2---:R-:W1:Y:S01]  /*15f0*/  MUFU.RCP R30, R23 ;  /* 0x00000017001e7308 */ /* 0x004e620000001000 */
[----:B0-----:R-:W-:-:S05]  /*1600*/  @!P2 LEA R19, R19, R18, 0x18 ;  /* 0x000000121313a211 */ /* 0x001fca00078ec0ff */
[----:B------:R-:W-:Y:S02]  /*1610*/  @!P2 IMAD R18, R26, 0x44, R19 ;  /* 0x000000441a12a824 */ /* 0x000fe400078e0213 */
[----:B-1----:R-:W-:Y:S02]  /*1620*/  VIADD R30, R30, 0xffffffe ;  /* 0x0ffffffe1e1e7836 */ /* 0x002fe40000000000 */
[----:B------:R-:W-:Y:S02]  /*1630*/  @!P2 IMAD R18, R27, 0x4, R18 ;  /* 0x000000041b12a824 */ /* 0x000fe400078e0212 */
[----:B------:R0:W1:Y:S01]  /*1640*/  F2I.FTZ.U32.TRUNC.NTZ R31, R30 ;  /* 0x0000001e001f7305 */ /* 0x000062000021f000 */
        /* <DEDUP_REMOVED lines=19> */
.L_x_655:
[----:B------:R-:W-:Y:S05]  /*1780*/  BSYNC B0 ;  /* 0x0000000000007941 */ /* 0x000fea0003800000 */
.L_x_654:
[----:B-----5:R3:W-:Y:S01]  /*1790*/  @!P2 STS [R18], R25 ;  /* 0x000000191200a388 */ /* 0x0207e20000000800 */
[----:B------:R-:W-:Y:S01]  /*17a0*/  BSSY B0, `(.L_x_656) ;  /* 0x000000f000007945 */ /* 0x000fe20003800000 */
[----:B--2---:R-:W-:Y:S01]  /*17b0*/  MOV R27, 0xff800000 ;  /* 0xff800000001b7802 */ /* 0x004fe20000000f00 */
[----:B------:R-:W-:Y:S06]  /*17c0*/  BAR.SYNC.DEFER_BLOCKING 0x0 ;  /* 0x0000000000007b1d */ /* 0x000fec0000010000 */
[----:B------:R-:W-:Y:S05]  /*17d0*/  @P2 BRA `(.L_x_657) ;  /* 0x00000000002c2947 */ /* 0x000fea0003800000 */
[----:B------:R-:W2:Y:S01]  /*17e0*/  S2R R10, SR_CgaCtaId ;  /* 0x00000000000a7919 */ /* 0x000ea20000008800 */
[----:B---3--:R-:W-:Y:S02]  /*17f0*/  LEA.HI R25, R17, R17, RZ, 0x1 ;  /* 0x0000001111197211 */ /* 0x008fe400078f08ff */
[----:B------:R-:W-:Y:S02]  /*1800*/  MOV R19, 0x400 ;  /* 0x0000040000137802 */ /* 0x000fe40000000f00 */
[C---:B------:R-:W-:Y:S01]  /*1810*/  LOP3.LUT R18, R25.reuse, 0xfffffffe, RZ, 0xc0, !PT ;  /* 0xfffffffe19127812 */ /* 0x040fe200078ec0ff */
[----:B------:R-:W-:-:S05]  /*1820*/  IMAD.SHL.U32 R25, R25, 0x2, RZ ;  /* 0x0000000219197824 */ /* 0x000fca00078e00ff */
[----:B------:R-:W-:Y:S02]  /*1830*/  LOP3.LUT R25, R25, 0xfffffffc, RZ, 0xc0, !PT ;  /* 0xfffffffc19197812 */ /* 0x000fe400078ec0ff */
[----:B--2---:R-:W-:Y:S01]  /*1840*/  LEA R10, R10, R19, 0x18 ;  /* 0x000000130a0a7211 */ /* 0x004fe200078ec0ff */
[----:B------:R-:W-:-:S04]  /*1850*/  IMAD.IADD R19, R17, 0x1, -R18 ;  /* 0x0000000111137824 */ /* 0x000fc800078e0a12 */
[----:B------:R-:W-:-:S04]  /*1860*/  IMAD R10, R19, 0x44, R10 ;  /* 0x00000044130a7824 */ /* 0x000fc800078e020a */
[----:B------:R-:W-:-:S05]  /*1870*/  IMAD.IADD R10, R10, 0x1, R25 ;  /* 0x000000010a0a7824 */ /* 0x000fca00078e0219 */
[----:B------:R2:W4:Y:S02]  /*1880*/  LDS R27, [R10] ;  /* 0x000000000a1b7984 */ /* 0x0005240000000800 */
.L_x_657:
[----:B------:R-:W-:Y:S05]  /*1890*/  BSYNC B0 ;  /* 0x0000000000007941 */ /* 0x000fea0003800000 */
.L_x_656:
[----:B---34-:R-:W3:Y:S01]  /*18a0*/  SHFL.BFLY PT, R18, R27, 0x1, 0x1f ;  /* 0x0c201f001b127f89 */ /* 0x018ee200000e0000 */
[----:B------:R-:W4:Y:S01]  /*18b0*/  MUFU.RCP R8, R8 ;  /* 0x0000000800087308 */ /* 0x000f220000001000 */
[----:B-12---:R-:W-:Y:S01]  /*18c0*/  IMAD.MOV R10, RZ, RZ, -R31 ;  /* 0x000000ffff0a7224 */ /* 0x006fe200078e0a1f */
[----:B------:R-:W-:Y:S01]  /*18d0*/  IABS R25, R0 ;  /* 0x0000000000197213 */ /* 0x000fe20000000000 */
[----:B0-----:R-:W-:Y:S01]  /*18e0*/  IMAD.MOV.U32 R30, RZ, RZ, RZ ;  /* 0x000000ffff1e7224 */ /* 0x001fe200078e00ff */
[----:B------:R-:W-:Y:S01]  /*18f0*/  IABS R35, R4 ;  /* 0x0000000400237213 */ /* 0x000fe20000000000 */
[----:B------:R-:W-:Y:S01]  /*1900*/  IMAD R19, R10, R24, RZ ;  /* 0x000000180a137224 */ /* 0x000fe200078e02ff */
[----:B------:R-:W-:Y:S01]  /*1910*/  IABS R10, R23 ;  /* 0x00000017000a7213 */ /* 0x000fe20000000000 */
[----:B------:R-:W-:Y:S01]  /*1920*/  IMAD.MOV R25, RZ, RZ, -R25 ;  /* 0x000000ffff197224 */ /* 0x000fe200078e0a19 */
[----:B------:R-:W-:Y:S01]  /*1930*/  IABS R29, R7 ;  /* 0x00000007001d7213 */ /* 0x000fe20000000000 */
[----:B------:R-:W-:Y:S01]  /*1940*/  IMAD.HI.U32 R19, R31, R19, R30 ;  /* 0x000000131f137227 */ /* 0x000fe200078e001e */
[----:B------:R-:W-:Y:S01]  /*1950*/  ISETP.NE.AND P4, PT, R0, RZ, PT ;  /* 0x000000ff0000720c */ /* 0x000fe20003f85270 */
[----:B------:R-:W-:Y:S01]  /*1960*/  BSSY B1, `(.L_x_658) ;  /* 0x0000218000017945 */ /* 0x000fe20003800000 */
[----:B------:R-:W-:Y:S01]  /*1970*/  ISETP.GT.AND P3, PT, R2, RZ, PT ;  /* 0x000000ff0200720c */ /* 0x000fe20003f64270 */
[----:B------:R-:W-:Y:S01]  /*1980*/  IMAD.MOV R35, RZ, RZ, -R35 ;  /* 0x000000ffff237224 */ /* 0x000fe200078e0a23 */
[----:B------:R-:W-:Y:S01]  /*1990*/  LOP3.LUT R7, R7, R4, RZ, 0x3c, !PT ;  /* 0x0000000407077212 */ /* 0x000fe200078e3cff */
[----:B------:R-:W-:-:S04]  /*19a0*/  IMAD.HI.U32 R19, R19, R10, RZ ;  /* 0x0000000a13137227 */ /* 0x000fc800078e00ff */
[----:B----4-:R-:W-:Y:S02]  /*19b0*/  VIADD R36, R8, 0xffffffe ;  /* 0x0ffffffe08247836 */ /* 0x010fe40000000000 */
[----:B------:R-:W-:Y:S01]  /*19c0*/  IMAD R25, R19, R25, R10 ;  /* 0x0000001913197224 */ /* 0x000fe200078e020a */
[----:B---3--:R-:W-:Y:S01]  /*19d0*/  FMNMX.FTZ R18, R18, R27, !PT ;  /* 0x0000001b12127209 */ /* 0x008fe20007810000 */
[----:B------:R-:W0:Y:S03]  /*19e0*/  F2I.FTZ.U32.TRUNC.NTZ R37, R36 ;  /* 0x0000002400257305 */ /* 0x000e26000021f000 */
[----:B------:R-:W-:Y:S02]  /*19f0*/  ISETP.GT.U32.AND P1, PT, R24, R25, PT ;  /* 0x000000191800720c */ /* 0x000fe40003f24070 */
[----:B------:R-:W-:-:S04]  /*1a00*/  FSETP.NEU.FTZ.AND P0, PT, R18, -INF , PT ;  /* 0xff8000001200780b */ /* 0x000fc80003f1d000 */
[----:B------:R-:W-:Y:S02]  /*1a10*/  FSEL R8, R18, RZ, P0 ;  /* 0x000000ff12087208 */ /* 0x000fe40000000000 */
[----:B------:R-:W-:-:S03]  /*1a20*/  LOP3.LUT R18, R23, R24, RZ, 0x3c, !PT ;  /* 0x0000001817127212 */ /* 0x000fc600078e3cff */
[----:B------:R-:W-:Y:S01]  /*1a30*/  FADD.FTZ R26, -R8, R27 ;  /* 0x0000001b081a7221 */ /* 0x000fe20000010100 */
[----:B------:R-:W-:Y:S01]  /*1a40*/  ISETP.GE.AND P2, PT, R18, RZ, PT ;  /* 0x000000ff1200720c */ /* 0x000fe20003f46270 */
[--C-:B0-----:R-:W-:Y:S01]  /*1a50*/  IMAD.MOV R31, RZ, RZ, -R37.reuse ;  /* 0x000000ffff1f7224 */ /* 0x101fe200078e0a25 */
[----:B------:R-:W-:Y:S01]  /*1a60*/  LEA.HI.SX32 R18, R2, 0x1, 0x1 ;  /* 0x0000000102127811 */ /* 0x000fe200078f0aff */
[----:B------:R-:W-:Y:S01]  /*1a70*/  FMUL.FTZ R26, R26, 1.4426950216293334961 ;  /* 0x3fb8aa3b1a1a7820 */ /* 0x000fe20000410000 */
[----:B------:R-:W-:Y:S02]  /*1a80*/  IMAD.MOV.U32 R36, RZ, RZ, RZ ;  /* 0x000000ffff247224 */ /* 0x000fe400078e00ff */
[----:B------:R-:W-:Y:S01]  /*1a90*/  IMAD R34, R31, R22, RZ ;  /* 0x000000161f227224 */ /* 0x000fe200078e02ff */
[----:B------:R-:W-:Y:S01]  /*1aa0*/  SHF.R.S32.HI R31, RZ, 0x1f, R2 ;  /* 0x0000001fff1f7819 */ /* 0x000fe20000011402 */
[----:B------:R-:W-:Y:S01]  /*1ab0*/  @!P1 IMAD.IADD R25, R25, 0x1, -R24 ;  /* 0x0000000119199824 */ /* 0x000fe200078e0a18 */
[----:B------:R-:W0:Y:S01]  /*1ac0*/  MUFU.EX2 R26, R26 ;  /* 0x0000001a001a7308 */ /* 0x000e220000000800 */
[----:B------:R-:W-:-:S03]  /*1ad0*/  IMAD.HI.U32 R34, R37, R34, R36 ;  /* 0x0000002225227227 */ /* 0x000fc600078e0024 */
[----:B------:R-:W-:Y:S01]  /*1ae0*/  ISETP.GE.U32.AND P0, PT, R25, R24, PT ;  /* 0x000000181900720c */ /* 0x000fe20003f06070 */
[----:B------:R-:W-:Y:S02]  /*1af0*/  @!P1 VIADD R19, R19, 0x1 ;  /* 0x0000000113139836 */ /* 0x000fe40000000000 */
[----:B------:R-:W-:-:S04]  /*1b00*/  IMAD.HI.U32 R30, R34, R29, RZ ;  /* 0x0000001d221e7227 */ /* 0x000fc800078e00ff */
[----:B------:R-:W-:-:S04]  /*1b10*/  IMAD.HI.U32 R34, R34, R10, RZ ;  /* 0x0000000a22227227 */ /* 0x000fc800078e00ff */
[-C--:B------:R-:W-:Y:S01]  /*1b20*/  IMAD R29, R30, R35.reuse, R29 ;  /* 0x000000231e1d7224 */ /* 0x080fe200078e021d */
[----:B0-----:R-:W0:Y:S01]  /*1b30*/  SHFL.BFLY PT, R25, R26, 0x1, 0x1f ;  /* 0x0c201f001a197f89 */ /* 0x001e2200000e0000 */
[----:B------:R-:W-:Y:S02]  /*1b40*/  IMAD R35, R34, R35, R10 ;  /* 0x0000002322237224 */ /* 0x000fe400078e020a */
[----:B------:R-:W-:Y:S01]  /*1b50*/  @P0 VIADD R19, R19, 0x1 ;  /* 0x0000000113130836 */ /* 0x000fe20000000000 */
[C---:B------:R-:W-:Y:S01]  /*1b60*/  ISETP.GT.U32.AND P1, PT, R22.reuse, R29, PT ;  /* 0x0000001d1600720c */ /* 0x040fe20003f24070 */
[----:B------:R-:W1:Y:S01]  /*1b70*/  LDC.U8 R10, c[0x0][0x3d9] ;  /* 0x0000f640ff0a7b82 */ /* 0x000e620000000000 */
[----:B------:R-:W-:Y:S01]  /*1b80*/  ISETP.GT.U32.AND P0, PT, R22, R35, PT ;  /* 0x000000231600720c */ /* 0x000fe20003f04070 */
[----:B------:R-:W-:Y:S01]  /*1b90*/  @!P2 IMAD.MOV R19, RZ, RZ, -R19 ;  /* 0x000000ffff13a224 */ /* 0x000fe200078e0a13 */
[----:B------:R-:W-:Y:S01]  /*1ba0*/  @!P4 LOP3.LUT R19, RZ, R24, RZ, 0x33, !PT ;  /* 0x00000018ff13c212 */ /* 0x000fe200078e33ff */
[----:B------:R-:W-:Y:S01]  /*1bb0*/  @!P3 IMAD.MOV R18, RZ, RZ, R31 ;  /* 0x000000ffff12b224 */ /* 0x000fe200078e021f */
[----:B------:R-:W-:-:S02]  /*1bc0*/  LOP3.LUT R24, R23, R4, RZ, 0x3c, !PT ;  /* 0x0000000417187212 */ /* 0x000fc400078e3cff */
[----:B------:R-:W-:Y:S02]  /*1bd0*/  ISETP.GT.AND P4, PT, R0, RZ, PT ;  /* 0x000000ff0000720c */ /* 0x000fe40003f84270 */
[----:B------:R-:W-:Y:S02]  /*1be0*/  ISETP.GE.AND P2, PT, R7, RZ, PT ;  /* 0x000000ff0700720c */ /* 0x000fe40003f46270 */
[----:B------:R-:W-:Y:S01]  /*1bf0*/  ISETP.GE.AND P3, PT, R24, RZ, PT ;  /* 0x000000ff1800720c */ /* 0x000fe20003f66270 */
[----:B------:R-:W-:Y:S01]  /*1c00*/  @!P1 IMAD.IADD R29, R29, 0x1, -R22 ;  /* 0x000000011d1d9824 */ /* 0x000fe200078e0a16 */
[----:B------:R-:W-:Y:S01]  /*1c10*/  SHF.R.S32.HI R23, RZ, 0x1f, R0 ;  /* 0x0000001fff177819 */ /* 0x000fe20000011400 */
[----:B------:R-:W-:Y:S01]  /*1c20*/  @!P0 IMAD.IADD R35, R35, 0x1, -R22 ;  /* 0x0000000123238824 */ /* 0x000fe200078e0a16 */
[----:B------:R-:W-:Y:S01]  /*1c30*/  LEA.HI.SX32 R7, R0, 0x1, 0x1 ;  /* 0x0000000100077811 */ /* 0x000fe200078f0aff */
[----:B------:R-:W-:Y:S01]  /*1c40*/  @!P1 VIADD R30, R30, 0x1 ;  /* 0x000000011e1e9836 */ /* 0x000fe20000000000 */
[----:B------:R-:W-:Y:S01]  /*1c50*/  ISETP.GE.U32.AND P5, PT, R29, R22, PT ;  /* 0x000000161d00720c */ /* 0x000fe20003fa6070 */
[----:B------:R-:W-:-:S02]  /*1c60*/  @!P0 VIADD R34, R34, 0x1 ;  /* 0x0000000122228836 */ /* 0x000fc40000000000 */
[----:B0-----:R-:W-:Y:S01]  /*1c70*/  FADD.FTZ R25, R26, R25 ;  /* 0x000000191a197221 */ /* 0x001fe20000010000 */
[----:B------:R-:W-:Y:S01]  /*1c80*/  ISETP.GE.U32.AND P6, PT, R35, R22, PT ;  /* 0x000000162300720c */ /* 0x000fe20003fc6070 */
[----:B------:R-:W-:Y:S01]  /*1c90*/  @!P4 IMAD.MOV R7, RZ, RZ, R23 ;  /* 0x000000ffff07c224 */ /* 0x000fe200078e0217 */
[----:B------:R-:W-:Y:S01]  /*1ca0*/  LOP3.LUT R22, R17, 0x1, RZ, 0xc0, !PT ;  /* 0x0000000111167812 */ /* 0x000fe200078ec0ff */
[----:B------:R-:W-:Y:S01]  /*1cb0*/  IMAD.MOV.U32 R26, RZ, RZ, 0x7f800000 ;  /* 0x7f800000ff1a7424 */ /* 0x000fe200078e00ff */
[----:B------:R-:W-:Y:S02]  /*1cc0*/  FSETP.NE.FTZ.AND P1, PT, R25, RZ, PT ;  /* 0x000000ff1900720b */ /* 0x000fe40003f35000 */
[----:B------:R-:W-:Y:S02]  /*1cd0*/  ISETP.NE.U32.AND P0, PT, R22, 0x1, PT ;  /* 0x000000011600780c */ /* 0x000fe40003f05070 */
[----:B-1----:R-:W-:Y:S01]  /*1ce0*/  ISETP.NE.AND P4, PT, R10, RZ, PT ;  /* 0x000000ff0a00720c */ /* 0x002fe20003f85270 */
[----:B------:R-:W-:Y:S01]  /*1cf0*/  @P5 VIADD R30, R30, 0x1 ;  /* 0x000000011e1e5836 */ /* 0x000fe20000000000 */
[----:B------:R-:W-:-:S03]  /*1d00*/  ISETP.GT.OR P0, PT, R17, 0x1f, !P0 ;  /* 0x0000001f1100780c */ /* 0x000fc60004704670 */
[----:B------:R-:W-:Y:S01]  /*1d10*/  @P6 VIADD R34, R34, 0x1 ;  /* 0x0000000122226836 */ /* 0x000fe20000000000 */
[----:B------:R-:W-:Y:S01]  /*1d20*/  ISETP.NE.AND P5, PT, R4, RZ, PT ;  /* 0x000000ff0400720c */ /* 0x000fe20003fa5270 */
[----:B------:R-:W-:Y:S01]  /*1d30*/  @!P2 IMAD.MOV R30, RZ, RZ, -R30 ;  /* 0x000000ffff1ea224 */ /* 0x000fe200078e0a1e */
[----:B------:R-:W-:Y:S01]  /*1d40*/  LOP3.LUT R23, RZ, R4, RZ, 0x33, !PT ;  /* 0x00000004ff177212 */ /* 0x000fe200078e33ff */
[----:B------:R-:W0:Y:S01]  /*1d50*/  @P1 MUFU.LG2 R25, R25 ;  /* 0x0000001900191308 */ /* 0x000e220000000c00 */
[----:B------:R-:W-:Y:S01]  /*1d60*/  @!P3 IMAD.MOV R34, RZ, RZ, -R34 ;  /* 0x000000ffff22b224 */ /* 0x000fe200078e0a22 */
[----:B------:R-:W-:Y:S02]  /*1d70*/  SEL R22, R9, 0x1, !P4 ;  /* 0x0000000109167807 */ /* 0x000fe40006000000 */
[C---:B------:R-:W-:Y:S02]  /*1d80*/  SEL R29, R23.reuse, R30, !P5 ;  /* 0x0000001e171d7207 */ /* 0x040fe40006800000 */
[----:B------:R-:W-:-:S02]  /*1d90*/  SEL R31, R23, R34, !P5 ;  /* 0x00000022171f7207 */ /* 0x000fc40006800000 */
[----:B------:R-:W-:Y:S01]  /*1da0*/  ISETP.LT.U32.AND P2, PT, R20, R19, PT ;  /* 0x000000131400720c */ /* 0x000fe20003f41070 */
[-C--:B------:R-:W-:Y:S01]  /*1db0*/  IMAD R23, R29, R22.reuse, RZ ;  /* 0x000000161d177224 */ /* 0x080fe200078e02ff */
[----:B------:R-:W-:Y:S01]  /*1dc0*/  SHF.R.S32.HI R9, RZ, 0x1f, R19 ;  /* 0x0000001fff097819 */ /* 0x000fe20000011413 */
[----:B------:R-:W-:-:S03]  /*1dd0*/  IMAD R22, R31, R22, RZ ;  /* 0x000000161f167224 */ /* 0x000fc600078e02ff */
[----:B------:R-:W-:Y:S01]  /*1de0*/  ISETP.LT.AND.EX P2, PT, R21, R9, PT, P2 ;  /* 0x000000091500720c */ /* 0x000fe20003f41320 */
[----:B------:R-:W-:Y:S02]  /*1df0*/  IMAD R7, R22, R7, RZ ;  /* 0x0000000716077224 */ /* 0x000fe400078e02ff */
[----:B0-----:R-:W-:Y:S01]  /*1e00*/  @P1 FFMA.FTZ R26, R25, 0.69314718246459960938, R8 ;  /* 0x3f317218191a1823 */ /* 0x001fe20000010008 */
        /* <DEDUP_REMOVED lines=51> */
.L_x_662:
        /* <DEDUP_REMOVED lines=22> */
.L_x_663:
[----:B------:R-:W-:Y:S05]  /*22a0*/  BSYNC B0 ;  /* 0x0000000000007941 */ /* 0x000fea0003800000 */
.L_x_661:
        /* <DEDUP_REMOVED lines=11> */
[----:B------:R-:W-:Y:S02]  /*2360*/  IADD3.X R4, RZ, ~R19, RZ, P0, !PT ;  /* 0x80000013ff047210 */ /* 0x000fe400007fe4ff */
[----:B------:R-:W-:Y:S01]  /*2370*/  MOV R36, R18 ;  /* 0x0000001200247202 */ /* 0x000fe20000000f00 */
[----:B------:R-:W-:Y:S01]  /*2380*/  IMAD.WIDE.U32 R30, R5, R17, R30 ;  /* 0x00000011051e7225 */ /* 0x000fe200078e001e */
[----:B------:R-:W-:-:S03]  /*2390*/  MOV R37, R19 ;  /* 0x0000001300257202 */ /* 0x000fc60000000f00 */
[----:B------:R-:W-:-:S04]  /*23a0*/  IMAD R4, R4, R5, RZ ;  /* 0x0000000504047224 */ /* 0x000fc800078e02ff */
[----:B------:R-:W-:-:S05]  /*23b0*/  IMAD R4, R6, R17, R4 ;  /* 0x0000001106047224 */ /* 0x000fca00078e0204 */
[----:B------:R-:W-:Y:S01]  /*23c0*/  IADD3 R6, R31, R4, RZ ;  /* 0x000000041f067210 */ /* 0x000fe20007ffe0ff */
[----:B------:R-:W-:Y:S05]  /*23d0*/  BRA `(.L_x_666) ;  /* 0x0000000000587947 */ /* 0x000fea0003800000 */
.L_x_665:
        /* <DEDUP_REMOVED lines=22> */
.L_x_666:
[----:B------:R-:W-:Y:S05]  /*2540*/  BSYNC B0 ;  /* 0x0000000000007941 */ /* 0x000fea0003800000 */
.L_x_664:
[----:B------:R-:W0:Y:S01]  /*2550*/  LDC.64 R4, c[0x0][0x2c0] ;  /* 0x0000b000ff047b82 */ /* 0x000e220000000a00 */
[----:B------:R-:W-:Y:S01]  /*2560*/  LOP3.LUT R17, R37, R3, RZ, 0xfc, !PT ;  /* 0x0000000325117212 */ /* 0x000fe200078efcff */
[----:B------:R-:W-:Y:S03]  /*2570*/  BSSY B0, `(.L_x_667) ;  /* 0x0000028000007945 */ /* 0x000fe60003800000 */
[----:B------:R-:W-:Y:S01]  /*2580*/  ISETP.NE.U32.AND P0, PT, R17, RZ, PT ;  /* 0x000000ff1100720c */ /* 0x000fe20003f05070 */
[C---:B0-----:R-:W-:Y:S01]  /*2590*/  IMAD R5, R4.reuse, R5, RZ ;  /* 0x0000000504057224 */ /* 0x041fe200078e02ff */
[----:B------:R-:W-:-:S11]  /*25a0*/  SEL R23, R4, 0x1, P4 ;  /* 0x0000000104177807 */ /* 0x000fd60002000000 */
[----:B------:R-:W-:Y:S05]  /*25b0*/  @!P0 BRA `(.L_x_668) ;  /* 0x0000000000348947 */ /* 0x000fea0003800000 */
[----:B------:R-:W-:Y:S01]  /*25c0*/  IMAD.MOV.U32 R34, RZ, RZ, R36 ;  /* 0x000000ffff227224 */ /* 0x000fe200078e0024 */
[----:B------:R-:W-:Y:S01]  /*25d0*/  MOV R22, R29 ;  /* 0x0000001d00167202 */ /* 0x000fe20000000f00 */
[----:B------:R-:W-:Y:S01]  /*25e0*/  IMAD.MOV.U32 R21, RZ, RZ, R37 ;  /* 0x000000ffff157224 */ /* 0x000fe200078e0025 */
[----:B------:R-:W-:Y:S02]  /*25f0*/  MOV R4, R3 ;  /* 0x0000000300047202 */ /* 0x000fe40000000f00 */
[----:B------:R-:W-:Y:S02]  /*2600*/  MOV R20, 0x2620 ;  /* 0x0000262000147802 */ /* 0x000fe40000000f00 */
[----:B------:R-:W-:Y:S05]  /*2610*/  CALL.REL.NOINC `($__internal_13_$__cuda_sm20_div_s64) ;  /* 0x0000002800207944 */ /* 0x000fea0003c00000 */
[----:B------:R-:W-:-:S04]  /*2620*/  IADD3 R20, P0, RZ, -R18, RZ ;  /* 0x80000012ff147210 */ /* 0x000fc80007f1e0ff */
[----:B------:R-:W-:Y:S01]  /*2630*/  IADD3.X R4, RZ, ~R19, RZ, P0, !PT ;  /* 0x80000013ff047210 */ /* 0x000fe200007fe4ff */
[----:B------:R-:W-:-:S04]  /*2640*/  IMAD.WIDE.U32 R36, R29, R20, R36 ;  /* 0x000000141d247225 */ /* 0x000fc800078e0024 */
[----:B------:R-:W-:-:S04]  /*2650*/  IMAD R4, R4, R29, RZ ;  /* 0x0000001d04047224 */ /* 0x000fc800078e02ff */
[----:B------:R-:W-:-:S05]  /*2660*/  IMAD R4, R3, R20, R4 ;  /* 0x0000001403047224 */ /* 0x000fca00078e0204 */
[----:B------:R-:W-:Y:S01]  /*2670*/  IADD3 R4, R37, R4, RZ ;  /* 0x0000000425047210 */ /* 0x000fe20007ffe0ff */
[----:B------:R-:W-:Y:S05]  /*2680*/  BRA `(.L_x_669) ;  /* 0x0000000000587947 */ /* 0x000fea0003800000 */
.L_x_668:
        /* <DEDUP_REMOVED lines=22> */
.L_x_669:
[----:B------:R-:W-:Y:S05]  /*27f0*/  BSYNC B0 ;  /* 0x0000000000007941 */ /* 0x000fea0003800000 */
.L_x_667:
[-C--:B------:R-:W-:Y:S01]  /*2800*/  IMAD R3, R33, R16.reuse, RZ ;  /* 0x0000001021037224 */ /* 0x080fe200078e02ff */
[----:B------:R-:W-:Y:S01]  /*2810*/  ULDC.U8 UR5, c[0x0][0x3d9] ;  /* 0x0000f64000057ab9 */ /* 0x000fe20000000000 */
[C---:B------:R-:W-:Y:S01]  /*2820*/  IMAD.WIDE.U32 R24, R32.reuse, R16, RZ ;  /* 0x0000001020187225 */ /* 0x040fe200078e00ff */
[----:B------:R-:W-:Y:S01]  /*2830*/  UISETP.NE.AND UP0, UPT, UR5, URZ, UPT ;  /* 0x0000003f0500728c */ /* 0x000fe2000bf05270 */
[----:B------:R-:W-:Y:S01]  /*2840*/  SHF.R.S32.HI R17, RZ, 0x1f, R23 ;  /* 0x0000001fff117819 */ /* 0x000fe20000011417 */
[----:B------:R-:W-:Y:S01]  /*2850*/  ULDC UR4, c[0x0][0x2c4] ;  /* 0x0000b10000047ab9 */ /* 0x000fe20000000800 */
[----:B------:R-:W-:Y:S01]  /*2860*/  IMAD R3, R32, R15, R3 ;  /* 0x0000000f20037224 */ /* 0x000fe200078e0203 */
[----:B------:R-:W-:Y:S01]  /*2870*/  USEL UR4, UR4, 0x1, !UP0 ;  /* 0x0000000104047887 */ /* 0x000fe2000c000000 */
[----:B------:R-:W-:Y:S01]  /*2880*/  IMAD.WIDE.U32 R32, R24, R14, RZ ;  /* 0x0000000e18207225 */ /* 0x000fe200078e00ff */
[----:B------:R-:W-:Y:S02]  /*2890*/  BSSY B0, `(.L_x_670) ;  /* 0x000003f000007945 */ /* 0x000fe40003800000 */
[----:B------:R-:W-:Y:S01]  /*28a0*/  IADD3 R3, R25, R3, RZ ;  /* 0x0000000319037210 */ /* 0x000fe20007ffe0ff */
[----:B------:R-:W-:Y:S01]  /*28b0*/  IMAD R21, R4, R5, RZ ;  /* 0x0000000504157224 */ /* 0x000fe200078e02ff */
[----:B------:R-:W-:Y:S01]  /*28c0*/  USHF.R.S32.HI UR5, URZ, 0x1f, UR4 ;  /* 0x0000001f3f057899 */ /* 0x000fe20008011404 */
[----:B------:R-:W-:-:S02]  /*28d0*/  IMAD R6, R6, R23, RZ ;  /* 0x0000001706067224 */ /* 0x000fc400078e02ff */
[----:B------:R-:W-:Y:S01]  /*28e0*/  IMAD R20, R3, R14, RZ ;  /* 0x0000000e03147224 */ /* 0x000fe200078e02ff */
[----:B------:R-:W-:Y:S01]  /*28f0*/  SHF.R.S32.HI R3, RZ, 0x1f, R5 ;  /* 0x0000001fff037819 */ /* 0x000fe20000011405 */
[----:B------:R-:W-:Y:S02]  /*2900*/  IMAD R19, R19, UR4, RZ ;  /* 0x0000000413137c24 */ /* 0x000fe4000f8e02ff */
[----:B------:R-:W-:Y:S02]  /*2910*/  IMAD R25, R13, R24, R20 ;  /* 0x000000180d197224 */ /* 0x000fe400078e0214 */
[----:B------:R-:W-:Y:S02]  /*2920*/  IMAD R21, R3, R36, R21 ;  /* 0x0000002403157224 */ /* 0x000fe400078e0215 */
[----:B------:R-:W-:Y:S01]  /*2930*/  IMAD R17, R17, R30, R6 ;  /* 0x0000001e11117224 */ /* 0x000fe200078e0206 */
[----:B------:R-:W-:Y:S01]  /*2940*/  IADD3 R4, R33, R25, RZ ;  /* 0x0000001921047210 */ /* 0x000fe20007ffe0ff */
[----:B------:R-:W-:-:S03]  /*2950*/  IMAD.WIDE.U32 R38, R36, R5, RZ ;  /* 0x0000000524267225 */ /* 0x000fc600078e00ff */
[----:B------:R-:W-:Y:S01]  /*2960*/  LOP3.LUT R3, R43, R4, RZ, 0xfc, !PT ;  /* 0x000000042b037212 */ /* 0x000fe200078efcff */
[----:B------:R-:W-:Y:S01]  /*2970*/  IMAD.WIDE.U32 R30, R30, R23, RZ ;  /* 0x000000171e1e7225 */ /* 0x000fe200078e00ff */
[----:B------:R-:W-:Y:S02]  /*2980*/  IADD3 R6, R39, R21, RZ ;  /* 0x0000001527067210 */ /* 0x000fe40007ffe0ff */
[----:B------:R-:W-:Y:S01]  /*2990*/  ISETP.NE.U32.AND P0, PT, R3, RZ, PT ;  /* 0x000000ff0300720c */ /* 0x000fe20003f05070 */
[C---:B------:R-:W-:Y:S02]  /*29a0*/  IMAD R19, R18.reuse, UR5, R19 ;  /* 0x0000000512137c24 */ /* 0x040fe4000f8e0213 */
[----:B------:R-:W-:-:S04]  /*29b0*/  IMAD.WIDE.U32 R36, R18, UR4, RZ ;  /* 0x0000000412247c25 */ /* 0x000fc8000f8e00ff */
[----:B------:R-:W-:Y:S01]  /*29c0*/  IMAD R3, R0, R5, RZ ;  /* 0x0000000500037224 */ /* 0x000fe200078e02ff */
[----:B------:R-:W-:Y:S01]  /*29d0*/  IADD3 R0, R31, R17, RZ ;  /* 0x000000111f007210 */ /* 0x000fe20007ffe0ff */
[----:B------:R-:W-:Y:S01]  /*29e0*/  IMAD R2, R2, R5, RZ ;  /* 0x0000000502027224 */ /* 0x000fe200078e02ff */
[----:B------:R-:W-:-:S03]  /*29f0*/  IADD3 R5, R37, R19, RZ ;  /* 0x0000001325057210 */ /* 0x000fc60007ffe0ff */
[----:B------:R-:W-:Y:S05]  /*2a00*/  @!P0 BRA `(.L_x_671) ;  /* 0x0000000000408947 */ /* 0x000fea0003800000 */
[----:B------:R-:W-:Y:S01]  /*2a10*/  IMAD.MOV.U32 R34, RZ, RZ, R42 ;  /* 0x000000ffff227224 */ /* 0x000fe200078e002a */
[----:B------:R-:W-:Y:S01]  /*2a20*/  MOV R21, R43 ;  /* 0x0000002b00157202 */ /* 0x000fe20000000f00 */
[----:B------:R-:W-:Y:S01]  /*2a30*/  IMAD.MOV.U32 R22, RZ, RZ, R32 ;  /* 0x000000ffff167224 */ /* 0x000fe200078e0020 */
[----:B------:R-:W-:Y:S02]  /*2a40*/  MOV R20, 0x2a60 ;  /* 0x00002a6000147802 */ /* 0x000fe40000000f00 */
[----:B------:R-:W-:Y:S05]  /*2a50*/  CALL.REL.NOINC `($__internal_13_$__cuda_sm20_div_s64) ;  /* 0x0000002400107944 */ /* 0x000fea0003c00000 */
[----:B------:R-:W-:Y:S02]  /*2a60*/  IADD3 R21, P0, RZ, -R18, RZ ;  /* 0x80000012ff157210 */ /* 0x000fe40007f1e0ff */
[----:B------:R-:W-:Y:S02]  /*2a70*/  MOV R24, R42 ;  /* 0x0000002a00187202 */ /* 0x000fe40000000f00 */
[----:B------:R-:W-:Y:S02]  /*2a80*/  IADD3.X R17, RZ, ~R19, RZ, P0, !PT ;  /* 0x80000013ff117210 */ /* 0x000fe400007fe4ff */
[----:B------:R-:W-:Y:S01]  /*2a90*/  MOV R25, R43 ;  /* 0x0000002b00197202 */ /* 0x000fe20000000f00 */
[----:B------:R-:W-:Y:S01]  /*2aa0*/  IMAD.MOV.U32 R43, RZ, RZ, R19 ;  /* 0x000000ffff2b7224 */ /* 0x000fe200078e0013 */
[----:B------:R-:W-:Y:S01]  /*2ab0*/  MOV R42, R18 ;  /* 0x00000012002a7202 */ /* 0x000fe20000000f00 */
[-C--:B------:R-:W-:Y:S02]  /*2ac0*/  IMAD R17, R17, R32.reuse, RZ ;  /* 0x0000002011117224 */ /* 0x080fe400078e02ff */
[----:B------:R-:W-:-:S04]  /*2ad0*/  IMAD.WIDE.U32 R32, R21, R32, R24 ;  /* 0x0000002015207225 */ /* 0x000fc800078e0018 */
[----:B------:R-:W-:-:S04]  /*2ae0*/  IMAD R17, R4, R21, R17 ;  /* 0x0000001504117224 */ /* 0x000fc800078e0211 */
[----:B------:R-:W-:Y:S01]  /*2af0*/  IMAD.IADD R21, R33, 0x1, R17 ;  /* 0x0000000121157824 */ /* 0x000fe200078e0211 */
[----:B------:R-:W-:Y:S05]  /*2b00*/  BRA `(.L_x_672) ;  /* 0x00000000005c7947 */ /* 0x000fea0003800000 */
.L_x_671:
        /* <DEDUP_REMOVED lines=22> */
[----:B------:R-:W-:Y:S02]  /*2c70*/  MOV R42, R4 ;  /* 0x00000004002a7202 */ /* 0x000fe40000000f00 */
.L_x_672:
[----:B------:R-:W-:Y:S05]  /*2c80*/  BSYNC B0 ;  /* 0x0000000000007941 */ /* 0x000fea0003800000 */
.L_x_670:
        /* <DEDUP_REMOVED lines=9> */
[----:B------:R-:W-:Y:S01]  /*2d20*/  IADD3 R4, P0, RZ, -R18, RZ ;  /* 0x80000012ff047210 */ /* 0x000fe20007f1e0ff */
[----:B------:R-:W-:Y:S01]  /*2d30*/  IMAD.MOV.U32 R33, RZ, RZ, R19 ;  /* 0x000000ffff217224 */ /* 0x000fe200078e0013 */
[----:B------:R-:W-:Y:S02]  /*2d40*/  MOV R20, R32 ;  /* 0x0000002000147202 */ /* 0x000fe40000000f00 */
[----:B------:R-:W-:Y:S02]  /*2d50*/  IADD3.X R17, RZ, ~R19, RZ, P0, !PT ;  /* 0x80000013ff117210 */ /* 0x000fe400007fe4ff */
[----:B------:R-:W-:Y:S01]  /*2d60*/  MOV R32, R18 ;  /* 0x0000001200207202 */ /* 0x000fe20000000f00 */
[----:B------:R-:W-:-:S04]  /*2d70*/  IMAD.WIDE.U32 R20, R16, R4, R20 ;  /* 0x0000000410147225 */ /* 0x000fc800078e0014 */
[----:B------:R-:W-:Y:S01]  /*2d80*/  IMAD R17, R17, R16, RZ ;  /* 0x0000001011117224 */ /* 0x000fe200078e02ff */
[----:B------:R-:W-:-:S03]  /*2d90*/  MOV R16, R20 ;  /* 0x0000001400107202 */ /* 0x000fc60000000f00 */
[----:B------:R-:W-:-:S04]  /*2da0*/  IMAD R15, R15, R4, R17 ;  /* 0x000000040f0f7224 */ /* 0x000fc800078e0211 */
[----:B------:R-:W-:Y:S01]  /*2db0*/  IMAD.IADD R15, R21, 0x1, R15 ;  /* 0x00000001150f7824 */ /* 0x000fe200078e020f */
[----:B------:R-:W-:Y:S05]  /*2dc0*/  BRA `(.L_x_675) ;  /* 0x00000000005c7947 */ /* 0x000fea0003800000 */
.L_x_674:
        /* <DEDUP_REMOVED lines=23> */
.L_x_675:
[----:B------:R-:W-:Y:S05]  /*2f40*/  BSYNC B0 ;  /* 0x0000000000007941 */ /* 0x000fea0003800000 */
.L_x_673:
        /* <DEDUP_REMOVED lines=20> */
.L_x_677:
        /* <DEDUP_REMOVED lines=23> */
.L_x_678:
[----:B------:R-:W-:Y:S05]  /*3200*/  BSYNC B0 ;  /* 0x0000000000007941 */ /* 0x000fea0003800000 */
.L_x_676:
        /* <DEDUP_REMOVED lines=10> */
[----:B------:R-:W-:Y:S01]  /*32b0*/  IMAD R17, R4, R18, R17 ;  /* 0x0000001204117224 */ /* 0x000fe200078e0211 */
[----:B------:R-:W-:Y:S01]  /*32c0*/  SHF.R.S32.HI R19, RZ, 0x1f, R44 ;  /* 0x0000001fff137819 */ /* 0x000fe2000001142c */
[----:B------:R-:W-:-:S02]  /*32d0*/  IMAD R4, R15, R44, RZ ;  /* 0x0000002c0f047224 */ /* 0x000fc400078e02ff */
[----:B------:R-:W-:Y:S02]  /*32e0*/  IMAD R13, R21, R14, R13 ;  /* 0x0000000e150d7224 */ /* 0x000fe400078e020d */
[----:B------:R-:W-:-:S04]  /*32f0*/  IMAD.WIDE.U32 R14, R14, R2, RZ ;  /* 0x000000020e0e7225 */ /* 0x000fc800078e00ff */
[----:B------:R-:W-:Y:S01]  /*3300*/  IMAD R19, R19, R16, R4 ;  /* 0x0000001013137224 */ /* 0x000fe200078e0204 */
[----:B------:R-:W-:Y:S01]  /*3310*/  IADD3 R8, R15, R13, RZ ;  /* 0x0000000d0f087210 */ /* 0x000fe20007ffe0ff */
        /* <DEDUP_REMOVED lines=9> */
[----:B------:R-:W-:Y:S05]  /*33b0*/  CALL.REL.NOINC `($__internal_13_$__cuda_sm20_div_s64) ;  /* 0x0000001800b87944 */ /* 0x000fea0003c00000 */
        /* <DEDUP_REMOVED lines=12> */
.L_x_680:
        /* <DEDUP_REMOVED lines=23> */
.L_x_681:
[----:B------:R-:W-:Y:S05]  /*35f0*/  BSYNC B0 ;  /* 0x0000000000007941 */ /* 0x000fea0003800000 */
.L_x_679:
        /* <DEDUP_REMOVED lines=29> */
.L_x_683:
        /* <DEDUP_REMOVED lines=23> */
.L_x_684:
[----:B------:R-:W-:Y:S05]  /*3940*/  BSYNC B0 ;  /* 0x0000000000007941 */ /* 0x000fea0003800000 */
.L_x_682:
        /* <DEDUP_REMOVED lines=21> */
.L_x_660:
[----:B------:R-:W-:Y:S02]  /*3aa0*/  ULDC.64 UR4, c[0x0][0x2b0] ;  /* 0x0000ac0000047ab9 */ /* 0x000fe40000000a00 */
[----:B------:R-:W-:-:S04]  /*3ab0*/  LEA R2, P0, R30, UR4, 0x2 ;  /* 0x000000041e027c11 */ /* 0x000fc8000f8010ff */
[----:B------:R-:W-:-:S05]  /*3ac0*/  LEA.HI.X R3, R30, UR5, R31, 0x2, P0 ;  /* 0x000000051e037c11 */ /* 0x000fca00080f141f */
[----:B------:R0:W-:Y:S04]  /*3ad0*/  STG.E desc[UR8][R2.64], R26 ;  /* 0x0000001a02007986 */ /* 0x0001e8000c101908 */
.L_x_659:
[----:B------:R-:W-:Y:S05]  /*3ae0*/  BSYNC B1 ;  /* 0x0000000000017941 */ /* 0x000fea0003800000 */
.L_x_658:
[----:B------:R-:W0:Y:S01]  /*3af0*/  S2R R31, SR_TID.X ;  /* 0x00000000001f7919 */ /* 0x000e220000002100 */
[----:B------:R-:W2:Y:S01]  /*3b00*/  LDC R15, c[0x0][0x3c4] ;  /* 0x0000f100ff0f7b82 */ /* 0x000ea20000000800 */
[----:B------:R-:W-:Y:S01]  /*3b10*/  BSSY B0, `(.L_x_685) ;  /* 0x0000015000007945 */ /* 0x000fe20003800000 */
[-C--:B01----:R-:W-:Y:S02]  /*3b20*/  LEA.HI R3, R31, R31.reuse, RZ, 0x1 ;  /* 0x0000001f1f037211 */ /* 0x083fe400078f08ff */
[----:B------:R-:W-:Y:S02]  /*3b30*/  SHF.R.S32.HI R30, RZ, 0x1f, R31 ;  /* 0x0000001fff1e7819 */ /* 0x000fe4000001141f */
[----:B------:R-:W-:Y:S02]  /*3b40*/  LOP3.LUT R4, R3, 0xfffffffe, RZ, 0xc0, !PT ;  /* 0xfffffffe03047812 */ /* 0x000fe400078ec0ff */
[----:B------:R-:W-:-:S03]  /*3b50*/  LEA.HI R30, R30, R31, RZ, 0x3 ;  /* 0x0000001f1e1e7211 */ /* 0x000fc600078f18ff */
[----:B------:R-:W-:Y:S01]  /*3b60*/  IMAD.IADD R4, R31, 0x1, -R4 ;  /* 0x000000011f047824 */ /* 0x000fe200078e0a04 */
[----:B------:R-:W-:-:S04]  /*3b70*/  LOP3.LUT R2, R30, 0x3ffffff8, RZ, 0xc0, !PT ;  /* 0x3ffffff81e027812 */ /* 0x000fc800078ec0ff */
[----:B--2---:R-:W-:-:S04]  /*3b80*/  ISETP.GE.AND P0, PT, R4, R15, PT ;  /* 0x0000000f0400720c */ /* 0x004fc80003f06270 */
        /* <DEDUP_REMOVED lines=13> */
.L_x_686:
[----:B------:R-:W-:Y:S05]  /*3c60*/  BSYNC B0 ;  /* 0x0000000000007941 */ /* 0x000fea0003800000 */
.L_x_685:
        /* <DEDUP_REMOVED lines=46> */
.L_x_689:
        /* <DEDUP_REMOVED lines=77> */
.L_x_688:
        /* <DEDUP_REMOVED lines=46> */
.L_x_690:
        /* <DEDUP_REMOVED lines=9> */
.L_x_692:
[----:B------:R-:W-:Y:S05]  /*4790*/  BSYNC B0 ;  /* 0x0000000000007941 */ /* 0x000fea0003800000 */
.L_x_691:
        /* <DEDUP_REMOVED lines=12> */
.L_x_687:
        /* <DEDUP_REMOVED lines=100> */
        .weak           $__internal_13_$__cuda_sm20_div_s64
        .type           $__internal_13_$__cuda_sm20_div_s64,@function
        .size           $__internal_13_$__cuda_sm20_div_s64,(.L_x_6407 - $__internal_13_$__cuda_sm20_div_s64)
$__internal_13_$__cuda_sm20_div_s64:
[----:B------:R-:W-:Y:S01]  /*4ea0*/  IADD3 R41, P0, RZ, -R22, RZ ;  /* 0x80000016ff297210 */ /* 0x000fe20007f1e0ff */
[----:B------:R-:W-:Y:S01]  /*4eb0*/  IMAD.MOV.U32 R35, RZ, RZ, RZ ;  /* 0x000000ffff237224 */ /* 0x000fe200078e00ff */
        /* <DEDUP_REMOVED lines=30> */
[C---:B------:R-:W-:Y:S02]  /*50a0*/  IMAD R19, R25.reuse, R24, RZ ;  /* 0x0000001819137224 */ /* 0x040fe400078e02ff */
[----:B------:R-:W-:-:S04]  /*50b0*/  IMAD.HI.U32 R18, P3, R25, R18, R48 ;  /* 0x0000001219127227 */ /* 0x000fc80007860030 */
[----:B------:R-:W-:Y:S01]  /*50c0*/  IMAD.HI.U32 R17, R25, R24, RZ ;  /* 0x0000001819117227 */ /* 0x000fe200078e00ff */
[----:B------:R-:W-:Y:S02]  /*50d0*/  IADD3 R19, P2, R19, R18, RZ ;  /* 0x0000001213137210 */ /* 0x000fe40007f5e0ff */
[----:B------:R-:W-:Y:S01]  /*50e0*/  IADD3 R18, P0, RZ, -R34, RZ ;  /* 0x80000022ff127210 */ /* 0x000fe20007f1e0ff */
[----:B------:R-:W-:-:S03]  /*50f0*/  IMAD.X R25, R17, 0x1, R25, P5 ;  /* 0x0000000111197824 */ /* 0x000fc600028e0619 */
[----:B------:R-:W-:Y:S02]  /*5100*/  SEL R18, R18, R34, !P1 ;  /* 0x0000002212127207 */ /* 0x000fe40004800000 */
        /* <DEDUP_REMOVED lines=25> */
[----:B------:R-:W-:Y:S02]  /*52a0*/  SEL R17, R18, R17, P3 ;  /* 0x0000001112117207 */ /* 0x000fe40001800000 */
[----:B------:R-:W-:Y:S02]  /*52b0*/  IADD3 R25, P1, R34, 0x1, RZ ;  /* 0x0000000122197810 */ /* 0x000fe40007f3e0ff */
[----:B------:R-:W-:Y:S01]  /*52c0*/  SEL R19, R19, R24, P3 ;  /* 0x0000001813137207 */ /* 0x000fe20001800000 */
[----:B------:R-:W-:Y:S01]  /*52d0*/  IMAD.MOV.U32 R24, RZ, RZ, R20 ;  /* 0x000000ffff187224 */ /* 0x000fe200078e0014 */
[----:B------:R-:W-:-:S02]  /*52e0*/  ISETP.GE.U32.AND.EX P0, PT, R17, R41, PT, P0 ;  /* 0x000000291100720c */ /* 0x000fc40003f06100 */
[----:B------:R-:W-:Y:S01]  /*52f0*/  LOP3.LUT R17, R4, R21, RZ, 0x3c, !PT ;  /* 0x0000001504117212 */ /* 0x000fe200078e3cff */
[----:B------:R-:W-:Y:S01]  /*5300*/  IMAD.X R18, RZ, RZ, R19, P1 ;  /* 0x000000ffff127224 */ /* 0x000fe200008e0613 */
[----:B------:R-:W-:Y:S02]  /*5310*/  SEL R25, R25, R34, P0 ;  /* 0x0000002219197207 */ /* 0x000fe40000000000 */
[----:B------:R-:W-:Y:S02]  /*5320*/  ISETP.GE.AND P2, PT, R17, RZ, PT ;  /* 0x000000ff1100720c */ /* 0x000fe40003f46270 */
[----:B------:R-:W-:Y:S02]  /*5330*/  SEL R19, R18, R19, P0 ;  /* 0x0000001312137207 */ /* 0x000fe40000000000 */
[----:B------:R-:W-:Y:S02]  /*5340*/  IADD3 R18, P1, RZ, -R25, RZ ;  /* 0x80000019ff127210 */ /* 0x000fe40007f3e0ff */
[----:B------:R-:W-:-:S02]  /*5350*/  ISETP.NE.U32.AND P0, PT, R22, RZ, PT ;  /* 0x000000ff1600720c */ /* 0x000fc40003f05070 */
[----:B------:R-:W-:Y:S02]  /*5360*/  IADD3.X R22, RZ, ~R19, RZ, P1, !PT ;  /* 0x80000013ff167210 */ /* 0x000fe40000ffe4ff */
[----:B------:R-:W-:Y:S01]  /*5370*/  SEL R18, R18, R25, !P2 ;  /* 0x0000001912127207 */ /* 0x000fe20005000000 */
[----:B------:R-:W-:Y:S01]  /*5380*/  IMAD.MOV.U32 R25, RZ, RZ, 0x0 ;  /* 0x00000000ff197424 */ /* 0x000fe200078e00ff */
[----:B------:R-:W-:Y:S02]  /*5390*/  ISETP.NE.AND.EX P0, PT, R4, RZ, PT, P0 ;  /* 0x000000ff0400720c */ /* 0x000fe40003f05300 */
[----:B------:R-:W-:Y:S02]  /*53a0*/  SEL R22, R22, R19, !P2 ;  /* 0x0000001316167207 */ /* 0x000fe40005000000 */
[----:B------:R-:W-:Y:S02]  /*53b0*/  SEL R18, R18, 0xffffffff, P0 ;  /* 0xffffffff12127807 */ /* 0x000fe40000000000 */
[----:B------:R-:W-:Y:S01]  /*53c0*/  SEL R19, R22, 0xffffffff, P0 ;  /* 0xffffffff16137807 */ /* 0x000fe20000000000 */
[----:B------:R-:W-:Y:S06]  /*53d0*/  RET.REL.NODEC R24 `(_ZN5flash32flash_fwd_splitkv_combine_kernelI23Flash_fwd_kernel_traitsILi96ELi64ELi128ELi4ELb0ELb0EN7cutlass10bfloat16_tE19Flash_kernel_traitsILi96ELi64ELi128ELi4ES3_EELi16ELi1ELb1EEEvNS_16Flash_fwd_paramsE) ;  /* 0xffffffac18087950 */ /* 0x000fec0003c3ffff */
.L_x_693:
        /* <DEDUP_REMOVED lines=10> */
.L_x_6407:


//--------------------- .text._ZN5flash24flash_fwd_splitkv_kernelI23Flash_fwd_kernel_traitsILi96ELi64ELi128ELi4ELb0ELb0EN7cutlass10bfloat16_tE19Flash_kernel_traitsILi96ELi64ELi128ELi4ES3_EELb1ELb0ELb0ELb0ELb0ELb0ELb0ELb0EEEvNS_16Flash_fwd_paramsE --------------------------
	.section	.text._ZN5flash24flash_fwd_splitkv_kernelI23Flash_fwd_kernel_traitsILi96ELi64ELi128ELi4ELb0ELb0EN7cutlass10bfloat16_tE19Flash_kernel_traitsILi96ELi64ELi128ELi4ES3_EELb1ELb0ELb0ELb0ELb0ELb0ELb0ELb0EEEvNS_16Flash_fwd_paramsE,"ax",@progbits
	.align	128
        .global         _ZN5flash24flash_fwd_splitkv_kernelI23Flash_fwd_kernel_traitsILi96ELi64ELi128ELi4ELb0ELb0EN7cutlass10bfloat16_tE19Flash_kernel_traitsILi96ELi64ELi128ELi4ES3_EELb1ELb0ELb0ELb0ELb0ELb0ELb0ELb0EEEvNS_16Flash_fwd_paramsE
        .type           _ZN5flash24flash_fwd_splitkv_kernelI23Flash_fwd_kernel_traitsILi96ELi64ELi128ELi4ELb0ELb0EN7cutlass10bfloat16_tE19Flash_kernel_traitsILi96ELi64ELi128ELi4ES3_EELb1ELb0ELb0ELb0ELb0ELb0ELb0ELb0EEEvNS_16Flash_fwd_paramsE,@function
        .size           _ZN5flash24flash_fwd_splitkv_kernelI23Flash_fwd_kernel_traitsILi96ELi64ELi128ELi4ELb0ELb0EN7cutlass10bfloat16_tE19Flash_kernel_traitsILi96ELi64ELi128ELi4ES3_EELb1ELb0ELb0ELb0ELb0ELb0ELb0ELb0EEEvNS_16Flash_fwd_paramsE,(.L_x_6444 - _ZN5flash24flash_fwd_splitkv_kernelI23Flash_fwd_kernel_traitsILi96ELi64ELi128ELi4ELb0ELb0EN7cutlass10bfloat16_tE19Flash_kernel_traitsILi96ELi64ELi128ELi4ES3_EELb1ELb0ELb0ELb0ELb0ELb0ELb0ELb0EEEvNS_16Flash_fwd_paramsE)
        .other          _ZN5flash24flash_fwd_splitkv_kernelI23Flash_fwd_kernel_traitsILi96ELi64ELi128ELi4ELb0ELb0EN7cutlass10bfloat16_tE19Flash_kernel_traitsILi96ELi64ELi128ELi4ES3_EELb1ELb0ELb0ELb0ELb0ELb0ELb0ELb0EEEvNS_16Flash_fwd_paramsE,@"STO_CUDA_ENTRY STV_DEFAULT"
_ZN5flash24flash_fwd_splitkv_kernelI23Flash_fwd_kernel_traitsILi96ELi64ELi128ELi4ELb0ELb0EN7cutlass10bfloat16_tE19Flash_kernel_traitsILi96ELi64ELi128ELi4ES3_EELb1ELb0ELb0ELb0ELb0ELb0ELb0ELb0EEEvNS_16Flash_fwd_paramsE:
.text._ZN5flash24flash_fwd_splitkv_kernelI23Flash_fwd_kernel_traitsILi96ELi64ELi128ELi4ELb0ELb0EN7cutlass10bfloat16_tE19Flash_kernel_traitsILi96ELi64ELi128ELi4ES3_EELb1ELb0ELb0ELb0ELb0ELb0ELb0ELb0EEEvNS_16Flash_fwd_paramsE:
[----:B------:R-:W-:Y:S08]  /*0000*/  LDC R1, c[0x0][0x28] ;  /* 0x00000a00ff017b82 */ /* 0x000ff00000000800 */
[----:B------:R-:W1:Y:S01]  /*0010*/  LDC.64 R4, c[0x0][0x2f0] ;  /* 0x0000bc00ff047b82 */ /* 0x000e620000000a00 */
[----:B------:R-:W2:Y:S01]  /*0020*/  S2R R11, SR_CTAID.Y ;  /* 0x00000000000b7919 */ /* 0x000ea20000002600 */
[----:B------:R-:W-:Y:S01]  /*0030*/  IMAD.MOV.U32 R180, RZ, RZ, -0x1 ;  /* 0xffffffffffb47424 */ /* 0x000fe200078e00ff */
[----:B------:R-:W-:-:S05]  /*0040*/  ULDC.64 UR10, c[0x0][0x208] ;  /* 0x00008200000a7ab9 */ /* 0x000fca0000000a00 */
[----:B------:R-:W3:Y:S08]  /*0050*/  LDC.64 R2, c[0x0][0x300] ;  /* 0x0000c000ff027b82 */ /* 0x000ef00000000a00 */
[----:B------:R-:W2:Y:S01]  /*0060*/  LDC.64 R6, c[0x0][0x2f0] ;  /* 0x0000bc00ff067b82 */ /* 0x000ea20000000a00 */
[----:B-1----:R-:W-:-:S07]  /*0070*/  ISETP.NE.U32.AND P2, PT, R4, RZ, PT ;  /* 0x000000ff0400720c */ /* 0x002fce0003f45070 */
[----:B------:R-:W1:Y:S01]  /*0080*/  LDC.U8 R0, c[0x0][0x3c2] ;  /* 0x0000f080ff007b82 */ /* 0x000e620000000000 */
[----:B------:R-:W-:Y:S02]  /*0090*/  ISETP.NE.AND.EX P2, PT, R5, RZ, PT, P2 ;  /* 0x000000ff0500720c */ /* 0x000fe40003f45320 */
[----:B---3--:R-:W-:-:S04]  /*00a0*/  ISETP.NE.U32.AND P1, PT, R2, RZ, PT ;  /* 0x000000ff0200720c */ /* 0x008fc80003f25070 */
[----:B------:R-:W-:Y:S01]  /*00b0*/  ISETP.NE.AND.EX P1, PT, R3, RZ, PT, P1 ;  /* 0x000000ff0300720c */ /* 0x000fe20003f25310 */
[----:B------:R-:W-:Y:S01]  /*00c0*/  IMAD.MOV.U32 R12, RZ, RZ, RZ ;  /* 0x000000ffff0c7224 */ /* 0x000fe200078e00ff */
[----:B------:R-:W3:Y:S01]  /*00d0*/  LDC.64 R2, c[0x0][0x2f8] ;  /* 0x0000be00ff027b82 */ /* 0x000ee20000000a00 */
[----:B--2---:R-:W-:-:S05]  /*00e0*/  IMAD.WIDE R8, R11, 0x4, R6 ;  /* 0x000000040b087825 */ /* 0x004fca00078e0206 */
[----:B------:R-:W2:Y:S02]  /*00f0*/  @P2 LDG.E R180, desc[UR10][R8.64] ;  /* 0x0000000a08b42981 */ /* 0x000ea4000c1e1900 */
[----:B------:R-:W4:Y:S02]  /*0100*/  LDC.64 R6, c[0x0][0x2f8] ;  /* 0x0000be00ff067b82 */ /* 0x000f240000000a00 */
[----:B------:R-:W2:Y:S06]  /*0110*/  @P2 LDG.E R183, desc[UR10][R8.64+0x4] ;  /* 0x0000040a08b72981 */ /* 0x000eac000c1e1900 */
[----:B------:R-:W1:Y:S02]  /*0120*/  @P1 LDC.64 R4, c[0x0][0x300] ;  /* 0x0000c000ff041b82 */ /* 0x000e640000000a00 */
[----:B-1----:R-:W-:-:S05]  /*0130*/  @P1 IMAD.WIDE R4, R11, 0x4, R4 ;  /* 0x000000040b041825 */ /* 0x002fca00078e0204 */
[----:B------:R1:W5:Y:S01]  /*0140*/  @P1 LDG.E R12, desc[UR10][R4.64] ;  /* 0x0000000a040c1981 */ /* 0x000362000c1e1900 */
[----:B------:R-:W-:Y:S02]  /*0150*/  ISETP.NE.AND P3, PT, R0, RZ, PT ;  /* 0x000000ff0000720c */ /* 0x000fe40003f65270 */
[----:B---3--:R-:W-:-:S04]  /*0160*/  ISETP.EQ.U32.AND P0, PT, R2, RZ, PT ;  /* 0x000000ff0200720c */ /* 0x008fc80003f02070 */
[----:B------:R-:W-:Y:S01]  /*0170*/  ISETP.EQ.OR.EX P0, PT, R3, RZ, !P3, P0 ;  /* 0x000000ff0300720c */ /* 0x000fe20005f02700 */
[----:B------:R-:W-:Y:S02]  /*0180*/  IMAD.MOV.U32 R17, RZ, RZ, -0x1 ;  /* 0xffffffffff117424 */ /* 0x000fe400078e00ff */
[----:B----4-:R-:W-:Y:S01]  /*0190*/  IMAD.WIDE R6, R11, 0x4, R6 ;  /* 0x000000040b067825 */ /* 0x010fe200078e0206 */
[----:B------:R-:W3:Y:S01]  /*01a0*/  S2R R19, SR_CTAID.X ;  /* 0x0000000000137919 */ /* 0x000ee20000002500 */
[----:B------:R-:W4:Y:S08]  /*01b0*/  S2R R24, SR_CTAID.Z ;  /* 0x0000000000187919 */ /* 0x000f300000002700 */
[----:B------:R1:W5:Y:S01]  /*01c0*/  @!P0 LDG.E R17, desc[UR10][R6.64] ;  /* 0x0000000a06118981 */ /* 0x000362000c1e1900 */
[----:B------:R-:W-:-:S04]  /*01d0*/  ISETP.NE.U32.AND P0, PT, R2, RZ, PT ;  /* 0x000000ff0200720c */ /* 0x000fc80003f05070 */
[----:B------:R-:W-:Y:S01]  /*01e0*/  ISETP.NE.AND.EX P0, PT, R3, RZ, PT, P0 ;  /* 0x000000ff0300720c */ /* 0x000fe20003f05300 */
[----:B--2---:R-:W-:-:S06]  /*01f0*/  @P2 IMAD.IADD R183, R183, 0x1, -R180 ;  /* 0x00000001b7b72824 */ /* 0x004fcc00078e0ab4 */
[----:B------:R-:W2:Y:S06]  /*0200*/  @!P2 LDC R183, c[0x0][0x2c4] ;  /* 0x0000b100ffb7ab82 */ /* 0x000eac0000000800 */
[----:B-1-34-:R-:W-:Y:S05]  /*0210*/  @!P0 BRA `(.L_x_694) ;  /* 0x0000000000108947 */ /* 0x01afea0003800000 */
[----:B------:R-:W3:Y:S02]  /*0220*/  @P3 LDG.E R0, desc[UR10][R6.64+0x4] ;  /* 0x0000040a06003981 */ /* 0x000ee4000c1e1900 */
[----:B---3-5:R-:W-:-:S06]  /*0230*/  @P3 IADD3 R5, R0, -R17, RZ ;  /* 0x8000001100053210 */ /* 0x028fcc0007ffe0ff */
[----:B------:R3:W5:Y:S01]  /*0240*/  @!P3 LDG.E R5, desc[UR10][R6.64] ;  /* 0x0000000a0605b981 */ /* 0x000762000c1e1900 */
[----:B------:R-:W-:Y:S05]  /*0250*/  BRA `(.L_x_695) ;  /* 0x0000000000047947 */ /* 0x000fea0003800000 */
.L_x_694:
[----:B------:R-:W1:Y:S02]  /*0260*/  LDC R5, c[0x0][0x2c8] ;  /* 0x0000b200ff057b82 */ /* 0x000e640000000800 */
.L_x_695:
[----:B------:R-:W4:Y:S02]  /*0270*/  LDC.64 R2, c[0x0][0x308] ;  /* 0x0000c200ff027b82 */ /* 0x000f240000000a00 */
[----:B----4-:R-:W-:-:S04]  /*0280*/  ISETP.NE.U32.AND P1, PT, R2, RZ, PT ;  /* 0x000000ff0200720c */ /* 0x010fc80003f25070 */
[----:B------:R-:W-:-:S13]  /*0290*/  ISETP.NE.AND.EX P1, PT, R3, RZ, PT, P1 ;  /* 0x000000ff0300720c */ /* 0x000fda0003f25310 */
[----:B------:R-:W3:Y:S01]  /*02a0*/  @P1 LDC.64 R2, c[0x0][0x308] ;  /* 0x0000c200ff021b82 */ /* 0x000ee20000000a00 */
[----:B------:R-:W-:-:S07]  /*02b0*/  IMAD.SHL.U32 R126, R19, 0x40, RZ ;  /* 0x00000040137e7824 */ /* 0x000fce00078e00ff */
[----:B------:R-:W4:Y:S01]  /*02c0*/  @!P1 LDC R0, c[0x0][0x2cc] ;  /* 0x0000b300ff009b82 */ /* 0x000f220000000800 */
[----:B---3--:R-:W-:-:S07]  /*02d0*/  @P1 IMAD.WIDE R6, R11, 0x4, R2 ;  /* 0x000000040b061825 */ /* 0x008fce00078e0202 */
[----:B------:R-:W3:Y:S01]  /*02e0*/  @!P1 LDC.64 R2, c[0x0][0x318] ;  /* 0x0000c600ff029b82 */ /* 0x000ee20000000a00 */
[----:B------:R1:W5:Y:S01]  /*02f0*/  @P1 LDG.E R117, desc[UR10][R6.64] ;  /* 0x0000000a06751981 */ /* 0x000362000c1e1900 */
[----:B--2---:R-:W-:-:S13]  /*0300*/  ISETP.GT.AND P0, PT, R183, R126, PT ;  /* 0x0000007eb700720c */ /* 0x004fda0003f04270 */
[----:B----4-:R-:W-:Y:S05]  /*0310*/  @!P0 EXIT ;  /* 0x000000000000894d */ /* 0x010fea0003800000 */
[----:B------:R-:W2:Y:S01]  /*0320*/  LDC R120, c[0x0][0x398] ;  /* 0x0000e600ff787b82 */ /* 0x000ea20000000800 */
[----:B---3--:R-:W-:Y:S01]  /*0330*/  @!P1 ISETP.NE.U32.AND P0, PT, R2, RZ, PT ;  /* 0x000000ff0200920c */ /* 0x008fe20003f05070 */
[----:B-----5:R-:W-:Y:S01]  /*0340*/  @P1 IMAD.IADD R117, R117, 0x1, -R12 ;  /* 0x0000000175751824 */ /* 0x020fe200078e0a0c */
[----:B------:R-:W-:Y:S01]  /*0350*/  ULDC UR5, c[0x0][0x2c8] ;  /* 0x0000b20000057ab9 */ /* 0x000fe20000000800 */
[----:B------:R-:W3:Y:S01]  /*0360*/  S2R R121, SR_TID.X ;  /* 0x0000000000797919 */ /* 0x000ee20000002100 */
[----:B------:R-:W-:Y:S01]  /*0370*/  @!P1 ISETP.NE.AND.EX P0, PT, R3, RZ, PT, P0 ;  /* 0x000000ff0300920c */ /* 0x000fe20003f05300 */
[----:B------:R-:W-:Y:S01]  /*0380*/  UIADD3 UR5, UR5, 0x7f, URZ ;  /* 0x0000007f05057890 */ /* 0x000fe2000fffe03f */
[----:B------:R-:W-:Y:S02]  /*0390*/  IADD3 R3, -R183, 0xbf, R126 ;  /* 0x000000bfb7037810 */ /* 0x000fe40007ffe17e */
[----:B------:R-:W-:Y:S01]  /*03a0*/  @!P1 SEL R0, R0, RZ, P0 ;  /* 0x000000ff00009207 */ /* 0x000fe20000000000 */
[----:B------:R-:W-:-:S03]  /*03b0*/  USHF.R.S32.HI UR4, URZ, 0x1f, UR5 ;  /* 0x0000001f3f047899 */ /* 0x000fc60008011405 */
[----:B-1----:R-:W-:Y:S01]  /*03c0*/  @!P1 IADD3 R117, R0, R5, -R12 ;  /* 0x0000000500759210 */ /* 0x002fe20007ffe80c */
[----:B------:R-:W-:-:S04]  /*03d0*/  ULEA.HI UR4, UR4, UR5, URZ, 0x7 ;  /* 0x0000000504047291 */ /* 0x000fc8000f8f383f */
[----:B------:R-:W-:Y:S01]  /*03e0*/  VIADD R5, R117, 0x7f ;  /* 0x0000007f75057836 */ /* 0x000fe20000000000 */
[----:B------:R-:W-:-:S04]  /*03f0*/  USHF.R.S32.HI UR4, URZ, 0x7, UR4 ;  /* 0x000000073f047899 */ /* 0x000fc80008011404 */
[----:B------:R-:W-:Y:S02]  /*0400*/  SHF.R.S32.HI R2, RZ, 0x1f, R5 ;  /* 0x0000001fff027819 */ /* 0x000fe40000011405 */
[----:B--2---:R-:W-:Y:S02]  /*0410*/  IADD3 R3, R3, R120, R117 ;  /* 0x0000007803037210 */ /* 0x004fe40007ffe075 */
[----:B------:R-:W-:Y:S02]  /*0420*/  LEA.HI R2, R2, R5, RZ, 0x7 ;  /* 0x0000000502027211 */ /* 0x000fe400078f38ff */
[----:B------:R-:W-:Y:S02]  /*0430*/  SHF.R.S32.HI R0, RZ, 0x1f, R3 ;  /* 0x0000001fff007819 */ /* 0x000fe40000011403 */
[----:B------:R-:W-:Y:S02]  /*0440*/  SHF.R.S32.HI R2, RZ, 0x7, R2 ;  /* 0x00000007ff027819 */ /* 0x000fe40000011402 */
[----:B------:R-:W-:-:S04]  /*0450*/  LEA.HI R0, R0, R3, RZ, 0x7 ;  /* 0x0000000300007211 */ /* 0x000fc800078f38ff */
[----:B------:R-:W-:-:S04]  /*0460*/  SHF.R.S32.HI R3, RZ, 0x7, R0 ;  /* 0x00000007ff037819 */ /* 0x000fc80000011400 */
[----:B------:R-:W-:-:S04]  /*0470*/  VIMNMX3 R136, R2, UR4, R3, PT ;  /* 0x0000000402887c0f */ /* 0x000fc8000b800103 */
[----:B------:R-:W-:-:S13]  /*0480*/  ISETP.GT.AND P0, PT, R136, RZ, PT ;  /* 0x000000ff8800720c */ /* 0x000fda0003f04270 */
[----:B---3--:R-:W-:Y:S05]  /*0490*/  @P0 BRA `(.L_x_696) ;  /* 0x0000000400780947 */ /* 0x008fea0003800000 */
[----:B------:R-:W-:Y:S01]  /*04a0*/  ISETP.NE.AND P0, PT, R180, -0x1, PT ;  /* 0xffffffffb400780c */ /* 0x000fe20003f05270 */
[----:B------:R-:W1:Y:S01]  /*04b0*/  LDC.64 R4, c[0x0][0x298] ;  /* 0x0000a600ff047b82 */ /* 0x000e620000000a00 */
[----:B------:R-:W-:Y:S01]  /*04c0*/  SHF.R.S32.HI R0, RZ, 0x1f, R121 ;  /* 0x0000001fff007819 */ /* 0x000fe20000011479 */
[----:B------:R-:W-:Y:S01]  /*04d0*/  ULDC UR4, c[0x0][0x270] ;  /* 0x00009c0000047ab9 */ /* 0x000fe20000000800 */
[----:B------:R-:W-:Y:S01]  /*04e0*/  IMAD.IADD R183, R183, 0x1, -R126 ;  /* 0x00000001b7b77824 */ /* 0x000fe200078e0a7e */
[----:B------:R-:W-:Y:S01]  /*04f0*/  BSSY B0, `(.L_x_697) ;  /* 0x0000038000007945 */ /* 0x000fe20003800000 */
[----:B------:R-:W-:-:S04]  /*0500*/  LEA.HI R0, R0, R121, RZ, 0x2 ;  /* 0x0000007900007211 */ /* 0x000fc800078f10ff */
[----:B------:R-:W-:Y:S02]  /*0510*/  LOP3.LUT R10, R0, 0xfffffffc, RZ, 0xc0, !PT ;  /* 0xfffffffc000a7812 */ /* 0x000fe400078ec0ff */
[----:B------:R-:W-:Y:S01]  /*0520*/  SHF.R.S32.HI R0, RZ, 0x2, R0 ;  /* 0x00000002ff007819 */ /* 0x000fe20000011400 */
[----:B------:R-:W2:Y:S01]  /*0530*/  @!P0 LDC.64 R2, c[0x0][0x290] ;  /* 0x0000a400ff028b82 */ /* 0x000ea20000000a00 */
[----:B------:R-:W-:Y:S01]  /*0540*/  @!P0 SHF.R.S32.HI R7, RZ, 0x1f, R11 ;  /* 0x0000001fff078819 */ /* 0x000fe2000001140b */
[----:B------:R-:W-:Y:S01]  /*0550*/  IMAD.IADD R121, R121, 0x1, -R10 ;  /* 0x0000000179797824 */ /* 0x000fe200078e0a0a */
[----:B------:R-:W-:-:S04]  /*0560*/  ISETP.GE.AND P1, PT, R0, R183, PT ;  /* 0x000000b70000720c */ /* 0x000fc80003f26270 */
[----:B------:R-:W-:Y:S01]  /*0570*/  ISETP.NE.AND P6, PT, R121, RZ, PT ;  /* 0x000000ff7900720c */ /* 0x000fe20003fc5270 */
[----:B-1----:R-:W-:-:S04]  /*0580*/  @P0 IMAD.WIDE.U32 R8, R180, R4, RZ ;  /* 0x00000004b4080225 */ /* 0x002fc800078e00ff */
[----:B------:R-:W-:Y:S02]  /*0590*/  @P0 IMAD R180, R180, R5, R9 ;  /* 0x00000005b4b40224 */ /* 0x000fe400078e0209 */
[-C--:B--2---:R-:W-:Y:S01]  /*05a0*/  @!P0 IMAD R6, R7, R2.reuse, RZ ;  /* 0x0000000207068224 */ /* 0x084fe200078e02ff */
[----:B------:R-:W-:Y:S01]  /*05b0*/  SHF.R.S32.HI R7, RZ, 0x1f, R126 ;  /* 0x0000001fff077819 */ /* 0x000fe2000001147e */
[----:B------:R-:W-:Y:S01]  /*05c0*/  @!P0 IMAD.WIDE.U32 R12, R11, R2, RZ ;  /* 0x000000020b0c8225 */ /* 0x000fe200078e00ff */
[----:B------:R-:W-:-:S03]  /*05d0*/  SHF.R.S32.HI R2, RZ, 0x1f, R24 ;  /* 0x0000001fff027819 */ /* 0x000fc60000011418 */
[----:B------:R-:W-:Y:S02]  /*05e0*/  @!P0 IMAD R3, R11, R3, R6 ;  /* 0x000000030b038224 */ /* 0x000fe400078e0206 */
[----:B------:R-:W-:Y:S01]  /*05f0*/  @P0 IMAD.MOV.U32 R6, RZ, RZ, R8 ;  /* 0x000000ffff060224 */ /* 0x000fe200078e0008 */
[----:B------:R-:W-:Y:S01]  /*0600*/  SHF.L.U32 R8, R121, 0x3, RZ ;  /* 0x0000000379087819 */ /* 0x000fe200000006ff */
[----:B------:R-:W-:Y:S01]  /*0610*/  IMAD R11, R11, UR4, R24 ;  /* 0x000000040b0b7c24 */ /* 0x000fe2000f8e0218 */
[----:B------:R-:W-:Y:S01]  /*0620*/  ULDC UR4, c[0x0][0x2c4] ;  /* 0x0000b10000047ab9 */ /* 0x000fe20000000800 */
[----:B------:R-:W-:Y:S01]  /*0630*/  IMAD R7, R7, R4, RZ ;  /* 0x0000000407077224 */ /* 0x000fe200078e02ff */
[----:B------:R-:W-:Y:S01]  /*0640*/  SHF.R.S32.HI R9, RZ, 0x1f, R8 ;  /* 0x0000001fff097819 */ /* 0x000fe20000011408 */
[----:B------:R-:W-:Y:S01]  /*0650*/  IMAD R11, R11, UR4, R126 ;  /* 0x000000040b0b7c24 */ /* 0x000fe2000f8e027e */
[----:B------:R-:W-:Y:S01]  /*0660*/  @!P0 MOV R6, R12 ;  /* 0x0000000c00068202 */ /* 0x000fe20000000f00 */
[C---:B------:R-:W-:Y:S01]  /*0670*/  IMAD R7, R126.reuse, R5, R7 ;  /* 0x000000057e077224 */ /* 0x040fe200078e0207 */
[----:B------:R-:W-:Y:S01]  /*0680*/  ULDC.64 UR4, c[0x0][0x2a0] ;  /* 0x0000a80000047ab9 */ /* 0x000fe20000000a00 */
[----:B------:R-:W-:Y:S01]  /*0690*/  IMAD.WIDE.U32 R126, R126, R4, R8 ;  /* 0x000000047e7e7225 */ /* 0x000fe200078e0008 */
[----:B------:R-:W-:-:S03]  /*06a0*/  IADD3 R10, R8, 0x40, RZ ;  /* 0x00000040080a7810 */ /* 0x000fc60007ffe0ff */
[----:B------:R-:W-:Y:S01]  /*06b0*/  @!P0 IMAD.IADD R180, R13, 0x1, R3 ;  /* 0x000000010db48824 */ /* 0x000fe200078e0203 */
[----:B------:R-:W-:Y:S01]  /*06c0*/  IADD3 R12, P0, R6, R126, RZ ;  /* 0x0000007e060c7210 */ /* 0x000fe20007f1e0ff */
[----:B------:R-:W-:Y:S01]  /*06d0*/  IMAD R15, R2, UR4, RZ ;  /* 0x00000004020f7c24 */ /* 0x000fe2000f8e02ff */
[----:B------:R-:W-:Y:S02]  /*06e0*/  IADD3 R6, R0, 0x20, RZ ;  /* 0x0000002000067810 */ /* 0x000fe40007ffe0ff */
[----:B------:R-:W-:Y:S01]  /*06f0*/  IADD3.X R13, R180, R127, R7, P0, !PT ;  /* 0x0000007fb40d7210 */ /* 0x000fe200007fe407 */
[----:B------:R-:W-:Y:S01]  /*0700*/  IMAD R15, R24, UR5, R15 ;  /* 0x00000005180f7c24 */ /* 0x000fe2000f8e020f */
[----:B------:R-:W-:Y:S02]  /*0710*/  IADD3 R2, P3, R11, R0, RZ ;  /* 0x000000000b027210 */ /* 0x000fe40007f7e0ff */
[----:B------:R-:W-:Y:S01]  /*0720*/  ISETP.GE.AND P0, PT, R6, R183, PT ;  /* 0x000000b70600720c */ /* 0x000fe20003f06270 */
[----:B------:R-:W-:Y:S01]  /*0730*/  IMAD.WIDE.U32 R24, R24, UR4, R12 ;  /* 0x0000000418187c25 */ /* 0x000fe2000f8e000c */
[----:B------:R-:W-:-:S03]  /*0740*/  SHF.R.S32.HI R7, RZ, 0x1f, R0 ;  /* 0x0000001fff077819 */ /* 0x000fc60000011400 */
[----:B------:R-:W-:Y:S02]  /*0750*/  VIADD R12, R8, 0x20 ;  /* 0x00000020080c7836 */ /* 0x000fe40000000000 */
[----:B------:R-:W-:Y:S01]  /*0760*/  IMAD.IADD R15, R25, 0x1, R15 ;  /* 0x00000001190f7824 */ /* 0x000fe200078e020f */
[----:B------:R-:W-:Y:S06]  /*0770*/  @P1 BRA `(.L_x_698) ;  /* 0x00000000003c1947 */ /* 0x000fec0003800000 */
[-C--:B------:R-:W-:Y:S01]  /*0780*/  IMAD R3, R7, R4.reuse, RZ ;  /* 0x0000000407037224 */ /* 0x080fe200078e02ff */
[----:B------:R-:W-:Y:S01]  /*0790*/  ULDC UR6, c[0x0][0x2d0] ;  /* 0x0000b40000067ab9 */ /* 0x000fe20000000800 */
[----:B------:R-:W-:Y:S01]  /*07a0*/  IMAD.MOV.U32 R14, RZ, RZ, R24 ;  /* 0x000000ffff0e7224 */ /* 0x000fe200078e0018 */
[----:B------:R-:W-:Y:S01]  /*07b0*/  ISETP.GE.AND P5, PT, R8, UR6, PT ;  /* 0x0000000608007c0c */ /* 0x000fe2000bfa6270 */
[----:B------:R-:W-:Y:S01]  /*07c0*/  IMAD R3, R0, R5, R3 ;  /* 0x0000000500037224 */ /* 0x000fe200078e0203 */
[----:B------:R-:W-:Y:S01]  /*07d0*/  ISETP.GE.AND P4, PT, R12, UR6, PT ;  /* 0x000000060c007c0c */ /* 0x000fe2000bf86270 */
[----:B------:R-:W-:Y:S01]  /*07e0*/  IMAD.WIDE.U32 R16, R0, R4, R14 ;  /* 0x0000000400107225 */ /* 0x000fe200078e000e */
[----:B------:R-:W-:Y:S01]  /*07f0*/  ISETP.GE.AND P2, PT, R10, UR6, PT ;  /* 0x000000060a007c0c */ /* 0x000fe2000bf46270 */
[----:B------:R-:W-:Y:S02]  /*0800*/  ULDC.64 UR4, c[0x0][0x280] ;  /* 0x0000a00000047ab9 */ /* 0x000fe40000000a00 */
[----:B------:R-:W-:Y:S01]  /*0810*/  IMAD.IADD R3, R17, 0x1, R3 ;  /* 0x0000000111037824 */ /* 0x000fe200078e0203 */
[----:B------:R-:W-:-:S04]  /*0820*/  LEA R18, P1, R16, UR4, 0x1 ;  /* 0x0000000410127c11 */ /* 0x000fc8000f8208ff */
[----:B------:R-:W-:-:S05]  /*0830*/  LEA.HI.X R19, R16, UR5, R3, 0x1, P1 ;  /* 0x0000000510137c11 */ /* 0x000fca00088f0c03 */
[----:B------:R1:W-:Y:S04]  /*0840*/  @!P5 STG.E.128 desc[UR10][R18.64], RZ ;  /* 0x000000ff1200d986 */ /* 0x0003e8000c101d0a */
[----:B------:R1:W-:Y:S04]  /*0850*/  @!P4 STG.E.128 desc[UR10][R18.64+0x40], RZ ;  /* 0x000040ff1200c986 */ /* 0x0003e8000c101d0a */
[----:B------:R1:W-:Y:S02]  /*0860*/  @!P2 STG.E.128 desc[UR10][R18.64+0x80], RZ ;  /* 0x000080ff1200a986 */ /* 0x0003e4000c101d0a */
.L_x_698:
[----:B------:R-:W-:Y:S05]  /*0870*/  BSYNC B0 ;  /* 0x0000000000007941 */ /* 0x000fea0003800000 */
.L_x_697:
[----:B------:R-:W-:Y:S01]  /*0880*/  BSSY B0, `(.L_x_699) ;  /* 0x0000014000007945 */ /* 0x000fe20003800000 */
[----:B------:R-:W-:-:S03]  /*0890*/  ISETP.GE.OR P5, PT, R0, R183, P6 ;  /* 0x000000b70000720c */ /* 0x000fc600037a6670 */
[----:B------:R-:W-:Y:S10]  /*08a0*/  @P0 BRA `(.L_x_700) ;  /* 0x0000000000440947 */ /* 0x000ff40003800000 */
[----:B------:R-:W-:Y:S01]  /*08b0*/  IADD3 R3, P0, R0, 0x20, RZ ;  /* 0x0000002000037810 */ /* 0x000fe20007f1e0ff */
[----:B------:R-:W-:Y:S01]  /*08c0*/  IMAD.MOV.U32 R14, RZ, RZ, R24 ;  /* 0x000000ffff0e7224 */ /* 0x000fe200078e0018 */
[----:B------:R-:W-:Y:S01]  /*08d0*/  ULDC UR6, c[0x0][0x2d0] ;  /* 0x0000b40000067ab9 */ /* 0x000fe20000000800 */
[----:B------:R-:W-:Y:S01]  /*08e0*/  ULDC.64 UR4, c[0x0][0x280] ;  /* 0x0000a00000047ab9 */ /* 0x000fe20000000a00 */
[----:B------:R-:W-:Y:S01]  /*08f0*/  ISETP.GE.AND P2, PT, R8, UR6, PT ;  /* 0x0000000608007c0c */ /* 0x000fe2000bf46270 */
[----:B------:R-:W-:Y:S01]  /*0900*/  IMAD.X R9, RZ, RZ, R7, P0 ;  /* 0x000000ffff097224 */ /* 0x000fe200000e0607 */
[----:B------:R-:W-:Y:S01]  /*0910*/  ISETP.GE.AND P1, PT, R12, UR6, PT ;  /* 0x000000060c007c0c */ /* 0x000fe2000bf26270 */
[----:B------:R-:W-:Y:S01]  /*0920*/  IMAD.WIDE.U32 R14, R3, R4, R14 ;  /* 0x00000004030e7225 */ /* 0x000fe200078e000e */
[----:B------:R-:W-:-:S03]  /*0930*/  ISETP.GE.AND P0, PT, R10, UR6, PT ;  /* 0x000000060a007c0c */ /* 0x000fc6000bf06270 */
[----:B------:R-:W-:Y:S01]  /*0940*/  IMAD R0, R9, R4, RZ ;  /* 0x0000000409007224 */ /* 0x000fe200078e02ff */
[----:B------:R-:W-:-:S03]  /*0950*/  LEA R4, P4, R14, UR4, 0x1 ;  /* 0x000000040e047c11 */ /* 0x000fc6000f8808ff */
[----:B------:R-:W-:-:S04]  /*0960*/  IMAD R3, R3, R5, R0 ;  /* 0x0000000503037224 */ /* 0x000fc800078e0200 */
[----:B------:R-:W-:-:S05]  /*0970*/  IMAD.IADD R3, R15, 0x1, R3 ;  /* 0x000000010f037824 */ /* 0x000fca00078e0203 */
[----:B------:R-:W-:-:S05]  /*0980*/  LEA.HI.X R5, R14, UR5, R3, 0x1, P4 ;  /* 0x000000050e057c11 */ /* 0x000fca000a0f0c03 */
[----:B------:R2:W-:Y:S04]  /*0990*/  @!P2 STG.E.128 desc[UR10][R4.64], RZ ;  /* 0x000000ff0400a986 */ /* 0x0005e8000c101d0a */
[----:B------:R2:W-:Y:S04]  /*09a0*/  @!P1 STG.E.128 desc[UR10][R4.64+0x40], RZ ;  /* 0x000040ff04009986 */ /* 0x0005e8000c101d0a */
[----:B------:R2:W-:Y:S02]  /*09b0*/  @!P0 STG.E.128 desc[UR10][R4.64+0x80], RZ ;  /* 0x000080ff04008986 */ /* 0x0005e4000c101d0a */
.L_x_700:
[----:B------:R-:W-:Y:S05]  /*09c0*/  BSYNC B0 ;  /* 0x0000000000007941 */ /* 0x000fea0003800000 */
.L_x_699:
[----:B------:R-:W-:Y:S01]  /*09d0*/  ISETP.GE.OR P6, PT, R6, R183, P6 ;  /* 0x000000b70600720c */ /* 0x000fe200037c6670 */
[----:B------:R-:W-:Y:S01]  /*09e0*/  ULDC.64 UR4, c[0x0][0x2b0] ;  /* 0x0000ac0000047ab9 */ /* 0x000fe20000000a00 */
[----:B------:R-:W-:Y:S01]  /*09f0*/  LEA.HI.X.SX32 R7, R11, R7, 0x1, P3 ;  /* 0x000000070b077211 */ /* 0x000fe200018f0eff */
[----:B------:R-:W-:Y:S01]  /*0a00*/  @!P5 IMAD.MOV.U32 R3, RZ, RZ, 0x7f800000 ;  /* 0x7f800000ff03d424 */ /* 0x000fe200078e00ff */
[----:B--2---:R-:W-:-:S04]  /*0a10*/  LEA R4, P0, R2, UR4, 0x2 ;  /* 0x0000000402047c11 */ /* 0x004fc8000f8010ff */
[----:B------:R-:W-:-:S05]  /*0a20*/  LEA.HI.X R5, R2, UR5, R7, 0x2, P0 ;  /* 0x0000000502057c11 */ /* 0x000fca00080f1407 */
[----:B------:R2:W-:Y:S01]  /*0a30*/  @!P5 STG.E desc[UR10][R4.64], R3 ;  /* 0x000000030400d986 */ /* 0x0005e2000c10190a */
[----:B------:R-:W-:Y:S05]  /*0a40*/  @P6 EXIT ;  /* 0x000000000000694d */ /* 0x000fea0003800000 */
[----:B--2---:R-:W-:-:S05]  /*0a50*/  MOV R3, 0x7f800000 ;  /* 0x7f80000000037802 */ /* 0x004fca0000000f00 */
[----:B------:R-:W-:Y:S01]  /*0a60*/  STG.E desc[UR10][R4.64+0x80], R3 ;  /* 0x0000800304007986 */ /* 0x000fe2000c10190a */
[----:B------:R-:W-:Y:S05]  /*0a70*/  EXIT ;  /* 0x000000000000794d */ /* 0x000fea0003800000 */
.L_x_696:
[----:B------:R-:W1:Y:S01]  /*0a80*/  LDC.64 R2, c[0x0][0x368] ;  /* 0x0000da00ff027b82 */ /* 0x000e620000000a00 */
[----:B------:R-:W-:-:S07]  /*0a90*/  IMAD.MOV.U32 R10, RZ, RZ, R11 ;  /* 0x000000ffff0a7224 */ /* 0x000fce00078e000b */
[----:B------:R-:W2:Y:S01]  /*0aa0*/  LDC.64 R4, c[0x0][0x370] ;  /* 0x0000dc00ff047b82 */ /* 0x000ea20000000a00 */
[----:B-1----:R-:W-:-:S04]  /*0ab0*/  ISETP.NE.U32.AND P0, PT, R2, RZ, PT ;  /* 0x000000ff0200720c */ /* 0x002fc80003f05070 */
[----:B------:R-:W-:-:S13]  /*0ac0*/  ISETP.NE.AND.EX P0, PT, R3, RZ, PT, P0 ;  /* 0x000000ff0300720c */ /* 0x000fda0003f05300 */
[----:B------:R-:W1:Y:S02]  /*0ad0*/  @P0 LDC.64 R2, c[0x0][0x368] ;  /* 0x0000da00ff020b82 */ /* 0x000e640000000a00 */
[----:B-1----:R-:W-:-:S05]  /*0ae0*/  @P0 IMAD.WIDE R2, R11, 0x4, R2 ;  /* 0x000000040b020825 */ /* 0x002fca00078e0202 */
[----:B------:R1:W5:Y:S01]  /*0af0*/  @P0 LDG.E R10, desc[UR10][R2.64] ;  /* 0x0000000a020a0981 */ /* 0x000362000c1e1900 */
[----:B--2---:R-:W-:Y:S02]  /*0b00*/  ISETP.NE.U32.AND P0, PT, R4, RZ, PT ;  /* 0x000000ff0400720c */ /* 0x004fe40003f05070 */
[----:B------:R-:W-:Y:S02]  /*0b10*/  CS2R R186, SRZ ;  /* 0x0000000000ba7805 */ /* 0x000fe4000001ff00 */
[----:B------:R-:W-:Y:S02]  /*0b20*/  PLOP3.LUT P6, PT, PT, PT, PT, 0x8, 0x0 ;  /* 0x000000000000781c */ /* 0x000fe40003fce170 */
[----:B------:R-:W-:-:S13]  /*0b30*/  ISETP.NE.AND.EX P0, PT, R5, RZ, PT, P0 ;  /* 0x000000ff0500720c */ /* 0x000fda0003f05300 */
[----:B------:R-:W-:Y:S05]  /*0b40*/  @!P0 BRA `(.L_x_701) ;  /* 0x00000000002c8947 */ /* 0x000fea0003800000 */
[----:B-1----:R-:W1:Y:S01]  /*0b50*/  LDC.64 R2, c[0x0][0x378] ;  /* 0x0000de00ff027b82 */ /* 0x002e620000000a00 */
[----:B------:R-:W-:-:S05]  /*0b60*/  SHF.R.S32.HI R7, RZ, 0x1f, R11 ;  /* 0x0000001fff077819 */ /* 0x000fca000001140b */
[-C--:B-1----:R-:W-:Y:S02]  /*0b70*/  IMAD R0, R7, R2.reuse, RZ ;  /* 0x0000000207007224 */ /* 0x082fe400078e02ff */
[----:B------:R-:W-:-:S04]  /*0b80*/  IMAD.WIDE.U32 R6, R11, R2, RZ ;  /* 0x000000020b067225 */ /* 0x000fc800078e00ff */
[----:B------:R-:W-:Y:S01]  /*0b90*/  IMAD R3, R11, R3, R0 ;  /* 0x000000030b037224 */ /* 0x000fe200078e0200 */
[----:B------:R-:W-:-:S03]  /*0ba0*/  LEA R186, P0, R6, R4, 0x2 ;  /* 0x0000000406ba7211 */ /* 0x000fc600078010ff */
[----:B------:R-:W-:Y:S01]  /*0bb0*/  IMAD.IADD R3, R7, 0x1, R3 ;  /* 0x0000000107037824 */ /* 0x000fe200078e0203 */
[----:B------:R-:W-:-:S04]  /*0bc0*/  ISETP.NE.U32.AND P6, PT, R186, RZ, PT ;  /* 0x000000ffba00720c */ /* 0x000fc80003fc5070 */
[----:B------:R-:W-:-:S05]  /*0bd0*/  SHF.L.U64.HI R6, R6, 0x2, R3 ;  /* 0x0000000206067819 */ /* 0x000fca0000010203 */
[----:B------:R-:W-:-:S05]  /*0be0*/  IMAD.X R187, R6, 0x1, R5, P0 ;  /* 0x0000000106bb7824 */ /* 0x000fca00000e0605 */
[----:B------:R-:W-:-:S13]  /*0bf0*/  ISETP.NE.AND.EX P6, PT, R187, RZ, PT, P6 ;  /* 0x000000ffbb00720c */ /* 0x000fda0003fc5360 */
.L_x_701:
[----:B------:R-:W-:Y:S05]  /*0c00*/  @!P6 BRA `(.L_x_702) ;  /* 0x00000004003ce947 */ /* 0x000fea0003800000 */
[----:B------:R-:W1:Y:S01]  /*0c10*/  LDC R12, c[0x0][0x380] ;  /* 0x0000e000ff0c7b82 */ /* 0x000e620000000800 */
[----:B------:R-:W-:Y:S01]  /*0c20*/  LEA R15, R136, 0xffffff80, 0x7 ;  /* 0xffffff80880f7811 */ /* 0x000fe200078e38ff */
[----:B------:R-:W-:-:S03]  /*0c30*/  ULDC.64 UR4, c[0x0][0x260] ;  /* 0x0000980000047ab9 */ /* 0x000fc60000000a00 */
[----:B------:R-:W-:-:S03]  /*0c40*/  IABS R0, R15 ;  /* 0x0000000f00007213 */ /* 0x000fc60000000000 */
[----:B------:R-:W2:Y:S08]  /*0c50*/  LDC R9, c[0x0][0x278] ;  /* 0x00009e00ff097b82 */ /* 0x000eb00000000800 */
[----:B------:R-:W3:Y:S01]  /*0c60*/  LDC.64 R128, c[0x0][0x248] ;  /* 0x00009200ff807b82 */ /* 0x000ee20000000a00 */
[----:B-1----:R-:W-:-:S04]  /*0c70*/  IABS R3, R12 ;  /* 0x0000000c00037213 */ /* 0x002fc80000000000 */
[----:B------:R-:W1:Y:S08]  /*0c80*/  I2F.RP R6, R3 ;  /* 0x0000000300067306 */ /* 0x000e700000209400 */
[----:B-1----:R-:W1:Y:S02]  /*0c90*/  MUFU.RCP R4, R6 ;  /* 0x0000000600047308 */ /* 0x002e640000001000 */
[----:B-1----:R-:W-:-:S06]  /*0ca0*/  IADD3 R4, R4, 0xffffffe, RZ ;  /* 0x0ffffffe04047810 */ /* 0x002fcc0007ffe0ff */
[----:B------:R-:W1:Y:S02]  /*0cb0*/  F2I.FTZ.U32.TRUNC.NTZ R5, R4 ;  /* 0x0000000400057305 */ /* 0x000e64000021f000 */
[----:B-1----:R-:W-:Y:S01]  /*0cc0*/  IMAD.MOV R2, RZ, RZ, -R5 ;  /* 0x000000ffff027224 */ /* 0x002fe200078e0a05 */
[----:B------:R-:W-:-:S03]  /*0cd0*/  MOV R4, RZ ;  /* 0x000000ff00047202 */ /* 0x000fc60000000f00 */
[----:B------:R-:W-:-:S04]  /*0ce0*/  IMAD R2, R2, R3, RZ ;  /* 0x0000000302027224 */ /* 0x000fc800078e02ff */
[----:B------:R-:W-:-:S04]  /*0cf0*/  IMAD.HI.U32 R5, R5, R2, R4 ;  /* 0x0000000205057227 */ /* 0x000fc800078e0004 */
[----:B------:R-:W-:-:S04]  /*0d00*/  IMAD.MOV.U32 R2, RZ, RZ, R0 ;  /* 0x000000ffff027224 */ /* 0x000fc800078e0000 */
[----:B------:R-:W-:-:S05]  /*0d10*/  IMAD.HI.U32 R13, R5, R2, RZ ;  /* 0x00000002050d7227 */ /* 0x000fca00078e00ff */
[----:B------:R-:W-:-:S05]  /*0d20*/  IADD3 R0, -R13, RZ, RZ ;  /* 0x000000ff0d007210 */ /* 0x000fca0007ffe1ff */
[----:B------:R-:W-:-:S05]  /*0d30*/  IMAD R0, R3, R0, R2 ;  /* 0x0000000003007224 */ /* 0x000fca00078e0202 */
[----:B------:R-:W-:-:S13]  /*0d40*/  ISETP.GT.U32.AND P1, PT, R3, R0, PT ;  /* 0x000000000300720c */ /* 0x000fda0003f24070 */
[----:B------:R-:W-:Y:S01]  /*0d50*/  @!P1 IMAD.IADD R0, R0, 0x1, -R3 ;  /* 0x0000000100009824 */ /* 0x000fe200078e0a03 */
[----:B------:R-:W-:Y:S02]  /*0d60*/  @!P1 IADD3 R13, R13, 0x1, RZ ;  /* 0x000000010d0d9810 */ /* 0x000fe40007ffe0ff */
[----:B------:R-:W-:Y:S02]  /*0d70*/  ISETP.NE.AND P1, PT, R12, RZ, PT ;  /* 0x000000ff0c00720c */ /* 0x000fe40003f25270 */
[----:B------:R-:W-:Y:S02]  /*0d80*/  ISETP.GE.U32.AND P2, PT, R0, R3, PT ;  /* 0x000000030000720c */ /* 0x000fe40003f46070 */
[----:B------:R-:W-:-:S04]  /*0d90*/  LOP3.LUT R0, R15, R12, RZ, 0x3c, !PT ;  /* 0x0000000c0f007212 */ /* 0x000fc800078e3cff */
[----:B------:R-:W-:-:S07]  /*0da0*/  ISETP.GE.AND P0, PT, R0, RZ, PT ;  /* 0x000000ff0000720c */ /* 0x000fce0003f06270 */
[----:B------:R-:W-:-:S06]  /*0db0*/  @P2 VIADD R13, R13, 0x1 ;  /* 0x000000010d0d2836 */ /* 0x000fcc0000000000 */
[----:B------:R-:W-:Y:S02]  /*0dc0*/  @!P0 IADD3 R13, -R13, RZ, RZ ;  /* 0x000000ff0d0d8210 */ /* 0x000fe40007ffe1ff */
[----:B------:R-:W-:-:S05]  /*0dd0*/  @!P1 LOP3.LUT R13, RZ, R12, RZ, 0x33, !PT ;  /* 0x0000000cff0d9212 */ /* 0x000fca00078e33ff */
[----:B------:R-:W-:-:S05]  /*0de0*/  IMAD.WIDE R16, R13, 0x4, R186 ;  /* 0x000000040d107825 */ /* 0x000fca00078e02ba */
[----:B------:R-:W4:Y:S01]  /*0df0*/  LDG.E R0, desc[UR10][R16.64] ;  /* 0x0000000a10007981 */ /* 0x000f22000c1e1900 */
[----:B--2---:R-:W-:Y:S02]  /*0e00*/  IABS R2, R9 ;  /* 0x0000000900027213 */ /* 0x004fe40000000000 */
[----:B-----5:R-:W-:Y:S02]  /*0e10*/  IADD3 R10, -R13, RZ, RZ ;  /* 0x000000ff0d0a7210 */ /* 0x020fe40007ffe1ff */
[----:B------:R-:W1:Y:S03]  /*0e20*/  I2F.RP R5, R2 ;  /* 0x0000000200057306 */ /* 0x000e660000209400 */
[----:B------:R-:W-:-:S05]  /*0e30*/  IMAD R15, R12, R10, R15 ;  /* 0x0000000a0c0f7224 */ /* 0x000fca00078e020f */
[----:B------:R-:W-:Y:S01]  /*0e40*/  SHF.R.S32.HI R13, RZ, 0x1f, R15 ;  /* 0x0000001fff0d7819 */ /* 0x000fe2000001140f */
[----:B-1----:R-:W1:Y:S02]  /*0e50*/  MUFU.RCP R6, R5 ;  /* 0x0000000500067308 */ /* 0x002e640000001000 */
[----:B-1----:R-:W-:-:S06]  /*0e60*/  VIADD R6, R6, 0xffffffe ;  /* 0x0ffffffe06067836 */ /* 0x002fcc0000000000 */
[----:B------:R-:W1:Y:S02]  /*0e70*/  F2I.FTZ.U32.TRUNC.NTZ R7, R6 ;  /* 0x0000000600077305 */ /* 0x000e64000021f000 */
[----:B-1----:R-:W-:Y:S01]  /*0e80*/  IADD3 R3, RZ, -R7, RZ ;  /* 0x80000007ff037210 */ /* 0x002fe20007ffe0ff */
[----:B------:R-:W-:-:S04]  /*0e90*/  IMAD.MOV.U32 R6, RZ, RZ, RZ ;  /* 0x000000ffff067224 */ /* 0x000fc800078e00ff */
[----:B------:R-:W-:Y:S01]  /*0ea0*/  IMAD R4, R3, R2, RZ ;  /* 0x0000000203047224 */ /* 0x000fe200078e02ff */
[----:B------:R-:W-:-:S03]  /*0eb0*/  IABS R3, R24 ;  /* 0x0000001800037213 */ /* 0x000fc60000000000 */
[----:B------:R-:W-:Y:S01]  /*0ec0*/  IMAD.HI.U32 R7, R7, R4, R6 ;  /* 0x0000000407077227 */ /* 0x000fe200078e0006 */
[----:B------:R-:W-:-:S05]  /*0ed0*/  MOV R4, R3 ;  /* 0x0000000300047202 */ /* 0x000fca0000000f00 */
[----:B------:R-:W-:-:S04]  /*0ee0*/  IMAD.HI.U32 R8, R7, R4, RZ ;  /* 0x0000000407087227 */ /* 0x000fc800078e00ff */
[----:B------:R-:W-:-:S04]  /*0ef0*/  IMAD.MOV R3, RZ, RZ, -R8 ;  /* 0x000000ffff037224 */ /* 0x000fc800078e0a08 */
[C---:B------:R-:W-:Y:S02]  /*0f00*/  IMAD R3, R2.reuse, R3, R4 ;  /* 0x0000000302037224 */ /* 0x040fe400078e0204 */
[----:B------:R-:W1:Y:S03]  /*0f10*/  LDC.64 R4, c[0x0][0x230] ;  /* 0x00008c00ff047b82 */ /* 0x000e660000000a00 */
[----:B------:R-:W-:-:S13]  /*0f20*/  ISETP.GT.U32.AND P1, PT, R2, R3, PT ;  /* 0x000000030200720c */ /* 0x000fda0003f24070 */
[-C--:B------:R-:W-:Y:S01]  /*0f30*/  @!P1 IADD3 R3, R3, -R2.reuse, RZ ;  /* 0x8000000203039210 */ /* 0x080fe20007ffe0ff */
[----:B------:R-:W-:Y:S01]  /*0f40*/  @!P1 VIADD R8, R8, 0x1 ;  /* 0x0000000108089836 */ /* 0x000fe20000000000 */
[----:B------:R-:W-:Y:S02]  /*0f50*/  ISETP.NE.AND P1, PT, R9, RZ, PT ;  /* 0x000000ff0900720c */ /* 0x000fe40003f25270 */
[----:B------:R-:W-:Y:S02]  /*0f60*/  ISETP.GE.U32.AND P2, PT, R3, R2, PT ;  /* 0x000000020300720c */ /* 0x000fe40003f46070 */
[----:B------:R-:W-:-:S04]  /*0f70*/  LOP3.LUT R2, R24, R9, RZ, 0x3c, !PT ;  /* 0x0000000918027212 */ /* 0x000fc800078e3cff */
[----:B------:R-:W-:Y:S02]  /*0f80*/  ISETP.GE.AND P0, PT, R2, RZ, PT ;  /* 0x000000ff0200720c */ /* 0x000fe40003f06270 */
[----:B------:R-:W2:Y:S05]  /*0f90*/  LDC.64 R2, c[0x0][0x238] ;  /* 0x00008e00ff027b82 */ /* 0x000eaa0000000a00 */
[----:B------:R-:W-:-:S06]  /*0fa0*/  @P2 VIADD R8, R8, 0x1 ;  /* 0x0000000108082836 */ /* 0x000fcc0000000000 */
[----:B------:R-:W-:Y:S02]  /*0fb0*/  @!P0 IADD3 R8, -R8, RZ, RZ ;  /* 0x000000ff08088210 */ /* 0x000fe40007ffe1ff */
[----:B------:R-:W-:-:S04]  /*0fc0*/  @!P1 LOP3.LUT R8, RZ, R9, RZ, 0x33, !PT ;  /* 0x00000009ff089212 */ /* 0x000fc800078e33ff */
[----:B------:R-:W-:Y:S02]  /*0fd0*/  SHF.R.S32.HI R9, RZ, 0x1f, R8 ;  /* 0x0000001fff097819 */ /* 0x000fe40000011408 */
[----:B----4-:R-:W-:Y:S01]  /*0fe0*/  SHF.R.S32.HI R7, RZ, 0x1f, R0 ;  /* 0x0000001fff077819 */ /* 0x010fe20000011400 */
[----:B-1----:R-:W-:-:S04]  /*0ff0*/  IMAD.WIDE.U32 R16, R0, R4, RZ ;  /* 0x0000000400107225 */ /* 0x002fc800078e00ff */
[----:B------:R-:W-:Y:S02]  /*1000*/  IMAD R6, R7, R4, RZ ;  /* 0x0000000407067224 */ /* 0x000fe400078e02ff */
[----:B---3--:R-:W-:Y:S02]  /*1010*/  IMAD R4, R13, R128, RZ ;  /* 0x000000800d047224 */ /* 0x008fe400078e02ff */
[----:B------:R-:W-:Y:S02]  /*1020*/  IMAD R5, R0, R5, R6 ;  /* 0x0000000500057224 */ /* 0x000fe400078e0206 */
[----:B------:R-:W-:Y:S02]  /*1030*/  IMAD R4, R15, R129, R4 ;  /* 0x000000810f047224 */ /* 0x000fe400078e0204 */
[----:B--2---:R-:W-:Y:S01]  /*1040*/  IMAD R7, R7, R2, RZ ;  /* 0x0000000207077224 */ /* 0x004fe200078e02ff */
[----:B------:R-:W-:Y:S01]  /*1050*/  IADD3 R17, R17, R5, RZ ;  /* 0x0000000511117210 */ /* 0x000fe20007ffe0ff */
[----:B------:R-:W-:-:S02]  /*1060*/  IMAD R5, R9, UR4, RZ ;  /* 0x0000000409057c24 */ /* 0x000fc4000f8e02ff */
[----:B------:R-:W-:Y:S02]  /*1070*/  IMAD R3, R0, R3, R7 ;  /* 0x0000000300037224 */ /* 0x000fe400078e0207 */
[----:B------:R-:W-:-:S04]  /*1080*/  IMAD.WIDE.U32 R16, R15, R128, R16 ;  /* 0x000000800f107225 */ /* 0x000fc800078e0010 */
[----:B------:R-:W-:Y:S02]  /*1090*/  IMAD.IADD R17, R17, 0x1, R4 ;  /* 0x0000000111117824 */ /* 0x000fe400078e0204 */
[----:B------:R-:W-:-:S04]  /*10a0*/  IMAD.WIDE.U32 R20, R0, R2, RZ ;  /* 0x0000000200147225 */ /* 0x000fc800078e00ff */
[C---:B------:R-:W-:Y:S01]  /*10b0*/  IMAD R5, R8.reuse, UR5, R5 ;  /* 0x0000000508057c24 */ /* 0x040fe2000f8e0205 */
[----:B------:R-:W-:Y:S01]  /*10c0*/  IADD3 R6, R21, R3, RZ ;  /* 0x0000000315067210 */ /* 0x000fe20007ffe0ff */
[----:B------:R-:W-:-:S05]  /*10d0*/  IMAD.WIDE.U32 R22, R8, UR4, R16 ;  /* 0x0000000408167c25 */ /* 0x000fca000f8e0010 */
[----:B------:R-:W-:Y:S01]  /*10e0*/  IADD3 R0, R23, R5, RZ ;  /* 0x0000000517007210 */ /* 0x000fe20007ffe0ff */
[----:B------:R-:W-:Y:S06]  /*10f0*/  BRA `(.L_x_703) ;  /* 0x0000000400287947 */ /* 0x000fec0003800000 */
.L_x_702:
[----:B------:R-:W1:Y:S01]  /*1100*/  LDC R9, c[0x0][0x278] ;  /* 0x00009e00ff097b82 */ /* 0x000e620000000800 */
[----:B------:R-:W-:Y:S02]  /*1110*/  ISETP.NE.AND P3, PT, R17, -0x1, PT ;  /* 0xffffffff1100780c */ /* 0x000fe40003f65270 */
[----:B------:R-:W-:-:S04]  /*1120*/  LEA R15, R136, 0xffffff80, 0x7 ;  /* 0xffffff80880f7811 */ /* 0x000fc800078e38ff */
[----:B------:R-:W-:-:S07]  /*1130*/  SHF.R.S32.HI R13, RZ, 0x1f, R15 ;  /* 0x0000001fff0d7819 */ /* 0x000fce000001140f */
[----:B------:R-:W2:Y:S01]  /*1140*/  @P3 LDC.64 R128, c[0x0][0x248] ;  /* 0x00009200ff803b82 */ /* 0x000ea20000000a00 */
[----:B------:R-:W-:Y:S01]  /*1150*/  @P3 IMAD.IADD R20, R12, 0x1, R17 ;  /* 0x000000010c143824 */ /* 0x000fe200078e0211 */
[----:B-1----:R-:W-:-:S04]  /*1160*/  IABS R3, R9 ;  /* 0x0000000900037213 */ /* 0x002fc80000000000 */
[----:B------:R-:W1:Y:S01]  /*1170*/  I2F.RP R6, R3 ;  /* 0x0000000300067306 */ /* 0x000e620000209400 */
[C---:B--2---:R-:W-:Y:S02]  /*1180*/  @P3 IMAD R7, R20.reuse, R129, RZ ;  /* 0x0000008114073224 */ /* 0x044fe400078e02ff */
[----:B------:R-:W-:-:S05]  /*1190*/  @P3 IMAD.WIDE.U32 R20, R20, R128, RZ ;  /* 0x0000008014143225 */ /* 0x000fca00078e00ff */
[----:B-1----:R-:W1:Y:S01]  /*11a0*/  MUFU.RCP R4, R6 ;  /* 0x0000000600047308 */ /* 0x002e620000001000 */
[----:B------:R-:W-:Y:S01]  /*11b0*/  @P3 IADD3 R7, R21, R7, RZ ;  /* 0x0000000715073210 */ /* 0x000fe20007ffe0ff */
[----:B-1----:R-:W-:Y:S01]  /*11c0*/  VIADD R4, R4, 0xffffffe ;  /* 0x0ffffffe04047836 */ /* 0x002fe20000000000 */
[----:B------:R-:W-:-:S05]  /*11d0*/  @P3 MOV R6, R20 ;  /* 0x0000001400063202 */ /* 0x000fca0000000f00 */
[----:B------:R-:W1:Y:S02]  /*11e0*/  F2I.FTZ.U32.TRUNC.NTZ R5, R4 ;  /* 0x0000000400057305 */ /* 0x000e64000021f000 */
[----:B-1----:R-:W-:Y:S01]  /*11f0*/  IMAD.MOV R0, RZ, RZ, -R5 ;  /* 0x000000ffff007224 */ /* 0x002fe200078e0a05 */
[----:B------:R-:W-:-:S03]  /*1200*/  MOV R4, RZ ;  /* 0x000000ff00047202 */ /* 0x000fc60000000f00 */
[----:B------:R-:W-:Y:S01]  /*1210*/  IMAD R2, R0, R3, RZ ;  /* 0x0000000300027224 */ /* 0x000fe200078e02ff */
[----:B------:R-:W-:-:S03]  /*1220*/  IABS R0, R24 ;  /* 0x0000001800007213 */ /* 0x000fc60000000000 */
[----:B------:R-:W-:-:S04]  /*1230*/  IMAD.HI.U32 R5, R5, R2, R4 ;  /* 0x0000000205057227 */ /* 0x000fc800078e0004 */
[----:B------:R-:W-:-:S04]  /*1240*/  IMAD.MOV.U32 R2, RZ, RZ, R0 ;  /* 0x000000ffff027224 */ /* 0x000fc800078e0000 */
[----:B------:R-:W-:Y:S02]  /*1250*/  IMAD.HI.U32 R8, R5, R2, RZ ;  /* 0x0000000205087227 */ /* 0x000fe400078e00ff */
[----:B------:R-:W1:Y:S02]  /*1260*/  @P3 LDC.64 R4, c[0x0][0x250] ;  /* 0x00009400ff043b82 */ /* 0x000e640000000a00 */
[----:B------:R-:W-:-:S04]  /*1270*/  IMAD.MOV R0, RZ, RZ, -R8 ;  /* 0x000000ffff007224 */ /* 0x000fc800078e0a08 */
[----:B------:R-:W-:-:S05]  /*1280*/  IMAD R0, R3, R0, R2 ;  /* 0x0000000003007224 */ /* 0x000fca00078e0202 */
[----:B------:R-:W-:-:S13]  /*1290*/  ISETP.GT.U32.AND P0, PT, R3, R0, PT ;  /* 0x000000000300720c */ /* 0x000fda0003f04070 */
[-C--:B------:R-:W-:Y:S02]  /*12a0*/  @!P0 IADD3 R0, R0, -R3.reuse, RZ ;  /* 0x8000000300008210 */ /* 0x080fe40007ffe0ff */
[----:B------:R-:W-:Y:S02]  /*12b0*/  @!P0 IADD3 R8, R8, 0x1, RZ ;  /* 0x0000000108088810 */ /* 0x000fe40007ffe0ff */
[----:B------:R-:W-:Y:S02]  /*12c0*/  ISETP.GE.U32.AND P2, PT, R0, R3, PT ;  /* 0x000000030000720c */ /* 0x000fe40003f46070 */
[----:B------:R-:W2:Y:S01]  /*12d0*/  LDC.64 R2, c[0x0][0x260] ;  /* 0x00009800ff027b82 */ /* 0x000ea20000000a00 */
[----:B------:R-:W-:Y:S02]  /*12e0*/  LOP3.LUT R0, R24, R9, RZ, 0x3c, !PT ;  /* 0x0000000918007212 */ /* 0x000fe400078e3cff */
[----:B------:R-:W-:Y:S02]  /*12f0*/  ISETP.NE.AND P0, PT, R9, RZ, PT ;  /* 0x000000ff0900720c */ /* 0x000fe40003f05270 */
[----:B------:R-:W-:-:S06]  /*1300*/  ISETP.GE.AND P1, PT, R0, RZ, PT ;  /* 0x000000ff0000720c */ /* 0x000fcc0003f26270 */
[----:B------:R-:W-:-:S07]  /*1310*/  @P2 VIADD R8, R8, 0x1 ;  /* 0x0000000108082836 */ /* 0x000fce0000000000 */
[----:B------:R-:W-:Y:S01]  /*1320*/  @!P1 IMAD.MOV R8, RZ, RZ, -R8 ;  /* 0x000000ffff089224 */ /* 0x000fe200078e0a08 */
[----:B-1----:R-:W-:Y:S06]  /*1330*/  @P3 BRA `(.L_x_704) ;  /* 0x0000000000303947 */ /* 0x002fec0003800000 */
[----:B------:R-:W1:Y:S01]  /*1340*/  LDC.64 R128, c[0x0][0x248] ;  /* 0x00009200ff807b82 */ /* 0x000e620000000a00 */
[----:B------:R-:W-:-:S07]  /*1350*/  SHF.R.S32.HI R21, RZ, 0x1f, R12 ;  /* 0x0000001fff157819 */ /* 0x000fce000001140c */
[----:B------:R-:W3:Y:S01]  /*1360*/  LDC.64 R6, c[0x0][0x230] ;  /* 0x00008c00ff067b82 */ /* 0x000ee20000000a00 */
[-C--:B-1----:R-:W-:Y:S01]  /*1370*/  IMAD R14, R21, R128.reuse, RZ ;  /* 0x00000080150e7224 */ /* 0x082fe200078e02ff */
[----:B-----5:R-:W-:Y:S01]  /*1380*/  SHF.R.S32.HI R21, RZ, 0x1f, R10 ;  /* 0x0000001fff157819 */ /* 0x020fe2000001140a */
[----:B------:R-:W-:-:S04]  /*1390*/  IMAD.WIDE.U32 R22, R12, R128, RZ ;  /* 0x000000800c167225 */ /* 0x000fc800078e00ff */
[----:B------:R-:W-:Y:S02]  /*13a0*/  IMAD R14, R12, R129, R14 ;  /* 0x000000810c0e7224 */ /* 0x000fe400078e020e */
[----:B---3--:R-:W-:-:S03]  /*13b0*/  IMAD R0, R21, R6, RZ ;  /* 0x0000000615007224 */ /* 0x008fc600078e02ff */
[----:B------:R-:W-:Y:S01]  /*13c0*/  IADD3 R23, R23, R14, RZ ;  /* 0x0000000e17177210 */ /* 0x000fe20007ffe0ff */
[C---:B------:R-:W-:Y:S02]  /*13d0*/  IMAD R0, R10.reuse, R7, R0 ;  /* 0x000000070a007224 */ /* 0x040fe400078e0200 */
[----:B------:R-:W-:-:S05]  /*13e0*/  IMAD.WIDE.U32 R6, R10, R6, R22 ;  /* 0x000000060a067225 */ /* 0x000fca00078e0016 */
[----:B------:R-:W-:-:S07]  /*13f0*/  IADD3 R7, R7, R0, RZ ;  /* 0x0000000007077210 */ /* 0x000fce0007ffe0ff */
.L_x_704:
[----:B------:R-:W-:Y:S01]  /*1400*/  IMAD R0, R13, R128, RZ ;  /* 0x000000800d007224 */ /* 0x000fe200078e02ff */
[----:B------:R-:W-:Y:S01]  /*1410*/  @!P0 LOP3.LUT R8, RZ, R9, RZ, 0x33, !PT ;  /* 0x00000009ff088212 */ /* 0x000fe200078e33ff */
[----:B------:R-:W-:Y:S01]  /*1420*/  IMAD.WIDE.U32 R22, R128, R15, R6 ;  /* 0x0000000f80167225 */ /* 0x000fe200078e0006 */
[----:B------:R-:W-:Y:S02]  /*1430*/  @P3 IADD3 R6, R12, R17, RZ ;  /* 0x000000110c063210 */ /* 0x000fe40007ffe0ff */
[----:B------:R-:W-:Y:S01]  /*1440*/  SHF.R.S32.HI R9, RZ, 0x1f, R8 ;  /* 0x0000001fff097819 */ /* 0x000fe20000011408 */
[----:B------:R-:W-:Y:S02]  /*1450*/  IMAD R7, R129, R15, R0 ;  /* 0x0000000f81077224 */ /* 0x000fe400078e0200 */
[----:B------:R-:W-:-:S03]  /*1460*/  @P3 IMAD.WIDE.U32 R20, R6, R4, RZ ;  /* 0x0000000406143225 */ /* 0x000fc600078e00ff */
[----:B------:R-:W-:Y:S01]  /*1470*/  IADD3 R23, R23, R7, RZ ;  /* 0x0000000717177210 */ /* 0x000fe20007ffe0ff */
[-C--:B--2---:R-:W-:Y:S02]  /*1480*/  IMAD R0, R9, R2.reuse, RZ ;  /* 0x0000000209007224 */ /* 0x084fe400078e02ff */
[----:B------:R-:W-:Y:S02]  /*1490*/  @P3 IMAD R6, R6, R5, R21 ;  /* 0x0000000506063224 */ /* 0x000fe400078e0215 */
[----:B------:R-:W-:-:S04]  /*14a0*/  IMAD.WIDE.U32 R22, R8, R2, R22 ;  /* 0x0000000208167225 */ /* 0x000fc800078e0016 */
[----:B------:R-:W-:-:S05]  /*14b0*/  IMAD R0, R8, R3, R0 ;  /* 0x0000000308007224 */ /* 0x000fca00078e0200 */
[----:B------:R-:W-:Y:S01]  /*14c0*/  IADD3 R0, R23, R0, RZ ;  /* 0x0000000017007210 */ /* 0x000fe20007ffe0ff */
[----:B------:R-:W-:Y:S06]  /*14d0*/  @P3 BRA `(.L_x_703) ;  /* 0x0000000000303947 */ /* 0x000fec0003800000 */
[----:B------:R-:W1:Y:S01]  /*14e0*/  LDC.64 R4, c[0x0][0x250] ;  /* 0x00009400ff047b82 */ /* 0x000e620000000a00 */
[----:B------:R-:W-:-:S07]  /*14f0*/  SHF.R.S32.HI R7, RZ, 0x1f, R12 ;  /* 0x0000001fff077819 */ /* 0x000fce000001140c */
[----:B------:R-:W2:Y:S01]  /*1500*/  LDC.64 R2, c[0x0][0x238] ;  /* 0x00008e00ff027b82 */ /* 0x000ea20000000a00 */
[-C--:B-1----:R-:W-:Y:S01]  /*1510*/  IMAD R6, R7, R4.reuse, RZ ;  /* 0x0000000407067224 */ /* 0x082fe200078e02ff */
[----:B-----5:R-:W-:Y:S01]  /*1520*/  SHF.R.S32.HI R7, RZ, 0x1f, R10 ;  /* 0x0000001fff077819 */ /* 0x020fe2000001140a */
[----:B------:R-:W-:-:S04]  /*1530*/  IMAD.WIDE.U32 R16, R12, R4, RZ ;  /* 0x000000040c107225 */ /* 0x000fc800078e00ff */
[----:B------:R-:W-:Y:S02]  /*1540*/  IMAD R5, R12, R5, R6 ;  /* 0x000000050c057224 */ /* 0x000fe400078e0206 */
[----:B--2---:R-:W-:-:S03]  /*1550*/  IMAD R7, R7, R2, RZ ;  /* 0x0000000207077224 */ /* 0x004fc600078e02ff */
[----:B------:R-:W-:Y:S01]  /*1560*/  IADD3 R17, R17, R5, RZ ;  /* 0x0000000511117210 */ /* 0x000fe20007ffe0ff */
[C---:B------:R-:W-:Y:S02]  /*1570*/  IMAD R3, R10.reuse, R3, R7 ;  /* 0x000000030a037224 */ /* 0x040fe400078e0207 */
[----:B------:R-:W-:-:S05]  /*1580*/  IMAD.WIDE.U32 R20, R10, R2, R16 ;  /* 0x000000020a147225 */ /* 0x000fca00078e0010 */
[----:B------:R-:W-:-:S07]  /*1590*/  IADD3 R6, R21, R3, RZ ;  /* 0x0000000315067210 */ /* 0x000fce0007ffe0ff */
.L_x_703:
[----:B------:R-:W-:Y:S01]  /*15a0*/  ISETP.NE.AND P0, PT, R180, -0x1, PT ;  /* 0xffffffffb400780c */ /* 0x000fe20003f05270 */
[----:B------:R-:W1:Y:S01]  /*15b0*/  S2UR UR8, SR_CgaCtaId ;  /* 0x00000000000879c3 */ /* 0x000e620000008800 */
[----:B------:R-:W-:Y:S01]  /*15c0*/  SHF.R.S32.HI R14, RZ, 0x1f, R121 ;  /* 0x0000001fff0e7819 */ /* 0x000fe20000011479 */
[----:B------:R-:W-:Y:S01]  /*15d0*/  IMAD.IADD R23, R183, 0x1, -R126 ;  /* 0x00000001b7177824 */ /* 0x000fe200078e0a7e */
[----:B------:R-:W-:Y:S01]  /*15e0*/  ULDC.64 UR4, c[0x0][0x268] ;  /* 0x00009a0000047ab9 */ /* 0x000fe20000000a00 */
[----:B------:R-:W-:Y:S01]  /*15f0*/  ULDC.64 UR6, c[0x0][0x258] ;  /* 0x0000960000067ab9 */ /* 0x000fe20000000a00 */
[CC--:B------:R-:W-:Y:S01]  /*1600*/  LEA.HI R21, R14.reuse, R121.reuse, RZ, 0x2 ;  /* 0x000000790e157211 */ /* 0x0c0fe200078f10ff */
[----:B------:R-:W-:Y:S01]  /*1610*/  IMAD R9, R9, UR4, RZ ;  /* 0x0000000409097c24 */ /* 0x000fe2000f8e02ff */
[----:B------:R-:W-:Y:S01]  /*1620*/  LEA.HI R12, R14, R121, RZ, 0x3 ;  /* 0x000000790e0c7211 */ /* 0x000fe200078f18ff */
[----:B------:R-:W-:Y:S01]  /*1630*/  VIADD R181, R136, 0xffffffff ;  /* 0xffffffff88b57836 */ /* 0x000fe20000000000 */
[----:B------:R-:W-:Y:S01]  /*1640*/  LOP3.LUT R184, R21, 0xfffffffc, RZ, 0xc0, !PT ;  /* 0xfffffffc15b87812 */ /* 0x000fe200078ec0ff */
[----:B------:R-:W-:Y:S01]  /*1650*/  UMOV UR9, 0x400 ;  /* 0x0000040000097882 */ /* 0x000fe20000000000 */
[----:B------:R-:W-:Y:S01]  /*1660*/  SHF.R.S32.HI R7, RZ, 0x3, R12 ;  /* 0x00000003ff077819 */ /* 0x000fe2000001140c */
[----:B------:R-:W2:Y:S01]  /*1670*/  @!P0 LDC.64 R2, c[0x0][0x228] ;  /* 0x00008a00ff028b82 */ /* 0x000ea20000000a00 */
[----:B------:R-:W-:Y:S01]  /*1680*/  SHF.R.S32.HI R16, RZ, 0x2, R21 ;  /* 0x00000002ff107819 */ /* 0x000fe20000011415 */
[----:B------:R-:W-:Y:S01]  /*1690*/  IMAD.IADD R184, R121, 0x1, -R184 ;  /* 0x0000000179b87824 */ /* 0x000fe200078e0ab8 */
[----:B------:R-:W-:Y:S01]  /*16a0*/  @!P0 SHF.R.S32.HI R25, RZ, 0x1f, R11 ;  /* 0x0000001fff198819 */ /* 0x000fe2000001140b */
[----:B------:R-:W-:Y:S01]  /*16b0*/  IMAD.SHL.U32 R27, R7, 0x40, RZ ;  /* 0x00000040071b7824 */ /* 0x000fe200078e00ff */
[CC--:B------:R-:W-:Y:S01]  /*16c0*/  ISETP.GE.AND P4, PT, R16.reuse, R23.reuse, PT ;  /* 0x000000171000720c */ /* 0x0c0fe20003f86270 */
[----:B-----5:R-:W-:Y:S01]  /*16d0*/  VIADD R10, R16, 0x20 ;  /* 0x00000020100a7836 */ /* 0x020fe20000000000 */
[----:B------:R-:W-:Y:S01]  /*16e0*/  SHF.L.U32 R184, R184, 0x3, RZ ;  /* 0x00000003b8b87819 */ /* 0x000fe200000006ff */
[----:B------:R-:W3:Y:S01]  /*16f0*/  @P0 LDC.64 R4, c[0x0][0x240] ;  /* 0x00009000ff040b82 */ /* 0x000ee20000000a00 */
[----:B------:R-:W-:Y:S01]  /*1700*/  LOP3.LUT R27, R27, 0xc0, RZ, 0xc0, !PT ;  /* 0x000000c01b1b7812 */ /* 0x000fe200078ec0ff */
[----:B------:R-:W-:Y:S01]  /*1710*/  BSSY B0, `(.L_x_705) ;  /* 0x0000050000007945 */ /* 0x000fe20003800000 */
[----:B------:R-:W-:Y:S01]  /*1720*/  ISETP.GE.AND P2, PT, R10, R23, PT ;  /* 0x000000170a00720c */ /* 0x000fe20003f46270 */
[----:B------:R-:W-:Y:S01]  /*1730*/  VIADD R175, R184, 0x20 ;  /* 0x00000020b8af7836 */ /* 0x000fe20000000000 */
[----:B------:R-:W-:-:S02]  /*1740*/  LOP3.LUT R23, R27, 0x18, R184, 0xf8, !PT ;  /* 0x000000181b177812 */ /* 0x000fc400078ef8b8 */
[----:B------:R-:W-:Y:S02]  /*1750*/  SHF.R.U32.HI R182, RZ, 0x3, R27 ;  /* 0x00000003ffb67819 */ /* 0x000fe4000001161b */
[----:B------:R-:W-:Y:S02]  /*1760*/  LEA.HI R21, R21, R16, RZ, 0x1 ;  /* 0x0000001015157211 */ /* 0x000fe400078f08ff */
[----:B------:R-:W-:Y:S02]  /*1770*/  LEA.HI R124, R14, R121, RZ, 0x5 ;  /* 0x000000790e7c7211 */ /* 0x000fe400078f28ff */
[----:B------:R-:W-:Y:S02]  /*1780*/  LOP3.LUT R21, R21, 0x7fffffe, RZ, 0xc0, !PT ;  /* 0x07fffffe15157812 */ /* 0x000fe400078ec0ff */
[----:B------:R-:W-:Y:S01]  /*1790*/  IADD3 R20, P1, R184, R20, RZ ;  /* 0x00000014b8147210 */ /* 0x000fe20007f3e0ff */
[----:B--2---:R-:W-:Y:S01]  /*17a0*/  @!P0 IMAD R26, R25, R2, RZ ;  /* 0x00000002191a8224 */ /* 0x004fe200078e02ff */
[----:B------:R-:W-:-:S02]  /*17b0*/  SHF.R.S32.HI R125, RZ, 0x5, R124 ;  /* 0x00000005ff7d7819 */ /* 0x000fc4000001147c */
[C---:B------:R-:W-:Y:S01]  /*17c0*/  IADD3 R22, P3, R184.reuse, R22, RZ ;  /* 0x00000016b8167210 */ /* 0x040fe20007f7e0ff */
[----:B------:R-:W-:Y:S01]  /*17d0*/  @!P0 IMAD R3, R11, R3, R26 ;  /* 0x000000030b038224 */ /* 0x000fe200078e021a */
[----:B------:R-:W-:Y:S01]  /*17e0*/  LOP3.LUT R182, R23, R182, RZ, 0x3c, !PT ;  /* 0x000000b617b67212 */ /* 0x000fe200078e3cff */
[----:B------:R-:W-:Y:S01]  /*17f0*/  @!P0 IMAD.WIDE.U32 R26, R11, R2, RZ ;  /* 0x000000020b1a8225 */ /* 0x000fe200078e00ff */
[----:B------:R-:W-:Y:S02]  /*1800*/  SHF.R.S32.HI R17, RZ, 0x1f, R16 ;  /* 0x0000001fff117819 */ /* 0x000fe40000011410 */
[----:B------:R-:W-:Y:S01]  /*1810*/  IADD3 R174, R184, 0x40, RZ ;  /* 0x00000040b8ae7810 */ /* 0x000fe20007ffe0ff */
[----:B---3--:R-:W-:-:S04]  /*1820*/  @P0 IMAD.WIDE.U32 R28, R180, R4, RZ ;  /* 0x00000004b41c0225 */ /* 0x008fc800078e00ff */
[----:B------:R-:W-:Y:S02]  /*1830*/  @P0 IMAD R5, R180, R5, R29 ;  /* 0x00000005b4050224 */ /* 0x000fe400078e021d */
[----:B------:R-:W-:Y:S01]  /*1840*/  @P0 IMAD.MOV.U32 R2, RZ, RZ, R28 ;  /* 0x000000ffff020224 */ /* 0x000fe200078e001c */
[----:B------:R-:W-:Y:S01]  /*1850*/  @!P0 MOV R2, R26 ;  /* 0x0000001a00028202 */ /* 0x000fe20000000f00 */
[----:B------:R-:W-:Y:S01]  /*1860*/  @!P0 IMAD.IADD R5, R27, 0x1, R3 ;  /* 0x000000011b058824 */ /* 0x000fe200078e0203 */
[----:B------:R-:W-:Y:S01]  /*1870*/  SHF.R.S32.HI R3, RZ, 0x1f, R184 ;  /* 0x0000001fff037819 */ /* 0x000fe200000114b8 */
[----:B------:R-:W-:Y:S01]  /*1880*/  IMAD.IADD R4, R16, 0x1, -R21 ;  /* 0x0000000110047824 */ /* 0x000fe200078e0a15 */
[----:B------:R-:W-:Y:S01]  /*1890*/  SHF.R.S32.HI R27, RZ, 0x1f, R24 ;  /* 0x0000001fff1b7819 */ /* 0x000fe20000011418 */
[----:B------:R-:W-:Y:S01]  /*18a0*/  IMAD.WIDE R18, R19, 0x40, R16 ;  /* 0x0000004013127825 */ /* 0x000fe200078e0210 */
[----:B------:R-:W-:Y:S02]  /*18b0*/  IADD3 R2, P0, R184, R2, RZ ;  /* 0x00000002b8027210 */ /* 0x000fe40007f1e0ff */
[C---:B------:R-:W-:Y:S01]  /*18c0*/  IADD3.X R23, R3.reuse, R0, RZ, P3, !PT ;  /* 0x0000000003177210 */ /* 0x040fe20001ffe4ff */
[----:B------:R-:W-:Y:S01]  /*18d0*/  IMAD.X R21, R3, 0x1, R6, P1 ;  /* 0x0000000103157824 */ /* 0x000fe200008e0606 */
[----:B------:R-:W-:Y:S01]  /*18e0*/  SHF.L.U32 R0, R181, 0x7, RZ ;  /* 0x00000007b5007819 */ /* 0x000fe200000006ff */
[----:B------:R-:W-:-:S02]  /*18f0*/  IMAD R11, R125, 0x8, R4 ;  /* 0x000000087d0b7824 */ /* 0x000fc400078e0204 */
[----:B------:R-:W-:Y:S02]  /*1900*/  IMAD R27, R27, UR6, RZ ;  /* 0x000000061b1b7c24 */ /* 0x000fe4000f8e02ff */
[----:B------:R-:W-:Y:S02]  /*1910*/  IMAD.X R3, R3, 0x1, R5, P0 ;  /* 0x0000000103037824 */ /* 0x000fe400000e0605 */
[C---:B------:R-:W-:Y:S02]  /*1920*/  IMAD R6, R8.reuse, UR5, R9 ;  /* 0x0000000508067c24 */ /* 0x040fe4000f8e0209 */
[----:B------:R-:W-:Y:S01]  /*1930*/  IMAD.WIDE.U32 R8, R8, UR4, R20 ;  /* 0x0000000408087c25 */ /* 0x000fe2000f8e0014 */
[----:B-1----:R-:W-:-:S03]  /*1940*/  ULEA UR4, UR8, UR9, 0x18 ;  /* 0x0000000908047291 */ /* 0x002fc6000f8ec03f */
[----:B------:R-:W-:Y:S02]  /*1950*/  IMAD.U32 R182, R11, 0x20, R182 ;  /* 0x000000200bb67824 */ /* 0x000fe400078e00b6 */
[C---:B------:R-:W-:Y:S02]  /*1960*/  IMAD R27, R24.reuse, UR7, R27 ;  /* 0x00000007181b7c24 */ /* 0x040fe4000f8e021b */
[----:B------:R-:W-:Y:S01]  /*1970*/  IMAD.WIDE.U32 R24, R24, UR6, R2 ;  /* 0x0000000618187c25 */ /* 0x000fe2000f8e0002 */
[----:B------:R-:W-:-:S03]  /*1980*/  LEA R182, R182, UR4, 0x1 ;  /* 0x00000004b6b67c11 */ /* 0x000fc6000f8e08ff */
[----:B------:R-:W-:Y:S02]  /*1990*/  IMAD.IADD R11, R117, 0x1, -R0 ;  /* 0x00000001750b7824 */ /* 0x000fe400078e0a00 */
[----:B------:R-:W-:Y:S01]  /*19a0*/  IMAD.IADD R27, R25, 0x1, R27 ;  /* 0x00000001191b7824 */ /* 0x000fe200078e021b */
[----:B------:R-:W-:Y:S06]  /*19b0*/  @P4 BRA `(.L_x_706) ;  /* 0x0000000000944947 */ /* 0x000fec0003800000 */
[----:B------:R-:W-:Y:S01]  /*19c0*/  ULDC UR5, c[0x0][0x2d0] ;  /* 0x0000b40000057ab9 */ /* 0x000fe20000000800 */
[----:B------:R-:W-:Y:S01]  /*19d0*/  ULDC.64 UR6, c[0x0][0x240] ;  /* 0x0000900000067ab9 */ /* 0x000fe20000000a00 */
[----:B------:R-:W-:Y:S01]  /*19e0*/  ISETP.GE.AND P5, PT, R184, UR5, PT ;  /* 0x00000005b8007c0c */ /* 0x000fe2000bfa6270 */
[----:B------:R-:W-:Y:S01]  /*19f0*/  IMAD R21, R19, UR6, RZ ;  /* 0x0000000613157c24 */ /* 0x000fe2000f8e02ff */
[----:B------:R-:W-:Y:S01]  /*1a00*/  ISETP.GE.AND P4, PT, R175, UR5, PT ;  /* 0x00000005af007c0c */ /* 0x000fe2000bf86270 */
[----:B------:R-:W-:Y:S01]  /*1a10*/  IMAD.MOV.U32 R26, RZ, RZ, R24 ;  /* 0x000000ffff1a7224 */ /* 0x000fe200078e0018 */
[----:B------:R-:W-:Y:S01]  /*1a20*/  ISETP.GE.AND P3, PT, R174, UR5, PT ;  /* 0x00000005ae007c0c */ /* 0x000fe2000bf66270 */
[C---:B------:R-:W-:Y:S02]  /*1a30*/  IMAD R20, R18.reuse, UR7, R21 ;  /* 0x0000000712147c24 */ /* 0x040fe4000f8e0215 */
[----:B------:R-:W-:-:S04]  /*1a40*/  IMAD.WIDE.U32 R28, R18, UR6, R26 ;  /* 0x00000006121c7c25 */ /* 0x000fc8000f8e001a */
[----:B------:R-:W-:Y:S02]  /*1a50*/  IMAD.IADD R20, R29, 0x1, R20 ;  /* 0x000000011d147824 */ /* 0x000fe400078e0214 */
[----:B------:R-:W1:Y:S01]  /*1a60*/  @!P5 LDC.64 R4, c[0x0][0x210] ;  /* 0x00008400ff04db82 */ /* 0x000e620000000a00 */
[----:B------:R2:W-:Y:S04]  /*1a70*/  @P5 STS [R182], RZ ;  /* 0x000000ffb6005388 */ /* 0x0005e80000000800 */
[----:B------:R2:W-:Y:S03]  /*1a80*/  @P5 STS [R182+0x4], RZ ;  /* 0x000004ffb6005388 */ /* 0x0005e60000000800 */
[----:B------:R-:W3:Y:S01]  /*1a90*/  @!P4 LDC.64 R2, c[0x0][0x210] ;  /* 0x00008400ff02cb82 */ /* 0x000ee20000000a00 */
[----:B------:R2:W-:Y:S01]  /*1aa0*/  @P5 STS.64 [R182+0x8], RZ ;  /* 0x000008ffb6005388 */ /* 0x0005e20000000a00 */
[----:B-1----:R-:W-:-:S04]  /*1ab0*/  @!P5 LEA R4, P1, R28, R4, 0x1 ;  /* 0x000000041c04d211 */ /* 0x002fc800078208ff */
[C---:B------:R-:W-:Y:S02]  /*1ac0*/  @!P5 LEA.HI.X R5, R28.reuse, R5, R20, 0x1, P1 ;  /* 0x000000051c05d211 */ /* 0x040fe400008f0c14 */
[----:B---3--:R-:W-:-:S03]  /*1ad0*/  @!P4 LEA R2, P0, R28, R2, 0x1 ;  /* 0x000000021c02c211 */ /* 0x008fc600078008ff */
[----:B------:R-:W-:Y:S01]  /*1ae0*/  @!PT LDS RZ, [RZ] ;  /* 0x00000000fffff984 */ /* 0x000fe20000000800 */
[----:B------:R-:W-:Y:S01]  /*1af0*/  @!PT LDS RZ, [RZ] ;  /* 0x00000000fffff984 */ /* 0x000fe20000000800 */
[----:B------:R-:W-:Y:S01]  /*1b00*/  @!PT LDS RZ, [RZ] ;  /* 0x00000000fffff984 */ /* 0x000fe20000000800 */
[----:B------:R2:W-:Y:S01]  /*1b10*/  @!P5 LDGSTS.E.BYPASS.LTC128B.128 [R182], desc[UR10][R4.64] ;  /* 0x0000000004b6dfae */ /* 0x0005e2000b901d4a */
[----:B------:R-:W-:-:S03]  /*1b20*/  @!P4 LEA.HI.X R3, R28, R3, R20, 0x1, P0 ;  /* 0x000000031c03c211 */ /* 0x000fc600000f0c14 */
[----:B------:R2:W-:Y:S04]  /*1b30*/  @P4 STS.128 [R182+0x1000], RZ ;  /* 0x001000ffb6004388 */ /* 0x0005e80000000c00 */
[----:B------:R-:W-:Y:S01]  /*1b40*/  @!PT LDS RZ, [RZ] ;  /* 0x00000000fffff984 */ /* 0x000fe20000000800 */
[----:B------:R-:W-:Y:S01]  /*1b50*/  @!PT LDS RZ, [RZ] ;  /* 0x00000000fffff984 */ /* 0x000fe20000000800 */
[----:B------:R-:W-:Y:S01]  /*1b60*/  @!PT LDS RZ, [RZ] ;  /* 0x00000000fffff984 */ /* 0x000fe20000000800 */
[----:B------:R2:W-:Y:S04]  /*1b70*/  @!P4 LDGSTS.E.BYPASS.LTC128B.128 [R182+0x1000], desc[UR10][R2.64+0x40] ;  /* 0x0100004002b6cfae */ /* 0x0005e8000b901d4a */
[----:B------:R2:W-:Y:S01]  /*1b80*/  @P3 STS.128 [R182+0x2000], RZ ;  /* 0x002000ffb6003388 */ /* 0x0005e20000000c00 */
[----:B------:R-:W-:Y:S05]  /*1b90*/  @P3 BRA `(.L_x_706) ;  /* 0x00000000001c3947 */ /* 0x000fea0003800000 */
[----:B------:R-:W-:Y:S02]  /*1ba0*/  ULDC.64 UR6, c[0x0][0x210] ;  /* 0x0000840000067ab9 */ /* 0x000fe40000000a00 */
[----:B--2---:R-:W-:-:S04]  /*1bb0*/  LEA R2, P0, R28, UR6, 0x1 ;  /* 0x000000061c027c11 */ /* 0x004fc8000f8008ff */
[----:B------:R-:W-:-:S05]  /*1bc0*/  LEA.HI.X R3, R28, UR7, R20, 0x1, P0 ;  /* 0x000000071c037c11 */ /* 0x000fca00080f0c14 */
[----:B------:R-:W-:Y:S01]  /*1bd0*/  @!PT LDS RZ, [RZ] ;  /* 0x00000000fffff984 */ /* 0x000fe20000000800 */
[----:B------:R-:W-:Y:S01]  /*1be0*/  @!PT LDS RZ, [RZ] ;  /* 0x00000000fffff984 */ /* 0x000fe20000000800 */
[----:B------:R-:W-:Y:S01]  /*1bf0*/  @!PT LDS RZ, [RZ] ;  /* 0x00000000fffff984 */ /* 0x000fe20000000800 */
[----:B------:R1:W-:Y:S04]  /*1c00*/  LDGSTS.E.BYPASS.LTC128B.128 [R182+0x2000], desc[UR10][R2.64+0x80] ;  /* 0x0200008002b67fae */ /* 0x0003e8000b901d4a */
.L_x_706:
[----:B------:R-:W-:Y:S05]  /*1c10*/  BSYNC B0 ;  /* 0x0000000000007941 */ /* 0x000fea0003800000 */
.L_x_705:
[----:B------:R-:W-:Y:S04]  /*1c20*/  BSSY B0, `(.L_x_707) ;  /* 0x0000028000007945 */ /* 0x000fe80003800000 */
[----:B------:R-:W-:Y:S05]  /*1c30*/  @P2 BRA `(.L_x_708) ;  /* 0x0000000000982947 */ /* 0x000fea0003800000 */
[----:B------:R-:W-:Y:S01]  /*1c40*/  ULDC UR5, c[0x0][0x2d0] ;  /* 0x0000b40000057ab9 */ /* 0x000fe20000000800 */
[----:B------:R-:W-:Y:S01]  /*1c50*/  IADD3 R18, P0, R18, 0x20, RZ ;  /* 0x0000002012127810 */ /* 0x000fe20007f1e0ff */
[----:B------:R-:W-:Y:S01]  /*1c60*/  ULDC.64 UR6, c[0x0][0x240] ;  /* 0x0000900000067ab9 */ /* 0x000fe20000000a00 */
[----:B------:R-:W-:Y:S01]  /*1c70*/  ISETP.GE.AND P3, PT, R184, UR5, PT ;  /* 0x00000005b8007c0c */ /* 0x000fe2000bf66270 */
[----:B------:R-:W-:Y:S01]  /*1c80*/  IMAD.MOV.U32 R20, RZ, RZ, R24 ;  /* 0x000000ffff147224 */ /* 0x000fe200078e0018 */
[----:B------:R-:W-:Y:S01]  /*1c90*/  ISETP.GE.AND P2, PT, R175, UR5, PT ;  /* 0x00000005af007c0c */ /* 0x000fe2000bf46270 */
[----:B------:R-:W-:Y:S01]  /*1ca0*/  IMAD.X R19, RZ, RZ, R19, P0 ;  /* 0x000000ffff137224 */ /* 0x000fe200000e0613 */
[----:B------:R-:W-:Y:S01]  /*1cb0*/  ISETP.GE.AND P0, PT, R174, UR5, PT ;  /* 0x00000005ae007c0c */ /* 0x000fe2000bf06270 */
[----:B------:R-:W-:Y:S02]  /*1cc0*/  IMAD.MOV.U32 R21, RZ, RZ, R27 ;  /* 0x000000ffff157224 */ /* 0x000fe400078e001b */
[----:B------:R-:W-:-:S02]  /*1cd0*/  IMAD R19, R19, UR6, RZ ;  /* 0x0000000613137c24 */ /* 0x000fc4000f8e02ff */
[----:B------:R-:W-:-:S04]  /*1ce0*/  IMAD.WIDE.U32 R20, R18, UR6, R20 ;  /* 0x0000000612147c25 */ /* 0x000fc8000f8e0014 */
[----:B--2---:R-:W2:Y:S01]  /*1cf0*/  @!P3 LDC.64 R4, c[0x0][0x210] ;  /* 0x00008400ff04bb82 */ /* 0x004ea20000000a00 */
[----:B------:R-:W-:Y:S01]  /*1d00*/  IMAD R19, R18, UR7, R19 ;  /* 0x0000000712137c24 */ /* 0x000fe2000f8e0213 */
[----:B------:R3:W-:Y:S06]  /*1d10*/  @P3 STS.128 [R182+0x800], RZ ;  /* 0x000800ffb6003388 */ /* 0x0007ec0000000c00 */
[----:B-1----:R-:W1:Y:S01]  /*1d20*/  @!P2 LDC.64 R2, c[0x0][0x210] ;  /* 0x00008400ff02ab82 */ /* 0x002e620000000a00 */
[----:B--2---:R-:W-:Y:S01]  /*1d30*/  @!P3 LEA R18, P4, R20, R4, 0x1 ;  /* 0x000000041412b211 */ /* 0x004fe200078808ff */
[----:B------:R-:W-:-:S05]  /*1d40*/  IMAD.IADD R4, R21, 0x1, R19 ;  /* 0x0000000115047824 */ /* 0x000fca00078e0213 */
[C---:B------:R-:W-:Y:S02]  /*1d50*/  @!P3 LEA.HI.X R19, R20.reuse, R5, R4, 0x1, P4 ;  /* 0x000000051413b211 */ /* 0x040fe400020f0c04 */
[----:B-1----:R-:W-:-:S03]  /*1d60*/  @!P2 LEA R2, P1, R20, R2, 0x1 ;  /* 0x000000021402a211 */ /* 0x002fc600078208ff */
[----:B------:R-:W-:Y:S01]  /*1d70*/  @!PT LDS RZ, [RZ] ;  /* 0x00000000fffff984 */ /* 0x000fe20000000800 */
[----:B------:R-:W-:Y:S01]  /*1d80*/  @!PT LDS RZ, [RZ] ;  /* 0x00000000fffff984 */ /* 0x000fe20000000800 */
[----:B------:R-:W-:Y:S01]  /*1d90*/  @!PT LDS RZ, [RZ] ;  /* 0x00000000fffff984 */ /* 0x000fe20000000800 */
[----:B------:R3:W-:Y:S01]  /*1da0*/  @!P3 LDGSTS.E.BYPASS.LTC128B.128 [R182+0x800], desc[UR10][R18.64] ;  /* 0x0080000012b6bfae */ /* 0x0007e2000b901d4a */
        /* <DEDUP_REMOVED lines=9> */
[----:B---3--:R-:W-:-:S04]  /*1e40*/  LEA R2, P0, R20, UR6, 0x1 ;  /* 0x0000000614027c11 */ /* 0x008fc8000f8008ff */
[----:B------:R-:W-:-:S05]  /*1e50*/  LEA.HI.X R3, R20, UR7, R4, 0x1, P0 ;  /* 0x0000000714037c11 */ /* 0x000fca00080f0c04 */
[----:B------:R-:W-:Y:S01]  /*1e60*/  @!PT LDS RZ, [RZ] ;  /* 0x00000000fffff984 */ /* 0x000fe20000000800 */
[----:B------:R-:W-:Y:S01]  /*1e70*/  @!PT LDS RZ, [RZ] ;  /* 0x00000000fffff984 */ /* 0x000fe20000000800 */
[----:B------:R-:W-:Y:S01]  /*1e80*/  @!PT LDS RZ, [RZ] ;  /* 0x00000000fffff984 */ /* 0x000fe20000000800 */
[----:B------:R4:W-:Y:S04]  /*1e90*/  LDGSTS.E.BYPASS.LTC128B.128 [R182+0x2800], desc[UR10][R2.64+0x80] ;  /* 0x0280008002b67fae */ /* 0x0009e8000b901d4a */
.L_x_708:
[----:B------:R-:W-:Y:S05]  /*1ea0*/  BSYNC B0 ;  /* 0x0000000000007941 */ /* 0x000fea0003800000 */
.L_x_707:
[CC--:B------:R-:W-:Y:S01]  /*1eb0*/  ISETP.GE.AND P0, PT, R16.reuse, R11.reuse, PT ;  /* 0x0000000b1000720c */ /* 0x0c0fe20003f06270 */
[-C--:B------:R-:W-:Y:S01]  /*1ec0*/  IMAD R137, R17, R128.reuse, RZ ;  /* 0x0000008011897224 */ /* 0x080fe200078e02ff */
[----:B------:R-:W-:Y:S01]  /*1ed0*/  BSSY B0, `(.L_x_709) ;  /* 0x0000029000007945 */ /* 0x000fe20003800000 */
[----:B---3--:R-:W-:Y:S01]  /*1ee0*/  VIADD R18, R16, 0x40 ;  /* 0x0000004010127836 */ /* 0x008fe20000000000 */
[----:B------:R-:W-:Y:S01]  /*1ef0*/  ISETP.GE.AND P5, PT, R10, R11, PT ;  /* 0x0000000b0a00720c */ /* 0x000fe20003fa6270 */
[----:B------:R-:W-:Y:S01]  /*1f00*/  IMAD R137, R16, R129, R137 ;  /* 0x0000008110897224 */ /* 0x000fe200078e0289 */
[----:B------:R-:W-:Y:S01]  /*1f10*/  SHF.L.U64.HI R176, R128, 0x5, R129 ;  /* 0x0000000580b07819 */ /* 0x000fe20000010281 */
[----:B------:R-:W-:Y:S01]  /*1f20*/  IMAD.WIDE.U32 R138, R16, R128, R22 ;  /* 0x00000080108a7225 */ /* 0x000fe200078e0016 */
[----:B------:R-:W-:Y:S02]  /*1f30*/  ISETP.GE.AND P1, PT, R18, R11, PT ;  /* 0x0000000b1200720c */ /* 0x000fe40003f26270 */
[----:B------:R-:W-:Y:S01]  /*1f40*/  SHF.L.U32 R177, R128, 0x5, RZ ;  /* 0x0000000580b17819 */ /* 0x000fe200000006ff */
[----:B------:R-:W-:-:S02]  /*1f50*/  IMAD.IADD R137, R139, 0x1, R137 ;  /* 0x000000018b897824 */ /* 0x000fc400078e0289 */
[----:B------:R-:W-:Y:S08]  /*1f60*/  @P0 BRA `(.L_x_710) ;  /* 0x00000000007c0947 */ /* 0x000ff00003800000 */
[----:B------:R-:W-:Y:S02]  /*1f70*/  ULDC UR5, c[0x0][0x2d0] ;  /* 0x0000b40000057ab9 */ /* 0x000fe40000000800 */
[----:B------:R-:W-:Y:S02]  /*1f80*/  ISETP.GE.AND P4, PT, R184, UR5, PT ;  /* 0x00000005b8007c0c */ /* 0x000fe4000bf86270 */
[----:B------:R-:W-:Y:S02]  /*1f90*/  ISETP.GE.AND P3, PT, R175, UR5, PT ;  /* 0x00000005af007c0c */ /* 0x000fe4000bf66270 */
[----:B------:R-:W-:-:S09]  /*1fa0*/  ISETP.GE.AND P0, PT, R174, UR5, PT ;  /* 0x00000005ae007c0c */ /* 0x000fd2000bf06270 */
[----:B--2---:R-:W2:Y:S01]  /*1fb0*/  @!P4 LDC.64 R4, c[0x0][0x218] ;  /* 0x00008600ff04cb82 */ /* 0x004ea20000000a00 */
[----:B------:R3:W-:Y:S04]  /*1fc0*/  @P4 STS [R182+0x3000], RZ ;  /* 0x003000ffb6004388 */ /* 0x0007e80000000800 */
[----:B------:R3:W-:Y:S03]  /*1fd0*/  @P4 STS [R182+0x3004], RZ ;  /* 0x003004ffb6004388 */ /* 0x0007e60000000800 */
[----:B-1--4-:R-:W1:Y:S01]  /*1fe0*/  @!P3 LDC.64 R2, c[0x0][0x218] ;  /* 0x00008600ff02bb82 */ /* 0x012e620000000a00 */
[----:B------:R3:W-:Y:S01]  /*1ff0*/  @P4 STS.64 [R182+0x3008], RZ ;  /* 0x003008ffb6004388 */ /* 0x0007e20000000a00 */
[----:B--2---:R-:W-:-:S04]  /*2000*/  @!P4 LEA R4, P2, R138, R4, 0x1 ;  /* 0x000000048a04c211 */ /* 0x004fc800078408ff */
        /* <DEDUP_REMOVED lines=21> */
.L_x_710:
[----:B------:R-:W-:Y:S05]  /*2160*/  BSYNC B0 ;  /* 0x0000000000007941 */ /* 0x000fea0003800000 */
.L_x_709:
[----:B------:R-:W-:Y:S04]  /*2170*/  BSSY B0, `(.L_x_711) ;  /* 0x0000021000007945 */ /* 0x000fe80003800000 */
[----:B------:R-:W-:Y:S05]  /*2180*/  @P5 BRA `(.L_x_712) ;  /* 0x00000000007c5947 */ /* 0x000fea0003800000 */
[----:B------:R-:W-:Y:S01]  /*2190*/  ULDC UR5, c[0x0][0x2d0] ;  /* 0x0000b40000057ab9 */ /* 0x000fe20000000800 */
[----:B------:R-:W-:Y:S02]  /*21a0*/  IADD3 R19, P2, R177, R138, RZ ;  /* 0x0000008ab1137210 */ /* 0x000fe40007f5e0ff */
[----:B------:R-:W-:Y:S02]  /*21b0*/  ISETP.GE.AND P4, PT, R184, UR5, PT ;  /* 0x00000005b8007c0c */ /* 0x000fe4000bf86270 */
[----:B------:R-:W-:Y:S01]  /*21c0*/  ISETP.GE.AND P3, PT, R175, UR5, PT ;  /* 0x00000005af007c0c */ /* 0x000fe2000bf66270 */
[----:B------:R-:W-:Y:S01]  /*21d0*/  IMAD.X R20, R176, 0x1, R137, P2 ;  /* 0x00000001b0147824 */ /* 0x000fe200010e0689 */
[----:B------:R-:W-:-:S09]  /*21e0*/  ISETP.GE.AND P0, PT, R174, UR5, PT ;  /* 0x00000005ae007c0c */ /* 0x000fd2000bf06270 */
[----:B--23--:R-:W2:Y:S01]  /*21f0*/  @!P4 LDC.64 R4, c[0x0][0x218] ;  /* 0x00008600ff04cb82 */ /* 0x00cea20000000a00 */
[----:B------:R3:W-:Y:S07]  /*2200*/  @P4 STS.128 [R182+0x3800], RZ ;  /* 0x003800ffb6004388 */ /* 0x0007ee0000000c00 */
[----:B-1--4-:R-:W1:Y:S01]  /*2210*/  @!P3 LDC.64 R2, c[0x0][0x218] ;  /* 0x00008600ff02bb82 */ /* 0x012e620000000a00 */
        /* <DEDUP_REMOVED lines=22> */
.L_x_712:
[----:B------:R-:W-:Y:S05]  /*2380*/  BSYNC B0 ;  /* 0x0000000000007941 */ /* 0x000fea0003800000 */
.L_x_711:
[----:B------:R-:W-:Y:S01]  /*2390*/  BSSY B0, `(.L_x_713) ;  /* 0x0000023000007945 */ /* 0x000fe20003800000 */
[C---:B------:R-:W-:Y:S02]  /*23a0*/  IADD3 R15, P0, R16.reuse, R15, RZ ;  /* 0x0000000f100f7210 */ /* 0x040fe40007f1e0ff */
[----:B------:R-:W-:Y:S01]  /*23b0*/  IADD3 R20, R16, 0x60, RZ ;  /* 0x0000006010147810 */ /* 0x000fe20007ffe0ff */
[----:B------:R-:W-:Y:S05]  /*23c0*/  @P1 BRA `(.L_x_714) ;  /* 0x00000000007c1947 */ /* 0x000fea0003800000 */
[----:B------:R-:W-:Y:S01]  /*23d0*/  ULDC UR5, c[0x0][0x2d0] ;  /* 0x0000b40000057ab9 */ /* 0x000fe20000000800 */
[----:B------:R-:W-:Y:S02]  /*23e0*/  LEA R19, P2, R128, R138, 0x6 ;  /* 0x0000008a80137211 */ /* 0x000fe400078430ff */
[----:B------:R-:W-:Y:S02]  /*23f0*/  ISETP.GE.AND P4, PT, R184, UR5, PT ;  /* 0x00000005b8007c0c */ /* 0x000fe4000bf86270 */
[----:B------:R-:W-:Y:S02]  /*2400*/  ISETP.GE.AND P3, PT, R175, UR5, PT ;  /* 0x00000005af007c0c */ /* 0x000fe4000bf66270 */
[----:B------:R-:W-:Y:S02]  /*2410*/  ISETP.GE.AND P1, PT, R174, UR5, PT ;  /* 0x00000005ae007c0c */ /* 0x000fe4000bf26270 */
[----:B------:R-:W-:-:S07]  /*2420*/  LEA.HI.X R22, R128, R137, R129, 0x6, P2 ;  /* 0x0000008980167211 */ /* 0x000fce00010f3481 */
        /* <DEDUP_REMOVED lines=25> */
.L_x_714:
[----:B------:R-:W-:Y:S05]  /*25c0*/  BSYNC B0 ;  /* 0x0000000000007941 */ /* 0x000fea0003800000 */
.L_x_713:
[----:B------:R-:W-:Y:S01]  /*25d0*/  ISETP.GE.AND P2, PT, R20, R11, PT ;  /* 0x0000000b1400720c */ /* 0x000fe20003f46270 */
[----:B------:R-:W-:Y:S01]  /*25e0*/  BSSY B0, `(.L_x_715) ;  /* 0x0000026000007945 */ /* 0x000fe20003800000 */
[----:B------:R-:W-:Y:S02]  /*25f0*/  LEA.HI R22, R14, R121, RZ, 0x4 ;  /* 0x000000790e167211 */ /* 0x000fe400078f20ff */
[----:B------:R-:W-:Y:S02]  /*2600*/  ISETP.GE.AND P1, PT, R16, R11, PT ;  /* 0x0000000b1000720c */ /* 0x000fe40003f26270 */
[----:B------:R-:W-:-:S07]  /*2610*/  SHF.R.S32.HI R19, RZ, 0x4, R22 ;  /* 0x00000004ff137819 */ /* 0x000fce0000011416 */
[----:B------:R-:W-:Y:S05]  /*2620*/  @P2 BRA `(.L_x_716) ;  /* 0x0000000000842947 */ /* 0x000fea0003800000 */
[----:B------:R-:W-:Y:S01]  /*2630*/  ULDC UR5, c[0x0][0x2d0] ;  /* 0x0000b40000057ab9 */ /* 0x000fe20000000800 */
[----:B------:R-:W-:Y:S01]  /*2640*/  IMAD.MOV.U32 R139, RZ, RZ, R137 ;  /* 0x000000ffff8b7224 */ /* 0x000fe200078e0089 */
[----:B------:R-:W-:Y:S01]  /*2650*/  ISETP.GE.AND P5, PT, R184, UR5, PT ;  /* 0x00000005b8007c0c */ /* 0x000fe2000bfa6270 */
[----:B------:R-:W-:Y:S01]  /*2660*/  IMAD R14, R129, 0x60, RZ ;  /* 0x00000060810e7824 */ /* 0x000fe200078e02ff */
[----:B------:R-:W-:Y:S01]  /*2670*/  ISETP.GE.AND P4, PT, R175, UR5, PT ;  /* 0x00000005af007c0c */ /* 0x000fe2000bf86270 */
[----:B------:R-:W-:Y:S01]  /*2680*/  IMAD.WIDE.U32 R24, R128, 0x60, R138 ;  /* 0x0000006080187825 */ /* 0x000fe200078e008a */
[----:B------:R-:W-:-:S03]  /*2690*/  ISETP.GE.AND P2, PT, R174, UR5, PT ;  /* 0x00000005ae007c0c */ /* 0x000fc6000bf46270 */
[----:B------:R-:W-:-:S06]  /*26a0*/  IMAD.IADD R14, R25, 0x1, R14 ;  /* 0x00000001190e7824 */ /* 0x000fcc00078e020e */
        /* <DEDUP_REMOVED lines=25> */
.L_x_716:
[----:B------:R-:W-:Y:S05]  /*2840*/  BSYNC B0 ;  /* 0x0000000000007941 */ /* 0x000fea0003800000 */
.L_x_715:
[----:B------:R-:W0:Y:S01]  /*2850*/  LDGDEPBAR ;  /* 0x00000000000079af */ /* 0x000e220000000000 */
[C---:B-1234-:R-:W-:Y:S01]  /*2860*/  LEA.HI R3, R22.reuse, R19, RZ, 0x1 ;  /* 0x0000001316037211 */ /* 0x05efe200078f08ff */
[----:B------:R-:W-:Y:S01]  /*2870*/  IMAD.X R13, R17, 0x1, R13, P0 ;  /* 0x00000001110d7824 */ /* 0x000fe200000e060d */
[----:B------:R-:W-:Y:S01]  /*2880*/  LOP3.LUT R22, R22, 0xfffffff0, RZ, 0xc0, !PT ;  /* 0xfffffff016167812 */ /* 0x000fe200078ec0ff */
[----:B------:R-:W1:Y:S01]  /*2890*/  LDC.64 R130, c[0x0][0x250] ;  /* 0x00009400ff827b82 */ /* 0x000e620000000a00 */
[----:B------:R-:W-:Y:S01]  /*28a0*/  LOP3.LUT R2, R12, 0xfffffff8, RZ, 0xc0, !PT ;  /* 0xfffffff80c027812 */ /* 0x000fe200078ec0ff */
[----:B------:R-:W-:Y:S01]  /*28b0*/  IMAD.IADD R9, R9, 0x1, R6 ;  /* 0x0000000109097824 */ /* 0x000fe200078e0206 */
[----:B------:R-:W-:Y:S01]  /*28c0*/  LOP3.LUT R4, R3, 0xfffffffe, RZ, 0xc0, !PT ;  /* 0xfffffffe03047812 */ /* 0x000fe200078ec0ff */
[C---:B------:R-:W-:Y:S01]  /*28d0*/  IMAD.IADD R123, R121.reuse, 0x1, -R22 ;  /* 0x00000001797b7824 */ /* 0x040fe200078e0a16 */
[-C--:B------:R-:W-:Y:S01]  /*28e0*/  ISETP.GE.AND P3, PT, R10, R11.reuse, PT ;  /* 0x0000000b0a00720c */ /* 0x080fe20003f66270 */
[----:B------:R-:W-:Y:S01]  /*28f0*/  IMAD.IADD R2, R121, 0x1, -R2 ;  /* 0x0000000179027824 */ /* 0x000fe200078e0a02 */
[----:B------:R-:W-:Y:S01]  /*2900*/  ISETP.GE.AND P5, PT, R18, R11, PT ;  /* 0x0000000b1200720c */ /* 0x000fe20003fa6270 */
[----:B------:R-:W-:Y:S01]  /*2910*/  IMAD.IADD R19, R19, 0x1, -R4 ;  /* 0x0000000113137824 */ /* 0x000fe200078e0a04 */
[----:B------:R-:W-:Y:S01]  /*2920*/  LEA.HI R12, R123, R123, RZ, 0x1 ;  /* 0x0000007b7b0c7211 */ /* 0x000fe200078f08ff */
[----:B------:R-:W-:Y:S01]  /*2930*/  IMAD.SHL.U32 R10, R7, 0x8, RZ ;  /* 0x00000008070a7824 */ /* 0x000fe200078e00ff */
[----:B------:R-:W-:Y:S01]  /*2940*/  ISETP.GE.AND P4, PT, R20, R11, PT ;  /* 0x0000000b1400720c */ /* 0x000fe20003f86270 */
[----:B------:R-:W-:Y:S01]  /*2950*/  ULDC.64 UR6, c[0x0][0x220] ;  /* 0x0000880000067ab9 */ /* 0x000fe20000000a00 */
[----:B------:R-:W-:Y:S01]  /*2960*/  LEA.HI R11, R2, R2, RZ, 0x1 ;  /* 0x00000002020b7211 */ /* 0x000fe200078f08ff */
[----:B------:R-:W-:Y:S01]  /*2970*/  BSSY B0, `(.L_x_717) ;  /* 0x0000049000007945 */ /* 0x000fe20003800000 */
[----:B------:R-:W-:-:S02]  /*2980*/  SHF.R.S32.HI R17, RZ, 0x1, R12 ;  /* 0x00000001ff117819 */ /* 0x000fc4000001140c */
[----:B------:R-:W-:Y:S02]  /*2990*/  SHF.R.S32.HI R4, RZ, 0x1f, R12 ;  /* 0x0000001fff047819 */ /* 0x000fe4000001140c */
[----:B------:R-:W-:Y:S01]  /*29a0*/  SHF.R.S32.HI R3, RZ, 0x1, R11 ;  /* 0x00000001ff037819 */ /* 0x000fe2000001140b */
[----:B------:R-:W-:-:S04]  /*29b0*/  DEPBAR.LE SB0, 0x0 ;  /* 0x000080000000791a */ /* 0x000fc80000000000 */
[----:B------:R-:W-:Y:S01]  /*29c0*/  BAR.SYNC.DEFER_BLOCKING 0x0 ;  /* 0x0000000000007b1d */ /* 0x000fe20000010000 */
[----:B------:R-:W-:Y:S01]  /*29d0*/  LEA.HI R4, R4, R17, RZ, 0x2 ;  /* 0x0000001104047211 */ /* 0x000fe200078f10ff */
[----:B------:R-:W-:Y:S01]  /*29e0*/  IMAD.SHL.U32 R5, R3, 0x40, RZ ;  /* 0x0000004003057824 */ /* 0x000fe200078e00ff */
[----:B------:R-:W-:Y:S01]  /*29f0*/  SHF.R.S32.HI R14, RZ, 0x1f, R123 ;  /* 0x0000001fff0e7819 */ /* 0x000fe2000001147b */
[-C--:B-1----:R-:W-:Y:S01]  /*2a00*/  IMAD.WIDE.U32 R118, R15, R130.reuse, R8 ;  /* 0x000000820f767225 */ /* 0x082fe200078e0008 */
[----:B------:R-:W-:Y:S02]  /*2a10*/  LOP3.LUT R4, R4, 0xfffffffc, RZ, 0xc0, !PT ;  /* 0xfffffffc04047812 */ /* 0x000fe400078ec0ff */
[----:B------:R-:W-:Y:S01]  /*2a20*/  LOP3.LUT R11, R11, 0x7fffffe, RZ, 0xc0, !PT ;  /* 0x07fffffe0b0b7812 */ /* 0x000fe200078ec0ff */
[----:B------:R-:W-:Y:S01]  /*2a30*/  IMAD.SHL.U32 R179, R130, 0x20, RZ ;  /* 0x0000002082b37824 */ /* 0x000fe200078e00ff */
[----:B------:R-:W-:Y:S01]  /*2a40*/  LOP3.LUT R5, R5, 0xc0, RZ, 0xc0, !PT ;  /* 0x000000c005057812 */ /* 0x000fe200078ec0ff */
[----:B------:R-:W-:Y:S01]  /*2a50*/  IMAD.IADD R4, R17, 0x1, -R4 ;  /* 0x0000000111047824 */ /* 0x000fe200078e0a04 */
[----:B------:R-:W-:Y:S01]  /*2a60*/  LEA.HI R7, R14, R123, RZ, 0x3 ;  /* 0x0000007b0e077211 */ /* 0x000fe200078f18ff */
[----:B------:R-:W-:Y:S01]  /*2a70*/  IMAD.IADD R2, R2, 0x1, -R11 ;  /* 0x0000000102027824 */ /* 0x000fe200078e0a0b */
[----:B------:R-:W-:Y:S01]  /*2a80*/  LOP3.LUT R10, R5, 0x8, R10, 0xf8, !PT ;  /* 0x00000008050a7812 */ /* 0x000fe200078ef80a */
[----:B------:R-:W-:Y:S01]  /*2a90*/  IMAD.SHL.U32 R6, R4, 0x40, RZ ;  /* 0x0000004004067824 */ /* 0x000fe200078e00ff */
[----:B------:R-:W-:Y:S01]  /*2aa0*/  SHF.R.U32.HI R5, RZ, 0x3, R5 ;  /* 0x00000003ff057819 */ /* 0x000fe20000011605 */
[----:B------:R-:W-:Y:S01]  /*2ab0*/  IMAD.SHL.U32 R7, R7, 0x20, RZ ;  /* 0x0000002007077824 */ /* 0x000fe200078e00ff */
[----:B------:R-:W-:Y:S01]  /*2ac0*/  LOP3.LUT R12, R12, 0x7fffffe, RZ, 0xc0, !PT ;  /* 0x07fffffe0c0c7812 */ /* 0x000fe200078ec0ff */
[C---:B------:R-:W-:Y:S01]  /*2ad0*/  IMAD R172, R19.reuse, 0x8, R2 ;  /* 0x0000000813ac7824 */ /* 0x040fe200078e0202 */
[----:B------:R-:W-:Y:S01]  /*2ae0*/  LOP3.LUT R5, R10, R5, RZ, 0x3c, !PT ;  /* 0x000000050a057212 */ /* 0x000fe200078e3cff */
[----:B------:R-:W-:Y:S01]  /*2af0*/  IMAD.SHL.U32 R19, R19, 0x8, RZ ;  /* 0x0000000813137824 */ /* 0x000fe200078e00ff */
[----:B------:R-:W-:Y:S01]  /*2b00*/  LOP3.LUT R2, R6, 0xc0, RZ, 0xc0, !PT ;  /* 0x000000c006027812 */ /* 0x000fe200078ec0ff */
[----:B------:R-:W-:Y:S01]  /*2b10*/  IMAD R6, R13, R130, RZ ;  /* 0x000000820d067224 */ /* 0x000fe200078e02ff */
[----:B------:R-:W-:Y:S01]  /*2b20*/  LOP3.LUT R122, R7, 0xffffff00, RZ, 0xc0, !PT ;  /* 0xffffff00077a7812 */ /* 0x000fe200078ec0ff */
[----:B------:R1:W-:Y:S01]  /*2b30*/  @P1 STS [R182+0x9000], RZ ;  /* 0x009000ffb6001388 */ /* 0x0003e20000000800 */
[----:B------:R-:W-:Y:S01]  /*2b40*/  IMAD.U32 R172, R172, 0x20, R5 ;  /* 0x00000020acac7824 */ /* 0x000fe200078e0005 */
[----:B------:R-:W-:Y:S01]  /*2b50*/  LOP3.LUT R7, R2, 0x8, R19, 0xf8, !PT ;  /* 0x0000000802077812 */ /* 0x000fe200078ef813 */
[----:B------:R-:W-:Y:S01]  /*2b60*/  IMAD R5, R15, R131, R6 ;  /* 0x000000830f057224 */ /* 0x000fe200078e0206 */
[----:B------:R1:W-:Y:S01]  /*2b70*/  @P1 STS [R182+0x9004], RZ ;  /* 0x009004ffb6001388 */ /* 0x0003e20000000800 */
[----:B------:R-:W-:Y:S01]  /*2b80*/  SHF.R.U32.HI R2, RZ, 0x3, R2 ;  /* 0x00000003ff027819 */ /* 0x000fe20000011602 */
[----:B------:R-:W-:Y:S01]  /*2b90*/  IMAD.IADD R123, R123, 0x1, -R12 ;  /* 0x000000017b7b7824 */ /* 0x000fe200078e0a0c */
[----:B------:R-:W-:Y:S01]  /*2ba0*/  LEA R196, P0, R118, UR6, 0x1 ;  /* 0x0000000676c47c11 */ /* 0x000fe2000f8008ff */
[----:B------:R1:W-:Y:S01]  /*2bb0*/  @P1 STS.64 [R182+0x9008], RZ ;  /* 0x009008ffb6001388 */ /* 0x0003e20000000a00 */
[----:B------:R-:W-:Y:S01]  /*2bc0*/  IMAD R6, R125, 0x200, R122 ;  /* 0x000002007d067824 */ /* 0x000fe200078e027a */
[----:B------:R-:W-:Y:S01]  /*2bd0*/  LOP3.LUT R2, R7, R2, RZ, 0x3c, !PT ;  /* 0x0000000207027212 */ /* 0x000fe200078e3cff */
[----:B------:R-:W-:Y:S01]  /*2be0*/  IMAD.IADD R116, R119, 0x1, R5 ;  /* 0x0000000177747824 */ /* 0x000fe200078e0205 */
[----:B------:R1:W-:Y:S01]  /*2bf0*/  @P1 STS.128 [R182+0xb000], RZ ;  /* 0x00b000ffb6001388 */ /* 0x0003e20000000c00 */
[----:B------:R-:W-:Y:S01]  /*2c00*/  IMAD R173, R123, 0x20, R6 ;  /* 0x000000207bad7824 */ /* 0x000fe200078e0206 */
[----:B------:R-:W-:-:S02]  /*2c10*/  SHF.L.U64.HI R178, R130, 0x5, R131 ;  /* 0x0000000582b27819 */ /* 0x000fc40000010283 */
[----:B------:R1:W-:Y:S01]  /*2c20*/  @P1 STS.128 [R182+0xd000], RZ ;  /* 0x00d000ffb6001388 */ /* 0x0003e20000000c00 */
[----:B------:R-:W-:Y:S01]  /*2c30*/  IMAD.IADD R173, R2, 0x1, R173 ;  /* 0x0000000102ad7824 */ /* 0x000fe200078e02ad */
[----:B------:R-:W-:Y:S02]  /*2c40*/  LEA R172, R172, UR4, 0x1 ;  /* 0x00000004acac7c11 */ /* 0x000fe4000f8e08ff */
[----:B------:R-:W-:Y:S02]  /*2c50*/  LEA.HI.X R197, R118, UR7, R116, 0x1, P0 ;  /* 0x0000000776c57c11 */ /* 0x000fe400080f0c74 */
[----:B------:R-:W-:Y:S01]  /*2c60*/  LEA R173, R173, UR4, 0x1 ;  /* 0x00000004adad7c11 */ /* 0x000fe2000f8e08ff */
[----:B------:R-:W-:Y:S06]  /*2c70*/  @P1 BRA `(.L_x_718) ;  /* 0x0000000000601947 */ /* 0x000fec0003800000 */
[----:B------:R-:W-:Y:S02]  /*2c80*/  ULDC UR5, c[0x0][0x2d0] ;  /* 0x0000b40000057ab9 */ /* 0x000fe40000000800 */
[----:B------:R-:W-:Y:S02]  /*2c90*/  ISETP.GE.AND P2, PT, R184, UR5, PT ;  /* 0x00000005b8007c0c */ /* 0x000fe4000bf46270 */
[----:B------:R-:W-:Y:S02]  /*2ca0*/  ISETP.GE.AND P1, PT, R175, UR5, PT ;  /* 0x00000005af007c0c */ /* 0x000fe4000bf26270 */
[----:B------:R-:W-:-:S09]  /*2cb0*/  ISETP.GE.AND P0, PT, R174, UR5, PT ;  /* 0x00000005ae007c0c */ /* 0x000fd2000bf06270 */
[----:B------:R-:W-:Y:S01]  /*2cc0*/  @!P2 IMAD.MOV.U32 R6, RZ, RZ, R196 ;  /* 0x000000ffff06a224 */ /* 0x000fe200078e00c4 */
[----:B------:R2:W-:Y:S01]  /*2cd0*/  @P2 STS [R182+0x9000], RZ ;  /* 0x009000ffb6002388 */ /* 0x0005e20000000800 */
[----:B------:R-:W-:-:S03]  /*2ce0*/  @!P2 IMAD.MOV.U32 R7, RZ, RZ, R197 ;  /* 0x000000ffff07a224 */ /* 0x000fc600078e00c5 */
[----:B------:R2:W-:Y:S04]  /*2cf0*/  @P2 STS [R182+0x9004], RZ ;  /* 0x009004ffb6002388 */ /* 0x0005e80000000800 */
[----:B------:R2:W-:Y:S04]  /*2d00*/  @P2 STS.64 [R182+0x9008], RZ ;  /* 0x009008ffb6002388 */ /* 0x0005e80000000a00 */
[----:B------:R-:W-:Y:S01]  /*2d10*/  @!PT LDS RZ, [RZ] ;  /* 0x00000000fffff984 */ /* 0x000fe20000000800 */
[----:B------:R-:W-:Y:S01]  /*2d20*/  @!PT LDS RZ, [RZ] ;  /* 0x00000000fffff984 */ /* 0x000fe20000000800 */
[----:B------:R-:W-:Y:S01]  /*2d30*/  @!PT LDS RZ, [RZ] ;  /* 0x00000000fffff984 */ /* 0x000fe20000000800 */
[----:B------:R2:W-:Y:S04]  /*2d40*/  @!P2 LDGSTS.E.BYPASS.LTC128B.128 [R182+0x9000], desc[UR10][R6.64] ;  /* 0x0900000006b6afae */ /* 0x0005e8000b901d4a */
[----:B------:R2:W-:Y:S04]  /*2d50*/  @P1 STS.128 [R182+0xb000], RZ ;  /* 0x00b000ffb6001388 */ /* 0x0005e80000000c00 */
[----:B------:R-:W-:Y:S01]  /*2d60*/  @!PT LDS RZ, [RZ] ;  /* 0x00000000fffff984 */ /* 0x000fe20000000800 */
[----:B------:R-:W-:Y:S01]  /*2d70*/  @!PT LDS RZ, [RZ] ;  /* 0x00000000fffff984 */ /* 0x000fe20000000800 */
[----:B------:R-:W-:Y:S01]  /*2d80*/  @!PT LDS RZ, [RZ] ;  /* 0x00000000fffff984 */ /* 0x000fe20000000800 */
[----:B------:R2:W-:Y:S04]  /*2d90*/  @!P1 LDGSTS.E.BYPASS.LTC128B.128 [R182+0xb000], desc[UR10][R196.64+0x40] ;  /* 0x0b000040c4b69fae */ /* 0x0005e8000b901d4a */
[----:B------:R2:W-:Y:S01]  /*2da0*/  @P0 STS.128 [R182+0xd000], RZ ;  /* 0x00d000ffb6000388 */ /* 0x0005e20000000c00 */
[----:B------:R-:W-:Y:S05]  /*2db0*/  @P0 BRA `(.L_x_718) ;  /* 0x0000000000100947 */ /* 0x000fea0003800000 */
[----:B------:R-:W-:Y:S01]  /*2dc0*/  @!PT LDS RZ, [RZ] ;  /* 0x00000000fffff984 */ /* 0x000fe20000000800 */
[----:B------:R-:W-:Y:S01]  /*2dd0*/  @!PT LDS RZ, [RZ] ;  /* 0x00000000fffff984 */ /* 0x000fe20000000800 */
[----:B------:R-:W-:Y:S01]  /*2de0*/  @!PT LDS RZ, [RZ] ;  /* 0x00000000fffff984 */ /* 0x000fe20000000800 */
[----:B------:R3:W-:Y:S02]  /*2df0*/  LDGSTS.E.BYPASS.LTC128B.128 [R182+0xd000], desc[UR10][R196.64+0x80] ;  /* 0x0d000080c4b67fae */ /* 0x0007e4000b901d4a */
.L_x_718:
[----:B------:R-:W-:Y:S05]  /*2e00*/  BSYNC B0 ;  /* 0x0000000000007941 */ /* 0x000fea0003800000 */
.L_x_717:
[----:B------:R4:W-:Y:S01]  /*2e10*/  @P3 STS.128 [R182+0x9800], RZ ;  /* 0x009800ffb6003388 */ /* 0x0009e20000000c00 */
[----:B------:R-:W-:Y:S03]  /*2e20*/  BSSY B0, `(.L_x_719) ;  /* 0x000001e000007945 */ /* 0x000fe60003800000 */
[----:B------:R4:W-:Y:S04]  /*2e30*/  @P3 STS.128 [R182+0xb800], RZ ;  /* 0x00b800ffb6003388 */ /* 0x0009e80000000c00 */
[----:B------:R4:W-:Y:S01]  /*2e40*/  @P3 STS.128 [R182+0xd800], RZ ;  /* 0x00d800ffb6003388 */ /* 0x0009e20000000c00 */
[----:B------:R-:W-:Y:S05]  /*2e50*/  @P3 BRA `(.L_x_720) ;  /* 0x0000000000683947 */ /* 0x000fea0003800000 */
[----:B------:R-:W-:Y:S02]  /*2e60*/  ULDC UR5, c[0x0][0x2d0] ;  /* 0x0000b40000057ab9 */ /* 0x000fe40000000800 */
[----:B------:R-:W-:Y:S02]  /*2e70*/  ISETP.GE.AND P3, PT, R184, UR5, PT ;  /* 0x00000005b8007c0c */ /* 0x000fe4000bf66270 */
[----:B------:R-:W-:Y:S02]  /*2e80*/  ISETP.GE.AND P2, PT, R175, UR5, PT ;  /* 0x00000005af007c0c */ /* 0x000fe4000bf46270 */
[----:B------:R-:W-:-:S09]  /*2e90*/  ISETP.GE.AND P0, PT, R174, UR5, PT ;  /* 0x00000005ae007c0c */ /* 0x000fd2000bf06270 */
[CC--:B------:R-:W-:Y:S01]  /*2ea0*/  @!P3 LEA R8, P1, R179.reuse, R196.reuse, 0x1 ;  /* 0x000000c4b308b211 */ /* 0x0c0fe200078208ff */
[----:B------:R1:W-:Y:S03]  /*2eb0*/  @P3 STS.128 [R182+0x9800], RZ ;  /* 0x009800ffb6003388 */ /* 0x0003e60000000c00 */
[C---:B------:R-:W-:Y:S02]  /*2ec0*/  @!P3 LEA.HI.X R9, R179.reuse, R197, R178, 0x1, P1 ;  /* 0x000000c5b309b211 */ /* 0x040fe400008f0cb2 */
[----:B--2---:R-:W-:-:S03]  /*2ed0*/  @!P2 LEA R6, P1, R179, R196, 0x1 ;  /* 0x000000c4b306a211 */ /* 0x004fc600078208ff */
        /* <DEDUP_REMOVED lines=12> */
[----:B-1----:R-:W-:-:S04]  /*2fa0*/  LEA R6, P0, R179, R196, 0x1 ;  /* 0x000000c4b3067211 */ /* 0x002fc800078008ff */
[----:B------:R-:W-:-:S05]  /*2fb0*/  LEA.HI.X R7, R179, R197, R178, 0x1, P0 ;  /* 0x000000c5b3077211 */ /* 0x000fca00000f0cb2 */
[----:B------:R-:W-:Y:S01]  /*2fc0*/  @!PT LDS RZ, [RZ] ;  /* 0x00000000fffff984 */ /* 0x000fe20000000800 */
[----:B------:R-:W-:Y:S01]  /*2fd0*/  @!PT LDS RZ, [RZ] ;  /* 0x00000000fffff984 */ /* 0x000fe20000000800 */
[----:B------:R-:W-:Y:S01]  /*2fe0*/  @!PT LDS RZ, [RZ] ;  /* 0x00000000fffff984 */ /* 0x000fe20000000800 */
[----:B------:R1:W-:Y:S04]  /*2ff0*/  LDGSTS.E.BYPASS.LTC128B.128 [R182+0xd800], desc[UR10][R6.64+0x80] ;  /* 0x0d80008006b67fae */ /* 0x0003e8000b901d4a */
.L_x_720:
[----:B------:R-:W-:Y:S05]  /*3000*/  BSYNC B0 ;  /* 0x0000000000007941 */ /* 0x000fea0003800000 */
.L_x_719:
[----:B------:R1:W-:Y:S01]  /*3010*/  @P5 STS.128 [R182+0xa000], RZ ;  /* 0x00a000ffb6005388 */ /* 0x0003e20000000c00 */
[----:B------:R-:W-:Y:S03]  /*3020*/  BSSY B0, `(.L_x_721) ;  /* 0x0000020000007945 */ /* 0x000fe60003800000 */
[----:B------:R1:W-:Y:S04]  /*3030*/  @P5 STS.128 [R182+0xc000], RZ ;  /* 0x00c000ffb6005388 */ /* 0x0003e80000000c00 */
[----:B------:R1:W-:Y:S01]  /*3040*/  @P5 STS.128 [R182+0xe000], RZ ;  /* 0x00e000ffb6005388 */ /* 0x0003e20000000c00 */
[----:B------:R-:W-:Y:S05]  /*3050*/  @P5 BRA `(.L_x_722) ;  /* 0x0000000000705947 */ /* 0x000fea0003800000 */
[----:B------:R-:W-:Y:S01]  /*3060*/  ULDC UR5, c[0x0][0x2d0] ;  /* 0x0000b40000057ab9 */ /* 0x000fe20000000800 */
[----:B------:R-:W-:Y:S01]  /*3070*/  IMAD.SHL.U32 R5, R130, 0x40, RZ ;  /* 0x0000004082057824 */ /* 0x000fe200078e00ff */
[----:B------:R-:W-:Y:S02]  /*3080*/  ISETP.GE.AND P3, PT, R184, UR5, PT ;  /* 0x00000005b8007c0c */ /* 0x000fe4000bf66270 */
[----:B------:R-:W-:Y:S02]  /*3090*/  ISETP.GE.AND P2, PT, R175, UR5, PT ;  /* 0x00000005af007c0c */ /* 0x000fe4000bf46270 */
[----:B------:R-:W-:Y:S02]  /*30a0*/  ISETP.GE.AND P0, PT, R174, UR5, PT ;  /* 0x00000005ae007c0c */ /* 0x000fe4000bf06270 */
[----:B-12---:R-:W-:-:S07]  /*30b0*/  SHF.L.U64.HI R6, R130, 0x6, R131 ;  /* 0x0000000682067819 */ /* 0x006fce0000010283 */
[CC--:B------:R-:W-:Y:S01]  /*30c0*/  @!P3 LEA R10, P5, R5.reuse, R196.reuse, 0x1 ;  /* 0x000000c4050ab211 */ /* 0x0c0fe200078a08ff */
[----:B------:R1:W-:Y:S01]  /*30d0*/  @P3 STS.128 [R182+0xa000], RZ ;  /* 0x00a000ffb6003388 */ /* 0x0003e20000000c00 */
[C---:B------:R-:W-:Y:S02]  /*30e0*/  @!P2 LEA R8, P1, R5.reuse, R196, 0x1 ;  /* 0x000000c40508a211 */ /* 0x040fe400078208ff */
[CCC-:B------:R-:W-:Y:S02]  /*30f0*/  @!P3 LEA.HI.X R11, R5.reuse, R197.reuse, R6.reuse, 0x1, P5 ;  /* 0x000000c5050bb211 */ /* 0x1c0fe400028f0c06 */
[----:B------:R-:W-:-:S03]  /*3100*/  @!P2 LEA.HI.X R9, R5, R197, R6, 0x1, P1 ;  /* 0x000000c50509a211 */ /* 0x000fc600008f0c06 */
        /* <DEDUP_REMOVED lines=17> */
.L_x_722:
[----:B------:R-:W-:Y:S05]  /*3220*/  BSYNC B0 ;  /* 0x0000000000007941 */ /* 0x000fea0003800000 */
.L_x_721:
        /* <DEDUP_REMOVED lines=9> */
[----:B-1----:R-:W-:Y:S01]  /*32c0*/  @!P2 MOV R8, R196 ;  /* 0x000000c40008a202 */ /* 0x002fe20000000f00 */
[C---:B--2---:R-:W-:Y:S01]  /*32d0*/  @!P2 IMAD R6, R131.reuse, 0xc0, RZ ;  /* 0x000000c08306a824 */ /* 0x044fe200078e02ff */
[----:B------:R-:W-:Y:S01]  /*32e0*/  @!P2 MOV R9, R197 ;  /* 0x000000c50009a202 */ /* 0x000fe20000000f00 */
[----:B------:R-:W-:Y:S01]  /*32f0*/  @!P1 IMAD R5, R131, 0xc0, RZ ;  /* 0x000000c083059824 */ /* 0x000fe200078e02ff */
[----:B------:R1:W-:Y:S01]  /*3300*/  @P2 STS.128 [R182+0xa800], RZ ;  /* 0x00a800ffb6002388 */ /* 0x0003e20000000c00 */
[----:B------:R-:W-:-:S04]  /*3310*/  @!P2 IMAD.WIDE.U32 R10, R130, 0xc0, R8 ;  /* 0x000000c0820aa825 */ /* 0x000fc800078e0008 */
[----:B------:R-:W-:Y:S01]  /*3320*/  @!P1 IMAD.WIDE.U32 R8, R130, 0xc0, R196 ;  /* 0x000000c082089825 */ /* 0x000fe200078e00c4 */
[----:B------:R-:W-:-:S04]  /*3330*/  @!P2 IADD3 R11, R11, R6, RZ ;  /* 0x000000060b0ba210 */ /* 0x000fc80007ffe0ff */
[----:B------:R-:W-:Y:S01]  /*3340*/  @!P1 IADD3 R9, R9, R5, RZ ;  /* 0x0000000509099210 */ /* 0x000fe20007ffe0ff */
        /* <DEDUP_REMOVED lines=11> */
[----:B------:R-:W-:Y:S02]  /*3400*/  IMAD R5, R131, 0xc0, RZ ;  /* 0x000000c083057824 */ /* 0x000fe400078e02ff */
[----:B------:R-:W-:-:S05]  /*3410*/  IMAD.WIDE.U32 R6, R130, 0xc0, R196 ;  /* 0x000000c082067825 */ /* 0x000fca00078e00c4 */
[----:B------:R-:W-:-:S05]  /*3420*/  IADD3 R7, R7, R5, RZ ;  /* 0x0000000507077210 */ /* 0x000fca0007ffe0ff */
[----:B------:R-:W-:Y:S01]  /*3430*/  @!PT LDS RZ, [RZ] ;  /* 0x00000000fffff984 */ /* 0x000fe20000000800 */
[----:B------:R-:W-:Y:S01]  /*3440*/  @!PT LDS RZ, [RZ] ;  /* 0x00000000fffff984 */ /* 0x000fe20000000800 */
[----:B------:R-:W-:Y:S01]  /*3450*/  @!PT LDS RZ, [RZ] ;  /* 0x00000000fffff984 */ /* 0x000fe20000000800 */
[----:B------:R2:W-:Y:S02]  /*3460*/  LDGSTS.E.BYPASS.LTC128B.128 [R182+0xe800], desc[UR10][R6.64+0x80] ;  /* 0x0e80008006b67fae */ /* 0x0005e4000b901d4a */
.L_x_724:
[----:B------:R-:W-:Y:S05]  /*3470*/  BSYNC B0 ;  /* 0x0000000000007941 */ /* 0x000fea0003800000 */
.L_x_723:
[----:B------:R-:W-:Y:S01]  /*3480*/  LDSM.16.M88.4 R88, [R173] ;  /* 0x00000000ad58783b */ /* 0x000fe20000000200 */
[----:B------:R-:W-:Y:S01]  /*3490*/  IMAD.MOV.U32 R5, RZ, RZ, 0x10 ;  /* 0x00000010ff057424 */ /* 0x000fe200078e00ff */
[----:B------:R-:W-:Y:S01]  /*34a0*/  LOP3.LUT P1, RZ, R4, 0x2, RZ, 0xc0, !PT ;  /* 0x0000000204ff7812 */ /* 0x000fe2000782c0ff */
[----:B------:R-:W-:Y:S01]  /*34b0*/  IMAD R125, R125, 0x10, R126 ;  /* 0x000000107d7d7824 */ /* 0x000fe200078e027e */
[----:B------:R-:W5:Y:S01]  /*34c0*/  LDSM.16.M88.4 R44, [R172+0x3000] ;  /* 0x00300000ac2c783b */ /* 0x000f620000000200 */
[----:B------:R-:W-:Y:S01]  /*34d0*/  LOP3.LUT P0, RZ, R3, 0x2, RZ, 0xc0, !PT ;  /* 0x0000000203ff7812 */ /* 0x000fe2000780c0ff */
[----:B------:R-:W-:Y:S01]  /*34e0*/  IMAD R123, R123, 0x20, R122 ;  /* 0x000000207b7b7824 */ /* 0x000fe200078e027a */
[C---:B------:R-:W-:Y:S01]  /*34f0*/  SEL R3, R5.reuse, 0xfffffff0, !P1 ;  /* 0xfffffff005037807 */ /* 0x040fe20004800000 */
[----:B------:R-:W3:Y:S01]  /*3500*/  LDSM.16.M88.4 R36, [R172+0x3400] ;  /* 0x00340000ac24783b */ /* 0x000ee20000000200 */
[----:B------:R-:W-:Y:S02]  /*3510*/  SEL R5, R5, 0xfffffff0, !P0 ;  /* 0xfffffff005057807 */ /* 0x000fe40004000000 */
[----:B------:R-:W-:Y:S01]  /*3520*/  ISETP.GE.AND P4, PT, R136, 0x2, PT ;  /* 0x000000028800780c */ /* 0x000fe20003f86270 */
[----:B------:R-:W4:Y:S01]  /*3530*/  LDSM.16.M88.4 R28, [R172+0x3800] ;  /* 0x00380000ac1c783b */ /* 0x000f220000000200 */
[----:B------:R-:W-:-:S02]  /*3540*/  IMAD R171, R3, 0x2, R173 ;  /* 0x0000000203ab7824 */ /* 0x000fc400078e02ad */
[----:B------:R-:W-:Y:S01]  /*3550*/  IMAD R169, R5, 0x2, R172 ;  /* 0x0000000205a97824 */ /* 0x000fe200078e02ac */
[----:B------:R-:W1:Y:S04]  /*3560*/  LDSM.16.M88.4 R20, [R172+0x3c00] ;  /* 0x003c0000ac14783b */ /* 0x000e680000000200 */
[----:B------:R-:W2:Y:S04]  /*3570*/  LDSM.16.M88.4 R12, [R172+0x4000] ;  /* 0x00400000ac0c783b */ /* 0x000ea80000000200 */
[----:B------:R-:W2:Y:S04]  /*3580*/  LDSM.16.M88.4 R96, [R172+0x4800] ;  /* 0x00480000ac60783b */ /* 0x000ea80000000200 */
[----:B------:R-:W2:Y:S04]  /*3590*/  LDSM.16.M88.4 R56, [R172+0x4400] ;  /* 0x00440000ac38783b */ /* 0x000ea80000000200 */
[----:B------:R-:W2:Y:S04]  /*35a0*/  LDSM.16.M88.4 R68, [R172+0x4c00] ;  /* 0x004c0000ac44783b */ /* 0x000ea80000000200 */
[----:B------:R-:W-:Y:S04]  /*35b0*/  LDSM.16.M88.4 R64, [R171] ;  /* 0x00000000ab40783b */ /* 0x000fe80000000200 */
[----:B------:R-:W2:Y:S04]  /*35c0*/  LDSM.16.M88.4 R60, [R169+0x3000] ;  /* 0x00300000a93c783b */ /* 0x000ea80000000200 */
[----:B------:R-:W2:Y:S01]  /*35d0*/  LDSM.16.M88.4 R52, [R169+0x3400] ;  /* 0x00340000a934783b */ /* 0x000ea20000000200 */
[C---:B-----5:R-:W-:Y:S03]  /*35e0*/  HMMA.16816.F32.BF16 R48, R88.reuse, R44, RZ ;  /* 0x0000002c5830723c */ /* 0x060fe600000418ff */
[----:B------:R-:W5:Y:S03]  /*35f0*/  LDSM.16.M88.4 R84, [R169+0x3800] ;  /* 0x00380000a954783b */ /* 0x000f660000000200 */
[C---:B---3--:R-:W-:Y:S01]  /*3600*/  HMMA.16816.F32.BF16 R40, R88.reuse, R36, RZ ;  /* 0x000000245828723c */ /* 0x048fe200000418ff */
[----:B------:R-:W3:Y:S04]  /*3610*/  LDSM.16.M88.4 R80, [R169+0x3c00] ;  /* 0x003c0000a950783b */ /* 0x000ee80000000200 */
[----:B------:R-:W-:Y:S01]  /*3620*/  LDSM.16.M88.4 R72, [R169+0x4800] ;  /* 0x00480000a948783b */ /* 0x000fe20000000200 */
[C---:B----4-:R-:W-:Y:S03]  /*3630*/  HMMA.16816.F32.BF16 R32, R88.reuse, R28, RZ ;  /* 0x0000001c5820723c */ /* 0x050fe600000418ff */
[----:B------:R-:W-:Y:S03]  /*3640*/  LDSM.16.M88.4 R76, [R169+0x4400] ;  /* 0x00440000a94c783b */ /* 0x000fe60000000200 */
[C---:B-1----:R-:W-:Y:S01]  /*3650*/  HMMA.16816.F32.BF16 R24, R88.reuse, R20, RZ ;  /* 0x000000145818723c */ /* 0x042fe200000418ff */
[----:B------:R-:W-:Y:S04]  /*3660*/  LDSM.16.M88.4 R108, [R172+0x5400] ;  /* 0x00540000ac6c783b */ /* 0x000fe80000000200 */
[----:B------:R-:W-:Y:S01]  /*3670*/  LDSM.16.M88.4 R104, [R172+0x5c00] ;  /* 0x005c0000ac68783b */ /* 0x000fe20000000200 */
[C---:B--2---:R-:W-:Y:S03]  /*3680*/  HMMA.16816.F32.BF16 R16, R88.reuse, R12, RZ ;  /* 0x0000000c5810723c */ /* 0x044fe600000418ff */
[----:B------:R-:W-:Y:S03]  /*3690*/  LDSM.16.M88.4 R112, [R173+0x2000] ;  /* 0x00200000ad70783b */ /* 0x000fe60000000200 */
[C---:B------:R-:W-:Y:S01]  /*36a0*/  HMMA.16816.F32.BF16 R100, R88.reuse, R96, RZ ;  /* 0x000000605864723c */ /* 0x040fe200000418ff */
[----:B------:R-:W0:Y:S05]  /*36b0*/  LDGDEPBAR ;  /* 0x00000000000079af */ /* 0x000e2a0000000000 */
[C---:B------:R-:W-:Y:S06]  /*36c0*/  HMMA.16816.F32.BF16 R44, R88.reuse, R46, RZ ;  /* 0x0000002e582c723c */ /* 0x040fec00000418ff */
[C---:B------:R-:W-:Y:S06]  /*36d0*/  HMMA.16816.F32.BF16 R36, R88.reuse, R38, RZ ;  /* 0x000000265824723c */ /* 0x040fec00000418ff */
[C---:B------:R-:W-:Y:S06]  /*36e0*/  HMMA.16816.F32.BF16 R28, R88.reuse, R30, RZ ;  /* 0x0000001e581c723c */ /* 0x040fec00000418ff */
[C---:B------:R-:W-:Y:S06]  /*36f0*/  HMMA.16816.F32.BF16 R20, R88.reuse, R22, RZ ;  /* 0x000000165814723c */ /* 0x040fec00000418ff */
[C---:B------:R-:W-:Y:S06]  /*3700*/  HMMA.16816.F32.BF16 R12, R88.reuse, R14, RZ ;  /* 0x0000000e580c723c */ /* 0x040fec00000418ff */
[C---:B------:R-:W-:Y:S06]  /*3710*/  HMMA.16816.F32.BF16 R8, R88.reuse, R56, RZ ;  /* 0x000000385808723c */ /* 0x040fec00000418ff */
[C---:B------:R-:W-:Y:S01]  /*3720*/  HMMA.16816.F32.BF16 R4, R88.reuse, R58, RZ ;  /* 0x0000003a5804723c */ /* 0x040fe200000418ff */
[----:B------:R-:W1:Y:S05]  /*3730*/  LDSM.16.M88.4 R56, [R169+0x4000] ;  /* 0x00400000a938783b */ /* 0x000e6a0000000200 */
[C---:B------:R-:W-:Y:S06]  /*3740*/  HMMA.16816.F32.BF16 R96, R88.reuse, R98, RZ ;  /* 0x000000625860723c */ /* 0x040fec00000418ff */
[C---:B------:R-:W-:Y:S06]  /*3750*/  HMMA.16816.F32.BF16 R92, R88.reuse, R68, RZ ;  /* 0x00000044585c723c */ /* 0x040fec00000418ff */
[----:B------:R-:W-:Y:S01]  /*3760*/  HMMA.16816.F32.BF16 R88, R88, R70, RZ ;  /* 0x000000465858723c */ /* 0x000fe200000418ff */
[----:B------:R-:W2:Y:S05]  /*3770*/  LDSM.16.M88.4 R68, [R169+0x4c00] ;  /* 0x004c0000a944783b */ /* 0x000eaa0000000200 */
[C---:B------:R-:W-:Y:S06]  /*3780*/  HMMA.16816.F32.BF16 R48, R64.reuse, R60, R48 ;  /* 0x0000003c4030723c */ /* 0x040fec0000041830 */
[C---:B------:R-:W-:Y:S01]  /*3790*/  HMMA.16816.F32.BF16 R44, R64.reuse, R62, R44 ;  /* 0x0000003e402c723c */ /* 0x040fe2000004182c */
[----:B------:R-:W-:Y:S05]  /*37a0*/  LDSM.16.M88.4 R60, [R172+0x5000] ;  /* 0x00500000ac3c783b */ /* 0x000fea0000000200 */
[C---:B------:R-:W-:Y:S06]  /*37b0*/  HMMA.16816.F32.BF16 R40, R64.reuse, R52, R40 ;  /* 0x000000344028723c */ /* 0x040fec0000041828 */
[C---:B------:R-:W-:Y:S01]  /*37c0*/  HMMA.16816.F32.BF16 R36, R64.reuse, R54, R36 ;  /* 0x000000364024723c */ /* 0x040fe20000041824 */
[----:B------:R-:W4:Y:S05]  /*37d0*/  LDSM.16.M88.4 R52, [R173+0x1000] ;  /* 0x00100000ad34783b */ /* 0x000f2a0000000200 */
[C---:B-----5:R-:W-:Y:S06]  /*37e0*/  HMMA.16816.F32.BF16 R32, R64.reuse, R84, R32 ;  /* 0x000000544020723c */ /* 0x060fec0000041820 */
[C---:B------:R-:W-:Y:S01]  /*37f0*/  HMMA.16816.F32.BF16 R28, R64.reuse, R86, R28 ;  /* 0x00000056401c723c */ /* 0x040fe2000004181c */
[----:B------:R-:W-:Y:S05]  /*3800*/  LDSM.16.M88.4 R84, [R172+0x6000] ;  /* 0x00600000ac54783b */ /* 0x000fea0000000200 */
[C---:B---3--:R-:W-:Y:S06]  /*3810*/  HMMA.16816.F32.BF16 R24, R64.reuse, R80, R24 ;  /* 0x000000504018723c */ /* 0x048fec0000041818 */
[C---:B------:R-:W-:Y:S01]  /*3820*/  HMMA.16816.F32.BF16 R20, R64.reuse, R82, R20 ;  /* 0x000000524014723c */ /* 0x040fe20000041814 */
[----:B------:R-:W-:Y:S05]  /*3830*/  LDSM.16.M88.4 R80, [R172+0x6400] ;  /* 0x00640000ac50783b */ /* 0x000fea0000000200 */
[C---:B-1----:R-:W-:Y:S06]  /*3840*/  HMMA.16816.F32.BF16 R16, R64.reuse, R56, R16 ;  /* 0x000000384010723c */ /* 0x042fec0000041810 */
[C---:B------:R-:W-:Y:S01]  /*3850*/  HMMA.16816.F32.BF16 R12, R64.reuse, R58, R12 ;  /* 0x0000003a400c723c */ /* 0x040fe2000004180c */
[----:B------:R-:W1:Y:S05]  /*3860*/  LDSM.16.M88.4 R56, [R172+0x5800] ;  /* 0x00580000ac38783b */ /* 0x000e6a0000000200 */
[C---:B------:R-:W-:Y:S06]  /*3870*/  HMMA.16816.F32.BF16 R100, R64.reuse, R72, R100 ;  /* 0x000000484064723c */ /* 0x040fec0000041864 */
[C---:B------:R-:W-:Y:S01]  /*3880*/  HMMA.16816.F32.BF16 R96, R64.reuse, R74, R96 ;  /* 0x0000004a4060723c */ /* 0x040fe20000041860 */
[----:B------:R-:W3:Y:S05]  /*3890*/  LDSM.16.M88.4 R72, [R172+0x6800] ;  /* 0x00680000ac48783b */ /* 0x000eea0000000200 */
[C---:B--2---:R-:W-:Y:S06]  /*38a0*/  HMMA.16816.F32.BF16 R92, R64.reuse, R68, R92 ;  /* 0x00000044405c723c */ /* 0x044fec000004185c */
[C---:B------:R-:W-:Y:S01]  /*38b0*/  HMMA.16816.F32.BF16 R88, R64.reuse, R70, R88 ;  /* 0x000000464058723c */ /* 0x040fe20000041858 */
[----:B------:R-:W2:Y:S05]  /*38c0*/  LDSM.16.M88.4 R68, [R172+0x6c00] ;  /* 0x006c0000ac44783b */ /* 0x000eaa0000000200 */
[C---:B------:R-:W-:Y:S06]  /*38d0*/  HMMA.16816.F32.BF16 R8, R64.reuse, R76, R8 ;  /* 0x0000004c4008723c */ /* 0x040fec0000041808 */
[----:B------:R-:W-:Y:S01]  /*38e0*/  HMMA.16816.F32.BF16 R4, R64, R78, R4 ;  /* 0x0000004e4004723c */ /* 0x000fe20000041804 */
[----:B------:R-:W-:Y:S04]  /*38f0*/  LDSM.16.M88.4 R76, [R171+0x1000] ;  /* 0x00100000ab4c783b */ /* 0x000fe80000000200 */
[----:B------:R-:W-:Y:S01]  /*3900*/  LDSM.16.M88.4 R64, [R169+0x5000] ;  /* 0x00500000a940783b */ /* 0x000fe20000000200 */
[C---:B----4-:R-:W-:Y:S06]  /*3910*/  HMMA.16816.F32.BF16 R48, R52.reuse, R60, R48 ;  /* 0x0000003c3430723c */ /* 0x050fec0000041830 */
[C---:B------:R-:W-:Y:S01]  /*3920*/  HMMA.16816.F32.BF16 R44, R52.reuse, R62, R44 ;  /* 0x0000003e342c723c */ /* 0x040fe2000004182c */
[----:B------:R-:W4:Y:S05]  /*3930*/  LDSM.16.M88.4 R60, [R169+0x5400] ;  /* 0x00540000a93c783b */ /* 0x000f2a0000000200 */
[C---:B------:R-:W-:Y:S06]  /*3940*/  HMMA.16816.F32.BF16 R40, R52.reuse, R108, R40 ;  /* 0x0000006c3428723c */ /* 0x040fec0000041828 */
[C---:B------:R-:W-:Y:S01]  /*3950*/  HMMA.16816.F32.BF16 R36, R52.reuse, R110, R36 ;  /* 0x0000006e3424723c */ /* 0x040fe20000041824 */
[----:B------:R-:W5:Y:S05]  /*3960*/  LDSM.16.M88.4 R108, [R169+0x5c00] ;  /* 0x005c0000a96c783b */ /* 0x000f6a0000000200 */
[C---:B-1----:R-:W-:Y:S06]  /*3970*/  HMMA.16816.F32.BF16 R32, R52.reuse, R56, R32 ;  /* 0x000000383420723c */ /* 0x042fec0000041820 */
[C---:B------:R-:W-:Y:S01]  /*3980*/  HMMA.16816.F32.BF16 R28, R52.reuse, R58, R28 ;  /* 0x0000003a341c723c */ /* 0x040fe2000004181c */
[----:B------:R-:W1:Y:S05]  /*3990*/  LDSM.16.M88.4 R56, [R169+0x5800] ;  /* 0x00580000a938783b */ /* 0x000e6a0000000200 */
[C---:B------:R-:W-:Y:S06]  /*39a0*/  HMMA.16816.F32.BF16 R24, R52.reuse, R104, R24 ;  /* 0x000000683418723c */ /* 0x040fec0000041818 */
[C---:B------:R-:W-:Y:S01]  /*39b0*/  HMMA.16816.F32.BF16 R20, R52.reuse, R106, R20 ;  /* 0x0000006a3414723c */ /* 0x040fe20000041814 */
[----:B------:R-:W-:Y:S05]  /*39c0*/  LDSM.16.M88.4 R104, [R169+0x6000] ;  /* 0x00600000a968783b */ /* 0x000fea0000000200 */
[C---:B------:R-:W-:Y:S06]  /*39d0*/  HMMA.16816.F32.BF16 R16, R52.reuse, R84, R16 ;  /* 0x000000543410723c */ /* 0x040fec0000041810 */
[C---:B------:R-:W-:Y:S01]  /*39e0*/  HMMA.16816.F32.BF16 R12, R52.reuse, R86, R12 ;  /* 0x00000056340c723c */ /* 0x040fe2000004180c */
[----:B------:R-:W-:Y:S05]  /*39f0*/  LDSM.16.M88.4 R84, [R169+0x6800] ;  /* 0x00680000a954783b */ /* 0x000fea0000000200 */
[C---:B------:R-:W-:Y:S06]  /*3a00*/  HMMA.16816.F32.BF16 R8, R52.reuse, R80, R8 ;  /* 0x000000503408723c */ /* 0x040fec0000041808 */
[C---:B------:R-:W-:Y:S01]  /*3a10*/  HMMA.16816.F32.BF16 R4, R52.reuse, R82, R4 ;  /* 0x000000523404723c */ /* 0x040fe20000041804 */
[----:B------:R-:W-:Y:S05]  /*3a20*/  LDSM.16.M88.4 R80, [R169+0x6c00] ;  /* 0x006c0000a950783b */ /* 0x000fea0000000200 */
[C---:B---3--:R-:W-:Y:S06]  /*3a30*/  HMMA.16816.F32.BF16 R100, R52.reuse, R72, R100 ;  /* 0x000000483464723c */ /* 0x048fec0000041864 */
[C---:B------:R-:W-:Y:S01]  /*3a40*/  HMMA.16816.F32.BF16 R96, R52.reuse, R74, R96 ;  /* 0x0000004a3460723c */ /* 0x040fe20000041860 */
[----:B------:R-:W-:Y:S05]  /*3a50*/  LDSM.16.M88.4 R72, [R172+0x7000] ;  /* 0x00700000ac48783b */ /* 0x000fea0000000200 */
[C---:B--2---:R-:W-:Y:S06]  /*3a60*/  HMMA.16816.F32.BF16 R92, R52.reuse, R68, R92 ;  /* 0x00000044345c723c */ /* 0x044fec000004185c */
[----:B------:R-:W-:Y:S01]  /*3a70*/  HMMA.16816.F32.BF16 R88, R52, R70, R88 ;  /* 0x000000463458723c */ /* 0x000fe20000041858 */
[----:B------:R-:W2:Y:S04]  /*3a80*/  LDSM.16.M88.4 R52, [R169+0x6400] ;  /* 0x00640000a934783b */ /* 0x000ea80000000200 */
[----:B------:R-:W-:Y:S01]  /*3a90*/  LDSM.16.M88.4 R68, [R172+0x7400] ;  /* 0x00740000ac44783b */ /* 0x000fe20000000200 */
[C---:B----4-:R-:W-:Y:S06]  /*3aa0*/  HMMA.16816.F32.BF16 R40, R76.reuse, R60, R40 ;  /* 0x0000003c4c28723c */ /* 0x050fec0000041828 */
[C---:B------:R-:W-:Y:S01]  /*3ab0*/  HMMA.16816.F32.BF16 R36, R76.reuse, R62, R36 ;  /* 0x0000003e4c24723c */ /* 0x040fe20000041824 */
[----:B------:R-:W3:Y:S05]  /*3ac0*/  LDSM.16.M88.4 R60, [R172+0x7c00] ;  /* 0x007c0000ac3c783b */ /* 0x000eea0000000200 */
[C---:B-----5:R-:W-:Y:S06]  /*3ad0*/  HMMA.16816.F32.BF16 R24, R76.reuse, R108, R24 ;  /* 0x0000006c4c18723c */ /* 0x060fec0000041818 */
[C---:B------:R-:W-:Y:S01]  /*3ae0*/  HMMA.16816.F32.BF16 R20, R76.reuse, R110, R20 ;  /* 0x0000006e4c14723c */ /* 0x040fe20000041814 */
[----:B------:R-:W-:Y:S05]  /*3af0*/  LDSM.16.M88.4 R108, [R172+0x8800] ;  /* 0x00880000ac6c783b */ /* 0x000fea0000000200 */
[C---:B-1----:R-:W-:Y:S06]  /*3b00*/  HMMA.16816.F32.BF16 R32, R76.reuse, R56, R32 ;  /* 0x000000384c20723c */ /* 0x042fec0000041820 */
[C---:B------:R-:W-:Y:S01]  /*3b10*/  HMMA.16816.F32.BF16 R28, R76.reuse, R58, R28 ;  /* 0x0000003a4c1c723c */ /* 0x040fe2000004181c */
[----:B------:R-:W-:Y:S05]  /*3b20*/  LDSM.16.M88.4 R56, [R172+0x8000] ;  /* 0x00800000ac38783b */ /* 0x000fea0000000200 */
[C---:B--2---:R-:W-:Y:S06]  /*3b30*/  HMMA.16816.F32.BF16 R8, R76.reuse, R52, R8 ;  /* 0x000000344c08723c */ /* 0x044fec0000041808 */
[C---:B------:R-:W-:Y:S01]  /*3b40*/  HMMA.16816.F32.BF16 R4, R76.reuse, R54, R4 ;  /* 0x000000364c04723c */ /* 0x040fe20000041804 */
[----:B------:R-:W1:Y:S05]  /*3b50*/  LDSM.16.M88.4 R52, [R172+0x8400] ;  /* 0x00840000ac34783b */ /* 0x000e6a0000000200 */
[C---:B------:R-:W-:Y:S06]  /*3b60*/  HMMA.16816.F32.BF16 R48, R76.reuse, R64, R48 ;  /* 0x000000404c30723c */ /* 0x040fec0000041830 */
[C---:B------:R-:W-:Y:S01]  /*3b70*/  HMMA.16816.F32.BF16 R44, R76.reuse, R66, R44 ;  /* 0x000000424c2c723c */ /* 0x040fe2000004182c */
[----:B------:R-:W2:Y:S05]  /*3b80*/  LDSM.16.M88.4 R64, [R172+0x7800] ;  /* 0x00780000ac40783b */ /* 0x000eaa0000000200 */
[C---:B------:R-:W-:Y:S06]  /*3b90*/  HMMA.16816.F32.BF16 R100, R76.reuse, R84, R100 ;  /* 0x000000544c64723c */ /* 0x040fec0000041864 */
[----:B------:R-:W-:Y:S01]  /*3ba0*/  HMMA.16816.F32.BF16 R96, R76, R86, R96 ;  /* 0x000000564c60723c */ /* 0x000fe20000041860 */
[----:B------:R-:W-:Y:S05]  /*3bb0*/  LDSM.16.M88.4 R84, [R171+0x2000] ;  /* 0x00200000ab54783b */ /* 0x000fea0000000200 */
[C---:B---3--:R-:W-:Y:S06]  /*3bc0*/  HMMA.16816.F32.BF16 R24, R112.reuse, R60, R24 ;  /* 0x0000003c7018723c */ /* 0x048fec0000041818 */
[----:B------:R-:W-:Y:S01]  /*3bd0*/  HMMA.16816.F32.BF16 R20, R112, R62, R20 ;  /* 0x0000003e7014723c */ /* 0x000fe20000041814 */
[----:B------:R-:W3:Y:S05]  /*3be0*/  LDSM.16.M88.4 R60, [R169+0x8400] ;  /* 0x00840000a93c783b */ /* 0x000eea0000000200 */
[C---:B------:R-:W-:Y:S06]  /*3bf0*/  HMMA.16816.F32.BF16 R16, R76.reuse, R104, R16 ;  /* 0x000000684c10723c */ /* 0x040fec0000041810 */
[----:B------:R-:W-:Y:S01]  /*3c00*/  HMMA.16816.F32.BF16 R12, R76, R106, R12 ;  /* 0x0000006a4c0c723c */ /* 0x000fe2000004180c */
[----:B------:R-:W4:Y:S05]  /*3c10*/  LDSM.16.M88.4 R104, [R172+0x8c00] ;  /* 0x008c0000ac68783b */ /* 0x000f2a0000000200 */
[C---:B-1----:R-:W-:Y:S06]  /*3c20*/  HMMA.16816.F32.BF16 R8, R112.reuse, R52, R8 ;  /* 0x000000347008723c */ /* 0x042fec0000041808 */
[----:B------:R-:W-:Y:S01]  /*3c30*/  HMMA.16816.F32.BF16 R4, R112, R54, R4 ;  /* 0x000000367004723c */ /* 0x000fe20000041804 */
[----:B------:R-:W-:Y:S05]  /*3c40*/  LDSM.16.M88.4 R52, [R169+0x8c00] ;  /* 0x008c0000a934783b */ /* 0x000fea0000000200 */
[C---:B------:R-:W-:Y:S06]  /*3c50*/  HMMA.16816.F32.BF16 R92, R76.reuse, R80, R92 ;  /* 0x000000504c5c723c */ /* 0x040fec000004185c */
[----:B------:R-:W-:Y:S01]  /*3c60*/  HMMA.16816.F32.BF16 R88, R76, R82, R88 ;  /* 0x000000524c58723c */ /* 0x000fe20000041858 */
[----:B------:R-:W-:Y:S04]  /*3c70*/  LDSM.16.M88.4 R80, [R169+0x7000] ;  /* 0x00700000a950783b */ /* 0x000fe80000000200 */
[----:B------:R-:W-:Y:S01]  /*3c80*/  LDSM.16.M88.4 R76, [R169+0x7400] ;  /* 0x00740000a94c783b */ /* 0x000fe20000000200 */
[C---:B------:R-:W-:Y:S06]  /*3c90*/  HMMA.16816.F32.BF16 R16, R112.reuse, R56, R16 ;  /* 0x000000387010723c */ /* 0x040fec0000041810 */
[C---:B------:R-:W-:Y:S01]  /*3ca0*/  HMMA.16816.F32.BF16 R12, R112.reuse, R58, R12 ;  /* 0x0000003a700c723c */ /* 0x040fe2000004180c */
[----:B------:R-:W1:Y:S05]  /*3cb0*/  LDSM.16.M88.4 R56, [R169+0x8800] ;  /* 0x00880000a938783b */ /* 0x000e6a0000000200 */
[C---:B------:R-:W-:Y:S06]  /*3cc0*/  HMMA.16816.F32.BF16 R48, R112.reuse, R72, R48 ;  /* 0x000000487030723c */ /* 0x040fec0000041830 */
[C---:B------:R-:W-:Y:S01]  /*3cd0*/  HMMA.16816.F32.BF16 R44, R112.reuse, R74, R44 ;  /* 0x0000004a702c723c */ /* 0x040fe2000004182c */
[----:B------:R-:W5:Y:S05]  /*3ce0*/  LDSM.16.M88.4 R72, [R169+0x7800] ;  /* 0x00780000a948783b */ /* 0x000f6a0000000200 */
[C---:B------:R-:W-:Y:S06]  /*3cf0*/  HMMA.16816.F32.BF16 R40, R112.reuse, R68, R40 ;  /* 0x000000447028723c */ /* 0x040fec0000041828 */
[C---:B------:R-:W-:Y:S01]  /*3d00*/  HMMA.16816.F32.BF16 R36, R112.reuse, R70, R36 ;  /* 0x000000467024723c */ /* 0x040fe20000041824 */
[----:B------:R-:W5:Y:S05]  /*3d10*/  LDSM.16.M88.4 R68, [R169+0x7c00] ;  /* 0x007c0000a944783b */ /* 0x000f6a0000000200 */
[C---:B--2---:R-:W-:Y:S06]  /*3d20*/  HMMA.16816.F32.BF16 R32, R112.reuse, R64, R32 ;  /* 0x000000407020723c */ /* 0x044fec0000041820 */
[----:B------:R-:W-:Y:S01]  /*3d30*/  HMMA.16816.F32.BF16 R28, R112, R66, R28 ;  /* 0x00000042701c723c */ /* 0x000fe2000004181c */
[----:B------:R-:W2:Y:S01]  /*3d40*/  LDSM.16.M88.4 R64, [R169+0x8000] ;  /* 0x00800000a940783b */ /* 0x000ea20000000200 */
[----:B------:R-:W-:-:S04]  /*3d50*/  DEPBAR.LE SB0, 0x0 ;  /* 0x000080000000791a */ /* 0x000fc80000000000 */
[C---:B---3--:R-:W-:Y:S06]  /*3d60*/  HMMA.16816.F32.BF16 R8, R84.reuse, R60, R8 ;  /* 0x0000003c5408723c */ /* 0x048fec0000041808 */
[----:B------:R-:W-:Y:S06]  /*3d70*/  HMMA.16816.F32.BF16 R60, R84, R62, R4 ;  /* 0x0000003e543c723c */ /* 0x000fec0000041804 */
[----:B------:R-:W-:Y:S01]  /*3d80*/  HMMA.16816.F32.BF16 R96, R112, R110, R96 ;  /* 0x0000006e7060723c */ /* 0x000fe20000041860 */
[----:B------:R-:W-:-:S05]  /*3d90*/  LOP3.LUT R4, R124, 0xffffffe0, RZ, 0xc0, !PT ;  /* 0xffffffe07c047812 */ /* 0x000fca00078ec0ff */
[----:B------:R-:W-:Y:S01]  /*3da0*/  IMAD.IADD R4, R121, 0x1, -R4 ;  /* 0x0000000179047824 */ /* 0x000fe200078e0a04 */
[C---:B------:R-:W-:Y:S04]  /*3db0*/  HMMA.16816.F32.BF16 R100, R112.reuse, R108, R100 ;  /* 0x0000006c7064723c */ /* 0x040fe80000041864 */
[----:B------:R-:W-:Y:S02]  /*3dc0*/  SHF.R.S32.HI R5, RZ, 0x1f, R4 ;  /* 0x0000001fff057819 */ /* 0x000fe40000011404 */
[----:B----4-:R-:W-:Y:S02]  /*3dd0*/  HMMA.16816.F32.BF16 R92, R112, R104, R92 ;  /* 0x00000068705c723c */ /* 0x010fe4000004185c */
[----:B------:R-:W-:-:S04]  /*3de0*/  LEA.HI R5, R5, R4, RZ, 0x2 ;  /* 0x0000000405057211 */ /* 0x000fc800078f10ff */
[----:B------:R-:W-:Y:S01]  /*3df0*/  HMMA.16816.F32.BF16 R88, R112, R106, R88 ;  /* 0x0000006a7058723c */ /* 0x000fe20000041858 */
[----:B------:R-:W-:-:S04]  /*3e00*/  SHF.R.S32.HI R188, RZ, 0x2, R5 ;  /* 0x00000002ffbc7819 */ /* 0x000fc80000011405 */
[----:B------:R-:W-:Y:S01]  /*3e10*/  IADD3 R4, R125, 0x1, R188 ;  /* 0x000000017d047810 */ /* 0x000fe20007ffe0bc */
[C---:B-1----:R-:W-:Y:S03]  /*3e20*/  HMMA.16816.F32.BF16 R96, R84.reuse, R58, R96 ;  /* 0x0000003a5460723c */ /* 0x042fe60000041860 */
[----:B------:R-:W-:Y:S01]  /*3e30*/  IADD3 R5, R117, R4, -R183 ;  /* 0x0000000475057210 */ /* 0x000fe20007ffe8b7 */
[----:B------:R-:W-:Y:S02]  /*3e40*/  IMAD.IADD R4, R2, 0x1, R123 ;  /* 0x0000000102047824 */ /* 0x000fe400078e027b */
[----:B------:R-:W-:Y:S01]  /*3e50*/  HMMA.16816.F32.BF16 R48, R84, R80, R48 ;  /* 0x000000505430723c */ /* 0x000fe20000041830 */
[----:B------:R-:W-:Y:S02]  /*3e60*/  IMAD.SHL.U32 R59, R121, 0x2, RZ ;  /* 0x00000002793b7824 */ /* 0x000fe400078e00ff */
[----:B------:R-:W-:-:S03]  /*3e70*/  IMAD.IADD R120, R5, 0x1, R120 ;  /* 0x0000000105787824 */ /* 0x000fc600078e0278 */
[C---:B------:R-:W-:Y:S01]  /*3e80*/  HMMA.16816.F32.BF16 R44, R84.reuse, R82, R44 ;  /* 0x00000052542c723c */ /* 0x040fe2000004182c */
[----:B------:R-:W-:Y:S02]  /*3e90*/  LOP3.LUT R59, R59, 0x6, RZ, 0xc0, !PT ;  /* 0x000000063b3b7812 */ /* 0x000fe400078ec0ff */
[C---:B------:R-:W-:Y:S02]  /*3ea0*/  VIMNMX R140, R120.reuse, R117, PT ;  /* 0x00000075788c7248 */ /* 0x040fe40003fe0100 */
[----:B------:R-:W-:Y:S01]  /*3eb0*/  VIADDMNMX R139, R120, 0x8, R117, PT ;  /* 0x00000008788b7846 */ /* 0x000fe20003800175 */
[C---:B------:R-:W-:Y:S06]  /*3ec0*/  HMMA.16816.F32.BF16 R40, R84.reuse, R76, R40 ;  /* 0x0000004c5428723c */ /* 0x040fec0000041828 */
[C---:B------:R-:W-:Y:S06]  /*3ed0*/  HMMA.16816.F32.BF16 R36, R84.reuse, R78, R36 ;  /* 0x0000004e5424723c */ /* 0x040fec0000041824 */
[C---:B-----5:R-:W-:Y:S06]  /*3ee0*/  HMMA.16816.F32.BF16 R32, R84.reuse, R72, R32 ;  /* 0x000000485420723c */ /* 0x060fec0000041820 */
[C---:B------:R-:W-:Y:S06]  /*3ef0*/  HMMA.16816.F32.BF16 R28, R84.reuse, R74, R28 ;  /* 0x0000004a541c723c */ /* 0x040fec000004181c */
[C---:B------:R-:W-:Y:S06]  /*3f00*/  HMMA.16816.F32.BF16 R24, R84.reuse, R68, R24 ;  /* 0x000000445418723c */ /* 0x040fec0000041818 */
[C---:B------:R-:W-:Y:S06]  /*3f10*/  HMMA.16816.F32.BF16 R20, R84.reuse, R70, R20 ;  /* 0x000000465414723c */ /* 0x040fec0000041814 */
[C---:B--2---:R-:W-:Y:S06]  /*3f20*/  HMMA.16816.F32.BF16 R16, R84.reuse, R64, R16 ;  /* 0x000000405410723c */ /* 0x044fec0000041810 */
[C---:B------:R-:W-:Y:S06]  /*3f30*/  HMMA.16816.F32.BF16 R12, R84.reuse, R66, R12 ;  /* 0x00000042540c723c */ /* 0x040fec000004180c */
[C---:B------:R-:W-:Y:S06]  /*3f40*/  HMMA.16816.F32.BF16 R100, R84.reuse, R56, R100 ;  /* 0x000000385464723c */ /* 0x040fec0000041864 */
[C---:B------:R-:W-:Y:S06]  /*3f50*/  HMMA.16816.F32.BF16 R92, R84.reuse, R52, R92 ;  /* 0x00000034545c723c */ /* 0x040fec000004185c */
[----:B------:R-:W-:Y:S01]  /*3f60*/  HMMA.16816.F32.BF16 R88, R84, R54, R88 ;  /* 0x000000365458723c */ /* 0x000fe20000041858 */
[----:B------:R-:W-:Y:S06]  /*3f70*/  BAR.SYNC.DEFER_BLOCKING 0x0 ;  /* 0x0000000000007b1d */ /* 0x000fec0000010000 */
[----:B------:R-:W-:-:S02]  /*3f80*/  NOP ;  /* 0x0000000000007918 */ /* 0x000fc40000000000 */
[----:B------:R-:W-:-:S15]  /*3f90*/  @!P4 BRA `(.L_x_725) ;  /* 0x0000000c0020c947 */ /* 0x000fde0003800000 */
[----:B------:R-:W-:Y:S05]  /*3fa0*/  @!P6 BRA `(.L_x_726) ;  /* 0x0000000000ece947 */ /* 0x000fea0003800000 */
[----:B------:R-:W1:Y:S01]  /*3fb0*/  LDC R5, c[0x0][0x380] ;  /* 0x0000e000ff057b82 */ /* 0x000e620000000800 */
[----:B------:R-:W-:Y:S01]  /*3fc0*/  VIADD R56, R0, 0xffffff80 ;  /* 0xffffff8000387836 */ /* 0x000fe20000000000 */
[----:B------:R-:W-:Y:S01]  /*3fd0*/  IABS R52, R0 ;  /* 0x0000000000347213 */ /* 0x000fe20000000000 */
[----:B------:R-:W-:-:S03]  /*3fe0*/  ULDC.64 UR8, c[0x0][0x230] ;  /* 0x00008c0000087ab9 */ /* 0x000fc60000000a00 */
[----:B------:R-:W-:Y:S02]  /*3ff0*/  IABS R6, R56 ;  /* 0x0000003800067213 */ /* 0x000fe40000000000 */
[-C--:B-1----:R-:W-:Y:S02]  /*4000*/  IABS R2, R5.reuse ;  /* 0x0000000500027213 */ /* 0x082fe40000000000 */
[----:B------:R-:W-:Y:S02]  /*4010*/  LOP3.LUT R56, R56, R5, RZ, 0x3c, !PT ;  /* 0x0000000538387212 */ /* 0x000fe400078e3cff */
[----:B------:R-:W1:Y:S08]  /*4020*/  I2F.RP R53, R2 ;  /* 0x0000000200357306 */ /* 0x000e700000209400 */
[----:B-1----:R-:W1:Y:S02]  /*4030*/  MUFU.RCP R54, R53 ;  /* 0x0000003500367308 */ /* 0x002e640000001000 */
[----:B-1----:R-:W-:-:S06]  /*4040*/  VIADD R54, R54, 0xffffffe ;  /* 0x0ffffffe36367836 */ /* 0x002fcc0000000000 */
[----:B------:R-:W1:Y:S02]  /*4050*/  F2I.FTZ.U32.TRUNC.NTZ R55, R54 ;  /* 0x0000003600377305 */ /* 0x000e64000021f000 */
[----:B-1----:R-:W-:Y:S02]  /*4060*/  IADD3 R7, RZ, -R55, RZ ;  /* 0x80000037ff077210 */ /* 0x002fe40007ffe0ff */
[----:B------:R-:W-:-:S03]  /*4070*/  MOV R54, RZ ;  /* 0x000000ff00367202 */ /* 0x000fc60000000f00 */
[----:B------:R-:W-:-:S04]  /*4080*/  IMAD R7, R7, R2, RZ ;  /* 0x0000000207077224 */ /* 0x000fc800078e02ff */
[----:B------:R-:W-:-:S06]  /*4090*/  IMAD.HI.U32 R7, R55, R7, R54 ;  /* 0x0000000737077227 */ /* 0x000fcc00078e0036 */
[----:B------:R-:W-:-:S04]  /*40a0*/  IMAD.HI.U32 R54, R7, R6, RZ ;  /* 0x0000000607367227 */ /* 0x000fc800078e00ff */
[----:B------:R-:W-:Y:S01]  /*40b0*/  IMAD.HI.U32 R55, R7, R52, RZ ;  /* 0x0000003407377227 */ /* 0x000fe200078e00ff */
[----:B------:R-:W-:-:S03]  /*40c0*/  IADD3 R7, -R54, RZ, RZ ;  /* 0x000000ff36077210 */ /* 0x000fc60007ffe1ff */
[----:B------:R-:W-:Y:S02]  /*40d0*/  IMAD.MOV R53, RZ, RZ, -R55 ;  /* 0x000000ffff357224 */ /* 0x000fe400078e0a37 */
[C---:B------:R-:W-:Y:S01]  /*40e0*/  IMAD R7, R2.reuse, R7, R6 ;  /* 0x0000000702077224 */ /* 0x040fe200078e0206 */
[----:B------:R-:W-:Y:S01]  /*40f0*/  LOP3.LUT R6, RZ, R5, RZ, 0x33, !PT ;  /* 0x00000005ff067212 */ /* 0x000fe200078e33ff */
[----:B------:R-:W-:-:S03]  /*4100*/  IMAD R53, R2, R53, R52 ;  /* 0x0000003502357224 */ /* 0x000fc600078e0234 */
[C---:B------:R-:W-:Y:S02]  /*4110*/  ISETP.GT.U32.AND P1, PT, R2.reuse, R7, PT ;  /* 0x000000070200720c */ /* 0x040fe40003f24070 */
[----:B------:R-:W-:-:S11]  /*4120*/  ISETP.GT.U32.AND P0, PT, R2, R53, PT ;  /* 0x000000350200720c */ /* 0x000fd60003f04070 */
[-C--:B------:R-:W-:Y:S02]  /*4130*/  @!P1 IADD3 R7, R7, -R2.reuse, RZ ;  /* 0x8000000207079210 */ /* 0x080fe40007ffe0ff */
[----:B------:R-:W-:Y:S01]  /*4140*/  @!P0 IMAD.IADD R53, R53, 0x1, -R2 ;  /* 0x0000000135358824 */ /* 0x000fe200078e0a02 */
[----:B------:R-:W-:Y:S01]  /*4150*/  @!P1 IADD3 R54, R54, 0x1, RZ ;  /* 0x0000000136369810 */ /* 0x000fe20007ffe0ff */
[----:B------:R-:W-:Y:S01]  /*4160*/  @!P0 VIADD R55, R55, 0x1 ;  /* 0x0000000137378836 */ /* 0x000fe20000000000 */
[-C--:B------:R-:W-:Y:S02]  /*4170*/  ISETP.GE.U32.AND P3, PT, R7, R2.reuse, PT ;  /* 0x000000020700720c */ /* 0x080fe40003f66070 */
[----:B------:R-:W-:Y:S02]  /*4180*/  ISETP.GE.U32.AND P5, PT, R53, R2, PT ;  /* 0x000000023500720c */ /* 0x000fe40003fa6070 */
[----:B------:R-:W-:Y:S02]  /*4190*/  LOP3.LUT R2, R0, R5, RZ, 0x3c, !PT ;  /* 0x0000000500027212 */ /* 0x000fe400078e3cff */
[----:B------:R-:W-:-:S02]  /*41a0*/  ISETP.GE.AND P0, PT, R56, RZ, PT ;  /* 0x000000ff3800720c */ /* 0x000fc40003f06270 */
[----:B------:R-:W-:Y:S02]  /*41b0*/  ISETP.GE.AND P2, PT, R2, RZ, PT ;  /* 0x000000ff0200720c */ /* 0x000fe40003f46270 */
[----:B------:R-:W-:-:S03]  /*41c0*/  ISETP.NE.AND P1, PT, R5, RZ, PT ;  /* 0x000000ff0500720c */ /* 0x000fc60003f25270 */
[----:B------:R-:W-:Y:S02]  /*41d0*/  @P3 IADD3 R54, R54, 0x1, RZ ;  /* 0x0000000136363810 */ /* 0x000fe40007ffe0ff */
[----:B------:R-:W-:-:S04]  /*41e0*/  @P5 VIADD R55, R55, 0x1 ;  /* 0x0000000137375836 */ /* 0x000fc80000000000 */
[----:B------:R-:W-:Y:S02]  /*41f0*/  @!P0 IADD3 R54, -R54, RZ, RZ ;  /* 0x000000ff36368210 */ /* 0x000fe40007ffe1ff */
[----:B------:R-:W-:-:S05]  /*4200*/  @!P2 IMAD.MOV R55, RZ, RZ, -R55 ;  /* 0x000000ffff37a224 */ /* 0x000fca00078e0a37 */
[C---:B------:R-:W-:Y:S02]  /*4210*/  SEL R7, R6.reuse, R55, !P1 ;  /* 0x0000003706077207 */ /* 0x040fe40004800000 */
[----:B------:R-:W-:-:S03]  /*4220*/  SEL R6, R6, R54, !P1 ;  /* 0x0000003606067207 */ /* 0x000fc60004800000 */
[----:B------:R-:W-:-:S04]  /*4230*/  IMAD.WIDE R56, R7, 0x4, R186 ;  /* 0x0000000407387825 */ /* 0x000fc800078e02ba */
[----:B------:R-:W-:Y:S01]  /*4240*/  IMAD.WIDE R54, R6, 0x4, R186 ;  /* 0x0000000406367825 */ /* 0x000fe200078e02ba */
[----:B------:R-:W2:Y:S04]  /*4250*/  LDG.E R53, desc[UR10][R56.64] ;  /* 0x0000000a38357981 */ /* 0x000ea8000c1e1900 */
[----:B------:R-:W2:Y:S01]  /*4260*/  LDG.E R2, desc[UR10][R54.64] ;  /* 0x0000000a36027981 */ /* 0x000ea2000c1e1900 */
[----:B------:R-:W-:-:S04]  /*4270*/  IMAD.IADD R6, R7, 0x1, -R6 ;  /* 0x0000000107067824 */ /* 0x000fc800078e0a06 */
[----:B------:R-:W-:-:S05]  /*4280*/  IMAD R6, R6, R5, -0x80 ;  /* 0xffffff8006067424 */ /* 0x000fca00078e0205 */
[----:B------:R-:W-:-:S05]  /*4290*/  SHF.R.S32.HI R5, RZ, 0x1f, R6 ;  /* 0x0000001fff057819 */ /* 0x000fca0000011406 */
[----:B------:R-:W-:-:S04]  /*42a0*/  IMAD R5, R5, R128, RZ ;  /* 0x0000008005057224 */ /* 0x000fc800078e02ff */
[C---:B------:R-:W-:Y:S01]  /*42b0*/  IMAD R5, R6.reuse, R129, R5 ;  /* 0x0000008106057224 */ /* 0x040fe200078e0205 */
[----:B--2---:R-:W-:Y:S01]  /*42c0*/  IADD3 R2, -R53, R2, RZ ;  /* 0x0000000235027210 */ /* 0x004fe20007ffe1ff */
[----:B------:R-:W-:-:S03]  /*42d0*/  IMAD.WIDE.U32 R52, R6, R128, RZ ;  /* 0x0000008006347225 */ /* 0x000fc600078e00ff */
[----:B------:R-:W-:Y:S01]  /*42e0*/  SHF.R.S32.HI R7, RZ, 0x1f, R2 ;  /* 0x0000001fff077819 */ /* 0x000fe20000011402 */
[----:B------:R-:W-:-:S04]  /*42f0*/  IMAD.IADD R53, R53, 0x1, R5 ;  /* 0x0000000135357824 */ /* 0x000fc800078e0205 */
[----:B------:R-:W-:Y:S02]  /*4300*/  IMAD R7, R7, UR8, RZ ;  /* 0x0000000807077c24 */ /* 0x000fe4000f8e02ff */
[----:B------:R-:W-:-:S04]  /*4310*/  IMAD.WIDE.U32 R52, R2, UR8, R52 ;  /* 0x0000000802347c25 */ /* 0x000fc8000f8e0034 */
[----:B------:R-:W-:Y:S02]  /*4320*/  IMAD R7, R2, UR9, R7 ;  /* 0x0000000902077c24 */ /* 0x000fe4000f8e0207 */
[----:B------:R-:W-:-:S03]  /*4330*/  IMAD.MOV.U32 R5, RZ, RZ, R52 ;  /* 0x000000ffff057224 */ /* 0x000fc600078e0034 */
[----:B------:R-:W-:Y:S01]  /*4340*/  IADD3 R2, R53, R7, RZ ;  /* 0x0000000735027210 */ /* 0x000fe20007ffe0ff */
[----:B------:R-:W-:Y:S06]  /*4350*/  BRA `(.L_x_727) ;  /* 0x0000000000087947 */ /* 0x000fec0003800000 */
.L_x_726:
[----:B------:R-:W-:-:S04]  /*4360*/  LEA R5, -R128, RZ, 0x7 ;  /* 0x000000ff80057211 */ /* 0x000fc800078e39ff */
[----:B------:R-:W-:-:S07]  /*4370*/  SHF.R.S32.HI R2, RZ, 0x1f, R5 ;  /* 0x0000001fff027819 */ /* 0x000fce0000011405 */
.L_x_727:
[----:B------:R-:W-:Y:S01]  /*4380*/  ULDC UR5, c[0x0][0x2d0] ;  /* 0x0000b40000057ab9 */ /* 0x000fe20000000800 */
[----:B------:R-:W-:Y:S01]  /*4390*/  BSSY B0, `(.L_x_728) ;  /* 0x0000085000007945 */ /* 0x000fe20003800000 */
[----:B------:R-:W-:Y:S02]  /*43a0*/  ISETP.GE.AND P3, PT, R184, UR5, PT ;  /* 0x00000005b8007c0c */ /* 0x000fe4000bf66270 */
[----:B------:R-:W-:Y:S02]  /*43b0*/  ISETP.GE.AND P2, PT, R175, UR5, PT ;  /* 0x00000005af007c0c */ /* 0x000fe4000bf46270 */
[----:B------:R-:W-:-:S09]  /*43c0*/  ISETP.GE.AND P1, PT, R174, UR5, PT ;  /* 0x00000005ae007c0c */ /* 0x000fd2000bf26270 */
[----:B------:R-:W1:Y:S01]  /*43d0*/  @!P3 LDC.64 R54, c[0x0][0x218] ;  /* 0x00008600ff36bb82 */ /* 0x000e620000000a00 */
[CC--:B------:R-:W-:Y:S01]  /*43e0*/  @!P3 IADD3 R65, P0, R5.reuse, R138.reuse, RZ ;  /* 0x0000008a0541b210 */ /* 0x0c0fe20007f1e0ff */
[----:B------:R2:W-:Y:S04]  /*43f0*/  @P3 STS [R182+0x3000], RZ ;  /* 0x003000ffb6003388 */ /* 0x0005e80000000800 */
[----:B------:R-:W-:Y:S01]  /*4400*/  @!P3 IMAD.X R58, R2, 0x1, R137, P0 ;  /* 0x00000001023ab824 */ /* 0x000fe200000e0689 */
[----:B------:R-:W-:Y:S01]  /*4410*/  @!P2 IADD3 R64, P0, R5, R138, RZ ;  /* 0x0000008a0540a210 */ /* 0x000fe20007f1e0ff */
[----:B------:R-:W3:Y:S01]  /*4420*/  @!P2 LDC.64 R52, c[0x0][0x218] ;  /* 0x00008600ff34ab82 */ /* 0x000ee20000000a00 */
[----:B------:R2:W-:Y:S04]  /*4430*/  @P3 STS [R182+0x3004], RZ ;  /* 0x003004ffb6003388 */ /* 0x0005e80000000800 */
[----:B------:R2:W-:Y:S03]  /*4440*/  @P3 STS.64 [R182+0x3008], RZ ;  /* 0x003008ffb6003388 */ /* 0x0005e60000000a00 */
[----:B------:R-:W4:Y:S08]  /*4450*/  @!P1 LDC.64 R6, c[0x0][0x218] ;  /* 0x00008600ff069b82 */ /* 0x000f300000000a00 */
[----:B------:R-:W5:Y:S01]  /*4460*/  @!P3 LDC.64 R56, c[0x0][0x218] ;  /* 0x00008600ff38bb82 */ /* 0x000f620000000a00 */
[----:B-1----:R-:W-:-:S04]  /*4470*/  @!P3 LEA R66, P5, R65, R54, 0x1 ;  /* 0x000000364142b211 */ /* 0x002fc800078a08ff */
[----:B------:R-:W-:Y:S01]  /*4480*/  @!P3 LEA.HI.X R67, R65, R55, R58, 0x1, P5 ;  /* 0x000000374143b211 */ /* 0x000fe200028f0c3a */
[----:B------:R-:W-:Y:S01]  /*4490*/  @!P2 IMAD.X R65, R2, 0x1, R137, P0 ;  /* 0x000000010241a824 */ /* 0x000fe200000e0689 */
[----:B------:R-:W-:Y:S01]  /*44a0*/  @!P1 IADD3 R58, P0, R5, R138, RZ ;  /* 0x0000008a053a9210 */ /* 0x000fe20007f1e0ff */
[----:B------:R-:W1:Y:S01]  /*44b0*/  @!P2 LDC.64 R54, c[0x0][0x218] ;  /* 0x00008600ff36ab82 */ /* 0x000e620000000a00 */
[C---:B---3--:R-:W-:Y:S01]  /*44c0*/  @!P2 LEA R70, P5, R64.reuse, R52, 0x1 ;  /* 0x000000344046a211 */ /* 0x048fe200078a08ff */
[----:B------:R-:W-:Y:S01]  /*44d0*/  @!PT LDS RZ, [RZ] ;  /* 0x00000000fffff984 */ /* 0x000fe20000000800 */
[----:B------:R-:W-:Y:S01]  /*44e0*/  @!PT LDS RZ, [RZ] ;  /* 0x00000000fffff984 */ /* 0x000fe20000000800 */
[----:B------:R-:W-:Y:S01]  /*44f0*/  @!PT LDS RZ, [RZ] ;  /* 0x00000000fffff984 */ /* 0x000fe20000000800 */
[----:B------:R3:W-:Y:S03]  /*4500*/  @!P3 LDGSTS.E.BYPASS.LTC128B.128 [R182+0x3000], desc[UR10][R66.64] ;  /* 0x0300000042b6bfae */ /* 0x0007e6000b901d4a */
[----:B------:R-:W-:Y:S01]  /*4510*/  @!P2 LEA.HI.X R71, R64, R53, R65, 0x1, P5 ;  /* 0x000000354047a211 */ /* 0x000fe200028f0c41 */
[----:B------:R-:W-:Y:S01]  /*4520*/  @!P1 IMAD.X R65, R2, 0x1, R137, P0 ;  /* 0x0000000102419824 */ /* 0x000fe200000e0689 */
[----:B------:R-:W-:Y:S01]  /*4530*/  IADD3 R69, P5, R177, R5, RZ ;  /* 0x00000005b1457210 */ /* 0x000fe20007fbe0ff */
[----:B------:R-:W2:Y:S01]  /*4540*/  @!P1 LDC.64 R52, c[0x0][0x218] ;  /* 0x00008600ff349b82 */ /* 0x000ea20000000a00 */
[C---:B----4-:R-:W-:Y:S01]  /*4550*/  @!P1 LEA R64, P0, R58.reuse, R6, 0x1 ;  /* 0x000000063a409211 */ /* 0x050fe200078008ff */
[----:B------:R4:W-:Y:S03]  /*4560*/  @P2 STS.128 [R182+0x5000], RZ ;  /* 0x005000ffb6002388 */ /* 0x0009e60000000c00 */
[----:B------:R-:W-:Y:S01]  /*4570*/  @!P1 LEA.HI.X R65, R58, R7, R65, 0x1, P0 ;  /* 0x000000073a419211 */ /* 0x000fe200000f0c41 */
[----:B------:R-:W-:Y:S01]  /*4580*/  IMAD.X R58, R176, 0x1, R2, P5 ;  /* 0x00000001b03a7824 */ /* 0x000fe200028e0602 */
[----:B------:R-:W-:Y:S01]  /*4590*/  @!P3 IADD3 R73, P0, R69, R138, RZ ;  /* 0x0000008a4549b210 */ /* 0x000fe20007f1e0ff */
[----:B------:R-:W3:Y:S01]  /*45a0*/  @!P3 LDC.64 R6, c[0x0][0x218] ;  /* 0x00008600ff06bb82 */ /* 0x000ee20000000a00 */
[----:B------:R-:W-:Y:S01]  /*45b0*/  @!PT LDS RZ, [RZ] ;  /* 0x00000000fffff984 */ /* 0x000fe20000000800 */
[----:B------:R-:W-:Y:S01]  /*45c0*/  @!PT LDS RZ, [RZ] ;  /* 0x00000000fffff984 */ /* 0x000fe20000000800 */
[----:B------:R-:W-:Y:S01]  /*45d0*/  @!PT LDS RZ, [RZ] ;  /* 0x00000000fffff984 */ /* 0x000fe20000000800 */
[----:B------:R4:W-:Y:S02]  /*45e0*/  @!P2 LDGSTS.E.BYPASS.LTC128B.128 [R182+0x5000], desc[UR10][R70.64+0x40] ;  /* 0x0500004046b6afae */ /* 0x0009e4000b901d4a */
[----:B-----5:R-:W-:Y:S01]  /*45f0*/  @!P3 LEA R72, P5, R73, R56, 0x1 ;  /* 0x000000384948b211 */ /* 0x020fe200078a08ff */
[C-C-:B------:R-:W-:Y:S01]  /*4600*/  @!P3 IMAD.X R68, R58.reuse, 0x1, R137.reuse, P0 ;  /* 0x000000013a44b824 */ /* 0x140fe200000e0689 */
[----:B------:R-:W-:Y:S01]  /*4610*/  @!P2 IADD3 R56, P0, R69, R138, RZ ;  /* 0x0000008a4538a210 */ /* 0x000fe20007f1e0ff */
[----:B------:R1:W-:Y:S03]  /*4620*/  @P1 STS.128 [R182+0x7000], RZ ;  /* 0x007000ffb6001388 */ /* 0x0003e60000000c00 */
[----:B------:R-:W-:Y:S01]  /*4630*/  @!P3 LEA.HI.X R73, R73, R57, R68, 0x1, P5 ;  /* 0x000000394949b211 */ /* 0x000fe200028f0c44 */
[----:B------:R-:W-:Y:S01]  /*4640*/  @!P2 IMAD.X R57, R58, 0x1, R137, P0 ;  /* 0x000000013a39a824 */ /* 0x000fe200000e0689 */
[----:B-1----:R-:W-:Y:S01]  /*4650*/  @!P2 LEA R74, P5, R56, R54, 0x1 ;  /* 0x00000036384aa211 */ /* 0x002fe200078a08ff */
[----:B------:R-:W-:Y:S01]  /*4660*/  @!PT LDS RZ, [RZ] ;  /* 0x00000000fffff984 */ /* 0x000fe20000000800 */
[----:B------:R-:W-:Y:S01]  /*4670*/  @!PT LDS RZ, [RZ] ;  /* 0x00000000fffff984 */ /* 0x000fe20000000800 */
[----:B------:R-:W-:Y:S01]  /*4680*/  @!PT LDS RZ, [RZ] ;  /* 0x00000000fffff984 */ /* 0x000fe20000000800 */
[----:B------:R1:W-:Y:S01]  /*4690*/  @!P1 LDGSTS.E.BYPASS.LTC128B.128 [R182+0x7000], desc[UR10][R64.64+0x80] ;  /* 0x0700008040b69fae */ /* 0x0003e2000b901d4a */
[----:B------:R-:W-:-:S02]  /*46a0*/  @!P1 IADD3 R54, P0, R69, R138, RZ ;  /* 0x0000008a45369210 */ /* 0x000fc40007f1e0ff */
[----:B------:R-:W-:Y:S01]  /*46b0*/  @!P2 LEA.HI.X R75, R56, R55, R57, 0x1, P5 ;  /* 0x00000037384ba211 */ /* 0x000fe200028f0c39 */
[----:B------:R1:W-:Y:S01]  /*46c0*/  @P3 STS.128 [R182+0x3800], RZ ;  /* 0x003800ffb6003388 */ /* 0x0003e20000000c00 */
[----:B------:R-:W5:Y:S01]  /*46d0*/  @!P2 LDC.64 R56, c[0x0][0x218] ;  /* 0x00008600ff38ab82 */ /* 0x000f620000000a00 */
[----:B------:R-:W-:Y:S01]  /*46e0*/  @!P1 IMAD.X R55, R58, 0x1, R137, P0 ;  /* 0x000000013a379824 */ /* 0x000fe200000e0689 */
[C---:B--2---:R-:W-:Y:S01]  /*46f0*/  @!P1 LEA R78, P0, R54.reuse, R52, 0x1 ;  /* 0x00000034364e9211 */ /* 0x044fe200078008ff */
[----:B------:R-:W-:Y:S01]  /*4700*/  @!PT LDS RZ, [RZ] ;  /* 0x00000000fffff984 */ /* 0x000fe20000000800 */
[----:B------:R-:W-:Y:S01]  /*4710*/  @!PT LDS RZ, [RZ] ;  /* 0x00000000fffff984 */ /* 0x000fe20000000800 */
[----:B------:R-:W-:Y:S01]  /*4720*/  @!PT LDS RZ, [RZ] ;  /* 0x00000000fffff984 */ /* 0x000fe20000000800 */
[----:B------:R2:W-:Y:S03]  /*4730*/  @!P3 LDGSTS.E.BYPASS.LTC128B.128 [R182+0x3800], desc[UR10][R72.64] ;  /* 0x0380000048b6bfae */ /* 0x0005e6000b901d4a */
[----:B------:R-:W-:Y:S01]  /*4740*/  @!P1 LEA.HI.X R79, R54, R53, R55, 0x1, P0 ;  /* 0x00000035364f9211 */ /* 0x000fe200000f0c37 */
[----:B------:R2:W-:Y:S01]  /*4750*/  @P2 STS.128 [R182+0x5800], RZ ;  /* 0x005800ffb6002388 */ /* 0x0005e20000000c00 */
[----:B------:R-:W-:Y:S01]  /*4760*/  IADD3 R69, P0, R177, R69, RZ ;  /* 0x00000045b1457210 */ /* 0x000fe20007f1e0ff */
[----:B------:R-:W4:Y:S02]  /*4770*/  @!P1 LDC.64 R54, c[0x0][0x218] ;  /* 0x00008600ff369b82 */ /* 0x000f240000000a00 */
[----:B------:R-:W-:Y:S01]  /*4780*/  @!PT LDS RZ, [RZ] ;  /* 0x00000000fffff984 */ /* 0x000fe20000000800 */
[----:B------:R-:W-:Y:S01]  /*4790*/  @!PT LDS RZ, [RZ] ;  /* 0x00000000fffff984 */ /* 0x000fe20000000800 */
[----:B------:R-:W-:Y:S01]  /*47a0*/  @!PT LDS RZ, [RZ] ;  /* 0x00000000fffff984 */ /* 0x000fe20000000800 */
[----:B------:R2:W-:Y:S01]  /*47b0*/  @!P2 LDGSTS.E.BYPASS.LTC128B.128 [R182+0x5800], desc[UR10][R74.64+0x40] ;  /* 0x058000404ab6afae */ /* 0x0005e2000b901d4a */
[CC--:B------:R-:W-:Y:S01]  /*47c0*/  @!P2 IADD3 R77, P5, R69.reuse, R138.reuse, RZ ;  /* 0x0000008a454da210 */ /* 0x0c0fe20007fbe0ff */
[----:B------:R-:W-:Y:S01]  /*47d0*/  IMAD.X R58, R176, 0x1, R58, P0 ;  /* 0x00000001b03a7824 */ /* 0x000fe200000e063a */
[----:B------:R-:W-:Y:S01]  /*47e0*/  @!P3 IADD3 R68, P0, R69, R138, RZ ;  /* 0x0000008a4544b210 */ /* 0x000fe20007f1e0ff */
[----:B------:R2:W-:Y:S02]  /*47f0*/  @P1 STS.128 [R182+0x7800], RZ ;  /* 0x007800ffb6001388 */ /* 0x0005e40000000c00 */
[----:B------:R-:W1:Y:S02]  /*4800*/  @!P3 LDC.64 R52, c[0x0][0x218] ;  /* 0x00008600ff34bb82 */ /* 0x000e640000000a00 */
[--C-:B------:R-:W-:Y:S01]  /*4810*/  @!P3 IMAD.X R76, R58, 0x1, R137.reuse, P0 ;  /* 0x000000013a4cb824 */ /* 0x100fe200000e0689 */
[C---:B---3--:R-:W-:Y:S01]  /*4820*/  @!P3 LEA R80, P0, R68.reuse, R6, 0x1 ;  /* 0x000000064450b211 */ /* 0x048fe200078008ff */
[----:B------:R-:W-:Y:S01]  /*4830*/  @!PT LDS RZ, [RZ] ;  /* 0x00000000fffff984 */ /* 0x000fe20000000800 */
[----:B------:R-:W-:Y:S01]  /*4840*/  @!PT LDS RZ, [RZ] ;  /* 0x00000000fffff984 */ /* 0x000fe20000000800 */
[----:B------:R-:W-:Y:S01]  /*4850*/  @!PT LDS RZ, [RZ] ;  /* 0x00000000fffff984 */ /* 0x000fe20000000800 */
[----:B------:R2:W-:Y:S03]  /*4860*/  @!P1 LDGSTS.E.BYPASS.LTC128B.128 [R182+0x7800], desc[UR10][R78.64+0x80] ;  /* 0x078000804eb69fae */ /* 0x0005e6000b901d4a */
[----:B------:R-:W-:Y:S01]  /*4870*/  @!P3 LEA.HI.X R81, R68, R7, R76, 0x1, P0 ;  /* 0x000000074451b211 */ /* 0x000fe200000f0c4c */
[----:B------:R-:W-:Y:S01]  /*4880*/  @!P2 IMAD.X R76, R58, 0x1, R137, P5 ;  /* 0x000000013a4ca824 */ /* 0x000fe200028e0689 */
[----:B------:R-:W3:Y:S01]  /*4890*/  @!P2 LDC.64 R6, c[0x0][0x218] ;  /* 0x00008600ff06ab82 */ /* 0x000ee20000000a00 */
[----:B-----5:R-:W-:Y:S01]  /*48a0*/  @!P2 LEA R66, P5, R77, R56, 0x1 ;  /* 0x000000384d42a211 */ /* 0x020fe200078a08ff */
[----:B------:R2:W-:Y:S01]  /*48b0*/  @P3 STS.128 [R182+0x4000], RZ ;  /* 0x004000ffb6003388 */ /* 0x0005e20000000c00 */
[----:B------:R-:W-:-:S02]  /*48c0*/  @!P1 IADD3 R68, P0, R69, R138, RZ ;  /* 0x0000008a45449210 */ /* 0x000fc40007f1e0ff */
[----:B------:R-:W-:Y:S01]  /*48d0*/  @!P2 LEA.HI.X R67, R77, R57, R76, 0x1, P5 ;  /* 0x000000394d43a211 */ /* 0x000fe200028f0c4c */
[----:B------:R-:W-:Y:S01]  /*48e0*/  @!PT LDS RZ, [RZ] ;  /* 0x00000000fffff984 */ /* 0x000fe20000000800 */
[----:B------:R-:W-:Y:S01]  /*48f0*/  @!PT LDS RZ, [RZ] ;  /* 0x00000000fffff984 */ /* 0x000fe20000000800 */
[----:B------:R-:W-:Y:S01]  /*4900*/  @!PT LDS RZ, [RZ] ;  /* 0x00000000fffff984 */ /* 0x000fe20000000800 */
[----:B------:R2:W-:Y:S01]  /*4910*/  @!P3 LDGSTS.E.BYPASS.LTC128B.128 [R182+0x4000], desc[UR10][R80.64] ;  /* 0x0400000050b6bfae */ /* 0x0005e2000b901d4a */
[----:B------:R-:W-:Y:S01]  /*4920*/  IADD3 R69, P5, R177, R69, RZ ;  /* 0x00000045b1457210 */ /* 0x000fe20007fbe0ff */
[----:B------:R-:W-:Y:S01]  /*4930*/  @!P1 IMAD.X R56, R58, 0x1, R137, P0 ;  /* 0x000000013a389824 */ /* 0x000fe200000e0689 */
[----:B----4-:R-:W-:Y:S01]  /*4940*/  @!P1 LEA R70, P0, R68, R54, 0x1 ;  /* 0x0000003644469211 */ /* 0x010fe200078008ff */
[----:B------:R2:W-:Y:S02]  /*4950*/  @P2 STS.128 [R182+0x6000], RZ ;  /* 0x006000ffb6002388 */ /* 0x0005e40000000c00 */
[----:B------:R-:W-:Y:S01]  /*4960*/  IMAD.X R58, R176, 0x1, R58, P5 ;  /* 0x00000001b03a7824 */ /* 0x000fe200028e063a */
[----:B------:R-:W-:Y:S01]  /*4970*/  @!P3 IADD3 R54, P5, R69, R138, RZ ;  /* 0x0000008a4536b210 */ /* 0x000fe20007fbe0ff */
[----:B------:R-:W-:Y:S01]  /*4980*/  @!PT LDS RZ, [RZ] ;  /* 0x00000000fffff984 */ /* 0x000fe20000000800 */
[----:B------:R-:W-:Y:S01]  /*4990*/  @!PT LDS RZ, [RZ] ;  /* 0x00000000fffff984 */ /* 0x000fe20000000800 */
[----:B------:R-:W-:Y:S01]  /*49a0*/  @!PT LDS RZ, [RZ] ;  /* 0x00000000fffff984 */ /* 0x000fe20000000800 */
[----:B------:R2:W-:Y:S01]  /*49b0*/  @!P2 LDGSTS.E.BYPASS.LTC128B.128 [R182+0x6000], desc[UR10][R66.64+0x40] ;  /* 0x0600004042b6afae */ /* 0x0005e2000b901d4a */
[----:B------:R-:W-:-:S02]  /*49c0*/  @!P1 LEA.HI.X R71, R68, R55, R56, 0x1, P0 ;  /* 0x0000003744479211 */ /* 0x000fc400000f0c38 */
[----:B------:R-:W-:Y:S01]  /*49d0*/  @!P2 IADD3 R55, P0, R69, R138, RZ ;  /* 0x0000008a4537a210 */ /* 0x000fe20007f1e0ff */
[--C-:B------:R-:W-:Y:S01]  /*49e0*/  @!P3 IMAD.X R56, R58, 0x1, R137.reuse, P5 ;  /* 0x000000013a38b824 */ /* 0x100fe200028e0689 */
[----:B-1----:R-:W-:Y:S01]  /*49f0*/  @!P3 LEA R64, P5, R54, R52, 0x1 ;  /* 0x000000343640b211 */ /* 0x002fe200078a08ff */
[----:B------:R2:W-:Y:S02]  /*4a00*/  @P1 STS.128 [R182+0x8000], RZ ;  /* 0x008000ffb6001388 */ /* 0x0005e40000000c00 */
[----:B------:R-:W-:Y:S01]  /*4a10*/  @!P2 IMAD.X R52, R58, 0x1, R137, P0 ;  /* 0x000000013a34a824 */ /* 0x000fe200000e0689 */
[----:B------:R-:W-:Y:S01]  /*4a20*/  @!P3 LEA.HI.X R65, R54, R53, R56, 0x1, P5 ;  /* 0x000000353641b211 */ /* 0x000fe200028f0c38 */
[----:B------:R-:W-:Y:S01]  /*4a30*/  @!PT LDS RZ, [RZ] ;  /* 0x00000000fffff984 */ /* 0x000fe20000000800 */
[----:B------:R-:W-:Y:S01]  /*4a40*/  @!PT LDS RZ, [RZ] ;  /* 0x00000000fffff984 */ /* 0x000fe20000000800 */
[----:B------:R-:W-:Y:S01]  /*4a50*/  @!PT LDS RZ, [RZ] ;  /* 0x00000000fffff984 */ /* 0x000fe20000000800 */
[----:B------:R2:W-:Y:S01]  /*4a60*/  @!P1 LDGSTS.E.BYPASS.LTC128B.128 [R182+0x8000], desc[UR10][R70.64+0x80] ;  /* 0x0800008046b69fae */ /* 0x0005e2000b901d4a */
[----:B---3--:R-:W-:-:S03]  /*4a70*/  @!P2 LEA R6, P0, R55, R6, 0x1 ;  /* 0x000000063706a211 */ /* 0x008fc600078008ff */
[----:B------:R2:W-:Y:S01]  /*4a80*/  @P3 STS.128 [R182+0x4800], RZ ;  /* 0x004800ffb6003388 */ /* 0x0005e20000000c00 */
        /* <DEDUP_REMOVED lines=12> */
[----:B------:R-:W-:Y:S01]  /*4b50*/  IADD3 R69, P0, R69, R138, RZ ;  /* 0x0000008a45457210 */ /* 0x000fe20007f1e0ff */
[----:B------:R-:W-:-:S04]  /*4b60*/  ULDC.64 UR8, c[0x0][0x218] ;  /* 0x0000860000087ab9 */ /* 0x000fc80000000a00 */
[----:B------:R-:W-:Y:S01]  /*4b70*/  IMAD.X R58, R58, 0x1, R137, P0 ;  /* 0x000000013a3a7824 */ /* 0x000fe200000e0689 */
[----:B--2---:R-:W-:-:S04]  /*4b80*/  LEA R6, P0, R69, UR8, 0x1 ;  /* 0x0000000845067c11 */ /* 0x004fc8000f8008ff */
[----:B------:R-:W-:-:S05]  /*4b90*/  LEA.HI.X R7, R69, UR9, R58, 0x1, P0 ;  /* 0x0000000945077c11 */ /* 0x000fca00080f0c3a */
[----:B------:R-:W-:Y:S01]  /*4ba0*/  @!PT LDS RZ, [RZ] ;  /* 0x00000000fffff984 */ /* 0x000fe20000000800 */
[----:B------:R-:W-:Y:S01]  /*4bb0*/  @!PT LDS RZ, [RZ] ;  /* 0x00000000fffff984 */ /* 0x000fe20000000800 */
[----:B------:R-:W-:Y:S01]  /*4bc0*/  @!PT LDS RZ, [RZ] ;  /* 0x00000000fffff984 */ /* 0x000fe20000000800 */
[----:B------:R1:W-:Y:S04]  /*4bd0*/  LDGSTS.E.BYPASS.LTC128B.128 [R182+0x8800], desc[UR10][R6.64+0x80] ;  /* 0x0880008006b67fae */ /* 0x0003e8000b901d4a */
.L_x_729:
[----:B------:R-:W-:Y:S05]  /*4be0*/  BSYNC B0 ;  /* 0x0000000000007941 */ /* 0x000fea0003800000 */
.L_x_728:
[----:B------:R-:W0:Y:S01]  /*4bf0*/  LDGDEPBAR ;  /* 0x00000000000079af */ /* 0x000e220000000000 */
[----:B------:R-:W-:-:S04]  /*4c00*/  IADD3 R138, P0, R5, R138, RZ ;  /* 0x0000008a058a7210 */ /* 0x000fc80007f1e0ff */
[----:B------:R-:W-:-:S09]  /*4c10*/  IADD3.X R137, R2, R137, RZ, P0, !PT ;  /* 0x0000008902897210 */ /* 0x000fd200007fe4ff */
.L_x_725:
[----:B------:R-:W-:Y:S01]  /*4c20*/  IMAD.IADD R2, R0, 0x1, R59 ;  /* 0x0000000100027824 */ /* 0x000fe200078e023b */
[----:B------:R-:W-:Y:S01]  /*4c30*/  ULDC UR12, c[0x0][0x2ec] ;  /* 0x0000bb00000c7ab9 */ /* 0x000fe20000000800 */
[----:B------:R-:W-:Y:S01]  /*4c40*/  LEA R170, R4, UR4, 0x1 ;  /* 0x0000000404aa7c11 */ /* 0x000fe2000f8e08ff */
[----:B------:R-:W-:Y:S01]  /*4c50*/  ULDC.64 UR8, c[0x0][0x218] ;  /* 0x0000860000087ab9 */ /* 0x000fe20000000a00 */
[C---:B------:R-:W-:Y:S02]  /*4c60*/  VIADD R0, R2.reuse, 0x8 ;  /* 0x0000000802007836 */ /* 0x040fe40000000000 */
[C---:B------:R-:W-:Y:S01]  /*4c70*/  VIADD R5, R2.reuse, 0x1 ;  /* 0x0000000102057836 */ /* 0x040fe20000000000 */
[----:B------:R-:W-:Y:S01]  /*4c80*/  LDSM.16.MT88.4 R84, [R170+0xb000] ;  /* 0x00b00000aa54783b */ /* 0x000fe20000004200 */
[----:B-12---:R-:W-:Y:S01]  /*4c90*/  VIADD R6, R2, 0x9 ;  /* 0x0000000902067836 */ /* 0x006fe20000000000 */
[-C--:B------:R-:W-:Y:S01]  /*4ca0*/  ISETP.GE.AND P2, PT, R0, R140.reuse, PT ;  /* 0x0000008c0000720c */ /* 0x080fe20003f46270 */
[----:B------:R-:W-:Y:S01]  /*4cb0*/  IMAD R168, R3, 0x2, R170 ;  /* 0x0000000203a87824 */ /* 0x000fe200078e02aa */
[----:B------:R-:W-:-:S02]  /*4cc0*/  ISETP.GE.AND P5, PT, R5, R140, PT ;  /* 0x0000008c0500720c */ /* 0x000fc40003fa6270 */
[-C--:B------:R-:W-:Y:S01]  /*4cd0*/  ISETP.GE.AND P0, PT, R5, R139.reuse, PT ;  /* 0x0000008b0500720c */ /* 0x080fe20003f06270 */
[----:B------:R-:W-:Y:S01]  /*4ce0*/  VIADD R5, R2, 0x10 ;  /* 0x0000001002057836 */ /* 0x000fe20000000000 */
[-C--:B------:R-:W-:Y:S02]  /*4cf0*/  ISETP.GE.AND P3, PT, R0, R139.reuse, PT ;  /* 0x0000008b0000720c */ /* 0x080fe40003f66270 */
[----:B------:R-:W-:Y:S02]  /*4d00*/  FSEL R0, R44, -INF , !P2 ;  /* 0xff8000002c007808 */ /* 0x000fe40005000000 */
[C---:B------:R-:W-:Y:S02]  /*4d10*/  ISETP.GE.AND P1, PT, R6.reuse, R140, PT ;  /* 0x0000008c0600720c */ /* 0x040fe40003f26270 */
[----:B------:R-:W-:Y:S01]  /*4d20*/  ISETP.GE.AND P2, PT, R6, R139, PT ;  /* 0x0000008b0600720c */ /* 0x000fe20003f46270 */
[----:B------:R-:W-:Y:S01]  /*4d30*/  VIADD R6, R2, 0x11 ;  /* 0x0000001102067836 */ /* 0x000fe20000000000 */
[----:B------:R-:W-:-:S02]  /*4d40*/  FSEL R77, R46, -INF , !P3 ;  /* 0xff8000002e4d7808 */ /* 0x000fc40005800000 */
[-C--:B------:R-:W-:Y:S02]  /*4d50*/  ISETP.GE.AND P3, PT, R5, R140.reuse, PT ;  /* 0x0000008c0500720c */ /* 0x080fe40003f66270 */
[----:B------:R-:W-:Y:S02]  /*4d60*/  FSEL R70, R45, -INF , !P1 ;  /* 0xff8000002d467808 */ /* 0x000fe40004800000 */
[----:B------:R-:W-:Y:S01]  /*4d70*/  ISETP.GE.AND P1, PT, R5, R139, PT ;  /* 0x0000008b0500720c */ /* 0x000fe20003f26270 */
[----:B------:R-:W-:Y:S01]  /*4d80*/  VIADD R5, R2, 0x18 ;  /* 0x0000001802057836 */ /* 0x000fe20000000000 */
[----:B------:R-:W-:Y:S02]  /*4d90*/  FSEL R81, R47, -INF , !P2 ;  /* 0xff8000002f517808 */ /* 0x000fe40005000000 */
[----:B------:R-:W-:Y:S02]  /*4da0*/  ISETP.GE.AND P2, PT, R6, R140, PT ;  /* 0x0000008c0600720c */ /* 0x000fe40003f46270 */
[----:B------:R-:W-:-:S02]  /*4db0*/  FSEL R68, R40, -INF , !P3 ;  /* 0xff80000028447808 */ /* 0x000fc40005800000 */
[-C--:B------:R-:W-:Y:S01]  /*4dc0*/  ISETP.GE.AND P3, PT, R6, R139.reuse, PT ;  /* 0x0000008b0600720c */ /* 0x080fe20003f66270 */
[----:B------:R-:W-:Y:S01]  /*4dd0*/  VIADD R6, R2, 0x19 ;  /* 0x0000001902067836 */ /* 0x000fe20000000000 */
[----:B------:R-:W-:Y:S02]  /*4de0*/  FSEL R73, R42, -INF , !P1 ;  /* 0xff8000002a497808 */ /* 0x000fe40004800000 */
[----:B------:R-:W-:Y:S02]  /*4df0*/  FSEL R74, R41, -INF , !P2 ;  /* 0xff800000294a7808 */ /* 0x000fe40005000000 */
[C---:B------:R-:W-:Y:S02]  /*4e00*/  ISETP.GE.AND P1, PT, R5.reuse, R140, PT ;  /* 0x0000008c0500720c */ /* 0x040fe40003f26270 */
[----:B------:R-:W-:Y:S01]  /*4e10*/  ISETP.GE.AND P2, PT, R5, R139, PT ;  /* 0x0000008b0500720c */ /* 0x000fe20003f46270 */
[----:B------:R-:W-:Y:S01]  /*4e20*/  VIADD R5, R2, 0x20 ;  /* 0x0000002002057836 */ /* 0x000fe20000000000 */
[----:B------:R-:W-:-:S02]  /*4e30*/  FSEL R75, R43, -INF , !P3 ;  /* 0xff8000002b4b7808 */ /* 0x000fc40005800000 */
[-C--:B------:R-:W-:Y:S02]  /*4e40*/  ISETP.GE.AND P3, PT, R6, R140.reuse, PT ;  /* 0x0000008c0600720c */ /* 0x080fe40003f66270 */
[----:B------:R-:W-:Y:S01]  /*4e50*/  FSEL R72, R36, -INF , !P1 ;  /* 0xff80000024487808 */ /* 0x000fe20004800000 */
[----:B------:R-:W-:Y:S01]  /*4e60*/  VIADD R36, R2, 0x21 ;  /* 0x0000002102247836 */ /* 0x000fe20000000000 */
[----:B------:R-:W-:Y:S02]  /*4e70*/  FSEL R7, R38, -INF , !P2 ;  /* 0xff80000026077808 */ /* 0x000fe40005000000 */
[-C--:B------:R-:W-:Y:S02]  /*4e80*/  ISETP.GE.AND P1, PT, R6, R139.reuse, PT ;  /* 0x0000008b0600720c */ /* 0x080fe40003f26270 */
[----:B------:R-:W-:Y:S02]  /*4e90*/  ISETP.GE.AND P2, PT, R5, R140, PT ;  /* 0x0000008c0500720c */ /* 0x000fe40003f46270 */
[----:B------:R-:W-:Y:S01]  /*4ea0*/  FSEL R6, R37, -INF , !P3 ;  /* 0xff80000025067808 */ /* 0x000fe20005800000 */
[----:B------:R-:W-:Y:S01]  /*4eb0*/  VIADD R37, R2, 0x28 ;  /* 0x0000002802257836 */ /* 0x000fe20000000000 */
[----:B------:R-:W-:-:S02]  /*4ec0*/  ISETP.GE.AND P3, PT, R5, R139, PT ;  /* 0x0000008b0500720c */ /* 0x000fc40003f66270 */
[----:B------:R-:W-:Y:S02]  /*4ed0*/  FSEL R5, R39, -INF , !P1 ;  /* 0xff80000027057808 */ /* 0x000fe40004800000 */
[----:B------:R-:W-:Y:S01]  /*4ee0*/  FSEL R66, R32, -INF , !P2 ;  /* 0xff80000020427808 */ /* 0x000fe20005000000 */
[----:B------:R-:W-:Y:S01]  /*4ef0*/  VIADD R32, R2, 0x30 ;  /* 0x0000003002207836 */ /* 0x000fe20000000000 */
[C---:B------:R-:W-:Y:S02]  /*4f00*/  ISETP.GE.AND P1, PT, R36.reuse, R140, PT ;  /* 0x0000008c2400720c */ /* 0x040fe40003f26270 */
[----:B------:R-:W-:Y:S01]  /*4f10*/  ISETP.GE.AND P2, PT, R36, R139, PT ;  /* 0x0000008b2400720c */ /* 0x000fe20003f46270 */
[----:B------:R-:W-:Y:S01]  /*4f20*/  VIADD R36, R2, 0x29 ;  /* 0x0000002902247836 */ /* 0x000fe20000000000 */
[----:B------:R-:W-:Y:S02]  /*4f30*/  FSEL R153, R34, -INF , !P3 ;  /* 0xff80000022997808 */ /* 0x000fe40005800000 */
[----:B------:R-:W-:-:S02]  /*4f40*/  FSEL R148, R33, -INF , !P1 ;  /* 0xff80000021947808 */ /* 0x000fc40004800000 */
[----:B------:R-:W-:Y:S02]  /*4f50*/  FSEL R155, R35, -INF , !P2 ;  /* 0xff800000239b7808 */ /* 0x000fe40005000000 */
[CC--:B------:R-:W-:Y:S02]  /*4f60*/  ISETP.GE.AND P3, PT, R37.reuse, R140.reuse, PT ;  /* 0x0000008c2500720c */ /* 0x0c0fe40003f66270 */
[----:B------:R-:W-:Y:S02]  /*4f70*/  ISETP.GE.AND P1, PT, R37, R139, PT ;  /* 0x0000008b2500720c */ /* 0x000fe40003f26270 */
[----:B------:R-:W-:Y:S02]  /*4f80*/  ISETP.GE.AND P2, PT, R36, R140, PT ;  /* 0x0000008c2400720c */ /* 0x000fe40003f46270 */
[----:B------:R-:W-:Y:S01]  /*4f90*/  FSEL R150, R28, -INF , !P3 ;  /* 0xff8000001c967808 */ /* 0x000fe20005800000 */
[----:B------:R-:W-:Y:S01]  /*4fa0*/  VIADD R28, R2, 0x31 ;  /* 0x00000031021c7836 */ /* 0x000fe20000000000 */
[----:B------:R-:W-:-:S02]  /*4fb0*/  FSEL R157, R30, -INF , !P1 ;  /* 0xff8000001e9d7808 */ /* 0x000fc40004800000 */
[----:B------:R-:W-:Y:S01]  /*4fc0*/  FSEL R152, R29, -INF , !P2 ;  /* 0xff8000001d987808 */ /* 0x000fe20005000000 */
[----:B------:R-:W-:Y:S01]  /*4fd0*/  VIADD R29, R2, 0x38 ;  /* 0x00000038021d7836 */ /* 0x000fe20000000000 */
[-C--:B------:R-:W-:Y:S02]  /*4fe0*/  ISETP.GE.AND P3, PT, R36, R139.reuse, PT ;  /* 0x0000008b2400720c */ /* 0x080fe40003f66270 */
[C---:B------:R-:W-:Y:S02]  /*4ff0*/  ISETP.GE.AND P1, PT, R32.reuse, R140, PT ;  /* 0x0000008c2000720c */ /* 0x040fe40003f26270 */
[----:B------:R-:W-:Y:S02]  /*5000*/  ISETP.GE.AND P2, PT, R32, R139, PT ;  /* 0x0000008b2000720c */ /* 0x000fe40003f46270 */
[----:B------:R-:W-:Y:S02]  /*5010*/  FSEL R125, R31, -INF , !P3 ;  /* 0xff8000001f7d7808 */ /* 0x000fe40005800000 */
[----:B------:R-:W-:-:S02]  /*5020*/  FSEL R40, R24, -INF , !P1 ;  /* 0xff80000018287808 */ /* 0x000fc40004800000 */
[----:B------:R-:W-:Y:S01]  /*5030*/  FSEL R121, R26, -INF , !P2 ;  /* 0xff8000001a797808 */ /* 0x000fe20005000000 */
[----:B------:R-:W-:Y:S01]  /*5040*/  VIADD R26, R2, 0x39 ;  /* 0x00000039021a7836 */ /* 0x000fe20000000000 */
[CC--:B------:R-:W-:Y:S02]  /*5050*/  ISETP.GE.AND P3, PT, R28.reuse, R140.reuse, PT ;  /* 0x0000008c1c00720c */ /* 0x0c0fe40003f66270 */
[----:B------:R-:W-:Y:S02]  /*5060*/  ISETP.GE.AND P1, PT, R28, R139, PT ;  /* 0x0000008b1c00720c */ /* 0x000fe40003f26270 */
[----:B------:R-:W-:Y:S02]  /*5070*/  ISETP.GE.AND P2, PT, R29, R140, PT ;  /* 0x0000008c1d00720c */ /* 0x000fe40003f46270 */
[----:B------:R-:W-:Y:S01]  /*5080*/  FSEL R64, R25, -INF , !P3 ;  /* 0xff80000019407808 */ /* 0x000fe20005800000 */
[----:B------:R-:W-:Y:S01]  /*5090*/  VIADD R25, R2, 0x40 ;  /* 0x0000004002197836 */ /* 0x000fe20000000000 */
[----:B------:R-:W-:-:S02]  /*50a0*/  FSEL R149, R27, -INF , !P1 ;  /* 0xff8000001b957808 */ /* 0x000fc40004800000 */
[----:B------:R-:W-:Y:S02]  /*50b0*/  FSEL R24, R49, -INF , !P5 ;  /* 0xff80000031187808 */ /* 0x000fe40006800000 */
[-C--:B------:R-:W-:Y:S02]  /*50c0*/  ISETP.GE.AND P5, PT, R2, R140.reuse, PT ;  /* 0x0000008c0200720c */ /* 0x080fe40003fa6270 */
[----:B------:R-:W-:Y:S02]  /*50d0*/  ISETP.GE.AND P1, PT, R26, R140, PT ;  /* 0x0000008c1a00720c */ /* 0x000fe40003f26270 */
[----:B------:R-:W-:Y:S02]  /*50e0*/  FSEL R144, R20, -INF , !P2 ;  /* 0xff80000014907808 */ /* 0x000fe40005000000 */
[----:B------:R-:W-:Y:S02]  /*50f0*/  FSEL R20, R48, -INF , !P5 ;  /* 0xff80000030147808 */ /* 0x000fe40006800000 */
[----:B------:R-:W-:-:S02]  /*5100*/  FSEL R146, R21, -INF , !P1 ;  /* 0xff80000015927808 */ /* 0x000fc40004800000 */
[C---:B------:R-:W-:Y:S02]  /*5110*/  ISETP.GE.AND P5, PT, R25.reuse, R140, PT ;  /* 0x0000008c1900720c */ /* 0x040fe40003fa6270 */
[-C--:B------:R-:W-:Y:S01]  /*5120*/  ISETP.GE.AND P1, PT, R25, R139.reuse, PT ;  /* 0x0000008b1900720c */ /* 0x080fe20003f26270 */
[----:B------:R-:W-:Y:S01]  /*5130*/  VIADD R25, R2, 0x41 ;  /* 0x0000004102197836 */ /* 0x000fe20000000000 */
[-C--:B------:R-:W-:Y:S02]  /*5140*/  ISETP.GE.AND P2, PT, R26, R139.reuse, PT ;  /* 0x0000008b1a00720c */ /* 0x080fe40003f46270 */
[----:B------:R-:W-:Y:S02]  /*5150*/  FMNMX.FTZ R21, R20, R24, !PT ;  /* 0x0000001814157209 */ /* 0x000fe40007810000 */
[----:B------:R-:W-:Y:S02]  /*5160*/  ISETP.GE.AND P3, PT, R29, R139, PT ;  /* 0x0000008b1d00720c */ /* 0x000fe40003f66270 */
[----:B------:R-:W-:-:S02]  /*5170*/  FSEL R147, R23, -INF , !P2 ;  /* 0xff80000017937808 */ /* 0x000fc40005000000 */
[C---:B------:R-:W-:Y:S02]  /*5180*/  ISETP.GE.AND P2, PT, R25.reuse, R139, PT ;  /* 0x0000008b1900720c */ /* 0x040fe40003f46270 */
[----:B------:R-:W-:Y:S02]  /*5190*/  FMNMX.FTZ R21, R0, R21, !PT ;  /* 0x0000001500157209 */ /* 0x000fe40007810000 */
[----:B------:R-:W-:Y:S01]  /*51a0*/  FSEL R151, R22, -INF , !P3 ;  /* 0xff80000016977808 */ /* 0x000fe20005800000 */
[----:B------:R-:W-:Y:S01]  /*51b0*/  VIADD R22, R2, 0x48 ;  /* 0x0000004802167836 */ /* 0x000fe20000000000 */
[----:B------:R-:W-:Y:S02]  /*51c0*/  ISETP.GE.AND P3, PT, R25, R140, PT ;  /* 0x0000008c1900720c */ /* 0x000fe40003f66270 */
[----:B------:R-:W-:Y:S02]  /*51d0*/  FSEL R143, R19, -INF , !P2 ;  /* 0xff800000138f7808 */ /* 0x000fe40005000000 */
[----:B------:R-:W-:-:S02]  /*51e0*/  FMNMX.FTZ R21, R70, R21, !PT ;  /* 0x0000001546157209 */ /* 0x000fc40007810000 */
[-C--:B------:R-:W-:Y:S02]  /*51f0*/  ISETP.GE.AND P2, PT, R2, R139.reuse, PT ;  /* 0x0000008b0200720c */ /* 0x080fe40003f46270 */
[----:B------:R-:W-:Y:S01]  /*5200*/  FSEL R141, R18, -INF , !P1 ;  /* 0xff800000128d7808 */ /* 0x000fe20004800000 */
[----:B------:R-:W-:Y:S01]  /*5210*/  VIADD R18, R2, 0x50 ;  /* 0x0000005002127836 */ /* 0x000fe20000000000 */
[----:B------:R-:W-:Y:S02]  /*5220*/  ISETP.GE.AND P1, PT, R22, R139, PT ;  /* 0x0000008b1600720c */ /* 0x000fe40003f26270 */
[----:B------:R-:W-:Y:S02]  /*5230*/  FSEL R132, R17, -INF , !P3 ;  /* 0xff80000011847808 */ /* 0x000fe40005800000 */
[----:B------:R-:W-:Y:S02]  /*5240*/  FMNMX.FTZ R21, R68, R21, !PT ;  /* 0x0000001544157209 */ /* 0x000fe40007810000 */
[----:B------:R-:W-:-:S02]  /*5250*/  FSEL R17, R51, -INF , !P0 ;  /* 0xff80000033117808 */ /* 0x000fc40004000000 */
[----:B------:R-:W-:Y:S02]  /*5260*/  FSEL R19, R50, -INF , !P2 ;  /* 0xff80000032137808 */ /* 0x000fe40005000000 */
[----:B------:R-:W-:Y:S02]  /*5270*/  FSEL R145, R14, -INF , !P1 ;  /* 0xff8000000e917808 */ /* 0x000fe40004800000 */
[----:B------:R-:W-:Y:S02]  /*5280*/  FMNMX.FTZ R21, R74, R21, !PT ;  /* 0x000000154a157209 */ /* 0x000fe40007810000 */
[----:B------:R-:W-:Y:S02]  /*5290*/  FMNMX.FTZ R14, R19, R17, !PT ;  /* 0x00000011130e7209 */ /* 0x000fe40007810000 */
[----:B------:R-:W-:Y:S02]  /*52a0*/  FMNMX.FTZ R21, R72, R21, !PT ;  /* 0x0000001548157209 */ /* 0x000fe40007810000 */
[----:B------:R-:W-:-:S02]  /*52b0*/  FMNMX.FTZ R14, R77, R14, !PT ;  /* 0x0000000e4d0e7209 */ /* 0x000fc40007810000 */
[----:B------:R-:W-:Y:S02]  /*52c0*/  FMNMX.FTZ R21, R6, R21, !PT ;  /* 0x0000001506157209 */ /* 0x000fe40007810000 */
[----:B------:R-:W-:Y:S02]  /*52d0*/  FMNMX.FTZ R14, R81, R14, !PT ;  /* 0x0000000e510e7209 */ /* 0x000fe40007810000 */
[----:B------:R-:W-:Y:S01]  /*52e0*/  FSEL R126, R16, -INF , !P5 ;  /* 0xff800000107e7808 */ /* 0x000fe20006800000 */
[----:B------:R-:W-:Y:S01]  /*52f0*/  VIADD R16, R2, 0x49 ;  /* 0x0000004902107836 */ /* 0x000fe20000000000 */
[----:B------:R-:W-:Y:S02]  /*5300*/  FMNMX.FTZ R21, R66, R21, !PT ;  /* 0x0000001542157209 */ /* 0x000fe40007810000 */
[----:B------:R-:W-:Y:S02]  /*5310*/  FMNMX.FTZ R14, R73, R14, !PT ;  /* 0x0000000e490e7209 */ /* 0x000fe40007810000 */
[----:B------:R-:W-:-:S02]  /*5320*/  ISETP.GE.AND P3, PT, R16, R140, PT ;  /* 0x0000008c1000720c */ /* 0x000fc40003f66270 */
[----:B------:R-:W-:Y:S02]  /*5330*/  FMNMX.FTZ R21, R148, R21, !PT ;  /* 0x0000001594157209 */ /* 0x000fe40007810000 */
[----:B------:R-:W-:Y:S02]  /*5340*/  FMNMX.FTZ R14, R75, R14, !PT ;  /* 0x0000000e4b0e7209 */ /* 0x000fe40007810000 */
[----:B------:R-:W-:Y:S01]  /*5350*/  ISETP.GE.AND P0, PT, R16, R139, PT ;  /* 0x0000008b1000720c */ /* 0x000fe20003f06270 */
[----:B------:R-:W-:Y:S01]  /*5360*/  VIADD R16, R2, 0x51 ;  /* 0x0000005102107836 */ /* 0x000fe20000000000 */
[----:B------:R-:W-:Y:S02]  /*5370*/  FSEL R142, R13, -INF , !P3 ;  /* 0xff8000000d8e7808 */ /* 0x000fe40005800000 */
[----:B------:R-:W-:Y:S02]  /*5380*/  FMNMX.FTZ R13, R150, R21, !PT ;  /* 0x00000015960d7209 */ /* 0x000fe40007810000 */
[----:B------:R-:W-:-:S02]  /*5390*/  FMNMX.FTZ R14, R7, R14, !PT ;  /* 0x0000000e070e7209 */ /* 0x000fc40007810000 */
[----:B------:R-:W-:Y:S02]  /*53a0*/  FSEL R135, R15, -INF , !P0 ;  /* 0xff8000000f877808 */ /* 0x000fe40004000000 */
[----:B------:R-:W-:Y:S01]  /*53b0*/  FMNMX.FTZ R15, R152, R13, !PT ;  /* 0x0000000d980f7209 */ /* 0x000fe20007810000 */
[----:B------:R-:W-:Y:S01]  /*53c0*/  VIADD R13, R2, 0x61 ;  /* 0x00000061020d7836 */ /* 0x000fe20000000000 */
[----:B------:R-:W-:Y:S02]  /*53d0*/  FMNMX.FTZ R14, R5, R14, !PT ;  /* 0x0000000e050e7209 */ /* 0x000fe40007810000 */
[----:B------:R-:W-:Y:S02]  /*53e0*/  FMNMX.FTZ R15, R40, R15, !PT ;  /* 0x0000000f280f7209 */ /* 0x000fe40007810000 */
[----:B------:R-:W-:Y:S02]  /*53f0*/  FMNMX.FTZ R14, R153, R14, !PT ;  /* 0x0000000e990e7209 */ /* 0x000fe40007810000 */
[----:B------:R-:W-:-:S02]  /*5400*/  FMNMX.FTZ R15, R64, R15, !PT ;  /* 0x0000000f400f7209 */ /* 0x000fc40007810000 */
[----:B------:R-:W-:Y:S02]  /*5410*/  FMNMX.FTZ R14, R155, R14, !PT ;  /* 0x0000000e9b0e7209 */ /* 0x000fe40007810000 */
[----:B------:R-:W-:Y:S02]  /*5420*/  FMNMX.FTZ R15, R144, R15, !PT ;  /* 0x0000000f900f7209 */ /* 0x000fe40007810000 */
[----:B------:R-:W-:Y:S02]  /*5430*/  FMNMX.FTZ R14, R157, R14, !PT ;  /* 0x0000000e9d0e7209 */ /* 0x000fe40007810000 */
[----:B------:R-:W-:Y:S02]  /*5440*/  FMNMX.FTZ R15, R146, R15, !PT ;  /* 0x0000000f920f7209 */ /* 0x000fe40007810000 */
[----:B------:R-:W-:Y:S02]  /*5450*/  FMNMX.FTZ R14, R125, R14, !PT ;  /* 0x0000000e7d0e7209 */ /* 0x000fe40007810000 */
[----:B------:R-:W-:-:S02]  /*5460*/  ISETP.GE.AND P5, PT, R22, R140, PT ;  /* 0x0000008c1600720c */ /* 0x000fc40003fa6270 */
        /* <DEDUP_REMOVED lines=9> */
[----:B------:R-:W-:Y:S02]  /*5500*/  ISETP.GE.AND P1, PT, R16, R140, PT ;  /* 0x0000008c1000720c */ /* 0x000fe40003f26270 */
[----:B------:R-:W-:Y:S01]  /*5510*/  FSEL R52, R8, -INF , !P2 ;  /* 0xff80000008347808 */ /* 0x000fe20005000000 */
[----:B------:R-:W-:Y:S01]  /*5520*/  VIADD R8, R2, 0x59 ;  /* 0x0000005902087836 */ /* 0x000fe20000000000 */
[----:B------:R-:W-:Y:S02]  /*5530*/  FMNMX.FTZ R15, R142, R15, !PT ;  /* 0x0000000f8e0f7209 */ /* 0x000fe40007810000 */
[----:B------:R-:W-:-:S02]  /*5540*/  FMNMX.FTZ R14, R147, R14, !PT ;  /* 0x0000000e930e7209 */ /* 0x000fc40007810000 */
[----:B------:R-:W-:Y:S02]  /*5550*/  ISETP.GE.AND P5, PT, R18, R139, PT ;  /* 0x0000008b1200720c */ /* 0x000fe40003fa6270 */
[----:B------:R-:W-:Y:S02]  /*5560*/  ISETP.GE.AND P0, PT, R12, R140, PT ;  /* 0x0000008c0c00720c */ /* 0x000fe40003f06270 */
[----:B------:R-:W-:Y:S01]  /*5570*/  FSEL R56, R9, -INF , !P1 ;  /* 0xff80000009387808 */ /* 0x000fe20004800000 */
[----:B------:R-:W-:Y:S01]  /*5580*/  VIADD R9, R2, 0x71 ;  /* 0x0000007102097836 */ /* 0x000fe20000000000 */
[----:B------:R-:W-:Y:S02]  /*5590*/  FMNMX.FTZ R15, R52, R15, !PT ;  /* 0x0000000f340f7209 */ /* 0x000fe40007810000 */
[----:B------:R-:W-:Y:S02]  /*55a0*/  FMNMX.FTZ R14, R141, R14, !PT ;  /* 0x0000000e8d0e7209 */ /* 0x000fe40007810000 */
[----:B------:R-:W-:Y:S01]  /*55b0*/  FSEL R53, R10, -INF , !P5 ;  /* 0xff8000000a357808 */ /* 0x000fe20006800000 */
[----:B------:R-:W-:Y:S01]  /*55c0*/  VIADD R10, R2, 0x70 ;  /* 0x00000070020a7836 */ /* 0x000fe20000000000 */
[----:B------:R-:W-:-:S02]  /*55d0*/  ISETP.GE.AND P5, PT, R8, R140, PT ;  /* 0x0000008c0800720c */ /* 0x000fc40003fa6270 */
[-C--:B------:R-:W-:Y:S01]  /*55e0*/  ISETP.GE.AND P1, PT, R8, R139.reuse, PT ;  /* 0x0000008b0800720c */ /* 0x080fe20003f26270 */
[----:B------:R-:W-:Y:S01]  /*55f0*/  VIADD R8, R2, 0x60 ;  /* 0x0000006002087836 */ /* 0x000fe20000000000 */
[-C--:B------:R-:W-:Y:S02]  /*5600*/  ISETP.GE.AND P3, PT, R16, R139.reuse, PT ;  /* 0x0000008b1000720c */ /* 0x080fe40003f66270 */
[----:B------:R-:W-:Y:S01]  /*5610*/  ISETP.GE.AND P2, PT, R12, R139, PT ;  /* 0x0000008b0c00720c */ /* 0x000fe20003f46270 */
[----:B------:R-:W-:Y:S01]  /*5620*/  VIADD R12, R2, 0x68 ;  /* 0x00000068020c7836 */ /* 0x000fe20000000000 */
[----:B------:R-:W-:Y:S02]  /*5630*/  FSEL R59, R60, -INF , !P0 ;  /* 0xff8000003c3b7808 */ /* 0x000fe40004000000 */
[----:B------:R-:W-:Y:S02]  /*5640*/  FMNMX.FTZ R16, R56, R15, !PT ;  /* 0x0000000f38107209 */ /* 0x000fe40007810000 */
[----:B------:R-:W-:-:S02]  /*5650*/  FMNMX.FTZ R14, R143, R14, !PT ;  /* 0x0000000e8f0e7209 */ /* 0x000fc40007810000 */
[----:B------:R-:W-:Y:S01]  /*5660*/  FSEL R57, R11, -INF , !P3 ;  /* 0xff8000000b397808 */ /* 0x000fe20005800000 */
[----:B------:R-:W-:Y:S01]  /*5670*/  VIADD R11, R2, 0x69 ;  /* 0x00000069020b7836 */ /* 0x000fe20000000000 */
[----:B------:R-:W-:Y:S02]  /*5680*/  FSEL R65, R62, -INF , !P2 ;  /* 0xff8000003e417808 */ /* 0x000fe40005000000 */
[----:B------:R-:W-:Y:S02]  /*5690*/  ISETP.GE.AND P3, PT, R8, R140, PT ;  /* 0x0000008c0800720c */ /* 0x000fe40003f66270 */
[----:B------:R-:W-:Y:S02]  /*56a0*/  FSEL R62, R61, -INF , !P5 ;  /* 0xff8000003d3e7808 */ /* 0x000fe40006800000 */
[----:B------:R-:W-:Y:S02]  /*56b0*/  FMNMX.FTZ R15, R59, R16, !PT ;  /* 0x000000103b0f7209 */ /* 0x000fe40007810000 */
[----:B------:R-:W-:-:S02]  /*56c0*/  FMNMX.FTZ R14, R145, R14, !PT ;  /* 0x0000000e910e7209 */ /* 0x000fc40007810000 */
[----:B------:R-:W-:Y:S02]  /*56d0*/  ISETP.GE.AND P2, PT, R13, R140, PT ;  /* 0x0000008c0d00720c */ /* 0x000fe40003f46270 */
[----:B------:R-:W-:Y:S02]  /*56e0*/  FSEL R42, R100, -INF , !P3 ;  /* 0xff800000642a7808 */ /* 0x000fe40005800000 */
[----:B------:R-:W-:Y:S02]  /*56f0*/  FMNMX.FTZ R15, R62, R15, !PT ;  /* 0x0000000f3e0f7209 */ /* 0x000fe40007810000 */
[----:B------:R-:W-:Y:S02]  /*5700*/  FMNMX.FTZ R14, R135, R14, !PT ;  /* 0x0000000e870e7209 */ /* 0x000fe40007810000 */
[----:B------:R-:W-:Y:S02]  /*5710*/  ISETP.GE.AND P3, PT, R12, R140, PT ;  /* 0x0000008c0c00720c */ /* 0x000fe40003f66270 */
[----:B------:R-:W-:-:S02]  /*5720*/  FSEL R44, R101, -INF , !P2 ;  /* 0xff800000652c7808 */ /* 0x000fc40005000000 */
[----:B------:R-:W-:Y:S02]  /*5730*/  FMNMX.FTZ R15, R42, R15, !PT ;  /* 0x0000000f2a0f7209 */ /* 0x000fe40007810000 */
[----:B------:R-:W-:Y:S02]  /*5740*/  FMNMX.FTZ R14, R53, R14, !PT ;  /* 0x0000000e350e7209 */ /* 0x000fe40007810000 */
[----:B------:R-:W-:Y:S02]  /*5750*/  ISETP.GE.AND P2, PT, R11, R140, PT ;  /* 0x0000008c0b00720c */ /* 0x000fe40003f46270 */
[----:B------:R-:W-:Y:S02]  /*5760*/  FSEL R46, R96, -INF , !P3 ;  /* 0xff800000602e7808 */ /* 0x000fe40005800000 */
[----:B------:R-:W-:Y:S02]  /*5770*/  FMNMX.FTZ R15, R44, R15, !PT ;  /* 0x0000000f2c0f7209 */ /* 0x000fe40007810000 */
[----:B------:R-:W-:-:S02]  /*5780*/  FMNMX.FTZ R14, R57, R14, !PT ;  /* 0x0000000e390e7209 */ /* 0x000fc40007810000 */
[----:B------:R-:W-:Y:S01]  /*5790*/  ISETP.GE.AND P0, PT, R8, R139, PT ;  /* 0x0000008b0800720c */ /* 0x000fe20003f06270 */
[----:B------:R-:W-:Y:S01]  /*57a0*/  VIADD R8, R2, 0x78 ;  /* 0x0000007802087836 */ /* 0x000fe20000000000 */
[----:B------:R-:W-:Y:S01]  /*57b0*/  ISETP.GE.AND P3, PT, R10, R140, PT ;  /* 0x0000008c0a00720c */ /* 0x000fe20003f66270 */
[----:B------:R-:W-:Y:S01]  /*57c0*/  VIADD R2, R2, 0x79 ;  /* 0x0000007902027836 */ /* 0x000fe20000000000 */
[----:B------:R-:W-:Y:S02]  /*57d0*/  FSEL R48, R97, -INF , !P2 ;  /* 0xff80000061307808 */ /* 0x000fe40005000000 */
[----:B------:R-:W-:Y:S02]  /*57e0*/  FMNMX.FTZ R15, R46, R15, !PT ;  /* 0x0000000f2e0f7209 */ /* 0x000fe40007810000 */
[----:B------:R-:W-:Y:S02]  /*57f0*/  FSEL R55, R63, -INF , !P1 ;  /* 0xff8000003f377808 */ /* 0x000fe40004800000 */
[----:B------:R-:W-:-:S02]  /*5800*/  FMNMX.FTZ R14, R65, R14, !PT ;  /* 0x0000000e410e7209 */ /* 0x000fc40007810000 */
[----:B------:R-:W-:Y:S02]  /*5810*/  ISETP.GE.AND P2, PT, R9, R140, PT ;  /* 0x0000008c0900720c */ /* 0x000fe40003f46270 */
[----:B------:R-:W-:Y:S02]  /*5820*/  FSEL R50, R92, -INF , !P3 ;  /* 0xff8000005c327808 */ /* 0x000fe40005800000 */
[----:B------:R-:W-:Y:S02]  /*5830*/  FMNMX.FTZ R15, R48, R15, !PT ;  /* 0x0000000f300f7209 */ /* 0x000fe40007810000 */
[----:B------:R-:W-:Y:S02]  /*5840*/  ISETP.GE.AND P1, PT, R13, R139, PT ;  /* 0x0000008b0d00720c */ /* 0x000fe40003f26270 */
        /* <DEDUP_REMOVED lines=14> */
[----:B------:R-:W-:Y:S02]  /*5930*/  FSEL R58, R89, -INF , !P2 ;  /* 0xff800000593a7808 */ /* 0x000fe40005000000 */
[----:B------:R-:W-:Y:S02]  /*5940*/  FMNMX.FTZ R15, R54, R15, !PT ;  /* 0x0000000f360f7209 */ /* 0x000fe40007810000 */
[----:B------:R-:W-:Y:S02]  /*5950*/  ISETP.GE.AND P0, PT, R10, R139, PT ;  /* 0x0000008b0a00720c */ /* 0x000fe40003f06270 */
[----:B------:R-:W-:Y:S02]  /*5960*/  FSEL R45, R99, -INF , !P1 ;  /* 0xff800000632d7808 */ /* 0x000fe40004800000 */
[----:B------:R-:W-:Y:S01]  /*5970*/  FMNMX.FTZ R14, R41, R14, !PT ;  /* 0x0000000e290e7209 */ /* 0x000fe20007810000 */
[----:B------:R-:W-:Y:S01]  /*5980*/  LDSM.16.MT88.4 R96, [R170+0xd000] ;  /* 0x00d00000aa60783b */ /* 0x000fe20000004200 */
[----:B------:R-:W-:-:S02]  /*5990*/  FMNMX.FTZ R13, R58, R15, !PT ;  /* 0x0000000f3a0d7209 */ /* 0x000fc40007810000 */
[-C--:B------:R-:W-:Y:S02]  /*59a0*/  ISETP.GE.AND P1, PT, R9, R139.reuse, PT ;  /* 0x0000008b0900720c */ /* 0x080fe40003f26270 */
[----:B------:R-:W-:Y:S01]  /*59b0*/  FSEL R31, R94, -INF , !P0 ;  /* 0xff8000005e1f7808 */ /* 0x000fe20004000000 */
[----:B------:R-:W1:Y:S01]  /*59c0*/  SHFL.BFLY PT, R12, R13, 0x2, 0x1f ;  /* 0x0c401f000d0c7f89 */ /* 0x000e6200000e0000 */
[----:B------:R-:W-:Y:S02]  /*59d0*/  FMNMX.FTZ R14, R45, R14, !PT ;  /* 0x0000000e2d0e7209 */ /* 0x000fe40007810000 */
[-C--:B------:R-:W-:Y:S02]  /*59e0*/  ISETP.GE.AND P0, PT, R8, R139.reuse, PT ;  /* 0x0000008b0800720c */ /* 0x080fe40003f06270 */
[----:B------:R-:W-:Y:S02]  /*59f0*/  FSEL R39, R95, -INF , !P1 ;  /* 0xff8000005f277808 */ /* 0x000fe40004800000 */
[----:B------:R-:W-:Y:S01]  /*5a00*/  FMNMX.FTZ R14, R31, R14, !PT ;  /* 0x0000000e1f0e7209 */ /* 0x000fe20007810000 */
[----:B------:R-:W-:Y:S01]  /*5a10*/  LDSM.16.MT88.4 R92, [R168+0xb000] ;  /* 0x00b00000a85c783b */ /* 0x000fe20000004200 */
[----:B------:R-:W-:-:S02]  /*5a20*/  ISETP.GE.AND P1, PT, R2, R139, PT ;  /* 0x0000008b0200720c */ /* 0x000fc40003f26270 */
[----:B------:R-:W-:Y:S02]  /*5a30*/  FSEL R37, R90, -INF , !P0 ;  /* 0xff8000005a257808 */ /* 0x000fe40004000000 */
[----:B------:R-:W-:Y:S02]  /*5a40*/  FMNMX.FTZ R10, R39, R14, !PT ;  /* 0x0000000e270a7209 */ /* 0x000fe40007810000 */
[----:B------:R-:W-:Y:S02]  /*5a50*/  FSEL R35, R91, -INF , !P1 ;  /* 0xff8000005b237808 */ /* 0x000fe40004800000 */
[----:B------:R-:W-:-:S04]  /*5a60*/  FMNMX.FTZ R10, R37, R10, !PT ;  /* 0x0000000a250a7209 */ /* 0x000fc80007810000 */
[----:B------:R-:W-:Y:S02]  /*5a70*/  FMNMX.FTZ R10, R35, R10, !PT ;  /* 0x0000000a230a7209 */ /* 0x000fe40007810000 */
[----:B-1----:R-:W-:-:S03]  /*5a80*/  FMNMX.FTZ R13, R13, R12, !PT ;  /* 0x0000000c0d0d7209 */ /* 0x002fc60007810000 */
[----:B------:R-:W1:Y:S04]  /*5a90*/  SHFL.BFLY PT, R9, R10, 0x2, 0x1f ;  /* 0x0c401f000a097f89 */ /* 0x000e6800000e0000 */
[----:B------:R-:W2:Y:S01]  /*5aa0*/  SHFL.BFLY PT, R2, R13, 0x1, 0x1f ;  /* 0x0c201f000d027f89 */ /* 0x000ea200000e0000 */
[----:B-1----:R-:W-:Y:S02]  /*5ab0*/  FMNMX.FTZ R9, R10, R9, !PT ;  /* 0x000000090a097209 */ /* 0x002fe40007810000 */
[----:B--2---:R-:W-:-:S03]  /*5ac0*/  FMNMX.FTZ R2, R13, R2, !PT ;  /* 0x000000020d027209 */ /* 0x004fc60007810000 */
[----:B------:R-:W1:Y:S01]  /*5ad0*/  SHFL.BFLY PT, R8, R9, 0x1, 0x1f ;  /* 0x0c201f0009087f89 */ /* 0x000e6200000e0000 */
[C---:B------:R-:W-:Y:S01]  /*5ae0*/  FSETP.NEU.FTZ.AND P0, PT, R2.reuse, -INF , PT ;  /* 0xff8000000200780b */ /* 0x040fe20003f1d000 */
[----:B------:R-:W-:Y:S02]  /*5af0*/  FMUL.FTZ R117, R2, UR12 ;  /* 0x0000000c02757c20 */ /* 0x000fe40008410000 */
[----:B------:R-:W-:Y:S03]  /*5b00*/  LDSM.16.MT88.4 R12, [R168+0x9400] ;  /* 0x00940000a80c783b */ /* 0x000fe60000004200 */
[----:B------:R-:W-:-:S05]  /*5b10*/  FSEL R117, R117, RZ, P0 ;  /* 0x000000ff75757208 */ /* 0x000fca0000000000 */
[--C-:B------:R-:W-:Y:S01]  /*5b20*/  FFMA.FTZ R120, R0, UR12, -R117.reuse ;  /* 0x0000000c00787c23 */ /* 0x100fe20008010875 */
[--C-:B------:R-:W-:Y:S01]  /*5b30*/  FFMA.FTZ R127, R20, UR12, -R117.reuse ;  /* 0x0000000c147f7c23 */ /* 0x100fe20008010875 */
[--C-:B------:R-:W-:Y:S01]  /*5b40*/  FFMA.FTZ R122, R24, UR12, -R117.reuse ;  /* 0x0000000c187a7c23 */ /* 0x100fe20008010875 */
[--C-:B------:R-:W-:Y:S01]  /*5b50*/  FFMA.FTZ R67, R70, UR12, -R117.reuse ;  /* 0x0000000c46437c23 */ /* 0x100fe20008010875 */
[--C-:B------:R-:W-:Y:S01]  /*5b60*/  FFMA.FTZ R36, R68, UR12, -R117.reuse ;  /* 0x0000000c44247c23 */ /* 0x100fe20008010875 */
[--C-:B------:R-:W-:Y:S01]  /*5b70*/  FFMA.FTZ R33, R74, UR12, -R117.reuse ;  /* 0x0000000c4a217c23 */ /* 0x100fe20008010875 */
[----:B------:R-:W-:Y:S01]  /*5b80*/  MUFU.EX2 R120, R120 ;  /* 0x0000007800787308 */ /* 0x000fe20000000800 */
[--C-:B------:R-:W-:Y:S01]  /*5b90*/  FFMA.FTZ R29, R72, UR12, -R117.reuse ;  /* 0x0000000c481d7c23 */ /* 0x100fe20008010875 */
[--C-:B------:R-:W-:Y:S01]  /*5ba0*/  FFMA.FTZ R28, R6, UR12, -R117.reuse ;  /* 0x0000000c061c7c23 */ /* 0x100fe20008010875 */
[----:B------:R-:W-:Y:S01]  /*5bb0*/  LDSM.16.MT88.4 R68, [R170+0x9000] ;  /* 0x00900000aa44783b */ /* 0x000fe20000004200 */
[----:B-1----:R-:W-:Y:S01]  /*5bc0*/  FMNMX.FTZ R0, R9, R8, !PT ;  /* 0x0000000809007209 */ /* 0x002fe20007810000 */
[--C-:B------:R-:W-:Y:S01]  /*5bd0*/  FFMA.FTZ R22, R66, UR12, -R117.reuse ;  /* 0x0000000c42167c23 */ /* 0x100fe20008010875 */
[--C-:B------:R-:W-:Y:S01]  /*5be0*/  FFMA.FTZ R21, R148, UR12, -R117.reuse ;  /* 0x0000000c94157c23 */ /* 0x100fe20008010875 */
[----:B------:R-:W-:Y:S01]  /*5bf0*/  LDSM.16.MT88.4 R8, [R170+0xb400] ;  /* 0x00b40000aa08783b */ /* 0x000fe20000004200 */
[C---:B------:R-:W-:Y:S01]  /*5c00*/  FSETP.NEU.FTZ.AND P0, PT, R0.reuse, -INF , PT ;  /* 0xff8000000000780b */ /* 0x040fe20003f1d000 */
[----:B------:R-:W-:Y:S01]  /*5c10*/  FMUL.FTZ R32, R0, UR12 ;  /* 0x0000000c00207c20 */ /* 0x000fe20008410000 */
[----:B------:R-:W-:Y:S01]  /*5c20*/  MUFU.EX2 R127, R127 ;  /* 0x0000007f007f7308 */ /* 0x000fe20000000800 */
[--C-:B------:R-:W-:Y:S01]  /*5c30*/  FFMA.FTZ R25, R150, UR12, -R117.reuse ;  /* 0x0000000c96197c23 */ /* 0x100fe20008010875 */
[--C-:B------:R-:W-:Y:S01]  /*5c40*/  FFMA.FTZ R24, R152, UR12, -R117.reuse ;  /* 0x0000000c98187c23 */ /* 0x100fe20008010875 */
[--C-:B------:R-:W-:Y:S01]  /*5c50*/  FFMA.FTZ R66, R64, UR12, -R117.reuse ;  /* 0x0000000c40427c23 */ /* 0x100fe20008010875 */
[----:B------:R-:W-:Y:S01]  /*5c60*/  FSEL R32, R32, RZ, P0 ;  /* 0x000000ff20207208 */ /* 0x000fe20000000000 */
[--C-:B------:R-:W-:Y:S01]  /*5c70*/  FFMA.FTZ R63, R144, UR12, -R117.reuse ;  /* 0x0000000c903f7c23 */ /* 0x100fe20008010875 */
[--C-:B------:R-:W-:Y:S01]  /*5c80*/  FFMA.FTZ R60, R146, UR12, -R117.reuse ;  /* 0x0000000c923c7c23 */ /* 0x100fe20008010875 */
[--C-:B------:R-:W-:Y:S01]  /*5c90*/  FFMA.FTZ R132, R132, UR12, -R117.reuse ;  /* 0x0000000c84847c23 */ /* 0x100fe20008010875 */
[----:B------:R-:W1:Y:S01]  /*5ca0*/  MUFU.EX2 R122, R122 ;  /* 0x0000007a007a7308 */ /* 0x000e620000000800 */
[--C-:B------:R-:W-:Y:S01]  /*5cb0*/  FFMA.FTZ R133, R19, UR12, -R32.reuse ;  /* 0x0000000c13857c23 */ /* 0x100fe20008010820 */
[--C-:B------:R-:W-:Y:S01]  /*5cc0*/  FFMA.FTZ R124, R17, UR12, -R32.reuse ;  /* 0x0000000c117c7c23 */ /* 0x100fe20008010820 */
[--C-:B------:R-:W-:Y:S01]  /*5cd0*/  FFMA.FTZ R123, R77, UR12, -R32.reuse ;  /* 0x0000000c4d7b7c23 */ /* 0x100fe20008010820 */
[--C-:B------:R-:W-:Y:S01]  /*5ce0*/  FFMA.FTZ R38, R81, UR12, -R32.reuse ;  /* 0x0000000c51267c23 */ /* 0x100fe20008010820 */
[----:B------:R-:W2:Y:S01]  /*5cf0*/  LDSM.16.MT88.4 R76, [R168+0x9000] ;  /* 0x00900000a84c783b */ /* 0x000ea20000004200 */
[--C-:B------:R-:W-:Y:S01]  /*5d00*/  FFMA.FTZ R43, R73, UR12, -R32.reuse ;  /* 0x0000000c492b7c23 */ /* 0x100fe20008010820 */
[--C-:B------:R-:W-:Y:S01]  /*5d10*/  FFMA.FTZ R34, R75, UR12, -R32.reuse ;  /* 0x0000000c4b227c23 */ /* 0x100fe20008010820 */
[----:B------:R-:W3:Y:S01]  /*5d20*/  MUFU.EX2 R67, R67 ;  /* 0x0000004300437308 */ /* 0x000ee20000000800 */
[--C-:B------:R-:W-:Y:S01]  /*5d30*/  FFMA.FTZ R30, R7, UR12, -R32.reuse ;  /* 0x0000000c071e7c23 */ /* 0x100fe20008010820 */
[--C-:B------:R-:W-:Y:S01]  /*5d40*/  FFMA.FTZ R23, R5, UR12, -R32.reuse ;  /* 0x0000000c05177c23 */ /* 0x100fe20008010820 */
[----:B------:R-:W4:Y:S01]  /*5d50*/  LDSM.16.MT88.4 R16, [R170+0x9400] ;  /* 0x00940000aa10783b */ /* 0x000f220000004200 */
[--C-:B------:R-:W-:Y:S01]  /*5d60*/  FFMA.FTZ R20, R153, UR12, -R32.reuse ;  /* 0x0000000c99147c23 */ /* 0x100fe20008010820 */
[--C-:B------:R-:W-:Y:S01]  /*5d70*/  FFMA.FTZ R27, R155, UR12, -R32.reuse ;  /* 0x0000000c9b1b7c23 */ /* 0x100fe20008010820 */
[--C-:B------:R-:W-:Y:S01]  /*5d80*/  FFMA.FTZ R26, R157, UR12, -R32.reuse ;  /* 0x0000000c9d1a7c23 */ /* 0x100fe20008010820 */
[--C-:B------:R-:W-:Y:S01]  /*5d90*/  FFMA.FTZ R3, R125, UR12, -R32.reuse ;  /* 0x0000000c7d037c23 */ /* 0x100fe20008010820 */
[----:B------:R-:W-:Y:S01]  /*5da0*/  MUFU.EX2 R133, R133 ;  /* 0x0000008500857308 */ /* 0x000fe20000000800 */
[----:B-1----:R-:W-:Y:S01]  /*5db0*/  F2FP.BF16.F32.PACK_AB R104, R122, R127 ;  /* 0x0000007f7a68723e */ /* 0x002fe200000010ff */
[--C-:B------:R-:W-:Y:S01]  /*5dc0*/  FFMA.FTZ R125, R40, UR12, -R117.reuse ;  /* 0x0000000c287d7c23 */ /* 0x100fe20008010875 */
[--C-:B------:R-:W-:Y:S01]  /*5dd0*/  FFMA.FTZ R121, R121, UR12, -R32.reuse ;  /* 0x0000000c79797c23 */ /* 0x100fe20008010820 */
[--C-:B------:R-:W-:Y:S01]  /*5de0*/  FFMA.FTZ R64, R149, UR12, -R32.reuse ;  /* 0x0000000c95407c23 */ /* 0x100fe20008010820 */
[--C-:B------:R-:W-:Y:S01]  /*5df0*/  FFMA.FTZ R61, R151, UR12, -R32.reuse ;  /* 0x0000000c973d7c23 */ /* 0x100fe20008010820 */
[--C-:B------:R-:W-:Y:S01]  /*5e00*/  FFMA.FTZ R40, R147, UR12, -R32.reuse ;  /* 0x0000000c93287c23 */ /* 0x100fe20008010820 */
[--C-:B------:R-:W-:Y:S01]  /*5e10*/  FFMA.FTZ R149, R126, UR12, -R117.reuse ;  /* 0x0000000c7e957c23 */ /* 0x100fe20008010875 */
[----:B------:R-:W1:Y:S01]  /*5e20*/  MUFU.EX2 R124, R124 ;  /* 0x0000007c007c7308 */ /* 0x000e620000000800 */
[----:B---3--:R-:W-:Y:S01]  /*5e30*/  F2FP.BF16.F32.PACK_AB R106, R67, R120 ;  /* 0x00000078436a723e */ /* 0x008fe200000010ff */
        /* <DEDUP_REMOVED lines=9> */
[--C-:B------:R-:W-:Y:S01]  /*5ed0*/  FFMA.FTZ R62, R53, UR12, -R32.reuse ;  /* 0x0000000c353e7c23 */ /* 0x100fe20008010820 */
[--C-:B------:R-:W-:Y:S01]  /*5ee0*/  FFMA.FTZ R56, R56, UR12, -R117.reuse ;  /* 0x0000000c38387c23 */ /* 0x100fe20008010875 */
[--C-:B------:R-:W-:Y:S01]  /*5ef0*/  FFMA.FTZ R59, R59, UR12, -R117.reuse ;  /* 0x0000000c3b3b7c23 */ /* 0x100fe20008010875 */
[--C-:B------:R-:W-:Y:S01]  /*5f00*/  FFMA.FTZ R53, R57, UR12, -R32.reuse ;  /* 0x0000000c39357c23 */ /* 0x100fe20008010820 */
[----:B------:R-:W-:Y:S01]  /*5f10*/  FFMA.FTZ R55, R55, UR12, -R32 ;  /* 0x0000000c37377c23 */ /* 0x000fe20008010820 */
[----:B------:R-:W3:Y:S01]  /*5f20*/  MUFU.EX2 R38, R38 ;  /* 0x0000002600267308 */ /* 0x000ee20000000800 */
[----:B-1----:R-:W-:Y:S01]  /*5f30*/  F2FP.BF16.F32.PACK_AB R105, R124, R133 ;  /* 0x000000857c69723e */ /* 0x002fe200000010ff */
[----:B------:R-:W-:Y:S01]  /*5f40*/  FADD.FTZ R127, R127, R122 ;  /* 0x0000007a7f7f7221 */ /* 0x000fe20000010000 */
[--C-:B------:R-:W-:Y:S01]  /*5f50*/  FFMA.FTZ R57, R42, UR12, -R117.reuse ;  /* 0x0000000c2a397c23 */ /* 0x100fe20008010875 */
[--C-:B------:R-:W-:Y:S01]  /*5f60*/  FFMA.FTZ R42, R46, UR12, -R117.reuse ;  /* 0x0000000c2e2a7c23 */ /* 0x100fe20008010875 */
[----:B------:R-:W-:Y:S01]  /*5f70*/  FFMA.FTZ R44, R44, UR12, -R117 ;  /* 0x0000000c2c2c7c23 */ /* 0x000fe20008010875 */
[----:B------:R-:W-:Y:S01]  /*5f80*/  FADD.FTZ R120, R120, R127 ;  /* 0x0000007f78787221 */ /* 0x000fe20000010000 */
[--C-:B------:R-:W-:Y:S01]  /*5f90*/  FFMA.FTZ R46, R49, UR12, -R32.reuse ;  /* 0x0000000c312e7c23 */ /* 0x100fe20008010820 */
[----:B------:R-:W-:Y:S01]  /*5fa0*/  MUFU.EX2 R36, R36 ;  /* 0x0000002400247308 */ /* 0x000fe20000000800 */
[----:B------:R-:W-:Y:S01]  /*5fb0*/  FFMA.FTZ R47, R47, UR12, -R32 ;  /* 0x0000000c2f2f7c23 */ /* 0x000fe20008010820 */
[----:B------:R-:W-:Y:S01]  /*5fc0*/  FADD.FTZ R67, R67, R120 ;  /* 0x0000007843437221 */ /* 0x000fe20000010000 */
[----:B------:R-:W-:Y:S01]  /*5fd0*/  FFMA.FTZ R41, R41, UR12, -R32 ;  /* 0x0000000c29297c23 */ /* 0x000fe20008010820 */
[----:B------:R-:W-:Y:S01]  /*5fe0*/  FADD.FTZ R124, R133, R124 ;  /* 0x0000007c857c7221 */ /* 0x000fe20000010000 */
[--C-:B------:R-:W-:Y:S01]  /*5ff0*/  FFMA.FTZ R50, R50, UR12, -R117.reuse ;  /* 0x0000000c32327c23 */ /* 0x100fe20008010875 */
[--C-:B------:R-:W-:Y:S01]  /*6000*/  FFMA.FTZ R54, R54, UR12, -R117.reuse ;  /* 0x0000000c36367c23 */ /* 0x100fe20008010875 */
[----:B------:R-:W-:Y:S01]  /*6010*/  FFMA.FTZ R37, R37, UR12, -R32 ;  /* 0x0000000c25257c23 */ /* 0x000fe20008010820 */
[----:B------:R-:W1:Y:S01]  /*6020*/  MUFU.EX2 R33, R33 ;  /* 0x0000002100217308 */ /* 0x000e620000000800 */
[----:B---3--:R-:W-:Y:S01]  /*6030*/  F2FP.BF16.F32.PACK_AB R107, R38, R123 ;  /* 0x0000007b266b723e */ /* 0x008fe200000010ff */
[----:B------:R-:W-:Y:S01]  /*6040*/  FADD.FTZ R123, R123, R124 ;  /* 0x0000007c7b7b7221 */ /* 0x000fe20000010000 */
[----:B------:R-:W-:Y:S01]  /*6050*/  FFMA.FTZ R58, R58, UR12, -R117 ;  /* 0x0000000c3a3a7c23 */ /* 0x000fe20008010875 */
[----:B------:R-:W-:-:S02]  /*6060*/  LEA R192, P0, R138, UR8, 0x1 ;  /* 0x000000088ac07c11 */ /* 0x000fc4000f8008ff */
[----:B------:R-:W-:Y:S02]  /*6070*/  FADD.FTZ R38, R38, R123 ;  /* 0x0000007b26267221 */ /* 0x000fe40000010000 */
[----:B------:R-:W-:Y:S01]  /*6080*/  HMMA.16816.F32.BF16 R80, R104, R84, RZ ;  /* 0x000000546850723c */ /* 0x000fe200000418ff */
[----:B------:R-:W-:Y:S01]  /*6090*/  MUFU.EX2 R29, R29 ;  /* 0x0000001d001d7308 */ /* 0x000fe20000000800 */
[----:B------:R-:W-:-:S04]  /*60a0*/  LEA.HI.X R191, R138, UR9, R137, 0x1, P0 ;  /* 0x000000098abf7c11 */ /* 0x000fc800080f0c89 */
[C---:B------:R-:W-:Y:S03]  /*60b0*/  HMMA.16816.F32.BF16 R84, R104.reuse, R86, RZ ;  /* 0x000000566854723c */ /* 0x040fe600000418ff */
[----:B------:R-:W3:Y:S01]  /*60c0*/  MUFU.EX2 R28, R28 ;  /* 0x0000001c001c7308 */ /* 0x000ee20000000800 */
[----:B-1----:R-:W-:Y:S02]  /*60d0*/  F2FP.BF16.F32.PACK_AB R4, R33, R36 ;  /* 0x000000242104723e */ /* 0x002fe400000010ff */
[C---:B--2---:R-:W-:Y:S05]  /*60e0*/  HMMA.16816.F32.BF16 R72, R104.reuse, R76, RZ ;  /* 0x0000004c6848723c */ /* 0x044fea00000418ff */
[----:B------:R-:W-:Y:S01]  /*60f0*/  MUFU.EX2 R43, R43 ;  /* 0x0000002b002b7308 */ /* 0x000fe20000000800 */
[C---:B------:R-:W-:Y:S06]  /*6100*/  HMMA.16816.F32.BF16 R76, R104.reuse, R78, RZ ;  /* 0x0000004e684c723c */ /* 0x040fec00000418ff */
[----:B------:R-:W-:Y:S01]  /*6110*/  HMMA.16816.F32.BF16 R112, R104, R68, RZ ;  /* 0x000000446870723c */ /* 0x000fe200000418ff */
[----:B------:R-:W1:Y:S01]  /*6120*/  MUFU.EX2 R34, R34 ;  /* 0x0000002200227308 */ /* 0x000e620000000800 */
[----:B---3--:R-:W-:-:S04]  /*6130*/  F2FP.BF16.F32.PACK_AB R6, R28, R29 ;  /* 0x0000001d1c06723e */ /* 0x008fc800000010ff */
[C---:B------:R-:W-:Y:S03]  /*6140*/  HMMA.16816.F32.BF16 R88, R104.reuse, R92, RZ ;  /* 0x0000005c6858723c */ /* 0x040fe600000418ff */
[----:B------:R-:W2:Y:S03]  /*6150*/  MUFU.EX2 R30, R30 ;  /* 0x0000001e001e7308 */ /* 0x000ea60000000800 */
[C---:B------:R-:W-:Y:S05]  /*6160*/  HMMA.16816.F32.BF16 R108, R104.reuse, R96, RZ ;  /* 0x00000060686c723c */ /* 0x040fea00000418ff */
[----:B------:R-:W3:Y:S01]  /*6170*/  MUFU.EX2 R23, R23 ;  /* 0x0000001700177308 */ /* 0x000ee20000000800 */
[----:B-1----:R-:W-:Y:S01]  /*6180*/  F2FP.BF16.F32.PACK_AB R5, R34, R43 ;  /* 0x0000002b2205723e */ /* 0x002fe200000010ff */
[----:B------:R-:W-:Y:S01]  /*6190*/  HMMA.16816.F32.BF16 R68, R104, R70, RZ ;  /* 0x000000466844723c */ /* 0x000fe200000418ff */
[----:B------:R-:W-:Y:S01]  /*61a0*/  FADD.FTZ R43, R43, R38 ;  /* 0x000000262b2b7221 */ /* 0x000fe20000010000 */
[--C-:B------:R-:W-:Y:S01]  /*61b0*/  FFMA.FTZ R38, R31, UR12, -R32.reuse ;  /* 0x0000000c1f267c23 */ /* 0x100fe20008010820 */
[----:B------:R-:W-:-:S02]  /*61c0*/  FFMA.FTZ R31, R39, UR12, -R32 ;  /* 0x0000000c271f7c23 */ /* 0x000fc40008010820 */
[----:B------:R-:W-:Y:S01]  /*61d0*/  FADD.FTZ R43, R34, R43 ;  /* 0x0000002b222b7221 */ /* 0x000fe20000010000 */
[----:B------:R-:W-:Y:S01]  /*61e0*/  HMMA.16816.F32.BF16 R92, R104, R94, RZ ;  /* 0x0000005e685c723c */ /* 0x000fe200000418ff */
[----:B------:R-:W-:Y:S02]  /*61f0*/  MUFU.EX2 R22, R22 ;  /* 0x0000001600167308 */ /* 0x000fe40000000800 */
[----:B--2---:R-:W-:-:S03]  /*6200*/  FADD.FTZ R34, R30, R43 ;  /* 0x0000002b1e227221 */ /* 0x004fc60000010000 */
[----:B------:R-:W-:Y:S01]  /*6210*/  HMMA.16816.F32.BF16 R96, R104, R98, RZ ;  /* 0x000000626860723c */ /* 0x000fe200000418ff */
[C---:B---3--:R-:W-:Y:S02]  /*6220*/  F2FP.BF16.F32.PACK_AB R7, R23.reuse, R30 ;  /* 0x0000001e1707723e */ /* 0x048fe400000010ff */
[----:B------:R-:W-:Y:S01]  /*6230*/  MUFU.EX2 R21, R21 ;  /* 0x0000001500157308 */ /* 0x000fe20000000800 */
[----:B------:R-:W-:-:S04]  /*6240*/  FADD.FTZ R23, R23, R34 ;  /* 0x0000002217177221 */ /* 0x000fc80000010000 */
[C---:B------:R-:W-:Y:S03]  /*6250*/  HMMA.16816.F32.BF16 R80, R4.reuse, R8, R80 ;  /* 0x000000080450723c */ /* 0x040fe60000041850 */
[----:B------:R-:W-:Y:S03]  /*6260*/  MUFU.EX2 R25, R25 ;  /* 0x0000001900197308 */ /* 0x000fe60000000800 */
[C---:B------:R-:W-:Y:S01]  /*6270*/  HMMA.16816.F32.BF16 R84, R4.reuse, R10, R84 ;  /* 0x0000000a0454723c */ /* 0x040fe20000041854 */
[----:B------:R-:W1:Y:S04]  /*6280*/  LDSM.16.MT88.4 R8, [R168+0xd000] ;  /* 0x00d00000a808783b */ /* 0x000e680000004200 */
[----:B------:R-:W-:Y:S01]  /*6290*/  MUFU.EX2 R24, R24 ;  /* 0x0000001800187308 */ /* 0x000fe20000000800 */
[C---:B------:R-:W-:Y:S06]  /*62a0*/  HMMA.16816.F32.BF16 R72, R4.reuse, R12, R72 ;  /* 0x0000000c0448723c */ /* 0x040fec0000041848 */
[C---:B------:R-:W-:Y:S01]  /*62b0*/  HMMA.16816.F32.BF16 R76, R4.reuse, R14, R76 ;  /* 0x0000000e044c723c */ /* 0x040fe2000004184c */
[----:B------:R-:W2:Y:S01]  /*62c0*/  LDSM.16.MT88.4 R12, [R170+0xd400] ;  /* 0x00d40000aa0c783b */ /* 0x000ea20000004200 */
[----:B------:R-:W3:Y:S04]  /*62d0*/  MUFU.EX2 R20, R20 ;  /* 0x0000001400147308 */ /* 0x000ee80000000800 */
[C---:B----4-:R-:W-:Y:S04]  /*62e0*/  HMMA.16816.F32.BF16 R112, R4.reuse, R16, R112 ;  /* 0x000000100470723c */ /* 0x050fe80000041870 */
[----:B------:R-:W4:Y:S02]  /*62f0*/  MUFU.EX2 R27, R27 ;  /* 0x0000001b001b7308 */ /* 0x000f240000000800 */
[----:B------:R-:W-:Y:S01]  /*6300*/  HMMA.16816.F32.BF16 R68, R4, R18, R68 ;  /* 0x000000120444723c */ /* 0x000fe20000041844 */
[----:B------:R-:W5:Y:S05]  /*6310*/  LDSM.16.MT88.4 R16, [R168+0xb400] ;  /* 0x00b40000a810783b */ /* 0x000f6a0000004200 */
[----:B------:R-:W-:Y:S01]  /*6320*/  MUFU.EX2 R26, R26 ;  /* 0x0000001a001a7308 */ /* 0x000fe20000000800 */
[----:B---3--:R-:W-:-:S07]  /*6330*/  FADD.FTZ R34, R20, R23 ;  /* 0x0000001714227221 */ /* 0x008fce0000010000 */
[----:B------:R-:W3:Y:S01]  /*6340*/  MUFU.EX2 R3, R3 ;  /* 0x0000000300037308 */ /* 0x000ee20000000800 */
[C---:B-1----:R-:W-:Y:S07]  /*6350*/  HMMA.16816.F32.BF16 R100, R104.reuse, R8, RZ ;  /* 0x000000086864723c */ /* 0x042fee00000418ff */
[----:B------:R-:W-:Y:S01]  /*6360*/  MUFU.EX2 R125, R125 ;  /* 0x0000007d007d7308 */ /* 0x000fe20000000800 */
[----:B------:R-:W-:Y:S01]  /*6370*/  HMMA.16816.F32.BF16 R104, R104, R10, RZ ;  /* 0x0000000a6868723c */ /* 0x000fe200000418ff */
[----:B------:R-:W1:Y:S05]  /*6380*/  LDSM.16.MT88.4 R8, [R168+0xd400] ;  /* 0x00d40000a808783b */ /* 0x000e6a0000004200 */
[C---:B--2---:R-:W-:Y:S01]  /*6390*/  HMMA.16816.F32.BF16 R108, R4.reuse, R12, R108 ;  /* 0x0000000c046c723c */ /* 0x044fe2000004186c */
[----:B------:R-:W2:Y:S05]  /*63a0*/  MUFU.EX2 R66, R66 ;  /* 0x0000004200427308 */ /* 0x000eaa0000000800 */
[C---:B------:R-:W-:Y:S01]  /*63b0*/  HMMA.16816.F32.BF16 R96, R4.reuse, R14, R96 ;  /* 0x0000000e0460723c */ /* 0x040fe20000041860 */
[----:B------:R-:W2:Y:S02]  /*63c0*/  LDSM.16.MT88.4 R12, [R170+0x9800] ;  /* 0x00980000aa0c783b */ /* 0x000ea40000004200 */
[----:B------:R-:W-:Y:S03]  /*63d0*/  MUFU.EX2 R63, R63 ;  /* 0x0000003f003f7308 */ /* 0x000fe60000000800 */
[C---:B-----5:R-:W-:Y:S05]  /*63e0*/  HMMA.16816.F32.BF16 R88, R4.reuse, R16, R88 ;  /* 0x000000100458723c */ /* 0x060fea0000041858 */
[----:B------:R-:W5:Y:S01]  /*63f0*/  MUFU.EX2 R60, R60 ;  /* 0x0000003c003c7308 */ /* 0x000f620000000800 */
[C---:B------:R-:W-:Y:S01]  /*6400*/  HMMA.16816.F32.BF16 R92, R4.reuse, R18, R92 ;  /* 0x00000012045c723c */ /* 0x040fe2000004185c */
[----:B------:R-:W-:Y:S06]  /*6410*/  LDSM.16.MT88.4 R16, [R170+0xa400] ;  /* 0x00a40000aa10783b */ /* 0x000fec0000004200 */
[----:B------:R-:W-:Y:S08]  /*6420*/  MUFU.EX2 R121, R121 ;  /* 0x0000007900797308 */ /* 0x000ff00000000800 */
[----:B------:R-:W5:Y:S01]  /*6430*/  MUFU.EX2 R64, R64 ;  /* 0x0000004000407308 */ /* 0x000f620000000800 */
[C---:B-1----:R-:W-:Y:S06]  /*6440*/  HMMA.16816.F32.BF16 R100, R4.reuse, R8, R100 ;  /* 0x000000080464723c */ /* 0x042fec0000041864 */
[----:B------:R-:W-:Y:S01]  /*6450*/  HMMA.16816.F32.BF16 R104, R4, R10, R104 ;  /* 0x0000000a0468723c */ /* 0x000fe20000041868 */
[----:B------:R-:W1:Y:S01]  /*6460*/  LDSM.16.MT88.4 R8, [R168+0x9800] ;  /* 0x00980000a808783b */ /* 0x000e620000004200 */
[----:B------:R-:W-:Y:S05]  /*6470*/  MUFU.EX2 R61, R61 ;  /* 0x0000003d003d7308 */ /* 0x000fea0000000800 */
[----:B------:R-:W-:-:S02]  /*6480*/  F2FP.BF16.F32.PACK_AB R4, R21, R22 ;  /* 0x000000161504723e */ /* 0x000fc400000010ff */
[----:B------:R-:W-:Y:S01]  /*6490*/  F2FP.BF16.F32.PACK_AB R6, R24, R25 ;  /* 0x000000191806723e */ /* 0x000fe200000010ff */
[----:B------:R-:W5:Y:S01]  /*64a0*/  MUFU.EX2 R40, R40 ;  /* 0x0000002800287308 */ /* 0x000f620000000800 */
[C---:B----4-:R-:W-:Y:S01]  /*64b0*/  F2FP.BF16.F32.PACK_AB R5, R27.reuse, R20 ;  /* 0x000000141b05723e */ /* 0x050fe200000010ff */
[----:B------:R-:W-:Y:S01]  /*64c0*/  FADD.FTZ R27, R27, R34 ;  /* 0x000000221b1b7221 */ /* 0x000fe20000010000 */
[----:B---3--:R-:W-:-:S03]  /*64d0*/  F2FP.BF16.F32.PACK_AB R7, R3, R26 ;  /* 0x0000001a0307723e */ /* 0x008fc600000010ff */
[----:B------:R-:W-:Y:S02]  /*64e0*/  FADD.FTZ R26, R26, R27 ;  /* 0x0000001b1a1a7221 */ /* 0x000fe40000010000 */
[----:B------:R-:W-:Y:S02]  /*64f0*/  MUFU.EX2 R149, R149 ;  /* 0x0000009500957308 */ /* 0x000fe40000000800 */
[----:B--2---:R-:W-:Y:S01]  /*6500*/  HMMA.16816.F32.BF16 R112, R4, R12, R112 ;  /* 0x0000000c0470723c */ /* 0x004fe20000041870 */
[----:B------:R-:W-:-:S05]  /*6510*/  FADD.FTZ R26, R3, R26 ;  /* 0x0000001a031a7221 */ /* 0x000fca0000010000 */
[C---:B------:R-:W-:Y:S01]  /*6520*/  HMMA.16816.F32.BF16 R68, R4.reuse, R14, R68 ;  /* 0x0000000e0444723c */ /* 0x040fe20000041844 */
[----:B------:R-:W2:Y:S01]  /*6530*/  LDSM.16.MT88.4 R12, [R170+0xb800] ;  /* 0x00b80000aa0c783b */ /* 0x000ea20000004200 */
[----:B------:R-:W3:Y:S08]  /*6540*/  MUFU.EX2 R132, R132 ;  /* 0x0000008400847308 */ /* 0x000ef00000000800 */
[----:B------:R-:W-:Y:S01]  /*6550*/  MUFU.EX2 R147, R147 ;  /* 0x0000009300937308 */ /* 0x000fe20000000800 */
[C---:B-1----:R-:W-:Y:S07]  /*6560*/  HMMA.16816.F32.BF16 R72, R4.reuse, R8, R72 ;  /* 0x000000080448723c */ /* 0x042fee0000041848 */
[----:B------:R-:W1:Y:S01]  /*6570*/  MUFU.EX2 R126, R126 ;  /* 0x0000007e007e7308 */ /* 0x000e620000000800 */
[C---:B------:R-:W-:Y:S01]  /*6580*/  HMMA.16816.F32.BF16 R76, R4.reuse, R10, R76 ;  /* 0x0000000a044c723c */ /* 0x040fe2000004184c */
[----:B------:R-:W4:Y:S06]  /*6590*/  LDSM.16.MT88.4 R8, [R168+0xb800] ;  /* 0x00b80000a808783b */ /* 0x000f2c0000004200 */
[----:B------:R-:W-:Y:S08]  /*65a0*/  MUFU.EX2 R142, R142 ;  /* 0x0000008e008e7308 */ /* 0x000ff00000000800 */
[----:B------:R-:W1:Y:S01]  /*65b0*/  MUFU.EX2 R141, R141 ;  /* 0x0000008d008d7308 */ /* 0x000e620000000800 */
[C---:B--2---:R-:W-:Y:S07]  /*65c0*/  HMMA.16816.F32.BF16 R80, R4.reuse, R12, R80 ;  /* 0x0000000c0450723c */ /* 0x044fee0000041850 */
[----:B------:R-:W-:Y:S01]  /*65d0*/  MUFU.EX2 R134, R134 ;  /* 0x0000008600867308 */ /* 0x000fe20000000800 */
[C---:B------:R-:W-:Y:S01]  /*65e0*/  HMMA.16816.F32.BF16 R84, R4.reuse, R14, R84 ;  /* 0x0000000e0454723c */ /* 0x040fe20000041854 */
[----:B------:R-:W2:Y:S06]  /*65f0*/  LDSM.16.MT88.4 R12, [R170+0xd800] ;  /* 0x00d80000aa0c783b */ /* 0x000eac0000004200 */
[----:B------:R-:W1:Y:S08]  /*6600*/  MUFU.EX2 R135, R135 ;  /* 0x0000008700877308 */ /* 0x000e700000000800 */
[----:B------:R-:W-:Y:S01]  /*6610*/  MUFU.EX2 R143, R143 ;  /* 0x0000008f008f7308 */ /* 0x000fe20000000800 */
[C---:B----4-:R-:W-:Y:S07]  /*6620*/  HMMA.16816.F32.BF16 R88, R4.reuse, R8, R88 ;  /* 0x000000080458723c */ /* 0x050fee0000041858 */
[----:B------:R-:W-:Y:S01]  /*6630*/  MUFU.EX2 R56, R56 ;  /* 0x0000003800387308 */ /* 0x000fe20000000800 */
        /* <DEDUP_REMOVED lines=12> */
[----:B------:R-:W-:Y:S01]  /*6700*/  HMMA.16816.F32.BF16 R104, R4, R10, R104 ;  /* 0x0000000a0468723c */ /* 0x000fe20000041868 */
[----:B------:R-:W4:Y:S06]  /*6710*/  LDSM.16.MT88.4 R8, [R168+0x9c00] ;  /* 0x009c0000a808783b */ /* 0x000f2c0000004200 */
[----:B------:R-:W-:Y:S01]  /*6720*/  F2FP.BF16.F32.PACK_AB R4, R66, R125 ;  /* 0x0000007d4204723e */ /* 0x000fe200000010ff */
[----:B------:R-:W-:Y:S01]  /*6730*/  MUFU.EX2 R44, R44 ;  /* 0x0000002c002c7308 */ /* 0x000fe20000000800 */
[----:B-----5:R-:W-:-:S02]  /*6740*/  F2FP.BF16.F32.PACK_AB R6, R60, R63 ;  /* 0x0000003f3c06723e */ /* 0x020fc400000010ff */
[----:B------:R-:W-:Y:S01]  /*6750*/  F2FP.BF16.F32.PACK_AB R5, R64, R121 ;  /* 0x000000794005723e */ /* 0x000fe200000010ff */
[----:B------:R-:W-:Y:S01]  /*6760*/  FADD.FTZ R121, R121, R26 ;  /* 0x0000001a79797221 */ /* 0x000fe20000010000 */
[----:B------:R-:W-:-:S03]  /*6770*/  F2FP.BF16.F32.PACK_AB R7, R40, R61 ;  /* 0x0000003d2807723e */ /* 0x000fc600000010ff */
[----:B------:R-:W-:Y:S01]  /*6780*/  MUFU.EX2 R42, R42 ;  /* 0x0000002a002a7308 */ /* 0x000fe20000000800 */
[----:B------:R-:W-:-:S03]  /*6790*/  FADD.FTZ R64, R64, R121 ;  /* 0x0000007940407221 */ /* 0x000fc60000010000 */
[----:B--2---:R-:W-:Y:S01]  /*67a0*/  HMMA.16816.F32.BF16 R112, R4, R12, R112 ;  /* 0x0000000c0470723c */ /* 0x004fe20000041870 */
[----:B------:R-:W-:-:S03]  /*67b0*/  FADD.FTZ R61, R61, R64 ;  /* 0x000000403d3d7221 */ /* 0x000fc60000010000 */
[----:B------:R-:W-:Y:S01]  /*67c0*/  MUFU.EX2 R46, R46 ;  /* 0x0000002e002e7308 */ /* 0x000fe20000000800 */
[----:B------:R-:W-:Y:S01]  /*67d0*/  FADD.FTZ R61, R40, R61 ;  /* 0x0000003d283d7221 */ /* 0x000fe20000010000 */
[C---:B------:R-:W-:Y:S01]  /*67e0*/  HMMA.16816.F32.BF16 R68, R4.reuse, R14, R68 ;  /* 0x0000000e0444723c */ /* 0x040fe20000041844 */
[----:B------:R-:W2:Y:S05]  /*67f0*/  LDSM.16.MT88.4 R12, [R170+0xbc00] ;  /* 0x00bc0000aa0c783b */ /* 0x000eaa0000004200 */
[----:B------:R-:W-:Y:S08]  /*6800*/  MUFU.EX2 R47, R47 ;  /* 0x0000002f002f7308 */ /* 0x000ff00000000800 */
[----:B------:R-:W-:Y:S01]  /*6810*/  MUFU.EX2 R41, R41 ;  /* 0x0000002900297308 */ /* 0x000fe20000000800 */
[C---:B----4-:R-:W-:Y:S06]  /*6820*/  HMMA.16816.F32.BF16 R72, R4.reuse, R8, R72 ;  /* 0x000000080448723c */ /* 0x050fec0000041848 */
[C---:B------:R-:W-:Y:S01]  /*6830*/  HMMA.16816.F32.BF16 R76, R4.reuse, R10, R76 ;  /* 0x0000000a044c723c */ /* 0x040fe2000004184c */
[----:B------:R-:W4:Y:S01]  /*6840*/  LDSM.16.MT88.4 R8, [R168+0xbc00] ;  /* 0x00bc0000a808783b */ /* 0x000f220000004200 */
[----:B------:R-:W-:Y:S08]  /*6850*/  MUFU.EX2 R50, R50 ;  /* 0x0000003200327308 */ /* 0x000ff00000000800 */
[----:B------:R-:W-:Y:S08]  /*6860*/  MUFU.EX2 R54, R54 ;  /* 0x0000003600367308 */ /* 0x000ff00000000800 */
[----:B------:R-:W-:Y:S01]  /*6870*/  MUFU.EX2 R193, R58 ;  /* 0x0000003a00c17308 */ /* 0x000fe20000000800 */
[C---:B--2---:R-:W-:Y:S06]  /*6880*/  HMMA.16816.F32.BF16 R80, R4.reuse, R12, R80 ;  /* 0x0000000c0450723c */ /* 0x044fec0000041850 */
[C---:B------:R-:W-:Y:S01]  /*6890*/  HMMA.16816.F32.BF16 R84, R4.reuse, R14, R84 ;  /* 0x0000000e0454723c */ /* 0x040fe20000041854 */
[----:B------:R-:W2:Y:S01]  /*68a0*/  LDSM.16.MT88.4 R12, [R170+0xdc00] ;  /* 0x00dc0000aa0c783b */ /* 0x000ea20000004200 */
[----:B------:R-:W-:Y:S08]  /*68b0*/  MUFU.EX2 R30, R38 ;  /* 0x00000026001e7308 */ /* 0x000ff00000000800 */
[----:B------:R-:W-:Y:S01]  /*68c0*/  MUFU.EX2 R31, R31 ;  /* 0x0000001f001f7308 */ /* 0x000fe20000000800 */
[C---:B----4-:R-:W-:Y:S06]  /*68d0*/  HMMA.16816.F32.BF16 R88, R4.reuse, R8, R88 ;  /* 0x000000080458723c */ /* 0x050fec0000041858 */
[C---:B------:R-:W-:Y:S01]  /*68e0*/  HMMA.16816.F32.BF16 R92, R4.reuse, R10, R92 ;  /* 0x0000000a045c723c */ /* 0x040fe2000004185c */
[----:B------:R-:W4:Y:S05]  /*68f0*/  LDSM.16.MT88.4 R8, [R168+0xdc00] ;  /* 0x00dc0000a808783b */ /* 0x000f2a0000004200 */
[C---:B--2---:R-:W-:Y:S06]  /*6900*/  HMMA.16816.F32.BF16 R108, R4.reuse, R12, R108 ;  /* 0x0000000c046c723c */ /* 0x044fec000004186c */
[C---:B------:R-:W-:Y:S01]  /*6910*/  HMMA.16816.F32.BF16 R96, R4.reuse, R14, R96 ;  /* 0x0000000e0460723c */ /* 0x040fe20000041860 */
[----:B------:R-:W2:Y:S05]  /*6920*/  LDSM.16.MT88.4 R12, [R170+0xa000] ;  /* 0x00a00000aa0c783b */ /* 0x000eaa0000004200 */
[C---:B----4-:R-:W-:Y:S06]  /*6930*/  HMMA.16816.F32.BF16 R100, R4.reuse, R8, R100 ;  /* 0x000000080464723c */ /* 0x050fec0000041864 */
[----:B------:R-:W-:Y:S01]  /*6940*/  HMMA.16816.F32.BF16 R104, R4, R10, R104 ;  /* 0x0000000a0468723c */ /* 0x000fe20000041868 */
[----:B------:R-:W4:Y:S06]  /*6950*/  LDSM.16.MT88.4 R8, [R168+0xa000] ;  /* 0x00a00000a808783b */ /* 0x000f2c0000004200 */
[----:B---3--:R-:W-:-:S02]  /*6960*/  F2FP.BF16.F32.PACK_AB R4, R132, R149 ;  /* 0x000000958404723e */ /* 0x008fc400000010ff */
[----:B-1----:R-:W-:Y:S02]  /*6970*/  F2FP.BF16.F32.PACK_AB R6, R126, R147 ;  /* 0x000000937e06723e */ /* 0x002fe400000010ff */
[----:B------:R-:W-:Y:S01]  /*6980*/  F2FP.BF16.F32.PACK_AB R5, R141, R142 ;  /* 0x0000008e8d05723e */ /* 0x000fe200000010ff */
[----:B------:R-:W-:Y:S01]  /*6990*/  FADD.FTZ R142, R142, R61 ;  /* 0x0000003d8e8e7221 */ /* 0x000fe20000010000 */
[----:B------:R-:W-:-:S03]  /*69a0*/  F2FP.BF16.F32.PACK_AB R7, R135, R134 ;  /* 0x000000868707723e */ /* 0x000fc600000010ff */
[----:B------:R-:W-:-:S04]  /*69b0*/  FADD.FTZ R141, R141, R142 ;  /* 0x0000008e8d8d7221 */ /* 0x000fc80000010000 */
[----:B--2---:R-:W-:Y:S01]  /*69c0*/  HMMA.16816.F32.BF16 R112, R4, R12, R112 ;  /* 0x0000000c0470723c */ /* 0x004fe20000041870 */
[----:B------:R-:W-:-:S04]  /*69d0*/  FADD.FTZ R134, R134, R141 ;  /* 0x0000008d86867221 */ /* 0x000fc80000010000 */
[----:B------:R-:W-:Y:S01]  /*69e0*/  FADD.FTZ R135, R135, R134 ;  /* 0x0000008687877221 */ /* 0x000fe20000010000 */
[C---:B------:R-:W-:Y:S01]  /*69f0*/  HMMA.16816.F32.BF16 R68, R4.reuse, R14, R68 ;  /* 0x0000000e0444723c */ /* 0x040fe20000041844 */
[----:B------:R-:W1:Y:S05]  /*6a00*/  LDSM.16.MT88.4 R12, [R170+0xc000] ;  /* 0x00c00000aa0c783b */ /* 0x000e6a0000004200 */
[C---:B----4-:R-:W-:Y:S06]  /*6a10*/  HMMA.16816.F32.BF16 R72, R4.reuse, R8, R72 ;  /* 0x000000080448723c */ /* 0x050fec0000041848 */
[C---:B------:R-:W-:Y:S01]  /*6a20*/  HMMA.16816.F32.BF16 R76, R4.reuse, R10, R76 ;  /* 0x0000000a044c723c */ /* 0x040fe2000004184c */
[----:B------:R-:W2:Y:S05]  /*6a30*/  LDSM.16.MT88.4 R8, [R168+0xc000] ;  /* 0x00c00000a808783b */ /* 0x000eaa0000004200 */
[C---:B-1----:R-:W-:Y:S06]  /*6a40*/  HMMA.16816.F32.BF16 R80, R4.reuse, R12, R80 ;  /* 0x0000000c0450723c */ /* 0x042fec0000041850 */
[C---:B------:R-:W-:Y:S01]  /*6a50*/  HMMA.16816.F32.BF16 R84, R4.reuse, R14, R84 ;  /* 0x0000000e0454723c */ /* 0x040fe20000041854 */
[----:B------:R-:W1:Y:S05]  /*6a60*/  LDSM.16.MT88.4 R12, [R170+0xe000] ;  /* 0x00e00000aa0c783b */ /* 0x000e6a0000004200 */
[C---:B--2---:R-:W-:Y:S06]  /*6a70*/  HMMA.16816.F32.BF16 R88, R4.reuse, R8, R88 ;  /* 0x000000080458723c */ /* 0x044fec0000041858 */
[C---:B------:R-:W-:Y:S01]  /*6a80*/  HMMA.16816.F32.BF16 R92, R4.reuse, R10, R92 ;  /* 0x0000000a045c723c */ /* 0x040fe2000004185c */
[----:B------:R-:W2:Y:S05]  /*6a90*/  LDSM.16.MT88.4 R8, [R168+0xe000] ;  /* 0x00e00000a808783b */ /* 0x000eaa0000004200 */
[C---:B-1----:R-:W-:Y:S06]  /*6aa0*/  HMMA.16816.F32.BF16 R108, R4.reuse, R12, R108 ;  /* 0x0000000c046c723c */ /* 0x042fec000004186c */
[C---:B------:R-:W-:Y:S01]  /*6ab0*/  HMMA.16816.F32.BF16 R96, R4.reuse, R14, R96 ;  /* 0x0000000e0460723c */ /* 0x040fe20000041860 */
[----:B------:R-:W1:Y:S05]  /*6ac0*/  LDSM.16.MT88.4 R12, [R168+0xa400] ;  /* 0x00a40000a80c783b */ /* 0x000e6a0000004200 */
[C---:B--2---:R-:W-:Y:S06]  /*6ad0*/  HMMA.16816.F32.BF16 R100, R4.reuse, R8, R100 ;  /* 0x000000080464723c */ /* 0x044fec0000041864 */
[----:B------:R-:W-:Y:S01]  /*6ae0*/  HMMA.16816.F32.BF16 R104, R4, R10, R104 ;  /* 0x0000000a0468723c */ /* 0x000fe20000041868 */
[----:B------:R-:W2:Y:S06]  /*6af0*/  LDSM.16.MT88.4 R8, [R170+0xc400] ;  /* 0x00c40000aa08783b */ /* 0x000eac0000004200 */
[----:B------:R-:W-:Y:S01]  /*6b00*/  FFMA.FTZ R4, R65, UR12, -R32 ;  /* 0x0000000c41047c23 */ /* 0x000fe20008010820 */
[----:B------:R-:W-:Y:S01]  /*6b10*/  F2FP.BF16.F32.PACK_AB R6, R52, R59 ;  /* 0x0000003b3406723e */ /* 0x000fe200000010ff */
[--C-:B------:R-:W-:Y:S01]  /*6b20*/  FFMA.FTZ R65, R48, UR12, -R117.reuse ;  /* 0x0000000c30417c23 */ /* 0x100fe20008010875 */
[----:B------:R-:W-:Y:S01]  /*6b30*/  F2FP.BF16.F32.PACK_AB R5, R53, R62 ;  /* 0x0000003e3505723e */ /* 0x000fe200000010ff */
[----:B------:R3:W4:Y:S01]  /*6b40*/  MUFU.EX2 R122, R4 ;  /* 0x00000004007a7308 */ /* 0x0007220000000800 */
[----:B------:R-:W-:Y:S01]  /*6b50*/  FFMA.FTZ R48, R51, UR12, -R117 ;  /* 0x0000000c33307c23 */ /* 0x000fe20008010875 */
[----:B------:R-:W-:-:S04]  /*6b60*/  FADD.FTZ R62, R62, R135 ;  /* 0x000000873e3e7221 */ /* 0x000fc80000010000 */
[----:B------:R-:W-:Y:S02]  /*6b70*/  FADD.FTZ R53, R53, R62 ;  /* 0x0000003e35357221 */ /* 0x000fe40000010000 */
[----:B------:R-:W5:Y:S01]  /*6b80*/  MUFU.EX2 R51, R65 ;  /* 0x0000004100337308 */ /* 0x000f620000000800 */
[----:B---3--:R-:W-:Y:S02]  /*6b90*/  F2FP.BF16.F32.PACK_AB R4, R56, R143 ;  /* 0x0000008f3804723e */ /* 0x008fe400000010ff */
[----:B----4-:R-:W-:Y:S01]  /*6ba0*/  F2FP.BF16.F32.PACK_AB R7, R55, R122 ;  /* 0x0000007a3707723e */ /* 0x010fe200000010ff */
[----:B------:R-:W-:-:S04]  /*6bb0*/  FADD.FTZ R122, R122, R53 ;  /* 0x000000357a7a7221 */ /* 0x000fc80000010000 */
[----:B------:R-:W-:Y:S02]  /*6bc0*/  FADD.FTZ R55, R55, R122 ;  /* 0x0000007a37377221 */ /* 0x000fe40000010000 */
[C---:B-1----:R-:W-:Y:S06]  /*6bd0*/  HMMA.16816.F32.BF16 R72, R4.reuse, R12, R72 ;  /* 0x0000000c0448723c */ /* 0x042fec0000041848 */
[C---:B------:R-:W-:Y:S01]  /*6be0*/  HMMA.16816.F32.BF16 R76, R4.reuse, R14, R76 ;  /* 0x0000000e044c723c */ /* 0x040fe2000004184c */
[----:B------:R-:W1:Y:S05]  /*6bf0*/  LDSM.16.MT88.4 R12, [R170+0xe400] ;  /* 0x00e40000aa0c783b */ /* 0x000e6a0000004200 */
[C---:B------:R-:W-:Y:S06]  /*6c00*/  HMMA.16816.F32.BF16 R112, R4.reuse, R16, R112 ;  /* 0x000000100470723c */ /* 0x040fec0000041870 */
[C---:B------:R-:W-:Y:S01]  /*6c10*/  HMMA.16816.F32.BF16 R68, R4.reuse, R18, R68 ;  /* 0x000000120444723c */ /* 0x040fe20000041844 */
[----:B------:R-:W3:Y:S05]  /*6c20*/  LDSM.16.MT88.4 R16, [R168+0xc400] ;  /* 0x00c40000a810783b */ /* 0x000eea0000004200 */
[C---:B--2---:R-:W-:Y:S06]  /*6c30*/  HMMA.16816.F32.BF16 R80, R4.reuse, R8, R80 ;  /* 0x000000080450723c */ /* 0x044fec0000041850 */
[C---:B------:R-:W-:Y:S01]  /*6c40*/  HMMA.16816.F32.BF16 R84, R4.reuse, R10, R84 ;  /* 0x0000000a0454723c */ /* 0x040fe20000041854 */
[----:B------:R-:W2:Y:S05]  /*6c50*/  LDSM.16.MT88.4 R8, [R168+0xe400] ;  /* 0x00e40000a808783b */ /* 0x000eaa0000004200 */
[C---:B-1----:R-:W-:Y:S06]  /*6c60*/  HMMA.16816.F32.BF16 R108, R4.reuse, R12, R108 ;  /* 0x0000000c046c723c */ /* 0x042fec000004186c */
[C---:B------:R-:W-:Y:S01]  /*6c70*/  HMMA.16816.F32.BF16 R96, R4.reuse, R14, R96 ;  /* 0x0000000e0460723c */ /* 0x040fe20000041860 */
[----:B------:R-:W1:Y:S05]  /*6c80*/  LDSM.16.MT88.4 R12, [R170+0xa800] ;  /* 0x00a80000aa0c783b */ /* 0x000e6a0000004200 */
[C---:B---3--:R-:W-:Y:S06]  /*6c90*/  HMMA.16816.F32.BF16 R88, R4.reuse, R16, R88 ;  /* 0x000000100458723c */ /* 0x048fec0000041858 */
[C---:B------:R-:W-:Y:S01]  /*6ca0*/  HMMA.16816.F32.BF16 R92, R4.reuse, R18, R92 ;  /* 0x00000012045c723c */ /* 0x040fe2000004185c */
[----:B------:R-:W3:Y:S05]  /*6cb0*/  LDSM.16.MT88.4 R16, [R170+0xc800] ;  /* 0x00c80000aa10783b */ /* 0x000eea0000004200 */
[C---:B--2---:R-:W-:Y:S06]  /*6cc0*/  HMMA.16816.F32.BF16 R100, R4.reuse, R8, R100 ;  /* 0x000000080464723c */ /* 0x044fec0000041864 */
[----:B------:R-:W-:Y:S01]  /*6cd0*/  HMMA.16816.F32.BF16 R104, R4, R10, R104 ;  /* 0x0000000a0468723c */ /* 0x000fe20000041868 */
[----:B------:R-:W2:Y:S06]  /*6ce0*/  LDSM.16.MT88.4 R8, [R168+0xa800] ;  /* 0x00a80000a808783b */ /* 0x000eac0000004200 */
[----:B------:R-:W-:Y:S01]  /*6cf0*/  FADD.FTZ R4, R36, R67 ;  /* 0x0000004324047221 */ /* 0x000fe20000010000 */
[--C-:B------:R-:W-:Y:S01]  /*6d00*/  FFMA.FTZ R36, R45, UR12, -R32.reuse ;  /* 0x0000000c2d247c23 */ /* 0x100fe20008010820 */
[----:B-----5:R-:W-:Y:S01]  /*6d10*/  F2FP.BF16.F32.PACK_AB R6, R51, R42 ;  /* 0x0000002a3306723e */ /* 0x020fe200000010ff */
[----:B------:R-:W-:Y:S01]  /*6d20*/  FFMA.FTZ R32, R35, UR12, -R32 ;  /* 0x0000000c23207c23 */ /* 0x000fe20008010820 */
[----:B------:R-:W-:Y:S01]  /*6d30*/  FADD.FTZ R4, R33, R4 ;  /* 0x0000000421047221 */ /* 0x000fe20000010000 */
[----:B------:R-:W-:-:S02]  /*6d40*/  F2FP.BF16.F32.PACK_AB R5, R47, R46 ;  /* 0x0000002e2f05723e */ /* 0x000fc400000010ff */
[----:B------:R-:W4:Y:S01]  /*6d50*/  MUFU.EX2 R36, R36 ;  /* 0x0000002400247308 */ /* 0x000f220000000800 */
[----:B------:R-:W-:Y:S01]  /*6d60*/  FADD.FTZ R33, R29, R4 ;  /* 0x000000041d217221 */ /* 0x000fe20000010000 */
[----:B------:R-:W-:-:S03]  /*6d70*/  F2FP.BF16.F32.PACK_AB R4, R44, R57 ;  /* 0x000000392c04723e */ /* 0x000fc600000010ff */
[----:B------:R-:W-:-:S03]  /*6d80*/  FADD.FTZ R35, R28, R33 ;  /* 0x000000211c237221 */ /* 0x000fc60000010000 */
[----:B------:R-:W5:Y:S01]  /*6d90*/  MUFU.EX2 R29, R48 ;  /* 0x00000030001d7308 */ /* 0x000f620000000800 */
[----:B------:R-:W-:-:S07]  /*6da0*/  FADD.FTZ R22, R22, R35 ;  /* 0x0000002316167221 */ /* 0x000fce0000010000 */
[----:B------:R-:W-:Y:S01]  /*6db0*/  MUFU.EX2 R28, R37 ;  /* 0x00000025001c7308 */ /* 0x000fe20000000800 */
[----:B----4-:R-:W-:-:S07]  /*6dc0*/  F2FP.BF16.F32.PACK_AB R7, R36, R41 ;  /* 0x000000292407723e */ /* 0x010fce00000010ff */
[C---:B-1----:R-:W-:Y:S01]  /*6dd0*/  HMMA.16816.F32.BF16 R112, R4.reuse, R12, R112 ;  /* 0x0000000c0470723c */ /* 0x042fe20000041870 */
[----:B------:R-:W1:Y:S05]  /*6de0*/  MUFU.EX2 R33, R32 ;  /* 0x0000002000217308 */ /* 0x000e6a0000000800 */
[C---:B------:R-:W-:Y:S01]  /*6df0*/  HMMA.16816.F32.BF16 R68, R4.reuse, R14, R68 ;  /* 0x0000000e0444723c */ /* 0x040fe20000041844 */
[----:B------:R-:W4:Y:S05]  /*6e00*/  LDSM.16.MT88.4 R12, [R168+0xc800] ;  /* 0x00c80000a80c783b */ /* 0x000f2a0000004200 */
[C---:B---3--:R-:W-:Y:S06]  /*6e10*/  HMMA.16816.F32.BF16 R80, R4.reuse, R16, R80 ;  /* 0x000000100450723c */ /* 0x048fec0000041850 */
[C---:B------:R-:W-:Y:S01]  /*6e20*/  HMMA.16816.F32.BF16 R84, R4.reuse, R18, R84 ;  /* 0x000000120454723c */ /* 0x040fe20000041854 */
[----:B------:R-:W3:Y:S05]  /*6e30*/  LDSM.16.MT88.4 R16, [R168+0xe800] ;  /* 0x00e80000a810783b */ /* 0x000eea0000004200 */
[C---:B--2---:R-:W-:Y:S06]  /*6e40*/  HMMA.16816.F32.BF16 R72, R4.reuse, R8, R72 ;  /* 0x000000080448723c */ /* 0x044fec0000041848 */
[C---:B------:R-:W-:Y:S01]  /*6e50*/  HMMA.16816.F32.BF16 R76, R4.reuse, R10, R76 ;  /* 0x0000000a044c723c */ /* 0x040fe2000004184c */
[----:B------:R-:W2:Y:S05]  /*6e60*/  LDSM.16.MT88.4 R8, [R170+0xe800] ;  /* 0x00e80000aa08783b */ /* 0x000eaa0000004200 */
[C---:B----4-:R-:W-:Y:S06]  /*6e70*/  HMMA.16816.F32.BF16 R88, R4.reuse, R12, R88 ;  /* 0x0000000c0458723c */ /* 0x050fec0000041858 */
[C---:B------:R-:W-:Y:S01]  /*6e80*/  HMMA.16816.F32.BF16 R92, R4.reuse, R14, R92 ;  /* 0x0000000e045c723c */ /* 0x040fe2000004185c */
[----:B------:R-:W4:Y:S05]  /*6e90*/  LDSM.16.MT88.4 R12, [R170+0xac00] ;  /* 0x00ac0000aa0c783b */ /* 0x000f2a0000004200 */
[C---:B---3--:R-:W-:Y:S06]  /*6ea0*/  HMMA.16816.F32.BF16 R100, R4.reuse, R16, R100 ;  /* 0x000000100464723c */ /* 0x048fec0000041864 */
[----:B------:R-:W-:Y:S01]  /*6eb0*/  HMMA.16816.F32.BF16 R104, R4, R18, R104 ;  /* 0x000000120468723c */ /* 0x000fe20000041868 */
[----:B------:R-:W-:-:S02]  /*6ec0*/  FADD.FTZ R16, R21, R22 ;  /* 0x0000001615107221 */ /* 0x000fc40000010000 */
[----:B------:R-:W3:Y:S02]  /*6ed0*/  LDSM.16.MT88.4 R20, [R170+0xcc00] ;  /* 0x00cc0000aa14783b */ /* 0x000ee40000004200 */
[----:B------:R-:W-:Y:S01]  /*6ee0*/  FADD.FTZ R25, R25, R16 ;  /* 0x0000001019197221 */ /* 0x000fe20000010000 */
[----:B--2---:R-:W-:Y:S01]  /*6ef0*/  HMMA.16816.F32.BF16 R108, R4, R8, R108 ;  /* 0x00000008046c723c */ /* 0x004fe2000004186c */
[----:B------:R-:W-:Y:S02]  /*6f00*/  LDSM.16.MT88.4 R16, [R168+0xcc00] ;  /* 0x00cc0000a810783b */ /* 0x000fe40000004200 */
[----:B------:R-:W-:-:S03]  /*6f10*/  FADD.FTZ R24, R24, R25 ;  /* 0x0000001918187221 */ /* 0x000fc60000010000 */
[----:B------:R-:W-:Y:S01]  /*6f20*/  HMMA.16816.F32.BF16 R96, R4, R10, R96 ;  /* 0x0000000a0460723c */ /* 0x000fe20000041860 */
[----:B------:R-:W2:Y:S01]  /*6f30*/  LDSM.16.MT88.4 R8, [R168+0xac00] ;  /* 0x00ac0000a808783b */ /* 0x000ea20000004200 */
[----:B------:R-:W-:-:S04]  /*6f40*/  FADD.FTZ R125, R125, R24 ;  /* 0x000000187d7d7221 */ /* 0x000fc80000010000 */
[----:B------:R-:W-:Y:S01]  /*6f50*/  FADD.FTZ R66, R66, R125 ;  /* 0x0000007d42427221 */ /* 0x000fe20000010000 */
[----:B-----5:R-:W-:Y:S02]  /*6f60*/  F2FP.BF16.F32.PACK_AB R4, R29, R50 ;  /* 0x000000321d04723e */ /* 0x020fe400000010ff */
[----:B------:R-:W-:Y:S01]  /*6f70*/  F2FP.BF16.F32.PACK_AB R6, R193, R54 ;  /* 0x00000036c106723e */ /* 0x000fe200000010ff */
[----:B------:R-:W-:Y:S01]  /*6f80*/  FADD.FTZ R63, R63, R66 ;  /* 0x000000423f3f7221 */ /* 0x000fe20000010000 */
[----:B------:R-:W-:Y:S02]  /*6f90*/  F2FP.BF16.F32.PACK_AB R5, R31, R30 ;  /* 0x0000001e1f05723e */ /* 0x000fe400000010ff */
[----:B-1----:R-:W-:Y:S01]  /*6fa0*/  F2FP.BF16.F32.PACK_AB R7, R33, R28 ;  /* 0x0000001c2107723e */ /* 0x002fe200000010ff */
[----:B------:R-:W-:-:S04]  /*6fb0*/  FADD.FTZ R60, R60, R63 ;  /* 0x0000003f3c3c7221 */ /* 0x000fc80000010000 */
[----:B------:R-:W-:Y:S02]  /*6fc0*/  FADD.FTZ R149, R149, R60 ;  /* 0x0000003c95957221 */ /* 0x000fe40000010000 */
[----:B----4-:R-:W-:Y:S02]  /*6fd0*/  HMMA.16816.F32.BF16 R112, R4, R12, R112 ;  /* 0x0000000c0470723c */ /* 0x010fe40000041870 */
[----:B------:R-:W-:-:S04]  /*6fe0*/  FADD.FTZ R132, R132, R149 ;  /* 0x0000009584847221 */ /* 0x000fc80000010000 */
[----:B------:R-:W-:Y:S01]  /*6ff0*/  HMMA.16816.F32.BF16 R68, R4, R14, R68 ;  /* 0x0000000e0444723c */ /* 0x000fe20000041844 */
[----:B------:R-:W1:Y:S01]  /*7000*/  LDSM.16.MT88.4 R12, [R170+0xec00] ;  /* 0x00ec0000aa0c783b */ /* 0x000e620000004200 */
[----:B------:R-:W-:-:S04]  /*7010*/  FADD.FTZ R147, R147, R132 ;  /* 0x0000008493937221 */ /* 0x000fc80000010000 */
[----:B------:R-:W-:Y:S01]  /*7020*/  FADD.FTZ R126, R126, R147 ;  /* 0x000000937e7e7221 */ /* 0x000fe20000010000 */
[----:B---3--:R-:W-:Y:S03]  /*7030*/  HMMA.16816.F32.BF16 R80, R4, R20, R80 ;  /* 0x000000140450723c */ /* 0x008fe60000041850 */
[----:B------:R-:W-:-:S03]  /*7040*/  FADD.FTZ R143, R143, R126 ;  /* 0x0000007e8f8f7221 */ /* 0x000fc60000010000 */
[----:B------:R-:W-:Y:S01]  /*7050*/  HMMA.16816.F32.BF16 R84, R4, R22, R84 ;  /* 0x000000160454723c */ /* 0x000fe20000041854 */
[----:B------:R-:W-:-:S04]  /*7060*/  FADD.FTZ R56, R56, R143 ;  /* 0x0000008f38387221 */ /* 0x000fc80000010000 */
[----:B------:R-:W-:Y:S01]  /*7070*/  FADD.FTZ R59, R59, R56 ;  /* 0x000000383b3b7221 */ /* 0x000fe20000010000 */
[----:B--2---:R-:W-:Y:S03]  /*7080*/  HMMA.16816.F32.BF16 R72, R4, R8, R72 ;  /* 0x000000080448723c */ /* 0x004fe60000041848 */
[----:B------:R-:W-:-:S03]  /*7090*/  FADD.FTZ R52, R52, R59 ;  /* 0x0000003b34347221 */ /* 0x000fc60000010000 */
[----:B------:R-:W-:Y:S01]  /*70a0*/  HMMA.16816.F32.BF16 R76, R4, R10, R76 ;  /* 0x0000000a044c723c */ /* 0x000fe2000004184c */
[----:B------:R-:W2:Y:S01]  /*70b0*/  LDSM.16.MT88.4 R8, [R168+0xec00] ;  /* 0x00ec0000a808783b */ /* 0x000ea20000004200 */
[----:B------:R-:W-:-:S04]  /*70c0*/  FADD.FTZ R57, R57, R52 ;  /* 0x0000003439397221 */ /* 0x000fc80000010000 */
[----:B------:R-:W-:Y:S01]  /*70d0*/  FADD.FTZ R57, R44, R57 ;  /* 0x000000392c397221 */ /* 0x000fe20000010000 */
[----:B------:R-:W-:Y:S03]  /*70e0*/  HMMA.16816.F32.BF16 R88, R4, R16, R88 ;  /* 0x000000100458723c */ /* 0x000fe60000041858 */
[----:B------:R-:W-:-:S03]  /*70f0*/  FADD.FTZ R42, R42, R57 ;  /* 0x000000392a2a7221 */ /* 0x000fc60000010000 */
[----:B------:R-:W-:Y:S01]  /*7100*/  HMMA.16816.F32.BF16 R92, R4, R18, R92 ;  /* 0x00000012045c723c */ /* 0x000fe2000004185c */
[----:B------:R-:W-:-:S04]  /*7110*/  FADD.FTZ R51, R51, R42 ;  /* 0x0000002a33337221 */ /* 0x000fc80000010000 */
[----:B------:R-:W-:Y:S01]  /*7120*/  FADD.FTZ R50, R50, R51 ;  /* 0x0000003332327221 */ /* 0x000fe20000010000 */
[----:B-1----:R-:W-:Y:S03]  /*7130*/  HMMA.16816.F32.BF16 R108, R4, R12, R108 ;  /* 0x0000000c046c723c */ /* 0x002fe6000004186c */
[----:B------:R-:W-:-:S03]  /*7140*/  FADD.FTZ R29, R29, R50 ;  /* 0x000000321d1d7221 */ /* 0x000fc60000010000 */
[----:B------:R-:W-:Y:S01]  /*7150*/  HMMA.16816.F32.BF16 R96, R4, R14, R96 ;  /* 0x0000000e0460723c */ /* 0x000fe20000041860 */
[----:B------:R-:W-:Y:S01]  /*7160*/  FADD.FTZ R12, R46, R55 ;  /* 0x000000372e0c7221 */ /* 0x000fe20000010000 */
[----:B------:R-:W-:-:S03]  /*7170*/  FADD.FTZ R54, R54, R29 ;  /* 0x0000001d36367221 */ /* 0x000fc60000010000 */
[----:B------:R-:W-:Y:S01]  /*7180*/  FADD.FTZ R12, R47, R12 ;  /* 0x0000000c2f0c7221 */ /* 0x000fe20000010000 */
[----:B------:R-:W-:-:S03]  /*7190*/  FADD.FTZ R193, R193, R54 ;  /* 0x00000036c1c17221 */ /* 0x000fc60000010000 */
[----:B------:R-:W-:-:S04]  /*71a0*/  FADD.FTZ R41, R41, R12 ;  /* 0x0000000c29297221 */ /* 0x000fc80000010000 */
[----:B------:R-:W-:Y:S01]  /*71b0*/  FADD.FTZ R41, R36, R41 ;  /* 0x0000002924297221 */ /* 0x000fe20000010000 */
[----:B--2---:R-:W-:Y:S03]  /*71c0*/  HMMA.16816.F32.BF16 R100, R4, R8, R100 ;  /* 0x000000080464723c */ /* 0x004fe60000041864 */
[----:B------:R-:W-:-:S04]  /*71d0*/  FADD.FTZ R30, R30, R41 ;  /* 0x000000291e1e7221 */ /* 0x000fc80000010000 */
[----:B------:R-:W-:Y:S01]  /*71e0*/  FADD.FTZ R31, R31, R30 ;  /* 0x0000001e1f1f7221 */ /* 0x000fe20000010000 */
[----:B------:R-:W-:Y:S03]  /*71f0*/  HMMA.16816.F32.BF16 R104, R4, R10, R104 ;  /* 0x0000000a0468723c */ /* 0x000fe60000041868 */
[----:B------:R-:W-:-:S04]  /*7200*/  FADD.FTZ R28, R28, R31 ;  /* 0x0000001f1c1c7221 */ /* 0x000fc80000010000 */
[----:B------:R-:W-:Y:S01]  /*7210*/  FADD.FTZ R194, R33, R28 ;  /* 0x0000001c21c27221 */ /* 0x000fe20000010000 */
[----:B------:R-:W-:-:S01]  /*7220*/  NOP ;  /* 0x0000000000007918 */ /* 0x000fc20000000000 */
[----:B------:R-:W-:-:S15]  /*7230*/  @!P4 BRA `(.L_x_730) ;  /* 0x000000480068c947 */ /* 0x000fde0003800000 */
[----:B------:R-:W-:-:S04]  /*7240*/  DEPBAR.LE SB0, 0x0 ;  /* 0x000080000000791a */ /* 0x000fc80000000000 */
[----:B------:R-:W-:Y:S01]  /*7250*/  IADD3 R181, R136, -0x2, RZ ;  /* 0xfffffffe88b57810 */ /* 0x000fe20007ffe0ff */
[----:B------:R-:W-:Y:S06]  /*7260*/  BAR.SYNC.DEFER_BLOCKING 0x0 ;  /* 0x0000000000007b1d */ /* 0x000fec0000010000 */
[----:B------:R-:W-:Y:S05]  /*7270*/  @!P6 BRA `(.L_x_731) ;  /* 0x0000000000ece947 */ /* 0x000fea0003800000 */
[----:B------:R-:W1:Y:S01]  /*7280*/  LDC R4, c[0x0][0x380] ;  /* 0x0000e000ff047b82 */ /* 0x000e620000000800 */
[----:B------:R-:W-:Y:S01]  /*7290*/  IMAD.SHL.U32 R5, R181, 0x80, RZ ;  /* 0x00000080b5057824 */ /* 0x000fe200078e00ff */
[----:B------:R-:W-:-:S04]  /*72a0*/  ULDC.64 UR4, c[0x0][0x238] ;  /* 0x00008e0000047ab9 */ /* 0x000fc80000000a00 */
[C---:B------:R-:W-:Y:S02]  /*72b0*/  IADD3 R13, R5.reuse, 0x80, RZ ;  /* 0x00000080050d7810 */ /* 0x040fe40007ffe0ff */
[----:B------:R-:W-:Y:S02]  /*72c0*/  IABS R7, R5 ;  /* 0x0000000500077213 */ /* 0x000fe40000000000 */
[----:B------:R-:W-:Y:S02]  /*72d0*/  IABS R9, R13 ;  /* 0x0000000d00097213 */ /* 0x000fe40000000000 */
[-C--:B-1----:R-:W-:Y:S02]  /*72e0*/  IABS R3, R4.reuse ;  /* 0x0000000400037213 */ /* 0x082fe40000000000 */
[-C--:B------:R-:W-:Y:S02]  /*72f0*/  LOP3.LUT R5, R5, R4.reuse, RZ, 0x3c, !PT ;  /* 0x0000000405057212 */ /* 0x080fe400078e3cff */
[----:B------:R-:W1:Y:S01]  /*7300*/  I2F.RP R6, R3 ;  /* 0x0000000300067306 */ /* 0x000e620000209400 */
[----:B------:R-:W-:-:S02]  /*7310*/  LOP3.LUT R13, R13, R4, RZ, 0x3c, !PT ;  /* 0x000000040d0d7212 */ /* 0x000fc400078e3cff */
[----:B------:R-:W-:Y:S02]  /*7320*/  ISETP.GE.AND P0, PT, R5, RZ, PT ;  /* 0x000000ff0500720c */ /* 0x000fe40003f06270 */
[----:B------:R-:W-:-:S03]  /*7330*/  ISETP.GE.AND P2, PT, R13, RZ, PT ;  /* 0x000000ff0d00720c */ /* 0x000fc60003f46270 */
[----:B-1----:R-:W1:Y:S02]  /*7340*/  MUFU.RCP R14, R6 ;  /* 0x00000006000e7308 */ /* 0x002e640000001000 */
[----:B-1----:R-:W-:-:S06]  /*7350*/  VIADD R14, R14, 0xffffffe ;  /* 0x0ffffffe0e0e7836 */ /* 0x002fcc0000000000 */
[----:B------:R-:W1:Y:S02]  /*7360*/  F2I.FTZ.U32.TRUNC.NTZ R15, R14 ;  /* 0x0000000e000f7305 */ /* 0x000e64000021f000 */
[----:B-1----:R-:W-:Y:S01]  /*7370*/  IADD3 R10, RZ, -R15, RZ ;  /* 0x8000000fff0a7210 */ /* 0x002fe20007ffe0ff */
[----:B------:R-:W-:-:S04]  /*7380*/  IMAD.MOV.U32 R14, RZ, RZ, RZ ;  /* 0x000000ffff0e7224 */ /* 0x000fc800078e00ff */
[----:B------:R-:W-:-:S04]  /*7390*/  IMAD R10, R10, R3, RZ ;  /* 0x000000030a0a7224 */ /* 0x000fc800078e02ff */
[----:B------:R-:W-:-:S06]  /*73a0*/  IMAD.HI.U32 R10, R15, R10, R14 ;  /* 0x0000000a0f0a7227 */ /* 0x000fcc00078e000e */
[----:B------:R-:W-:-:S04]  /*73b0*/  IMAD.HI.U32 R11, R10, R9, RZ ;  /* 0x000000090a0b7227 */ /* 0x000fc800078e00ff */
[----:B------:R-:W-:Y:S01]  /*73c0*/  IMAD.HI.U32 R10, R10, R7, RZ ;  /* 0x000000070a0a7227 */ /* 0x000fe200078e00ff */
[----:B------:R-:W-:-:S03]  /*73d0*/  IADD3 R8, -R11, RZ, RZ ;  /* 0x000000ff0b087210 */ /* 0x000fc60007ffe1ff */
[----:B------:R-:W-:Y:S02]  /*73e0*/  IMAD.MOV R6, RZ, RZ, -R10 ;  /* 0x000000ffff067224 */ /* 0x000fe400078e0a0a */
[C---:B------:R-:W-:Y:S02]  /*73f0*/  IMAD R8, R3.reuse, R8, R9 ;  /* 0x0000000803087224 */ /* 0x040fe400078e0209 */
[C---:B------:R-:W-:Y:S01]  /*7400*/  IMAD R6, R3.reuse, R6, R7 ;  /* 0x0000000603067224 */ /* 0x040fe200078e0207 */
[----:B------:R-:W-:Y:S02]  /*7410*/  LOP3.LUT R7, RZ, R4, RZ, 0x33, !PT ;  /* 0x00000004ff077212 */ /* 0x000fe400078e33ff */
        /* <DEDUP_REMOVED lines=8> */
[----:B------:R-:W-:-:S09]  /*74a0*/  ISETP.NE.AND P1, PT, R4, RZ, PT ;  /* 0x000000ff0400720c */ /* 0x000fd20003f25270 */
[----:B------:R-:W-:Y:S02]  /*74b0*/  @P5 IADD3 R11, R11, 0x1, RZ ;  /* 0x000000010b0b5810 */ /* 0x000fe40007ffe0ff */
[----:B------:R-:W-:Y:S02]  /*74c0*/  @P4 VIADD R10, R10, 0x1 ;  /* 0x000000010a0a4836 */ /* 0x000fe40000000000 */
[----:B------:R-:W-:Y:S02]  /*74d0*/  @!P2 IADD3 R11, -R11, RZ, RZ ;  /* 0x000000ff0b0ba210 */ /* 0x000fe40007ffe1ff */
[----:B------:R-:W-:Y:S02]  /*74e0*/  @!P0 IMAD.MOV R10, RZ, RZ, -R10 ;  /* 0x000000ffff0a8224 */ /* 0x000fe400078e0a0a */
[----:B------:R-:W-:-:S03]  /*74f0*/  SEL R3, R7, R11, !P1 ;  /* 0x0000000b07037207 */ /* 0x000fc60004800000 */
[----:B------:R-:W-:Y:S02]  /*7500*/  SEL R7, R7, R10, !P1 ;  /* 0x0000000a07077207 */ /* 0x000fe40004800000 */
[----:B------:R-:W-:-:S04]  /*7510*/  IMAD.WIDE R12, R3, 0x4, R186 ;  /* 0x00000004030c7825 */ /* 0x000fc800078e02ba */
[----:B------:R-:W-:Y:S01]  /*7520*/  IMAD.WIDE R10, R7, 0x4, R186 ;  /* 0x00000004070a7825 */ /* 0x000fe200078e02ba */
[----:B------:R-:W2:Y:S04]  /*7530*/  LDG.E R6, desc[UR10][R12.64] ;  /* 0x0000000a0c067981 */ /* 0x000ea8000c1e1900 */
[----:B------:R-:W2:Y:S01]  /*7540*/  LDG.E R5, desc[UR10][R10.64] ;  /* 0x0000000a0a057981 */ /* 0x000ea2000c1e1900 */
[----:B------:R-:W-:-:S05]  /*7550*/  IADD3 R3, R3, -R7, RZ ;  /* 0x8000000703037210 */ /* 0x000fca0007ffe0ff */
[----:B------:R-:W-:-:S04]  /*7560*/  IMAD R4, R3, R4, -0x80 ;  /* 0xffffff8003047424 */ /* 0x000fc800078e0204 */
[----:B------:R-:W-:Y:S01]  /*7570*/  IMAD.WIDE.U32 R8, R4, R130, RZ ;  /* 0x0000008204087225 */ /* 0x000fe200078e00ff */
[----:B------:R-:W-:-:S05]  /*7580*/  SHF.R.S32.HI R3, RZ, 0x1f, R4 ;  /* 0x0000001fff037819 */ /* 0x000fca0000011404 */
[----:B------:R-:W-:-:S04]  /*7590*/  IMAD R3, R3, R130, RZ ;  /* 0x0000008203037224 */ /* 0x000fc800078e02ff */
[----:B------:R-:W-:-:S05]  /*75a0*/  IMAD R3, R4, R131, R3 ;  /* 0x0000008304037224 */ /* 0x000fca00078e0203 */
[----:B------:R-:W-:Y:S01]  /*75b0*/  IADD3 R9, R9, R3, RZ ;  /* 0x0000000309097210 */ /* 0x000fe20007ffe0ff */
[----:B--2---:R-:W-:-:S05]  /*75c0*/  IMAD.IADD R5, R5, 0x1, -R6 ;  /* 0x0000000105057824 */ /* 0x004fca00078e0a06 */
[----:B------:R-:W-:-:S05]  /*75d0*/  SHF.R.S32.HI R6, RZ, 0x1f, R5 ;  /* 0x0000001fff067819 */ /* 0x000fca0000011405 */
[----:B------:R-:W-:-:S04]  /*75e0*/  IMAD R6, R6, UR4, RZ ;  /* 0x0000000406067c24 */ /* 0x000fc8000f8e02ff */
[C---:B------:R-:W-:Y:S02]  /*75f0*/  IMAD R6, R5.reuse, UR5, R6 ;  /* 0x0000000505067c24 */ /* 0x040fe4000f8e0206 */
[----:B------:R-:W-:-:S04]  /*7600*/  IMAD.WIDE.U32 R4, R5, UR4, R8 ;  /* 0x0000000405047c25 */ /* 0x000fc8000f8e0008 */
[----:B------:R-:W-:Y:S01]  /*7610*/  IMAD.IADD R11, R5, 0x1, R6 ;  /* 0x00000001050b7824 */ /* 0x000fe200078e0206 */
[----:B------:R-:W-:Y:S06]  /*7620*/  BRA `(.L_x_732) ;  /* 0x0000000000087947 */ /* 0x000fec0003800000 */
.L_x_731:
[----:B------:R-:W-:-:S04]  /*7630*/  LEA R4, -R130, RZ, 0x7 ;  /* 0x000000ff82047211 */ /* 0x000fc800078e39ff */
[----:B------:R-:W-:-:S07]  /*7640*/  SHF.R.S32.HI R11, RZ, 0x1f, R4 ;  /* 0x0000001fff0b7819 */ /* 0x000fce0000011404 */
.L_x_732:
[----:B------:R-:W-:Y:S02]  /*7650*/  ULDC UR4, c[0x0][0x2d0] ;  /* 0x0000b40000047ab9 */ /* 0x000fe40000000800 */
[----:B------:R-:W-:Y:S02]  /*7660*/  ISETP.GE.AND P3, PT, R175, UR4, PT ;  /* 0x00000004af007c0c */ /* 0x000fe4000bf66270 */
[----:B------:R-:W-:Y:S02]  /*7670*/  ISETP.GE.AND P2, PT, R174, UR4, PT ;  /* 0x00000004ae007c0c */ /* 0x000fe4000bf46270 */
[----:B------:R-:W-:-:S09]  /*7680*/  ISETP.GE.AND P4, PT, R184, UR4, PT ;  /* 0x00000004b8007c0c */ /* 0x000fd2000bf86270 */
[----:B------:R-:W-:-:S04]  /*7690*/  @!P3 IADD3 R6, P0, R4, R118, RZ ;  /* 0x000000760406b210 */ /* 0x000fc80007f1e0ff */
[----:B------:R-:W-:Y:S01]  /*76a0*/  @!P3 LEA R16, P1, R6, UR6, 0x1 ;  /* 0x000000060610bc11 */ /* 0x000fe2000f8208ff */
[--C-:B------:R-:W-:Y:S01]  /*76b0*/  @!P3 IMAD.X R3, R11, 0x1, R116.reuse, P0 ;  /* 0x000000010b03b824 */ /* 0x100fe200000e0674 */
[----:B------:R-:W-:Y:S01]  /*76c0*/  LEA R142, P0, R4, R196, 0x1 ;  /* 0x000000c4048e7211 */ /* 0x000fe200078008ff */
[----:B------:R-:W-:Y:S03]  /*76d0*/  @P4 STS [R182+0x9000], RZ ;  /* 0x009000ffb6004388 */ /* 0x000fe60000000800 */
[----:B------:R-:W-:Y:S01]  /*76e0*/  @!P3 LEA.HI.X R17, R6, UR7, R3, 0x1, P1 ;  /* 0x000000070611bc11 */ /* 0x000fe200088f0c03 */
[----:B------:R-:W-:Y:S01]  /*76f0*/  @P4 STS [R182+0x9004], RZ ;  /* 0x009004ffb6004388 */ /* 0x000fe20000000800 */
[----:B------:R-:W-:Y:S02]  /*7700*/  IADD3 R7, P1, R179, R4, RZ ;  /* 0x00000004b3077210 */ /* 0x000fe40007f3e0ff */
[C-C-:B------:R-:W-:Y:S01]  /*7710*/  LEA.HI.X R143, R4.reuse, R197, R11.reuse, 0x1, P0 ;  /* 0x000000c5048f7211 */ /* 0x140fe200000f0c0b */
[----:B------:R-:W-:Y:S01]  /*7720*/  @P4 STS.64 [R182+0x9008], RZ ;  /* 0x009008ffb6004388 */ /* 0x000fe20000000a00 */
[-C--:B------:R-:W-:Y:S01]  /*7730*/  @!P2 IADD3 R5, P0, R4, R118.reuse, RZ ;  /* 0x000000760405a210 */ /* 0x080fe20007f1e0ff */
[----:B------:R-:W-:Y:S01]  /*7740*/  IMAD.X R3, R178, 0x1, R11, P1 ;  /* 0x00000001b2037824 */ /* 0x000fe200008e060b */
[C---:B------:R-:W-:Y:S01]  /*7750*/  @!P3 IADD3 R9, P1, R7.reuse, R118, RZ ;  /* 0x000000760709b210 */ /* 0x040fe20007f3e0ff */
[----:B------:R-:W-:Y:S01]  /*7760*/  @!PT LDS RZ, [RZ] ;  /* 0x00000000fffff984 */ /* 0x000fe20000000800 */
[----:B------:R-:W-:Y:S01]  /*7770*/  @!PT LDS RZ, [RZ] ;  /* 0x00000000fffff984 */ /* 0x000fe20000000800 */
[----:B------:R-:W-:Y:S01]  /*7780*/  @!PT LDS RZ, [RZ] ;  /* 0x00000000fffff984 */ /* 0x000fe20000000800 */
[----:B------:R-:W-:Y:S01]  /*7790*/  @!P4 LDGSTS.E.BYPASS.LTC128B.128 [R182+0x9000], desc[UR10][R142.64] ;  /* 0x090000008eb6cfae */ /* 0x000fe2000b901d4a */
[----:B------:R-:W-:Y:S01]  /*77a0*/  @!P4 LEA R14, P5, R7, R196, 0x1 ;  /* 0x000000c4070ec211 */ /* 0x000fe200078a08ff */
[--C-:B------:R-:W-:Y:S01]  /*77b0*/  @!P2 IMAD.X R4, R11, 0x1, R116.reuse, P0 ;  /* 0x000000010b04a824 */ /* 0x100fe200000e0674 */
[----:B------:R-:W-:Y:S01]  /*77c0*/  @!P2 LEA R10, P0, R5, UR6, 0x1 ;  /* 0x00000006050aac11 */ /* 0x000fe2000f8008ff */
[----:B------:R-:W-:Y:S01]  /*77d0*/  @!P3 IMAD.X R6, R3, 0x1, R116, P1 ;  /* 0x000000010306b824 */ /* 0x000fe200008e0674 */
[----:B------:R-:W-:Y:S01]  /*77e0*/  @!P3 LEA R12, P1, R9, UR6, 0x1 ;  /* 0x00000006090cbc11 */ /* 0x000fe2000f8208ff */
[----:B------:R-:W-:Y:S01]  /*77f0*/  @P3 STS.128 [R182+0xb000], RZ ;  /* 0x00b000ffb6003388 */ /* 0x000fe20000000c00 */
[----:B------:R-:W-:-:S02]  /*7800*/  @!P2 LEA.HI.X R11, R5, UR7, R4, 0x1, P0 ;  /* 0x00000007050bac11 */ /* 0x000fc400080f0c04 */
[----:B------:R-:W-:Y:S01]  /*7810*/  @!P3 LEA.HI.X R13, R9, UR7, R6, 0x1, P1 ;  /* 0x00000007090dbc11 */ /* 0x000fe200088f0c06 */
[----:B------:R-:W-:Y:S01]  /*7820*/  @!PT LDS RZ, [RZ] ;  /* 0x00000000fffff984 */ /* 0x000fe20000000800 */
[----:B------:R-:W-:Y:S01]  /*7830*/  @!PT LDS RZ, [RZ] ;  /* 0x00000000fffff984 */ /* 0x000fe20000000800 */
[----:B------:R-:W-:Y:S01]  /*7840*/  @!PT LDS RZ, [RZ] ;  /* 0x00000000fffff984 */ /* 0x000fe20000000800 */
[----:B------:R-:W-:Y:S01]  /*7850*/  @!P3 LDGSTS.E.BYPASS.LTC128B.128 [R182+0xb000], desc[UR10][R16.64+0x40] ;  /* 0x0b00004010b6bfae */ /* 0x000fe2000b901d4a */
[----:B------:R-:W-:Y:S02]  /*7860*/  IADD3 R6, P1, R179, R7, RZ ;  /* 0x00000007b3067210 */ /* 0x000fe40007f3e0ff */
[CC--:B------:R-:W-:Y:S01]  /*7870*/  @!P2 IADD3 R4, P0, R7.reuse, R118.reuse, RZ ;  /* 0x000000760704a210 */ /* 0x0c0fe20007f1e0ff */
[----:B------:R-:W-:Y:S01]  /*7880*/  @P2 STS.128 [R182+0xd000], RZ ;  /* 0x00d000ffb6002388 */ /* 0x000fe20000000c00 */
[--C-:B------:R-:W-:Y:S01]  /*7890*/  @!P4 LEA.HI.X R15, R7, R197, R3.reuse, 0x1, P5 ;  /* 0x000000c5070fc211 */ /* 0x100fe200028f0c03 */
[----:B------:R-:W-:Y:S01]  /*78a0*/  IMAD.X R5, R178, 0x1, R3, P1 ;  /* 0x00000001b2057824 */ /* 0x000fe200008e0603 */
[----:B------:R-:W-:Y:S01]  /*78b0*/  @!P3 IADD3 R7, P1, R6, R118, RZ ;  /* 0x000000760607b210 */ /* 0x000fe20007f3e0ff */
[----:B------:R-:W-:Y:S01]  /*78c0*/  @!P2 IMAD.X R3, R3, 0x1, R116, P0 ;  /* 0x000000010303a824 */ /* 0x000fe200000e0674 */
[----:B------:R-:W-:Y:S01]  /*78d0*/  @!P2 LEA R8, P0, R4, UR6, 0x1 ;  /* 0x000000060408ac11 */ /* 0x000fe2000f8008ff */
[----:B------:R-:W-:Y:S01]  /*78e0*/  @!PT LDS RZ, [RZ] ;  /* 0x00000000fffff984 */ /* 0x000fe20000000800 */
[----:B------:R-:W-:Y:S01]  /*78f0*/  @!PT LDS RZ, [RZ] ;  /* 0x00000000fffff984 */ /* 0x000fe20000000800 */
[----:B------:R-:W-:Y:S01]  /*7900*/  @!PT LDS RZ, [RZ] ;  /* 0x00000000fffff984 */ /* 0x000fe20000000800 */
[----:B------:R-:W-:Y:S01]  /*7910*/  @!P2 LDGSTS.E.BYPASS.LTC128B.128 [R182+0xd000], desc[UR10][R10.64+0x80] ;  /* 0x0d0000800ab6afae */ /* 0x000fe2000b901d4a */
[----:B------:R-:W-:-:S02]  /*7920*/  @!P4 LEA R22, P5, R6, R196, 0x1 ;  /* 0x000000c40616c211 */ /* 0x000fc400078a08ff */
[----:B------:R-:W-:Y:S01]  /*7930*/  @!P2 LEA.HI.X R9, R4, UR7, R3, 0x1, P0 ;  /* 0x000000070409ac11 */ /* 0x000fe200080f0c03 */
[----:B------:R-:W-:Y:S01]  /*7940*/  @!P3 IMAD.X R4, R5, 0x1, R116, P1 ;  /* 0x000000010504b824 */ /* 0x000fe200008e0674 */
[C---:B------:R-:W-:Y:S01]  /*7950*/  @!P3 LEA R18, P1, R7.reuse, UR6, 0x1 ;  /* 0x000000060712bc11 */ /* 0x040fe2000f8208ff */
[----:B------:R-:W-:Y:S01]  /*7960*/  @P4 STS.128 [R182+0x9800], RZ ;  /* 0x009800ffb6004388 */ /* 0x000fe20000000c00 */
[C---:B------:R-:W-:Y:S02]  /*7970*/  @!P2 IADD3 R3, P0, R6.reuse, R118, RZ ;  /* 0x000000760603a210 */ /* 0x040fe40007f1e0ff */
[----:B------:R-:W-:Y:S01]  /*7980*/  @!P3 LEA.HI.X R19, R7, UR7, R4, 0x1, P1 ;  /* 0x000000070713bc11 */ /* 0x000fe200088f0c04 */
[----:B------:R-:W-:Y:S01]  /*7990*/  @!PT LDS RZ, [RZ] ;  /* 0x00000000fffff984 */ /* 0x000fe20000000800 */
[----:B------:R-:W-:Y:S01]  /*79a0*/  @!PT LDS RZ, [RZ] ;  /* 0x00000000fffff984 */ /* 0x000fe20000000800 */
[----:B------:R-:W-:Y:S01]  /*79b0*/  @!PT LDS RZ, [RZ] ;  /* 0x00000000fffff984 */ /* 0x000fe20000000800 */
[----:B------:R-:W-:Y:S01]  /*79c0*/  @!P4 LDGSTS.E.BYPASS.LTC128B.128 [R182+0x9800], desc[UR10][R14.64] ;  /* 0x098000000eb6cfae */ /* 0x000fe2000b901d4a */
[----:B------:R-:W-:Y:S01]  /*79d0*/  IADD3 R7, P1, R179, R6, RZ ;  /* 0x00000006b3077210 */ /* 0x000fe20007f3e0ff */
[----:B------:R-:W-:Y:S01]  /*79e0*/  @!P2 IMAD.X R4, R5, 0x1, R116, P0 ;  /* 0x000000010504a824 */ /* 0x000fe200000e0674 */
[C---:B------:R-:W-:Y:S01]  /*79f0*/  @!P2 LEA R20, P0, R3.reuse, UR6, 0x1 ;  /* 0x000000060314ac11 */ /* 0x040fe2000f8008ff */
[----:B------:R-:W-:Y:S01]  /*7a00*/  @P3 STS.128 [R182+0xb800], RZ ;  /* 0x00b800ffb6003388 */ /* 0x000fe20000000c00 */
[--C-:B------:R-:W-:Y:S01]  /*7a10*/  @!P4 LEA.HI.X R23, R6, R197, R5.reuse, 0x1, P5 ;  /* 0x000000c50617c211 */ /* 0x100fe200028f0c05 */
[----:B------:R-:W-:Y:S01]  /*7a20*/  IMAD.X R5, R178, 0x1, R5, P1 ;  /* 0x00000001b2057824 */ /* 0x000fe200008e0605 */
[----:B------:R-:W-:Y:S01]  /*7a30*/  @!P2 LEA.HI.X R21, R3, UR7, R4, 0x1, P0 ;  /* 0x000000070315ac11 */ /* 0x000fe200080f0c04 */
[----:B------:R-:W-:Y:S01]  /*7a40*/  @!PT LDS RZ, [RZ] ;  /* 0x00000000fffff984 */ /* 0x000fe20000000800 */
[----:B------:R-:W-:Y:S01]  /*7a50*/  @!PT LDS RZ, [RZ] ;  /* 0x00000000fffff984 */ /* 0x000fe20000000800 */
[----:B------:R-:W-:Y:S01]  /*7a60*/  @!PT LDS RZ, [RZ] ;  /* 0x00000000fffff984 */ /* 0x000fe20000000800 */
[----:B------:R1:W-:Y:S01]  /*7a70*/  @!P3 LDGSTS.E.BYPASS.LTC128B.128 [R182+0xb800], desc[UR10][R12.64+0x40] ;  /* 0x0b8000400cb6bfae */ /* 0x0003e2000b901d4a */
[----:B------:R-:W-:-:S02]  /*7a80*/  @!P3 IADD3 R3, P1, R7, R118, RZ ;  /* 0x000000760703b210 */ /* 0x000fc40007f3e0ff */
[C---:B------:R-:W-:Y:S01]  /*7a90*/  @!P4 LEA R24, P5, R7.reuse, R196, 0x1 ;  /* 0x000000c40718c211 */ /* 0x040fe200078a08ff */
[----:B------:R-:W-:Y:S01]  /*7aa0*/  @P2 STS.128 [R182+0xd800], RZ ;  /* 0x00d800ffb6002388 */ /* 0x000fe20000000c00 */
[----:B------:R-:W-:Y:S01]  /*7ab0*/  @!P2 IADD3 R118, P0, R7, R118, RZ ;  /* 0x000000760776a210 */ /* 0x000fe20007f1e0ff */
[--C-:B------:R-:W-:Y:S01]  /*7ac0*/  @!P3 IMAD.X R4, R5, 0x1, R116.reuse, P1 ;  /* 0x000000010504b824 */ /* 0x100fe200008e0674 */
[----:B------:R-:W-:Y:S01]  /*7ad0*/  @!P4 LEA.HI.X R25, R7, R197, R5, 0x1, P5 ;  /* 0x000000c50719c211 */ /* 0x000fe200028f0c05 */
[----:B------:R-:W-:Y:S01]  /*7ae0*/  @!PT LDS RZ, [RZ] ;  /* 0x00000000fffff984 */ /* 0x000fe20000000800 */
[----:B------:R-:W-:Y:S01]  /*7af0*/  @!PT LDS RZ, [RZ] ;  /* 0x00000000fffff984 */ /* 0x000fe20000000800 */
[----:B------:R-:W-:Y:S01]  /*7b00*/  @!PT LDS RZ, [RZ] ;  /* 0x00000000fffff984 */ /* 0x000fe20000000800 */
[----:B------:R-:W-:Y:S01]  /*7b10*/  @!P2 LDGSTS.E.BYPASS.LTC128B.128 [R182+0xd800], desc[UR10][R8.64+0x80] ;  /* 0x0d80008008b6afae */ /* 0x000fe2000b901d4a */
[----:B------:R-:W-:Y:S01]  /*7b20*/  @!P3 LEA R30, P1, R3, UR6, 0x1 ;  /* 0x00000006031ebc11 */ /* 0x000fe2000f8208ff */
[----:B------:R-:W-:Y:S01]  /*7b30*/  @!P2 IMAD.X R5, R5, 0x1, R116, P0 ;  /* 0x000000010505a824 */ /* 0x000fe200000e0674 */
[C---:B------:R-:W-:Y:S01]  /*7b40*/  @!P2 LEA R28, P0, R118.reuse, UR6, 0x1 ;  /* 0x00000006761cac11 */ /* 0x040fe2000f8008ff */
[----:B------:R-:W-:Y:S01]  /*7b50*/  @P4 STS.128 [R182+0xa000], RZ ;  /* 0x00a000ffb6004388 */ /* 0x000fe20000000c00 */
[----:B------:R-:W-:Y:S01]  /*7b60*/  @!P3 LEA.HI.X R31, R3, UR7, R4, 0x1, P1 ;  /* 0x00000007031fbc11 */ /* 0x000fe200088f0c04 */
[----:B------:R-:W-:Y:S01]  /*7b70*/  IMAD.MOV.U32 R196, RZ, RZ, R142 ;  /* 0x000000ffffc47224 */ /* 0x000fe200078e008e */
[----:B------:R-:W-:Y:S01]  /*7b80*/  @!P2 LEA.HI.X R29, R118, UR7, R5, 0x1, P0 ;  /* 0x00000007761dac11 */ /* 0x000fe200080f0c05 */
[----:B------:R-:W-:Y:S01]  /*7b90*/  @!PT LDS RZ, [RZ] ;  /* 0x00000000fffff984 */ /* 0x000fe20000000800 */
[----:B------:R-:W-:Y:S01]  /*7ba0*/  @!PT LDS RZ, [RZ] ;  /* 0x00000000fffff984 */ /* 0x000fe20000000800 */
[----:B------:R-:W-:Y:S01]  /*7bb0*/  @!PT LDS RZ, [RZ] ;  /* 0x00000000fffff984 */ /* 0x000fe20000000800 */
[----:B------:R-:W-:Y:S01]  /*7bc0*/  @!P4 LDGSTS.E.BYPASS.LTC128B.128 [R182+0xa000], desc[UR10][R22.64] ;  /* 0x0a00000016b6cfae */ /* 0x000fe2000b901d4a */
[----:B------:R-:W-:-:S03]  /*7bd0*/  IMAD.MOV.U32 R197, RZ, RZ, R143 ;  /* 0x000000ffffc57224 */ /* 0x000fc600078e008f */
[----:B------:R-:W-:Y:S04]  /*7be0*/  @P3 STS.128 [R182+0xc000], RZ ;  /* 0x00c000ffb6003388 */ /* 0x000fe80000000c00 */
[----:B------:R-:W-:Y:S01]  /*7bf0*/  @!PT LDS RZ, [RZ] ;  /* 0x00000000fffff984 */ /* 0x000fe20000000800 */
[----:B------:R-:W-:Y:S01]  /*7c00*/  @!PT LDS RZ, [RZ] ;  /* 0x00000000fffff984 */ /* 0x000fe20000000800 */
[----:B------:R-:W-:Y:S01]  /*7c10*/  @!PT LDS RZ, [RZ] ;  /* 0x00000000fffff984 */ /* 0x000fe20000000800 */
[----:B------:R2:W-:Y:S04]  /*7c20*/  @!P3 LDGSTS.E.BYPASS.LTC128B.128 [R182+0xc000], desc[UR10][R18.64+0x40] ;  /* 0x0c00004012b6bfae */ /* 0x0005e8000b901d4a */
        /* <DEDUP_REMOVED lines=9> */
[----:B------:R-:W-:Y:S04]  /*7cc0*/  @!P4 LDGSTS.E.BYPASS.LTC128B.128 [R182+0xa800], desc[UR10][R24.64] ;  /* 0x0a80000018b6cfae */ /* 0x000fe8000b901d4a */
        /* <DEDUP_REMOVED lines=9> */
[----:B------:R4:W-:Y:S04]  /*7d60*/  @!P2 LDGSTS.E.BYPASS.LTC128B.128 [R182+0xe800], desc[UR10][R28.64+0x80] ;  /* 0x0e8000801cb6afae */ /* 0x0009e8000b901d4a */
[----:B-1----:R-:W-:Y:S04]  /*7d70*/  LDSM.16.M88.4 R12, [R173] ;  /* 0x00000000ad0c783b */ /* 0x002fe80000000200 */
[----:B------:R-:W1:Y:S04]  /*7d80*/  LDSM.16.M88.4 R4, [R172+0x3000] ;  /* 0x00300000ac04783b */ /* 0x000e680000000200 */
[----:B------:R-:W5:Y:S04]  /*7d90*/  LDSM.16.M88.4 R60, [R172+0x3400] ;  /* 0x00340000ac3c783b */ /* 0x000f680000000200 */
[----:B------:R-:W-:Y:S04]  /*7da0*/  LDSM.16.M88.4 R116, [R171] ;  /* 0x00000000ab74783b */ /* 0x000fe80000000200 */
[----:B--2---:R-:W2:Y:S04]  /*7db0*/  LDSM.16.M88.4 R16, [R169+0x3000] ;  /* 0x00300000a910783b */ /* 0x004ea80000000200 */
[----:B---3--:R-:W3:Y:S04]  /*7dc0*/  LDSM.16.M88.4 R20, [R169+0x3400] ;  /* 0x00340000a914783b */ /* 0x008ee80000000200 */
[----:B------:R-:W3:Y:S04]  /*7dd0*/  LDSM.16.M88.4 R52, [R172+0x3800] ;  /* 0x00380000ac34783b */ /* 0x000ee80000000200 */
[----:B------:R-:W3:Y:S04]  /*7de0*/  LDSM.16.M88.4 R44, [R172+0x3c00] ;  /* 0x003c0000ac2c783b */ /* 0x000ee80000000200 */
[----:B----4-:R-:W4:Y:S04]  /*7df0*/  LDSM.16.M88.4 R28, [R172+0x4400] ;  /* 0x00440000ac1c783b */ /* 0x010f280000000200 */
[----:B------:R-:W4:Y:S04]  /*7e00*/  LDSM.16.M88.4 R24, [R169+0x3800] ;  /* 0x00380000a918783b */ /* 0x000f280000000200 */
[----:B------:R-:W4:Y:S01]  /*7e10*/  LDSM.16.M88.4 R36, [R172+0x4000] ;  /* 0x00400000ac24783b */ /* 0x000f220000000200 */
[C---:B-1----:R-:W-:Y:S03]  /*7e20*/  HMMA.16816.F32.BF16 R8, R12.reuse, R4, RZ ;  /* 0x000000040c08723c */ /* 0x042fe600000418ff */
[----:B------:R-:W-:Y:S04]  /*7e30*/  LDSM.16.M88.4 R124, [R172+0x4c00] ;  /* 0x004c0000ac7c783b */ /* 0x000fe80000000200 */
[----:B------:R-:W-:Y:S01]  /*7e40*/  LDSM.16.M88.4 R120, [R169+0x4400] ;  /* 0x00440000a978783b */ /* 0x000fe20000000200 */
[C---:B-----5:R-:W-:Y:S03]  /*7e50*/  HMMA.16816.F32.BF16 R64, R12.reuse, R60, RZ ;  /* 0x0000003c0c40723c */ /* 0x060fe600000418ff */
[----:B------:R-:W-:Y:S03]  /*7e60*/  LDSM.16.M88.4 R132, [R169+0x4000] ;  /* 0x00400000a984783b */ /* 0x000fe60000000200 */
[C---:B------:R-:W-:Y:S01]  /*7e70*/  HMMA.16816.F32.BF16 R4, R12.reuse, R6, RZ ;  /* 0x000000060c04723c */ /* 0x040fe200000418ff */
[----:B------:R-:W1:Y:S01]  /*7e80*/  S2R R3, SR_TID.X ;  /* 0x0000000000037919 */ /* 0x000e620000002100 */
[----:B------:R-:W0:Y:S04]  /*7e90*/  LDGDEPBAR ;  /* 0x00000000000079af */ /* 0x000e280000000000 */
[----:B------:R-:W-:Y:S06]  /*7ea0*/  HMMA.16816.F32.BF16 R60, R12, R62, RZ ;  /* 0x0000003e0c3c723c */ /* 0x000fec00000418ff */
[C---:B--2---:R-:W-:Y:S06]  /*7eb0*/  HMMA.16816.F32.BF16 R8, R116.reuse, R16, R8 ;  /* 0x000000107408723c */ /* 0x044fec0000041808 */
[C---:B---3--:R-:W-:Y:S06]  /*7ec0*/  HMMA.16816.F32.BF16 R64, R116.reuse, R20, R64 ;  /* 0x000000147440723c */ /* 0x048fec0000041840 */
[C---:B------:R-:W-:Y:S01]  /*7ed0*/  HMMA.16816.F32.BF16 R4, R116.reuse, R18, R4 ;  /* 0x000000127404723c */ /* 0x040fe20000041804 */
[----:B------:R-:W2:Y:S05]  /*7ee0*/  LDSM.16.M88.4 R16, [R169+0x3c00] ;  /* 0x003c0000a910783b */ /* 0x000eaa0000000200 */
[----:B------:R-:W-:Y:S01]  /*7ef0*/  HMMA.16816.F32.BF16 R60, R116, R22, R60 ;  /* 0x00000016743c723c */ /* 0x000fe2000004183c */
[----:B------:R-:W3:Y:S01]  /*7f00*/  LDSM.16.M88.4 R20, [R172+0x4800] ;  /* 0x00480000ac14783b */ /* 0x000ee20000000200 */
[----:B-1----:R-:W-:-:S04]  /*7f10*/  IMAD.SHL.U32 R3, R3, 0x2, RZ ;  /* 0x0000000203037824 */ /* 0x002fc800078e00ff */
[C---:B------:R-:W-:Y:S06]  /*7f20*/  HMMA.16816.F32.BF16 R56, R12.reuse, R52, RZ ;  /* 0x000000340c38723c */ /* 0x040fec00000418ff */
[C---:B------:R-:W-:Y:S06]  /*7f30*/  HMMA.16816.F32.BF16 R52, R12.reuse, R54, RZ ;  /* 0x000000360c34723c */ /* 0x040fec00000418ff */
[C---:B------:R-:W-:Y:S06]  /*7f40*/  HMMA.16816.F32.BF16 R48, R12.reuse, R44, RZ ;  /* 0x0000002c0c30723c */ /* 0x040fec00000418ff */
[C---:B------:R-:W-:Y:S06]  /*7f50*/  HMMA.16816.F32.BF16 R44, R12.reuse, R46, RZ ;  /* 0x0000002e0c2c723c */ /* 0x040fec00000418ff */
[C---:B----4-:R-:W-:Y:S06]  /*7f60*/  HMMA.16816.F32.BF16 R32, R12.reuse, R28, RZ ;  /* 0x0000001c0c20723c */ /* 0x050fec00000418ff */
[----:B------:R-:W-:Y:S06]  /*7f70*/  HMMA.16816.F32.BF16 R28, R12, R30, RZ ;  /* 0x0000001e0c1c723c */ /* 0x000fec00000418ff */
[C---:B------:R-:W-:Y:S06]  /*7f80*/  HMMA.16816.F32.BF16 R56, R116.reuse, R24, R56 ;  /* 0x000000187438723c */ /* 0x040fec0000041838 */
[----:B------:R-:W-:Y:S06]  /*7f90*/  HMMA.16816.F32.BF16 R52, R116, R26, R52 ;  /* 0x0000001a7434723c */ /* 0x000fec0000041834 */
[----:B------:R-:W-:Y:S06]  /*7fa0*/  HMMA.16816.F32.BF16 R40, R12, R36, RZ ;  /* 0x000000240c28723c */ /* 0x000fec00000418ff */
[C---:B--2---:R-:W-:Y:S06]  /*7fb0*/  HMMA.16816.F32.BF16 R48, R116.reuse, R16, R48 ;  /* 0x000000107430723c */ /* 0x044fec0000041830 */
[----:B------:R-:W-:Y:S06]  /*7fc0*/  HMMA.16816.F32.BF16 R44, R116, R18, R44 ;  /* 0x00000012742c723c */ /* 0x000fec000004182c */
[C---:B---3--:R-:W-:Y:S06]  /*7fd0*/  HMMA.16816.F32.BF16 R24, R12.reuse, R20, RZ ;  /* 0x000000140c18723c */ /* 0x048fec00000418ff */
[C---:B------:R-:W-:Y:S06]  /*7fe0*/  HMMA.16816.F32.BF16 R36, R12.reuse, R38, RZ ;  /* 0x000000260c24723c */ /* 0x040fec00000418ff */
[C---:B------:R-:W-:Y:S06]  /*7ff0*/  HMMA.16816.F32.BF16 R20, R12.reuse, R22, RZ ;  /* 0x000000160c14723c */ /* 0x040fec00000418ff */
[C---:B------:R-:W-:Y:S06]  /*8000*/  HMMA.16816.F32.BF16 R16, R12.reuse, R124, RZ ;  /* 0x0000007c0c10723c */ /* 0x040fec00000418ff */
[----:B------:R-:W-:Y:S01]  /*8010*/  HMMA.16816.F32.BF16 R12, R12, R126, RZ ;  /* 0x0000007e0c0c723c */ /* 0x000fe200000418ff */
[----:B------:R-:W1:Y:S05]  /*8020*/  LDSM.16.M88.4 R124, [R169+0x4800] ;  /* 0x00480000a97c783b */ /* 0x000e6a0000000200 */
[C---:B------:R-:W-:Y:S06]  /*8030*/  HMMA.16816.F32.BF16 R32, R116.reuse, R120, R32 ;  /* 0x000000787420723c */ /* 0x040fec0000041820 */
[C---:B------:R-:W-:Y:S01]  /*8040*/  HMMA.16816.F32.BF16 R28, R116.reuse, R122, R28 ;  /* 0x0000007a741c723c */ /* 0x040fe2000004181c */
[----:B------:R-:W2:Y:S05]  /*8050*/  LDSM.16.M88.4 R120, [R169+0x4c00] ;  /* 0x004c0000a978783b */ /* 0x000eaa0000000200 */
[C---:B------:R-:W-:Y:S06]  /*8060*/  HMMA.16816.F32.BF16 R40, R116.reuse, R132, R40 ;  /* 0x000000847428723c */ /* 0x040fec0000041828 */
[C---:B------:R-:W-:Y:S06]  /*8070*/  HMMA.16816.F32.BF16 R36, R116.reuse, R134, R36 ;  /* 0x000000867424723c */ /* 0x040fec0000041824 */
[C---:B-1----:R-:W-:Y:S06]  /*8080*/  HMMA.16816.F32.BF16 R24, R116.reuse, R124, R24 ;  /* 0x0000007c7418723c */ /* 0x042fec0000041818 */
[C---:B------:R-:W-:Y:S01]  /*8090*/  HMMA.16816.F32.BF16 R20, R116.reuse, R126, R20 ;  /* 0x0000007e7414723c */ /* 0x040fe20000041814 */
[----:B------:R-:W-:Y:S05]  /*80a0*/  LDSM.16.M88.4 R124, [R172+0x5000] ;  /* 0x00500000ac7c783b */ /* 0x000fea0000000200 */
[C---:B--2---:R-:W-:Y:S06]  /*80b0*/  HMMA.16816.F32.BF16 R16, R116.reuse, R120, R16 ;  /* 0x000000787410723c */ /* 0x044fec0000041810 */
[----:B------:R-:W-:Y:S01]  /*80c0*/  HMMA.16816.F32.BF16 R12, R116, R122, R12 ;  /* 0x0000007a740c723c */ /* 0x000fe2000004180c */
[----:B------:R-:W1:Y:S04]  /*80d0*/  LDSM.16.M88.4 R116, [R173+0x1000] ;  /* 0x00100000ad74783b */ /* 0x000e680000000200 */
[----:B------:R-:W2:Y:S01]  /*80e0*/  LDSM.16.M88.4 R120, [R172+0x5400] ;  /* 0x00540000ac78783b */ /* 0x000ea20000000200 */
[C---:B-1----:R-:W-:Y:S06]  /*80f0*/  HMMA.16816.F32.BF16 R8, R116.reuse, R124, R8 ;  /* 0x0000007c7408723c */ /* 0x042fec0000041808 */
[C---:B------:R-:W-:Y:S01]  /*8100*/  HMMA.16816.F32.BF16 R4, R116.reuse, R126, R4 ;  /* 0x0000007e7404723c */ /* 0x040fe20000041804 */
[----:B------:R-:W1:Y:S05]  /*8110*/  LDSM.16.M88.4 R124, [R172+0x5800] ;  /* 0x00580000ac7c783b */ /* 0x000e6a0000000200 */
[C---:B--2---:R-:W-:Y:S06]  /*8120*/  HMMA.16816.F32.BF16 R64, R116.reuse, R120, R64 ;  /* 0x000000787440723c */ /* 0x044fec0000041840 */
[C---:B------:R-:W-:Y:S01]  /*8130*/  HMMA.16816.F32.BF16 R60, R116.reuse, R122, R60 ;  /* 0x0000007a743c723c */ /* 0x040fe2000004183c */
[----:B------:R-:W2:Y:S05]  /*8140*/  LDSM.16.M88.4 R120, [R172+0x5c00] ;  /* 0x005c0000ac78783b */ /* 0x000eaa0000000200 */
        /* <DEDUP_REMOVED lines=85> */
[----:B------:R-:W-:Y:S01]  /*86a0*/  HMMA.16816.F32.BF16 R28, R124, R122, R28 ;  /* 0x0000007a7c1c723c */ /* 0x000fe2000004181c */
[----:B------:R-:W2:Y:S01]  /*86b0*/  LDSM.16.M88.4 R120, [R169+0x8c00] ;  /* 0x008c0000a978783b */ /* 0x000ea20000000200 */
[----:B------:R-:W-:-:S04]  /*86c0*/  DEPBAR.LE SB0, 0x0 ;  /* 0x000080000000791a */ /* 0x000fc80000000000 */
[C---:B-1----:R-:W-:Y:S06]  /*86d0*/  HMMA.16816.F32.BF16 R24, R124.reuse, R116, R24 ;  /* 0x000000747c18723c */ /* 0x042fec0000041818 */
[----:B------:R-:W-:Y:S01]  /*86e0*/  HMMA.16816.F32.BF16 R20, R124, R118, R20 ;  /* 0x000000767c14723c */ /* 0x000fe20000041814 */
[----:B------:R-:W-:Y:S01]  /*86f0*/  LOP3.LUT R116, R3, 0x6, RZ, 0xc0, !PT ;  /* 0x0000000603747812 */ /* 0x000fe200078ec0ff */
[----:B------:R-:W-:-:S04]  /*8700*/  IMAD.SHL.U32 R3, R181, 0x80, RZ ;  /* 0x00000080b5037824 */ /* 0x000fc800078e00ff */
[C---:B--2---:R-:W-:Y:S01]  /*8710*/  HMMA.16816.F32.BF16 R16, R124.reuse, R120, R16 ;  /* 0x000000787c10723c */ /* 0x044fe20000041810 */
[--C-:B------:R-:W-:Y:S01]  /*8720*/  LOP3.LUT R117, R3, 0x8, R116.reuse, 0xfe, !PT ;  /* 0x0000000803757812 */ /* 0x100fe200078efe74 */
[----:B------:R-:W-:Y:S03]  /*8730*/  BAR.SYNC.DEFER_BLOCKING 0x0 ;  /* 0x0000000000007b1d */ /* 0x000fe60000010000 */
[C---:B------:R-:W-:Y:S01]  /*8740*/  ISETP.GE.AND P5, PT, R117.reuse, R140, PT ;  /* 0x0000008c7500720c */ /* 0x040fe20003fa6270 */
[----:B------:R-:W-:Y:S01]  /*8750*/  HMMA.16816.F32.BF16 R12, R124, R122, R12 ;  /* 0x0000007a7c0c723c */ /* 0x000fe2000004180c */
[----:B------:R-:W-:Y:S02]  /*8760*/  ISETP.GE.AND P1, PT, R117, R139, PT ;  /* 0x0000008b7500720c */ /* 0x000fe40003f26270 */
[----:B------:R-:W-:Y:S02]  /*8770*/  LOP3.LUT R117, R3, 0x10, R116, 0xfe, !PT ;  /* 0x0000001003757812 */ /* 0x000fe400078efe74 */
[----:B------:R-:W-:-:S02]  /*8780*/  FSEL R6, R6, -INF , !P1 ;  /* 0xff80000006067808 */ /* 0x000fc40004800000 */
[-C--:B------:R-:W-:Y:S02]  /*8790*/  ISETP.GE.AND P0, PT, R117, R140.reuse, PT ;  /* 0x0000008c7500720c */ /* 0x080fe40003f06270 */
[----:B------:R-:W-:Y:S02]  /*87a0*/  FSEL R125, R4, -INF , !P5 ;  /* 0xff800000047d7808 */ /* 0x000fe40006800000 */
[----:B------:R-:W-:Y:S02]  /*87b0*/  LOP3.LUT R4, R3, 0x18, R116, 0xfe, !PT ;  /* 0x0000001803047812 */ /* 0x000fe400078efe74 */
[----:B------:R-:W-:Y:S02]  /*87c0*/  FSEL R203, R64, -INF , !P0 ;  /* 0xff80000040cb7808 */ /* 0x000fe40004000000 */
[----:B------:R-:W-:Y:S02]  /*87d0*/  ISETP.GE.AND P5, PT, R117, R139, PT ;  /* 0x0000008b7500720c */ /* 0x000fe40003fa6270 */
[----:B------:R-:W-:-:S02]  /*87e0*/  ISETP.GE.AND P1, PT, R4, R140, PT ;  /* 0x0000008c0400720c */ /* 0x000fc40003f26270 */
[-C--:B------:R-:W-:Y:S02]  /*87f0*/  ISETP.GE.AND P0, PT, R4, R139.reuse, PT ;  /* 0x0000008b0400720c */ /* 0x080fe40003f06270 */
[----:B------:R-:W-:Y:S02]  /*8800*/  LOP3.LUT R4, R3, 0x20, R116, 0xfe, !PT ;  /* 0x0000002003047812 */ /* 0x000fe400078efe74 */
[----:B------:R-:W-:Y:S02]  /*8810*/  FSEL R66, R66, -INF , !P5 ;  /* 0xff80000042427808 */ /* 0x000fe40006800000 */
[----:B------:R-:W-:Y:S02]  /*8820*/  FSEL R201, R60, -INF , !P1 ;  /* 0xff8000003cc97808 */ /* 0x000fe40004800000 */
[C---:B------:R-:W-:Y:S02]  /*8830*/  ISETP.GE.AND P5, PT, R4.reuse, R140, PT ;  /* 0x0000008c0400720c */ /* 0x040fe40003fa6270 */
[----:B------:R-:W-:-:S02]  /*8840*/  ISETP.GE.AND P1, PT, R4, R139, PT ;  /* 0x0000008b0400720c */ /* 0x000fc40003f26270 */
[C-C-:B------:R-:W-:Y:S02]  /*8850*/  LOP3.LUT R4, R3.reuse, 0x28, R116.reuse, 0xfe, !PT ;  /* 0x0000002803047812 */ /* 0x140fe400078efe74 */
[----:B------:R-:W-:Y:S02]  /*8860*/  FSEL R120, R62, -INF , !P0 ;  /* 0xff8000003e787808 */ /* 0x000fe40004000000 */
[----:B------:R-:W-:Y:S02]  /*8870*/  FSEL R121, R56, -INF , !P5 ;  /* 0xff80000038797808 */ /* 0x000fe40006800000 */
[C---:B------:R-:W-:Y:S02]  /*8880*/  ISETP.GE.AND P0, PT, R4.reuse, R140, PT ;  /* 0x0000008c0400720c */ /* 0x040fe40003f06270 */
[----:B------:R-:W-:Y:S02]  /*8890*/  ISETP.GE.AND P5, PT, R4, R139, PT ;  /* 0x0000008b0400720c */ /* 0x000fe40003fa6270 */
[----:B------:R-:W-:-:S02]  /*88a0*/  LOP3.LUT R4, R3, 0x30, R116, 0xfe, !PT ;  /* 0x0000003003047812 */ /* 0x000fc400078efe74 */
[----:B------:R-:W-:Y:S02]  /*88b0*/  FSEL R122, R58, -INF , !P1 ;  /* 0xff8000003a7a7808 */ /* 0x000fe40004800000 */
[----:B------:R-:W-:Y:S02]  /*88c0*/  FSEL R119, R52, -INF , !P0 ;  /* 0xff80000034777808 */ /* 0x000fe40004000000 */
[C---:B------:R-:W-:Y:S02]  /*88d0*/  ISETP.GE.AND P1, PT, R4.reuse, R140, PT ;  /* 0x0000008c0400720c */ /* 0x040fe40003f26270 */
[----:B------:R-:W-:Y:S02]  /*88e0*/  ISETP.GE.AND P0, PT, R4, R139, PT ;  /* 0x0000008b0400720c */ /* 0x000fe40003f06270 */
[----:B------:R-:W-:Y:S02]  /*88f0*/  LOP3.LUT R4, R3, 0x38, R116, 0xfe, !PT ;  /* 0x0000003803047812 */ /* 0x000fe400078efe74 */
[----:B------:R-:W-:-:S02]  /*8900*/  FSEL R118, R54, -INF , !P5 ;  /* 0xff80000036767808 */ /* 0x000fc40006800000 */
[----:B------:R-:W-:Y:S02]  /*8910*/  FSEL R165, R48, -INF , !P1 ;  /* 0xff80000030a57808 */ /* 0x000fe40004800000 */
[C---:B------:R-:W-:Y:S02]  /*8920*/  ISETP.GE.AND P5, PT, R4.reuse, R140, PT ;  /* 0x0000008c0400720c */ /* 0x040fe40003fa6270 */
[----:B------:R-:W-:Y:S02]  /*8930*/  ISETP.GE.AND P1, PT, R4, R139, PT ;  /* 0x0000008b0400720c */ /* 0x000fe40003f26270 */
[----:B------:R-:W-:Y:S02]  /*8940*/  LOP3.LUT R4, R3, 0x40, R116, 0xfe, !PT ;  /* 0x0000004003047812 */ /* 0x000fe400078efe74 */
[----:B------:R-:W-:Y:S02]  /*8950*/  FSEL R166, R50, -INF , !P0 ;  /* 0xff80000032a67808 */ /* 0x000fe40004000000 */
[----:B------:R-:W-:-:S02]  /*8960*/  FSEL R163, R44, -INF , !P5 ;  /* 0xff8000002ca37808 */ /* 0x000fc40006800000 */
[CC--:B------:R-:W-:Y:S02]  /*8970*/  ISETP.GE.AND P0, PT, R4.reuse, R140.reuse, PT ;  /* 0x0000008c0400720c */ /* 0x0c0fe40003f06270 */
[----:B------:R-:W-:Y:S02]  /*8980*/  ISETP.GE.AND P5, PT, R4, R139, PT ;  /* 0x0000008b0400720c */ /* 0x000fe40003fa6270 */
[----:B------:R-:W-:Y:S02]  /*8990*/  LOP3.LUT R4, R3, 0x48, R116, 0xfe, !PT ;  /* 0x0000004803047812 */ /* 0x000fe400078efe74 */
[----:B------:R-:W-:Y:S02]  /*89a0*/  FSEL R162, R46, -INF , !P1 ;  /* 0xff8000002ea27808 */ /* 0x000fe40004800000 */
[----:B------:R-:W-:Y:S02]  /*89b0*/  FSEL R155, R40, -INF , !P0 ;  /* 0xff800000289b7808 */ /* 0x000fe40004000000 */
        /* <DEDUP_REMOVED lines=25> */
[C---:B------:R-:W-:Y:S02]  /*8b50*/  ISETP.GE.AND P0, PT, R4.reuse, R140, PT ;  /* 0x0000008c0400720c */ /* 0x040fe40003f06270 */
[----:B------:R-:W-:Y:S02]  /*8b60*/  ISETP.GE.AND P5, PT, R4, R139, PT ;  /* 0x0000008b0400720c */ /* 0x000fe40003fa6270 */
[C---:B------:R-:W-:Y:S02]  /*8b70*/  LOP3.LUT R4, R3.reuse, R116, RZ, 0xfc, !PT ;  /* 0x0000007403047212 */ /* 0x040fe400078efcff */
[----:B------:R-:W-:Y:S02]  /*8b80*/  LOP3.LUT R20, R3, 0x78, R116, 0xfe, !PT ;  /* 0x0000007803147812 */ /* 0x000fe400078efe74 */
[----:B------:R-:W-:Y:S02]  /*8b90*/  FSEL R62, R22, -INF , !P1 ;  /* 0xff800000163e7808 */ /* 0x000fe40004800000 */
[----:B------:R-:W-:Y:S01]  /*8ba0*/  FSEL R133, R16, -INF , !P0 ;  /* 0xff80000010857808 */ /* 0x000fe20004000000 */
[----:B------:R-:W-:Y:S01]  /*8bb0*/  VIADD R16, R4, 0x1 ;  /* 0x0000000104107836 */ /* 0x000fe20000000000 */
[----:B------:R-:W-:-:S02]  /*8bc0*/  ISETP.GE.AND P1, PT, R20, R140, PT ;  /* 0x0000008c1400720c */ /* 0x000fc40003f26270 */
[----:B------:R-:W-:Y:S02]  /*8bd0*/  FSEL R58, R18, -INF , !P5 ;  /* 0xff800000123a7808 */ /* 0x000fe40006800000 */
[----:B------:R-:W-:Y:S01]  /*8be0*/  FSEL R134, R12, -INF , !P1 ;  /* 0xff8000000c867808 */ /* 0x000fe20004800000 */
[----:B------:R-:W-:Y:S01]  /*8bf0*/  VIADD R12, R4, 0x9 ;  /* 0x00000009040c7836 */ /* 0x000fe20000000000 */
[----:B------:R-:W-:Y:S02]  /*8c00*/  ISETP.GE.AND P0, PT, R20, R139, PT ;  /* 0x0000008b1400720c */ /* 0x000fe40003f06270 */
[----:B------:R-:W-:Y:S02]  /*8c10*/  ISETP.GE.AND P5, PT, R16, R140, PT ;  /* 0x0000008c1000720c */ /* 0x000fe40003fa6270 */
[----:B------:R-:W-:Y:S02]  /*8c20*/  FSEL R60, R14, -INF , !P0 ;  /* 0xff8000000e3c7808 */ /* 0x000fe40004000000 */
[----:B------:R-:W-:-:S02]  /*8c30*/  FSEL R127, R9, -INF , !P5 ;  /* 0xff800000097f7808 */ /* 0x000fc40006800000 */
[CC--:B------:R-:W-:Y:S02]  /*8c40*/  ISETP.GE.AND P0, PT, R12.reuse, R140.reuse, PT ;  /* 0x0000008c0c00720c */ /* 0x0c0fe40003f06270 */
[-C--:B------:R-:W-:Y:S01]  /*8c50*/  ISETP.GE.AND P5, PT, R12, R139.reuse, PT ;  /* 0x0000008b0c00720c */ /* 0x080fe20003fa6270 */
[----:B------:R-:W-:Y:S01]  /*8c60*/  VIADD R12, R4, 0x11 ;  /* 0x00000011040c7836 */ /* 0x000fe20000000000 */
[----:B------:R-:W-:Y:S02]  /*8c70*/  ISETP.GE.AND P1, PT, R16, R139, PT ;  /* 0x0000008b1000720c */ /* 0x000fe40003f26270 */
[----:B------:R-:W-:Y:S01]  /*8c80*/  FSEL R9, R5, -INF , !P0 ;  /* 0xff80000005097808 */ /* 0x000fe20004000000 */
[----:B------:R-:W-:Y:S01]  /*8c90*/  VIADD R5, R4, 0x19 ;  /* 0x0000001904057836 */ /* 0x000fe20000000000 */
[----:B------:R-:W-:Y:S02]  /*8ca0*/  FSEL R14, R11, -INF , !P1 ;  /* 0xff8000000b0e7808 */ /* 0x000fe40004800000 */
[----:B------:R-:W-:-:S02]  /*8cb0*/  ISETP.GE.AND P1, PT, R12, R140, PT ;  /* 0x0000008c0c00720c */ /* 0x000fc40003f26270 */
[-C--:B------:R-:W-:Y:S02]  /*8cc0*/  ISETP.GE.AND P0, PT, R12, R139.reuse, PT ;  /* 0x0000008b0c00720c */ /* 0x080fe40003f06270 */
[----:B------:R-:W-:Y:S02]  /*8cd0*/  FSEL R12, R7, -INF , !P5 ;  /* 0xff800000070c7808 */ /* 0x000fe40006800000 */
[----:B------:R-:W-:Y:S02]  /*8ce0*/  FSEL R207, R65, -INF , !P1 ;  /* 0xff80000041cf7808 */ /* 0x000fe40004800000 */
[C---:B------:R-:W-:Y:S02]  /*8cf0*/  ISETP.GE.AND P5, PT, R5.reuse, R140, PT ;  /* 0x0000008c0500720c */ /* 0x040fe40003fa6270 */
[----:B------:R-:W-:Y:S01]  /*8d00*/  ISETP.GE.AND P1, PT, R5, R139, PT ;  /* 0x0000008b0500720c */ /* 0x000fe20003f26270 */
[----:B------:R-:W-:Y:S01]  /*8d10*/  VIADD R5, R4, 0x21 ;  /* 0x0000002104057836 */ /* 0x000fe20000000000 */
[----:B------:R-:W-:-:S02]  /*8d20*/  FSEL R204, R67, -INF , !P0 ;  /* 0xff80000043cc7808 */ /* 0x000fc40004000000 */
[----:B------:R-:W-:Y:S02]  /*8d30*/  FSEL R205, R61, -INF , !P5 ;  /* 0xff8000003dcd7808 */ /* 0x000fe40006800000 */
[CC--:B------:R-:W-:Y:S02]  /*8d40*/  ISETP.GE.AND P0, PT, R5.reuse, R140.reuse, PT ;  /* 0x0000008c0500720c */ /* 0x0c0fe40003f06270 */
[----:B------:R-:W-:Y:S01]  /*8d50*/  ISETP.GE.AND P5, PT, R5, R139, PT ;  /* 0x0000008b0500720c */ /* 0x000fe20003fa6270 */
[----:B------:R-:W-:Y:S01]  /*8d60*/  VIADD R5, R4, 0x29 ;  /* 0x0000002904057836 */ /* 0x000fe20000000000 */
[----:B------:R-:W-:Y:S02]  /*8d70*/  FSEL R124, R63, -INF , !P1 ;  /* 0xff8000003f7c7808 */ /* 0x000fe40004800000 */
[----:B------:R-:W-:Y:S02]  /*8d80*/  FSEL R199, R57, -INF , !P0 ;  /* 0xff80000039c77808 */ /* 0x000fe40004000000 */
[----:B------:R-:W-:-:S02]  /*8d90*/  ISETP.GE.AND P1, PT, R5, R140, PT ;  /* 0x0000008c0500720c */ /* 0x000fc40003f26270 */
[-C--:B------:R-:W-:Y:S01]  /*8da0*/  ISETP.GE.AND P0, PT, R5, R139.reuse, PT ;  /* 0x0000008b0500720c */ /* 0x080fe20003f06270 */
[C---:B------:R-:W-:Y:S01]  /*8db0*/  VIADD R5, R4.reuse, 0x31 ;  /* 0x0000003104057836 */ /* 0x040fe20000000000 */
        /* <DEDUP_REMOVED lines=37> */
[C---:B------:R-:W-:Y:S02]  /*9010*/  ISETP.GE.AND P0, PT, R5.reuse, R140, PT ;  /* 0x0000008c0500720c */ /* 0x040fe40003f06270 */
[-C--:B------:R-:W-:Y:S01]  /*9020*/  ISETP.GE.AND P5, PT, R5, R139.reuse, PT ;  /* 0x0000008b0500720c */ /* 0x080fe20003fa6270 */
[----:B------:R-:W-:Y:S01]  /*9030*/  VIADD R5, R4, 0x71 ;  /* 0x0000007104057836 */ /* 0x000fe20000000000 */
[----:B------:R-:W-:Y:S02]  /*9040*/  FSEL R147, R21, -INF , !P0 ;  /* 0xff80000015937808 */ /* 0x000fe40004000000 */
[----:B------:R-:W-:Y:S02]  /*9050*/  FSEL R67, R27, -INF , !P1 ;  /* 0xff8000001b437808 */ /* 0x000fe40004800000 */
[----:B------:R-:W-:-:S02]  /*9060*/  ISETP.GE.AND P0, PT, R5, R139, PT ;  /* 0x0000008b0500720c */ /* 0x000fc40003f06270 */
[-C--:B------:R-:W-:Y:S01]  /*9070*/  ISETP.GE.AND P1, PT, R5, R140.reuse, PT ;  /* 0x0000008c0500720c */ /* 0x080fe20003f26270 */
[----:B------:R-:W-:Y:S01]  /*9080*/  VIADD R5, R4, 0x79 ;  /* 0x0000007904057836 */ /* 0x000fe20000000000 */
[----:B------:R-:W-:Y:S02]  /*9090*/  FSEL R65, R19, -INF , !P0 ;  /* 0xff80000013417808 */ /* 0x000fe40004000000 */
[----:B------:R-:W-:Y:S02]  /*90a0*/  ISETP.GE.AND P0, PT, R136, 0x3, PT ;  /* 0x000000038800780c */ /* 0x000fe40003f06270 */
[----:B------:R-:W-:Y:S02]  /*90b0*/  FSEL R116, R23, -INF , !P5 ;  /* 0xff80000017747808 */ /* 0x000fe40006800000 */
[----:B------:R-:W-:Y:S02]  /*90c0*/  FSEL R149, R17, -INF , !P1 ;  /* 0xff80000011957808 */ /* 0x000fe40004800000 */
[----:B------:R-:W-:-:S02]  /*90d0*/  ISETP.GE.AND P5, PT, R4, R140, PT ;  /* 0x0000008c0400720c */ /* 0x000fc40003fa6270 */
[----:B------:R-:W-:Y:S02]  /*90e0*/  ISETP.GE.AND P1, PT, R5, R140, PT ;  /* 0x0000008c0500720c */ /* 0x000fe40003f26270 */
[----:B------:R-:W-:Y:S02]  /*90f0*/  FSEL R7, R8, -INF , !P5 ;  /* 0xff80000008077808 */ /* 0x000fe40006800000 */
[----:B------:R-:W-:Y:S02]  /*9100*/  FSEL R136, R13, -INF , !P1 ;  /* 0xff8000000d887808 */ /* 0x000fe40004800000 */
[-C--:B------:R-:W-:Y:S02]  /*9110*/  ISETP.GE.AND P5, PT, R4, R139.reuse, PT ;  /* 0x0000008b0400720c */ /* 0x080fe40003fa6270 */
[----:B------:R-:W-:Y:S02]  /*9120*/  ISETP.GE.AND P1, PT, R5, R139, PT ;  /* 0x0000008b0500720c */ /* 0x000fe40003f26270 */
[----:B------:R-:W-:-:S02]  /*9130*/  FSEL R10, R10, -INF , !P5 ;  /* 0xff8000000a0a7808 */ /* 0x000fc40006800000 */
[----:B------:R-:W-:Y:S01]  /*9140*/  FSEL R117, R15, -INF , !P1 ;  /* 0xff8000000f757808 */ /* 0x000fe20004800000 */
[----:B------:R-:W-:Y:S08]  /*9150*/  @!P0 BRA `(.L_x_733) ;  /* 0x0000000800c08947 */ /* 0x000ff00003800000 */
[----:B------:R-:W-:Y:S05]  /*9160*/  @!P6 BRA `(.L_x_734) ;  /* 0x0000000000ece947 */ /* 0x000fea0003800000 */
[----:B------:R-:W1:Y:S01]  /*9170*/  LDC R8, c[0x0][0x380] ;  /* 0x0000e000ff087b82 */ /* 0x000e620000000800 */
[----:B------:R-:W-:Y:S02]  /*9180*/  IABS R13, R3 ;  /* 0x00000003000d7213 */ /* 0x000fe40000000000 */
[C---:B------:R-:W-:Y:S02]  /*9190*/  IADD3 R15, R3.reuse, -0x80, RZ ;  /* 0xffffff80030f7810 */ /* 0x040fe40007ffe0ff */
[-C--:B-1----:R-:W-:Y:S02]  /*91a0*/  IABS R5, R8.reuse ;  /* 0x0000000800057213 */ /* 0x082fe40000000000 */
[----:B------:R-:W-:Y:S02]  /*91b0*/  LOP3.LUT R3, R3, R8, RZ, 0x3c, !PT ;  /* 0x0000000803037212 */ /* 0x000fe400078e3cff */
[----:B------:R-:W1:Y:S08]  /*91c0*/  I2F.RP R11, R5 ;  /* 0x00000005000b7306 */ /* 0x000e700000209400 */
[----:B-1----:R-:W1:Y:S02]  /*91d0*/  MUFU.RCP R16, R11 ;  /* 0x0000000b00107308 */ /* 0x002e640000001000 */
[----:B-1----:R-:W-:Y:S01]  /*91e0*/  VIADD R16, R16, 0xffffffe ;  /* 0x0ffffffe10107836 */ /* 0x002fe20000000000 */
[----:B------:R-:W-:-:S02]  /*91f0*/  IABS R11, R15 ;  /* 0x0000000f000b7213 */ /* 0x000fc40000000000 */
[----:B------:R-:W-:-:S03]  /*9200*/  LOP3.LUT R15, R15, R8, RZ, 0x3c, !PT ;  /* 0x000000080f0f7212 */ /* 0x000fc600078e3cff */
[----:B------:R-:W1:Y:S02]  /*9210*/  F2I.FTZ.U32.TRUNC.NTZ R17, R16 ;  /* 0x0000001000117305 */ /* 0x000e64000021f000 */
[----:B-1----:R-:W-:Y:S01]  /*9220*/  IADD3 R4, RZ, -R17, RZ ;  /* 0x80000011ff047210 */ /* 0x002fe20007ffe0ff */
[----:B------:R-:W-:-:S04]  /*9230*/  IMAD.MOV.U32 R16, RZ, RZ, RZ ;  /* 0x000000ffff107224 */ /* 0x000fc800078e00ff */
[----:B------:R-:W-:-:S04]  /*9240*/  IMAD R4, R4, R5, RZ ;  /* 0x0000000504047224 */ /* 0x000fc800078e02ff */
[----:B------:R-:W-:-:S06]  /*9250*/  IMAD.HI.U32 R4, R17, R4, R16 ;  /* 0x0000000411047227 */ /* 0x000fcc00078e0010 */
[----:B------:R-:W-:-:S04]  /*9260*/  IMAD.HI.U32 R17, R4, R13, RZ ;  /* 0x0000000d04117227 */ /* 0x000fc800078e00ff */
[----:B------:R-:W-:-:S04]  /*9270*/  IMAD.MOV R16, RZ, RZ, -R17 ;  /* 0x000000ffff107224 */ /* 0x000fc800078e0a11 */
[----:B------:R-:W-:Y:S02]  /*9280*/  IMAD R16, R5, R16, R13 ;  /* 0x0000001005107224 */ /* 0x000fe400078e020d */
[----:B------:R-:W-:-:S03]  /*9290*/  IMAD.HI.U32 R13, R4, R11, RZ ;  /* 0x0000000b040d7227 */ /* 0x000fc600078e00ff */
[----:B------:R-:W-:Y:S02]  /*92a0*/  ISETP.GT.U32.AND P0, PT, R5, R16, PT ;  /* 0x000000100500720c */ /* 0x000fe40003f04070 */
[----:B------:R-:W-:-:S05]  /*92b0*/  IADD3 R4, -R13, RZ, RZ ;  /* 0x000000ff0d047210 */ /* 0x000fca0007ffe1ff */
[----:B------:R-:W-:-:S05]  /*92c0*/  IMAD R4, R5, R4, R11 ;  /* 0x0000000405047224 */ /* 0x000fca00078e020b */
[----:B------:R-:W-:Y:S01]  /*92d0*/  ISETP.GT.U32.AND P1, PT, R5, R4, PT ;  /* 0x000000040500720c */ /* 0x000fe20003f24070 */
[----:B------:R-:W-:Y:S02]  /*92e0*/  @!P0 IMAD.IADD R16, R16, 0x1, -R5 ;  /* 0x0000000110108824 */ /* 0x000fe400078e0a05 */
[----:B------:R-:W-:-:S03]  /*92f0*/  @!P0 VIADD R17, R17, 0x1 ;  /* 0x0000000111118836 */ /* 0x000fc60000000000 */
[----:B------:R-:W-:-:S07]  /*9300*/  ISETP.GE.U32.AND P5, PT, R16, R5, PT ;  /* 0x000000051000720c */ /* 0x000fce0003fa6070 */
[-C--:B------:R-:W-:Y:S01]  /*9310*/  @!P1 IADD3 R4, R4, -R5.reuse, RZ ;  /* 0x8000000504049210 */ /* 0x080fe20007ffe0ff */
[----:B------:R-:W-:Y:S01]  /*9320*/  @!P1 VIADD R13, R13, 0x1 ;  /* 0x000000010d0d9836 */ /* 0x000fe20000000000 */
[----:B------:R-:W-:Y:S02]  /*9330*/  ISETP.GE.AND P1, PT, R15, RZ, PT ;  /* 0x000000ff0f00720c */ /* 0x000fe40003f26270 */
[----:B------:R-:W-:Y:S02]  /*9340*/  ISETP.GE.U32.AND P0, PT, R4, R5, PT ;  /* 0x000000050400720c */ /* 0x000fe40003f06070 */
[----:B------:R-:W-:Y:S02]  /*9350*/  @P5 IADD3 R17, R17, 0x1, RZ ;  /* 0x0000000111115810 */ /* 0x000fe40007ffe0ff */
[----:B------:R-:W-:Y:S02]  /*9360*/  ISETP.GE.AND P5, PT, R3, RZ, PT ;  /* 0x000000ff0300720c */ /* 0x000fe40003fa6270 */
[----:B------:R-:W-:-:S07]  /*9370*/  LOP3.LUT R4, RZ, R8, RZ, 0x33, !PT ;  /* 0x00000008ff047212 */ /* 0x000fce00078e33ff */
[----:B------:R-:W-:Y:S02]  /*9380*/  @P0 IADD3 R13, R13, 0x1, RZ ;  /* 0x000000010d0d0810 */ /* 0x000fe40007ffe0ff */
[----:B------:R-:W-:Y:S02]  /*9390*/  ISETP.NE.AND P0, PT, R8, RZ, PT ;  /* 0x000000ff0800720c */ /* 0x000fe40003f05270 */
[----:B------:R-:W-:Y:S01]  /*93a0*/  @!P5 IMAD.MOV R17, RZ, RZ, -R17 ;  /* 0x000000ffff11d224 */ /* 0x000fe200078e0a11 */
[----:B------:R-:W-:-:S04]  /*93b0*/  @!P1 IADD3 R13, -R13, RZ, RZ ;  /* 0x000000ff0d0d9210 */ /* 0x000fc80007ffe1ff */
[C---:B------:R-:W-:Y:S02]  /*93c0*/  SEL R11, R4.reuse, R17, !P0 ;  /* 0x00000011040b7207 */ /* 0x040fe40004000000 */
[----:B------:R-:W-:-:S03]  /*93d0*/  SEL R4, R4, R13, !P0 ;  /* 0x0000000d04047207 */ /* 0x000fc60004000000 */
[----:B------:R-:W-:-:S04]  /*93e0*/  IMAD.WIDE R16, R11, 0x4, R186 ;  /* 0x000000040b107825 */ /* 0x000fc800078e02ba */
[----:B------:R-:W-:Y:S02]  /*93f0*/  IMAD.WIDE R18, R4, 0x4, R186 ;  /* 0x0000000404127825 */ /* 0x000fe400078e02ba */
[----:B------:R-:W2:Y:S04]  /*9400*/  LDG.E R16, desc[UR10][R16.64] ;  /* 0x0000000a10107981 */ /* 0x000ea8000c1e1900 */
[----:B------:R-:W2:Y:S01]  /*9410*/  LDG.E R3, desc[UR10][R18.64] ;  /* 0x0000000a12037981 */ /* 0x000ea2000c1e1900 */
[----:B------:R-:W-:Y:S02]  /*9420*/  IMAD.IADD R11, R11, 0x1, -R4 ;  /* 0x000000010b0b7824 */ /* 0x000fe400078e0a04 */
[----:B------:R-:W1:Y:S02]  /*9430*/  LDC.64 R4, c[0x0][0x230] ;  /* 0x00008c00ff047b82 */ /* 0x000e640000000a00 */
[----:B------:R-:W-:-:S05]  /*9440*/  IMAD R8, R11, R8, -0x80 ;  /* 0xffffff800b087424 */ /* 0x000fca00078e0208 */
[----:B------:R-:W-:-:S05]  /*9450*/  SHF.R.S32.HI R11, RZ, 0x1f, R8 ;  /* 0x0000001fff0b7819 */ /* 0x000fca0000011408 */
[----:B------:R-:W-:-:S04]  /*9460*/  IMAD R11, R11, R128, RZ ;  /* 0x000000800b0b7224 */ /* 0x000fc800078e02ff */
[C---:B------:R-:W-:Y:S02]  /*9470*/  IMAD R11, R8.reuse, R129, R11 ;  /* 0x00000081080b7224 */ /* 0x040fe400078e020b */
[----:B------:R-:W-:-:S04]  /*9480*/  IMAD.WIDE.U32 R128, R8, R128, RZ ;  /* 0x0000008008807225 */ /* 0x000fc800078e00ff */
[----:B------:R-:W-:Y:S01]  /*9490*/  IMAD.IADD R129, R129, 0x1, R11 ;  /* 0x0000000181817824 */ /* 0x000fe200078e020b */
[----:B--2---:R-:W-:-:S04]  /*94a0*/  IADD3 R3, -R16, R3, RZ ;  /* 0x0000000310037210 */ /* 0x004fc80007ffe1ff */
[----:B------:R-:W-:Y:S01]  /*94b0*/  SHF.R.S32.HI R13, RZ, 0x1f, R3 ;  /* 0x0000001fff0d7819 */ /* 0x000fe20000011403 */
[----:B-1----:R-:W-:-:S04]  /*94c0*/  IMAD.WIDE.U32 R128, R3, R4, R128 ;  /* 0x0000000403807225 */ /* 0x002fc800078e0080 */
[----:B------:R-:W-:Y:S02]  /*94d0*/  IMAD R8, R13, R4, RZ ;  /* 0x000000040d087224 */ /* 0x000fe400078e02ff */
[----:B------:R-:W-:Y:S02]  /*94e0*/  IMAD.MOV.U32 R11, RZ, RZ, R128 ;  /* 0x000000ffff0b7224 */ /* 0x000fe400078e0080 */
[----:B------:R-:W-:-:S05]  /*94f0*/  IMAD R5, R3, R5, R8 ;  /* 0x0000000503057224 */ /* 0x000fca00078e0208 */
[----:B------:R-:W-:Y:S01]  /*9500*/  IADD3 R16, R129, R5, RZ ;  /* 0x0000000581107210 */ /* 0x000fe20007ffe0ff */
[----:B------:R-:W-:Y:S06]  /*9510*/  BRA `(.L_x_735) ;  /* 0x0000000000087947 */ /* 0x000fec0003800000 */
.L_x_734:
[----:B------:R-:W-:-:S04]  /*9520*/  LEA R11, -R128, RZ, 0x7 ;  /* 0x000000ff800b7211 */ /* 0x000fc800078e39ff */
[----:B------:R-:W-:-:S07]  /*9530*/  SHF.R.S32.HI R16, RZ, 0x1f, R11 ;  /* 0x0000001fff107819 */ /* 0x000fce000001140b */
.L_x_735:
[----:B------:R-:W-:Y:S01]  /*9540*/  @!P3 IADD3 R4, P0, R138, R11, RZ ;  /* 0x0000000b8a04b210 */ /* 0x000fe20007f1e0ff */
[----:B------:R1:W-:Y:S01]  /*9550*/  @P4 STS [R182+0x3004], RZ ;  /* 0x003004ffb6004388 */ /* 0x0003e20000000800 */
[----:B------:R-:W-:Y:S01]  /*9560*/  @!P4 LEA R20, P1, R11, R192, 0x1 ;  /* 0x000000c00b14c211 */ /* 0x000fe200078208ff */
[----:B------:R-:W-:Y:S02]  /*9570*/  BSSY B0, `(.L_x_736) ;  /* 0x000006b000007945 */ /* 0x000fe40003800000 */
[--C-:B------:R-:W-:Y:S01]  /*9580*/  @!P3 IMAD.X R3, R137, 0x1, R16.reuse, P0 ;  /* 0x000000018903b824 */ /* 0x100fe200000e0610 */
[C---:B------:R-:W-:Y:S01]  /*9590*/  @!P3 LEA R18, P0, R4.reuse, UR8, 0x1 ;  /* 0x000000080412bc11 */ /* 0x040fe2000f8008ff */
[----:B------:R1:W-:Y:S01]  /*95a0*/  @P4 STS.64 [R182+0x3008], RZ ;  /* 0x003008ffb6004388 */ /* 0x0003e20000000a00 */
[----:B------:R-:W-:Y:S02]  /*95b0*/  @!P4 LEA.HI.X R21, R11, R191, R16, 0x1, P1 ;  /* 0x000000bf0b15c211 */ /* 0x000fe400008f0c10 */
[----:B------:R-:W-:Y:S01]  /*95c0*/  @!P3 LEA.HI.X R19, R4, UR9, R3, 0x1, P0 ;  /* 0x000000090413bc11 */ /* 0x000fe200080f0c03 */
[----:B------:R1:W-:Y:S01]  /*95d0*/  @P4 STS [R182+0x3000], RZ ;  /* 0x003000ffb6004388 */ /* 0x0003e20000000800 */
[----:B------:R-:W-:-:S02]  /*95e0*/  @!P2 IADD3 R4, P0, R138, R11, RZ ;  /* 0x0000000b8a04a210 */ /* 0x000fc40007f1e0ff */
[----:B------:R-:W-:Y:S01]  /*95f0*/  @!P4 IADD3 R5, P1, R177, R11, RZ ;  /* 0x0000000bb105c210 */ /* 0x000fe20007f3e0ff */
[----:B------:R-:W-:Y:S01]  /*9600*/  @!PT LDS RZ, [RZ] ;  /* 0x00000000fffff984 */ /* 0x000fe20000000800 */
[----:B------:R-:W-:Y:S01]  /*9610*/  @!PT LDS RZ, [RZ] ;  /* 0x00000000fffff984 */ /* 0x000fe20000000800 */
[----:B------:R-:W-:Y:S01]  /*9620*/  @!PT LDS RZ, [RZ] ;  /* 0x00000000fffff984 */ /* 0x000fe20000000800 */
[----:B------:R-:W-:Y:S02]  /*9630*/  @!P4 LDGSTS.E.BYPASS.LTC128B.128 [R182+0x3000], desc[UR10][R20.64] ;  /* 0x0300000014b6cfae */ /* 0x000fe4000b901d4a */
[--C-:B------:R-:W-:Y:S01]  /*9640*/  @!P2 IMAD.X R3, R137, 0x1, R16.reuse, P0 ;  /* 0x000000018903a824 */ /* 0x100fe200000e0610 */
[C---:B------:R-:W-:Y:S01]  /*9650*/  @!P2 LEA R22, P0, R4.reuse, UR8, 0x1 ;  /* 0x000000080416ac11 */ /* 0x040fe2000f8008ff */
[----:B------:R1:W-:Y:S03]  /*9660*/  @P3 STS.128 [R182+0x5000], RZ ;  /* 0x005000ffb6003388 */ /* 0x0003e60000000c00 */
[----:B------:R-:W-:Y:S01]  /*9670*/  @!P2 LEA.HI.X R23, R4, UR9, R3, 0x1, P0 ;  /* 0x000000090417ac11 */ /* 0x000fe200080f0c03 */
[----:B------:R-:W-:Y:S01]  /*9680*/  @!P4 IMAD.X R4, R176, 0x1, R16, P1 ;  /* 0x00000001b004c824 */ /* 0x000fe200008e0610 */
[C---:B------:R-:W-:Y:S01]  /*9690*/  @!P4 LEA R24, P0, R5.reuse, R192, 0x1 ;  /* 0x000000c00518c211 */ /* 0x040fe200078008ff */
[----:B------:R-:W-:Y:S01]  /*96a0*/  @!PT LDS RZ, [RZ] ;  /* 0x00000000fffff984 */ /* 0x000fe20000000800 */
[----:B------:R-:W-:Y:S01]  /*96b0*/  @!PT LDS RZ, [RZ] ;  /* 0x00000000fffff984 */ /* 0x000fe20000000800 */
[----:B------:R-:W-:Y:S01]  /*96c0*/  @!PT LDS RZ, [RZ] ;  /* 0x00000000fffff984 */ /* 0x000fe20000000800 */
[----:B------:R2:W-:Y:S03]  /*96d0*/  @!P3 LDGSTS.E.BYPASS.LTC128B.128 [R182+0x5000], desc[UR10][R18.64+0x40] ;  /* 0x0500004012b6bfae */ /* 0x0005e6000b901d4a */
[----:B------:R-:W-:Y:S01]  /*96e0*/  @!P4 LEA.HI.X R25, R5, R191, R4, 0x1, P0 ;  /* 0x000000bf0519c211 */ /* 0x000fe200000f0c04 */
[----:B------:R1:W-:Y:S01]  /*96f0*/  @P2 STS.128 [R182+0x7000], RZ ;  /* 0x007000ffb6002388 */ /* 0x0003e20000000c00 */
[----:B------:R-:W-:-:S03]  /*9700*/  @!P3 IADD3 R5, P1, P0, R138, R11, R177 ;  /* 0x0000000b8a05b210 */ /* 0x000fc6000783e0b1 */
[----:B------:R-:W-:Y:S01]  /*9710*/  @!PT LDS RZ, [RZ] ;  /* 0x00000000fffff984 */ /* 0x000fe20000000800 */
[----:B------:R-:W-:Y:S01]  /*9720*/  @!PT LDS RZ, [RZ] ;  /* 0x00000000fffff984 */ /* 0x000fe20000000800 */
[----:B------:R-:W-:Y:S01]  /*9730*/  @!PT LDS RZ, [RZ] ;  /* 0x00000000fffff984 */ /* 0x000fe20000000800 */
[----:B------:R-:W-:Y:S01]  /*9740*/  @!P2 LDGSTS.E.BYPASS.LTC128B.128 [R182+0x7000], desc[UR10][R22.64+0x80] ;  /* 0x0700008016b6afae */ /* 0x000fe2000b901d4a */
[----:B------:R-:W-:Y:S02]  /*9750*/  @!P3 IADD3.X R4, R137, R16, R176, P1, P0 ;  /* 0x000000108904b210 */ /* 0x000fe40000fe04b0 */
[----:B------:R-:W-:Y:S01]  /*9760*/  @!P2 IADD3 R3, P1, P0, R138, R11, R177 ;  /* 0x0000000b8a03a210 */ /* 0x000fe2000783e0b1 */
[----:B------:R1:W-:Y:S04]  /*9770*/  @P4 STS.128 [R182+0x3800], RZ ;  /* 0x003800ffb6004388 */ /* 0x0003e80000000c00 */
[----:B------:R-:W-:Y:S01]  /*9780*/  @!PT LDS RZ, [RZ] ;  /* 0x00000000fffff984 */ /* 0x000fe20000000800 */
[----:B------:R-:W-:Y:S01]  /*9790*/  @!PT LDS RZ, [RZ] ;  /* 0x00000000fffff984 */ /* 0x000fe20000000800 */
[----:B------:R-:W-:Y:S01]  /*97a0*/  @!PT LDS RZ, [RZ] ;  /* 0x00000000fffff984 */ /* 0x000fe20000000800 */
[----:B------:R3:W-:Y:S04]  /*97b0*/  @!P4 LDGSTS.E.BYPASS.LTC128B.128 [R182+0x3800], desc[UR10][R24.64] ;  /* 0x0380000018b6cfae */ /* 0x0007e8000b901d4a */
[----:B------:R1:W-:Y:S01]  /*97c0*/  @P3 STS.128 [R182+0x5800], RZ ;  /* 0x005800ffb6003388 */ /* 0x0003e20000000c00 */
[----:B--2---:R-:W-:-:S04]  /*97d0*/  @!P3 LEA R18, P5, R5, UR8, 0x1 ;  /* 0x000000080512bc11 */ /* 0x004fc8000f8a08ff */
[----:B------:R-:W-:Y:S02]  /*97e0*/  @!P3 LEA.HI.X R19, R5, UR9, R4, 0x1, P5 ;  /* 0x000000090513bc11 */ /* 0x000fe4000a8f0c04 */
[----:B------:R-:W-:Y:S02]  /*97f0*/  @!P2 IADD3.X R4, R137, R16, R176, P1, P0 ;  /* 0x000000108904a210 */ /* 0x000fe40000fe04b0 */
[C---:B------:R-:W-:Y:S01]  /*9800*/  @!P2 LEA R20, P0, R3.reuse, UR8, 0x1 ;  /* 0x000000080314ac11 */ /* 0x040fe2000f8008ff */
[----:B------:R-:W-:Y:S01]  /*9810*/  @!PT LDS RZ, [RZ] ;  /* 0x00000000fffff984 */ /* 0x000fe20000000800 */
[----:B------:R-:W-:Y:S01]  /*9820*/  @!PT LDS RZ, [RZ] ;  /* 0x00000000fffff984 */ /* 0x000fe20000000800 */
[----:B------:R-:W-:Y:S01]  /*9830*/  @!PT LDS RZ, [RZ] ;  /* 0x00000000fffff984 */ /* 0x000fe20000000800 */
[----:B------:R2:W-:Y:S03]  /*9840*/  @!P3 LDGSTS.E.BYPASS.LTC128B.128 [R182+0x5800], desc[UR10][R18.64+0x40] ;  /* 0x0580004012b6bfae */ /* 0x0005e6000b901d4a */
[----:B------:R-:W-:Y:S01]  /*9850*/  @!P2 LEA.HI.X R21, R3, UR9, R4, 0x1, P0 ;  /* 0x000000090315ac11 */ /* 0x000fe200080f0c04 */
[----:B------:R1:W-:Y:S01]  /*9860*/  @P2 STS.128 [R182+0x7800], RZ ;  /* 0x007800ffb6002388 */ /* 0x0003e20000000c00 */
[----:B------:R-:W-:-:S03]  /*9870*/  IADD3 R5, P1, P0, R177, R11, R177 ;  /* 0x0000000bb1057210 */ /* 0x000fc6000783e0b1 */
[----:B------:R-:W-:Y:S01]  /*9880*/  @!PT LDS RZ, [RZ] ;  /* 0x00000000fffff984 */ /* 0x000fe20000000800 */
[----:B------:R-:W-:Y:S01]  /*9890*/  @!PT LDS RZ, [RZ] ;  /* 0x00000000fffff984 */ /* 0x000fe20000000800 */
[----:B------:R-:W-:Y:S01]  /*98a0*/  @!PT LDS RZ, [RZ] ;  /* 0x00000000fffff984 */ /* 0x000fe20000000800 */
[----:B------:R4:W-:Y:S01]  /*98b0*/  @!P2 LDGSTS.E.BYPASS.LTC128B.128 [R182+0x7800], desc[UR10][R20.64+0x80] ;  /* 0x0780008014b6afae */ /* 0x0009e2000b901d4a */
[----:B------:R-:W-:Y:S02]  /*98c0*/  IADD3.X R8, R176, R16, R176, P1, P0 ;  /* 0x00000010b0087210 */ /* 0x000fe40000fe04b0 */
[----:B------:R-:W-:Y:S01]  /*98d0*/  @!P3 IADD3 R4, P0, R138, R5, RZ ;  /* 0x000000058a04b210 */ /* 0x000fe20007f1e0ff */
[----:B------:R1:W-:Y:S01]  /*98e0*/  @P4 STS.128 [R182+0x4000], RZ ;  /* 0x004000ffb6004388 */ /* 0x0003e20000000c00 */
[----:B---3--:R-:W-:-:S03]  /*98f0*/  @!P4 LEA R24, P1, R5, R192, 0x1 ;  /* 0x000000c00518c211 */ /* 0x008fc600078208ff */
[--C-:B------:R-:W-:Y:S01]  /*9900*/  @!P3 IMAD.X R3, R137, 0x1, R8.reuse, P0 ;  /* 0x000000018903b824 */ /* 0x100fe200000e0608 */
[C---:B------:R-:W-:Y:S02]  /*9910*/  @!P3 LEA R22, P0, R4.reuse, UR8, 0x1 ;  /* 0x000000080416bc11 */ /* 0x040fe4000f8008ff */
[----:B------:R-:W-:Y:S02]  /*9920*/  @!P4 LEA.HI.X R25, R5, R191, R8, 0x1, P1 ;  /* 0x000000bf0519c211 */ /* 0x000fe400008f0c08 */
[----:B------:R-:W-:Y:S02]  /*9930*/  @!P3 LEA.HI.X R23, R4, UR9, R3, 0x1, P0 ;  /* 0x000000090417bc11 */ /* 0x000fe400080f0c03 */
[-C--:B------:R-:W-:Y:S01]  /*9940*/  @!P2 IADD3 R4, P0, R138, R5.reuse, RZ ;  /* 0x000000058a04a210 */ /* 0x080fe20007f1e0ff */
[----:B------:R-:W-:Y:S01]  /*9950*/  @!PT LDS RZ, [RZ] ;  /* 0x00000000fffff984 */ /* 0x000fe20000000800 */
[----:B------:R-:W-:Y:S01]  /*9960*/  @!PT LDS RZ, [RZ] ;  /* 0x00000000fffff984 */ /* 0x000fe20000000800 */
[----:B------:R-:W-:Y:S01]  /*9970*/  @!PT LDS RZ, [RZ] ;  /* 0x00000000fffff984 */ /* 0x000fe20000000800 */
[----:B------:R-:W-:Y:S01]  /*9980*/  @!P4 LDGSTS.E.BYPASS.LTC128B.128 [R182+0x4000], desc[UR10][R24.64] ;  /* 0x0400000018b6cfae */ /* 0x000fe2000b901d4a */
[----:B------:R-:W-:-:S03]  /*9990*/  IADD3 R5, P1, R177, R5, RZ ;  /* 0x00000005b1057210 */ /* 0x000fc60007f3e0ff */
[C-C-:B------:R-:W-:Y:S01]  /*99a0*/  @!P2 IMAD.X R3, R137.reuse, 0x1, R8.reuse, P0 ;  /* 0x000000018903a824 */ /* 0x140fe200000e0608 */
[----:B--2---:R-:W-:Y:S01]  /*99b0*/  @!P2 LEA R18, P0, R4, UR8, 0x1 ;  /* 0x000000080412ac11 */ /* 0x004fe2000f8008ff */
[----:B------:R-:W-:Y:S01]  /*99c0*/  IMAD.X R8, R176, 0x1, R8, P1 ;  /* 0x00000001b0087824 */ /* 0x000fe200008e0608 */
[----:B------:R1:W-:Y:S02]  /*99d0*/  @P3 STS.128 [R182+0x6000], RZ ;  /* 0x006000ffb6003388 */ /* 0x0003e40000000c00 */
[----:B------:R-:W-:Y:S02]  /*99e0*/  @!P2 LEA.HI.X R19, R4, UR9, R3, 0x1, P0 ;  /* 0x000000090413ac11 */ /* 0x000fe400080f0c03 */
[----:B------:R-:W-:Y:S01]  /*99f0*/  @!P3 IADD3 R3, P0, R138, R5, RZ ;  /* 0x000000058a03b210 */ /* 0x000fe20007f1e0ff */
[----:B------:R-:W-:Y:S01]  /*9a00*/  @!PT LDS RZ, [RZ] ;  /* 0x00000000fffff984 */ /* 0x000fe20000000800 */
[----:B------:R-:W-:Y:S01]  /*9a10*/  @!PT LDS RZ, [RZ] ;  /* 0x00000000fffff984 */ /* 0x000fe20000000800 */
[----:B------:R-:W-:Y:S01]  /*9a20*/  @!PT LDS RZ, [RZ] ;  /* 0x00000000fffff984 */ /* 0x000fe20000000800 */
[----:B------:R2:W-:Y:S04]  /*9a30*/  @!P3 LDGSTS.E.BYPASS.LTC128B.128 [R182+0x6000], desc[UR10][R22.64+0x40] ;  /* 0x0600004016b6bfae */ /* 0x0005e8000b901d4a */
[----:B------:R-:W-:Y:S01]  /*9a40*/  @!P3 IMAD.X R4, R137, 0x1, R8, P0 ;  /* 0x000000018904b824 */ /* 0x000fe200000e0608 */
[C---:B----4-:R-:W-:Y:S01]  /*9a50*/  @!P3 LEA R20, P0, R3.reuse, UR8, 0x1 ;  /* 0x000000080314bc11 */ /* 0x050fe2000f8008ff */
[----:B------:R1:W-:Y:S03]  /*9a60*/  @P2 STS.128 [R182+0x8000], RZ ;  /* 0x008000ffb6002388 */ /* 0x0003e60000000c00 */
[----:B------:R-:W-:Y:S01]  /*9a70*/  @!P3 LEA.HI.X R21, R3, UR9, R4, 0x1, P0 ;  /* 0x000000090315bc11 */ /* 0x000fe200080f0c04 */
[----:B------:R-:W-:Y:S01]  /*9a80*/  @!PT LDS RZ, [RZ] ;  /* 0x00000000fffff984 */ /* 0x000fe20000000800 */
[----:B------:R-:W-:Y:S01]  /*9a90*/  @!PT LDS RZ, [RZ] ;  /* 0x00000000fffff984 */ /* 0x000fe20000000800 */
[----:B------:R-:W-:Y:S01]  /*9aa0*/  @!PT LDS RZ, [RZ] ;  /* 0x00000000fffff984 */ /* 0x000fe20000000800 */
[----:B------:R1:W-:Y:S04]  /*9ab0*/  @!P2 LDGSTS.E.BYPASS.LTC128B.128 [R182+0x8000], desc[UR10][R18.64+0x80] ;  /* 0x0800008012b6afae */ /* 0x0003e8000b901d4a */
[----:B------:R1:W-:Y:S01]  /*9ac0*/  @P4 STS.128 [R182+0x4800], RZ ;  /* 0x004800ffb6004388 */ /* 0x0003e20000000c00 */
[----:B--2---:R-:W-:-:S04]  /*9ad0*/  @!P4 LEA R22, P1, R5, R192, 0x1 ;  /* 0x000000c00516c211 */ /* 0x004fc800078208ff */
[----:B------:R-:W-:-:S05]  /*9ae0*/  @!P4 LEA.HI.X R23, R5, R191, R8, 0x1, P1 ;  /* 0x000000bf0517c211 */ /* 0x000fca00008f0c08 */
        /* <DEDUP_REMOVED lines=11> */
[----:B------:R-:W-:-:S05]  /*9ba0*/  IADD3 R5, P0, R138, R5, RZ ;  /* 0x000000058a057210 */ /* 0x000fca0007f1e0ff */
[----:B------:R-:W-:Y:S01]  /*9bb0*/  IMAD.X R8, R137, 0x1, R8, P0 ;  /* 0x0000000189087824 */ /* 0x000fe200000e0608 */
[----:B------:R-:W-:-:S04]  /*9bc0*/  LEA R4, P0, R5, UR8, 0x1 ;  /* 0x0000000805047c11 */ /* 0x000fc8000f8008ff */
[----:B------:R-:W-:-:S05]  /*9bd0*/  LEA.HI.X R5, R5, UR9, R8, 0x1, P0 ;  /* 0x0000000905057c11 */ /* 0x000fca00080f0c08 */
[----:B------:R-:W-:Y:S01]  /*9be0*/  @!PT LDS RZ, [RZ] ;  /* 0x00000000fffff984 */ /* 0x000fe20000000800 */
[----:B------:R-:W-:Y:S01]  /*9bf0*/  @!PT LDS RZ, [RZ] ;  /* 0x00000000fffff984 */ /* 0x000fe20000000800 */
[----:B------:R-:W-:Y:S01]  /*9c00*/  @!PT LDS RZ, [RZ] ;  /* 0x00000000fffff984 */ /* 0x000fe20000000800 */
[----:B------:R2:W-:Y:S04]  /*9c10*/  LDGSTS.E.BYPASS.LTC128B.128 [R182+0x8800], desc[UR10][R4.64+0x80] ;  /* 0x0880008004b67fae */ /* 0x0005e8000b901d4a */
.L_x_737:
[----:B------:R-:W-:Y:S05]  /*9c20*/  BSYNC B0 ;  /* 0x0000000000007941 */ /* 0x000fea0003800000 */
.L_x_736:
[----:B------:R-:W0:Y:S01]  /*9c30*/  LDGDEPBAR ;  /* 0x00000000000079af */ /* 0x000e220000000000 */
[----:B------:R-:W-:-:S04]  /*9c40*/  LEA R192, P0, R11, R192, 0x1 ;  /* 0x000000c00bc07211 */ /* 0x000fc800078008ff */
[----:B------:R-:W-:-:S09]  /*9c50*/  LEA.HI.X R191, R11, R191, R16, 0x1, P0 ;  /* 0x000000bf0bbf7211 */ /* 0x000fd200000f0c10 */
.L_x_733:
[----:B--2---:R-:W-:Y:S01]  /*9c60*/  FMNMX.FTZ R4, R2, R7, !PT ;  /* 0x0000000702047209 */ /* 0x004fe20007810000 */
[----:B-1----:R-:W-:Y:S01]  /*9c70*/  LDSM.16.MT88.4 R16, [R168+0x9000] ;  /* 0x00900000a810783b */ /* 0x002fe20000004200 */
[----:B------:R-:W-:Y:S02]  /*9c80*/  FMNMX.FTZ R3, R0, R10, !PT ;  /* 0x0000000a00037209 */ /* 0x000fe40007810000 */
[----:B------:R-:W-:Y:S01]  /*9c90*/  FMNMX.FTZ R4, R127, R4, !PT ;  /* 0x000000047f047209 */ /* 0x000fe20007810000 */
[----:B------:R-:W-:Y:S01]  /*9ca0*/  LDSM.16.MT88.4 R24, [R170+0xb000] ;  /* 0x00b00000aa18783b */ /* 0x000fe20000004200 */
[----:B------:R-:W-:Y:S02]  /*9cb0*/  FMNMX.FTZ R3, R14, R3, !PT ;  /* 0x000000030e037209 */ /* 0x000fe40007810000 */
[----:B------:R-:W-:Y:S01]  /*9cc0*/  FMNMX.FTZ R4, R125, R4, !PT ;  /* 0x000000047d047209 */ /* 0x000fe20007810000 */
[----:B------:R-:W-:Y:S01]  /*9cd0*/  LDSM.16.MT88.4 R32, [R168+0xb000] ;  /* 0x00b00000a820783b */ /* 0x000fe20000004200 */
[----:B------:R-:W-:-:S02]  /*9ce0*/  FMNMX.FTZ R3, R6, R3, !PT ;  /* 0x0000000306037209 */ /* 0x000fc40007810000 */
[----:B------:R-:W-:Y:S01]  /*9cf0*/  FMNMX.FTZ R4, R9, R4, !PT ;  /* 0x0000000409047209 */ /* 0x000fe20007810000 */
[----:B------:R-:W-:Y:S01]  /*9d00*/  LDSM.16.MT88.4 R40, [R170+0xd000] ;  /* 0x00d00000aa28783b */ /* 0x000fe20000004200 */
[----:B------:R-:W-:Y:S02]  /*9d10*/  FMNMX.FTZ R3, R12, R3, !PT ;  /* 0x000000030c037209 */ /* 0x000fe40007810000 */
[----:B------:R-:W-:Y:S01]  /*9d20*/  FMNMX.FTZ R4, R203, R4, !PT ;  /* 0x00000004cb047209 */ /* 0x000fe20007810000 */
[----:B------:R-:W-:Y:S01]  /*9d30*/  LDSM.16.MT88.4 R52, [R168+0xd000] ;  /* 0x00d00000a834783b */ /* 0x000fe20000004200 */
        /* <DEDUP_REMOVED lines=39> */
[----:B------:R-:W-:-:S04]  /*9fb0*/  FMNMX.FTZ R4, R131, R4, !PT ;  /* 0x0000000483047209 */ /* 0x000fc80007810000 */
        /* <DEDUP_REMOVED lines=13> */
[----:B------:R-:W-:-:S03]  /*a090*/  FMNMX.FTZ R8, R60, R3, !PT ;  /* 0x000000033c087209 */ /* 0x000fc60007810000 */
[----:B------:R-:W1:Y:S01]  /*a0a0*/  SHFL.BFLY PT, R5, R4, 0x2, 0x1f ;  /* 0x0c401f0004057f89 */ /* 0x000e6200000e0000 */
[----:B------:R-:W-:-:S05]  /*a0b0*/  FMNMX.FTZ R11, R117, R8, !PT ;  /* 0x00000008750b7209 */ /* 0x000fca0007810000 */
[----:B------:R-:W2:Y:S01]  /*a0c0*/  SHFL.BFLY PT, R8, R11, 0x2, 0x1f ;  /* 0x0c401f000b087f89 */ /* 0x000ea200000e0000 */
[----:B-1----:R-:W-:-:S05]  /*a0d0*/  FMNMX.FTZ R5, R4, R5, !PT ;  /* 0x0000000504057209 */ /* 0x002fca0007810000 */
[----:B------:R-:W1:Y:S01]  /*a0e0*/  SHFL.BFLY PT, R56, R5, 0x1, 0x1f ;  /* 0x0c201f0005387f89 */ /* 0x000e6200000e0000 */
[----:B--2---:R-:W-:-:S05]  /*a0f0*/  FMNMX.FTZ R8, R11, R8, !PT ;  /* 0x000000080b087209 */ /* 0x004fca0007810000 */
[----:B------:R-:W2:Y:S01]  /*a100*/  SHFL.BFLY PT, R3, R8, 0x1, 0x1f ;  /* 0x0c201f0008037f89 */ /* 0x000ea200000e0000 */
[----:B-1----:R-:W-:-:S04]  /*a110*/  FMNMX.FTZ R56, R5, R56, !PT ;  /* 0x0000003805387209 */ /* 0x002fc80007810000 */
[C---:B------:R-:W-:Y:S01]  /*a120*/  FSETP.NEU.FTZ.AND P1, PT, R56.reuse, -INF , PT ;  /* 0xff8000003800780b */ /* 0x040fe20003f3d000 */
[----:B------:R-:W-:Y:S01]  /*a130*/  FMUL.FTZ R140, R56, UR12 ;  /* 0x0000000c388c7c20 */ /* 0x000fe20008410000 */
[----:B--2---:R-:W-:Y:S02]  /*a140*/  FMNMX.FTZ R3, R8, R3, !PT ;  /* 0x0000000308037209 */ /* 0x004fe40007810000 */
[----:B------:R-:W-:Y:S02]  /*a150*/  FSEL R195, R56, RZ, P1 ;  /* 0x000000ff38c37208 */ /* 0x000fe40000800000 */
[----:B------:R-:W-:Y:S01]  /*a160*/  FSEL R140, R140, RZ, P1 ;  /* 0x000000ff8c8c7208 */ /* 0x000fe20000800000 */
[C---:B------:R-:W-:Y:S01]  /*a170*/  FMUL.FTZ R4, R3.reuse, UR12 ;  /* 0x0000000c03047c20 */ /* 0x040fe20008410000 */
[----:B------:R-:W-:Y:S01]  /*a180*/  FSETP.NEU.FTZ.AND P0, PT, R3, -INF , PT ;  /* 0xff8000000300780b */ /* 0x000fe20003f1d000 */
[----:B------:R-:W-:Y:S02]  /*a190*/  FADD.FTZ R195, R2, -R195 ;  /* 0x800000c302c37221 */ /* 0x000fe40000010000 */
[--C-:B------:R-:W-:Y:S01]  /*a1a0*/  FFMA.FTZ R138, R125, UR12, -R140.reuse ;  /* 0x0000000c7d8a7c23 */ /* 0x100fe2000801088c */
[----:B------:R-:W-:Y:S01]  /*a1b0*/  FSEL R161, R3, RZ, P0 ;  /* 0x000000ff03a17208 */ /* 0x000fe20000000000 */
[--C-:B------:R-:W-:Y:S01]  /*a1c0*/  FFMA.FTZ R142, R127, UR12, -R140.reuse ;  /* 0x0000000c7f8e7c23 */ /* 0x100fe2000801088c */
[----:B------:R-:W-:Y:S01]  /*a1d0*/  FSEL R125, R4, RZ, P0 ;  /* 0x000000ff047d7208 */ /* 0x000fe20000000000 */
[--C-:B------:R-:W-:Y:S01]  /*a1e0*/  FFMA.FTZ R127, R9, UR12, -R140.reuse ;  /* 0x0000000c097f7c23 */ /* 0x100fe2000801088c */
[----:B------:R-:W-:Y:S01]  /*a1f0*/  FMUL.FTZ R195, R195, UR12 ;  /* 0x0000000cc3c37c20 */ /* 0x000fe20008410000 */
[----:B------:R-:W-:Y:S01]  /*a200*/  FADD.FTZ R161, R0, -R161 ;  /* 0x800000a100a17221 */ /* 0x000fe20000010000 */
[--C-:B------:R-:W-:Y:S01]  /*a210*/  FFMA.FTZ R202, R7, UR12, -R140.reuse ;  /* 0x0000000c07ca7c23 */ /* 0x100fe2000801088c */
[--C-:B------:R-:W-:Y:S01]  /*a220*/  FFMA.FTZ R143, R10, UR12, -R125.reuse ;  /* 0x0000000c0a8f7c23 */ /* 0x100fe2000801087d */
[--C-:B------:R-:W-:Y:S01]  /*a230*/  FFMA.FTZ R139, R14, UR12, -R125.reuse ;  /* 0x0000000c0e8b7c23 */ /* 0x100fe2000801087d */
[----:B------:R-:W1:Y:S01]  /*a240*/  LDSM.16.MT88.4 R8, [R170+0x9000] ;  /* 0x00900000aa08783b */ /* 0x000e620000004200 */
[----:B------:R-:W-:Y:S01]  /*a250*/  FMUL.FTZ R161, R161, UR12 ;  /* 0x0000000ca1a17c20 */ /* 0x000fe20008410000 */
[----:B------:R-:W2:Y:S01]  /*a260*/  MUFU.EX2 R195, R195 ;  /* 0x000000c300c37308 */ /* 0x000ea20000000800 */
[--C-:B------:R-:W-:Y:S01]  /*a270*/  FFMA.FTZ R137, R6, UR12, -R125.reuse ;  /* 0x0000000c06897c23 */ /* 0x100fe2000801087d */
[--C-:B------:R-:W-:Y:S01]  /*a280*/  FFMA.FTZ R126, R12, UR12, -R125.reuse ;  /* 0x0000000c0c7e7c23 */ /* 0x100fe2000801087d */
[--C-:B------:R-:W-:Y:S01]  /*a290*/  FFMA.FTZ R128, R203, UR12, -R140.reuse ;  /* 0x0000000ccb807c23 */ /* 0x100fe2000801088c */
[--C-:B------:R-:W-:Y:S01]  /*a2a0*/  FFMA.FTZ R63, R207, UR12, -R140.reuse ;  /* 0x0000000ccf3f7c23 */ /* 0x100fe2000801088c */
[--C-:B------:R-:W-:Y:S01]  /*a2b0*/  FFMA.FTZ R61, R201, UR12, -R140.reuse ;  /* 0x0000000cc93d7c23 */ /* 0x100fe2000801088c */
[--C-:B------:R-:W-:Y:S01]  /*a2c0*/  FFMA.FTZ R2, R205, UR12, -R140.reuse ;  /* 0x0000000ccd027c23 */ /* 0x100fe2000801088c */
[--C-:B------:R-:W-:Y:S01]  /*a2d0*/  FFMA.FTZ R66, R66, UR12, -R125.reuse ;  /* 0x0000000c42427c23 */ /* 0x100fe2000801087d */
[----:B------:R-:W3:Y:S01]  /*a2e0*/  MUFU.EX2 R161, R161 ;  /* 0x000000a100a17308 */ /* 0x000ee20000000800 */
[--C-:B------:R-:W-:Y:S01]  /*a2f0*/  FFMA.FTZ R59, R204, UR12, -R125.reuse ;  /* 0x0000000ccc3b7c23 */ /* 0x100fe2000801087d */
[--C-:B------:R-:W-:Y:S01]  /*a300*/  FFMA.FTZ R57, R120, UR12, -R125.reuse ;  /* 0x0000000c78397c23 */ /* 0x100fe2000801087d */
[--C-:B------:R-:W-:Y:S01]  /*a310*/  FFMA.FTZ R0, R124, UR12, -R125.reuse ;  /* 0x0000000c7c007c23 */ /* 0x100fe2000801087d */
[--C-:B------:R-:W-:Y:S01]  /*a320*/  FFMA.FTZ R129, R121, UR12, -R140.reuse ;  /* 0x0000000c79817c23 */ /* 0x100fe2000801088c */
[--C-:B------:R-:W-:Y:S01]  /*a330*/  FFMA.FTZ R121, R119, UR12, -R140.reuse ;  /* 0x0000000c77797c23 */ /* 0x100fe2000801088c */
[--C-:B------:R-:W-:Y:S01]  /*a340*/  FFMA.FTZ R120, R123, UR12, -R140.reuse ;  /* 0x0000000c7b787c23 */ /* 0x100fe2000801088c */
[--C-:B------:R-:W-:Y:S01]  /*a350*/  FFMA.FTZ R123, R122, UR12, -R125.reuse ;  /* 0x0000000c7a7b7c23 */ /* 0x100fe2000801087d */
[----:B------:R-:W-:Y:S01]  /*a360*/  MUFU.EX2 R202, R202 ;  /* 0x000000ca00ca7308 */ /* 0x000fe20000000800 */
[-C--:B--2---:R-:W-:Y:S01]  /*a370*/  FMUL.FTZ R12, R72, R195.reuse ;  /* 0x000000c3480c7220 */ /* 0x084fe20000410000 */
[-C--:B------:R-:W-:Y:S01]  /*a380*/  FMUL.FTZ R13, R73, R195.reuse ;  /* 0x000000c3490d7220 */ /* 0x080fe20000410000 */
[-C--:B------:R-:W-:Y:S01]  /*a390*/  FMUL.FTZ R4, R112, R195.reuse ;  /* 0x000000c370047220 */ /* 0x080fe20000410000 */
[-C--:B------:R-:W-:Y:S01]  /*a3a0*/  FMUL.FTZ R5, R113, R195.reuse ;  /* 0x000000c371057220 */ /* 0x080fe20000410000 */
[-C--:B------:R-:W-:Y:S01]  /*a3b0*/  FMUL.FTZ R68, R68, R195.reuse ;  /* 0x000000c344447220 */ /* 0x080fe20000410000 */
[-C--:B------:R-:W-:Y:S01]  /*a3c0*/  FMUL.FTZ R69, R69, R195.reuse ;  /* 0x000000c345457220 */ /* 0x080fe20000410000 */
[----:B------:R-:W-:Y:S01]  /*a3d0*/  FMUL.FTZ R20, R80, R195 ;  /* 0x000000c350147220 */ /* 0x000fe20000410000 */
[----:B------:R-:W2:Y:S01]  /*a3e0*/  MUFU.EX2 R142, R142 ;  /* 0x0000008e008e7308 */ /* 0x000ea20000000800 */
[-C--:B---3--:R-:W-:Y:S01]  /*a3f0*/  FMUL.FTZ R14, R74, R161.reuse ;  /* 0x000000a14a0e7220 */ /* 0x088fe20000410000 */
[-C--:B------:R-:W-:Y:S01]  /*a400*/  FMUL.FTZ R15, R75, R161.reuse ;  /* 0x000000a14b0f7220 */ /* 0x080fe20000410000 */
[-C--:B------:R-:W-:Y:S01]  /*a410*/  FMUL.FTZ R6, R114, R161.reuse ;  /* 0x000000a172067220 */ /* 0x080fe20000410000 */
[----:B------:R-:W3:Y:S01]  /*a420*/  LDSM.16.MT88.4 R72, [R170+0x9400] ;  /* 0x00940000aa48783b */ /* 0x000ee20000004200 */
[-C--:B------:R-:W-:Y:S01]  /*a430*/  FMUL.FTZ R7, R115, R161.reuse ;  /* 0x000000a173077220 */ /* 0x080fe20000410000 */
[-C--:B------:R-:W-:Y:S01]  /*a440*/  FMUL.FTZ R70, R70, R161.reuse ;  /* 0x000000a146467220 */ /* 0x080fe20000410000 */
[----:B------:R-:W-:Y:S01]  /*a450*/  FMUL.FTZ R71, R71, R161 ;  /* 0x000000a147477220 */ /* 0x000fe20000410000 */
[----:B------:R-:W-:Y:S01]  /*a460*/  MUFU.EX2 R138, R138 ;  /* 0x0000008a008a7308 */ /* 0x000fe20000000800 */
[----:B------:R-:W-:Y:S01]  /*a470*/  FMUL.FTZ R21, R81, R195 ;  /* 0x000000c351157220 */ /* 0x000fe20000410000 */
[-C--:B------:R-:W-:Y:S01]  /*a480*/  FMUL.FTZ R22, R82, R161.reuse ;  /* 0x000000a152167220 */ /* 0x080fe20000410000 */
[----:B------:R-:W-:Y:S01]  /*a490*/  FMUL.FTZ R23, R83, R161 ;  /* 0x000000a153177220 */ /* 0x000fe20000410000 */
[-C--:B------:R-:W-:Y:S01]  /*a4a0*/  FMUL.FTZ R28, R88, R195.reuse ;  /* 0x000000c3581c7220 */ /* 0x080fe20000410000 */
[----:B------:R-:W-:Y:S01]  /*a4b0*/  FMUL.FTZ R29, R89, R195 ;  /* 0x000000c3591d7220 */ /* 0x000fe20000410000 */
[-C--:B------:R-:W-:Y:S01]  /*a4c0*/  FMUL.FTZ R30, R90, R161.reuse ;  /* 0x000000a15a1e7220 */ /* 0x080fe20000410000 */
[----:B------:R-:W-:Y:S01]  /*a4d0*/  FMUL.FTZ R31, R91, R161 ;  /* 0x000000a15b1f7220 */ /* 0x000fe20000410000 */
[----:B------:R-:W4:Y:S01]  /*a4e0*/  MUFU.EX2 R127, R127 ;  /* 0x0000007f007f7308 */ /* 0x000f220000000800 */
[----:B--2---:R-:W-:Y:S01]  /*a4f0*/  F2FP.BF16.F32.PACK_AB R48, R142, R202 ;  /* 0x000000ca8e30723e */ /* 0x004fe200000010ff */
[-C--:B------:R-:W-:Y:S01]  /*a500*/  FMUL.FTZ R36, R108, R195.reuse ;  /* 0x000000c36c247220 */ /* 0x080fe20000410000 */
[----:B------:R-:W-:Y:S01]  /*a510*/  FMUL.FTZ R37, R109, R195 ;  /* 0x000000c36d257220 */ /* 0x000fe20000410000 */
[-C--:B------:R-:W-:Y:S01]  /*a520*/  FMUL.FTZ R38, R110, R161.reuse ;  /* 0x000000a16e267220 */ /* 0x080fe20000410000 */
[----:B------:R-:W-:Y:S01]  /*a530*/  FMUL.FTZ R39, R111, R161 ;  /* 0x000000a16f277220 */ /* 0x000fe20000410000 */
[-C--:B------:R-:W-:Y:S01]  /*a540*/  FMUL.FTZ R76, R76, R195.reuse ;  /* 0x000000c34c4c7220 */ /* 0x080fe20000410000 */
[----:B------:R-:W-:Y:S01]  /*a550*/  FMUL.FTZ R77, R77, R195 ;  /* 0x000000c34d4d7220 */ /* 0x000fe20000410000 */
[----:B------:R-:W-:Y:S01]  /*a560*/  MUFU.EX2 R143, R143 ;  /* 0x0000008f008f7308 */ /* 0x000fe20000000800 */
[-C--:B------:R-:W-:Y:S01]  /*a570*/  FMUL.FTZ R78, R78, R161.reuse ;  /* 0x000000a14e4e7220 */ /* 0x080fe20000410000 */
[----:B------:R-:W-:Y:S01]  /*a580*/  FMUL.FTZ R79, R79, R161 ;  /* 0x000000a14f4f7220 */ /* 0x000fe20000410000 */
[-C--:B------:R-:W-:Y:S01]  /*a590*/  FMUL.FTZ R84, R84, R195.reuse ;  /* 0x000000c354547220 */ /* 0x080fe20000410000 */
[----:B------:R-:W-:Y:S01]  /*a5a0*/  FMUL.FTZ R85, R85, R195 ;  /* 0x000000c355557220 */ /* 0x000fe20000410000 */
[-C--:B------:R-:W-:Y:S01]  /*a5b0*/  FMUL.FTZ R86, R86, R161.reuse ;  /* 0x000000a156567220 */ /* 0x080fe20000410000 */
[----:B------:R-:W-:Y:S01]  /*a5c0*/  FMUL.FTZ R87, R87, R161 ;  /* 0x000000a157577220 */ /* 0x000fe20000410000 */
[-C--:B------:R-:W-:Y:S01]  /*a5d0*/  FMUL.FTZ R92, R92, R195.reuse ;  /* 0x000000c35c5c7220 */ /* 0x080fe20000410000 */
[----:B------:R-:W2:Y:S01]  /*a5e0*/  MUFU.EX2 R139, R139 ;  /* 0x0000008b008b7308 */ /* 0x000ea20000000800 */
[----:B----4-:R-:W-:Y:S01]  /*a5f0*/  F2FP.BF16.F32.PACK_AB R50, R127, R138 ;  /* 0x0000008a7f32723e */ /* 0x010fe200000010ff */
[----:B------:R-:W-:Y:S01]  /*a600*/  FMUL.FTZ R93, R93, R195 ;  /* 0x000000c35d5d7220 */ /* 0x000fe20000410000 */
[-C--:B------:R-:W-:Y:S01]  /*a610*/  FMUL.FTZ R94, R94, R161.reuse ;  /* 0x000000a15e5e7220 */ /* 0x080fe20000410000 */
[----:B------:R-:W-:Y:S01]  /*a620*/  FMUL.FTZ R95, R95, R161 ;  /* 0x000000a15f5f7220 */ /* 0x000fe20000410000 */
[-C--:B------:R-:W-:Y:S01]  /*a630*/  FMUL.FTZ R96, R96, R195.reuse ;  /* 0x000000c360607220 */ /* 0x080fe20000410000 */
[----:B------:R-:W-:Y:S01]  /*a640*/  FMUL.FTZ R97, R97, R195 ;  /* 0x000000c361617220 */ /* 0x000fe20000410000 */
[-C--:B------:R-:W-:Y:S01]  /*a650*/  FMUL.FTZ R98, R98, R161.reuse ;  /* 0x000000a162627220 */ /* 0x080fe20000410000 */
        /* <DEDUP_REMOVED lines=23> */
[--C-:B------:R-:W-:Y:S01]  /*a7d0*/  FFMA.FTZ R166, R200, UR12, -R125.reuse ;  /* 0x0000000cc8a67c23 */ /* 0x100fe2000801087d */
[----:B------:R-:W2:Y:S01]  /*a7e0*/  MUFU.EX2 R63, R63 ;  /* 0x0000003f003f7308 */ /* 0x000ea20000000800 */
[----:B----4-:R-:W-:Y:S01]  /*a7f0*/  F2FP.BF16.F32.PACK_AB R51, R126, R137 ;  /* 0x000000897e33723e */ /* 0x010fe200000010ff */
[--C-:B------:R-:W-:Y:S01]  /*a800*/  FFMA.FTZ R162, R198, UR12, -R125.reuse ;  /* 0x0000000cc6a27c23 */ /* 0x100fe2000801087d */
[--C-:B------:R-:W-:Y:S01]  /*a810*/  FFMA.FTZ R198, R159, UR12, -R140.reuse ;  /* 0x0000000c9fc67c23 */ /* 0x100fe2000801088c */
[--C-:B------:R-:W-:Y:S01]  /*a820*/  FFMA.FTZ R200, R157, UR12, -R140.reuse ;  /* 0x0000000c9dc87c23 */ /* 0x100fe2000801088c */
[--C-:B------:R-:W-:Y:S01]  /*a830*/  FFMA.FTZ R159, R154, UR12, -R125.reuse ;  /* 0x0000000c9a9f7c23 */ /* 0x100fe2000801087d */
[--C-:B------:R-:W-:Y:S01]  /*a840*/  FFMA.FTZ R155, R155, UR12, -R140.reuse ;  /* 0x0000000c9b9b7c23 */ /* 0x100fe2000801088c */
[----:B------:R-:W-:Y:S01]  /*a850*/  FFMA.FTZ R153, R153, UR12, -R140 ;  /* 0x0000000c99997c23 */ /* 0x000fe2000801088c */
[C---:B-1----:R-:W-:Y:S01]  /*a860*/  HMMA.16816.F32.BF16 R4, R48.reuse, R8, R4 ;  /* 0x000000083004723c */ /* 0x042fe20000041804 */
[----:B------:R-:W-:Y:S01]  /*a870*/  MUFU.EX2 R61, R61 ;  /* 0x0000003d003d7308 */ /* 0x000fe20000000800 */
[--C-:B------:R-:W-:Y:S01]  /*a880*/  FFMA.FTZ R154, R156, UR12, -R125.reuse ;  /* 0x0000000c9c9a7c23 */ /* 0x100fe2000801087d */
[--C-:B------:R-:W-:Y:S01]  /*a890*/  FFMA.FTZ R157, R158, UR12, -R125.reuse ;  /* 0x0000000c9e9d7c23 */ /* 0x100fe2000801087d */
[----:B------:R-:W-:Y:S01]  /*a8a0*/  FFMA.FTZ R160, R160, UR12, -R125 ;  /* 0x0000000ca0a07c23 */ /* 0x000fe2000801087d */
[----:B------:R-:W-:Y:S01]  /*a8b0*/  FFMA.FTZ R81, R193, R195, R202 ;  /* 0x000000c3c1517223 */ /* 0x000fe200000100ca */
[C---:B------:R-:W-:Y:S01]  /*a8c0*/  HMMA.16816.F32.BF16 R8, R48.reuse, R10, R68 ;  /* 0x0000000a3008723c */ /* 0x040fe20000041844 */
[----:B------:R-:W1:Y:S01]  /*a8d0*/  LDSM.16.MT88.4 R68, [R168+0x9400] ;  /* 0x00940000a844783b */ /* 0x000e620000004200 */
[----:B------:R-:W-:Y:S01]  /*a8e0*/  FFMA.FTZ R194, R194, R161, R143 ;  /* 0x000000a1c2c27223 */ /* 0x000fe2000001008f */
[----:B------:R-:W-:Y:S01]  /*a8f0*/  MUFU.EX2 R2, R2 ;  /* 0x0000000200027308 */ /* 0x000fe20000000800 */
[--C-:B------:R-:W-:Y:S01]  /*a900*/  FFMA.FTZ R143, R135, UR12, -R140.reuse ;  /* 0x0000000c878f7c23 */ /* 0x100fe2000801088c */
[----:B------:R-:W-:Y:S01]  /*a910*/  FADD.FTZ R81, R142, R81 ;  /* 0x000000518e517221 */ /* 0x000fe20000010000 */
[C---:B------:R-:W-:Y:S01]  /*a920*/  HMMA.16816.F32.BF16 R12, R48.reuse, R16, R12 ;  /* 0x00000010300c723c */ /* 0x040fe2000004180c */
[--C-:B------:R-:W-:Y:S01]  /*a930*/  FFMA.FTZ R135, R141, UR12, -R140.reuse ;  /* 0x0000000c8d877c23 */ /* 0x100fe2000801088c */
[--C-:B------:R-:W-:Y:S01]  /*a940*/  FFMA.FTZ R158, R151, UR12, -R140.reuse ;  /* 0x0000000c979e7c23 */ /* 0x100fe2000801088c */
[--C-:B------:R-:W-:Y:S01]  /*a950*/  FFMA.FTZ R142, R152, UR12, -R140.reuse ;  /* 0x0000000c988e7c23 */ /* 0x100fe2000801088c */
[--C-:B------:R-:W-:Y:S01]  /*a960*/  FFMA.FTZ R141, R146, UR12, -R125.reuse ;  /* 0x0000000c928d7c23 */ /* 0x100fe2000801087d */
[----:B------:R-:W-:Y:S01]  /*a970*/  MUFU.EX2 R66, R66 ;  /* 0x0000004200427308 */ /* 0x000fe20000000800 */
[C---:B------:R-:W-:Y:S01]  /*a980*/  HMMA.16816.F32.BF16 R20, R48.reuse, R24, R20 ;  /* 0x000000183014723c */ /* 0x040fe20000041814 */
[----:B------:R-:W-:Y:S01]  /*a990*/  FFMA.FTZ R144, R144, UR12, -R125 ;  /* 0x0000000c90907c23 */ /* 0x000fe2000801087d */
[----:B------:R-:W-:Y:S01]  /*a9a0*/  FADD.FTZ R138, R138, R81 ;  /* 0x000000518a8a7221 */ /* 0x000fe20000010000 */
[--C-:B------:R-:W-:Y:S01]  /*a9b0*/  FFMA.FTZ R132, R132, UR12, -R140.reuse ;  /* 0x0000000c84847c23 */ /* 0x100fe2000801088c */
[----:B------:R-:W-:Y:S01]  /*a9c0*/  FFMA.FTZ R147, R147, UR12, -R140 ;  /* 0x0000000c93937c23 */ /* 0x000fe2000801088c */
[----:B------:R-:W-:Y:S01]  /*a9d0*/  FADD.FTZ R194, R139, R194 ;  /* 0x000000c28bc27221 */ /* 0x000fe20000010000 */
[C---:B------:R-:W-:Y:S01]  /*a9e0*/  HMMA.16816.F32.BF16 R28, R48.reuse, R32, R28 ;  /* 0x00000020301c723c */ /* 0x040fe2000004181c */
[----:B------:R-:W4:Y:S01]  /*a9f0*/  MUFU.EX2 R59, R59 ;  /* 0x0000003b003b7308 */ /* 0x000f220000000800 */
[----:B------:R-:W-:Y:S01]  /*aa00*/  FADD.FTZ R127, R127, R138 ;  /* 0x0000008a7f7f7221 */ /* 0x000fe20000010000 */
[----:B------:R-:W-:Y:S01]  /*aa10*/  FADD.FTZ R137, R137, R194 ;  /* 0x000000c289897221 */ /* 0x000fe20000010000 */
[--C-:B------:R-:W-:Y:S01]  /*aa20*/  FFMA.FTZ R133, R133, UR12, -R140.reuse ;  /* 0x0000000c85857c23 */ /* 0x100fe2000801088c */
[--C-:B------:R-:W-:Y:S01]  /*aa30*/  FFMA.FTZ R134, R134, UR12, -R140.reuse ;  /* 0x0000000c86867c23 */ /* 0x100fe2000801088c */
[----:B------:R-:W-:Y:S01]  /*aa40*/  HMMA.16816.F32.BF16 R36, R48, R40, R36 ;  /* 0x000000283024723c */ /* 0x000fe20000041824 */
[----:B------:R-:W-:Y:S01]  /*aa50*/  FFMA.FTZ R194, R117, UR12, -R125 ;  /* 0x0000000c75c27c23 */ /* 0x000fe2000801087d */
[--C-:B------:R-:W-:Y:S01]  /*aa60*/  FFMA.FTZ R149, R149, UR12, -R140.reuse ;  /* 0x0000000c95957c23 */ /* 0x100fe2000801088c */
[----:B------:R-:W-:Y:S01]  /*aa70*/  MUFU.EX2 R57, R57 ;  /* 0x0000003900397308 */ /* 0x000fe20000000800 */
[----:B------:R-:W-:-:S02]  /*aa80*/  FFMA.FTZ R136, R136, UR12, -R140 ;  /* 0x0000000c88887c23 */ /* 0x000fc4000801088c */
[C---:B------:R-:W-:Y:S01]  /*aa90*/  HMMA.16816.F32.BF16 R16, R48.reuse, R18, R76 ;  /* 0x000000123010723c */ /* 0x040fe2000004184c */
[----:B------:R-:W5:Y:S04]  /*aaa0*/  LDSM.16.MT88.4 R76, [R168+0xb400] ;  /* 0x00b40000a84c783b */ /* 0x000f680000004200 */
[----:B------:R-:W3:Y:S01]  /*aab0*/  MUFU.EX2 R0, R0 ;  /* 0x0000000000007308 */ /* 0x000ee20000000800 */
[C---:B------:R-:W-:Y:S01]  /*aac0*/  HMMA.16816.F32.BF16 R24, R48.reuse, R26, R84 ;  /* 0x0000001a3018723c */ /* 0x040fe20000041854 */
[----:B------:R-:W-:Y:S05]  /*aad0*/  LDSM.16.MT88.4 R84, [R170+0xc400] ;  /* 0x00c40000aa54783b */ /* 0x000fea0000004200 */
[C---:B------:R-:W-:Y:S01]  /*aae0*/  HMMA.16816.F32.BF16 R32, R48.reuse, R34, R92 ;  /* 0x000000223020723c */ /* 0x040fe2000004185c */
[----:B------:R-:W-:Y:S01]  /*aaf0*/  MUFU.EX2 R129, R129 ;  /* 0x0000008100817308 */ /* 0x000fe20000000800 */
[----:B------:R-:W-:Y:S04]  /*ab00*/  LDSM.16.MT88.4 R92, [R168+0xc400] ;  /* 0x00c40000a85c783b */ /* 0x000fe80000004200 */
[C---:B------:R-:W-:Y:S01]  /*ab10*/  HMMA.16816.F32.BF16 R40, R48.reuse, R42, R96 ;  /* 0x0000002a3028723c */ /* 0x040fe20000041860 */
[----:B------:R-:W-:Y:S02]  /*ab20*/  LDSM.16.MT88.4 R96, [R170+0xe400] ;  /* 0x00e40000aa60783b */ /* 0x000fe40000004200 */
[----:B------:R-:W5:Y:S03]  /*ab30*/  MUFU.EX2 R124, R124 ;  /* 0x0000007c007c7308 */ /* 0x000f660000000800 */
[C---:B------:R-:W-:Y:S05]  /*ab40*/  HMMA.16816.F32.BF16 R44, R48.reuse, R52, R44 ;  /* 0x00000034302c723c */ /* 0x040fea000004182c */
[----:B------:R-:W-:Y:S01]  /*ab50*/  MUFU.EX2 R121, R121 ;  /* 0x0000007900797308 */ /* 0x000fe20000000800 */
[----:B------:R-:W-:Y:S01]  /*ab60*/  HMMA.16816.F32.BF16 R48, R48, R54, R104 ;  /* 0x000000363030723c */ /* 0x000fe20000041868 */
[----:B--2---:R-:W-:Y:S01]  /*ab70*/  F2FP.BF16.F32.PACK_AB R52, R63, R128 ;  /* 0x000000803f34723e */ /* 0x004fe200000010ff */
[----:B------:R-:W-:Y:S01]  /*ab80*/  FADD.FTZ R128, R128, R127 ;  /* 0x0000007f80807221 */ /* 0x000fe20000010000 */
[----:B----4-:R-:W-:-:S03]  /*ab90*/  F2FP.BF16.F32.PACK_AB R53, R59, R66 ;  /* 0x000000423b35723e */ /* 0x010fc600000010ff */
[----:B------:R-:W-:Y:S01]  /*aba0*/  FADD.FTZ R128, R63, R128 ;  /* 0x000000803f807221 */ /* 0x000fe20000010000 */
[----:B------:R-:W-:Y:S01]  /*abb0*/  F2FP.BF16.F32.PACK_AB R54, R2, R61 ;  /* 0x0000003d0236723e */ /* 0x000fe200000010ff */
[----:B------:R-:W-:Y:S01]  /*abc0*/  MUFU.EX2 R120, R120 ;  /* 0x0000007800787308 */ /* 0x000fe20000000800 */
[----:B---3--:R-:W-:Y:S01]  /*abd0*/  F2FP.BF16.F32.PACK_AB R55, R0, R57 ;  /* 0x000000390037723e */ /* 0x008fe200000010ff */
[----:B------:R-:W-:-:S04]  /*abe0*/  FADD.FTZ R61, R61, R128 ;  /* 0x000000803d3d7221 */ /* 0x000fc80000010000 */
[----:B------:R-:W-:Y:S02]  /*abf0*/  FADD.FTZ R2, R2, R61 ;  /* 0x0000003d02027221 */ /* 0x000fe40000010000 */
[C---:B------:R-:W-:Y:S01]  /*ac00*/  HMMA.16816.F32.BF16 R4, R52.reuse, R72, R4 ;  /* 0x000000483404723c */ /* 0x040fe20000041804 */
[----:B------:R-:W-:Y:S05]  /*ac10*/  MUFU.EX2 R123, R123 ;  /* 0x0000007b007b7308 */ /* 0x000fea0000000800 */
[C---:B------:R-:W-:Y:S01]  /*ac20*/  HMMA.16816.F32.BF16 R8, R52.reuse, R74, R8 ;  /* 0x0000004a3408723c */ /* 0x040fe20000041808 */
[----:B------:R-:W2:Y:S02]  /*ac30*/  LDSM.16.MT88.4 R72, [R170+0xb400] ;  /* 0x00b40000aa48783b */ /* 0x000ea40000004200 */
[----:B------:R-:W3:Y:S03]  /*ac40*/  MUFU.EX2 R122, R122 ;  /* 0x0000007a007a7308 */ /* 0x000ee60000000800 */
[C---:B-1----:R-:W-:Y:S05]  /*ac50*/  HMMA.16816.F32.BF16 R12, R52.reuse, R68, R12 ;  /* 0x00000044340c723c */ /* 0x042fea000004180c */
[----:B------:R-:W-:Y:S01]  /*ac60*/  MUFU.EX2 R119, R119 ;  /* 0x0000007700777308 */ /* 0x000fe20000000800 */
[C---:B------:R-:W-:Y:S01]  /*ac70*/  HMMA.16816.F32.BF16 R16, R52.reuse, R70, R16 ;  /* 0x000000463410723c */ /* 0x040fe20000041810 */
[----:B------:R-:W1:Y:S05]  /*ac80*/  LDSM.16.MT88.4 R68, [R170+0xd400] ;  /* 0x00d40000aa44783b */ /* 0x000e6a0000004200 */
[C---:B-----5:R-:W-:Y:S01]  /*ac90*/  HMMA.16816.F32.BF16 R28, R52.reuse, R76, R28 ;  /* 0x0000004c341c723c */ /* 0x060fe2000004181c */
[----:B------:R-:W4:Y:S05]  /*aca0*/  MUFU.EX2 R118, R118 ;  /* 0x0000007600767308 */ /* 0x000f2a0000000800 */
[C---:B------:R-:W-:Y:S01]  /*acb0*/  HMMA.16816.F32.BF16 R32, R52.reuse, R78, R32 ;  /* 0x0000004e3420723c */ /* 0x040fe20000041820 */
[----:B------:R-:W-:Y:S02]  /*acc0*/  LDSM.16.MT88.4 R76, [R170+0x9800] ;  /* 0x00980000aa4c783b */ /* 0x000fe40000004200 */
[----:B------:R-:W-:Y:S08]  /*acd0*/  MUFU.EX2 R190, R190 ;  /* 0x000000be00be7308 */ /* 0x000ff00000000800 */
[----:B------:R-:W-:Y:S01]  /*ace0*/  MUFU.EX2 R189, R189 ;  /* 0x000000bd00bd7308 */ /* 0x000fe20000000800 */
[C---:B--2---:R-:W-:Y:S07]  /*acf0*/  HMMA.16816.F32.BF16 R20, R52.reuse, R72, R20 ;  /* 0x000000483414723c */ /* 0x044fee0000041814 */
[----:B------:R-:W-:Y:S01]  /*ad00*/  MUFU.EX2 R165, R165 ;  /* 0x000000a500a57308 */ /* 0x000fe20000000800 */
[C---:B------:R-:W-:Y:S01]  /*ad10*/  HMMA.16816.F32.BF16 R24, R52.reuse, R74, R24 ;  /* 0x0000004a3418723c */ /* 0x040fe20000041818 */
[----:B------:R-:W2:Y:S06]  /*ad20*/  LDSM.16.MT88.4 R72, [R168+0xd400] ;  /* 0x00d40000a848783b */ /* 0x000eac0000004200 */
[----:B------:R-:W-:Y:S01]  /*ad30*/  MUFU.EX2 R164, R164 ;  /* 0x000000a400a47308 */ /* 0x000fe20000000800 */
[C---:B-1----:R-:W-:Y:S06]  /*ad40*/  HMMA.16816.F32.BF16 R36, R52.reuse, R68, R36 ;  /* 0x000000443424723c */ /* 0x042fec0000041824 */
[C---:B------:R-:W-:Y:S01]  /*ad50*/  HMMA.16816.F32.BF16 R40, R52.reuse, R70, R40 ;  /* 0x000000463428723c */ /* 0x040fe20000041828 */
[----:B------:R-:W1:Y:S01]  /*ad60*/  LDSM.16.MT88.4 R68, [R168+0x9800] ;  /* 0x00980000a844783b */ /* 0x000e620000004200 */
[----:B------:R-:W-:Y:S08]  /*ad70*/  MUFU.EX2 R167, R167 ;  /* 0x000000a700a77308 */ /* 0x000ff00000000800 */
[----:B------:R-:W-:Y:S08]  /*ad80*/  MUFU.EX2 R166, R166 ;  /* 0x000000a600a67308 */ /* 0x000ff00000000800 */
[----:B------:R-:W-:Y:S08]  /*ad90*/  MUFU.EX2 R163, R163 ;  /* 0x000000a300a37308 */ /* 0x000ff00000000800 */
[----:B------:R-:W-:Y:S01]  /*ada0*/  MUFU.EX2 R162, R162 ;  /* 0x000000a200a27308 */ /* 0x000fe20000000800 */
[C---:B--2---:R-:W-:Y:S07]  /*adb0*/  HMMA.16816.F32.BF16 R44, R52.reuse, R72, R44 ;  /* 0x00000048342c723c */ /* 0x044fee000004182c */
[----:B------:R-:W-:Y:S01]  /*adc0*/  MUFU.EX2 R155, R155 ;  /* 0x0000009b009b7308 */ /* 0x000fe20000000800 */
[----:B------:R-:W-:Y:S01]  /*add0*/  HMMA.16816.F32.BF16 R48, R52, R74, R48 ;  /* 0x0000004a3430723c */ /* 0x000fe20000041830 */
[----:B------:R-:W2:Y:S06]  /*ade0*/  LDSM.16.MT88.4 R72, [R168+0xb800] ;  /* 0x00b80000a848783b */ /* 0x000eac0000004200 */
[----:B------:R-:W-:Y:S01]  /*adf0*/  F2FP.BF16.F32.PACK_AB R52, R124, R129 ;  /* 0x000000817c34723e */ /* 0x000fe200000010ff */
[----:B------:R-:W5:Y:S01]  /*ae00*/  MUFU.EX2 R198, R198 ;  /* 0x000000c600c67308 */ /* 0x000f620000000800 */
[----:B---3--:R-:W-:Y:S01]  /*ae10*/  F2FP.BF16.F32.PACK_AB R53, R122, R123 ;  /* 0x0000007b7a35723e */ /* 0x008fe200000010ff */
[----:B------:R-:W-:Y:S01]  /*ae20*/  FADD.FTZ R129, R129, R2 ;  /* 0x0000000281817221 */ /* 0x000fe20000010000 */
[----:B------:R-:W-:-:S02]  /*ae30*/  F2FP.BF16.F32.PACK_AB R54, R120, R121 ;  /* 0x000000797836723e */ /* 0x000fc400000010ff */
[----:B----4-:R-:W-:Y:S01]  /*ae40*/  F2FP.BF16.F32.PACK_AB R55, R118, R119 ;  /* 0x000000777637723e */ /* 0x010fe200000010ff */
[----:B------:R-:W-:Y:S02]  /*ae50*/  FADD.FTZ R124, R124, R129 ;  /* 0x000000817c7c7221 */ /* 0x000fe40000010000 */
[----:B------:R-:W-:Y:S04]  /*ae60*/  MUFU.EX2 R153, R153 ;  /* 0x0000009900997308 */ /* 0x000fe80000000800 */
[C---:B------:R-:W-:Y:S04]  /*ae70*/  HMMA.16816.F32.BF16 R4, R52.reuse, R76, R4 ;  /* 0x0000004c3404723c */ /* 0x040fe80000041804 */
[----:B------:R-:W3:Y:S01]  /*ae80*/  MUFU.EX2 R200, R200 ;  /* 0x000000c800c87308 */ /* 0x000ee20000000800 */
[----:B-----5:R-:W-:Y:S01]  /*ae90*/  F2FP.BF16.F32.PACK_AB R104, R198, R155 ;  /* 0x0000009bc668723e */ /* 0x020fe200000010ff */
[C---:B------:R-:W-:Y:S01]  /*aea0*/  HMMA.16816.F32.BF16 R8, R52.reuse, R78, R8 ;  /* 0x0000004e3408723c */ /* 0x040fe20000041808 */
[----:B------:R-:W4:Y:S05]  /*aeb0*/  LDSM.16.MT88.4 R76, [R170+0xb800] ;  /* 0x00b80000aa4c783b */ /* 0x000f2a0000004200 */
[C---:B-1----:R-:W-:Y:S01]  /*aec0*/  HMMA.16816.F32.BF16 R12, R52.reuse, R68, R12 ;  /* 0x00000044340c723c */ /* 0x042fe2000004180c */
[----:B------:R-:W-:Y:S05]  /*aed0*/  MUFU.EX2 R159, R159 ;  /* 0x0000009f009f7308 */ /* 0x000fea0000000800 */
[----:B------:R-:W-:Y:S01]  /*aee0*/  HMMA.16816.F32.BF16 R16, R52, R70, R16 ;  /* 0x000000463410723c */ /* 0x000fe20000041810 */
[----:B------:R-:W1:Y:S02]  /*aef0*/  LDSM.16.MT88.4 R68, [R168+0xd800] ;  /* 0x00d80000a844783b */ /* 0x000e640000004200 */
[----:B------:R-:W5:Y:S01]  /*af00*/  MUFU.EX2 R156, R160 ;  /* 0x000000a0009c7308 */ /* 0x000f620000000800 */
[----:B---3--:R-:W-:-:S02]  /*af10*/  F2FP.BF16.F32.PACK_AB R106, R200, R153 ;  /* 0x00000099c86a723e */ /* 0x008fc400000010ff */
[C---:B--2---:R-:W-:Y:S05]  /*af20*/  HMMA.16816.F32.BF16 R28, R52.reuse, R72, R28 ;  /* 0x00000048341c723c */ /* 0x044fea000004181c */
[----:B------:R-:W-:Y:S01]  /*af30*/  MUFU.EX2 R154, R154 ;  /* 0x0000009a009a7308 */ /* 0x000fe20000000800 */
[----:B------:R-:W-:Y:S01]  /*af40*/  HMMA.16816.F32.BF16 R32, R52, R74, R32 ;  /* 0x0000004a3420723c */ /* 0x000fe20000041820 */
[----:B------:R-:W-:Y:S06]  /*af50*/  LDSM.16.MT88.4 R72, [R170+0x9c00] ;  /* 0x009c0000aa48783b */ /* 0x000fec0000004200 */
[----:B------:R-:W2:Y:S01]  /*af60*/  MUFU.EX2 R157, R157 ;  /* 0x0000009d009d7308 */ /* 0x000ea20000000800 */
[----:B-----5:R-:W-:-:S07]  /*af70*/  F2FP.BF16.F32.PACK_AB R105, R156, R159 ;  /* 0x0000009f9c69723e */ /* 0x020fce00000010ff */
[----:B------:R-:W-:Y:S01]  /*af80*/  MUFU.EX2 R143, R143 ;  /* 0x0000008f008f7308 */ /* 0x000fe20000000800 */
[C---:B----4-:R-:W-:Y:S06]  /*af90*/  HMMA.16816.F32.BF16 R20, R52.reuse, R76, R20 ;  /* 0x0000004c3414723c */ /* 0x050fec0000041814 */
[C---:B------:R-:W-:Y:S01]  /*afa0*/  HMMA.16816.F32.BF16 R24, R52.reuse, R78, R24 ;  /* 0x0000004e3418723c */ /* 0x040fe20000041818 */
[----:B------:R-:W3:Y:S01]  /*afb0*/  LDSM.16.MT88.4 R76, [R170+0xd800] ;  /* 0x00d80000aa4c783b */ /* 0x000ee20000004200 */
[----:B--2---:R-:W-:Y:S01]  /*afc0*/  F2FP.BF16.F32.PACK_AB R107, R157, R154 ;  /* 0x0000009a9d6b723e */ /* 0x004fe200000010ff */
[----:B------:R-:W2:Y:S03]  /*afd0*/  MUFU.EX2 R158, R158 ;  /* 0x0000009e009e7308 */ /* 0x000ea60000000800 */
[C---:B-1----:R-:W-:Y:S05]  /*afe0*/  HMMA.16816.F32.BF16 R44, R52.reuse, R68, R44 ;  /* 0x00000044342c723c */ /* 0x042fea000004182c */
[----:B------:R-:W-:Y:S01]  /*aff0*/  MUFU.EX2 R135, R135 ;  /* 0x0000008700877308 */ /* 0x000fe20000000800 */
[C---:B------:R-:W-:Y:S01]  /*b000*/  HMMA.16816.F32.BF16 R48, R52.reuse, R70, R48 ;  /* 0x000000463430723c */ /* 0x040fe20000041830 */
[----:B------:R-:W1:Y:S06]  /*b010*/  LDSM.16.MT88.4 R68, [R168+0x9c00] ;  /* 0x009c0000a844783b */ /* 0x000e6c0000004200 */
[----:B------:R-:W4:Y:S08]  /*b020*/  MUFU.EX2 R142, R142 ;  /* 0x0000008e008e7308 */ /* 0x000f300000000800 */
[----:B------:R-:W-:Y:S08]  /*b030*/  MUFU.EX2 R141, R141 ;  /* 0x0000008d008d7308 */ /* 0x000ff00000000800 */
[----:B------:R-:W-:Y:S01]  /*b040*/  MUFU.EX2 R133, R133 ;  /* 0x0000008500857308 */ /* 0x000fe20000000800 */
[C---:B---3--:R-:W-:Y:S07]  /*b050*/  HMMA.16816.F32.BF16 R36, R52.reuse, R76, R36 ;  /* 0x0000004c3424723c */ /* 0x048fee0000041824 */
[----:B------:R-:W-:Y:S01]  /*b060*/  MUFU.EX2 R134, R134 ;  /* 0x0000008600867308 */ /* 0x000fe20000000800 */
[----:B------:R-:W-:Y:S01]  /*b070*/  HMMA.16816.F32.BF16 R40, R52, R78, R40 ;  /* 0x0000004e3428723c */ /* 0x000fe20000041828 */
[----:B------:R-:W3:Y:S06]  /*b080*/  LDSM.16.MT88.4 R76, [R170+0xbc00] ;  /* 0x00bc0000aa4c783b */ /* 0x000eec0000004200 */
[----:B------:R-:W-:Y:S01]  /*b090*/  MUFU.EX2 R193, R136 ;  /* 0x0000008800c17308 */ /* 0x000fe20000000800 */
[----:B------:R-:W-:-:S02]  /*b0a0*/  F2FP.BF16.F32.PACK_AB R52, R189, R190 ;  /* 0x000000bebd34723e */ /* 0x000fc400000010ff */
[----:B------:R-:W-:Y:S02]  /*b0b0*/  F2FP.BF16.F32.PACK_AB R53, R166, R167 ;  /* 0x000000a7a635723e */ /* 0x000fe400000010ff */
[----:B------:R-:W-:-:S03]  /*b0c0*/  F2FP.BF16.F32.PACK_AB R54, R164, R165 ;  /* 0x000000a5a436723e */ /* 0x000fc600000010ff */
[----:B------:R-:W-:Y:S01]  /*b0d0*/  MUFU.EX2 R194, R194 ;  /* 0x000000c200c27308 */ /* 0x000fe20000000800 */
[----:B------:R-:W-:-:S07]  /*b0e0*/  F2FP.BF16.F32.PACK_AB R55, R162, R163 ;  /* 0x000000a3a237723e */ /* 0x000fce00000010ff */
[C---:B-1----:R-:W-:Y:S06]  /*b0f0*/  HMMA.16816.F32.BF16 R12, R52.reuse, R68, R12 ;  /* 0x00000044340c723c */ /* 0x042fec000004180c */
[C---:B------:R-:W-:Y:S01]  /*b100*/  HMMA.16816.F32.BF16 R16, R52.reuse, R70, R16 ;  /* 0x000000463410723c */ /* 0x040fe20000041810 */
[----:B------:R-:W1:Y:S05]  /*b110*/  LDSM.16.MT88.4 R68, [R170+0xdc00] ;  /* 0x00dc0000aa44783b */ /* 0x000e6a0000004200 */
[C---:B------:R-:W-:Y:S06]  /*b120*/  HMMA.16816.F32.BF16 R4, R52.reuse, R72, R4 ;  /* 0x000000483404723c */ /* 0x040fec0000041804 */
[C---:B------:R-:W-:Y:S01]  /*b130*/  HMMA.16816.F32.BF16 R8, R52.reuse, R74, R8 ;  /* 0x0000004a3408723c */ /* 0x040fe20000041808 */
[----:B------:R-:W5:Y:S05]  /*b140*/  LDSM.16.MT88.4 R72, [R168+0xbc00] ;  /* 0x00bc0000a848783b */ /* 0x000f6a0000004200 */
[C---:B---3--:R-:W-:Y:S06]  /*b150*/  HMMA.16816.F32.BF16 R20, R52.reuse, R76, R20 ;  /* 0x0000004c3414723c */ /* 0x048fec0000041814 */
[C---:B------:R-:W-:Y:S01]  /*b160*/  HMMA.16816.F32.BF16 R24, R52.reuse, R78, R24 ;  /* 0x0000004e3418723c */ /* 0x040fe20000041818 */
[----:B------:R-:W3:Y:S05]  /*b170*/  LDSM.16.MT88.4 R76, [R168+0xa000] ;  /* 0x00a00000a84c783b */ /* 0x000eea0000004200 */
[C---:B-1----:R-:W-:Y:S06]  /*b180*/  HMMA.16816.F32.BF16 R36, R52.reuse, R68, R36 ;  /* 0x000000443424723c */ /* 0x042fec0000041824 */
[C---:B------:R-:W-:Y:S01]  /*b190*/  HMMA.16816.F32.BF16 R40, R52.reuse, R70, R40 ;  /* 0x000000463428723c */ /* 0x040fe20000041828 */
[----:B------:R-:W1:Y:S05]  /*b1a0*/  LDSM.16.MT88.4 R68, [R168+0xdc00] ;  /* 0x00dc0000a844783b */ /* 0x000e6a0000004200 */
[C---:B-----5:R-:W-:Y:S06]  /*b1b0*/  HMMA.16816.F32.BF16 R28, R52.reuse, R72, R28 ;  /* 0x00000048341c723c */ /* 0x060fec000004181c */
[----:B------:R-:W-:Y:S01]  /*b1c0*/  HMMA.16816.F32.BF16 R32, R52, R74, R32 ;  /* 0x0000004a3420723c */ /* 0x000fe20000041820 */
[----:B------:R-:W5:Y:S05]  /*b1d0*/  LDSM.16.MT88.4 R72, [R170+0xa000] ;  /* 0x00a00000aa48783b */ /* 0x000f6a0000004200 */
[C---:B---3--:R-:W-:Y:S06]  /*b1e0*/  HMMA.16816.F32.BF16 R12, R104.reuse, R76, R12 ;  /* 0x0000004c680c723c */ /* 0x048fec000004180c */
[----:B------:R-:W-:Y:S01]  /*b1f0*/  HMMA.16816.F32.BF16 R16, R104, R78, R16 ;  /* 0x0000004e6810723c */ /* 0x000fe20000041810 */
[----:B------:R-:W-:Y:S05]  /*b200*/  LDSM.16.MT88.4 R76, [R168+0xa400] ;  /* 0x00a40000a84c783b */ /* 0x000fea0000004200 */
[C---:B-1----:R-:W-:Y:S06]  /*b210*/  HMMA.16816.F32.BF16 R44, R52.reuse, R68, R44 ;  /* 0x00000044342c723c */ /* 0x042fec000004182c */
[----:B------:R-:W-:Y:S01]  /*b220*/  HMMA.16816.F32.BF16 R48, R52, R70, R48 ;  /* 0x000000463430723c */ /* 0x000fe20000041830 */
[----:B------:R-:W1:Y:S04]  /*b230*/  LDSM.16.MT88.4 R52, [R168+0xc000] ;  /* 0x00c00000a834783b */ /* 0x000e680000004200 */
[----:B------:R-:W3:Y:S01]  /*b240*/  LDSM.16.MT88.4 R68, [R170+0xc000] ;  /* 0x00c00000aa44783b */ /* 0x000ee20000004200 */
[C---:B-----5:R-:W-:Y:S03]  /*b250*/  HMMA.16816.F32.BF16 R112, R104.reuse, R72, R4 ;  /* 0x000000486870723c */ /* 0x060fe60000041804 */
[----:B------:R-:W5:Y:S03]  /*b260*/  LDSM.16.MT88.4 R4, [R170+0xe000] ;  /* 0x00e00000aa04783b */ /* 0x000f660000004200 */
[C---:B------:R-:W-:Y:S06]  /*b270*/  HMMA.16816.F32.BF16 R8, R104.reuse, R74, R8 ;  /* 0x0000004a6808723c */ /* 0x040fec0000041808 */
[C---:B-1----:R-:W-:Y:S06]  /*b280*/  HMMA.16816.F32.BF16 R28, R104.reuse, R52, R28 ;  /* 0x00000034681c723c */ /* 0x042fec000004181c */
[C---:B------:R-:W-:Y:S01]  /*b290*/  HMMA.16816.F32.BF16 R32, R104.reuse, R54, R32 ;  /* 0x000000366820723c */ /* 0x040fe20000041820 */
[----:B------:R-:W1:Y:S05]  /*b2a0*/  LDSM.16.MT88.4 R52, [R168+0xe000] ;  /* 0x00e00000a834783b */ /* 0x000e6a0000004200 */
[C---:B---3--:R-:W-:Y:S06]  /*b2b0*/  HMMA.16816.F32.BF16 R20, R104.reuse, R68, R20 ;  /* 0x000000446814723c */ /* 0x048fec0000041814 */
[C---:B------:R-:W-:Y:S01]  /*b2c0*/  HMMA.16816.F32.BF16 R24, R104.reuse, R70, R24 ;  /* 0x000000466818723c */ /* 0x040fe20000041818 */
[----:B------:R-:W3:Y:S05]  /*b2d0*/  LDSM.16.MT88.4 R68, [R170+0xa400] ;  /* 0x00a40000aa44783b */ /* 0x000eea0000004200 */
[C---:B-----5:R-:W-:Y:S06]  /*b2e0*/  HMMA.16816.F32.BF16 R36, R104.reuse, R4, R36 ;  /* 0x000000046824723c */ /* 0x060fec0000041824 */
[----:B------:R-:W-:Y:S01]  /*b2f0*/  HMMA.16816.F32.BF16 R40, R104, R6, R40 ;  /* 0x000000066828723c */ /* 0x000fe20000041828 */
[----:B--2---:R-:W-:-:S06]  /*b300*/  F2FP.BF16.F32.PACK_AB R4, R158, R143 ;  /* 0x0000008f9e04723e */ /* 0x004fcc00000010ff */
[----:B----4-:R-:W-:Y:S01]  /*b310*/  F2FP.BF16.F32.PACK_AB R6, R142, R135 ;  /* 0x000000878e06723e */ /* 0x010fe200000010ff */
[C---:B-1----:R-:W-:Y:S06]  /*b320*/  HMMA.16816.F32.BF16 R44, R104.reuse, R52, R44 ;  /* 0x00000034682c723c */ /* 0x042fec000004182c */
[----:B------:R-:W-:Y:S01]  /*b330*/  HMMA.16816.F32.BF16 R104, R104, R54, R48 ;  /* 0x000000366868723c */ /* 0x000fe20000041830 */
[--C-:B------:R-:W-:Y:S01]  /*b340*/  FFMA.FTZ R52, R150, UR12, -R125.reuse ;  /* 0x0000000c96347c23 */ /* 0x100fe2000801087d */
[----:B------:R-:W-:Y:S05]  /*b350*/  MUFU.EX2 R48, R144 ;  /* 0x0000009000307308 */ /* 0x000fea0000000800 */
[----:B------:R-:W-:Y:S01]  /*b360*/  FFMA.FTZ R49, R148, UR12, -R125 ;  /* 0x0000000c94317c23 */ /* 0x000fe2000801087d */
[--C-:B------:R-:W-:Y:S01]  /*b370*/  FFMA.FTZ R50, R131, UR12, -R140.reuse ;  /* 0x0000000c83327c23 */ /* 0x100fe2000801088c */
[----:B------:R-:W-:Y:S01]  /*b380*/  FFMA.FTZ R51, R145, UR12, -R140 ;  /* 0x0000000c91337c23 */ /* 0x000fe2000801088c */
[----:B------:R-:W1:Y:S08]  /*b390*/  MUFU.EX2 R52, R52 ;  /* 0x0000003400347308 */ /* 0x000e700000000800 */
[----:B------:R-:W2:Y:S08]  /*b3a0*/  MUFU.EX2 R49, R49 ;  /* 0x0000003100317308 */ /* 0x000eb00000000800 */
[----:B------:R-:W-:Y:S01]  /*b3b0*/  MUFU.EX2 R50, R50 ;  /* 0x0000003200327308 */ /* 0x000fe20000000800 */
[----:B-1----:R-:W-:-:S07]  /*b3c0*/  F2FP.BF16.F32.PACK_AB R5, R52, R141 ;  /* 0x0000008d3405723e */ /* 0x002fce00000010ff */
[----:B------:R-:W1:Y:S01]  /*b3d0*/  MUFU.EX2 R51, R51 ;  /* 0x0000003300337308 */ /* 0x000e620000000800 */
[----:B--2---:R-:W-:-:S07]  /*b3e0*/  F2FP.BF16.F32.PACK_AB R7, R49, R48 ;  /* 0x000000303107723e */ /* 0x004fce00000010ff */
[C---:B---3--:R-:W-:Y:S06]  /*b3f0*/  HMMA.16816.F32.BF16 R112, R4.reuse, R68, R112 ;  /* 0x000000440470723c */ /* 0x048fec0000041870 */
[C---:B------:R-:W-:Y:S01]  /*b400*/  HMMA.16816.F32.BF16 R68, R4.reuse, R70, R8 ;  /* 0x000000460444723c */ /* 0x040fe20000041808 */
[----:B------:R-:W2:Y:S05]  /*b410*/  LDSM.16.MT88.4 R8, [R168+0xe400] ;  /* 0x00e40000a808783b */ /* 0x000eaa0000004200 */
[C---:B------:R-:W-:Y:S01]  /*b420*/  HMMA.16816.F32.BF16 R80, R4.reuse, R84, R20 ;  /* 0x000000540450723c */ /* 0x040fe20000041814 */
[----:B------:R-:W3:Y:S05]  /*b430*/  LDSM.16.MT88.4 R20, [R168+0xa800] ;  /* 0x00a80000a814783b */ /* 0x000eea0000004200 */
[C---:B------:R-:W-:Y:S01]  /*b440*/  HMMA.16816.F32.BF16 R88, R4.reuse, R92, R28 ;  /* 0x0000005c0458723c */ /* 0x040fe2000004181c */
[----:B------:R-:W-:Y:S05]  /*b450*/  MUFU.EX2 R29, R132 ;  /* 0x00000084001d7308 */ /* 0x000fea0000000800 */
[C---:B------:R-:W-:Y:S01]  /*b460*/  HMMA.16816.F32.BF16 R92, R4.reuse, R94, R32 ;  /* 0x0000005e045c723c */ /* 0x040fe20000041820 */
[--C-:B------:R-:W-:Y:S01]  /*b470*/  FFMA.FTZ R30, R64, UR12, -R125.reuse ;  /* 0x0000000c401e7c23 */ /* 0x100fe2000801087d */
[--C-:B------:R-:W-:Y:S01]  /*b480*/  FFMA.FTZ R31, R62, UR12, -R125.reuse ;  /* 0x0000000c3e1f7c23 */ /* 0x100fe2000801087d */
[----:B------:R-:W-:Y:S03]  /*b490*/  MUFU.EX2 R28, R147 ;  /* 0x00000093001c7308 */ /* 0x000fe60000000800 */
[C---:B------:R-:W-:Y:S01]  /*b4a0*/  HMMA.16816.F32.BF16 R72, R4.reuse, R76, R12 ;  /* 0x0000004c0448723c */ /* 0x040fe2000004180c */
[--C-:B------:R-:W-:Y:S01]  /*b4b0*/  FFMA.FTZ R33, R67, UR12, -R125.reuse ;  /* 0x0000000c43217c23 */ /* 0x100fe2000801087d */
[--C-:B------:R-:W-:Y:S01]  /*b4c0*/  FFMA.FTZ R32, R116, UR12, -R125.reuse ;  /* 0x0000000c74207c23 */ /* 0x100fe2000801087d */
[----:B------:R-:W-:Y:S01]  /*b4d0*/  LDSM.16.MT88.4 R12, [R168+0xc800] ;  /* 0x00c80000a80c783b */ /* 0x000fe20000004200 */
[----:B------:R-:W-:Y:S01]  /*b4e0*/  FFMA.FTZ R35, R58, UR12, -R125 ;  /* 0x0000000c3a237c23 */ /* 0x000fe2000801087d */
[----:B------:R-:W-:Y:S01]  /*b4f0*/  MUFU.EX2 R30, R30 ;  /* 0x0000001e001e7308 */ /* 0x000fe20000000800 */
[C---:B------:R-:W-:Y:S01]  /*b500*/  HMMA.16816.F32.BF16 R76, R4.reuse, R78, R16 ;  /* 0x0000004e044c723c */ /* 0x040fe20000041810 */
[----:B------:R-:W4:Y:S05]  /*b510*/  LDSM.16.MT88.4 R16, [R170+0xc800] ;  /* 0x00c80000aa10783b */ /* 0x000f2a0000004200 */
[C---:B------:R-:W-:Y:S01]  /*b520*/  HMMA.16816.F32.BF16 R108, R4.reuse, R96, R36 ;  /* 0x00000060046c723c */ /* 0x040fe20000041824 */
[----:B------:R-:W5:Y:S05]  /*b530*/  MUFU.EX2 R33, R33 ;  /* 0x0000002100217308 */ /* 0x000f6a0000000800 */
[C---:B------:R-:W-:Y:S01]  /*b540*/  HMMA.16816.F32.BF16 R84, R4.reuse, R86, R24 ;  /* 0x000000560454723c */ /* 0x040fe20000041818 */
[----:B------:R-:W-:Y:S01]  /*b550*/  LDSM.16.MT88.4 R24, [R170+0xa800] ;  /* 0x00a80000aa18783b */ /* 0x000fe20000004200 */
[----:B------:R-:W-:Y:S01]  /*b560*/  FADD.FTZ R39, R126, R137 ;  /* 0x000000897e277221 */ /* 0x000fe20000010000 */
[----:B------:R-:W-:Y:S01]  /*b570*/  MUFU.EX2 R31, R31 ;  /* 0x0000001f001f7308 */ /* 0x000fe20000000800 */
[--C-:B------:R-:W-:Y:S01]  /*b580*/  FFMA.FTZ R36, R65, UR12, -R125.reuse ;  /* 0x0000000c41247c23 */ /* 0x100fe2000801087d */
[----:B------:R-:W-:Y:S01]  /*b590*/  FFMA.FTZ R37, R60, UR12, -R125 ;  /* 0x0000000c3c257c23 */ /* 0x000fe2000801087d */
[C---:B------:R-:W-:Y:S05]  /*b5a0*/  HMMA.16816.F32.BF16 R96, R4.reuse, R98, R40 ;  /* 0x000000620460723c */ /* 0x040fea0000041828 */
[----:B------:R-:W3:Y:S01]  /*b5b0*/  MUFU.EX2 R32, R32 ;  /* 0x0000002000207308 */ /* 0x000ee20000000800 */
[C---:B--2---:R-:W-:Y:S06]  /*b5c0*/  HMMA.16816.F32.BF16 R100, R4.reuse, R8, R44 ;  /* 0x000000080464723c */ /* 0x044fec000004182c */
[----:B------:R-:W-:Y:S01]  /*b5d0*/  HMMA.16816.F32.BF16 R104, R4, R10, R104 ;  /* 0x0000000a0468723c */ /* 0x000fe20000041868 */
[----:B------:R-:W2:Y:S01]  /*b5e0*/  LDSM.16.MT88.4 R4, [R170+0xe800] ;  /* 0x00e80000aa04783b */ /* 0x000ea20000004200 */
[----:B-1----:R-:W-:Y:S01]  /*b5f0*/  F2FP.BF16.F32.PACK_AB R8, R51, R50 ;  /* 0x000000323308723e */ /* 0x002fe200000010ff */
[----:B------:R-:W-:Y:S01]  /*b600*/  MUFU.EX2 R34, R149 ;  /* 0x0000009500227308 */ /* 0x000fe20000000800 */
[----:B-----5:R-:W-:-:S03]  /*b610*/  F2FP.BF16.F32.PACK_AB R9, R33, R30 ;  /* 0x0000001e2109723e */ /* 0x020fc600000010ff */
[----:B------:R-:W-:Y:S02]  /*b620*/  F2FP.BF16.F32.PACK_AB R10, R28, R29 ;  /* 0x0000001d1c0a723e */ /* 0x000fe400000010ff */
[----:B---3--:R-:W-:Y:S02]  /*b630*/  F2FP.BF16.F32.PACK_AB R11, R32, R31 ;  /* 0x0000001f200b723e */ /* 0x008fe400000010ff */
[----:B------:R-:W-:Y:S05]  /*b640*/  MUFU.EX2 R35, R35 ;  /* 0x0000002300237308 */ /* 0x000fea0000000800 */
[C---:B------:R-:W-:Y:S03]  /*b650*/  HMMA.16816.F32.BF16 R72, R8.reuse, R20, R72 ;  /* 0x000000140848723c */ /* 0x040fe60000041848 */
[----:B------:R-:W1:Y:S03]  /*b660*/  MUFU.EX2 R36, R36 ;  /* 0x0000002400247308 */ /* 0x000e660000000800 */
[C---:B------:R-:W-:Y:S01]  /*b670*/  HMMA.16816.F32.BF16 R76, R8.reuse, R22, R76 ;  /* 0x00000016084c723c */ /* 0x040fe2000004184c */
[----:B------:R-:W3:Y:S04]  /*b680*/  LDSM.16.MT88.4 R20, [R168+0xe800] ;  /* 0x00e80000a814783b */ /* 0x000ee80000004200 */
[----:B------:R-:W5:Y:S01]  /*b690*/  MUFU.EX2 R37, R37 ;  /* 0x0000002500257308 */ /* 0x000f620000000800 */
[C---:B----4-:R-:W-:Y:S06]  /*b6a0*/  HMMA.16816.F32.BF16 R80, R8.reuse, R16, R80 ;  /* 0x000000100850723c */ /* 0x050fec0000041850 */
[C---:B------:R-:W-:Y:S01]  /*b6b0*/  HMMA.16816.F32.BF16 R84, R8.reuse, R18, R84 ;  /* 0x000000120854723c */ /* 0x040fe20000041854 */
[----:B------:R-:W4:Y:S05]  /*b6c0*/  LDSM.16.MT88.4 R16, [R168+0xac00] ;  /* 0x00ac0000a810783b */ /* 0x000f2a0000004200 */
[C---:B--2---:R-:W-:Y:S06]  /*b6d0*/  HMMA.16816.F32.BF16 R108, R8.reuse, R4, R108 ;  /* 0x00000004086c723c */ /* 0x044fec000004186c */
[----:B------:R-:W-:Y:S01]  /*b6e0*/  HMMA.16816.F32.BF16 R88, R8, R12, R88 ;  /* 0x0000000c0858723c */ /* 0x000fe20000041858 */
[----:B------:R-:W-:Y:S01]  /*b6f0*/  FADD.FTZ R4, R66, R39 ;  /* 0x0000002742047221 */ /* 0x000fe20000010000 */
[----:B-1----:R-:W-:-:S03]  /*b700*/  F2FP.BF16.F32.PACK_AB R5, R36, R35 ;  /* 0x000000232405723e */ /* 0x002fc600000010ff */
[----:B------:R-:W-:Y:S01]  /*b710*/  FADD.FTZ R4, R59, R4 ;  /* 0x000000043b047221 */ /* 0x000fe20000010000 */
[C---:B------:R-:W-:Y:S01]  /*b720*/  HMMA.16816.F32.BF16 R92, R8.reuse, R14, R92 ;  /* 0x0000000e085c723c */ /* 0x040fe2000004185c */
[----:B------:R-:W1:Y:S02]  /*b730*/  LDSM.16.MT88.4 R12, [R170+0xcc00] ;  /* 0x00cc0000aa0c783b */ /* 0x000e640000004200 */
[----:B------:R-:W-:Y:S01]  /*b740*/  FADD.FTZ R57, R57, R4 ;  /* 0x0000000439397221 */ /* 0x000fe20000010000 */
[----:B------:R-:W-:Y:S02]  /*b750*/  F2FP.BF16.F32.PACK_AB R4, R34, R133 ;  /* 0x000000852204723e */ /* 0x000fe400000010ff */
[----:B------:R-:W-:Y:S01]  /*b760*/  HMMA.16816.F32.BF16 R112, R8, R24, R112 ;  /* 0x000000180870723c */ /* 0x000fe20000041870 */
[----:B------:R-:W-:-:S04]  /*b770*/  FADD.FTZ R0, R0, R57 ;  /* 0x0000003900007221 */ /* 0x000fc80000010000 */
[----:B------:R-:W-:Y:S01]  /*b780*/  FADD.FTZ R123, R123, R0 ;  /* 0x000000007b7b7221 */ /* 0x000fe20000010000 */
[----:B------:R-:W-:Y:S01]  /*b790*/  HMMA.16816.F32.BF16 R68, R8, R26, R68 ;  /* 0x0000001a0844723c */ /* 0x000fe20000041844 */
[----:B------:R-:W2:Y:S02]  /*b7a0*/  LDSM.16.MT88.4 R24, [R170+0xac00] ;  /* 0x00ac0000aa18783b */ /* 0x000ea40000004200 */
[----:B------:R-:W-:-:S03]  /*b7b0*/  FADD.FTZ R122, R122, R123 ;  /* 0x0000007b7a7a7221 */ /* 0x000fc60000010000 */
[----:B------:R-:W-:Y:S01]  /*b7c0*/  HMMA.16816.F32.BF16 R96, R8, R6, R96 ;  /* 0x000000060860723c */ /* 0x000fe20000041860 */
[----:B------:R-:W-:-:S04]  /*b7d0*/  FADD.FTZ R119, R119, R122 ;  /* 0x0000007a77777221 */ /* 0x000fc80000010000 */
[----:B------:R-:W-:Y:S01]  /*b7e0*/  FADD.FTZ R118, R118, R119 ;  /* 0x0000007776767221 */ /* 0x000fe20000010000 */
[C---:B---3--:R-:W-:Y:S01]  /*b7f0*/  HMMA.16816.F32.BF16 R100, R8.reuse, R20, R100 ;  /* 0x000000140864723c */ /* 0x048fe20000041864 */
[----:B------:R-:W-:Y:S02]  /*b800*/  F2FP.BF16.F32.PACK_AB R6, R193, R134 ;  /* 0x00000086c106723e */ /* 0x000fe400000010ff */
[----:B------:R-:W-:Y:S01]  /*b810*/  FADD.FTZ R167, R167, R118 ;  /* 0x00000076a7a77221 */ /* 0x000fe20000010000 */
[----:B-----5:R-:W-:Y:S02]  /*b820*/  F2FP.BF16.F32.PACK_AB R7, R194, R37 ;  /* 0x00000025c207723e */ /* 0x020fe400000010ff */
[----:B------:R-:W-:Y:S01]  /*b830*/  HMMA.16816.F32.BF16 R104, R8, R22, R104 ;  /* 0x000000160868723c */ /* 0x000fe20000041868 */
[----:B------:R-:W3:Y:S01]  /*b840*/  LDSM.16.MT88.4 R8, [R168+0xcc00] ;  /* 0x00cc0000a808783b */ /* 0x000ee20000004200 */
[----:B------:R-:W-:Y:S01]  /*b850*/  FADD.FTZ R21, R121, R124 ;  /* 0x0000007c79157221 */ /* 0x000fe20000010000 */
[----:B------:R-:W-:-:S03]  /*b860*/  FADD.FTZ R166, R166, R167 ;  /* 0x000000a7a6a67221 */ /* 0x000fc60000010000 */
[----:B------:R-:W-:Y:S01]  /*b870*/  FADD.FTZ R21, R120, R21 ;  /* 0x0000001578157221 */ /* 0x000fe20000010000 */
[----:B------:R-:W-:Y:S01]  /*b880*/  FADD.FTZ R163, R163, R166 ;  /* 0x000000a6a3a37221 */ /* 0x000fe20000010000 */
[----:B----4-:R-:W-:Y:S02]  /*b890*/  HMMA.16816.F32.BF16 R72, R4, R16, R72 ;  /* 0x000000100448723c */ /* 0x010fe40000041848 */
[----:B------:R-:W-:Y:S01]  /*b8a0*/  FADD.FTZ R0, R190, R21 ;  /* 0x00000015be007221 */ /* 0x000fe20000010000 */
[----:B------:R-:W-:-:S03]  /*b8b0*/  FADD.FTZ R162, R162, R163 ;  /* 0x000000a3a2a27221 */ /* 0x000fc60000010000 */
[----:B------:R-:W-:Y:S01]  /*b8c0*/  FADD.FTZ R0, R189, R0 ;  /* 0x00000000bd007221 */ /* 0x000fe20000010000 */
[----:B------:R-:W-:Y:S01]  /*b8d0*/  FADD.FTZ R21, R159, R162 ;  /* 0x000000a29f157221 */ /* 0x000fe20000010000 */
[----:B------:R-:W-:Y:S01]  /*b8e0*/  HMMA.16816.F32.BF16 R76, R4, R18, R76 ;  /* 0x00000012044c723c */ /* 0x000fe2000004184c */
[----:B------:R-:W4:Y:S01]  /*b8f0*/  LDSM.16.MT88.4 R16, [R170+0xec00] ;  /* 0x00ec0000aa10783b */ /* 0x000f220000004200 */
[----:B------:R-:W-:Y:S01]  /*b900*/  FADD.FTZ R165, R165, R0 ;  /* 0x00000000a5a57221 */ /* 0x000fe20000010000 */
[----:B------:R-:W-:-:S03]  /*b910*/  FADD.FTZ R21, R156, R21 ;  /* 0x000000159c157221 */ /* 0x000fc60000010000 */
[----:B------:R-:W-:Y:S01]  /*b920*/  FADD.FTZ R164, R164, R165 ;  /* 0x000000a5a4a47221 */ /* 0x000fe20000010000 */
[C---:B-1----:R-:W-:Y:S01]  /*b930*/  HMMA.16816.F32.BF16 R80, R4.reuse, R12, R80 ;  /* 0x0000000c0450723c */ /* 0x042fe20000041850 */
[----:B------:R-:W-:Y:S02]  /*b940*/  FADD.FTZ R0, R154, R21 ;  /* 0x000000159a007221 */ /* 0x000fe40000010000 */
[----:B------:R-:W-:Y:S02]  /*b950*/  FADD.FTZ R155, R155, R164 ;  /* 0x000000a49b9b7221 */ /* 0x000fe40000010000 */
[----:B------:R-:W-:Y:S01]  /*b960*/  FADD.FTZ R0, R157, R0 ;  /* 0x000000009d007221 */ /* 0x000fe20000010000 */
[----:B------:R-:W-:Y:S01]  /*b970*/  HMMA.16816.F32.BF16 R84, R4, R14, R84 ;  /* 0x0000000e0454723c */ /* 0x000fe20000041854 */
[----:B------:R-:W1:Y:S01]  /*b980*/  LDSM.16.MT88.4 R12, [R168+0xec00] ;  /* 0x00ec0000a80c783b */ /* 0x000e620000004200 */
[----:B------:R-:W-:-:S04]  /*b990*/  FADD.FTZ R198, R198, R155 ;  /* 0x0000009bc6c67221 */ /* 0x000fc80000010000 */
[----:B------:R-:W-:Y:S01]  /*b9a0*/  FADD.FTZ R153, R153, R198 ;  /* 0x000000c699997221 */ /* 0x000fe20000010000 */
[----:B--2---:R-:W-:Y:S03]  /*b9b0*/  HMMA.16816.F32.BF16 R112, R4, R24, R112 ;  /* 0x000000180470723c */ /* 0x004fe60000041870 */
[----:B------:R-:W-:-:S03]  /*b9c0*/  FADD.FTZ R200, R200, R153 ;  /* 0x00000099c8c87221 */ /* 0x000fc60000010000 */
[----:B---3--:R-:W-:Y:S01]  /*b9d0*/  HMMA.16816.F32.BF16 R88, R4, R8, R88 ;  /* 0x000000080458723c */ /* 0x008fe20000041858 */
[----:B------:R-:W-:-:S04]  /*b9e0*/  FADD.FTZ R143, R143, R200 ;  /* 0x000000c88f8f7221 */ /* 0x000fc80000010000 */
[----:B------:R-:W-:Y:S01]  /*b9f0*/  FADD.FTZ R158, R158, R143 ;  /* 0x0000008f9e9e7221 */ /* 0x000fe20000010000 */
[C---:B------:R-:W-:Y:S01]  /*ba00*/  HMMA.16816.F32.BF16 R68, R4.reuse, R26, R68 ;  /* 0x0000001a0444723c */ /* 0x040fe20000041844 */
[----:B------:R-:W-:Y:S02]  /*ba10*/  FADD.FTZ R9, R141, R0 ;  /* 0x000000008d097221 */ /* 0x000fe40000010000 */
[----:B------:R-:W-:Y:S02]  /*ba20*/  FADD.FTZ R135, R135, R158 ;  /* 0x0000009e87877221 */ /* 0x000fe40000010000 */
[----:B------:R-:W-:Y:S01]  /*ba30*/  FADD.FTZ R9, R52, R9 ;  /* 0x0000000934097221 */ /* 0x000fe20000010000 */
[----:B------:R-:W-:Y:S03]  /*ba40*/  HMMA.16816.F32.BF16 R92, R4, R10, R92 ;  /* 0x0000000a045c723c */ /* 0x000fe6000004185c */
[----:B------:R-:W-:Y:S01]  /*ba50*/  FADD.FTZ R48, R48, R9 ;  /* 0x0000000930307221 */ /* 0x000fe20000010000 */
[----:B------:R-:W-:-:S02]  /*ba60*/  FADD.FTZ R9, R142, R135 ;  /* 0x000000878e097221 */ /* 0x000fc40000010000 */
[----:B----4-:R-:W-:Y:S01]  /*ba70*/  HMMA.16816.F32.BF16 R108, R4, R16, R108 ;  /* 0x00000010046c723c */ /* 0x010fe2000004186c */
[----:B------:R-:W-:Y:S01]  /*ba80*/  FADD.FTZ R49, R49, R48 ;  /* 0x0000003031317221 */ /* 0x000fe20000010000 */
[----:B------:R-:W-:-:S03]  /*ba90*/  FADD.FTZ R0, R50, R9 ;  /* 0x0000000932007221 */ /* 0x000fc60000010000 */
[----:B------:R-:W-:Y:S01]  /*baa0*/  FADD.FTZ R2, R30, R49 ;  /* 0x000000311e027221 */ /* 0x000fe20000010000 */
[----:B------:R-:W-:Y:S01]  /*bab0*/  FADD.FTZ R0, R51, R0 ;  /* 0x0000000033007221 */ /* 0x000fe20000010000 */
[C---:B------:R-:W-:Y:S02]  /*bac0*/  HMMA.16816.F32.BF16 R96, R4.reuse, R18, R96 ;  /* 0x000000120460723c */ /* 0x040fe40000041860 */
[----:B------:R-:W-:Y:S01]  /*bad0*/  FADD.FTZ R2, R33, R2 ;  /* 0x0000000221027221 */ /* 0x000fe20000010000 */
[----:B------:R-:W-:Y:S01]  /*bae0*/  FADD.FTZ R29, R29, R0 ;  /* 0x000000001d1d7221 */ /* 0x000fe20000010000 */
[----:B------:R-:W-:Y:S02]  /*baf0*/  MOV R0, R3 ;  /* 0x0000000300007202 */ /* 0x000fe40000000f00 */
[----:B------:R-:W-:Y:S01]  /*bb00*/  FADD.FTZ R31, R31, R2 ;  /* 0x000000021f1f7221 */ /* 0x000fe20000010000 */
[----:B-1----:R-:W-:Y:S01]  /*bb10*/  HMMA.16816.F32.BF16 R100, R4, R12, R100 ;  /* 0x0000000c0464723c */ /* 0x002fe20000041864 */
[----:B------:R-:W-:Y:S01]  /*bb20*/  FADD.FTZ R28, R28, R29 ;  /* 0x0000001d1c1c7221 */ /* 0x000fe20000010000 */
[----:B------:R-:W-:Y:S01]  /*bb30*/  MOV R2, R56 ;  /* 0x0000003800027202 */ /* 0x000fe20000000f00 */
[----:B------:R-:W-:-:S02]  /*bb40*/  FADD.FTZ R32, R32, R31 ;  /* 0x0000001f20207221 */ /* 0x000fc40000010000 */
[----:B------:R-:W-:Y:S01]  /*bb50*/  FADD.FTZ R133, R133, R28 ;  /* 0x0000001c85857221 */ /* 0x000fe20000010000 */
[----:B------:R-:W-:Y:S01]  /*bb60*/  HMMA.16816.F32.BF16 R104, R4, R14, R104 ;  /* 0x0000000e0468723c */ /* 0x000fe20000041868 */
[----:B------:R-:W-:Y:S02]  /*bb70*/  FADD.FTZ R35, R35, R32 ;  /* 0x0000002023237221 */ /* 0x000fe40000010000 */
[----:B------:R-:W-:Y:S02]  /*bb80*/  FADD.FTZ R133, R34, R133 ;  /* 0x0000008522857221 */ /* 0x000fe40000010000 */
[----:B------:R-:W-:Y:S02]  /*bb90*/  FADD.FTZ R36, R36, R35 ;  /* 0x0000002324247221 */ /* 0x000fe40000010000 */
[----:B------:R-:W-:Y:S02]  /*bba0*/  FADD.FTZ R134, R134, R133 ;  /* 0x0000008586867221 */ /* 0x000fe40000010000 */
[----:B------:R-:W-:-:S02]  /*bbb0*/  FADD.FTZ R37, R37, R36 ;  /* 0x0000002425257221 */ /* 0x000fc40000010000 */
[----:B------:R-:W-:Y:S02]  /*bbc0*/  FADD.FTZ R193, R193, R134 ;  /* 0x00000086c1c17221 */ /* 0x000fe40000010000 */
[----:B------:R-:W-:-:S11]  /*bbd0*/  FADD.FTZ R194, R194, R37 ;  /* 0x00000025c2c27221 */ /* 0x000fd60000010000 */
.L_x_730:
[----:B------:R-:W-:-:S13]  /*bbe0*/  ISETP.GE.AND P0, PT, R181, 0x1, PT ;  /* 0x00000001b500780c */ /* 0x000fda0003f06270 */
[----:B------:R-:W-:Y:S05]  /*bbf0*/  @!P0 BRA `(.L_x_738) ;  /* 0x0000003c00708947 */ /* 0x000fea0003800000 */
[----:B------:R-:W-:Y:S01]  /*bc00*/  IMAD.U32 R190, R130, -0x80, RZ ;  /* 0xffffff8082be7824 */ /* 0x000fe200078e00ff */
[----:B------:R-:W-:Y:S01]  /*bc10*/  MOV R3, R0 ;  /* 0x0000000000037202 */ /* 0x000fe20000000f00 */
[----:B------:R-:W-:Y:S01]  /*bc20*/  IMAD.MOV.U32 R117, RZ, RZ, R2 ;  /* 0x000000ffff757224 */ /* 0x000fe200078e0002 */
[----:B------:R-:W-:Y:S01]  /*bc30*/  ULDC UR8, c[0x0][0x2d0] ;  /* 0x0000b40000087ab9 */ /* 0x000fe20000000800 */
[----:B------:R-:W-:Y:S01]  /*bc40*/  ULDC UR4, c[0x0][0x2ec] ;  /* 0x0000bb0000047ab9 */ /* 0x000fe20000000800 */
[----:B------:R-:W-:Y:S01]  /*bc50*/  SHF.R.S32.HI R189, RZ, 0x1f, R190 ;  /* 0x0000001fffbd7819 */ /* 0x000fe200000114be */
[----:B------:R-:W-:-:S06]  /*bc60*/  ULDC UR7, c[0x0][0x248] ;  /* 0x0000920000077ab9 */ /* 0x000fcc0000000800 */
.L_x_742:
[----:B------:R-:W-:Y:S04]  /*bc70*/  DEPBAR.LE SB0, 0x0 ;  /* 0x000080000000791a */ /* 0x000fe80000000000 */
[----:B------:R-:W-:Y:S01]  /*bc80*/  BAR.SYNC.DEFER_BLOCKING 0x0 ;  /* 0x0000000000007b1d */ /* 0x000fe20000010000 */
[----:B------:R-:W-:Y:S01]  /*bc90*/  ISETP.GE.AND P4, PT, R184, UR8, PT ;  /* 0x00000008b8007c0c */ /* 0x000fe2000bf86270 */
[----:B------:R-:W-:Y:S01]  /*bca0*/  IMAD.MOV.U32 R8, RZ, RZ, R190 ;  /* 0x000000ffff087224 */ /* 0x000fe200078e00be */
[----:B------:R-:W-:Y:S01]  /*bcb0*/  ISETP.GE.AND P3, PT, R175, UR8, PT ;  /* 0x00000008af007c0c */ /* 0x000fe2000bf66270 */
[----:B------:R-:W-:Y:S01]  /*bcc0*/  IMAD.MOV.U32 R195, RZ, RZ, R189 ;  /* 0x000000ffffc37224 */ /* 0x000fe200078e00bd */
[----:B------:R-:W-:Y:S01]  /*bcd0*/  ISETP.GE.AND P2, PT, R174, UR8, PT ;  /* 0x00000008ae007c0c */ /* 0x000fe2000bf46270 */
[----:B------:R-:W-:Y:S01]  /*bce0*/  @!UPT UIADD3 URZ, URZ, URZ, URZ ;  /* 0x0000003f3f3ff290 */ /* 0x000fe2000fffe03f */
[----:B------:R-:W-:Y:S11]  /*bcf0*/  @!P6 BRA `(.L_x_739) ;  /* 0x0000000000f4e947 */ /* 0x000ff60003800000 */
[----:B------:R-:W1:Y:S01]  /*bd00*/  LDC R0, c[0x0][0x380] ;  /* 0x0000e000ff007b82 */ /* 0x000e620000000800 */
[----:B------:R-:W-:Y:S05]  /*bd10*/  SHF.L.U32 R13, R181, 0x7, RZ ;  /* 0x00000007b50d7819 */ /* 0x000fea00000006ff */
[----:B------:R-:W-:Y:S05]  /*bd20*/  VIADD R5, R13, 0xffffff80 ;  /* 0xffffff800d057836 */ /* 0x000fea0000000000 */
[----:B------:R-:W-:Y:S02]  /*bd30*/  IABS R9, R5 ;  /* 0x0000000500097213 */ /* 0x000fe40000000000 */
[-C--:B-1----:R-:W-:Y:S02]  /*bd40*/  IABS R4, R0.reuse ;  /* 0x0000000000047213 */ /* 0x082fe40000000000 */
[----:B------:R-:W-:Y:S02]  /*bd50*/  LOP3.LUT R5, R5, R0, RZ, 0x3c, !PT ;  /* 0x0000000005057212 */ /* 0x000fe400078e3cff */
[----:B------:R-:W1:Y:S10]  /*bd60*/  I2F.RP R6, R4 ;  /* 0x0000000400067306 */ /* 0x000e740000209400 */
[----:B-1----:R-:W1:Y:S02]  /*bd70*/  MUFU.RCP R2, R6 ;  /* 0x0000000600027308 */ /* 0x002e640000001000 */
[----:B-1----:R-:W-:Y:S08]  /*bd80*/  VIADD R10, R2, 0xffffffe ;  /* 0x0ffffffe020a7836 */ /* 0x002ff00000000000 */
[----:B------:R-:W1:Y:S02]  /*bd90*/  F2I.FTZ.U32.TRUNC.NTZ R11, R10 ;  /* 0x0000000a000b7305 */ /* 0x000e64000021f000 */
[--C-:B-1----:R-:W-:Y:S02]  /*bda0*/  IMAD.MOV R7, RZ, RZ, -R11.reuse ;  /* 0x000000ffff077224 */ /* 0x102fe400078e0a0b */
[----:B------:R-:W-:Y:S02]  /*bdb0*/  IMAD.MOV.U32 R10, RZ, RZ, RZ ;  /* 0x000000ffff0a7224 */ /* 0x000fe400078e00ff */
[----:B------:R-:W-:Y:S04]  /*bdc0*/  IMAD R2, R7, R4, RZ ;  /* 0x0000000407027224 */ /* 0x000fe800078e02ff */
[----:B------:R-:W-:Y:S01]  /*bdd0*/  IMAD.HI.U32 R2, R11, R2, R10 ;  /* 0x000000020b027227 */ /* 0x000fe200078e000a */
[----:B------:R-:W-:Y:S02]  /*bde0*/  IABS R11, R13 ;  /* 0x0000000d000b7213 */ /* 0x000fe40000000000 */
[----:B------:R-:W-:Y:S03]  /*bdf0*/  LOP3.LUT R13, R13, R0, RZ, 0x3c, !PT ;  /* 0x000000000d0d7212 */ /* 0x000fe600078e3cff */
[C---:B------:R-:W-:Y:S04]  /*be00*/  IMAD.HI.U32 R6, R2.reuse, R9, RZ ;  /* 0x0000000902067227 */ /* 0x040fe800078e00ff */
[----:B------:R-:W-:Y:S01]  /*be10*/  IMAD.HI.U32 R2, R2, R11, RZ ;  /* 0x0000000b02027227 */ /* 0x000fe200078e00ff */
[----:B------:R-:W-:Y:S05]  /*be20*/  IADD3 R7, -R6, RZ, RZ ;  /* 0x000000ff06077210 */ /* 0x000fea0007ffe1ff */
[C---:B------:R-:W-:Y:S02]  /*be30*/  IMAD R9, R4.reuse, R7, R9 ;  /* 0x0000000704097224 */ /* 0x040fe400078e0209 */
[----:B------:R-:W-:Y:S03]  /*be40*/  IMAD.MOV R7, RZ, RZ, -R2 ;  /* 0x000000ffff077224 */ /* 0x000fe600078e0a02 */
[C---:B------:R-:W-:Y:S01]  /*be50*/  ISETP.GT.U32.AND P0, PT, R4.reuse, R9, PT ;  /* 0x000000090400720c */ /* 0x040fe20003f04070 */
[C---:B------:R-:W-:Y:S05]  /*be60*/  IMAD R11, R4.reuse, R7, R11 ;  /* 0x00000007040b7224 */ /* 0x040fea00078e020b */
[----:B------:R-:W-:Y:S07]  /*be70*/  ISETP.GT.U32.AND P1, PT, R4, R11, PT ;  /* 0x0000000b0400720c */ /* 0x000fee0003f24070 */
[----:B------:R-:W-:Y:S02]  /*be80*/  @!P0 IMAD.IADD R9, R9, 0x1, -R4 ;  /* 0x0000000109098824 */ /* 0x000fe400078e0a04 */
[----:B------:R-:W-:Y:S03]  /*be90*/  @!P0 VIADD R6, R6, 0x1 ;  /* 0x0000000106068836 */ /* 0x000fe60000000000 */
[-C--:B------:R-:W-:Y:S01]  /*bea0*/  ISETP.GE.U32.AND P5, PT, R9, R4.reuse, PT ;  /* 0x000000040900720c */ /* 0x080fe20003fa6070 */
[----:B------:R-:W-:Y:S01]  /*beb0*/  @!P1 VIADD R2, R2, 0x1 ;  /* 0x0000000102029836 */ /* 0x000fe20000000000 */
[-C--:B------:R-:W-:Y:S02]  /*bec0*/  @!P1 IADD3 R11, R11, -R4.reuse, RZ ;  /* 0x800000040b0b9210 */ /* 0x080fe40007ffe0ff */
[----:B------:R-:W-:Y:S02]  /*bed0*/  ISETP.GE.AND P1, PT, R5, RZ, PT ;  /* 0x000000ff0500720c */ /* 0x000fe40003f26270 */
[----:B------:R-:W-:Y:S02]  /*bee0*/  ISETP.GE.U32.AND P0, PT, R11, R4, PT ;  /* 0x000000040b00720c */ /* 0x000fe40003f06070 */
[----:B------:R-:W-:Y:S05]  /*bef0*/  LOP3.LUT R11, RZ, R0, RZ, 0x33, !PT ;  /* 0x00000000ff0b7212 */ /* 0x000fea00078e33ff */
[----:B------:R-:W-:Y:S02]  /*bf00*/  @P5 IADD3 R6, R6, 0x1, RZ ;  /* 0x0000000106065810 */ /* 0x000fe40007ffe0ff */
[----:B------:R-:W-:Y:S03]  /*bf10*/  ISETP.GE.AND P5, PT, R13, RZ, PT ;  /* 0x000000ff0d00720c */ /* 0x000fe60003fa6270 */
[----:B------:R-:W-:Y:S02]  /*bf20*/  @!P1 IMAD.MOV R6, RZ, RZ, -R6 ;  /* 0x000000ffff069224 */ /* 0x000fe400078e0a06 */
[----:B------:R-:W-:Y:S01]  /*bf30*/  @P0 VIADD R2, R2, 0x1 ;  /* 0x0000000102020836 */ /* 0x000fe20000000000 */
[----:B------:R-:W-:Y:S04]  /*bf40*/  ISETP.NE.AND P0, PT, R0, RZ, PT ;  /* 0x000000ff0000720c */ /* 0x000fe80003f05270 */
[----:B------:R-:W-:Y:S02]  /*bf50*/  SEL R5, R11, R6, !P0 ;  /* 0x000000060b057207 */ /* 0x000fe40004000000 */
[----:B------:R-:W1:Y:S01]  /*bf60*/  LDC.64 R6, c[0x0][0x250] ;  /* 0x00009400ff067b82 */ /* 0x000e620000000a00 */
[----:B------:R-:W-:Y:S02]  /*bf70*/  @!P5 IADD3 R2, -R2, RZ, RZ ;  /* 0x000000ff0202d210 */ /* 0x000fe40007ffe1ff */
[----:B------:R-:W-:Y:S02]  /*bf80*/  LEA R16, P1, R5, R186, 0x2 ;  /* 0x000000ba05107211 */ /* 0x000fe400078210ff */
[----:B------:R-:W-:Y:S02]  /*bf90*/  SEL R11, R11, R2, !P0 ;  /* 0x000000020b0b7207 */ /* 0x000fe40004000000 */
[-C--:B------:R-:W-:Y:S02]  /*bfa0*/  LEA.HI.X.SX32 R17, R5, R187.reuse, 0x2, P1 ;  /* 0x000000bb05117211 */ /* 0x080fe400008f16ff */
[C---:B------:R-:W-:Y:S03]  /*bfb0*/  LEA R14, P0, R11.reuse, R186, 0x2 ;  /* 0x000000ba0b0e7211 */ /* 0x040fe600078010ff */
[----:B------:R-:W2:Y:S01]  /*bfc0*/  LDG.E R2, desc[UR10][R16.64] ;  /* 0x0000000a10027981 */ /* 0x000ea2000c1e1900 */
[C---:B------:R-:W-:Y:S01]  /*bfd0*/  LEA.HI.X.SX32 R15, R11.reuse, R187, 0x2, P0 ;  /* 0x000000bb0b0f7211 */ /* 0x040fe200000f16ff */
[----:B------:R-:W-:Y:S02]  /*bfe0*/  IMAD.IADD R11, R11, 0x1, -R5 ;  /* 0x000000010b0b7824 */ /* 0x000fe400078e0a05 */
[----:B------:R-:W3:Y:S02]  /*bff0*/  LDC.64 R4, c[0x0][0x238] ;  /* 0x00008e00ff047b82 */ /* 0x000ee40000000a00 */
[----:B------:R-:W-:Y:S01]  /*c000*/  IMAD R11, R11, R0, -0x80 ;  /* 0xffffff800b0b7424 */ /* 0x000fe200078e0200 */
[----:B------:R-:W2:Y:S04]  /*c010*/  LDG.E R9, desc[UR10][R14.64] ;  /* 0x0000000a0e097981 */ /* 0x000ea8000c1e1900 */
[----:B------:R-:W-:Y:S05]  /*c020*/  SHF.R.S32.HI R13, RZ, 0x1f, R11 ;  /* 0x0000001fff0d7819 */ /* 0x000fea000001140b */
[----:B-1----:R-:W-:Y:S04]  /*c030*/  IMAD R0, R13, R6, RZ ;  /* 0x000000060d007224 */ /* 0x002fe800078e02ff */
[----:B------:R-:W-:Y:S01]  /*c040*/  IMAD R0, R11, R7, R0 ;  /* 0x000000070b007224 */ /* 0x000fe200078e0200 */
[----:B--2---:R-:W-:Y:S01]  /*c050*/  IADD3 R2, -R9, R2, RZ ;  /* 0x0000000209027210 */ /* 0x004fe20007ffe1ff */
[----:B------:R-:W-:Y:S03]  /*c060*/  IMAD.WIDE.U32 R8, R11, R6, RZ ;  /* 0x000000060b087225 */ /* 0x000fe600078e00ff */
[----:B------:R-:W-:Y:S01]  /*c070*/  SHF.R.S32.HI R7, RZ, 0x1f, R2 ;  /* 0x0000001fff077819 */ /* 0x000fe20000011402 */
[----:B------:R-:W-:Y:S04]  /*c080*/  IMAD.IADD R9, R9, 0x1, R0 ;  /* 0x0000000109097824 */ /* 0x000fe800078e0200 */
[-C--:B---3--:R-:W-:Y:S02]  /*c090*/  IMAD R7, R7, R4.reuse, RZ ;  /* 0x0000000407077224 */ /* 0x088fe400078e02ff */
[C---:B------:R-:W-:Y:S04]  /*c0a0*/  IMAD.WIDE.U32 R8, R2.reuse, R4, R8 ;  /* 0x0000000402087225 */ /* 0x040fe800078e0008 */
[----:B------:R-:W-:Y:S05]  /*c0b0*/  IMAD R7, R2, R5, R7 ;  /* 0x0000000502077224 */ /* 0x000fea00078e0207 */
[----:B------:R-:W-:Y:S07]  /*c0c0*/  IADD3 R195, R9, R7, RZ ;  /* 0x0000000709c37210 */ /* 0x000fee0007ffe0ff */
.L_x_739:
[C---:B------:R-:W-:Y:S01]  /*c0d0*/  LEA R118, P1, R8.reuse, R196, 0x1 ;  /* 0x000000c408767211 */ /* 0x040fe200078208ff */
[----:B------:R-:W-:Y:S01]  /*c0e0*/  @P4 STS [R182+0x9000], RZ ;  /* 0x009000ffb6004388 */ /* 0x000fe20000000800 */
[----:B------:R-:W-:Y:S02]  /*c0f0*/  IADD3 R199, P0, R179, R8, RZ ;  /* 0x00000008b3c77210 */ /* 0x000fe40007f1e0ff */
[-CC-:B------:R-:W-:Y:S01]  /*c100*/  LEA.HI.X R119, R8, R197.reuse, R195.reuse, 0x1, P1 ;  /* 0x000000c508777211 */ /* 0x180fe200008f0cc3 */
[----:B------:R-:W-:Y:S01]  /*c110*/  @P4 STS [R182+0x9004], RZ ;  /* 0x009004ffb6004388 */ /* 0x000fe20000000800 */
[CC--:B------:R-:W-:Y:S01]  /*c120*/  @!P4 LEA R202, P5, R199.reuse, R196.reuse, 0x1 ;  /* 0x000000c4c7cac211 */ /* 0x0c0fe200078a08ff */
[C---:B------:R-:W-:Y:S01]  /*c130*/  IMAD.X R2, R178.reuse, 0x1, R195, P0 ;  /* 0x00000001b2027824 */ /* 0x040fe200000e06c3 */
[CC--:B------:R-:W-:Y:S01]  /*c140*/  @!P3 LEA R200, P1, R199.reuse, R196.reuse, 0x1 ;  /* 0x000000c4c7c8b211 */ /* 0x0c0fe200078208ff */
[----:B------:R-:W-:Y:S01]  /*c150*/  @P4 STS.64 [R182+0x9008], RZ ;  /* 0x009008ffb6004388 */ /* 0x000fe20000000a00 */
[CC--:B------:R-:W-:Y:S02]  /*c160*/  @!P2 LEA R198, P0, R199.reuse, R196.reuse, 0x1 ;  /* 0x000000c4c7c6a211 */ /* 0x0c0fe400078008ff */
[CCC-:B------:R-:W-:Y:S01]  /*c170*/  @!P4 LEA.HI.X R203, R199.reuse, R197.reuse, R2.reuse, 0x1, P5 ;  /* 0x000000c5c7cbc211 */ /* 0x1c0fe200028f0c02 */
[----:B------:R-:W-:Y:S01]  /*c180*/  @!PT LDS RZ, [RZ] ;  /* 0x00000000fffff984 */ /* 0x000fe20000000800 */
[----:B------:R-:W-:Y:S01]  /*c190*/  @!PT LDS RZ, [RZ] ;  /* 0x00000000fffff984 */ /* 0x000fe20000000800 */
[----:B------:R-:W-:Y:S01]  /*c1a0*/  @!PT LDS RZ, [RZ] ;  /* 0x00000000fffff984 */ /* 0x000fe20000000800 */
[----:B------:R-:W-:Y:S01]  /*c1b0*/  @!P4 LDGSTS.E.BYPASS.LTC128B.128 [R182+0x9000], desc[UR10][R118.64] ;  /* 0x0900000076b6cfae */ /* 0x000fe2000b901d4a */
[--C-:B------:R-:W-:Y:S02]  /*c1c0*/  @!P3 LEA.HI.X R201, R199, R197, R2.reuse, 0x1, P1 ;  /* 0x000000c5c7c9b211 */ /* 0x100fe400008f0c02 */
[----:B------:R-:W-:Y:S01]  /*c1d0*/  IADD3 R195, P5, R179, R199, RZ ;  /* 0x000000c7b3c37210 */ /* 0x000fe20007fbe0ff */
[----:B------:R-:W-:Y:S01]  /*c1e0*/  @P3 STS.128 [R182+0xb000], RZ ;  /* 0x00b000ffb6003388 */ /* 0x000fe20000000c00 */
[-CC-:B------:R-:W-:Y:S02]  /*c1f0*/  @!P2 LEA.HI.X R199, R199, R197.reuse, R2.reuse, 0x1, P0 ;  /* 0x000000c5c7c7a211 */ /* 0x180fe400000f0c02 */
[CC--:B------:R-:W-:Y:S01]  /*c200*/  @!P3 LEA R206, P1, R195.reuse, R196.reuse, 0x1 ;  /* 0x000000c4c3ceb211 */ /* 0x0c0fe200078208ff */
[----:B------:R-:W-:Y:S01]  /*c210*/  @!PT LDS RZ, [RZ] ;  /* 0x00000000fffff984 */ /* 0x000fe20000000800 */
[----:B------:R-:W-:Y:S01]  /*c220*/  @!PT LDS RZ, [RZ] ;  /* 0x00000000fffff984 */ /* 0x000fe20000000800 */
[----:B------:R-:W-:Y:S01]  /*c230*/  @!PT LDS RZ, [RZ] ;  /* 0x00000000fffff984 */ /* 0x000fe20000000800 */
[----:B------:R-:W-:Y:S01]  /*c240*/  @!P3 LDGSTS.E.BYPASS.LTC128B.128 [R182+0xb000], desc[UR10][R118.64+0x40] ;  /* 0x0b00004076b6bfae */ /* 0x000fe2000b901d4a */
[----:B------:R-:W-:Y:S01]  /*c250*/  IMAD.X R2, R178, 0x1, R2, P5 ;  /* 0x00000001b2027824 */ /* 0x000fe200028e0602 */
[CC--:B------:R-:W-:Y:S02]  /*c260*/  @!P4 LEA R208, P5, R195.reuse, R196.reuse, 0x1 ;  /* 0x000000c4c3d0c211 */ /* 0x0c0fe400078a08ff */
[----:B------:R-:W-:Y:S01]  /*c270*/  @P2 STS.128 [R182+0xd000], RZ ;  /* 0x00d000ffb6002388 */ /* 0x000fe20000000c00 */
        /* <DEDUP_REMOVED lines=10> */
[-C--:B------:R-:W-:Y:S01]  /*c320*/  @!P3 LEA R210, P1, R0, R196.reuse, 0x1 ;  /* 0x000000c400d2b211 */ /* 0x080fe200078208ff */
[----:B------:R-:W-:Y:S01]  /*c330*/  @!PT LDS RZ, [RZ] ;  /* 0x00000000fffff984 */ /* 0x000fe20000000800 */
[----:B------:R-:W-:Y:S01]  /*c340*/  @!PT LDS RZ, [RZ] ;  /* 0x00000000fffff984 */ /* 0x000fe20000000800 */
[----:B------:R-:W-:Y:S01]  /*c350*/  @!PT LDS RZ, [RZ] ;  /* 0x00000000fffff984 */ /* 0x000fe20000000800 */
[----:B------:R-:W-:Y:S01]  /*c360*/  @!P4 LDGSTS.E.BYPASS.LTC128B.128 [R182+0x9800], desc[UR10][R202.64] ;  /* 0x09800000cab6cfae */ /* 0x000fe2000b901d4a */
[----:B------:R-:W-:Y:S01]  /*c370*/  IMAD.X R2, R178, 0x1, R2, P5 ;  /* 0x00000001b2027824 */ /* 0x000fe200028e0602 */
[CC--:B------:R-:W-:Y:S02]  /*c380*/  @!P4 LEA R212, P5, R0.reuse, R196.reuse, 0x1 ;  /* 0x000000c400d4c211 */ /* 0x0c0fe400078a08ff */
[----:B------:R-:W-:Y:S01]  /*c390*/  @P3 STS.128 [R182+0xb800], RZ ;  /* 0x00b800ffb6003388 */ /* 0x000fe20000000c00 */
[C---:B------:R-:W-:Y:S02]  /*c3a0*/  @!P2 LEA R196, P0, R0.reuse, R196, 0x1 ;  /* 0x000000c400c4a211 */ /* 0x040fe400078008ff */
[CCC-:B------:R-:W-:Y:S01]  /*c3b0*/  @!P4 LEA.HI.X R213, R0.reuse, R197.reuse, R2.reuse, 0x1, P5 ;  /* 0x000000c500d5c211 */ /* 0x1c0fe200028f0c02 */
[----:B------:R-:W-:Y:S01]  /*c3c0*/  @!PT LDS RZ, [RZ] ;  /* 0x00000000fffff984 */ /* 0x000fe20000000800 */
[----:B------:R-:W-:Y:S01]  /*c3d0*/  @!PT LDS RZ, [RZ] ;  /* 0x00000000fffff984 */ /* 0x000fe20000000800 */
[----:B------:R-:W-:Y:S01]  /*c3e0*/  @!PT LDS RZ, [RZ] ;  /* 0x00000000fffff984 */ /* 0x000fe20000000800 */
[----:B------:R-:W-:Y:S01]  /*c3f0*/  @!P3 LDGSTS.E.BYPASS.LTC128B.128 [R182+0xb800], desc[UR10][R200.64+0x40] ;  /* 0x0b800040c8b6bfae */ /* 0x000fe2000b901d4a */
[CCC-:B------:R-:W-:Y:S02]  /*c400*/  @!P3 LEA.HI.X R211, R0.reuse, R197.reuse, R2.reuse, 0x1, P1 ;  /* 0x000000c500d3b211 */ /* 0x1c0fe400008f0c02 */
[----:B------:R-:W-:Y:S01]  /*c410*/  @!P2 LEA.HI.X R197, R0, R197, R2, 0x1, P0 ;  /* 0x000000c500c5a211 */ /* 0x000fe200000f0c02 */
[----:B------:R-:W-:Y:S01]  /*c420*/  @P2 STS.128 [R182+0xd800], RZ ;  /* 0x00d800ffb6002388 */ /* 0x000fe20000000c00 */
[----:B------:R-:W-:Y:S03]  /*c430*/  ISETP.GE.AND P0, PT, R181, 0x2, PT ;  /* 0x00000002b500780c */ /* 0x000fe60003f06270 */
        /* <DEDUP_REMOVED lines=34> */
[----:B------:R-:W-:Y:S04]  /*c660*/  LDSM.16.M88.4 R120, [R173] ;  /* 0x00000000ad78783b */ /* 0x000fe80000000200 */
[----:B------:R-:W2:Y:S04]  /*c670*/  LDSM.16.M88.4 R124, [R172+0x3000] ;  /* 0x00300000ac7c783b */ /* 0x000ea80000000200 */
[----:B------:R-:W3:Y:S04]  /*c680*/  LDSM.16.M88.4 R128, [R172+0x3400] ;  /* 0x00340000ac80783b */ /* 0x000ee80000000200 */
[----:B------:R-:W4:Y:S04]  /*c690*/  LDSM.16.M88.4 R132, [R172+0x3800] ;  /* 0x00380000ac84783b */ /* 0x000f280000000200 */
[----:B------:R-:W5:Y:S04]  /*c6a0*/  LDSM.16.M88.4 R136, [R172+0x3c00] ;  /* 0x003c0000ac88783b */ /* 0x000f680000000200 */
[----:B------:R-:W0:Y:S01]  /*c6b0*/  LDGDEPBAR ;  /* 0x00000000000079af */ /* 0x000e220000000000 */
[----:B-1----:R-:W-:Y:S03]  /*c6c0*/  IMAD.MOV.U32 R196, RZ, RZ, R118 ;  /* 0x000000ffffc47224 */ /* 0x002fe600078e0076 */
[----:B------:R-:W1:Y:S01]  /*c6d0*/  LDSM.16.M88.4 R140, [R172+0x4000] ;  /* 0x00400000ac8c783b */ /* 0x000e620000000200 */
[----:B------:R-:W-:Y:S03]  /*c6e0*/  IMAD.MOV.U32 R197, RZ, RZ, R119 ;  /* 0x000000ffffc57224 */ /* 0x000fe600078e0077 */
[----:B------:R-:W1:Y:S04]  /*c6f0*/  LDSM.16.M88.4 R144, [R172+0x4400] ;  /* 0x00440000ac90783b */ /* 0x000e680000000200 */
[----:B------:R-:W1:Y:S04]  /*c700*/  LDSM.16.M88.4 R148, [R172+0x4800] ;  /* 0x00480000ac94783b */ /* 0x000e680000000200 */
[----:B------:R-:W1:Y:S04]  /*c710*/  LDSM.16.M88.4 R152, [R172+0x4c00] ;  /* 0x004c0000ac98783b */ /* 0x000e680000000200 */
[----:B------:R-:W-:Y:S01]  /*c720*/  LDSM.16.M88.4 R156, [R171] ;  /* 0x00000000ab9c783b */ /* 0x000fe20000000200 */
[C---:B--2---:R-:W-:Y:S03]  /*c730*/  HMMA.16816.F32.BF16 R4, R120.reuse, R124, RZ ;  /* 0x0000007c7804723c */ /* 0x044fe600000418ff */
[----:B------:R-:W2:Y:S04]  /*c740*/  LDSM.16.M88.4 R160, [R169+0x3000] ;  /* 0x00300000a9a0783b */ /* 0x000ea80000000200 */
[----:B------:R-:W2:Y:S01]  /*c750*/  LDSM.16.M88.4 R164, [R169+0x3400] ;  /* 0x00340000a9a4783b */ /* 0x000ea20000000200 */
[C---:B------:R-:W-:Y:S03]  /*c760*/  HMMA.16816.F32.BF16 R8, R120.reuse, R126, RZ ;  /* 0x0000007e7808723c */ /* 0x040fe600000418ff */
[----:B------:R-:W-:Y:S03]  /*c770*/  LDSM.16.M88.4 R124, [R169+0x3c00] ;  /* 0x003c0000a97c783b */ /* 0x000fe60000000200 */
[C---:B---3--:R-:W-:Y:S06]  /*c780*/  HMMA.16816.F32.BF16 R12, R120.reuse, R128, RZ ;  /* 0x00000080780c723c */ /* 0x048fec00000418ff */
[C---:B------:R-:W-:Y:S01]  /*c790*/  HMMA.16816.F32.BF16 R16, R120.reuse, R130, RZ ;  /* 0x000000827810723c */ /* 0x040fe200000418ff */
[----:B------:R-:W-:Y:S05]  /*c7a0*/  LDSM.16.M88.4 R128, [R169+0x4000] ;  /* 0x00400000a980783b */ /* 0x000fea0000000200 */
[C---:B----4-:R-:W-:Y:S06]  /*c7b0*/  HMMA.16816.F32.BF16 R20, R120.reuse, R132, RZ ;  /* 0x000000847814723c */ /* 0x050fec00000418ff */
[C---:B------:R-:W-:Y:S01]  /*c7c0*/  HMMA.16816.F32.BF16 R24, R120.reuse, R134, RZ ;  /* 0x000000867818723c */ /* 0x040fe200000418ff */
[----:B------:R-:W-:Y:S05]  /*c7d0*/  LDSM.16.M88.4 R132, [R169+0x4c00] ;  /* 0x004c0000a984783b */ /* 0x000fea0000000200 */
[C---:B-----5:R-:W-:Y:S06]  /*c7e0*/  HMMA.16816.F32.BF16 R28, R120.reuse, R136, RZ ;  /* 0x00000088781c723c */ /* 0x060fec00000418ff */
[C---:B------:R-:W-:Y:S01]  /*c7f0*/  HMMA.16816.F32.BF16 R32, R120.reuse, R138, RZ ;  /* 0x0000008a7820723c */ /* 0x040fe200000418ff */
[----:B------:R-:W-:Y:S05]  /*c800*/  LDSM.16.M88.4 R136, [R172+0x5c00] ;  /* 0x005c0000ac88783b */ /* 0x000fea0000000200 */
[C---:B-1----:R-:W-:Y:S06]  /*c810*/  HMMA.16816.F32.BF16 R36, R120.reuse, R140, RZ ;  /* 0x0000008c7824723c */ /* 0x042fec00000418ff */
[C---:B------:R-:W-:Y:S06]  /*c820*/  HMMA.16816.F32.BF16 R40, R120.reuse, R142, RZ ;  /* 0x0000008e7828723c */ /* 0x040fec00000418ff */
[C---:B------:R-:W-:Y:S06]  /*c830*/  HMMA.16816.F32.BF16 R44, R120.reuse, R144, RZ ;  /* 0x00000090782c723c */ /* 0x040fec00000418ff */
[C---:B------:R-:W-:Y:S06]  /*c840*/  HMMA.16816.F32.BF16 R48, R120.reuse, R146, RZ ;  /* 0x000000927830723c */ /* 0x040fec00000418ff */
[C---:B------:R-:W-:Y:S06]  /*c850*/  HMMA.16816.F32.BF16 R52, R120.reuse, R148, RZ ;  /* 0x000000947834723c */ /* 0x040fec00000418ff */
[C---:B------:R-:W-:Y:S06]  /*c860*/  HMMA.16816.F32.BF16 R56, R120.reuse, R150, RZ ;  /* 0x000000967838723c */ /* 0x040fec00000418ff */
[C---:B------:R-:W-:Y:S06]  /*c870*/  HMMA.16816.F32.BF16 R60, R120.reuse, R152, RZ ;  /* 0x00000098783c723c */ /* 0x040fec00000418ff */
[----:B------:R-:W-:Y:S01]  /*c880*/  HMMA.16816.F32.BF16 R64, R120, R154, RZ ;  /* 0x0000009a7840723c */ /* 0x000fe200000418ff */
[----:B------:R-:W1:Y:S05]  /*c890*/  LDSM.16.M88.4 R120, [R169+0x3800] ;  /* 0x00380000a978783b */ /* 0x000e6a0000000200 */
[C---:B--2---:R-:W-:Y:S06]  /*c8a0*/  HMMA.16816.F32.BF16 R4, R156.reuse, R160, R4 ;  /* 0x000000a09c04723c */ /* 0x044fec0000041804 */
[C---:B------:R-:W-:Y:S06]  /*c8b0*/  HMMA.16816.F32.BF16 R8, R156.reuse, R162, R8 ;  /* 0x000000a29c08723c */ /* 0x040fec0000041808 */
[C---:B------:R-:W-:Y:S06]  /*c8c0*/  HMMA.16816.F32.BF16 R12, R156.reuse, R164, R12 ;  /* 0x000000a49c0c723c */ /* 0x040fec000004180c */
[C---:B------:R-:W-:Y:S06]  /*c8d0*/  HMMA.16816.F32.BF16 R16, R156.reuse, R166, R16 ;  /* 0x000000a69c10723c */ /* 0x040fec0000041810 */
[C---:B-1----:R-:W-:Y:S06]  /*c8e0*/  HMMA.16816.F32.BF16 R20, R156.reuse, R120, R20 ;  /* 0x000000789c14723c */ /* 0x042fec0000041814 */
[C---:B------:R-:W-:Y:S01]  /*c8f0*/  HMMA.16816.F32.BF16 R24, R156.reuse, R122, R24 ;  /* 0x0000007a9c18723c */ /* 0x040fe20000041818 */
[----:B------:R-:W1:Y:S05]  /*c900*/  LDSM.16.M88.4 R120, [R169+0x4400] ;  /* 0x00440000a978783b */ /* 0x000e6a0000000200 */
[C---:B------:R-:W-:Y:S06]  /*c910*/  HMMA.16816.F32.BF16 R28, R156.reuse, R124, R28 ;  /* 0x0000007c9c1c723c */ /* 0x040fec000004181c */
[C---:B------:R-:W-:Y:S01]  /*c920*/  HMMA.16816.F32.BF16 R32, R156.reuse, R126, R32 ;  /* 0x0000007e9c20723c */ /* 0x040fe20000041820 */
[----:B------:R-:W2:Y:S05]  /*c930*/  LDSM.16.M88.4 R124, [R169+0x4800] ;  /* 0x00480000a97c783b */ /* 0x000eaa0000000200 */
[C---:B------:R-:W-:Y:S06]  /*c940*/  HMMA.16816.F32.BF16 R36, R156.reuse, R128, R36 ;  /* 0x000000809c24723c */ /* 0x040fec0000041824 */
        /* <DEDUP_REMOVED lines=9> */
[----:B------:R-:W-:Y:S01]  /*c9e0*/  HMMA.16816.F32.BF16 R64, R156, R134, R64 ;  /* 0x000000869c40723c */ /* 0x000fe20000041840 */
[----:B------:R-:W2:Y:S05]  /*c9f0*/  LDSM.16.M88.4 R132, [R172+0x5800] ;  /* 0x00580000ac84783b */ /* 0x000eaa0000000200 */
        /* <DEDUP_REMOVED lines=10> */
[C---:B------:R-:W-:Y:S01]  /*caa0*/  HMMA.16816.F32.BF16 R32, R120.reuse, R138, R32 ;  /* 0x0000008a7820723c */ /* 0x040fe20000041820 */
[----:B------:R-:W4:Y:S05]  /*cab0*/  LDSM.16.M88.4 R136, [R172+0x6c00] ;  /* 0x006c0000ac88783b */ /* 0x000f2a0000000200 */
[C---:B-1----:R-:W-:Y:S06]  /*cac0*/  HMMA.16816.F32.BF16 R36, R120.reuse, R124, R36 ;  /* 0x0000007c7824723c */ /* 0x042fec0000041824 */
[C---:B------:R-:W-:Y:S01]  /*cad0*/  HMMA.16816.F32.BF16 R40, R120.reuse, R126, R40 ;  /* 0x0000007e7828723c */ /* 0x040fe20000041828 */
[----:B------:R-:W-:Y:S05]  /*cae0*/  LDSM.16.M88.4 R124, [R171+0x1000] ;  /* 0x00100000ab7c783b */ /* 0x000fea0000000200 */
[C---:B---3--:R-:W-:Y:S06]  /*caf0*/  HMMA.16816.F32.BF16 R44, R120.reuse, R128, R44 ;  /* 0x00000080782c723c */ /* 0x048fec000004182c */
[C---:B------:R-:W-:Y:S01]  /*cb00*/  HMMA.16816.F32.BF16 R48, R120.reuse, R130, R48 ;  /* 0x000000827830723c */ /* 0x040fe20000041830 */
[----:B------:R-:W1:Y:S05]  /*cb10*/  LDSM.16.M88.4 R128, [R169+0x5000] ;  /* 0x00500000a980783b */ /* 0x000e6a0000000200 */
[C---:B--2---:R-:W-:Y:S06]  /*cb20*/  HMMA.16816.F32.BF16 R52, R120.reuse, R132, R52 ;  /* 0x000000847834723c */ /* 0x044fec0000041834 */
[C---:B------:R-:W-:Y:S01]  /*cb30*/  HMMA.16816.F32.BF16 R56, R120.reuse, R134, R56 ;  /* 0x000000867838723c */ /* 0x040fe20000041838 */
[----:B------:R-:W2:Y:S05]  /*cb40*/  LDSM.16.M88.4 R132, [R169+0x5400] ;  /* 0x00540000a984783b */ /* 0x000eaa0000000200 */
[C---:B----4-:R-:W-:Y:S06]  /*cb50*/  HMMA.16816.F32.BF16 R60, R120.reuse, R136, R60 ;  /* 0x00000088783c723c */ /* 0x050fec000004183c */
[----:B------:R-:W-:Y:S01]  /*cb60*/  HMMA.16816.F32.BF16 R64, R120, R138, R64 ;  /* 0x0000008a7840723c */ /* 0x000fe20000041840 */
[----:B------:R-:W3:Y:S04]  /*cb70*/  LDSM.16.M88.4 R120, [R169+0x5800] ;  /* 0x00580000a978783b */ /* 0x000ee80000000200 */
[----:B------:R-:W-:Y:S01]  /*cb80*/  LDSM.16.M88.4 R136, [R169+0x6000] ;  /* 0x00600000a988783b */ /* 0x000fe20000000200 */
[C---:B-1----:R-:W-:Y:S06]  /*cb90*/  HMMA.16816.F32.BF16 R4, R124.reuse, R128, R4 ;  /* 0x000000807c04723c */ /* 0x042fec0000041804 */
[C---:B------:R-:W-:Y:S01]  /*cba0*/  HMMA.16816.F32.BF16 R8, R124.reuse, R130, R8 ;  /* 0x000000827c08723c */ /* 0x040fe20000041808 */
[----:B------:R-:W1:Y:S05]  /*cbb0*/  LDSM.16.M88.4 R128, [R169+0x5c00] ;  /* 0x005c0000a980783b */ /* 0x000e6a0000000200 */
[C---:B--2---:R-:W-:Y:S06]  /*cbc0*/  HMMA.16816.F32.BF16 R12, R124.reuse, R132, R12 ;  /* 0x000000847c0c723c */ /* 0x044fec000004180c */
[C---:B------:R-:W-:Y:S01]  /*cbd0*/  HMMA.16816.F32.BF16 R16, R124.reuse, R134, R16 ;  /* 0x000000867c10723c */ /* 0x040fe20000041810 */
[----:B------:R-:W-:Y:S05]  /*cbe0*/  LDSM.16.M88.4 R132, [R169+0x6c00] ;  /* 0x006c0000a984783b */ /* 0x000fea0000000200 */
[C---:B---3--:R-:W-:Y:S06]  /*cbf0*/  HMMA.16816.F32.BF16 R20, R124.reuse, R120, R20 ;  /* 0x000000787c14723c */ /* 0x048fec0000041814 */
[C---:B------:R-:W-:Y:S01]  /*cc00*/  HMMA.16816.F32.BF16 R24, R124.reuse, R122, R24 ;  /* 0x0000007a7c18723c */ /* 0x040fe20000041818 */
[----:B------:R-:W2:Y:S05]  /*cc10*/  LDSM.16.M88.4 R120, [R169+0x6400] ;  /* 0x00640000a978783b */ /* 0x000eaa0000000200 */
[C---:B-1----:R-:W-:Y:S06]  /*cc20*/  HMMA.16816.F32.BF16 R28, R124.reuse, R128, R28 ;  /* 0x000000807c1c723c */ /* 0x042fec000004181c */
[C---:B------:R-:W-:Y:S01]  /*cc30*/  HMMA.16816.F32.BF16 R32, R124.reuse, R130, R32 ;  /* 0x000000827c20723c */ /* 0x040fe20000041820 */
[----:B------:R-:W1:Y:S05]  /*cc40*/  LDSM.16.M88.4 R128, [R169+0x6800] ;  /* 0x00680000a980783b */ /* 0x000e6a0000000200 */
[C---:B------:R-:W-:Y:S06]  /*cc50*/  HMMA.16816.F32.BF16 R36, R124.reuse, R136, R36 ;  /* 0x000000887c24723c */ /* 0x040fec0000041824 */
[C---:B------:R-:W-:Y:S01]  /*cc60*/  HMMA.16816.F32.BF16 R40, R124.reuse, R138, R40 ;  /* 0x0000008a7c28723c */ /* 0x040fe20000041828 */
[----:B------:R-:W-:Y:S05]  /*cc70*/  LDSM.16.M88.4 R136, [R172+0x7400] ;  /* 0x00740000ac88783b */ /* 0x000fea0000000200 */
[C---:B--2---:R-:W-:Y:S06]  /*cc80*/  HMMA.16816.F32.BF16 R44, R124.reuse, R120, R44 ;  /* 0x000000787c2c723c */ /* 0x044fec000004182c */
[C---:B------:R-:W-:Y:S01]  /*cc90*/  HMMA.16816.F32.BF16 R48, R124.reuse, R122, R48 ;  /* 0x0000007a7c30723c */ /* 0x040fe20000041830 */
[----:B------:R-:W-:Y:S05]  /*cca0*/  LDSM.16.M88.4 R120, [R173+0x2000] ;  /* 0x00200000ad78783b */ /* 0x000fea0000000200 */
[C---:B-1----:R-:W-:Y:S06]  /*ccb0*/  HMMA.16816.F32.BF16 R52, R124.reuse, R128, R52 ;  /* 0x000000807c34723c */ /* 0x042fec0000041834 */
[C---:B------:R-:W-:Y:S01]  /*ccc0*/  HMMA.16816.F32.BF16 R56, R124.reuse, R130, R56 ;  /* 0x000000827c38723c */ /* 0x040fe20000041838 */
[----:B------:R-:W1:Y:S05]  /*ccd0*/  LDSM.16.M88.4 R128, [R172+0x7000] ;  /* 0x00700000ac80783b */ /* 0x000e6a0000000200 */
[C---:B------:R-:W-:Y:S06]  /*cce0*/  HMMA.16816.F32.BF16 R60, R124.reuse, R132, R60 ;  /* 0x000000847c3c723c */ /* 0x040fec000004183c */
[----:B------:R-:W-:Y:S01]  /*ccf0*/  HMMA.16816.F32.BF16 R64, R124, R134, R64 ;  /* 0x000000867c40723c */ /* 0x000fe20000041840 */
[----:B------:R-:W2:Y:S04]  /*cd00*/  LDSM.16.M88.4 R124, [R172+0x7800] ;  /* 0x00780000ac7c783b */ /* 0x000ea80000000200 */
[----:B------:R-:W3:Y:S01]  /*cd10*/  LDSM.16.M88.4 R132, [R172+0x7c00] ;  /* 0x007c0000ac84783b */ /* 0x000ee20000000200 */
        /* <DEDUP_REMOVED lines=8> */
[----:B------:R-:W2:Y:S05]  /*cda0*/  LDSM.16.M88.4 R124, [R172+0x8400] ;  /* 0x00840000ac7c783b */ /* 0x000eaa0000000200 */
[C---:B---3--:R-:W-:Y:S06]  /*cdb0*/  HMMA.16816.F32.BF16 R28, R120.reuse, R132, R28 ;  /* 0x00000084781c723c */ /* 0x048fec000004181c */
[C---:B------:R-:W-:Y:S01]  /*cdc0*/  HMMA.16816.F32.BF16 R32, R120.reuse, R134, R32 ;  /* 0x000000867820723c */ /* 0x040fe20000041820 */
[----:B------:R-:W3:Y:S05]  /*cdd0*/  LDSM.16.M88.4 R132, [R172+0x8c00] ;  /* 0x008c0000ac84783b */ /* 0x000eea0000000200 */
        /* <DEDUP_REMOVED lines=9> */
[C---:B---3--:R-:W-:Y:S06]  /*ce70*/  HMMA.16816.F32.BF16 R60, R120.reuse, R132, R60 ;  /* 0x00000084783c723c */ /* 0x048fec000004183c */
        /* <DEDUP_REMOVED lines=14> */
[----:B------:R-:W1:Y:S01]  /*cf60*/  LDSM.16.M88.4 R128, [R169+0x8800] ;  /* 0x00880000a980783b */ /* 0x000e620000000200 */
[----:B------:R-:W-:Y:S04]  /*cf70*/  DEPBAR.LE SB0, 0x0 ;  /* 0x000080000000791a */ /* 0x000fe80000000000 */
[C---:B------:R-:W-:Y:S01]  /*cf80*/  HMMA.16816.F32.BF16 R36, R124.reuse, R132, R36 ;  /* 0x000000847c24723c */ /* 0x040fe20000041824 */
[----:B------:R-:W-:Y:S05]  /*cf90*/  BAR.SYNC.DEFER_BLOCKING 0x0 ;  /* 0x0000000000007b1d */ /* 0x000fea0000010000 */
[C---:B------:R-:W-:Y:S06]  /*cfa0*/  HMMA.16816.F32.BF16 R40, R124.reuse, R134, R40 ;  /* 0x000000867c28723c */ /* 0x040fec0000041828 */
[C---:B--2---:R-:W-:Y:S06]  /*cfb0*/  HMMA.16816.F32.BF16 R44, R124.reuse, R120, R44 ;  /* 0x000000787c2c723c */ /* 0x044fec000004182c */
[C---:B------:R-:W-:Y:S06]  /*cfc0*/  HMMA.16816.F32.BF16 R48, R124.reuse, R122, R48 ;  /* 0x0000007a7c30723c */ /* 0x040fec0000041830 */
[C---:B-1----:R-:W-:Y:S06]  /*cfd0*/  HMMA.16816.F32.BF16 R52, R124.reuse, R128, R52 ;  /* 0x000000807c34723c */ /* 0x042fec0000041834 */
[C---:B------:R-:W-:Y:S06]  /*cfe0*/  HMMA.16816.F32.BF16 R56, R124.reuse, R130, R56 ;  /* 0x000000827c38723c */ /* 0x040fec0000041838 */
[C---:B------:R-:W-:Y:S06]  /*cff0*/  HMMA.16816.F32.BF16 R60, R124.reuse, R136, R60 ;  /* 0x000000887c3c723c */ /* 0x040fec000004183c */
[----:B------:R-:W-:Y:S01]  /*d000*/  HMMA.16816.F32.BF16 R64, R124, R138, R64 ;  /* 0x0000008a7c40723c */ /* 0x000fe20000041840 */
[----:B------:R-:W-:Y:S11]  /*d010*/  @!UPT UIADD3 URZ, URZ, URZ, URZ ;  /* 0x0000003f3f3ff290 */ /* 0x000ff6000fffe03f */
[----:B------:R-:W-:Y:S01]  /*d020*/  @!UPT UIADD3 URZ, URZ, URZ, URZ ;  /* 0x0000003f3f3ff290 */ /* 0x000fe2000fffe03f */
[----:B------:R-:W-:Y:S11]  /*d030*/  @!P0 BRA `(.L_x_740) ;  /* 0x0000000800788947 */ /* 0x000ff60003800000 */
[----:B------:R-:W-:Y:S04]  /*d040*/  ULEA UR6, -UR7, URZ, 0x7 ;  /* 0x0000003f07067291 */ /* 0x000fe8000f8e393f */
[----:B------:R-:W-:Y:S02]  /*d050*/  USHF.R.S32.HI UR5, URZ, 0x1f, UR6 ;  /* 0x0000001f3f057899 */ /* 0x000fe40008011406 */
[----:B------:R-:W-:Y:S04]  /*d060*/  MOV R124, UR6 ;  /* 0x00000006007c7c02 */ /* 0x000fe80008000f00 */
[----:B------:R-:W-:Y:S01]  /*d070*/  MOV R119, UR5 ;  /* 0x0000000500777c02 */ /* 0x000fe20008000f00 */
[----:B------:R-:W-:Y:S06]  /*d080*/  @!P6 BRA `(.L_x_741) ;  /* 0x0000000000f8e947 */ /* 0x000fec0003800000 */
[----:B------:R-:W1:Y:S01]  /*d090*/  LDC R0, c[0x0][0x380] ;  /* 0x0000e000ff007b82 */ /* 0x000e620000000800 */
[----:B------:R-:W-:Y:S05]  /*d0a0*/  SHF.L.U32 R127, R181, 0x7, RZ ;  /* 0x00000007b57f7819 */ /* 0x000fea00000006ff */
[C---:B------:R-:W-:Y:S02]  /*d0b0*/  VIADD R125, R127.reuse, 0xffffff00 ;  /* 0xffffff007f7d7836 */ /* 0x040fe40000000000 */
[----:B------:R-:W-:Y:S03]  /*d0c0*/  VIADD R127, R127, 0xffffff80 ;  /* 0xffffff807f7f7836 */ /* 0x000fe60000000000 */
[----:B------:R-:W-:Y:S02]  /*d0d0*/  IABS R121, R125 ;  /* 0x0000007d00797213 */ /* 0x000fe40000000000 */
[-C--:B-1----:R-:W-:Y:S02]  /*d0e0*/  IABS R116, R0.reuse ;  /* 0x0000000000747213 */ /* 0x082fe40000000000 */
[----:B------:R-:W-:Y:S02]  /*d0f0*/  LOP3.LUT R125, R125, R0, RZ, 0x3c, !PT ;  /* 0x000000007d7d7212 */ /* 0x000fe400078e3cff */
[----:B------:R-:W1:Y:S10]  /*d100*/  I2F.RP R118, R116 ;  /* 0x0000007400767306 */ /* 0x000e740000209400 */
[----:B-1----:R-:W1:Y:S02]  /*d110*/  MUFU.RCP R2, R118 ;  /* 0x0000007600027308 */ /* 0x002e640000001000 */
[----:B-1----:R-:W-:Y:S08]  /*d120*/  VIADD R122, R2, 0xffffffe ;  /* 0x0ffffffe027a7836 */ /* 0x002ff00000000000 */
[----:B------:R-:W1:Y:S02]  /*d130*/  F2I.FTZ.U32.TRUNC.NTZ R123, R122 ;  /* 0x0000007a007b7305 */ /* 0x000e64000021f000 */
[--C-:B-1----:R-:W-:Y:S01]  /*d140*/  IMAD.MOV R119, RZ, RZ, -R123.reuse ;  /* 0x000000ffff777224 */ /* 0x102fe200078e0a7b */
[----:B------:R-:W-:Y:S03]  /*d150*/  MOV R122, RZ ;  /* 0x000000ff007a7202 */ /* 0x000fe60000000f00 */
[----:B------:R-:W-:Y:S04]  /*d160*/  IMAD R2, R119, R116, RZ ;  /* 0x0000007477027224 */ /* 0x000fe800078e02ff */
[----:B------:R-:W-:Y:S01]  /*d170*/  IMAD.HI.U32 R2, R123, R2, R122 ;  /* 0x000000027b027227 */ /* 0x000fe200078e007a */
[----:B------:R-:W-:Y:S02]  /*d180*/  IABS R123, R127 ;  /* 0x0000007f007b7213 */ /* 0x000fe40000000000 */
[----:B------:R-:W-:Y:S03]  /*d190*/  LOP3.LUT R127, R127, R0, RZ, 0x3c, !PT ;  /* 0x000000007f7f7212 */ /* 0x000fe600078e3cff */
[C---:B------:R-:W-:Y:S04]  /*d1a0*/  IMAD.HI.U32 R118, R2.reuse, R121, RZ ;  /* 0x0000007902767227 */ /* 0x040fe800078e00ff */
[----:B------:R-:W-:Y:S02]  /*d1b0*/  IMAD.MOV R119, RZ, RZ, -R118 ;  /* 0x000000ffff777224 */ /* 0x000fe400078e0a76 */
[----:B------:R-:W-:Y:S04]  /*d1c0*/  IMAD.HI.U32 R2, R2, R123, RZ ;  /* 0x0000007b02027227 */ /* 0x000fe800078e00ff */
[C---:B------:R-:W-:Y:S02]  /*d1d0*/  IMAD R121, R116.reuse, R119, R121 ;  /* 0x0000007774797224 */ /* 0x040fe400078e0279 */
[----:B------:R-:W-:Y:S03]  /*d1e0*/  IMAD.MOV R119, RZ, RZ, -R2 ;  /* 0x000000ffff777224 */ /* 0x000fe600078e0a02 */
[C---:B------:R-:W-:Y:S01]  /*d1f0*/  ISETP.GT.U32.AND P0, PT, R116.reuse, R121, PT ;  /* 0x000000797400720c */ /* 0x040fe20003f04070 */
[C---:B------:R-:W-:Y:S05]  /*d200*/  IMAD R123, R116.reuse, R119, R123 ;  /* 0x00000077747b7224 */ /* 0x040fea00078e027b */
[----:B------:R-:W-:Y:S07]  /*d210*/  ISETP.GT.U32.AND P1, PT, R116, R123, PT ;  /* 0x0000007b7400720c */ /* 0x000fee0003f24070 */
[-C--:B------:R-:W-:Y:S01]  /*d220*/  @!P0 IADD3 R121, R121, -R116.reuse, RZ ;  /* 0x8000007479798210 */ /* 0x080fe20007ffe0ff */
[----:B------:R-:W-:Y:S03]  /*d230*/  @!P0 VIADD R118, R118, 0x1 ;  /* 0x0000000176768836 */ /* 0x000fe60000000000 */
[-C--:B------:R-:W-:Y:S02]  /*d240*/  ISETP.GE.U32.AND P5, PT, R121, R116.reuse, PT ;  /* 0x000000747900720c */ /* 0x080fe40003fa6070 */
[----:B------:R-:W-:Y:S01]  /*d250*/  @!P1 IADD3 R2, R2, 0x1, RZ ;  /* 0x0000000102029810 */ /* 0x000fe20007ffe0ff */
[----:B------:R-:W-:Y:S01]  /*d260*/  @!P1 IMAD.IADD R123, R123, 0x1, -R116 ;  /* 0x000000017b7b9824 */ /* 0x000fe200078e0a74 */
[----:B------:R-:W-:Y:S04]  /*d270*/  ISETP.GE.AND P1, PT, R125, RZ, PT ;  /* 0x000000ff7d00720c */ /* 0x000fe80003f26270 */
[----:B------:R-:W-:Y:S02]  /*d280*/  ISETP.GE.U32.AND P0, PT, R123, R116, PT ;  /* 0x000000747b00720c */ /* 0x000fe40003f06070 */
[----:B------:R-:W-:Y:S03]  /*d290*/  LOP3.LUT R123, RZ, R0, RZ, 0x33, !PT ;  /* 0x00000000ff7b7212 */ /* 0x000fe600078e33ff */
[----:B------:R-:W-:Y:S01]  /*d2a0*/  @P5 VIADD R118, R118, 0x1 ;  /* 0x0000000176765836 */ /* 0x000fe20000000000 */
[----:B------:R-:W-:Y:S04]  /*d2b0*/  ISETP.GE.AND P5, PT, R127, RZ, PT ;  /* 0x000000ff7f00720c */ /* 0x000fe80003fa6270 */
[----:B------:R-:W-:Y:S03]  /*d2c0*/  @!P1 IADD3 R118, -R118, RZ, RZ ;  /* 0x000000ff76769210 */ /* 0x000fe60007ffe1ff */
[----:B------:R-:W-:Y:S01]  /*d2d0*/  @P0 VIADD R2, R2, 0x1 ;  /* 0x0000000102020836 */ /* 0x000fe20000000000 */
[----:B------:R-:W-:Y:S04]  /*d2e0*/  ISETP.NE.AND P0, PT, R0, RZ, PT ;  /* 0x000000ff0000720c */ /* 0x000fe80003f05270 */
[----:B------:R-:W-:Y:S01]  /*d2f0*/  SEL R119, R123, R118, !P0 ;  /* 0x000000767b777207 */ /* 0x000fe20004000000 */
[----:B------:R-:W-:Y:S03]  /*d300*/  @!P5 IMAD.MOV R2, RZ, RZ, -R2 ;  /* 0x000000ffff02d224 */ /* 0x000fe600078e0a02 */
[----:B------:R-:W-:Y:S02]  /*d310*/  LEA R128, P1, R119, R186, 0x2 ;  /* 0x000000ba77807211 */ /* 0x000fe400078210ff */
[----:B------:R-:W-:Y:S02]  /*d320*/  SEL R123, R123, R2, !P0 ;  /* 0x000000027b7b7207 */ /* 0x000fe40004000000 */
[-C--:B------:R-:W-:Y:S01]  /*d330*/  LEA.HI.X.SX32 R129, R119, R187.reuse, 0x2, P1 ;  /* 0x000000bb77817211 */ /* 0x080fe200008f16ff */
[----:B------:R-:W1:Y:S01]  /*d340*/  LDC R2, c[0x0][0x24c] ;  /* 0x00009300ff027b82 */ /* 0x000e620000000800 */
[C---:B------:R-:W-:Y:S03]  /*d350*/  LEA R126, P0, R123.reuse, R186, 0x2 ;  /* 0x000000ba7b7e7211 */ /* 0x040fe600078010ff */
[----:B------:R-:W2:Y:S01]  /*d360*/  LDG.E R116, desc[UR10][R128.64] ;  /* 0x0000000a80747981 */ /* 0x000ea2000c1e1900 */
[C---:B------:R-:W-:Y:S01]  /*d370*/  LEA.HI.X.SX32 R127, R123.reuse, R187, 0x2, P0 ;  /* 0x000000bb7b7f7211 */ /* 0x040fe200000f16ff */
[----:B------:R-:W-:Y:S02]  /*d380*/  IMAD.IADD R123, R123, 0x1, -R119 ;  /* 0x000000017b7b7824 */ /* 0x000fe400078e0a77 */
[----:B------:R-:W3:Y:S02]  /*d390*/  LDC.64 R118, c[0x0][0x230] ;  /* 0x00008c00ff767b82 */ /* 0x000ee40000000a00 */
[----:B------:R-:W-:Y:S01]  /*d3a0*/  IMAD R0, R123, R0, -0x80 ;  /* 0xffffff807b007424 */ /* 0x000fe200078e0200 */
[----:B------:R-:W2:Y:S03]  /*d3b0*/  LDG.E R121, desc[UR10][R126.64] ;  /* 0x0000000a7e797981 */ /* 0x000ea6000c1e1900 */
[C---:B------:R-:W-:Y:S01]  /*d3c0*/  IMAD.WIDE.U32 R124, R0.reuse, UR7, RZ ;  /* 0x00000007007c7c25 */ /* 0x040fe2000f8e00ff */
[----:B------:R-:W-:Y:S05]  /*d3d0*/  SHF.R.S32.HI R123, RZ, 0x1f, R0 ;  /* 0x0000001fff7b7819 */ /* 0x000fea0000011400 */
[----:B------:R-:W-:Y:S04]  /*d3e0*/  IMAD R123, R123, UR7, RZ ;  /* 0x000000077b7b7c24 */ /* 0x000fe8000f8e02ff */
[----:B-1----:R-:W-:Y:S04]  /*d3f0*/  IMAD R123, R0, R2, R123 ;  /* 0x00000002007b7224 */ /* 0x002fe800078e027b */
[----:B------:R-:W-:Y:S01]  /*d400*/  IMAD.IADD R125, R125, 0x1, R123 ;  /* 0x000000017d7d7824 */ /* 0x000fe200078e027b */
[----:B--2---:R-:W-:Y:S04]  /*d410*/  IADD3 R116, -R121, R116, RZ ;  /* 0x0000007479747210 */ /* 0x004fe80007ffe1ff */
[----:B------:R-:W-:Y:S01]  /*d420*/  SHF.R.S32.HI R121, RZ, 0x1f, R116 ;  /* 0x0000001fff797819 */ /* 0x000fe20000011474 */
[CC--:B---3--:R-:W-:Y:S04]  /*d430*/  IMAD.WIDE.U32 R124, R116.reuse, R118.reuse, R124 ;  /* 0x00000076747c7225 */ /* 0x0c8fe800078e007c */
[----:B------:R-:W-:Y:S04]  /*d440*/  IMAD R121, R121, R118, RZ ;  /* 0x0000007679797224 */ /* 0x000fe800078e02ff */
[----:B------:R-:W-:Y:S05]  /*d450*/  IMAD R121, R116, R119, R121 ;  /* 0x0000007774797224 */ /* 0x000fea00078e0279 */
[----:B------:R-:W-:Y:S07]  /*d460*/  IADD3 R119, R125, R121, RZ ;  /* 0x000000797d777210 */ /* 0x000fee0007ffe0ff */
.L_x_741:
[----:B------:R1:W-:Y:S01]  /*d470*/  @P4 STS [R182+0x3004], RZ ;  /* 0x003004ffb6004388 */ /* 0x0003e20000000800 */
[C---:B------:R-:W-:Y:S02]  /*d480*/  LEA R126, P1, R124.reuse, R192, 0x1 ;  /* 0x000000c07c7e7211 */ /* 0x040fe400078208ff */
[----:B------:R-:W-:Y:S01]  /*d490*/  IADD3 R121, P0, R177, R124, RZ ;  /* 0x0000007cb1797210 */ /* 0x000fe20007f1e0ff */
[----:B------:R1:W-:Y:S01]  /*d4a0*/  @P4 STS.64 [R182+0x3008], RZ ;  /* 0x003008ffb6004388 */ /* 0x0003e20000000a00 */
[-CC-:B------:R-:W-:Y:S02]  /*d4b0*/  LEA.HI.X R127, R124, R191.reuse, R119.reuse, 0x1, P1 ;  /* 0x000000bf7c7f7211 */ /* 0x180fe400008f0c77 */
[CC--:B------:R-:W-:Y:S01]  /*d4c0*/  @!P4 LEA R124, P5, R121.reuse, R192.reuse, 0x1 ;  /* 0x000000c0797cc211 */ /* 0x0c0fe200078a08ff */
[----:B------:R1:W-:Y:S01]  /*d4d0*/  @P4 STS [R182+0x3000], RZ ;  /* 0x003000ffb6004388 */ /* 0x0003e20000000800 */
[CC--:B------:R-:W-:Y:S01]  /*d4e0*/  @!P3 LEA R122, P1, R121.reuse, R192.reuse, 0x1 ;  /* 0x000000c0797ab211 */ /* 0x0c0fe200078208ff */
[C---:B------:R-:W-:Y:S01]  /*d4f0*/  IMAD.X R2, R176.reuse, 0x1, R119, P0 ;  /* 0x00000001b0027824 */ /* 0x040fe200000e0677 */
[CC--:B------:R-:W-:Y:S01]  /*d500*/  @!P2 LEA R120, P0, R121.reuse, R192.reuse, 0x1 ;  /* 0x000000c07978a211 */ /* 0x0c0fe200078008ff */
[----:B------:R-:W-:Y:S01]  /*d510*/  @!PT LDS RZ, [RZ] ;  /* 0x00000000fffff984 */ /* 0x000fe20000000800 */
[----:B------:R-:W-:Y:S01]  /*d520*/  @!PT LDS RZ, [RZ] ;  /* 0x00000000fffff984 */ /* 0x000fe20000000800 */
[----:B------:R-:W-:Y:S01]  /*d530*/  @!PT LDS RZ, [RZ] ;  /* 0x00000000fffff984 */ /* 0x000fe20000000800 */
[----:B------:R1:W-:Y:S03]  /*d540*/  @!P4 LDGSTS.E.BYPASS.LTC128B.128 [R182+0x3000], desc[UR10][R126.64] ;  /* 0x030000007eb6cfae */ /* 0x0003e6000b901d4a */
[CCC-:B------:R-:W-:Y:S01]  /*d550*/  @!P4 LEA.HI.X R125, R121.reuse, R191.reuse, R2.reuse, 0x1, P5 ;  /* 0x000000bf797dc211 */ /* 0x1c0fe200028f0c02 */
[----:B------:R1:W-:Y:S01]  /*d560*/  @P3 STS.128 [R182+0x5000], RZ ;  /* 0x005000ffb6003388 */ /* 0x0003e20000000c00 */
[--C-:B------:R-:W-:Y:S02]  /*d570*/  @!P3 LEA.HI.X R123, R121, R191, R2.reuse, 0x1, P1 ;  /* 0x000000bf797bb211 */ /* 0x100fe400008f0c02 */
[----:B------:R-:W-:Y:S01]  /*d580*/  IADD3 R119, P5, R177, R121, RZ ;  /* 0x00000079b1777210 */ /* 0x000fe20007fbe0ff */
[----:B------:R-:W-:Y:S01]  /*d590*/  @!PT LDS RZ, [RZ] ;  /* 0x00000000fffff984 */ /* 0x000fe20000000800 */
[----:B------:R-:W-:Y:S01]  /*d5a0*/  @!PT LDS RZ, [RZ] ;  /* 0x00000000fffff984 */ /* 0x000fe20000000800 */
[----:B------:R-:W-:Y:S01]  /*d5b0*/  @!PT LDS RZ, [RZ] ;  /* 0x00000000fffff984 */ /* 0x000fe20000000800 */
[----:B------:R1:W-:Y:S01]  /*d5c0*/  @!P3 LDGSTS.E.BYPASS.LTC128B.128 [R182+0x5000], desc[UR10][R126.64+0x40] ;  /* 0x050000407eb6bfae */ /* 0x0003e2000b901d4a */
[-CC-:B------:R-:W-:Y:S02]  /*d5d0*/  @!P2 LEA.HI.X R121, R121, R191.reuse, R2.reuse, 0x1, P0 ;  /* 0x000000bf7979a211 */ /* 0x180fe400000f0c02 */
[CC--:B------:R-:W-:Y:S01]  /*d5e0*/  @!P3 LEA R128, P1, R119.reuse, R192.reuse, 0x1 ;  /* 0x000000c07780b211 */ /* 0x0c0fe200078208ff */
[----:B------:R1:W-:Y:S01]  /*d5f0*/  @P2 STS.128 [R182+0x7000], RZ ;  /* 0x007000ffb6002388 */ /* 0x0003e20000000c00 */
[CC--:B------:R-:W-:Y:S01]  /*d600*/  @!P2 LEA R118, P0, R119.reuse, R192.reuse, 0x1 ;  /* 0x000000c07776a211 */ /* 0x0c0fe200078008ff */
[----:B------:R-:W-:Y:S01]  /*d610*/  IMAD.X R2, R176, 0x1, R2, P5 ;  /* 0x00000001b0027824 */ /* 0x000fe200028e0602 */
        /* <DEDUP_REMOVED lines=16> */
[-C--:B------:R-:W-:Y:S01]  /*d720*/  @!P2 LEA R136, P0, R0, R192.reuse, 0x1 ;  /* 0x000000c00088a211 */ /* 0x080fe200078008ff */
[----:B------:R-:W-:Y:S01]  /*d730*/  IMAD.X R2, R176, 0x1, R2, P5 ;  /* 0x00000001b0027824 */ /* 0x000fe200028e0602 */
[C---:B------:R-:W-:Y:S01]  /*d740*/  @!P4 LEA R134, P5, R0.reuse, R192, 0x1 ;  /* 0x000000c00086c211 */ /* 0x040fe200078a08ff */
[----:B------:R-:W-:Y:S01]  /*d750*/  @!PT LDS RZ, [RZ] ;  /* 0x00000000fffff984 */ /* 0x000fe20000000800 */
[----:B------:R-:W-:Y:S01]  /*d760*/  @!PT LDS RZ, [RZ] ;  /* 0x00000000fffff984 */ /* 0x000fe20000000800 */
[----:B------:R-:W-:Y:S01]  /*d770*/  @!PT LDS RZ, [RZ] ;  /* 0x00000000fffff984 */ /* 0x000fe20000000800 */
[----:B------:R1:W-:Y:S01]  /*d780*/  @!P3 LDGSTS.E.BYPASS.LTC128B.128 [R182+0x5800], desc[UR10][R122.64+0x40] ;  /* 0x058000407ab6bfae */ /* 0x0003e2000b901d4a */
[----:B------:R-:W-:Y:S02]  /*d790*/  IMAD.MOV.U32 R192, RZ, RZ, R126 ;  /* 0x000000ffffc07224 */ /* 0x000fe400078e007e */
[CCC-:B------:R-:W-:Y:S01]  /*d7a0*/  @!P4 LEA.HI.X R135, R0.reuse, R191.reuse, R2.reuse, 0x1, P5 ;  /* 0x000000bf0087c211 */ /* 0x1c0fe200028f0c02 */
[----:B------:R1:W-:Y:S01]  /*d7b0*/  @P2 STS.128 [R182+0x7800], RZ ;  /* 0x007800ffb6002388 */ /* 0x0003e20000000c00 */
[CCC-:B------:R-:W-:Y:S02]  /*d7c0*/  @!P3 LEA.HI.X R133, R0.reuse, R191.reuse, R2.reuse, 0x1, P1 ;  /* 0x000000bf0085b211 */ /* 0x1c0fe400008f0c02 */
[----:B------:R-:W-:Y:S01]  /*d7d0*/  @!P2 LEA.HI.X R137, R0, R191, R2, 0x1, P0 ;  /* 0x000000bf0089a211 */ /* 0x000fe200000f0c02 */
[----:B------:R-:W-:Y:S01]  /*d7e0*/  @!PT LDS RZ, [RZ] ;  /* 0x00000000fffff984 */ /* 0x000fe20000000800 */
[----:B------:R-:W-:Y:S01]  /*d7f0*/  @!PT LDS RZ, [RZ] ;  /* 0x00000000fffff984 */ /* 0x000fe20000000800 */
[----:B------:R-:W-:Y:S01]  /*d800*/  @!PT LDS RZ, [RZ] ;  /* 0x00000000fffff984 */ /* 0x000fe20000000800 */
[----:B------:R1:W-:Y:S01]  /*d810*/  @!P2 LDGSTS.E.BYPASS.LTC128B.128 [R182+0x7800], desc[UR10][R120.64+0x80] ;  /* 0x0780008078b6afae */ /* 0x0003e2000b901d4a */
[----:B------:R-:W-:Y:S03]  /*d820*/  IMAD.MOV.U32 R191, RZ, RZ, R127 ;  /* 0x000000ffffbf7224 */ /* 0x000fe600078e007f */
[----:B------:R1:W-:Y:S04]  /*d830*/  @P4 STS.128 [R182+0x4000], RZ ;  /* 0x004000ffb6004388 */ /* 0x0003e80000000c00 */
        /* <DEDUP_REMOVED lines=29> */
[----:B------:R-:W0:Y:S02]  /*da10*/  LDGDEPBAR ;  /* 0x00000000000079af */ /* 0x000e240000000000 */
.L_x_740:
[----:B------:R-:W-:Y:S01]  /*da20*/  FMNMX.FTZ R0, R4, R117, !PT ;  /* 0x0000007504007209 */ /* 0x000fe20007810000 */
[----:B-1----:R-:W-:Y:S01]  /*da30*/  LDSM.16.MT88.4 R128, [R170+0xb000] ;  /* 0x00b00000aa80783b */ /* 0x002fe20000004200 */
[----:B------:R-:W-:Y:S02]  /*da40*/  FMNMX.FTZ R2, R6, R3, !PT ;  /* 0x0000000306027209 */ /* 0x000fe40007810000 */
        /* <DEDUP_REMOVED lines=58> */
[----:B------:R-:W-:Y:S04]  /*ddf0*/  FMNMX.FTZ R0, R64, R119, !PT ;  /* 0x0000007740007209 */ /* 0x000fe80007810000 */
[----:B------:R-:W-:Y:S02]  /*de00*/  FMNMX.FTZ R118, R65, R0, !PT ;  /* 0x0000000041767209 */ /* 0x000fe40007810000 */
[----:B------:R-:W-:Y:S03]  /*de10*/  FMNMX.FTZ R0, R66, R123, !PT ;  /* 0x0000007b42007209 */ /* 0x000fe60007810000 */
[----:B------:R-:W-:Y:S01]  /*de20*/  SHFL.BFLY PT, R123, R118, 0x2, 0x1f ;  /* 0x0c401f00767b7f89 */ /* 0x000fe200000e0000 */
[----:B------:R-:W-:Y:S07]  /*de30*/  FMNMX.FTZ R121, R67, R0, !PT ;  /* 0x0000000043797209 */ /* 0x000fee0007810000 */
[----:B------:R-:W1:Y:S02]  /*de40*/  SHFL.BFLY PT, R0, R121, 0x2, 0x1f ;  /* 0x0c401f0079007f89 */ /* 0x000e6400000e0000 */
[----:B-1----:R-:W-:Y:S02]  /*de50*/  FMNMX.FTZ R119, R121, R0, !PT ;  /* 0x0000000079777209 */ /* 0x002fe40007810000 */
[----:B------:R-:W-:Y:S04]  /*de60*/  FMNMX.FTZ R125, R118, R123, !PT ;  /* 0x0000007b767d7209 */ /* 0x000fe80007810000 */
[----:B------:R-:W-:Y:S08]  /*de70*/  LDSM.16.MT88.4 R120, [R170+0x9000] ;  /* 0x00900000aa78783b */ /* 0x000ff00000004200 */
[----:B------:R-:W1:Y:S08]  /*de80*/  SHFL.BFLY PT, R2, R125, 0x1, 0x1f ;  /* 0x0c201f007d027f89 */ /* 0x000e7000000e0000 */
[----:B------:R-:W2:Y:S01]  /*de90*/  SHFL.BFLY PT, R0, R119, 0x1, 0x1f ;  /* 0x0c201f0077007f89 */ /* 0x000ea200000e0000 */
[----:B-1----:R-:W-:Y:S07]  /*dea0*/  FMNMX.FTZ R2, R125, R2, !PT ;  /* 0x000000027d027209 */ /* 0x002fee0007810000 */
[----:B------:R-:W1:Y:S01]  /*deb0*/  LDSM.16.MT88.4 R124, [R168+0x9000] ;  /* 0x00900000a87c783b */ /* 0x000e620000004200 */
[----:B--2---:R-:W-:Y:S01]  /*dec0*/  FMNMX.FTZ R0, R119, R0, !PT ;  /* 0x0000000077007209 */ /* 0x004fe20007810000 */
[C---:B------:R-:W-:Y:S01]  /*ded0*/  FMUL.FTZ R132, R2.reuse, UR4 ;  /* 0x0000000402847c20 */ /* 0x040fe20008410000 */
[C---:B------:R-:W-:Y:S01]  /*dee0*/  FSETP.NEU.FTZ.AND P0, PT, R2.reuse, -INF , PT ;  /* 0xff8000000200780b */ /* 0x040fe20003f1d000 */
[----:B------:R-:W-:Y:S02]  /*def0*/  FADD.FTZ R116, -R2, R117 ;  /* 0x0000007502747221 */ /* 0x000fe40000010100 */
[----:B------:R-:W-:Y:S01]  /*df00*/  FMUL.FTZ R119, R0, UR4 ;  /* 0x0000000400777c20 */ /* 0x000fe20008410000 */
[----:B------:R-:W-:Y:S01]  /*df10*/  FSEL R132, R132, RZ, P0 ;  /* 0x000000ff84847208 */ /* 0x000fe20000000000 */
[C---:B------:R-:W-:Y:S01]  /*df20*/  FADD.FTZ R3, -R0.reuse, R3 ;  /* 0x0000000300037221 */ /* 0x040fe20000010100 */
[----:B------:R-:W-:Y:S01]  /*df30*/  FSETP.NEU.FTZ.AND P0, PT, R0, -INF , PT ;  /* 0xff8000000000780b */ /* 0x000fe20003f1d000 */
[----:B------:R-:W-:Y:S02]  /*df40*/  FMUL.FTZ R117, R116, UR4 ;  /* 0x0000000474757c20 */ /* 0x000fe40008410000 */
[--C-:B------:R-:W-:Y:S01]  /*df50*/  FFMA.FTZ R143, R4, UR4, -R132.reuse ;  /* 0x00000004048f7c23 */ /* 0x100fe20008010884 */
[----:B------:R-:W-:Y:S01]  /*df60*/  FSEL R119, R119, RZ, P0 ;  /* 0x000000ff77777208 */ /* 0x000fe20000000000 */
[--C-:B------:R-:W-:Y:S01]  /*df70*/  FFMA.FTZ R139, R5, UR4, -R132.reuse ;  /* 0x00000004058b7c23 */ /* 0x100fe20008010884 */
[--C-:B------:R-:W-:Y:S01]  /*df80*/  FFMA.FTZ R137, R8, UR4, -R132.reuse ;  /* 0x0000000408897c23 */ /* 0x100fe20008010884 */
[--C-:B------:R-:W-:Y:S01]  /*df90*/  FFMA.FTZ R134, R9, UR4, -R132.reuse ;  /* 0x0000000409867c23 */ /* 0x100fe20008010884 */
[----:B------:R-:W-:Y:S01]  /*dfa0*/  FMUL.FTZ R118, R3, UR4 ;  /* 0x0000000403767c20 */ /* 0x000fe20008410000 */
[--C-:B------:R-:W-:Y:S01]  /*dfb0*/  FFMA.FTZ R142, R6, UR4, -R119.reuse ;  /* 0x00000004068e7c23 */ /* 0x100fe20008010877 */
[--C-:B------:R-:W-:Y:S01]  /*dfc0*/  FFMA.FTZ R141, R7, UR4, -R119.reuse ;  /* 0x00000004078d7c23 */ /* 0x100fe20008010877 */
[--C-:B------:R-:W-:Y:S01]  /*dfd0*/  FFMA.FTZ R138, R10, UR4, -R119.reuse ;  /* 0x000000040a8a7c23 */ /* 0x100fe20008010877 */
[--C-:B------:R-:W-:Y:S01]  /*dfe0*/  FFMA.FTZ R135, R11, UR4, -R119.reuse ;  /* 0x000000040b877c23 */ /* 0x100fe20008010877 */
[----:B------:R-:W2:Y:S01]  /*dff0*/  MUFU.EX2 R116, R117 ;  /* 0x0000007500747308 */ /* 0x000ea20000000800 */
[--C-:B------:R-:W-:Y:S01]  /*e000*/  FFMA.FTZ R136, R12, UR4, -R132.reuse ;  /* 0x000000040c887c23 */ /* 0x100fe20008010884 */
[--C-:B------:R-:W-:Y:S01]  /*e010*/  FFMA.FTZ R133, R13, UR4, -R132.reuse ;  /* 0x000000040d857c23 */ /* 0x100fe20008010884 */
[--C-:B------:R-:W-:Y:S01]  /*e020*/  FFMA.FTZ R140, R14, UR4, -R119.reuse ;  /* 0x000000040e8c7c23 */ /* 0x100fe20008010877 */
[--C-:B------:R-:W-:Y:S01]  /*e030*/  FFMA.FTZ R5, R15, UR4, -R119.reuse ;  /* 0x000000040f057c23 */ /* 0x100fe20008010877 */
[--C-:B------:R-:W-:Y:S01]  /*e040*/  FFMA.FTZ R6, R16, UR4, -R132.reuse ;  /* 0x0000000410067c23 */ /* 0x100fe20008010884 */
[--C-:B------:R-:W-:Y:S01]  /*e050*/  FFMA.FTZ R7, R17, UR4, -R132.reuse ;  /* 0x0000000411077c23 */ /* 0x100fe20008010884 */
[--C-:B------:R-:W-:Y:S03]  /*e060*/  FFMA.FTZ R145, R37, UR4, -R132.reuse ;  /* 0x0000000425917c23 */ /* 0x100fe60008010884 */
[----:B------:R-:W3:Y:S01]  /*e070*/  MUFU.EX2 R3, R118 ;  /* 0x0000007600037308 */ /* 0x000ee20000000800 */
[--C-:B------:R-:W-:Y:S01]  /*e080*/  FFMA.FTZ R147, R38, UR4, -R119.reuse ;  /* 0x0000000426937c23 */ /* 0x100fe20008010877 */
[--C-:B------:R-:W-:Y:S01]  /*e090*/  FFMA.FTZ R149, R41, UR4, -R132.reuse ;  /* 0x0000000429957c23 */ /* 0x100fe20008010884 */
[--C-:B------:R-:W-:Y:S01]  /*e0a0*/  FFMA.FTZ R151, R42, UR4, -R119.reuse ;  /* 0x000000042a977c23 */ /* 0x100fe20008010877 */
[--C-:B------:R-:W-:Y:S01]  /*e0b0*/  FFMA.FTZ R146, R43, UR4, -R119.reuse ;  /* 0x000000042b927c23 */ /* 0x100fe20008010877 */
[--C-:B------:R-:W-:Y:S01]  /*e0c0*/  FFMA.FTZ R144, R40, UR4, -R132.reuse ;  /* 0x0000000428907c23 */ /* 0x100fe20008010884 */
[--C-:B------:R-:W-:Y:S01]  /*e0d0*/  FFMA.FTZ R60, R60, UR4, -R132.reuse ;  /* 0x000000043c3c7c23 */ /* 0x100fe20008010884 */
[----:B------:R-:W-:Y:S03]  /*e0e0*/  FFMA.FTZ R64, R64, UR4, -R132 ;  /* 0x0000000440407c23 */ /* 0x000fe60008010884 */
[----:B------:R-:W-:Y:S01]  /*e0f0*/  MUFU.EX2 R143, R143 ;  /* 0x0000008f008f7308 */ /* 0x000fe20000000800 */
[C---:B--2---:R-:W-:Y:S01]  /*e100*/  FMUL.FTZ R8, R116.reuse, R112 ;  /* 0x0000007074087220 */ /* 0x044fe20000410000 */
[C---:B------:R-:W-:Y:S01]  /*e110*/  FMUL.FTZ R9, R116.reuse, R113 ;  /* 0x0000007174097220 */ /* 0x040fe20000410000 */
[C---:B------:R-:W-:Y:S01]  /*e120*/  FMUL.FTZ R68, R116.reuse, R68 ;  /* 0x0000004474447220 */ /* 0x040fe20000410000 */
[C---:B------:R-:W-:Y:S01]  /*e130*/  FMUL.FTZ R69, R116.reuse, R69 ;  /* 0x0000004574457220 */ /* 0x040fe20000410000 */
[C---:B------:R-:W-:Y:S01]  /*e140*/  FMUL.FTZ R72, R116.reuse, R72 ;  /* 0x0000004874487220 */ /* 0x040fe20000410000 */
[C---:B------:R-:W-:Y:S01]  /*e150*/  FMUL.FTZ R73, R116.reuse, R73 ;  /* 0x0000004974497220 */ /* 0x040fe20000410000 */
[C---:B------:R-:W-:Y:S03]  /*e160*/  FMUL.FTZ R76, R116.reuse, R76 ;  /* 0x0000004c744c7220 */ /* 0x040fe60000410000 */
[----:B------:R-:W2:Y:S01]  /*e170*/  MUFU.EX2 R139, R139 ;  /* 0x0000008b008b7308 */ /* 0x000ea20000000800 */
[C---:B---3--:R-:W-:Y:S01]  /*e180*/  FMUL.FTZ R10, R3.reuse, R114 ;  /* 0x00000072030a7220 */ /* 0x048fe20000410000 */
[C---:B------:R-:W-:Y:S01]  /*e190*/  FMUL.FTZ R11, R3.reuse, R115 ;  /* 0x00000073030b7220 */ /* 0x040fe20000410000 */
[C---:B------:R-:W-:Y:S01]  /*e1a0*/  FMUL.FTZ R70, R3.reuse, R70 ;  /* 0x0000004603467220 */ /* 0x040fe20000410000 */
[C---:B------:R-:W-:Y:S01]  /*e1b0*/  FMUL.FTZ R71, R3.reuse, R71 ;  /* 0x0000004703477220 */ /* 0x040fe20000410000 */
[C---:B------:R-:W-:Y:S01]  /*e1c0*/  FMUL.FTZ R74, R3.reuse, R74 ;  /* 0x0000004a034a7220 */ /* 0x040fe20000410000 */
[C---:B------:R-:W-:Y:S01]  /*e1d0*/  FMUL.FTZ R75, R3.reuse, R75 ;  /* 0x0000004b034b7220 */ /* 0x040fe20000410000 */
[C---:B------:R-:W-:Y:S03]  /*e1e0*/  FMUL.FTZ R77, R116.reuse, R77 ;  /* 0x0000004d744d7220 */ /* 0x040fe60000410000 */
[----:B------:R-:W-:Y:S01]  /*e1f0*/  MUFU.EX2 R142, R142 ;  /* 0x0000008e008e7308 */ /* 0x000fe20000000800 */
[C---:B------:R-:W-:Y:S01]  /*e200*/  FMUL.FTZ R78, R3.reuse, R78 ;  /* 0x0000004e034e7220 */ /* 0x040fe20000410000 */
[C---:B------:R-:W-:Y:S01]  /*e210*/  FMUL.FTZ R79, R3.reuse, R79 ;  /* 0x0000004f034f7220 */ /* 0x040fe20000410000 */
[C---:B------:R-:W-:Y:S01]  /*e220*/  FMUL.FTZ R80, R116.reuse, R80 ;  /* 0x0000005074507220 */ /* 0x040fe20000410000 */
[C---:B------:R-:W-:Y:S01]  /*e230*/  FMUL.FTZ R81, R116.reuse, R81 ;  /* 0x0000005174517220 */ /* 0x040fe20000410000 */
[C---:B------:R-:W-:Y:S01]  /*e240*/  FMUL.FTZ R82, R3.reuse, R82 ;  /* 0x0000005203527220 */ /* 0x040fe20000410000 */
[----:B------:R-:W-:Y:S01]  /*e250*/  FMUL.FTZ R83, R3, R83 ;  /* 0x0000005303537220 */ /* 0x000fe20000410000 */
[C---:B------:R-:W-:Y:S03]  /*e260*/  FMUL.FTZ R84, R116.reuse, R84 ;  /* 0x0000005474547220 */ /* 0x040fe60000410000 */
[----:B------:R-:W3:Y:S01]  /*e270*/  MUFU.EX2 R141, R141 ;  /* 0x0000008d008d7308 */ /* 0x000ee20000000800 */
[----:B--2---:R-:W-:Y:S01]  /*e280*/  F2FP.BF16.F32.PACK_AB R112, R139, R143 ;  /* 0x0000008f8b70723e */ /* 0x004fe200000010ff */
        /* <DEDUP_REMOVED lines=11> */
[----:B------:R-:W-:Y:S01]  /*e340*/  FMUL.FTZ R95, R3, R95 ;  /* 0x0000005f035f7220 */ /* 0x000fe20000410000 */
[C---:B------:R-:W-:Y:S01]  /*e350*/  FMUL.FTZ R12, R116.reuse, R108 ;  /* 0x0000006c740c7220 */ /* 0x040fe20000410000 */
[C---:B------:R-:W-:Y:S03]  /*e360*/  FMUL.FTZ R13, R116.reuse, R109 ;  /* 0x0000006d740d7220 */ /* 0x040fe60000410000 */
[----:B------:R-:W2:Y:S01]  /*e370*/  MUFU.EX2 R134, R134 ;  /* 0x0000008600867308 */ /* 0x000ea20000000800 */
[----:B---3--:R-:W-:Y:S01]  /*e380*/  F2FP.BF16.F32.PACK_AB R113, R141, R142 ;  /* 0x0000008e8d71723e */ /* 0x008fe200000010ff */
[C---:B------:R-:W-:Y:S01]  /*e390*/  FMUL.FTZ R14, R3.reuse, R110 ;  /* 0x0000006e030e7220 */ /* 0x040fe20000410000 */
[C---:B------:R-:W-:Y:S01]  /*e3a0*/  FMUL.FTZ R15, R3.reuse, R111 ;  /* 0x0000006f030f7220 */ /* 0x040fe20000410000 */
[C---:B------:R-:W-:Y:S01]  /*e3b0*/  FMUL.FTZ R96, R116.reuse, R96 ;  /* 0x0000006074607220 */ /* 0x040fe20000410000 */
[----:B------:R-:W-:Y:S01]  /*e3c0*/  LDSM.16.MT88.4 R108, [R170+0x9400] ;  /* 0x00940000aa6c783b */ /* 0x000fe20000004200 */
        /* <DEDUP_REMOVED lines=8> */
[----:B------:R-:W-:Y:S01]  /*e450*/  FFMA.FTZ R118, R19, UR4, -R119 ;  /* 0x0000000413767c23 */ /* 0x000fe20008010877 */
[----:B------:R-:W-:Y:S03]  /*e460*/  FMUL.FTZ R16, R116, R104 ;  /* 0x0000006874107220 */ /* 0x000fe60000410000 */
[----:B------:R-:W3:Y:S01]  /*e470*/  MUFU.EX2 R135, R135 ;  /* 0x0000008700877308 */ /* 0x000ee20000000800 */
[----:B--2---:R-:W-:Y:S01]  /*e480*/  F2FP.BF16.F32.PACK_AB R114, R134, R137 ;  /* 0x000000898672723e */ /* 0x004fe200000010ff */
[C---:B------:R-:W-:Y:S01]  /*e490*/  FMUL.FTZ R17, R116.reuse, R105 ;  /* 0x0000006974117220 */ /* 0x040fe20000410000 */
[----:B------:R-:W-:Y:S01]  /*e4a0*/  FMUL.FTZ R19, R3, R107 ;  /* 0x0000006b03137220 */ /* 0x000fe20000410000 */
[----:B------:R-:W-:Y:S01]  /*e4b0*/  FFMA.FTZ R143, R116, R193, R143 ;  /* 0x000000c1748f7223 */ /* 0x000fe2000001008f */
[----:B------:R-:W-:Y:S01]  /*e4c0*/  FFMA.FTZ R116, R39, UR4, -R119 ;  /* 0x0000000427747c23 */ /* 0x000fe20008010877 */
[----:B------:R-:W-:Y:S01]  /*e4d0*/  FFMA.FTZ R142, R3, R194, R142 ;  /* 0x000000c2038e7223 */ /* 0x000fe2000001008e */
[----:B------:R-:W-:Y:S03]  /*e4e0*/  ISETP.GT.AND P0, PT, R181, 0x1, PT ;  /* 0x00000001b500780c */ /* 0x000fe60003f04270 */
[----:B------:R-:W-:Y:S01]  /*e4f0*/  MUFU.EX2 R136, R136 ;  /* 0x0000008800887308 */ /* 0x000fe20000000800 */
[----:B------:R-:W-:Y:S01]  /*e500*/  FADD.FTZ R40, R139, R143 ;  /* 0x0000008f8b287221 */ /* 0x000fe20000010000 */
[----:B------:R-:W-:Y:S01]  /*e510*/  FADD.FTZ R141, R141, R142 ;  /* 0x0000008e8d8d7221 */ /* 0x000fe20000010000 */
[----:B------:R-:W-:Y:S07]  /*e520*/  MOV R117, R2 ;  /* 0x0000000200757202 */ /* 0x000fee0000000f00 */
[----:B------:R-:W2:Y:S01]  /*e530*/  MUFU.EX2 R133, R133 ;  /* 0x0000008500857308 */ /* 0x000ea20000000800 */
[C---:B---3--:R-:W-:Y:S01]  /*e540*/  F2FP.BF16.F32.PACK_AB R115, R135.reuse, R138 ;  /* 0x0000008a8773723e */ /* 0x048fe200000010ff */
[----:B------:R-:W-:Y:S04]  /*e550*/  FADD.FTZ R138, R138, R141 ;  /* 0x0000008d8a8a7221 */ /* 0x000fe80000010000 */
[----:B------:R-:W-:Y:S02]  /*e560*/  FADD.FTZ R135, R135, R138 ;  /* 0x0000008a87877221 */ /* 0x000fe40000010000 */
[C---:B------:R-:W-:Y:S02]  /*e570*/  HMMA.16816.F32.BF16 R8, R112.reuse, R120, R8 ;  /* 0x000000787008723c */ /* 0x040fe40000041808 */
[----:B------:R-:W-:Y:S04]  /*e580*/  MUFU.EX2 R140, R140 ;  /* 0x0000008c008c7308 */ /* 0x000fe80000000800 */
[C---:B------:R-:W-:Y:S01]  /*e590*/  HMMA.16816.F32.BF16 R68, R112.reuse, R122, R68 ;  /* 0x0000007a7044723c */ /* 0x040fe20000041844 */
[----:B------:R-:W3:Y:S05]  /*e5a0*/  LDSM.16.MT88.4 R120, [R168+0xb000] ;  /* 0x00b00000a878783b */ /* 0x000eea0000004200 */
[----:B------:R-:W4:Y:S01]  /*e5b0*/  MUFU.EX2 R5, R5 ;  /* 0x0000000500057308 */ /* 0x000f220000000800 */
[----:B--2---:R-:W-:Y:S01]  /*e5c0*/  F2FP.BF16.F32.PACK_AB R104, R133, R136 ;  /* 0x000000888568723e */ /* 0x004fe200000010ff */
[C---:B-1----:R-:W-:Y:S08]  /*e5d0*/  HMMA.16816.F32.BF16 R72, R112.reuse, R124, R72 ;  /* 0x0000007c7048723c */ /* 0x042ff00000041848 */
[----:B------:R-:W-:Y:S01]  /*e5e0*/  MUFU.EX2 R6, R6 ;  /* 0x0000000600067308 */ /* 0x000fe20000000800 */
[C---:B------:R-:W-:Y:S01]  /*e5f0*/  HMMA.16816.F32.BF16 R76, R112.reuse, R126, R76 ;  /* 0x0000007e704c723c */ /* 0x040fe2000004184c */
[----:B------:R-:W1:Y:S05]  /*e600*/  LDSM.16.MT88.4 R124, [R170+0xd000] ;  /* 0x00d00000aa7c783b */ /* 0x000e6a0000004200 */
[C---:B------:R-:W-:Y:S03]  /*e610*/  HMMA.16816.F32.BF16 R80, R112.reuse, R128, R80 ;  /* 0x000000807050723c */ /* 0x040fe60000041850 */
[----:B------:R-:W2:Y:S02]  /*e620*/  MUFU.EX2 R7, R7 ;  /* 0x0000000700077308 */ /* 0x000ea40000000800 */
[C---:B----4-:R-:W-:Y:S01]  /*e630*/  F2FP.BF16.F32.PACK_AB R105, R5.reuse, R140 ;  /* 0x0000008c0569723e */ /* 0x050fe200000010ff */
[C---:B------:R-:W-:Y:S01]  /*e640*/  HMMA.16816.F32.BF16 R84, R112.reuse, R130, R84 ;  /* 0x000000827054723c */ /* 0x040fe20000041854 */
[----:B------:R-:W4:Y:S06]  /*e650*/  LDSM.16.MT88.4 R128, [R168+0xd000] ;  /* 0x00d00000a880783b */ /* 0x000f2c0000004200 */
[----:B------:R-:W-:Y:S01]  /*e660*/  MUFU.EX2 R118, R118 ;  /* 0x0000007600767308 */ /* 0x000fe20000000800 */
[----:B------:R-:W-:Y:S09]  /*e670*/  FADD.FTZ R140, R140, R135 ;  /* 0x000000878c8c7221 */ /* 0x000ff20000010000 */
[----:B------:R-:W-:Y:S01]  /*e680*/  MUFU.EX2 R145, R145 ;  /* 0x0000009100917308 */ /* 0x000fe20000000800 */
[----:B------:R-:W-:Y:S01]  /*e690*/  FADD.FTZ R140, R5, R140 ;  /* 0x0000008c058c7221 */ /* 0x000fe20000010000 */
[C---:B---3--:R-:W-:Y:S08]  /*e6a0*/  HMMA.16816.F32.BF16 R88, R112.reuse, R120, R88 ;  /* 0x000000787058723c */ /* 0x048ff00000041858 */
[----:B------:R-:W-:Y:S01]  /*e6b0*/  MUFU.EX2 R147, R147 ;  /* 0x0000009300937308 */ /* 0x000fe20000000800 */
[C---:B------:R-:W-:Y:S01]  /*e6c0*/  HMMA.16816.F32.BF16 R92, R112.reuse, R122, R92 ;  /* 0x0000007a705c723c */ /* 0x040fe2000004185c */
[----:B------:R-:W3:Y:S08]  /*e6d0*/  LDSM.16.MT88.4 R120, [R168+0x9400] ;  /* 0x00940000a878783b */ /* 0x000ef00000004200 */
[----:B------:R-:W-:Y:S01]  /*e6e0*/  MUFU.EX2 R116, R116 ;  /* 0x0000007400747308 */ /* 0x000fe20000000800 */
[C---:B-1----:R-:W-:Y:S06]  /*e6f0*/  HMMA.16816.F32.BF16 R12, R112.reuse, R124, R12 ;  /* 0x0000007c700c723c */ /* 0x042fec000004180c */
[C---:B------:R-:W-:Y:S03]  /*e700*/  HMMA.16816.F32.BF16 R96, R112.reuse, R126, R96 ;  /* 0x0000007e7060723c */ /* 0x040fe60000041860 */
[----:B------:R-:W-:Y:S02]  /*e710*/  MUFU.EX2 R144, R144 ;  /* 0x0000009000907308 */ /* 0x000fe40000000800 */
[--C-:B------:R-:W-:Y:S01]  /*e720*/  FFMA.FTZ R125, R18, UR4, -R119.reuse ;  /* 0x00000004127d7c23 */ /* 0x100fe20008010877 */
[C---:B----4-:R-:W-:Y:S07]  /*e730*/  HMMA.16816.F32.BF16 R100, R112.reuse, R128, R100 ;  /* 0x000000807064723c */ /* 0x050fee0000041864 */
[----:B------:R-:W-:Y:S01]  /*e740*/  MUFU.EX2 R149, R149 ;  /* 0x0000009500957308 */ /* 0x000fe20000000800 */
[----:B------:R-:W-:Y:S03]  /*e750*/  FMUL.FTZ R18, R3, R106 ;  /* 0x0000006a03127220 */ /* 0x000fe60000410000 */
[----:B--2---:R-:W-:Y:S01]  /*e760*/  F2FP.BF16.F32.PACK_AB R106, R7, R6 ;  /* 0x00000006076a723e */ /* 0x004fe200000010ff */
[--C-:B------:R-:W-:Y:S01]  /*e770*/  FFMA.FTZ R128, R26, UR4, -R119.reuse ;  /* 0x000000041a807c23 */ /* 0x100fe20008010877 */
[--C-:B------:R-:W-:Y:S04]  /*e780*/  FFMA.FTZ R127, R20, UR4, -R132.reuse ;  /* 0x00000004147f7c23 */ /* 0x100fe80008010884 */
[----:B------:R-:W1:Y:S01]  /*e790*/  MUFU.EX2 R125, R125 ;  /* 0x0000007d007d7308 */ /* 0x000e620000000800 */
[----:B------:R-:W-:Y:S01]  /*e7a0*/  HMMA.16816.F32.BF16 R16, R112, R130, R16 ;  /* 0x000000827010723c */ /* 0x000fe20000041810 */
[----:B------:R-:W2:Y:S02]  /*e7b0*/  LDSM.16.MT88.4 R112, [R170+0xb400] ;  /* 0x00b40000aa70783b */ /* 0x000ea40000004200 */
[--C-:B------:R-:W-:Y:S01]  /*e7c0*/  FFMA.FTZ R124, R21, UR4, -R132.reuse ;  /* 0x00000004157c7c23 */ /* 0x100fe20008010884 */
[--C-:B------:R-:W-:Y:S01]  /*e7d0*/  FFMA.FTZ R126, R22, UR4, -R119.reuse ;  /* 0x00000004167e7c23 */ /* 0x100fe20008010877 */
[--C-:B------:R-:W-:Y:S01]  /*e7e0*/  FFMA.FTZ R129, R23, UR4, -R119.reuse ;  /* 0x0000000417817c23 */ /* 0x100fe20008010877 */
[--C-:B------:R-:W-:Y:S01]  /*e7f0*/  FFMA.FTZ R3, R44, UR4, -R132.reuse ;  /* 0x000000042c037c23 */ /* 0x100fe20008010884 */
[--C-:B------:R-:W-:Y:S02]  /*e800*/  FFMA.FTZ R131, R24, UR4, -R132.reuse ;  /* 0x0000000418837c23 */ /* 0x100fe40008010884 */
[----:B------:R-:W-:Y:S02]  /*e810*/  MUFU.EX2 R127, R127 ;  /* 0x0000007f007f7308 */ /* 0x000fe40000000800 */
[--C-:B------:R-:W-:Y:S01]  /*e820*/  FFMA.FTZ R130, R32, UR4, -R132.reuse ;  /* 0x0000000420827c23 */ /* 0x100fe20008010884 */
[--C-:B------:R-:W-:Y:S01]  /*e830*/  FFMA.FTZ R44, R45, UR4, -R132.reuse ;  /* 0x000000042d2c7c23 */ /* 0x100fe20008010884 */
[--C-:B------:R-:W-:Y:S01]  /*e840*/  FFMA.FTZ R45, R46, UR4, -R119.reuse ;  /* 0x000000042e2d7c23 */ /* 0x100fe20008010877 */
[--C-:B------:R-:W-:Y:S01]  /*e850*/  FFMA.FTZ R46, R47, UR4, -R119.reuse ;  /* 0x000000042f2e7c23 */ /* 0x100fe20008010877 */
[--C-:B------:R-:W-:Y:S01]  /*e860*/  FFMA.FTZ R47, R48, UR4, -R132.reuse ;  /* 0x00000004302f7c23 */ /* 0x100fe20008010884 */
[----:B-1----:R-:W-:Y:S03]  /*e870*/  F2FP.BF16.F32.PACK_AB R107, R118, R125 ;  /* 0x0000007d766b723e */ /* 0x002fe600000010ff */
[----:B------:R-:W1:Y:S01]  /*e880*/  MUFU.EX2 R124, R124 ;  /* 0x0000007c007c7308 */ /* 0x000e620000000800 */
[--C-:B------:R-:W-:Y:S01]  /*e890*/  FFMA.FTZ R48, R49, UR4, -R132.reuse ;  /* 0x0000000431307c23 */ /* 0x100fe20008010884 */
[--C-:B------:R-:W-:Y:S01]  /*e8a0*/  FFMA.FTZ R49, R50, UR4, -R119.reuse ;  /* 0x0000000432317c23 */ /* 0x100fe20008010877 */
[--C-:B------:R-:W-:Y:S01]  /*e8b0*/  FFMA.FTZ R50, R51, UR4, -R119.reuse ;  /* 0x0000000433327c23 */ /* 0x100fe20008010877 */
[--C-:B------:R-:W-:Y:S01]  /*e8c0*/  FFMA.FTZ R51, R52, UR4, -R132.reuse ;  /* 0x0000000434337c23 */ /* 0x100fe20008010884 */
[--C-:B------:R-:W-:Y:S01]  /*e8d0*/  FFMA.FTZ R52, R53, UR4, -R132.reuse ;  /* 0x0000000435347c23 */ /* 0x100fe20008010884 */
[C---:B------:R-:W-:Y:S04]  /*e8e0*/  HMMA.16816.F32.BF16 R8, R104.reuse, R108, R8 ;  /* 0x0000006c6808723c */ /* 0x040fe80000041808 */
[----:B------:R-:W-:Y:S01]  /*e8f0*/  MUFU.EX2 R126, R126 ;  /* 0x0000007e007e7308 */ /* 0x000fe20000000800 */
[--C-:B------:R-:W-:Y:S01]  /*e900*/  FFMA.FTZ R53, R54, UR4, -R119.reuse ;  /* 0x0000000436357c23 */ /* 0x100fe20008010877 */
[C---:B------:R-:W-:Y:S01]  /*e910*/  HMMA.16816.F32.BF16 R68, R104.reuse, R110, R68 ;  /* 0x0000006e6844723c */ /* 0x040fe20000041844 */
[----:B------:R-:W4:Y:S07]  /*e920*/  LDSM.16.MT88.4 R108, [R168+0xb400] ;  /* 0x00b40000a86c783b */ /* 0x000f2e0000004200 */
[----:B------:R-:W-:Y:S03]  /*e930*/  MUFU.EX2 R51, R51 ;  /* 0x0000003300337308 */ /* 0x000fe60000000800 */
[----:B-1----:R-:W-:Y:S01]  /*e940*/  F2FP.BF16.F32.PACK_AB R20, R124, R127 ;  /* 0x0000007f7c14723e */ /* 0x002fe200000010ff */
[C---:B---3--:R-:W-:Y:S03]  /*e950*/  HMMA.16816.F32.BF16 R72, R104.reuse, R120, R72 ;  /* 0x000000786848723c */ /* 0x048fe60000041848 */
[--C-:B------:R-:W-:Y:S03]  /*e960*/  FFMA.FTZ R54, R55, UR4, -R119.reuse ;  /* 0x0000000437367c23 */ /* 0x100fe60008010877 */
[C---:B------:R-:W-:Y:S01]  /*e970*/  HMMA.16816.F32.BF16 R76, R104.reuse, R122, R76 ;  /* 0x0000007a684c723c */ /* 0x040fe2000004184c */
[----:B------:R-:W1:Y:S01]  /*e980*/  LDSM.16.MT88.4 R120, [R170+0xd400] ;  /* 0x00d40000aa78783b */ /* 0x000e620000004200 */
[----:B------:R-:W-:Y:S03]  /*e990*/  MUFU.EX2 R52, R52 ;  /* 0x0000003400347308 */ /* 0x000fe60000000800 */
[--C-:B------:R-:W-:Y:S01]  /*e9a0*/  FFMA.FTZ R55, R56, UR4, -R132.reuse ;  /* 0x0000000438377c23 */ /* 0x100fe20008010884 */
[C---:B--2---:R-:W-:Y:S06]  /*e9b0*/  HMMA.16816.F32.BF16 R80, R104.reuse, R112, R80 ;  /* 0x000000706850723c */ /* 0x044fec0000041850 */
[----:B------:R-:W-:Y:S01]  /*e9c0*/  MUFU.EX2 R53, R53 ;  /* 0x0000003500357308 */ /* 0x000fe20000000800 */
[--C-:B------:R-:W-:Y:S01]  /*e9d0*/  FFMA.FTZ R56, R57, UR4, -R132.reuse ;  /* 0x0000000439387c23 */ /* 0x100fe20008010884 */
[C---:B------:R-:W-:Y:S01]  /*e9e0*/  HMMA.16816.F32.BF16 R84, R104.reuse, R114, R84 ;  /* 0x000000726854723c */ /* 0x040fe20000041854 */
[----:B------:R-:W2:Y:S02]  /*e9f0*/  LDSM.16.MT88.4 R112, [R168+0xd400] ;  /* 0x00d40000a870783b */ /* 0x000ea40000004200 */
[--C-:B------:R-:W-:Y:S05]  /*ea00*/  FFMA.FTZ R57, R58, UR4, -R119.reuse ;  /* 0x000000043a397c23 */ /* 0x100fea0008010877 */
[----:B------:R-:W-:Y:S03]  /*ea10*/  MUFU.EX2 R54, R54 ;  /* 0x0000003600367308 */ /* 0x000fe60000000800 */
[--C-:B------:R-:W-:Y:S01]  /*ea20*/  FFMA.FTZ R58, R59, UR4, -R119.reuse ;  /* 0x000000043b3a7c23 */ /* 0x100fe20008010877 */
[----:B------:R-:W-:Y:S01]  /*ea30*/  FFMA.FTZ R59, R61, UR4, -R132 ;  /* 0x000000043d3b7c23 */ /* 0x000fe20008010884 */
[--C-:B------:R-:W-:Y:S01]  /*ea40*/  FFMA.FTZ R61, R62, UR4, -R119.reuse ;  /* 0x000000043e3d7c23 */ /* 0x100fe20008010877 */
[----:B------:R-:W-:Y:S01]  /*ea50*/  FFMA.FTZ R62, R63, UR4, -R119 ;  /* 0x000000043f3e7c23 */ /* 0x000fe20008010877 */
[----:B------:R-:W-:Y:S03]  /*ea60*/  FADD.FTZ R125, R125, R140 ;  /* 0x0000008c7d7d7221 */ /* 0x000fe60000010000 */
[----:B------:R-:W-:Y:S01]  /*ea70*/  MUFU.EX2 R55, R55 ;  /* 0x0000003700377308 */ /* 0x000fe20000000800 */
[C---:B----4-:R-:W-:Y:S03]  /*ea80*/  HMMA.16816.F32.BF16 R88, R104.reuse, R108, R88 ;  /* 0x0000006c6858723c */ /* 0x050fe60000041858 */
[----:B------:R-:W-:Y:S06]  /*ea90*/  FADD.FTZ R125, R118, R125 ;  /* 0x0000007d767d7221 */ /* 0x000fec0000010000 */
[----:B------:R-:W-:Y:S01]  /*eaa0*/  MUFU.EX2 R56, R56 ;  /* 0x0000003800387308 */ /* 0x000fe20000000800 */
[C---:B------:R-:W-:Y:S01]  /*eab0*/  HMMA.16816.F32.BF16 R92, R104.reuse, R110, R92 ;  /* 0x0000006e685c723c */ /* 0x040fe2000004185c */
[----:B------:R-:W3:Y:S05]  /*eac0*/  LDSM.16.MT88.4 R108, [R170+0x9800] ;  /* 0x00980000aa6c783b */ /* 0x000eea0000004200 */
[C---:B-1----:R-:W-:Y:S03]  /*ead0*/  HMMA.16816.F32.BF16 R12, R104.reuse, R120, R12 ;  /* 0x00000078680c723c */ /* 0x042fe6000004180c */
[----:B------:R-:W-:Y:S03]  /*eae0*/  MUFU.EX2 R57, R57 ;  /* 0x0000003900397308 */ /* 0x000fe60000000800 */
[C---:B------:R-:W-:Y:S01]  /*eaf0*/  HMMA.16816.F32.BF16 R96, R104.reuse, R122, R96 ;  /* 0x0000007a6860723c */ /* 0x040fe20000041860 */
[----:B------:R-:W1:Y:S06]  /*eb00*/  LDSM.16.MT88.4 R120, [R168+0x9800] ;  /* 0x00980000a878783b */ /* 0x000e6c0000004200 */
[----:B------:R-:W-:Y:S01]  /*eb10*/  MUFU.EX2 R58, R58 ;  /* 0x0000003a003a7308 */ /* 0x000fe20000000800 */
[C---:B--2---:R-:W-:Y:S09]  /*eb20*/  HMMA.16816.F32.BF16 R100, R104.reuse, R112, R100 ;  /* 0x000000706864723c */ /* 0x044ff20000041864 */
[----:B------:R-:W2:Y:S01]  /*eb30*/  MUFU.EX2 R129, R129 ;  /* 0x0000008100817308 */ /* 0x000ea20000000800 */
[----:B------:R-:W-:Y:S01]  /*eb40*/  HMMA.16816.F32.BF16 R16, R104, R114, R16 ;  /* 0x000000726810723c */ /* 0x000fe20000041810 */
[----:B------:R-:W-:Y:S02]  /*eb50*/  LDSM.16.MT88.4 R104, [R168+0xb800] ;  /* 0x00b80000a868783b */ /* 0x000fe40000004200 */
[----:B------:R-:W-:Y:S01]  /*eb60*/  FFMA.FTZ R112, R25, UR4, -R132 ;  /* 0x0000000419707c23 */ /* 0x000fe20008010884 */
[----:B------:R-:W-:Y:S05]  /*eb70*/  FFMA.FTZ R113, R27, UR4, -R119 ;  /* 0x000000041b717c23 */ /* 0x000fea0008010877 */
[----:B------:R-:W-:Y:S01]  /*eb80*/  MUFU.EX2 R131, R131 ;  /* 0x0000008300837308 */ /* 0x000fe20000000800 */
[----:B------:R-:W4:Y:S09]  /*eb90*/  LDSM.16.MT88.4 R24, [R170+0xb800] ;  /* 0x00b80000aa18783b */ /* 0x000f320000004200 */
[----:B------:R-:W5:Y:S01]  /*eba0*/  MUFU.EX2 R112, R112 ;  /* 0x0000007000707308 */ /* 0x000f620000000800 */
[C---:B--2---:R-:W-:Y:S01]  /*ebb0*/  F2FP.BF16.F32.PACK_AB R21, R129.reuse, R126 ;  /* 0x0000007e8115723e */ /* 0x044fe200000010ff */
[----:B------:R-:W-:Y:S04]  /*ebc0*/  FADD.FTZ R126, R126, R125 ;  /* 0x0000007d7e7e7221 */ /* 0x000fe80000010000 */
[----:B------:R-:W-:Y:S04]  /*ebd0*/  FADD.FTZ R129, R129, R126 ;  /* 0x0000007e81817221 */ /* 0x000fe80000010000 */
[----:B------:R-:W-:Y:S10]  /*ebe0*/  MUFU.EX2 R113, R113 ;  /* 0x0000007100717308 */ /* 0x000ff40000000800 */
[----:B------:R-:W2:Y:S01]  /*ebf0*/  MUFU.EX2 R128, R128 ;  /* 0x0000008000807308 */ /* 0x000ea20000000800 */
[----:B-----5:R-:W-:Y:S09]  /*ec00*/  F2FP.BF16.F32.PACK_AB R22, R112, R131 ;  /* 0x000000837016723e */ /* 0x020ff200000010ff */
[----:B------:R-:W-:Y:S10]  /*ec10*/  MUFU.EX2 R130, R130 ;  /* 0x0000008200827308 */ /* 0x000ff40000000800 */
[----:B------:R-:W-:Y:S01]  /*ec20*/  MUFU.EX2 R151, R151 ;  /* 0x0000009700977308 */ /* 0x000fe20000000800 */
[----:B--2---:R-:W-:Y:S07]  /*ec30*/  F2FP.BF16.F32.PACK_AB R23, R113, R128 ;  /* 0x000000807117723e */ /* 0x004fee00000010ff */
[C---:B---3--:R-:W-:Y:S02]  /*ec40*/  HMMA.16816.F32.BF16 R8, R20.reuse, R108, R8 ;  /* 0x0000006c1408723c */ /* 0x048fe40000041808 */
[----:B------:R-:W-:Y:S04]  /*ec50*/  MUFU.EX2 R146, R146 ;  /* 0x0000009200927308 */ /* 0x000fe80000000800 */
[C---:B------:R-:W-:Y:S01]  /*ec60*/  HMMA.16816.F32.BF16 R68, R20.reuse, R110, R68 ;  /* 0x0000006e1444723c */ /* 0x040fe20000041844 */
[----:B------:R-:W2:Y:S05]  /*ec70*/  LDSM.16.MT88.4 R108, [R170+0xd800] ;  /* 0x00d80000aa6c783b */ /* 0x000eaa0000004200 */
[----:B------:R-:W-:Y:S01]  /*ec80*/  MUFU.EX2 R3, R3 ;  /* 0x0000000300037308 */ /* 0x000fe20000000800 */
[C---:B-1----:R-:W-:Y:S09]  /*ec90*/  HMMA.16816.F32.BF16 R72, R20.reuse, R120, R72 ;  /* 0x000000781448723c */ /* 0x042ff20000041848 */
[----:B------:R-:W-:Y:S01]  /*eca0*/  MUFU.EX2 R44, R44 ;  /* 0x0000002c002c7308 */ /* 0x000fe20000000800 */
[C---:B------:R-:W-:Y:S03]  /*ecb0*/  HMMA.16816.F32.BF16 R76, R20.reuse, R122, R76 ;  /* 0x0000007a144c723c */ /* 0x040fe6000004184c */
[--C-:B------:R-:W-:Y:S03]  /*ecc0*/  FFMA.FTZ R121, R28, UR4, -R132.reuse ;  /* 0x000000041c797c23 */ /* 0x100fe60008010884 */
[C---:B----4-:R-:W-:Y:S03]  /*ecd0*/  HMMA.16816.F32.BF16 R80, R20.reuse, R24, R80 ;  /* 0x000000181450723c */ /* 0x050fe60000041850 */
[----:B------:R-:W-:Y:S02]  /*ece0*/  MUFU.EX2 R45, R45 ;  /* 0x0000002d002d7308 */ /* 0x000fe40000000800 */
[----:B------:R-:W-:Y:S01]  /*ecf0*/  FFMA.FTZ R122, R29, UR4, -R132 ;  /* 0x000000041d7a7c23 */ /* 0x000fe20008010884 */
[C---:B------:R-:W-:Y:S01]  /*ed00*/  HMMA.16816.F32.BF16 R84, R20.reuse, R26, R84 ;  /* 0x0000001a1454723c */ /* 0x040fe20000041854 */
[----:B------:R-:W1:Y:S06]  /*ed10*/  LDSM.16.MT88.4 R24, [R168+0xd800] ;  /* 0x00d80000a818783b */ /* 0x000e6c0000004200 */
[----:B------:R-:W-:Y:S01]  /*ed20*/  MUFU.EX2 R121, R121 ;  /* 0x0000007900797308 */ /* 0x000fe20000000800 */
[--C-:B------:R-:W-:Y:S01]  /*ed30*/  FFMA.FTZ R123, R30, UR4, -R119.reuse ;  /* 0x000000041e7b7c23 */ /* 0x100fe20008010877 */
[C---:B------:R-:W-:Y:S03]  /*ed40*/  HMMA.16816.F32.BF16 R88, R20.reuse, R104, R88 ;  /* 0x000000681458723c */ /* 0x040fe60000041858 */
[----:B------:R-:W-:Y:S03]  /*ed50*/  FFMA.FTZ R120, R31, UR4, -R119 ;  /* 0x000000041f787c23 */ /* 0x000fe60008010877 */
[C---:B------:R-:W-:Y:S01]  /*ed60*/  HMMA.16816.F32.BF16 R92, R20.reuse, R106, R92 ;  /* 0x0000006a145c723c */ /* 0x040fe2000004185c */
[----:B------:R-:W3:Y:S01]  /*ed70*/  LDSM.16.MT88.4 R28, [R170+0x9c00] ;  /* 0x009c0000aa1c783b */ /* 0x000ee20000004200 */
[----:B------:R-:W-:Y:S03]  /*ed80*/  MUFU.EX2 R123, R123 ;  /* 0x0000007b007b7308 */ /* 0x000fe60000000800 */
[----:B------:R-:W-:Y:S01]  /*ed90*/  FADD.FTZ R105, R137, R40 ;  /* 0x0000002889697221 */ /* 0x000fe20000010000 */
[C---:B--2---:R-:W-:Y:S03]  /*eda0*/  HMMA.16816.F32.BF16 R12, R20.reuse, R108, R12 ;  /* 0x0000006c140c723c */ /* 0x044fe6000004180c */
[----:B------:R-:W-:Y:S03]  /*edb0*/  LDSM.16.MT88.4 R40, [R168+0xc400] ;  /* 0x00c40000a828783b */ /* 0x000fe60000004200 */
[----:B------:R-:W2:Y:S01]  /*edc0*/  MUFU.EX2 R122, R122 ;  /* 0x0000007a007a7308 */ /* 0x000ea20000000800 */
[----:B------:R-:W-:Y:S01]  /*edd0*/  FADD.FTZ R105, R134, R105 ;  /* 0x0000006986697221 */ /* 0x000fe20000010000 */
[C---:B------:R-:W-:Y:S03]  /*ede0*/  HMMA.16816.F32.BF16 R96, R20.reuse, R110, R96 ;  /* 0x0000006e1460723c */ /* 0x040fe60000041860 */
[--C-:B------:R-:W-:Y:S01]  /*edf0*/  FFMA.FTZ R109, R33, UR4, -R132.reuse ;  /* 0x00000004216d7c23 */ /* 0x100fe20008010884 */
[--C-:B------:R-:W-:Y:S03]  /*ee00*/  FFMA.FTZ R108, R34, UR4, -R119.reuse ;  /* 0x00000004226c7c23 */ /* 0x100fe60008010877 */
[----:B------:R-:W-:Y:S01]  /*ee10*/  FFMA.FTZ R111, R35, UR4, -R119 ;  /* 0x00000004236f7c23 */ /* 0x000fe20008010877 */
[----:B------:R-:W4:Y:S01]  /*ee20*/  MUFU.EX2 R120, R120 ;  /* 0x0000007800787308 */ /* 0x000f220000000800 */
[----:B------:R-:W5:Y:S02]  /*ee30*/  LDSM.16.MT88.4 R32, [R168+0x9c00] ;  /* 0x009c0000a820783b */ /* 0x000f640000004200 */
[--C-:B------:R-:W-:Y:S01]  /*ee40*/  FFMA.FTZ R110, R36, UR4, -R132.reuse ;  /* 0x00000004246e7c23 */ /* 0x100fe20008010884 */
[----:B------:R-:W-:Y:S01]  /*ee50*/  FADD.FTZ R136, R136, R105 ;  /* 0x0000006988887221 */ /* 0x000fe20000010000 */
[----:B------:R-:W-:Y:S05]  /*ee60*/  FFMA.FTZ R132, R65, UR4, -R132 ;  /* 0x0000000441847c23 */ /* 0x000fea0008010884 */
[----:B------:R-:W3:Y:S01]  /*ee70*/  MUFU.EX2 R109, R109 ;  /* 0x0000006d006d7308 */ /* 0x000ee20000000800 */
[C---:B-1----:R-:W-:Y:S01]  /*ee80*/  HMMA.16816.F32.BF16 R100, R20.reuse, R24, R100 ;  /* 0x000000181464723c */ /* 0x042fe20000041864 */
[----:B------:R-:W-:Y:S02]  /*ee90*/  LDSM.16.MT88.4 R36, [R170+0xc000] ;  /* 0x00c00000aa24783b */ /* 0x000fe40000004200 */
[----:B------:R-:W-:Y:S03]  /*eea0*/  FADD.FTZ R133, R133, R136 ;  /* 0x0000008885857221 */ /* 0x000fe60000010000 */
[----:B------:R-:W-:Y:S03]  /*eeb0*/  HMMA.16816.F32.BF16 R16, R20, R26, R16 ;  /* 0x0000001a1410723c */ /* 0x000fe60000041810 */
[----:B------:R-:W-:Y:S01]  /*eec0*/  MUFU.EX2 R108, R108 ;  /* 0x0000006c006c7308 */ /* 0x000fe20000000800 */
[----:B------:R-:W1:Y:S01]  /*eed0*/  LDSM.16.MT88.4 R24, [R170+0xbc00] ;  /* 0x00bc0000aa18783b */ /* 0x000e620000004200 */
[----:B------:R-:W-:Y:S02]  /*eee0*/  FADD.FTZ R6, R6, R133 ;  /* 0x0000008506067221 */ /* 0x000fe40000010000 */
[----:B--2---:R-:W-:Y:S06]  /*eef0*/  F2FP.BF16.F32.PACK_AB R20, R122, R121 ;  /* 0x000000797a14723e */ /* 0x004fec00000010ff */
[----:B------:R-:W2:Y:S01]  /*ef00*/  MUFU.EX2 R111, R111 ;  /* 0x0000006f006f7308 */ /* 0x000ea20000000800 */
[----:B----4-:R-:W-:Y:S01]  /*ef10*/  F2FP.BF16.F32.PACK_AB R21, R120, R123 ;  /* 0x0000007b7815723e */ /* 0x010fe200000010ff */
[----:B------:R-:W-:Y:S01]  /*ef20*/  FADD.FTZ R6, R7, R6 ;  /* 0x0000000607067221 */ /* 0x000fe20000010000 */
[----:B---3--:R-:W-:Y:S03]  /*ef30*/  F2FP.BF16.F32.PACK_AB R22, R109, R130 ;  /* 0x000000826d16723e */ /* 0x008fe600000010ff */
[----:B------:R-:W-:Y:S04]  /*ef40*/  FADD.FTZ R127, R127, R6 ;  /* 0x000000067f7f7221 */ /* 0x000fe80000010000 */
[----:B------:R-:W-:Y:S01]  /*ef50*/  MUFU.EX2 R110, R110 ;  /* 0x0000006e006e7308 */ /* 0x000fe20000000800 */
[----:B------:R-:W-:Y:S04]  /*ef60*/  FADD.FTZ R124, R124, R127 ;  /* 0x0000007f7c7c7221 */ /* 0x000fe80000010000 */
[----:B------:R-:W-:Y:S05]  /*ef70*/  FADD.FTZ R131, R131, R124 ;  /* 0x0000007c83837221 */ /* 0x000fea0000010000 */
[----:B------:R-:W-:Y:S01]  /*ef80*/  MUFU.EX2 R46, R46 ;  /* 0x0000002e002e7308 */ /* 0x000fe20000000800 */
[----:B--2---:R-:W-:Y:S01]  /*ef90*/  F2FP.BF16.F32.PACK_AB R23, R111, R108 ;  /* 0x0000006c6f17723e */ /* 0x004fe200000010ff */
[----:B------:R-:W-:Y:S04]  /*efa0*/  FADD.FTZ R6, R112, R131 ;  /* 0x0000008370067221 */ /* 0x000fe80000010000 */
[----:B------:R-:W-:Y:S02]  /*efb0*/  FADD.FTZ R5, R121, R6 ;  /* 0x0000000679057221 */ /* 0x000fe40000010000 */
[C---:B------:R-:W-:Y:S02]  /*efc0*/  HMMA.16816.F32.BF16 R8, R20.reuse, R28, R8 ;  /* 0x0000001c1408723c */ /* 0x040fe40000041808 */
[----:B------:R-:W-:Y:S01]  /*efd0*/  MUFU.EX2 R47, R47 ;  /* 0x0000002f002f7308 */ /* 0x000fe20000000800 */
[----:B------:R-:W-:Y:S03]  /*efe0*/  FADD.FTZ R5, R122, R5 ;  /* 0x000000057a057221 */ /* 0x000fe60000010000 */
[C---:B------:R-:W-:Y:S01]  /*eff0*/  HMMA.16816.F32.BF16 R68, R20.reuse, R30, R68 ;  /* 0x0000001e1444723c */ /* 0x040fe20000041844 */
[----:B------:R-:W2:Y:S05]  /*f000*/  LDSM.16.MT88.4 R28, [R168+0xbc00] ;  /* 0x00bc0000a81c783b */ /* 0x000eaa0000004200 */
[----:B------:R-:W-:Y:S01]  /*f010*/  MUFU.EX2 R48, R48 ;  /* 0x0000003000307308 */ /* 0x000fe20000000800 */
[----:B------:R-:W-:Y:S01]  /*f020*/  FADD.FTZ R130, R130, R5 ;  /* 0x0000000582827221 */ /* 0x000fe20000010000 */
[C---:B-----5:R-:W-:Y:S08]  /*f030*/  HMMA.16816.F32.BF16 R72, R20.reuse, R32, R72 ;  /* 0x000000201448723c */ /* 0x060ff00000041848 */
[----:B------:R-:W-:Y:S01]  /*f040*/  MUFU.EX2 R49, R49 ;  /* 0x0000003100317308 */ /* 0x000fe20000000800 */
[C---:B------:R-:W-:Y:S01]  /*f050*/  HMMA.16816.F32.BF16 R76, R20.reuse, R34, R76 ;  /* 0x00000022144c723c */ /* 0x040fe2000004184c */
[----:B------:R-:W3:Y:S02]  /*f060*/  LDSM.16.MT88.4 R32, [R170+0xdc00] ;  /* 0x00dc0000aa20783b */ /* 0x000ee40000004200 */
[----:B------:R-:W-:Y:S03]  /*f070*/  FADD.FTZ R109, R109, R130 ;  /* 0x000000826d6d7221 */ /* 0x000fe60000010000 */
[C---:B-1----:R-:W-:Y:S03]  /*f080*/  HMMA.16816.F32.BF16 R80, R20.reuse, R24, R80 ;  /* 0x000000181450723c */ /* 0x042fe60000041850 */
[----:B------:R-:W-:Y:S03]  /*f090*/  MUFU.EX2 R50, R50 ;  /* 0x0000003200327308 */ /* 0x000fe60000000800 */
[C---:B------:R-:W-:Y:S01]  /*f0a0*/  HMMA.16816.F32.BF16 R84, R20.reuse, R26, R84 ;  /* 0x0000001a1454723c */ /* 0x040fe20000041854 */
[----:B------:R-:W1:Y:S06]  /*f0b0*/  LDSM.16.MT88.4 R24, [R168+0xdc00] ;  /* 0x00dc0000a818783b */ /* 0x000e6c0000004200 */
[----:B------:R-:W-:Y:S10]  /*f0c0*/  MUFU.EX2 R60, R60 ;  /* 0x0000003c003c7308 */ /* 0x000ff40000000800 */
[----:B------:R-:W4:Y:S01]  /*f0d0*/  MUFU.EX2 R59, R59 ;  /* 0x0000003b003b7308 */ /* 0x000f220000000800 */
[C---:B--2---:R-:W-:Y:S09]  /*f0e0*/  HMMA.16816.F32.BF16 R88, R20.reuse, R28, R88 ;  /* 0x0000001c1458723c */ /* 0x044ff20000041858 */
[----:B------:R-:W-:Y:S01]  /*f0f0*/  MUFU.EX2 R61, R61 ;  /* 0x0000003d003d7308 */ /* 0x000fe20000000800 */
[C---:B------:R-:W-:Y:S01]  /*f100*/  HMMA.16816.F32.BF16 R92, R20.reuse, R30, R92 ;  /* 0x0000001e145c723c */ /* 0x040fe2000004185c */
[----:B------:R-:W2:Y:S08]  /*f110*/  LDSM.16.MT88.4 R28, [R170+0xa000] ;  /* 0x00a00000aa1c783b */ /* 0x000eb00000004200 */
[----:B------:R-:W5:Y:S02]  /*f120*/  MUFU.EX2 R62, R62 ;  /* 0x0000003e003e7308 */ /* 0x000f640000000800 */
[----:B----4-:R-:W-:Y:S01]  /*f130*/  F2FP.BF16.F32.PACK_AB R104, R59, R60 ;  /* 0x0000003c3b68723e */ /* 0x010fe200000010ff */
[C---:B---3--:R-:W-:Y:S06]  /*f140*/  HMMA.16816.F32.BF16 R12, R20.reuse, R32, R12 ;  /* 0x00000020140c723c */ /* 0x048fec000004180c */
[C---:B------:R-:W-:Y:S01]  /*f150*/  HMMA.16816.F32.BF16 R96, R20.reuse, R34, R96 ;  /* 0x000000221460723c */ /* 0x040fe20000041860 */
[----:B------:R-:W3:Y:S01]  /*f160*/  LDSM.16.MT88.4 R32, [R168+0xa000] ;  /* 0x00a00000a820783b */ /* 0x000ee20000004200 */
[----:B------:R-:W-:Y:S04]  /*f170*/  MUFU.EX2 R63, R64 ;  /* 0x00000040003f7308 */ /* 0x000fe80000000800 */
[C---:B-1----:R-:W-:Y:S06]  /*f180*/  HMMA.16816.F32.BF16 R100, R20.reuse, R24, R100 ;  /* 0x000000181464723c */ /* 0x042fec0000041864 */
[----:B------:R-:W1:Y:S01]  /*f190*/  MUFU.EX2 R132, R132 ;  /* 0x0000008400847308 */ /* 0x000e620000000800 */
[----:B-----5:R-:W-:Y:S01]  /*f1a0*/  F2FP.BF16.F32.PACK_AB R105, R62, R61 ;  /* 0x0000003d3e69723e */ /* 0x020fe200000010ff */
[----:B------:R-:W-:Y:S01]  /*f1b0*/  HMMA.16816.F32.BF16 R16, R20, R26, R16 ;  /* 0x0000001a1410723c */ /* 0x000fe20000041810 */
[----:B------:R-:W4:Y:S06]  /*f1c0*/  LDSM.16.MT88.4 R24, [R168+0xc000] ;  /* 0x00c00000a818783b */ /* 0x000f2c0000004200 */
[C---:B------:R-:W-:Y:S01]  /*f1d0*/  F2FP.BF16.F32.PACK_AB R20, R145.reuse, R110 ;  /* 0x0000006e9114723e */ /* 0x040fe200000010ff */
[----:B------:R-:W-:Y:S03]  /*f1e0*/  FADD.FTZ R110, R110, R109 ;  /* 0x0000006d6e6e7221 */ /* 0x000fe60000010000 */
[----:B------:R-:W-:Y:S01]  /*f1f0*/  F2FP.BF16.F32.PACK_AB R21, R116, R147 ;  /* 0x000000937415723e */ /* 0x000fe200000010ff */
[----:B------:R-:W-:Y:S01]  /*f200*/  FADD.FTZ R145, R145, R110 ;  /* 0x0000006e91917221 */ /* 0x000fe20000010000 */
[C---:B------:R-:W-:Y:S02]  /*f210*/  F2FP.BF16.F32.PACK_AB R22, R149.reuse, R144 ;  /* 0x000000909516723e */ /* 0x040fe400000010ff */
[----:B------:R-:W-:Y:S01]  /*f220*/  F2FP.BF16.F32.PACK_AB R23, R146, R151 ;  /* 0x000000979217723e */ /* 0x000fe200000010ff */
[----:B------:R-:W-:Y:S01]  /*f230*/  FADD.FTZ R6, R144, R145 ;  /* 0x0000009190067221 */ /* 0x000fe20000010000 */
[----:B-1----:R-:W-:Y:S03]  /*f240*/  F2FP.BF16.F32.PACK_AB R106, R132, R63 ;  /* 0x0000003f846a723e */ /* 0x002fe600000010ff */
[----:B------:R-:W-:Y:S02]  /*f250*/  FADD.FTZ R6, R149, R6 ;  /* 0x0000000695067221 */ /* 0x000fe40000010000 */
[C---:B--2---:R-:W-:Y:S06]  /*f260*/  HMMA.16816.F32.BF16 R8, R20.reuse, R28, R8 ;  /* 0x0000001c1408723c */ /* 0x044fec0000041808 */
[C---:B------:R-:W-:Y:S01]  /*f270*/  HMMA.16816.F32.BF16 R68, R20.reuse, R30, R68 ;  /* 0x0000001e1444723c */ /* 0x040fe20000041844 */
[----:B------:R-:W1:Y:S05]  /*f280*/  LDSM.16.MT88.4 R28, [R170+0xe000] ;  /* 0x00e00000aa1c783b */ /* 0x000e6a0000004200 */
[C---:B---3--:R-:W-:Y:S06]  /*f290*/  HMMA.16816.F32.BF16 R72, R20.reuse, R32, R72 ;  /* 0x000000201448723c */ /* 0x048fec0000041848 */
[C---:B------:R-:W-:Y:S01]  /*f2a0*/  HMMA.16816.F32.BF16 R76, R20.reuse, R34, R76 ;  /* 0x00000022144c723c */ /* 0x040fe2000004184c */
[----:B------:R-:W2:Y:S05]  /*f2b0*/  LDSM.16.MT88.4 R32, [R168+0xe000] ;  /* 0x00e00000a820783b */ /* 0x000eaa0000004200 */
[C---:B------:R-:W-:Y:S06]  /*f2c0*/  HMMA.16816.F32.BF16 R80, R20.reuse, R36, R80 ;  /* 0x000000241450723c */ /* 0x040fec0000041850 */
[C---:B------:R-:W-:Y:S01]  /*f2d0*/  HMMA.16816.F32.BF16 R84, R20.reuse, R38, R84 ;  /* 0x000000261454723c */ /* 0x040fe20000041854 */
[----:B------:R-:W-:Y:S05]  /*f2e0*/  LDSM.16.MT88.4 R36, [R168+0xa400] ;  /* 0x00a40000a824783b */ /* 0x000fea0000004200 */
[C---:B----4-:R-:W-:Y:S06]  /*f2f0*/  HMMA.16816.F32.BF16 R88, R20.reuse, R24, R88 ;  /* 0x000000181458723c */ /* 0x050fec0000041858 */
[C---:B------:R-:W-:Y:S01]  /*f300*/  HMMA.16816.F32.BF16 R92, R20.reuse, R26, R92 ;  /* 0x0000001a145c723c */ /* 0x040fe2000004185c */
[----:B------:R-:W3:Y:S05]  /*f310*/  LDSM.16.MT88.4 R24, [R170+0xa400] ;  /* 0x00a40000aa18783b */ /* 0x000eea0000004200 */
[C---:B-1----:R-:W-:Y:S06]  /*f320*/  HMMA.16816.F32.BF16 R12, R20.reuse, R28, R12 ;  /* 0x0000001c140c723c */ /* 0x042fec000004180c */
[C---:B------:R-:W-:Y:S01]  /*f330*/  HMMA.16816.F32.BF16 R96, R20.reuse, R30, R96 ;  /* 0x0000001e1460723c */ /* 0x040fe20000041860 */
[----:B------:R-:W1:Y:S05]  /*f340*/  LDSM.16.MT88.4 R28, [R170+0xc400] ;  /* 0x00c40000aa1c783b */ /* 0x000e6a0000004200 */
[C---:B--2---:R-:W-:Y:S06]  /*f350*/  HMMA.16816.F32.BF16 R100, R20.reuse, R32, R100 ;  /* 0x000000201464723c */ /* 0x044fec0000041864 */
[----:B------:R-:W-:Y:S01]  /*f360*/  HMMA.16816.F32.BF16 R16, R20, R34, R16 ;  /* 0x000000221410723c */ /* 0x000fe20000041810 */
[----:B------:R-:W2:Y:S06]  /*f370*/  LDSM.16.MT88.4 R32, [R170+0xe400] ;  /* 0x00e40000aa20783b */ /* 0x000eac0000004200 */
[----:B------:R-:W-:Y:S01]  /*f380*/  F2FP.BF16.F32.PACK_AB R20, R44, R3 ;  /* 0x000000032c14723e */ /* 0x000fe200000010ff */
[----:B------:R-:W-:Y:S03]  /*f390*/  FADD.FTZ R3, R3, R6 ;  /* 0x0000000603037221 */ /* 0x000fe60000010000 */
[----:B------:R-:W-:Y:S01]  /*f3a0*/  F2FP.BF16.F32.PACK_AB R21, R46, R45 ;  /* 0x0000002d2e15723e */ /* 0x000fe200000010ff */
[----:B------:R-:W-:Y:S01]  /*f3b0*/  FADD.FTZ R44, R44, R3 ;  /* 0x000000032c2c7221 */ /* 0x000fe20000010000 */
[----:B------:R-:W-:Y:S02]  /*f3c0*/  F2FP.BF16.F32.PACK_AB R22, R48, R47 ;  /* 0x0000002f3016723e */ /* 0x000fe400000010ff */
[----:B------:R-:W-:Y:S01]  /*f3d0*/  F2FP.BF16.F32.PACK_AB R23, R50, R49 ;  /* 0x000000313217723e */ /* 0x000fe200000010ff */
[----:B------:R-:W-:Y:S01]  /*f3e0*/  FADD.FTZ R47, R47, R44 ;  /* 0x0000002c2f2f7221 */ /* 0x000fe20000010000 */
[----:B------:R-:W-:Y:S03]  /*f3f0*/  IADD3 R3, R181, -0x1, RZ ;  /* 0xffffffffb5037810 */ /* 0x000fe60007ffe0ff */
[----:B------:R-:W-:Y:S01]  /*f400*/  FADD.FTZ R48, R48, R47 ;  /* 0x0000002f30307221 */ /* 0x000fe20000010000 */
[----:B------:R-:W-:Y:S01]  /*f410*/  MOV R181, R3 ;  /* 0x0000000300b57202 */ /* 0x000fe20000000f00 */
[C---:B---3--:R-:W-:Y:S03]  /*f420*/  HMMA.16816.F32.BF16 R8, R20.reuse, R24, R8 ;  /* 0x000000181408723c */ /* 0x048fe60000041808 */
[----:B------:R-:W-:Y:S03]  /*f430*/  MOV R3, R0 ;  /* 0x0000000000037202 */ /* 0x000fe60000000f00 */
[C---:B------:R-:W-:Y:S01]  /*f440*/  HMMA.16816.F32.BF16 R68, R20.reuse, R26, R68 ;  /* 0x0000001a1444723c */ /* 0x040fe20000041844 */
[----:B------:R-:W3:Y:S05]  /*f450*/  LDSM.16.MT88.4 R24, [R168+0xe400] ;  /* 0x00e40000a818783b */ /* 0x000eea0000004200 */
[C---:B------:R-:W-:Y:S06]  /*f460*/  HMMA.16816.F32.BF16 R72, R20.reuse, R36, R72 ;  /* 0x000000241448723c */ /* 0x040fec0000041848 */
[C---:B------:R-:W-:Y:S01]  /*f470*/  HMMA.16816.F32.BF16 R76, R20.reuse, R38, R76 ;  /* 0x00000026144c723c */ /* 0x040fe2000004184c */
[----:B------:R-:W-:Y:S05]  /*f480*/  LDSM.16.MT88.4 R36, [R168+0xa800] ;  /* 0x00a80000a824783b */ /* 0x000fea0000004200 */
[C---:B-1----:R-:W-:Y:S06]  /*f490*/  HMMA.16816.F32.BF16 R80, R20.reuse, R28, R80 ;  /* 0x0000001c1450723c */ /* 0x042fec0000041850 */
[C---:B------:R-:W-:Y:S01]  /*f4a0*/  HMMA.16816.F32.BF16 R84, R20.reuse, R30, R84 ;  /* 0x0000001e1454723c */ /* 0x040fe20000041854 */
[----:B------:R-:W1:Y:S05]  /*f4b0*/  LDSM.16.MT88.4 R28, [R170+0xa800] ;  /* 0x00a80000aa1c783b */ /* 0x000e6a0000004200 */
[C---:B------:R-:W-:Y:S06]  /*f4c0*/  HMMA.16816.F32.BF16 R88, R20.reuse, R40, R88 ;  /* 0x000000281458723c */ /* 0x040fec0000041858 */
[C---:B------:R-:W-:Y:S01]  /*f4d0*/  HMMA.16816.F32.BF16 R92, R20.reuse, R42, R92 ;  /* 0x0000002a145c723c */ /* 0x040fe2000004185c */
[----:B------:R-:W-:Y:S05]  /*f4e0*/  LDSM.16.MT88.4 R40, [R168+0xc800] ;  /* 0x00c80000a828783b */ /* 0x000fea0000004200 */
[C---:B--2---:R-:W-:Y:S06]  /*f4f0*/  HMMA.16816.F32.BF16 R12, R20.reuse, R32, R12 ;  /* 0x00000020140c723c */ /* 0x044fec000004180c */
[C---:B------:R-:W-:Y:S01]  /*f500*/  HMMA.16816.F32.BF16 R96, R20.reuse, R34, R96 ;  /* 0x000000221460723c */ /* 0x040fe20000041860 */
[----:B------:R-:W2:Y:S05]  /*f510*/  LDSM.16.MT88.4 R32, [R170+0xc800] ;  /* 0x00c80000aa20783b */ /* 0x000eaa0000004200 */
[C---:B---3--:R-:W-:Y:S06]  /*f520*/  HMMA.16816.F32.BF16 R100, R20.reuse, R24, R100 ;  /* 0x000000181464723c */ /* 0x048fec0000041864 */
[----:B------:R-:W-:Y:S01]  /*f530*/  HMMA.16816.F32.BF16 R16, R20, R26, R16 ;  /* 0x0000001a1410723c */ /* 0x000fe20000041810 */
[----:B------:R-:W3:Y:S06]  /*f540*/  LDSM.16.MT88.4 R24, [R170+0xe800] ;  /* 0x00e80000aa18783b */ /* 0x000eec0000004200 */
[----:B------:R-:W-:Y:S01]  /*f550*/  F2FP.BF16.F32.PACK_AB R20, R52, R51 ;  /* 0x000000333414723e */ /* 0x000fe200000010ff */
[----:B------:R-:W-:Y:S03]  /*f560*/  FADD.FTZ R51, R51, R48 ;  /* 0x0000003033337221 */ /* 0x000fe60000010000 */
[----:B------:R-:W-:Y:S01]  /*f570*/  F2FP.BF16.F32.PACK_AB R21, R54, R53 ;  /* 0x000000353615723e */ /* 0x000fe200000010ff */
[----:B------:R-:W-:Y:S01]  /*f580*/  FADD.FTZ R52, R52, R51 ;  /* 0x0000003334347221 */ /* 0x000fe20000010000 */
[----:B------:R-:W-:Y:S02]  /*f590*/  F2FP.BF16.F32.PACK_AB R22, R56, R55 ;  /* 0x000000373816723e */ /* 0x000fe400000010ff */
[----:B------:R-:W-:Y:S01]  /*f5a0*/  F2FP.BF16.F32.PACK_AB R23, R58, R57 ;  /* 0x000000393a17723e */ /* 0x000fe200000010ff */
[----:B------:R-:W-:Y:S04]  /*f5b0*/  FADD.FTZ R55, R55, R52 ;  /* 0x0000003437377221 */ /* 0x000fe80000010000 */
[----:B------:R-:W-:Y:S02]  /*f5c0*/  FADD.FTZ R55, R56, R55 ;  /* 0x0000003738377221 */ /* 0x000fe40000010000 */
[C---:B-1----:R-:W-:Y:S03]  /*f5d0*/  HMMA.16816.F32.BF16 R8, R20.reuse, R28, R8 ;  /* 0x0000001c1408723c */ /* 0x042fe60000041808 */
[----:B------:R-:W-:Y:S03]  /*f5e0*/  FADD.FTZ R60, R60, R55 ;  /* 0x000000373c3c7221 */ /* 0x000fe60000010000 */
[C---:B------:R-:W-:Y:S01]  /*f5f0*/  HMMA.16816.F32.BF16 R68, R20.reuse, R30, R68 ;  /* 0x0000001e1444723c */ /* 0x040fe20000041844 */
[----:B------:R-:W1:Y:S04]  /*f600*/  LDSM.16.MT88.4 R28, [R168+0xe800] ;  /* 0x00e80000a81c783b */ /* 0x000e680000004200 */
[----:B------:R-:W-:Y:S01]  /*f610*/  FADD.FTZ R60, R59, R60 ;  /* 0x0000003c3b3c7221 */ /* 0x000fe20000010000 */
[C---:B------:R-:W-:Y:S05]  /*f620*/  HMMA.16816.F32.BF16 R72, R20.reuse, R36, R72 ;  /* 0x000000241448723c */ /* 0x040fea0000041848 */
[----:B------:R-:W-:Y:S01]  /*f630*/  FADD.FTZ R63, R63, R60 ;  /* 0x0000003c3f3f7221 */ /* 0x000fe20000010000 */
[C---:B------:R-:W-:Y:S01]  /*f640*/  HMMA.16816.F32.BF16 R76, R20.reuse, R38, R76 ;  /* 0x00000026144c723c */ /* 0x040fe2000004184c */
[----:B------:R-:W-:Y:S04]  /*f650*/  LDSM.16.MT88.4 R36, [R168+0xac00] ;  /* 0x00ac0000a824783b */ /* 0x000fe80000004200 */
[----:B------:R-:W-:Y:S01]  /*f660*/  FADD.FTZ R193, R132, R63 ;  /* 0x0000003f84c17221 */ /* 0x000fe20000010000 */
[C---:B--2---:R-:W-:Y:S06]  /*f670*/  HMMA.16816.F32.BF16 R80, R20.reuse, R32, R80 ;  /* 0x000000201450723c */ /* 0x044fec0000041850 */
[C---:B------:R-:W-:Y:S01]  /*f680*/  HMMA.16816.F32.BF16 R84, R20.reuse, R34, R84 ;  /* 0x000000221454723c */ /* 0x040fe20000041854 */
[----:B------:R-:W2:Y:S05]  /*f690*/  LDSM.16.MT88.4 R32, [R170+0xac00] ;  /* 0x00ac0000aa20783b */ /* 0x000eaa0000004200 */
[C---:B------:R-:W-:Y:S06]  /*f6a0*/  HMMA.16816.F32.BF16 R88, R20.reuse, R40, R88 ;  /* 0x000000281458723c */ /* 0x040fec0000041858 */
[C---:B------:R-:W-:Y:S05]  /*f6b0*/  HMMA.16816.F32.BF16 R92, R20.reuse, R42, R92 ;  /* 0x0000002a145c723c */ /* 0x040fea000004185c */
[--C-:B------:R-:W-:Y:S01]  /*f6c0*/  FFMA.FTZ R40, R66, UR4, -R119.reuse ;  /* 0x0000000442287c23 */ /* 0x100fe20008010877 */
[C---:B---3--:R-:W-:Y:S05]  /*f6d0*/  HMMA.16816.F32.BF16 R12, R20.reuse, R24, R12 ;  /* 0x00000018140c723c */ /* 0x048fea000004180c */
[----:B------:R-:W-:Y:S01]  /*f6e0*/  FFMA.FTZ R119, R67, UR4, -R119 ;  /* 0x0000000443777c23 */ /* 0x000fe20008010877 */
[C---:B------:R-:W-:Y:S01]  /*f6f0*/  HMMA.16816.F32.BF16 R96, R20.reuse, R26, R96 ;  /* 0x0000001a1460723c */ /* 0x040fe20000041860 */
[----:B------:R-:W-:Y:S01]  /*f700*/  MUFU.EX2 R40, R40 ;  /* 0x0000002800287308 */ /* 0x000fe20000000800 */
[----:B------:R-:W3:Y:S04]  /*f710*/  LDSM.16.MT88.4 R24, [R170+0xcc00] ;  /* 0x00cc0000aa18783b */ /* 0x000ee80000004200 */
[C---:B-1----:R-:W-:Y:S05]  /*f720*/  HMMA.16816.F32.BF16 R100, R20.reuse, R28, R100 ;  /* 0x0000001c1464723c */ /* 0x042fea0000041864 */
[----:B------:R-:W1:Y:S01]  /*f730*/  MUFU.EX2 R119, R119 ;  /* 0x0000007700777308 */ /* 0x000e620000000800 */
[----:B------:R-:W-:Y:S01]  /*f740*/  HMMA.16816.F32.BF16 R16, R20, R30, R16 ;  /* 0x0000001e1410723c */ /* 0x000fe20000041810 */
[----:B------:R-:W4:Y:S04]  /*f750*/  LDSM.16.MT88.4 R20, [R168+0xcc00] ;  /* 0x00cc0000a814783b */ /* 0x000f280000004200 */
[----:B------:R-:W-:Y:S06]  /*f760*/  FADD.FTZ R28, R128, R129 ;  /* 0x00000081801c7221 */ /* 0x000fec0000010000 */
[----:B------:R-:W-:Y:S01]  /*f770*/  FADD.FTZ R28, R113, R28 ;  /* 0x0000001c711c7221 */ /* 0x000fe20000010000 */
[----:B-1----:R-:W-:Y:S03]  /*f780*/  F2FP.BF16.F32.PACK_AB R107, R119, R40 ;  /* 0x00000028776b723e */ /* 0x002fe600000010ff */
[----:B------:R-:W-:Y:S02]  /*f790*/  FADD.FTZ R123, R123, R28 ;  /* 0x0000001c7b7b7221 */ /* 0x000fe40000010000 */
[----:B------:R-:W-:Y:S02]  /*f7a0*/  LDSM.16.MT88.4 R28, [R168+0xec00] ;  /* 0x00ec0000a81c783b */ /* 0x000fe40000004200 */
[----:B------:R-:W-:Y:S01]  /*f7b0*/  FADD.FTZ R123, R120, R123 ;  /* 0x0000007b787b7221 */ /* 0x000fe20000010000 */
[C---:B--2---:R-:W-:Y:S05]  /*f7c0*/  HMMA.16816.F32.BF16 R112, R104.reuse, R32, R8 ;  /* 0x000000206870723c */ /* 0x044fea0000041808 */
[----:B------:R-:W1:Y:S01]  /*f7d0*/  LDSM.16.MT88.4 R8, [R170+0xec00] ;  /* 0x00ec0000aa08783b */ /* 0x000e620000004200 */
[----:B------:R-:W-:Y:S01]  /*f7e0*/  FADD.FTZ R108, R108, R123 ;  /* 0x0000007b6c6c7221 */ /* 0x000fe20000010000 */
[C---:B------:R-:W-:Y:S04]  /*f7f0*/  HMMA.16816.F32.BF16 R68, R104.reuse, R34, R68 ;  /* 0x000000226844723c */ /* 0x040fe80000041844 */
[----:B------:R-:W-:Y:S02]  /*f800*/  FADD.FTZ R108, R111, R108 ;  /* 0x0000006c6f6c7221 */ /* 0x000fe40000010000 */
[C---:B------:R-:W-:Y:S05]  /*f810*/  HMMA.16816.F32.BF16 R72, R104.reuse, R36, R72 ;  /* 0x000000246848723c */ /* 0x040fea0000041848 */
[----:B------:R-:W-:Y:S01]  /*f820*/  FADD.FTZ R147, R147, R108 ;  /* 0x0000006c93937221 */ /* 0x000fe20000010000 */
[C---:B------:R-:W-:Y:S05]  /*f830*/  HMMA.16816.F32.BF16 R76, R104.reuse, R38, R76 ;  /* 0x00000026684c723c */ /* 0x040fea000004184c */
[----:B------:R-:W-:Y:S01]  /*f840*/  FADD.FTZ R116, R116, R147 ;  /* 0x0000009374747221 */ /* 0x000fe20000010000 */
[C---:B---3--:R-:W-:Y:S05]  /*f850*/  HMMA.16816.F32.BF16 R80, R104.reuse, R24, R80 ;  /* 0x000000186850723c */ /* 0x048fea0000041850 */
[----:B------:R-:W-:Y:S01]  /*f860*/  FADD.FTZ R151, R151, R116 ;  /* 0x0000007497977221 */ /* 0x000fe20000010000 */
[C---:B------:R-:W-:Y:S05]  /*f870*/  HMMA.16816.F32.BF16 R84, R104.reuse, R26, R84 ;  /* 0x0000001a6854723c */ /* 0x040fea0000041854 */
[----:B------:R-:W-:Y:S01]  /*f880*/  FADD.FTZ R146, R146, R151 ;  /* 0x0000009792927221 */ /* 0x000fe20000010000 */
[C---:B----4-:R-:W-:Y:S05]  /*f890*/  HMMA.16816.F32.BF16 R88, R104.reuse, R20, R88 ;  /* 0x000000146858723c */ /* 0x050fea0000041858 */
[----:B------:R-:W-:Y:S01]  /*f8a0*/  FADD.FTZ R45, R45, R146 ;  /* 0x000000922d2d7221 */ /* 0x000fe20000010000 */
[C---:B------:R-:W-:Y:S05]  /*f8b0*/  HMMA.16816.F32.BF16 R92, R104.reuse, R22, R92 ;  /* 0x00000016685c723c */ /* 0x040fea000004185c */
[----:B------:R-:W-:Y:S01]  /*f8c0*/  FADD.FTZ R46, R46, R45 ;  /* 0x0000002d2e2e7221 */ /* 0x000fe20000010000 */
[C---:B-1----:R-:W-:Y:S05]  /*f8d0*/  HMMA.16816.F32.BF16 R108, R104.reuse, R8, R12 ;  /* 0x00000008686c723c */ /* 0x042fea000004180c */
[----:B------:R-:W-:Y:S01]  /*f8e0*/  FADD.FTZ R49, R49, R46 ;  /* 0x0000002e31317221 */ /* 0x000fe20000010000 */
[C---:B------:R-:W-:Y:S05]  /*f8f0*/  HMMA.16816.F32.BF16 R96, R104.reuse, R10, R96 ;  /* 0x0000000a6860723c */ /* 0x040fea0000041860 */
[----:B------:R-:W-:Y:S01]  /*f900*/  FADD.FTZ R50, R50, R49 ;  /* 0x0000003132327221 */ /* 0x000fe20000010000 */
[C---:B------:R-:W-:Y:S05]  /*f910*/  HMMA.16816.F32.BF16 R100, R104.reuse, R28, R100 ;  /* 0x0000001c6864723c */ /* 0x040fea0000041864 */
[----:B------:R-:W-:Y:S01]  /*f920*/  FADD.FTZ R53, R53, R50 ;  /* 0x0000003235357221 */ /* 0x000fe20000010000 */
[----:B------:R-:W-:Y:S05]  /*f930*/  HMMA.16816.F32.BF16 R104, R104, R30, R16 ;  /* 0x0000001e6868723c */ /* 0x000fea0000041810 */
[----:B------:R-:W-:Y:S06]  /*f940*/  FADD.FTZ R54, R54, R53 ;  /* 0x0000003536367221 */ /* 0x000fec0000010000 */
[----:B------:R-:W-:Y:S04]  /*f950*/  FADD.FTZ R57, R57, R54 ;  /* 0x0000003639397221 */ /* 0x000fe80000010000 */
[----:B------:R-:W-:Y:S04]  /*f960*/  FADD.FTZ R58, R58, R57 ;  /* 0x000000393a3a7221 */ /* 0x000fe80000010000 */
[----:B------:R-:W-:Y:S04]  /*f970*/  FADD.FTZ R61, R61, R58 ;  /* 0x0000003a3d3d7221 */ /* 0x000fe80000010000 */
[----:B------:R-:W-:Y:S04]  /*f980*/  FADD.FTZ R61, R62, R61 ;  /* 0x0000003d3e3d7221 */ /* 0x000fe80000010000 */
[----:B------:R-:W-:Y:S04]  /*f990*/  FADD.FTZ R40, R40, R61 ;  /* 0x0000003d28287221 */ /* 0x000fe80000010000 */
[----:B------:R-:W-:Y:S01]  /*f9a0*/  FADD.FTZ R194, R119, R40 ;  /* 0x0000002877c27221 */ /* 0x000fe20000010000 */
[----:B------:R-:W-:Y:S06]  /*f9b0*/  @P0 BRA `(.L_x_742) ;  /* 0xffffffc000ac0947 */ /* 0x000fec000383ffff */
.L_x_738:
[----:B------:R-:W1:Y:S01]  /*f9c0*/  SHFL.BFLY PT, R8, R193, 0x2, 0x1f ;  /* 0x0c401f00c1087f89 */ /* 0x000e6200000e0000 */
[----:B------:R-:W-:Y:S01]  /*f9d0*/  MOV R6, 0x3f800000 ;  /* 0x3f80000000067802 */ /* 0x000fe20000000f00 */
[----:B------:R-:W2:Y:S01]  /*f9e0*/  S2UR UR4, SR_CgaCtaId ;  /* 0x00000000000479c3 */ /* 0x000ea20000008800 */
[----:B------:R-:W-:Y:S01]  /*f9f0*/  MOV R7, 0x3f800000 ;  /* 0x3f80000000077802 */ /* 0x000fe20000000f00 */
[----:B------:R-:W3:Y:S01]  /*fa00*/  SHFL.BFLY PT, R9, R194, 0x2, 0x1f ;  /* 0x0c401f00c2097f89 */ /* 0x000ee200000e0000 */
[----:B------:R-:W-:Y:S01]  /*fa10*/  UMOV UR5, 0x400 ;  /* 0x0000040000057882 */ /* 0x000fe20000000000 */
[----:B------:R-:W-:Y:S01]  /*fa20*/  MOV R16, 0x7f800000 ;  /* 0x7f80000000107802 */ /* 0x000fe20000000f00 */
[----:B------:R-:W4:Y:S01]  /*fa30*/  S2R R3, SR_TID.X ;  /* 0x0000000000037919 */ /* 0x000f220000002100 */
[----:B-1----:R-:W-:Y:S01]  /*fa40*/  FADD.FTZ R8, R8, R193 ;  /* 0x000000c108087221 */ /* 0x002fe20000010000 */
[----:B--2---:R-:W-:Y:S01]  /*fa50*/  ULEA UR4, UR4, UR5, 0x18 ;  /* 0x0000000504047291 */ /* 0x004fe2000f8ec03f */
[----:B---3--:R-:W-:-:S03]  /*fa60*/  FADD.FTZ R9, R9, R194 ;  /* 0x000000c209097221 */ /* 0x008fc60000010000 */
[----:B------:R-:W1:Y:S04]  /*fa70*/  SHFL.BFLY PT, R5, R8, 0x1, 0x1f ;  /* 0x0c201f0008057f89 */ /* 0x000e6800000e0000 */
[----:B------:R-:W2:Y:S01]  /*fa80*/  SHFL.BFLY PT, R4, R9, 0x1, 0x1f ;  /* 0x0c201f0009047f89 */ /* 0x000ea200000e0000 */
[----:B-1----:R-:W-:Y:S01]  /*fa90*/  FADD.FTZ R5, R8, R5 ;  /* 0x0000000508057221 */ /* 0x002fe20000010000 */
[----:B--2---:R-:W-:-:S04]  /*faa0*/  FADD.FTZ R4, R9, R4 ;  /* 0x0000000409047221 */ /* 0x004fc80000010000 */
[----:B------:R-:W-:Y:S02]  /*fab0*/  FSETP.NE.FTZ.AND P3, PT, R5, RZ, PT ;  /* 0x000000ff0500720b */ /* 0x000fe40003f75000 */
[----:B------:R-:W-:-:S11]  /*fac0*/  FSETP.NE.FTZ.AND P2, PT, R4, RZ, PT ;  /* 0x000000ff0400720b */ /* 0x000fd60003f55000 */
[----:B------:R-:W1:Y:S01]  /*fad0*/  @P3 MUFU.RCP R6, R5 ;  /* 0x0000000500063308 */ /* 0x000e620000001000 */
[----:B------:R-:W2:Y:S07]  /*fae0*/  @P3 LDC R23, c[0x0][0x2e8] ;  /* 0x0000ba00ff173b82 */ /* 0x000eae0000000800 */
[----:B------:R-:W3:Y:S01]  /*faf0*/  @P2 MUFU.RCP R7, R4 ;  /* 0x0000000400072308 */ /* 0x000ee20000001000 */
[----:B------:R-:W2:Y:S07]  /*fb00*/  @P2 LDC R21, c[0x0][0x2e8] ;  /* 0x0000ba00ff152b82 */ /* 0x000eae0000000800 */
[----:B------:R-:W-:Y:S01]  /*fb10*/  @P2 MUFU.LG2 R4, R4 ;  /* 0x0000000400042308 */ /* 0x000fe20000000c00 */
[C---:B-1----:R-:W-:Y:S01]  /*fb20*/  FMUL.FTZ R112, R6.reuse, R112 ;  /* 0x0000007006707220 */ /* 0x042fe20000410000 */
[C---:B------:R-:W-:Y:S01]  /*fb30*/  FMUL.FTZ R113, R6.reuse, R113 ;  /* 0x0000007106717220 */ /* 0x040fe20000410000 */
        /* <DEDUP_REMOVED lines=21> */
[----:B------:R-:W-:Y:S01]  /*fc90*/  FMUL.FTZ R105, R6, R105 ;  /* 0x0000006906697220 */ /* 0x000fe20000410000 */
[----:B----4-:R-:W-:Y:S01]  /*fca0*/  SHF.R.S32.HI R6, RZ, 0x1f, R3 ;  /* 0x0000001fff067819 */ /* 0x010fe20000011403 */
[C---:B---3--:R-:W-:Y:S01]  /*fcb0*/  FMUL.FTZ R115, R7.reuse, R115 ;  /* 0x0000007307737220 */ /* 0x048fe20000410000 */
[C---:B------:R-:W-:Y:S01]  /*fcc0*/  FMUL.FTZ R114, R7.reuse, R114 ;  /* 0x0000007207727220 */ /* 0x040fe20000410000 */
[C---:B------:R-:W-:Y:S01]  /*fcd0*/  FMUL.FTZ R71, R7.reuse, R71 ;  /* 0x0000004707477220 */ /* 0x040fe20000410000 */
[C---:B------:R-:W-:Y:S01]  /*fce0*/  LEA.HI R8, R6.reuse, R3, RZ, 0x2 ;  /* 0x0000000306087211 */ /* 0x040fe200078f10ff */
        /* <DEDUP_REMOVED lines=21> */
[----:B------:R-:W-:Y:S01]  /*fe40*/  SHF.R.S32.HI R7, RZ, 0x2, R8 ;  /* 0x00000002ff077819 */ /* 0x000fe20000011408 */
[----:B------:R-:W1:Y:S01]  /*fe50*/  @P3 MUFU.LG2 R5, R5 ;  /* 0x0000000500053308 */ /* 0x000e620000000c00 */
[----:B------:R-:W-:-:S02]  /*fe60*/  LEA.HI R6, R6, R3, RZ, 0x5 ;  /* 0x0000000306067211 */ /* 0x000fc400078f28ff */
[----:B------:R-:W-:Y:S02]  /*fe70*/  SHF.R.S32.HI R10, RZ, 0x1f, R7 ;  /* 0x0000001fff0a7819 */ /* 0x000fe40000011407 */
[----:B------:R-:W-:Y:S02]  /*fe80*/  LOP3.LUT R12, R8, 0xfffffffc, RZ, 0xc0, !PT ;  /* 0xfffffffc080c7812 */ /* 0x000fe400078ec0ff */
[----:B------:R-:W-:Y:S02]  /*fe90*/  LEA.HI R10, R10, R7, RZ, 0x3 ;  /* 0x000000070a0a7211 */ /* 0x000fe400078f18ff */
[----:B------:R-:W-:Y:S01]  /*fea0*/  SHF.R.S32.HI R11, RZ, 0x5, R6 ;  /* 0x00000005ff0b7819 */ /* 0x000fe20000011406 */
[----:B------:R-:W-:Y:S01]  /*feb0*/  IMAD.IADD R12, R3, 0x1, -R12 ;  /* 0x00000001030c7824 */ /* 0x000fe200078e0a0c */
[----:B------:R-:W-:Y:S02]  /*fec0*/  LOP3.LUT R10, R10, 0xfffffff8, RZ, 0xc0, !PT ;  /* 0xfffffff80a0a7812 */ /* 0x000fe400078ec0ff */
[----:B------:R-:W-:Y:S01]  /*fed0*/  F2FP.BF16.F32.PACK_AB R112, R113, R112 ;  /* 0x000000707170723e */ /* 0x000fe200000010ff */
[----:B------:R-:W-:Y:S01]  /*fee0*/  IMAD R12, R11, 0x100, R12 ;  /* 0x000001000b0c7824 */ /* 0x000fe200078e020c */
[----:B------:R-:W-:-:S02]  /*fef0*/  IADD3 R10, R7, -R10, RZ ;  /* 0x8000000a070a7210 */ /* 0x000fc40007ffe0ff */
[----:B------:R-:W-:Y:S02]  /*ff00*/  F2FP.BF16.F32.PACK_AB R114, R115, R114 ;  /* 0x000000727372723e */ /* 0x000fe400000010ff */
[C---:B------:R-:W-:Y:S02]  /*ff10*/  LEA.HI R9, R10.reuse, R10, RZ, 0x1 ;  /* 0x0000000a0a097211 */ /* 0x040fe400078f08ff */
[----:B------:R-:W-:Y:S02]  /*ff20*/  F2FP.BF16.F32.PACK_AB R68, R69, R68 ;  /* 0x000000444544723e */ /* 0x000fe400000010ff */
[----:B------:R-:W-:Y:S02]  /*ff30*/  LOP3.LUT R13, R9, 0x3fffffe, RZ, 0xc0, !PT ;  /* 0x03fffffe090d7812 */ /* 0x000fe400078ec0ff */
[----:B------:R-:W-:Y:S02]  /*ff40*/  SHF.R.S32.HI R9, RZ, 0x1, R9 ;  /* 0x00000001ff097819 */ /* 0x000fe40000011409 */
[----:B------:R-:W-:-:S02]  /*ff50*/  IADD3 R13, R10, -R13, RZ ;  /* 0x8000000d0a0d7210 */ /* 0x000fc40007ffe0ff */
[----:B------:R-:W-:Y:S02]  /*ff60*/  SHF.L.U32 R10, R9, 0x6, RZ ;  /* 0x00000006090a7819 */ /* 0x000fe400000006ff */
[----:B------:R-:W-:Y:S02]  /*ff70*/  LEA R12, R13, R12, 0x4 ;  /* 0x0000000c0d0c7211 */ /* 0x000fe400078e20ff */
[C---:B------:R-:W-:Y:S02]  /*ff80*/  LOP3.LUT R13, R9.reuse, 0x1, RZ, 0xc0, !PT ;  /* 0x00000001090d7812 */ /* 0x040fe400078ec0ff */
[----:B------:R-:W-:Y:S01]  /*ff90*/  LOP3.LUT P0, RZ, R9, 0x2, RZ, 0xc0, !PT ;  /* 0x0000000209ff7812 */ /* 0x000fe2000780c0ff */
[----:B------:R-:W-:Y:S01]  /*ffa0*/  IMAD.MOV.U32 R9, RZ, RZ, 0x20 ;  /* 0x00000020ff097424 */ /* 0x000fe200078e00ff */
[----:B------:R-:W-:Y:S02]  /*ffb0*/  LOP3.LUT R10, R10, 0xc0, RZ, 0xc0, !PT ;  /* 0x000000c00a0a7812 */ /* 0x000fe400078ec0ff */
[----:B------:R-:W-:-:S02]  /*ffc0*/  ISETP.NE.U32.AND P1, PT, R13, 0x1, PT ;  /* 0x000000010d00780c */ /* 0x000fc40003f25070 */
[----:B------:R-:W-:Y:S02]  /*ffd0*/  LEA.HI R15, R10, R10, RZ, 0x1d ;  /* 0x0000000a0a0f7211 */ /* 0x000fe400078fe8ff */
[----:B------:R-:W-:Y:S02]  /*ffe0*/  SEL R10, R9, 0xffffffe0, !P0 ;  /* 0xffffffe0090a7807 */ /* 0x000fe40004000000 */
[----:B------:R-:W-:Y:S02]  /*fff0*/  ISETP.NE.AND P0, PT, R180, -0x1, PT ;  /* 0xffffffffb400780c */ /* 0x000fe40003f05270 */
[----:B------:R-:W-:Y:S02]  /*10000*/  LEA R12, R12, R15, 0x1 ;  /* 0x0000000f0c0c7211 */ /* 0x000fe400078e08ff */
[----:B------:R-:W-:Y:S02]  /*10010*/  F2FP.BF16.F32.PACK_AB R70, R71, R70 ;  /* 0x000000464746723e */ /* 0x000fe400000010ff */
[----:B------:R-:W-:Y:S01]  /*10020*/  LEA R15, R12, UR4, 0x1 ;  /* 0x000000040c0f7c11 */ /* 0x000fe2000f8e08ff */
[----:B------:R-:W-:Y:S01]  /*10030*/  ULDC.U8 UR4, c[0x0][0x3d8] ;  /* 0x0000f60000047ab9 */ /* 0x000fe20000000000 */
[----:B------:R-:W-:-:S02]  /*10040*/  F2FP.BF16.F32.PACK_AB R72, R73, R72 ;  /* 0x000000484948723e */ /* 0x000fc400000010ff */
[C---:B------:R-:W-:Y:S01]  /*10050*/  IADD3 R17, R15.reuse, -0x10, RZ ;  /* 0xfffffff00f117810 */ /* 0x040fe20007ffe0ff */
[----:B------:R-:W-:Y:S01]  /*10060*/  STS [R15], R112 ;  /* 0x000000700f007388 */ /* 0x000fe20000000800 */
[----:B------:R-:W-:Y:S01]  /*10070*/  @P1 IADD3 R17, R15, 0x10, RZ ;  /* 0x000000100f111810 */ /* 0x000fe20007ffe0ff */
[----:B------:R-:W3:Y:S01]  /*10080*/  @P0 LDC.64 R12, c[0x0][0x298] ;  /* 0x0000a600ff0c0b82 */ /* 0x000ee20000000a00 */
[----:B------:R-:W-:Y:S01]  /*10090*/  F2FP.BF16.F32.PACK_AB R74, R75, R74 ;  /* 0x0000004a4b4a723e */ /* 0x000fe200000010ff */
[----:B------:R-:W-:Y:S01]  /*100a0*/  STS [R15+0x200], R114 ;  /* 0x000200720f007388 */ /* 0x000fe20000000800 */
[----:B------:R-:W-:Y:S01]  /*100b0*/  IADD3 R19, R15, R10, RZ ;  /* 0x0000000a0f137210 */ /* 0x000fe20007ffe0ff */
[----:B------:R-:W-:Y:S01]  /*100c0*/  IMAD.IADD R9, R10, 0x1, R17 ;  /* 0x000000010a097824 */ /* 0x000fe200078e0211 */
[----:B------:R-:W-:Y:S01]  /*100d0*/  F2FP.BF16.F32.PACK_AB R76, R77, R76 ;  /* 0x0000004c4d4c723e */ /* 0x000fe200000010ff */
[----:B------:R-:W-:Y:S01]  /*100e0*/  STS [R17], R68 ;  /* 0x0000004411007388 */ /* 0x000fe20000000800 */
[----:B------:R-:W-:-:S02]  /*100f0*/  F2FP.BF16.F32.PACK_AB R78, R79, R78 ;  /* 0x0000004e4f4e723e */ /* 0x000fc400000010ff */
[----:B------:R-:W-:Y:S01]  /*10100*/  F2FP.BF16.F32.PACK_AB R80, R81, R80 ;  /* 0x000000505150723e */ /* 0x000fe200000010ff */
[----:B------:R-:W-:Y:S01]  /*10110*/  STS [R17+0x200], R70 ;  /* 0x0002004611007388 */ /* 0x000fe20000000800 */
[----:B------:R-:W-:Y:S02]  /*10120*/  F2FP.BF16.F32.PACK_AB R82, R83, R82 ;  /* 0x000000525352723e */ /* 0x000fe400000010ff */
[----:B------:R-:W-:Y:S01]  /*10130*/  F2FP.BF16.F32.PACK_AB R84, R85, R84 ;  /* 0x000000545554723e */ /* 0x000fe200000010ff */
[----:B------:R-:W-:Y:S01]  /*10140*/  STS [R19], R72 ;  /* 0x0000004813007388 */ /* 0x000fe20000000800 */
[----:B------:R-:W-:Y:S02]  /*10150*/  F2FP.BF16.F32.PACK_AB R86, R87, R86 ;  /* 0x000000565756723e */ /* 0x000fe400000010ff */
[----:B------:R-:W-:Y:S01]  /*10160*/  F2FP.BF16.F32.PACK_AB R88, R89, R88 ;  /* 0x000000585958723e */ /* 0x000fe200000010ff */
[----:B------:R-:W-:Y:S01]  /*10170*/  STS [R19+0x200], R74 ;  /* 0x0002004a13007388 */ /* 0x000fe20000000800 */
[----:B------:R-:W-:-:S02]  /*10180*/  F2FP.BF16.F32.PACK_AB R90, R91, R90 ;  /* 0x0000005a5b5a723e */ /* 0x000fc400000010ff */
[----:B------:R-:W-:Y:S01]  /*10190*/  F2FP.BF16.F32.PACK_AB R92, R93, R92 ;  /* 0x0000005c5d5c723e */ /* 0x000fe200000010ff */
[----:B------:R-:W-:Y:S01]  /*101a0*/  STS [R9], R76 ;  /* 0x0000004c09007388 */ /* 0x000fe20000000800 */
[----:B------:R-:W-:Y:S02]  /*101b0*/  F2FP.BF16.F32.PACK_AB R94, R95, R94 ;  /* 0x0000005e5f5e723e */ /* 0x000fe400000010ff */
[----:B------:R-:W-:Y:S01]  /*101c0*/  F2FP.BF16.F32.PACK_AB R108, R109, R108 ;  /* 0x0000006c6d6c723e */ /* 0x000fe200000010ff */
[----:B------:R-:W-:Y:S01]  /*101d0*/  STS [R9+0x200], R78 ;  /* 0x0002004e09007388 */ /* 0x000fe20000000800 */
[----:B------:R-:W-:Y:S02]  /*101e0*/  F2FP.BF16.F32.PACK_AB R110, R111, R110 ;  /* 0x0000006e6f6e723e */ /* 0x000fe400000010ff */
[----:B------:R-:W-:Y:S01]  /*101f0*/  F2FP.BF16.F32.PACK_AB R96, R97, R96 ;  /* 0x000000606160723e */ /* 0x000fe200000010ff */
[----:B------:R-:W-:Y:S01]  /*10200*/  STS [R15+0x1000], R80 ;  /* 0x001000500f007388 */ /* 0x000fe20000000800 */
[----:B------:R-:W-:-:S02]  /*10210*/  F2FP.BF16.F32.PACK_AB R98, R99, R98 ;  /* 0x000000626362723e */ /* 0x000fc400000010ff */
[----:B------:R-:W-:Y:S01]  /*10220*/  F2FP.BF16.F32.PACK_AB R100, R101, R100 ;  /* 0x000000646564723e */ /* 0x000fe200000010ff */
[----:B------:R-:W-:Y:S01]  /*10230*/  STS [R15+0x1200], R82 ;  /* 0x001200520f007388 */ /* 0x000fe20000000800 */
[----:B------:R-:W-:Y:S02]  /*10240*/  F2FP.BF16.F32.PACK_AB R102, R103, R102 ;  /* 0x000000666766723e */ /* 0x000fe400000010ff */
[----:B------:R-:W-:Y:S01]  /*10250*/  F2FP.BF16.F32.PACK_AB R104, R105, R104 ;  /* 0x000000686968723e */ /* 0x000fe200000010ff */
[----:B------:R-:W-:Y:S01]  /*10260*/  STS [R17+0x1000], R84 ;  /* 0x0010005411007388 */ /* 0x000fe20000000800 */
[----:B------:R-:W-:Y:S02]  /*10270*/  F2FP.BF16.F32.PACK_AB R106, R107, R106 ;  /* 0x0000006a6b6a723e */ /* 0x000fe400000010ff */
[----:B------:R-:W-:Y:S01]  /*10280*/  ISETP.NE.AND P1, PT, RZ, UR4, PT ;  /* 0x00000004ff007c0c */ /* 0x000fe2000bf25270 */
[----:B------:R-:W-:Y:S01]  /*10290*/  STS [R17+0x1200], R86 ;  /* 0x0012005611007388 */ /* 0x000fe20000000800 */
[----:B------:R-:W-:-:S03]  /*102a0*/  MOV R10, 0x7f800000 ;  /* 0x7f800000000a7802 */ /* 0x000fc60000000f00 */
[----:B------:R-:W-:Y:S04]  /*102b0*/  STS [R19+0x1000], R88 ;  /* 0x0010005813007388 */ /* 0x000fe80000000800 */
[----:B------:R-:W-:Y:S04]  /*102c0*/  STS [R19+0x1200], R90 ;  /* 0x0012005a13007388 */ /* 0x000fe80000000800 */
[----:B------:R-:W-:Y:S04]  /*102d0*/  STS [R9+0x1000], R92 ;  /* 0x0010005c09007388 */ /* 0x000fe80000000800 */
[----:B------:R-:W-:Y:S04]  /*102e0*/  STS [R9+0x1200], R94 ;  /* 0x0012005e09007388 */ /* 0x000fe80000000800 */
[----:B------:R-:W-:Y:S04]  /*102f0*/  STS [R15+0x2000], R108 ;  /* 0x0020006c0f007388 */ /* 0x000fe80000000800 */
[----:B------:R3:W-:Y:S04]  /*10300*/  STS [R15+0x2200], R110 ;  /* 0x0022006e0f007388 */ /* 0x0007e80000000800 */
[----:B------:R-:W-:Y:S04]  /*10310*/  STS [R17+0x2000], R96 ;  /* 0x0020006011007388 */ /* 0x000fe80000000800 */
[----:B------:R4:W-:Y:S04]  /*10320*/  STS [R17+0x2200], R98 ;  /* 0x0022006211007388 */ /* 0x0009e80000000800 */
[----:B------:R-:W-:Y:S04]  /*10330*/  STS [R19+0x2000], R100 ;  /* 0x0020006413007388 */ /* 0x000fe80000000800 */
[----:B------:R-:W-:Y:S04]  /*10340*/  STS [R19+0x2200], R102 ;  /* 0x0022006613007388 */ /* 0x000fe80000000800 */
[----:B------:R-:W-:Y:S04]  /*10350*/  STS [R9+0x2000], R104 ;  /* 0x0020006809007388 */ /* 0x000fe80000000800 */
[----:B------:R5:W-:Y:S01]  /*10360*/  STS [R9+0x2200], R106 ;  /* 0x0022006a09007388 */ /* 0x000be20000000800 */
[----:B---3--:R-:W-:-:S04]  /*10370*/  @P0 IMAD.WIDE.U32 R14, R180, R12, RZ ;  /* 0x0000000cb40e0225 */ /* 0x008fc800078e00ff */
[----:B----4-:R-:W-:Y:S02]  /*10380*/  @P0 IMAD R17, R180, R13, R15 ;  /* 0x0000000db4110224 */ /* 0x010fe400078e020f */
[----:B-1----:R-:W-:Y:S01]  /*10390*/  @P3 FMUL.FTZ R13, R5, 0.69314718246459960938 ;  /* 0x3f317218050d3820 */ /* 0x002fe20000410000 */
[----:B-----5:R-:W-:Y:S01]  /*103a0*/  @P2 FMUL.FTZ R9, R4, 0.69314718246459960938 ;  /* 0x3f31721804092820 */ /* 0x020fe20000410000 */
[----:B------:R-:W-:Y:S01]  /*103b0*/  @P0 MOV R4, R14 ;  /* 0x0000000e00040202 */ /* 0x000fe20000000f00 */
[----:B--2---:R-:W-:Y:S06]  /*103c0*/  @P0 BRA `(.L_x_743) ;  /* 0x0000000000200947 */ /* 0x004fec0003800000 */
[----:B------:R-:W1:Y:S01]  /*103d0*/  S2R R15, SR_CTAID.Y ;  /* 0x00000000000f7919 */ /* 0x000e620000002600 */
[----:B------:R-:W2:Y:S01]  /*103e0*/  LDC.64 R4, c[0x0][0x290] ;  /* 0x0000a400ff047b82 */ /* 0x000ea20000000a00 */
[----:B-1----:R-:W-:Y:S01]  /*103f0*/  SHF.R.S32.HI R17, RZ, 0x1f, R15 ;  /* 0x0000001fff117819 */ /* 0x002fe2000001140f */
[----:B--2---:R-:W-:-:S04]  /*10400*/  IMAD.WIDE.U32 R18, R15, R4, RZ ;  /* 0x000000040f127225 */ /* 0x004fc800078e00ff */
[----:B------:R-:W-:Y:S01]  /*10410*/  IMAD R12, R17, R4, RZ ;  /* 0x00000004110c7224 */ /* 0x000fe200078e02ff */
[----:B------:R-:W-:-:S03]  /*10420*/  MOV R4, R18 ;  /* 0x0000001200047202 */ /* 0x000fc60000000f00 */
[----:B------:R-:W-:-:S05]  /*10430*/  IMAD R5, R15, R5, R12 ;  /* 0x000000050f057224 */ /* 0x000fca00078e020c */
[----:B------:R-:W-:Y:S02]  /*10440*/  IADD3 R17, R19, R5, RZ ;  /* 0x0000000513117210 */ /* 0x000fe40007ffe0ff */
.L_x_743:
[----:B------:R-:W-:Y:S01]  /*10450*/  @P3 FFMA.FTZ R10, R2, R23, R13 ;  /* 0x00000017020a3223 */ /* 0x000fe2000001000d */
[----:B------:R-:W-:Y:S01]  /*10460*/  @P2 FFMA.FTZ R16, R0, R21, R9 ;  /* 0x0000001500102223 */ /* 0x000fe20000010009 */
[----:B------:R-:W-:Y:S06]  /*10470*/  @!P1 BRA `(.L_x_744) ;  /* 0x00000000001c9947 */ /* 0x000fec0003800000 */
[----:B------:R-:W1:Y:S01]  /*10480*/  S2R R9, SR_CTAID.Y ;  /* 0x0000000000097919 */ /* 0x000e620000002600 */
[----:B------:R-:W1:Y:S01]  /*10490*/  LDC R0, c[0x0][0x2c4] ;  /* 0x0000b100ff007b82 */ /* 0x000e620000000800 */
[----:B------:R-:W2:Y:S07]  /*104a0*/  S2R R5, SR_CTAID.Z ;  /* 0x0000000000057919 */ /* 0x000eae0000002700 */
[----:B------:R-:W2:Y:S01]  /*104b0*/  LDC R2, c[0x0][0x2e4] ;  /* 0x0000b900ff027b82 */ /* 0x000ea20000000800 */
[----:B-1----:R-:W-:-:S04]  /*104c0*/  @!P0 IMAD R180, R9, R0, RZ ;  /* 0x0000000009b48224 */ /* 0x002fc800078e02ff */
[----:B--2---:R-:W-:Y:S01]  /*104d0*/  IMAD R180, R5, R2, R180 ;  /* 0x0000000205b47224 */ /* 0x004fe200078e02b4 */
[----:B------:R-:W-:Y:S06]  /*104e0*/  BRA `(.L_x_745) ;  /* 0x0000000000187947 */ /* 0x000fec0003800000 */
.L_x_744:
[----:B------:R-:W1:Y:S01]  /*104f0*/  S2R R5, SR_CTAID.Z ;  /* 0x0000000000057919 */ /* 0x000e620000002700 */
[----:B------:R-:W1:Y:S01]  /*10500*/  LDC R0, c[0x0][0x270] ;  /* 0x00009c00ff007b82 */ /* 0x000e620000000800 */
[----:B------:R-:W1:Y:S07]  /*10510*/  S2R R2, SR_CTAID.Y ;  /* 0x0000000000027919 */ /* 0x000e6e0000002600 */
[----:B------:R-:W2:Y:S01]  /*10520*/  LDC R180, c[0x0][0x2c4] ;  /* 0x0000b100ffb47b82 */ /* 0x000ea20000000800 */
[----:B-1----:R-:W-:-:S04]  /*10530*/  IMAD R9, R2, R0, R5 ;  /* 0x0000000002097224 */ /* 0x002fc800078e0205 */
[----:B--2---:R-:W-:-:S07]  /*10540*/  IMAD R180, R9, R180, RZ ;  /* 0x000000b409b47224 */ /* 0x004fce00078e02ff */
.L_x_745:
[----:B------:R-:W-:Y:S01]  /*10550*/  BAR.SYNC.DEFER_BLOCKING 0x0 ;  /* 0x0000000000007b1d */ /* 0x000fe20000010000 */
[----:B------:R-:W-:Y:S02]  /*10560*/  LOP3.LUT R6, R6, 0xffffffe0, RZ, 0xc0, !PT ;  /* 0xffffffe006067812 */ /* 0x000fe400078ec0ff */
[----:B------:R-:W-:Y:S02]  /*10570*/  SHF.R.S32.HI R18, RZ, 0x1f, R11 ;  /* 0x0000001fff127819 */ /* 0x000fe4000001140b */
[----:B------:R-:W-:Y:S01]  /*10580*/  SHF.R.S32.HI R185, RZ, 0x1f, R184 ;  /* 0x0000001fffb97819 */ /* 0x000fe200000114b8 */
[----:B------:R-:W-:Y:S01]  /*10590*/  IMAD.IADD R3, R3, 0x1, -R6 ;  /* 0x0000000103037824 */ /* 0x000fe200078e0a06 */
[----:B------:R-:W-:Y:S01]  /*105a0*/  LEA.HI R9, R18, R11, RZ, 0x2 ;  /* 0x0000000b12097211 */ /* 0x000fe200078f10ff */
[----:B------:R-:W1:Y:S01]  /*105b0*/  S2R R2, SR_CTAID.X ;  /* 0x0000000000027919 */ /* 0x000e620000002500 */
[----:B------:R-:W-:Y:S01]  /*105c0*/  ULDC.64 UR6, c[0x0][0x298] ;  /* 0x0000a60000067ab9 */ /* 0x000fe20000000a00 */
[----:B------:R-:W-:Y:S01]  /*105d0*/  LEA.HI.SX32 R19, R8, 0x20, 0x1e ;  /* 0x0000002008137811 */ /* 0x000fe200078ff2ff */
[----:B------:R-:W-:Y:S01]  /*105e0*/  BSSY B0, `(.L_x_746) ;  /* 0x0000022000007945 */ /* 0x000fe20003800000 */
[----:B------:R-:W2:Y:S01]  /*105f0*/  S2R R0, SR_TID.X ;  /* 0x0000000000007919 */ /* 0x000ea20000002100 */
[----:B------:R-:W-:-:S02]  /*10600*/  LOP3.LUT P1, RZ, R3, 0x3, RZ, 0xc0, !PT ;  /* 0x0000000303ff7812 */ /* 0x000fc4000782c0ff */
[----:B------:R-:W-:-:S05]  /*10610*/  LOP3.LUT R8, R9, 0xffffffc, RZ, 0xc0, !PT ;  /* 0x0ffffffc09087812 */ /* 0x000fca00078ec0ff */
[----:B------:R-:W-:Y:S01]  /*10620*/  IMAD.IADD R11, R11, 0x1, -R8 ;  /* 0x000000010b0b7824 */ /* 0x000fe200078e0a08 */
[----:B------:R3:W4:Y:S03]  /*10630*/  LDS.128 R12, [R182+0x800] ;  /* 0x00080000b60c7984 */ /* 0x0007260000000c00 */
[----:B------:R-:W-:Y:S02]  /*10640*/  IMAD R11, R11, 0x10, R188 ;  /* 0x000000100b0b7824 */ /* 0x000fe400078e02bc */
[C---:B-1----:R-:W-:Y:S02]  /*10650*/  IMAD.SHL.U32 R6, R2.reuse, 0x40, RZ ;  /* 0x0000004002067824 */ /* 0x042fe400078e00ff */
[----:B------:R-:W-:Y:S02]  /*10660*/  IMAD R2, R2, -0x40, R183 ;  /* 0xffffffc002027824 */ /* 0x000fe400078e02b7 */
[----:B------:R-:W-:Y:S01]  /*10670*/  IMAD.WIDE.U32 R20, R6, UR6, R184 ;  /* 0x0000000606147c25 */ /* 0x000fe2000f8e00b8 */
[----:B------:R-:W-:-:S02]  /*10680*/  SHF.R.S32.HI R3, RZ, 0x1f, R6 ;  /* 0x0000001fff037819 */ /* 0x000fc40000011406 */
[----:B------:R-:W-:Y:S02]  /*10690*/  ISETP.GE.AND P4, PT, R19, R2, PT ;  /* 0x000000021300720c */ /* 0x000fe40003f86270 */
[----:B------:R-:W-:Y:S01]  /*106a0*/  IADD3 R20, P0, R4, R20, RZ ;  /* 0x0000001404147210 */ /* 0x000fe20007f1e0ff */
[----:B------:R-:W-:Y:S01]  /*106b0*/  IMAD R3, R3, UR6, RZ ;  /* 0x0000000603037c24 */ /* 0x000fe2000f8e02ff */
[----:B------:R-:W-:-:S03]  /*106c0*/  SHF.R.S32.HI R2, RZ, 0x1f, R5 ;  /* 0x0000001fff027819 */ /* 0x000fc60000011405 */
[----:B------:R-:W-:Y:S01]  /*106d0*/  IMAD R18, R6, UR7, R3 ;  /* 0x0000000706127c24 */ /* 0x000fe2000f8e0203 */
[----:B--2---:R-:W-:Y:S01]  /*106e0*/  SHF.R.S32.HI R3, RZ, 0x1f, R0 ;  /* 0x0000001fff037819 */ /* 0x004fe20000011400 */
[----:B------:R-:W-:-:S03]  /*106f0*/  IMAD.IADD R6, R183, 0x1, -R6 ;  /* 0x00000001b7067824 */ /* 0x000fc600078e0a06 */
[----:B------:R-:W-:Y:S01]  /*10700*/  IADD3.X R21, R17, R21, R18, P0, !PT ;  /* 0x0000001511157210 */ /* 0x000fe200007fe412 */
[----:B---3--:R-:W-:Y:S06]  /*10710*/  @P1 BRA `(.L_x_747) ;  /* 0x0000000000381947 */ /* 0x008fec0003800000 */
[----:B------:R-:W1:Y:S01]  /*10720*/  S2R R4, SR_CTAID.X ;  /* 0x0000000000047919 */ /* 0x000e620000002500 */
[----:B------:R-:W-:Y:S01]  /*10730*/  VIADD R8, R11, 0x8 ;  /* 0x000000080b087836 */ /* 0x000fe20000000000 */
[----:B------:R-:W-:Y:S01]  /*10740*/  ULDC.64 UR4, c[0x0][0x2b0] ;  /* 0x0000ac0000047ab9 */ /* 0x000fe20000000a00 */
[C---:B-1----:R-:W-:Y:S02]  /*10750*/  IMAD R180, R4.reuse, 0x40, R180 ;  /* 0x0000004004b47824 */ /* 0x042fe400078e02b4 */
[----:B------:R-:W-:-:S03]  /*10760*/  IMAD R183, R4, -0x40, R183 ;  /* 0xffffffc004b77824 */ /* 0x000fc600078e02b7 */
[----:B------:R-:W-:Y:S02]  /*10770*/  SHF.R.S32.HI R4, RZ, 0x1f, R180 ;  /* 0x0000001fff047819 */ /* 0x000fe400000114b4 */
[C---:B------:R-:W-:Y:S02]  /*10780*/  IADD3 R180, P0, R11.reuse, R180, RZ ;  /* 0x000000b40bb47210 */ /* 0x040fe40007f1e0ff */
[-C--:B------:R-:W-:Y:S02]  /*10790*/  ISETP.GE.AND P1, PT, R8, R183.reuse, PT ;  /* 0x000000b70800720c */ /* 0x080fe40003f26270 */
[C---:B------:R-:W-:Y:S02]  /*107a0*/  ISETP.GE.AND P2, PT, R11.reuse, R183, PT ;  /* 0x000000b70b00720c */ /* 0x040fe40003f46270 */
[----:B------:R-:W-:Y:S02]  /*107b0*/  LEA.HI.X.SX32 R11, R11, R4, 0x1, P0 ;  /* 0x000000040b0b7211 */ /* 0x000fe400000f0eff */
[----:B------:R-:W-:-:S04]  /*107c0*/  LEA R8, P0, R180, UR4, 0x2 ;  /* 0x00000004b4087c11 */ /* 0x000fc8000f8010ff */
[----:B------:R-:W-:-:S05]  /*107d0*/  LEA.HI.X R9, R180, UR5, R11, 0x2, P0 ;  /* 0x00000005b4097c11 */ /* 0x000fca00080f140b */
[----:B------:R1:W-:Y:S04]  /*107e0*/  @!P2 STG.E desc[UR10][R8.64], R10 ;  /* 0x0000000a0800a986 */ /* 0x0003e8000c10190a */
[----:B------:R1:W-:Y:S02]  /*107f0*/  @!P1 STG.E desc[UR10][R8.64+0x20], R16 ;  /* 0x0000201008009986 */ /* 0x0003e4000c10190a */
.L_x_747:
[----:B------:R-:W-:Y:S05]  /*10800*/  BSYNC B0 ;  /* 0x0000000000007941 */ /* 0x000fea0003800000 */
.L_x_746:
[----:B------:R-:W-:Y:S01]  /*10810*/  ULDC.64 UR4, c[0x0][0x2a0] ;  /* 0x0000a80000047ab9 */ /* 0x000fe20000000a00 */
[----:B-1----:R1:W2:Y:S01]  /*10820*/  LDS.128 R16, [R182+0x1000] ;  /* 0x00100000b6107984 */ /* 0x0022a20000000c00 */
[----:B------:R-:W-:Y:S01]  /*10830*/  IMAD.WIDE.U32 R24, R5, UR4, R20 ;  /* 0x0000000405187c25 */ /* 0x000fe2000f8e0014 */
[----:B------:R-:W-:Y:S01]  /*10840*/  ISETP.GE.AND P0, PT, R7, R6, PT ;  /* 0x000000060700720c */ /* 0x000fe20003f06270 */
[----:B------:R-:W-:Y:S01]  /*10850*/  BSSY B0, `(.L_x_748) ;  /* 0x0000019000007945 */ /* 0x000fe20003800000 */
[----:B------:R1:W3:Y:S01]  /*10860*/  LDS.128 R20, [R182] ;  /* 0x00000000b6147984 */ /* 0x0002e20000000c00 */
[----:B------:R-:W-:Y:S01]  /*10870*/  IMAD R2, R2, UR4, RZ ;  /* 0x0000000402027c24 */ /* 0x000fe2000f8e02ff */
[----:B------:R-:W-:Y:S02]  /*10880*/  LEA.HI R0, R3, R0, RZ, 0x2 ;  /* 0x0000000003007211 */ /* 0x000fe400078f10ff */
[----:B------:R1:W1:Y:S01]  /*10890*/  LDS.128 R8, [R182+0x2000] ;  /* 0x00200000b6087984 */ /* 0x0002620000000c00 */
[----:B------:R-:W-:Y:S01]  /*108a0*/  IMAD R5, R5, UR5, R2 ;  /* 0x0000000505057c24 */ /* 0x000fe2000f8e0202 */
[----:B------:R-:W-:-:S04]  /*108b0*/  SHF.R.S32.HI R0, RZ, 0x2, R0 ;  /* 0x00000002ff007819 */ /* 0x000fc80000011400 */
[----:B------:R-:W-:Y:S02]  /*108c0*/  SHF.R.S32.HI R0, RZ, 0x1f, R0 ;  /* 0x0000001fff007819 */ /* 0x000fe40000011400 */
[----:B------:R-:W-:Y:S01]  /*108d0*/  IADD3 R5, R5, R25, RZ ;  /* 0x0000001905057210 */ /* 0x000fe20007ffe0ff */
[----:B------:R-:W-:Y:S06]  /*108e0*/  @P0 BRA `(.L_x_749) ;  /* 0x00000000003c0947 */ /* 0x000fec0003800000 */
[----:B------:R-:W-:Y:S01]  /*108f0*/  IMAD R2, R0, UR6, RZ ;  /* 0x0000000600027c24 */ /* 0x000fe2000f8e02ff */
[----:B------:R-:W-:Y:S01]  /*10900*/  ULDC UR8, c[0x0][0x2d0] ;  /* 0x0000b40000087ab9 */ /* 0x000fe20000000800 */
[----:B------:R-:W-:Y:S01]  /*10910*/  IMAD.MOV.U32 R4, RZ, RZ, R24 ;  /* 0x000000ffff047224 */ /* 0x000fe200078e0018 */
[----:B------:R-:W-:Y:S01]  /*10920*/  ISETP.GE.AND P2, PT, R184, UR8, PT ;  /* 0x00000008b8007c0c */ /* 0x000fe2000bf46270 */
[----:B------:R-:W-:Y:S01]  /*10930*/  IMAD R2, R7, UR7, R2 ;  /* 0x0000000707027c24 */ /* 0x000fe2000f8e0202 */
[----:B------:R-:W-:Y:S01]  /*10940*/  ISETP.GE.AND P1, PT, R175, UR8, PT ;  /* 0x00000008af007c0c */ /* 0x000fe2000bf26270 */
[----:B------:R-:W-:Y:S01]  /*10950*/  IMAD.WIDE.U32 R26, R7, UR6, R4 ;  /* 0x00000006071a7c25 */ /* 0x000fe2000f8e0004 */
[----:B------:R-:W-:Y:S01]  /*10960*/  ISETP.GE.AND P0, PT, R174, UR8, PT ;  /* 0x00000008ae007c0c */ /* 0x000fe2000bf06270 */
[----:B------:R-:W-:Y:S02]  /*10970*/  ULDC.64 UR4, c[0x0][0x280] ;  /* 0x0000a00000047ab9 */ /* 0x000fe40000000a00 */
[----:B------:R-:W-:Y:S01]  /*10980*/  IMAD.IADD R2, R2, 0x1, R27 ;  /* 0x0000000102027824 */ /* 0x000fe200078e021b */
[----:B------:R-:W-:-:S04]  /*10990*/  LEA R28, P3, R26, UR4, 0x1 ;  /* 0x000000041a1c7c11 */ /* 0x000fc8000f8608ff */
[----:B------:R-:W-:-:S05]  /*109a0*/  LEA.HI.X R29, R26, UR5, R2, 0x1, P3 ;  /* 0x000000051a1d7c11 */ /* 0x000fca00098f0c02 */
[----:B---3--:R3:W-:Y:S04]  /*109b0*/  @!P2 STG.E.128 desc[UR10][R28.64], R20 ;  /* 0x000000141c00a986 */ /* 0x0087e8000c101d0a */
[----:B--2---:R3:W-:Y:S04]  /*109c0*/  @!P1 STG.E.128 desc[UR10][R28.64+0x40], R16 ;  /* 0x000040101c009986 */ /* 0x0047e8000c101d0a */
[----:B-1----:R3:W-:Y:S02]  /*109d0*/  @!P0 STG.E.128 desc[UR10][R28.64+0x80], R8 ;  /* 0x000080081c008986 */ /* 0x0027e4000c101d0a */
.L_x_749:
[----:B------:R-:W-:Y:S05]  /*109e0*/  BSYNC B0 ;  /* 0x0000000000007941 */ /* 0x000fea0003800000 */
.L_x_748:
[----:B-1-3--:R1:W3:Y:S04]  /*109f0*/  LDS.128 R8, [R182+0x1800] ;  /* 0x00180000b6087984 */ /* 0x00a2e80000000c00 */
[----:B--2---:R1:W2:Y:S01]  /*10a00*/  LDS.128 R16, [R182+0x2800] ;  /* 0x00280000b6107984 */ /* 0x0042a20000000c00 */
[----:B------:R-:W-:Y:S05]  /*10a10*/  @P4 EXIT ;  /* 0x000000000000494d */ /* 0x000fea0003800000 */
[----:B------:R-:W-:Y:S01]  /*10a20*/  IADD3 R7, P0, R7, 0x20, RZ ;  /* 0x0000002007077810 */ /* 0x000fe20007f1e0ff */
[----:B------:R-:W-:Y:S01]  /*10a30*/  IMAD.MOV.U32 R2, RZ, RZ, R24 ;  /* 0x000000ffff027224 */ /* 0x000fe200078e0018 */
[----:B------:R-:W-:Y:S01]  /*10a40*/  MOV R3, R5 ;  /* 0x0000000500037202 */ /* 0x000fe20000000f00 */
[----:B------:R-:W-:Y:S01]  /*10a50*/  ULDC.64 UR4, c[0x0][0x280] ;  /* 0x0000a00000047ab9 */ /* 0x000fe20000000a00 */
[----:B------:R-:W-:Y:S01]  /*10a60*/  ULDC UR8, c[0x0][0x2d0] ;  /* 0x0000b40000087ab9 */ /* 0x000fe20000000800 */
[----:B------:R-:W-:Y:S01]  /*10a70*/  IMAD.X R0, RZ, RZ, R0, P0 ;  /* 0x000000ffff007224 */ /* 0x000fe200000e0600 */
[----:B------:R-:W-:Y:S01]  /*10a80*/  ISETP.GE.AND P2, PT, R184, UR8, PT ;  /* 0x00000008b8007c0c */ /* 0x000fe2000bf46270 */
[----:B------:R-:W-:Y:S01]  /*10a90*/  IMAD.WIDE.U32 R2, R7, UR6, R2 ;  /* 0x0000000607027c25 */ /* 0x000fe2000f8e0002 */
[----:B------:R-:W-:-:S03]  /*10aa0*/  ISETP.GE.AND P1, PT, R175, UR8, PT ;  /* 0x00000008af007c0c */ /* 0x000fc6000bf26270 */
[----:B------:R-:W-:Y:S01]  /*10ab0*/  IMAD R0, R0, UR6, RZ ;  /* 0x0000000600007c24 */ /* 0x000fe2000f8e02ff */
[----:B------:R-:W-:-:S03]  /*10ac0*/  LEA R4, P0, R2, UR4, 0x1 ;  /* 0x0000000402047c11 */ /* 0x000fc6000f8008ff */
[----:B------:R-:W-:-:S04]  /*10ad0*/  IMAD R0, R7, UR7, R0 ;  /* 0x0000000707007c24 */ /* 0x000fc8000f8e0200 */
[----:B------:R-:W-:-:S05]  /*10ae0*/  IMAD.IADD R0, R0, 0x1, R3 ;  /* 0x0000000100007824 */ /* 0x000fca00078e0203 */
[----:B------:R-:W-:Y:S02]  /*10af0*/  LEA.HI.X R5, R2, UR5, R0, 0x1, P0 ;  /* 0x0000000502057c11 */ /* 0x000fe400080f0c00 */
[----:B------:R-:W-:-:S03]  /*10b00*/  ISETP.GE.AND P0, PT, R174, UR8, PT ;  /* 0x00000008ae007c0c */ /* 0x000fc6000bf06270 */
[----:B----4-:R4:W-:Y:S04]  /*10b10*/  @!P2 STG.E.128 desc[UR10][R4.64], R12 ;  /* 0x0000000c0400a986 */ /* 0x0109e8000c101d0a */
[----:B---3--:R4:W-:Y:S06]  /*10b20*/  @!P1 STG.E.128 desc[UR10][R4.64+0x40], R8 ;  /* 0x0000400804009986 */ /* 0x0089ec000c101d0a */
[----:B------:R-:W-:Y:S05]  /*10b30*/  @P0 EXIT ;  /* 0x000000000000094d */ /* 0x000fea0003800000 */
[----:B--2---:R-:W-:Y:S01]  /*10b40*/  STG.E.128 desc[UR10][R4.64+0x80], R16 ;  /* 0x0000801004007986 */ /* 0x004fe2000c101d0a */
[----:B------:R-:W-:Y:S05]  /*10b50*/  EXIT ;  /* 0x000000000000794d */ /* 0x000fea0003800000 */
.L_x_750:
        /* <DEDUP_REMOVED lines=10> */
.L_x_6444:


//--------------------- .text._ZN5flash24flash_fwd_splitkv_kernelI23Flash_fwd_kernel_traitsILi96ELi64ELi128ELi4ELb0ELb0EN7cutlass10bfloat16_tE19Flash_kernel_traitsILi96ELi64ELi128ELi4ES3_EELb1ELb0ELb0ELb0ELb0ELb1ELb0ELb0EEEvNS_16Flash_fwd_paramsE --------------------------
	.section	.text._ZN5flash24flash_fwd_splitkv_kernelI23Flash_fwd_kernel_traitsILi96ELi64ELi128ELi4ELb0ELb0EN7cutlass10bfloat16_tE19Flash_kernel_traitsILi96ELi64ELi128ELi4ES3_EELb1ELb0ELb0ELb0ELb0ELb1ELb0ELb0EEEvNS_16Flash_fwd_paramsE,"ax",@progbits
	.align	128
        .global         _ZN5flash24flash_fwd_splitkv_kernelI23Flash_fwd_kernel_traitsILi96ELi64ELi128ELi4ELb0ELb0EN7cutlass10bfloat16_tE19Flash_kernel_traitsILi96ELi64ELi128ELi4ES3_EELb1ELb0ELb0ELb0ELb0ELb1ELb0ELb0EEEvNS_16Flash_fwd_paramsE
        .type           _ZN5flash24flash_fwd_splitkv_kernelI23Flash_fwd_kernel_traitsILi96ELi64ELi128ELi4ELb0ELb0EN7cutlass10bfloat16_tE19Flash_kernel_traitsILi96ELi64ELi128ELi4ES3_EELb1ELb0ELb0ELb0ELb0ELb1ELb0ELb0EEEvNS_16Flash_fwd_paramsE,@function
        .size           _ZN5flash24flash_fwd_splitkv_kernelI23Flash_fwd_kernel_traitsILi96ELi64ELi128ELi4ELb0ELb0EN7cutlass10bfloat16_tE19Flash_kernel_traitsILi96ELi64ELi128ELi4ES3_EELb1ELb0ELb0ELb0ELb0ELb1ELb0ELb0EEEvNS_16Flash_fwd_paramsE,(.L_x_6445 - _ZN5flash24flash_fwd_splitkv_kernelI23Flash_fwd_kernel_traitsILi96ELi64ELi128ELi4ELb0ELb0EN7cutlass10bfloat16_tE19Flash_kernel_traitsILi96ELi64ELi128ELi4ES3_EELb1ELb0ELb0ELb0ELb0ELb1ELb0ELb0EEEvNS_16Flash_fwd_paramsE)
        .other          _ZN5flash24flash_fwd_splitkv_kernelI23Flash_fwd_kernel_traitsILi96ELi64ELi128ELi4ELb0ELb0EN7cutlass10bfloat16_tE19Flash_kernel_traitsILi96ELi64ELi128ELi4ES3_EELb1ELb0ELb0ELb0ELb0ELb1ELb0ELb0EEEvNS_16Flash_fwd_paramsE,@"STO_CUDA_ENTRY STV_DEFAULT"
_ZN5flash24flash_fwd_splitkv_kernelI23Flash_fwd_kernel_traitsILi96ELi64ELi128ELi4ELb0ELb0EN7cutlass10bfloat16_tE19Flash_kernel_traitsILi96ELi64ELi128ELi4ES3_EELb1ELb0ELb0ELb0ELb0ELb1ELb0ELb0EEEvNS_16Flash_fwd_paramsE:
.text._ZN5flash24flash_fwd_splitkv_kernelI23Flash_fwd_kernel_traitsILi96ELi64ELi128ELi4ELb0ELb0EN7cutlass10bfloat16_tE19Flash_kernel_traitsILi96ELi64ELi128ELi4ES3_EELb1ELb0ELb0ELb0ELb0ELb1ELb0ELb0EEEvNS_16Flash_fwd_paramsE:
        /* <DEDUP_REMOVED lines=38> */
.L_x_751:
[----:B------:R-:W1:Y:S02]  /*0260*/  LDC R5, c[0x0][0x2c8] ;  /* 0x0000b200ff057b82 */ /* 0x000e640000000800 */
.L_x_752:
        /* <DEDUP_REMOVED lines=47> */
[----:B------:R-:W-:Y:S02]  /*0560*/  SHF.R.S32.HI R7, RZ, 0x1f, R138 ;  /* 0x0000001fff077819 */ /* 0x000fe4000001148a */
[----:B------:R-:W-:Y:S02]  /*0570*/  ISETP.GE.AND P1, PT, R0, R181, PT ;  /* 0x000000b50000720c */ /* 0x000fe40003f26270 */
[----:B------:R-:W-:Y:S01]  /*0580*/  ISETP.NE.AND P6, PT, R128, RZ, PT ;  /* 0x000000ff8000720c */ /* 0x000fe20003fc5270 */
[----:B-1----:R-:W-:-:S04]  /*0590*/  @P0 IMAD.WIDE.U32 R8, R178, R4, RZ ;  /* 0x00000004b2080225 */ /* 0x002fc800078e00ff */
[----:B------:R-:W-:Y:S02]  /*05a0*/  @P0 IMAD R178, R178, R5, R9 ;  /* 0x00000005b2b20224 */ /* 0x000fe400078e0209 */
[----:B------:R-:W-:-:S04]  /*05b0*/  IMAD R7, R7, R4, RZ ;  /* 0x0000000407077224 */ /* 0x000fc800078e02ff */
[----:B------:R-:W-:Y:S02]  /*05c0*/  IMAD R7, R138, R5, R7 ;  /* 0x000000058a077224 */ /* 0x000fe400078e0207 */
[-C--:B--2---:R-:W-:Y:S02]  /*05d0*/  @!P0 IMAD R6, R13, R2.reuse, RZ ;  /* 0x000000020d068224 */ /* 0x084fe400078e02ff */
[----:B------:R-:W-:Y:S01]  /*05e0*/  @!P0 IMAD.WIDE.U32 R12, R11, R2, RZ ;  /* 0x000000020b0c8225 */ /* 0x000fe200078e00ff */
[----:B------:R-:W-:-:S03]  /*05f0*/  SHF.R.S32.HI R2, RZ, 0x1f, R26 ;  /* 0x0000001fff027819 */ /* 0x000fc6000001141a */
[C---:B------:R-:W-:Y:S02]  /*0600*/  @!P0 IMAD R3, R11.reuse, R3, R6 ;  /* 0x000000030b038224 */ /* 0x040fe400078e0206 */
[----:B------:R-:W-:Y:S01]  /*0610*/  @P0 IMAD.MOV.U32 R6, RZ, RZ, R8 ;  /* 0x000000ffff060224 */ /* 0x000fe200078e0008 */
[----:B------:R-:W-:Y:S01]  /*0620*/  SHF.L.U32 R8, R128, 0x3, RZ ;  /* 0x0000000380087819 */ /* 0x000fe200000006ff */
[----:B------:R-:W-:Y:S01]  /*0630*/  IMAD R11, R11, UR4, R26 ;  /* 0x000000040b0b7c24 */ /* 0x000fe2000f8e021a */
[----:B------:R-:W-:Y:S01]  /*0640*/  ULDC UR4, c[0x0][0x2c4] ;  /* 0x0000b10000047ab9 */ /* 0x000fe20000000800 */
[----:B------:R-:W-:Y:S01]  /*0650*/  @!P0 MOV R6, R12 ;  /* 0x0000000c00068202 */ /* 0x000fe20000000f00 */
[----:B------:R-:W-:Y:S01]  /*0660*/  @!P0 IMAD.IADD R178, R13, 0x1, R3 ;  /* 0x000000010db28824 */ /* 0x000fe200078e0203 */
[----:B------:R-:W-:Y:S01]  /*0670*/  SHF.R.S32.HI R9, RZ, 0x1f, R8 ;  /* 0x0000001fff097819 */ /* 0x000fe20000011408 */
[----:B------:R-:W-:Y:S01]  /*0680*/  IMAD R11, R11, UR4, R138 ;  /* 0x000000040b0b7c24 */ /* 0x000fe2000f8e028a */
[----:B------:R-:W-:Y:S01]  /*0690*/  ULDC.64 UR4, c[0x0][0x2a0] ;  /* 0x0000a80000047ab9 */ /* 0x000fe20000000a00 */
[----:B------:R-:W-:Y:S01]  /*06a0*/  IADD3 R10, R8, 0x40, RZ ;  /* 0x00000040080a7810 */ /* 0x000fe20007ffe0ff */
[----:B------:R-:W-:-:S02]  /*06b0*/  IMAD R15, R2, UR4, RZ ;  /* 0x00000004020f7c24 */ /* 0x000fc4000f8e02ff */
[----:B------:R-:W-:Y:S01]  /*06c0*/  IMAD.WIDE.U32 R138, R138, R4, R8 ;  /* 0x000000048a8a7225 */ /* 0x000fe200078e0008 */
[----:B------:R-:W-:-:S03]  /*06d0*/  IADD3 R2, P3, R11, R0, RZ ;  /* 0x000000000b027210 */ /* 0x000fc60007f7e0ff */
[----:B------:R-:W-:Y:S01]  /*06e0*/  IMAD R15, R26, UR5, R15 ;  /* 0x000000051a0f7c24 */ /* 0x000fe2000f8e020f */
[----:B------:R-:W-:Y:S02]  /*06f0*/  IADD3 R12, P0, R6, R138, RZ ;  /* 0x0000008a060c7210 */ /* 0x000fe40007f1e0ff */
[----:B------:R-:W-:Y:S02]  /*0700*/  IADD3 R6, R0, 0x20, RZ ;  /* 0x0000002000067810 */ /* 0x000fe40007ffe0ff */
[----:B------:R-:W-:Y:S02]  /*0710*/  IADD3.X R13, R178, R139, R7, P0, !PT ;  /* 0x0000008bb20d7210 */ /* 0x000fe400007fe407 */
[----:B------:R-:W-:Y:S02]  /*0720*/  ISETP.GE.AND P0, PT, R6, R181, PT ;  /* 0x000000b50600720c */ /* 0x000fe40003f06270 */
[----:B------:R-:W-:Y:S01]  /*0730*/  SHF.R.S32.HI R7, RZ, 0x1f, R0 ;  /* 0x0000001fff077819 */ /* 0x000fe20000011400 */
[----:B------:R-:W-:-:S04]  /*0740*/  IMAD.WIDE.U32 R26, R26, UR4, R12 ;  /* 0x000000041a1a7c25 */ /* 0x000fc8000f8e000c */
        /* <DEDUP_REMOVED lines=18> */
.L_x_755:
[----:B------:R-:W-:Y:S05]  /*0870*/  BSYNC B0 ;  /* 0x0000000000007941 */ /* 0x000fea0003800000 */
.L_x_754:
        /* <DEDUP_REMOVED lines=20> */
.L_x_757:
[----:B------:R-:W-:Y:S05]  /*09c0*/  BSYNC B0 ;  /* 0x0000000000007941 */ /* 0x000fea0003800000 */
.L_x_756:
        /* <DEDUP_REMOVED lines=11> */
.L_x_753:
        /* <DEDUP_REMOVED lines=24> */
.L_x_758:
        /* <DEDUP_REMOVED lines=68> */
[----:B------:R-:W-:Y:S02]  /*1040*/  IMAD.IADD R15, R15, 0x1, R5 ;  /* 0x000000010f0f7824 */ /* 0x000fe400078e0205 */
[----:B--2---:R-:W-:-:S02]  /*1050*/  IMAD R7, R7, R2, RZ ;  /* 0x0000000207077224 */ /* 0x004fc400078e02ff */
[----:B------:R-:W-:-:S04]  /*1060*/  IMAD.WIDE.U32 R14, R19, R132, R14 ;  /* 0x00000084130e7225 */ /* 0x000fc800078e000e */
[----:B------:R-:W-:Y:S01]  /*1070*/  IMAD R5, R9, UR4, RZ ;  /* 0x0000000409057c24 */ /* 0x000fe2000f8e02ff */
[----:B------:R-:W-:Y:S01]  /*1080*/  IADD3 R15, R15, R4, RZ ;  /* 0x000000040f0f7210 */ /* 0x000fe20007ffe0ff */
[C---:B------:R-:W-:Y:S02]  /*1090*/  IMAD R3, R0.reuse, R3, R7 ;  /* 0x0000000300037224 */ /* 0x040fe400078e0207 */
[----:B------:R-:W-:-:S04]  /*10a0*/  IMAD.WIDE.U32 R6, R0, R2, RZ ;  /* 0x0000000200067225 */ /* 0x000fc800078e00ff */
[C---:B------:R-:W-:Y:S02]  /*10b0*/  IMAD R5, R10.reuse, UR5, R5 ;  /* 0x000000050a057c24 */ /* 0x040fe4000f8e0205 */
[----:B------:R-:W-:-:S04]  /*10c0*/  IMAD.WIDE.U32 R22, R10, UR4, R14 ;  /* 0x000000040a167c25 */ /* 0x000fc8000f8e000e */
[----:B------:R-:W-:Y:S01]  /*10d0*/  IMAD.MOV.U32 R14, RZ, RZ, R6 ;  /* 0x000000ffff0e7224 */ /* 0x000fe200078e0006 */
[----:B------:R-:W-:Y:S02]  /*10e0*/  IADD3 R6, R7, R3, RZ ;  /* 0x0000000307067210 */ /* 0x000fe40007ffe0ff */
[----:B------:R-:W-:Y:S01]  /*10f0*/  IADD3 R0, R23, R5, RZ ;  /* 0x0000000517007210 */ /* 0x000fe20007ffe0ff */
[----:B------:R-:W-:Y:S06]  /*1100*/  BRA `(.L_x_760) ;  /* 0x0000000400287947 */ /* 0x000fec0003800000 */
.L_x_759:
        /* <DEDUP_REMOVED lines=48> */
.L_x_761:
        /* <DEDUP_REMOVED lines=26> */
.L_x_760:
[----:B------:R-:W-:Y:S01]  /*15b0*/  ISETP.NE.AND P0, PT, R178, -0x1, PT ;  /* 0xffffffffb200780c */ /* 0x000fe20003f05270 */
[----:B------:R-:W-:Y:S01]  /*15c0*/  IMAD.IADD R25, R181, 0x1, -R138 ;  /* 0x00000001b5197824 */ /* 0x000fe200078e0a8a */
[----:B------:R-:W-:Y:S01]  /*15d0*/  SHF.R.S32.HI R15, RZ, 0x1f, R128 ;  /* 0x0000001fff0f7819 */ /* 0x000fe20000011480 */
[----:B------:R-:W1:Y:S01]  /*15e0*/  S2UR UR8, SR_CgaCtaId ;  /* 0x00000000000879c3 */ /* 0x000e620000008800 */
[----:B------:R-:W-:Y:S01]  /*15f0*/  ULDC.64 UR4, c[0x0][0x268] ;  /* 0x00009a0000047ab9 */ /* 0x000fe20000000a00 */
[----:B------:R-:W-:Y:S01]  /*1600*/  ULDC.64 UR6, c[0x0][0x258] ;  /* 0x0000960000067ab9 */ /* 0x000fe20000000a00 */
[-C--:B------:R-:W-:Y:S01]  /*1610*/  LEA.HI R23, R15, R128.reuse, RZ, 0x2 ;  /* 0x000000800f177211 */ /* 0x080fe200078f10ff */
        /* <DEDUP_REMOVED lines=22> */
[----:B------:R-:W-:Y:S02]  /*1780*/  LOP3.LUT R180, R25, R180, RZ, 0x3c, !PT ;  /* 0x000000b419b47212 */ /* 0x000fe400078e3cff */
[----:B------:R-:W-:Y:S02]  /*1790*/  LEA.HI R131, R15, R128, RZ, 0x5 ;  /* 0x000000800f837211 */ /* 0x000fe400078f28ff */
[----:B------:R-:W-:Y:S01]  /*17a0*/  IADD3 R22, P3, R182, R22, RZ ;  /* 0x00000016b6167210 */ /* 0x000fe20007f7e0ff */
[-C--:B--2---:R-:W-:Y:S01]  /*17b0*/  @!P0 IMAD R18, R27, R2.reuse, RZ ;  /* 0x000000021b128224 */ /* 0x084fe200078e02ff */
[----:B------:R-:W-:Y:S01]  /*17c0*/  SHF.R.S32.HI R136, RZ, 0x5, R131 ;  /* 0x00000005ff887819 */ /* 0x000fe20000011483 */
[----:B------:R-:W-:Y:S01]  /*17d0*/  @!P0 IMAD.WIDE.U32 R28, R11, R2, RZ ;  /* 0x000000020b1c8225 */ /* 0x000fe200078e00ff */
[----:B------:R-:W-:-:S02]  /*17e0*/  SHF.R.S32.HI R17, RZ, 0x1f, R16 ;  /* 0x0000001fff117819 */ /* 0x000fc40000011410 */
[----:B------:R-:W-:Y:S01]  /*17f0*/  IADD3 R172, R182, 0x40, RZ ;  /* 0x00000040b6ac7810 */ /* 0x000fe20007ffe0ff */
[----:B------:R-:W-:Y:S01]  /*1800*/  @!P0 IMAD R3, R11, R3, R18 ;  /* 0x000000030b038224 */ /* 0x000fe200078e0212 */
[----:B------:R-:W-:Y:S01]  /*1810*/  LOP3.LUT R11, R23, 0x7fffffe, RZ, 0xc0, !PT ;  /* 0x07fffffe170b7812 */ /* 0x000fe200078ec0ff */
[----:B---3--:R-:W-:-:S04]  /*1820*/  @P0 IMAD.WIDE.U32 R24, R178, R4, RZ ;  /* 0x00000004b2180225 */ /* 0x008fc800078e00ff */
[----:B------:R-:W-:Y:S02]  /*1830*/  @P0 IMAD R5, R178, R5, R25 ;  /* 0x00000005b2050224 */ /* 0x000fe400078e0219 */
[----:B------:R-:W-:Y:S01]  /*1840*/  @P0 IMAD.MOV.U32 R2, RZ, RZ, R24 ;  /* 0x000000ffff020224 */ /* 0x000fe200078e0018 */
[----:B------:R-:W-:Y:S01]  /*1850*/  @!P0 MOV R2, R28 ;  /* 0x0000001c00028202 */ /* 0x000fe20000000f00 */
[----:B------:R-:W-:Y:S01]  /*1860*/  @!P0 IMAD.IADD R5, R29, 0x1, R3 ;  /* 0x000000011d058824 */ /* 0x000fe200078e0203 */
[----:B------:R-:W-:Y:S01]  /*1870*/  IADD3 R24, P1, R182, R14, RZ ;  /* 0x0000000eb6187210 */ /* 0x000fe20007f3e0ff */
[----:B------:R-:W-:Y:S01]  /*1880*/  IMAD.IADD R11, R16, 0x1, -R11 ;  /* 0x00000001100b7824 */ /* 0x000fe200078e0a0b */
[----:B------:R-:W-:Y:S01]  /*1890*/  SHF.R.S32.HI R3, RZ, 0x1f, R182 ;  /* 0x0000001fff037819 */ /* 0x000fe200000114b6 */
[----:B------:R-:W-:Y:S01]  /*18a0*/  IMAD.WIDE R20, R21, 0x40, R16 ;  /* 0x0000004015147825 */ /* 0x000fe200078e0210 */
[----:B------:R-:W-:Y:S02]  /*18b0*/  SHF.R.S32.HI R29, RZ, 0x1f, R26 ;  /* 0x0000001fff1d7819 */ /* 0x000fe4000001141a */
[----:B------:R-:W-:Y:S01]  /*18c0*/  IADD3 R2, P0, R182, R2, RZ ;  /* 0x00000002b6027210 */ /* 0x000fe20007f1e0ff */
[----:B------:R-:W-:Y:S01]  /*18d0*/  IMAD R11, R136, 0x8, R11 ;  /* 0x00000008880b7824 */ /* 0x000fe200078e020b */
[C---:B------:R-:W-:Y:S01]  /*18e0*/  IADD3.X R23, R3.reuse, R0, RZ, P3, !PT ;  /* 0x0000000003177210 */ /* 0x040fe20001ffe4ff */
[----:B------:R-:W-:Y:S01]  /*18f0*/  IMAD.X R25, R3, 0x1, R6, P1 ;  /* 0x0000000103197824 */ /* 0x000fe200008e0606 */
[----:B------:R-:W-:Y:S01]  /*1900*/  SHF.L.U32 R0, R179, 0x7, RZ ;  /* 0x00000007b3007819 */ /* 0x000fe200000006ff */
[----:B------:R-:W-:-:S02]  /*1910*/  IMAD R29, R29, UR6, RZ ;  /* 0x000000061d1d7c24 */ /* 0x000fc4000f8e02ff */
[----:B------:R-:W-:Y:S02]  /*1920*/  IMAD.U32 R180, R11, 0x20, R180 ;  /* 0x000000200bb47824 */ /* 0x000fe400078e00b4 */
[----:B------:R-:W-:Y:S02]  /*1930*/  IMAD.X R3, R3, 0x1, R5, P0 ;  /* 0x0000000103037824 */ /* 0x000fe400000e0605 */
[C---:B------:R-:W-:Y:S02]  /*1940*/  IMAD R6, R10.reuse, UR5, R9 ;  /* 0x000000050a067c24 */ /* 0x040fe4000f8e0209 */
[----:B------:R-:W-:Y:S01]  /*1950*/  IMAD.WIDE.U32 R10, R10, UR4, R24 ;  /* 0x000000040a0a7c25 */ /* 0x000fe2000f8e0018 */
[----:B-1----:R-:W-:-:S03]  /*1960*/  ULEA UR4, UR8, UR9, 0x18 ;  /* 0x0000000908047291 */ /* 0x002fc6000f8ec03f */
        /* <DEDUP_REMOVED lines=43> */
.L_x_763:
[----:B------:R-:W-:Y:S05]  /*1c20*/  BSYNC B0 ;  /* 0x0000000000007941 */ /* 0x000fea0003800000 */
.L_x_762:
        /* <DEDUP_REMOVED lines=40> */
.L_x_765:
[----:B------:R-:W-:Y:S05]  /*1eb0*/  BSYNC B0 ;  /* 0x0000000000007941 */ /* 0x000fea0003800000 */
.L_x_764:
[CC--:B------:R-:W-:Y:S01]  /*1ec0*/  ISETP.GE.AND P0, PT, R16.reuse, R9.reuse, PT ;  /* 0x000000091000720c */ /* 0x0c0fe20003f06270 */
[-C--:B------:R-:W-:Y:S01]  /*1ed0*/  IMAD R119, R17, R132.reuse, RZ ;  /* 0x0000008411777224 */ /* 0x080fe200078e02ff */
[----:B------:R-:W-:Y:S01]  /*1ee0*/  BSSY B0, `(.L_x_766) ;  /* 0x0000029000007945 */ /* 0x000fe20003800000 */
[----:B------:R-:W-:Y:S01]  /*1ef0*/  VIADD R14, R16, 0x40 ;  /* 0x00000040100e7836 */ /* 0x000fe20000000000 */
        /* <DEDUP_REMOVED lines=15> */
[----:B-1-34-:R-:W1:Y:S01]  /*1ff0*/  @!P3 LDC.64 R2, c[0x0][0x218] ;  /* 0x00008600ff02bb82 */ /* 0x01ae620000000a00 */
        /* <DEDUP_REMOVED lines=23> */
.L_x_767:
[----:B------:R-:W-:Y:S05]  /*2170*/  BSYNC B0 ;  /* 0x0000000000007941 */ /* 0x000fea0003800000 */
.L_x_766:
[----:B------:R-:W-:Y:S04]  /*2180*/  BSSY B0, `(.L_x_768) ;  /* 0x0000021000007945 */ /* 0x000fe80003800000 */
[----:B------:R-:W-:Y:S05]  /*2190*/  @P5 BRA `(.L_x_769) ;  /* 0x00000000007c5947 */ /* 0x000fea0003800000 */
[----:B------:R-:W-:Y:S01]  /*21a0*/  ULDC UR5, c[0x0][0x2d0] ;  /* 0x0000b40000057ab9 */ /* 0x000fe20000000800 */
[----:B---3--:R-:W-:Y:S02]  /*21b0*/  IADD3 R21, P2, R175, R140, RZ ;  /* 0x0000008caf157210 */ /* 0x008fe40007f5e0ff */
[----:B------:R-:W-:Y:S02]  /*21c0*/  ISETP.GE.AND P4, PT, R182, UR5, PT ;  /* 0x00000005b6007c0c */ /* 0x000fe4000bf86270 */
[----:B------:R-:W-:Y:S01]  /*21d0*/  ISETP.GE.AND P3, PT, R173, UR5, PT ;  /* 0x00000005ad007c0c */ /* 0x000fe2000bf66270 */
[----:B------:R-:W-:Y:S01]  /*21e0*/  IMAD.X R18, R174, 0x1, R119, P2 ;  /* 0x00000001ae127824 */ /* 0x000fe200010e0677 */
[----:B------:R-:W-:-:S09]  /*21f0*/  ISETP.GE.AND P0, PT, R172, UR5, PT ;  /* 0x00000005ac007c0c */ /* 0x000fd2000bf06270 */
[----:B--2---:R-:W2:Y:S01]  /*2200*/  @!P4 LDC.64 R4, c[0x0][0x218] ;  /* 0x00008600ff04cb82 */ /* 0x004ea20000000a00 */
        /* <DEDUP_REMOVED lines=24> */
.L_x_769:
[----:B------:R-:W-:Y:S05]  /*2390*/  BSYNC B0 ;  /* 0x0000000000007941 */ /* 0x000fea0003800000 */
.L_x_768:
[----:B------:R-:W-:Y:S01]  /*23a0*/  BSSY B0, `(.L_x_770) ;  /* 0x0000023000007945 */ /* 0x000fe20003800000 */
[C---:B------:R-:W-:Y:S02]  /*23b0*/  IADD3 R19, P0, R16.reuse, R19, RZ ;  /* 0x0000001310137210 */ /* 0x040fe40007f1e0ff */
[----:B------:R-:W-:Y:S01]  /*23c0*/  IADD3 R18, R16, 0x60, RZ ;  /* 0x0000006010127810 */ /* 0x000fe20007ffe0ff */
[----:B------:R-:W-:Y:S05]  /*23d0*/  @P1 BRA `(.L_x_771) ;  /* 0x00000000007c1947 */ /* 0x000fea0003800000 */
[----:B------:R-:W-:Y:S01]  /*23e0*/  ULDC UR5, c[0x0][0x2d0] ;  /* 0x0000b40000057ab9 */ /* 0x000fe20000000800 */
[----:B---3--:R-:W-:Y:S02]  /*23f0*/  LEA R21, P2, R132, R140, 0x6 ;  /* 0x0000008c84157211 */ /* 0x008fe400078430ff */
[----:B------:R-:W-:Y:S02]  /*2400*/  ISETP.GE.AND P4, PT, R182, UR5, PT ;  /* 0x00000005b6007c0c */ /* 0x000fe4000bf86270 */
[----:B------:R-:W-:Y:S02]  /*2410*/  ISETP.GE.AND P3, PT, R173, UR5, PT ;  /* 0x00000005ad007c0c */ /* 0x000fe4000bf66270 */
[----:B------:R-:W-:Y:S02]  /*2420*/  ISETP.GE.AND P1, PT, R172, UR5, PT ;  /* 0x00000005ac007c0c */ /* 0x000fe4000bf26270 */
[----:B------:R-:W-:-:S07]  /*2430*/  LEA.HI.X R20, R132, R119, R133, 0x6, P2 ;  /* 0x0000007784147211 */ /* 0x000fce00010f3485 */
        /* <DEDUP_REMOVED lines=25> */
.L_x_771:
[----:B------:R-:W-:Y:S05]  /*25d0*/  BSYNC B0 ;  /* 0x0000000000007941 */ /* 0x000fea0003800000 */
.L_x_770:
[-C--:B------:R-:W-:Y:S01]  /*25e0*/  ISETP.GE.AND P2, PT, R18, R9.reuse, PT ;  /* 0x000000091200720c */ /* 0x080fe20003f46270 */
        /* <DEDUP_REMOVED lines=8> */
[----:B---3--:R-:W-:Y:S01]  /*2670*/  IMAD R20, R133, 0x60, RZ ;  /* 0x0000006085147824 */ /* 0x008fe200078e02ff */
[----:B------:R-:W-:Y:S01]  /*2680*/  ISETP.GE.AND P4, PT, R173, UR5, PT ;  /* 0x00000005ad007c0c */ /* 0x000fe2000bf86270 */
[----:B------:R-:W-:Y:S01]  /*2690*/  IMAD.WIDE.U32 R24, R132, 0x60, R118 ;  /* 0x0000006084187825 */ /* 0x000fe200078e0076 */
[----:B------:R-:W-:-:S03]  /*26a0*/  ISETP.GE.AND P2, PT, R172, UR5, PT ;  /* 0x00000005ac007c0c */ /* 0x000fc6000bf46270 */
[----:B------:R-:W-:-:S06]  /*26b0*/  IMAD.IADD R20, R25, 0x1, R20 ;  /* 0x0000000119147824 */ /* 0x000fcc00078e0214 */
        /* <DEDUP_REMOVED lines=25> */
.L_x_773:
[----:B------:R-:W-:Y:S05]  /*2850*/  BSYNC B0 ;  /* 0x0000000000007941 */ /* 0x000fea0003800000 */
.L_x_772:
[----:B------:R-:W0:Y:S01]  /*2860*/  LDGDEPBAR ;  /* 0x00000000000079af */ /* 0x000e220000000000 */
[C---:B---3--:R-:W-:Y:S01]  /*2870*/  LOP3.LUT R21, R22.reuse, 0xfffffff0, RZ, 0xc0, !PT ;  /* 0xfffffff016157812 */ /* 0x048fe200078ec0ff */
[----:B------:R-:W-:Y:S01]  /*2880*/  IMAD.X R13, R17, 0x1, R13, P0 ;  /* 0x00000001110d7824 */ /* 0x000fe200000e060d */
[----:B-12-4-:R-:W-:Y:S01]  /*2890*/  LEA.HI R3, R22, R15, RZ, 0x1 ;  /* 0x0000000f16037211 */ /* 0x016fe200078f08ff */
[----:B------:R-:W1:Y:S01]  /*28a0*/  LDC.64 R134, c[0x0][0x250] ;  /* 0x00009400ff867b82 */ /* 0x000e620000000a00 */
[----:B------:R-:W-:Y:S01]  /*28b0*/  LOP3.LUT R5, R12, 0xfffffff8, RZ, 0xc0, !PT ;  /* 0xfffffff80c057812 */ /* 0x000fe200078ec0ff */
[----:B------:R-:W-:Y:S01]  /*28c0*/  IMAD.IADD R130, R128, 0x1, -R21 ;  /* 0x0000000180827824 */ /* 0x000fe200078e0a15 */
[----:B------:R-:W-:Y:S01]  /*28d0*/  LOP3.LUT R4, R3, 0xfffffffe, RZ, 0xc0, !PT ;  /* 0xfffffffe03047812 */ /* 0x000fe200078ec0ff */
[----:B------:R-:W-:Y:S01]  /*28e0*/  IMAD.IADD R11, R11, 0x1, R6 ;  /* 0x000000010b0b7824 */ /* 0x000fe200078e0206 */
[-C--:B------:R-:W-:Y:S01]  /*28f0*/  ISETP.GE.AND P3, PT, R8, R9.reuse, PT ;  /* 0x000000090800720c */ /* 0x080fe20003f66270 */
[----:B------:R-:W-:Y:S01]  /*2900*/  IMAD.IADD R2, R128, 0x1, -R5 ;  /* 0x0000000180027824 */ /* 0x000fe200078e0a05 */
[----:B------:R-:W-:Y:S01]  /*2910*/  LEA.HI R21, R130, R130, RZ, 0x1 ;  /* 0x0000008282157211 */ /* 0x000fe200078f08ff */
[----:B------:R-:W-:Y:S01]  /*2920*/  IMAD.IADD R15, R15, 0x1, -R4 ;  /* 0x000000010f0f7824 */ /* 0x000fe200078e0a04 */
[-C--:B------:R-:W-:Y:S01]  /*2930*/  ISETP.GE.AND P5, PT, R14, R9.reuse, PT ;  /* 0x000000090e00720c */ /* 0x080fe20003fa6270 */
[----:B------:R-:W-:Y:S01]  /*2940*/  IMAD.SHL.U32 R8, R7, 0x8, RZ ;  /* 0x0000000807087824 */ /* 0x000fe200078e00ff */
[--C-:B------:R-:W-:Y:S01]  /*2950*/  SHF.R.S32.HI R17, RZ, 0x1, R21.reuse ;  /* 0x00000001ff117819 */ /* 0x100fe20000011415 */
[----:B------:R-:W-:Y:S01]  /*2960*/  ULDC.64 UR6, c[0x0][0x220] ;  /* 0x0000880000067ab9 */ /* 0x000fe20000000a00 */
[----:B------:R-:W-:Y:S01]  /*2970*/  SHF.R.S32.HI R4, RZ, 0x1f, R21 ;  /* 0x0000001fff047819 */ /* 0x000fe20000011415 */
[----:B------:R-:W-:Y:S01]  /*2980*/  BSSY B0, `(.L_x_774) ;  /* 0x0000049000007945 */ /* 0x000fe20003800000 */
[----:B------:R-:W-:-:S02]  /*2990*/  ISETP.GE.AND P4, PT, R18, R9, PT ;  /* 0x000000091200720c */ /* 0x000fc40003f86270 */
[----:B------:R-:W-:Y:S02]  /*29a0*/  LEA.HI R9, R2, R2, RZ, 0x1 ;  /* 0x0000000202097211 */ /* 0x000fe400078f08ff */
[----:B------:R-:W-:Y:S01]  /*29b0*/  LEA.HI R4, R4, R17, RZ, 0x2 ;  /* 0x0000001104047211 */ /* 0x000fe200078f10ff */
[----:B------:R-:W-:-:S04]  /*29c0*/  DEPBAR.LE SB0, 0x0 ;  /* 0x000080000000791a */ /* 0x000fc80000000000 */
[----:B------:R-:W-:Y:S01]  /*29d0*/  BAR.SYNC.DEFER_BLOCKING 0x0 ;  /* 0x0000000000007b1d */ /* 0x000fe20000010000 */
[----:B------:R-:W-:Y:S01]  /*29e0*/  SHF.R.S32.HI R3, RZ, 0x1, R9 ;  /* 0x00000001ff037819 */ /* 0x000fe20000011409 */
[----:B-1----:R-:W-:Y:S01]  /*29f0*/  IMAD.WIDE.U32 R126, R19, R134, R10 ;  /* 0x00000086137e7225 */ /* 0x002fe200078e000a */
[----:B------:R-:W-:Y:S02]  /*2a00*/  LOP3.LUT R4, R4, 0xfffffffc, RZ, 0xc0, !PT ;  /* 0xfffffffc04047812 */ /* 0x000fe400078ec0ff */
[----:B------:R-:W-:Y:S01]  /*2a10*/  SHF.R.S32.HI R7, RZ, 0x1f, R130 ;  /* 0x0000001fff077819 */ /* 0x000fe20000011482 */
[----:B------:R-:W-:Y:S01]  /*2a20*/  IMAD.SHL.U32 R5, R3, 0x40, RZ ;  /* 0x0000004003057824 */ /* 0x000fe200078e00ff */
[----:B------:R-:W-:Y:S01]  /*2a30*/  LOP3.LUT R9, R9, 0x7fffffe, RZ, 0xc0, !PT ;  /* 0x07fffffe09097812 */ /* 0x000fe200078ec0ff */
[----:B------:R-:W-:Y:S01]  /*2a40*/  IMAD.IADD R4, R17, 0x1, -R4 ;  /* 0x0000000111047824 */ /* 0x000fe200078e0a04 */
[----:B------:R-:W-:Y:S01]  /*2a50*/  LEA.HI R7, R7, R130, RZ, 0x3 ;  /* 0x0000008207077211 */ /* 0x000fe200078f18ff */
[----:B------:R-:W-:Y:S01]  /*2a60*/  IMAD.SHL.U32 R177, R134, 0x20, RZ ;  /* 0x0000002086b17824 */ /* 0x000fe200078e00ff */
[----:B------:R-:W-:Y:S01]  /*2a70*/  LOP3.LUT R5, R5, 0xc0, RZ, 0xc0, !PT ;  /* 0x000000c005057812 */ /* 0x000fe200078ec0ff */
[----:B------:R-:W-:Y:S01]  /*2a80*/  IMAD.IADD R2, R2, 0x1, -R9 ;  /* 0x0000000102027824 */ /* 0x000fe200078e0a09 */
[----:B------:R-:W-:Y:S01]  /*2a90*/  LOP3.LUT R21, R21, 0x7fffffe, RZ, 0xc0, !PT ;  /* 0x07fffffe15157812 */ /* 0x000fe200078ec0ff */
[----:B------:R-:W-:Y:S01]  /*2aa0*/  IMAD.SHL.U32 R6, R4, 0x40, RZ ;  /* 0x0000004004067824 */ /* 0x000fe200078e00ff */
[----:B------:R-:W-:Y:S01]  /*2ab0*/  LOP3.LUT R8, R5, 0x8, R8, 0xf8, !PT ;  /* 0x0000000805087812 */ /* 0x000fe200078ef808 */
[----:B------:R-:W-:Y:S01]  /*2ac0*/  IMAD.SHL.U32 R7, R7, 0x20, RZ ;  /* 0x0000002007077824 */ /* 0x000fe200078e00ff */
[----:B------:R-:W-:Y:S01]  /*2ad0*/  SHF.R.U32.HI R5, RZ, 0x3, R5 ;  /* 0x00000003ff057819 */ /* 0x000fe20000011605 */
[C---:B------:R-:W-:Y:S01]  /*2ae0*/  IMAD R170, R15.reuse, 0x8, R2 ;  /* 0x000000080faa7824 */ /* 0x040fe200078e0202 */
[----:B------:R-:W-:Y:S01]  /*2af0*/  LOP3.LUT R2, R6, 0xc0, RZ, 0xc0, !PT ;  /* 0x000000c006027812 */ /* 0x000fe200078ec0ff */
[----:B------:R-:W-:Y:S01]  /*2b00*/  IMAD.SHL.U32 R9, R15, 0x8, RZ ;  /* 0x000000080f097824 */ /* 0x000fe200078e00ff */
[----:B------:R-:W-:Y:S01]  /*2b10*/  LOP3.LUT R129, R7, 0xffffff00, RZ, 0xc0, !PT ;  /* 0xffffff0007817812 */ /* 0x000fe200078ec0ff */
[----:B------:R-:W-:Y:S01]  /*2b20*/  IMAD.IADD R130, R130, 0x1, -R21 ;  /* 0x0000000182827824 */ /* 0x000fe200078e0a15 */
[----:B------:R-:W-:Y:S01]  /*2b30*/  LOP3.LUT R5, R8, R5, RZ, 0x3c, !PT ;  /* 0x0000000508057212 */ /* 0x000fe200078e3cff */
[----:B------:R1:W-:Y:S01]  /*2b40*/  @P1 STS [R180+0x9000], RZ ;  /* 0x009000ffb4001388 */ /* 0x0003e20000000800 */
[----:B------:R-:W-:Y:S01]  /*2b50*/  LOP3.LUT R9, R2, 0x8, R9, 0xf8, !PT ;  /* 0x0000000802097812 */ /* 0x000fe200078ef809 */
[----:B------:R-:W-:Y:S01]  /*2b60*/  IMAD R6, R13, R134, RZ ;  /* 0x000000860d067224 */ /* 0x000fe200078e02ff */
[----:B------:R-:W-:Y:S01]  /*2b70*/  SHF.R.U32.HI R2, RZ, 0x3, R2 ;  /* 0x00000003ff027819 */ /* 0x000fe20000011602 */
[----:B------:R1:W-:Y:S01]  /*2b80*/  @P1 STS [R180+0x9004], RZ ;  /* 0x009004ffb4001388 */ /* 0x0003e20000000800 */
[----:B------:R-:W-:Y:S01]  /*2b90*/  IMAD R7, R136, 0x200, R129 ;  /* 0x0000020088077824 */ /* 0x000fe200078e0281 */
[----:B------:R-:W-:Y:S01]  /*2ba0*/  LEA R194, P0, R126, UR6, 0x1 ;  /* 0x000000067ec27c11 */ /* 0x000fe2000f8008ff */
[----:B------:R-:W-:Y:S01]  /*2bb0*/  IMAD.U32 R170, R170, 0x20, R5 ;  /* 0x00000020aaaa7824 */ /* 0x000fe200078e0005 */
[----:B------:R1:W-:Y:S01]  /*2bc0*/  @P1 STS.64 [R180+0x9008], RZ ;  /* 0x009008ffb4001388 */ /* 0x0003e20000000a00 */
[----:B------:R-:W-:Y:S01]  /*2bd0*/  LOP3.LUT R2, R9, R2, RZ, 0x3c, !PT ;  /* 0x0000000209027212 */ /* 0x000fe200078e3cff */
[----:B------:R-:W-:Y:S01]  /*2be0*/  IMAD R5, R19, R135, R6 ;  /* 0x0000008713057224 */ /* 0x000fe200078e0206 */
[----:B------:R-:W-:Y:S01]  /*2bf0*/  SHF.L.U64.HI R176, R134, 0x5, R135 ;  /* 0x0000000586b07819 */ /* 0x000fe20000010287 */
[----:B------:R1:W-:Y:S01]  /*2c00*/  @P1 STS.128 [R180+0xb000], RZ ;  /* 0x00b000ffb4001388 */ /* 0x0003e20000000c00 */
[----:B------:R-:W-:Y:S01]  /*2c10*/  IMAD R7, R130, 0x20, R7 ;  /* 0x0000002082077824 */ /* 0x000fe200078e0207 */
[----:B------:R-:W-:Y:S01]  /*2c20*/  LEA R170, R170, UR4, 0x1 ;  /* 0x00000004aaaa7c11 */ /* 0x000fe2000f8e08ff */
[----:B------:R-:W-:Y:S01]  /*2c30*/  IMAD.IADD R124, R127, 0x1, R5 ;  /* 0x000000017f7c7824 */ /* 0x000fe200078e0205 */
[----:B------:R1:W-:Y:S01]  /*2c40*/  @P1 STS.128 [R180+0xd000], RZ ;  /* 0x00d000ffb4001388 */ /* 0x0003e20000000c00 */
[----:B------:R-:W-:-:S03]  /*2c50*/  IMAD.IADD R171, R2, 0x1, R7 ;  /* 0x0000000102ab7824 */ /* 0x000fc600078e0207 */
        /* <DEDUP_REMOVED lines=27> */
.L_x_775:
[----:B------:R-:W-:Y:S05]  /*2e10*/  BSYNC B0 ;  /* 0x0000000000007941 */ /* 0x000fea0003800000 */
.L_x_774:
        /* <DEDUP_REMOVED lines=31> */
.L_x_777:
[----:B------:R-:W-:Y:S05]  /*3010*/  BSYNC B0 ;  /* 0x0000000000007941 */ /* 0x000fea0003800000 */
.L_x_776:
        /* <DEDUP_REMOVED lines=33> */
.L_x_779:
[----:B------:R-:W-:Y:S05]  /*3230*/  BSYNC B0 ;  /* 0x0000000000007941 */ /* 0x000fea0003800000 */
.L_x_778:
        /* <DEDUP_REMOVED lines=36> */
.L_x_781:
[----:B------:R-:W-:Y:S05]  /*3480*/  BSYNC B0 ;  /* 0x0000000000007941 */ /* 0x000fea0003800000 */
.L_x_780:
[----:B------:R-:W-:Y:S01]  /*3490*/  LDSM.16.M88.4 R84, [R171] ;  /* 0x00000000ab54783b */ /* 0x000fe20000000200 */
[----:B------:R-:W-:Y:S01]  /*34a0*/  LOP3.LUT P1, RZ, R4, 0x2, RZ, 0xc0, !PT ;  /* 0x0000000204ff7812 */ /* 0x000fe2000782c0ff */
[----:B------:R-:W-:Y:S01]  /*34b0*/  ULDC UR10, c[0x0][0x39c] ;  /* 0x0000e700000a7ab9 */ /* 0x000fe20000000800 */
[----:B------:R-:W-:Y:S01]  /*34c0*/  MOV R5, 0x10 ;  /* 0x0000001000057802 */ /* 0x000fe20000000f00 */
[----:B------:R-:W5:Y:S01]  /*34d0*/  LDSM.16.M88.4 R12, [R170+0x3000] ;  /* 0x00300000aa0c783b */ /* 0x000f620000000200 */
[----:B------:R-:W-:Y:S02]  /*34e0*/  LOP3.LUT P0, RZ, R3, 0x2, RZ, 0xc0, !PT ;  /* 0x0000000203ff7812 */ /* 0x000fe4000780c0ff */
[C---:B------:R-:W-:Y:S01]  /*34f0*/  SEL R3, R5.reuse, 0xfffffff0, !P1 ;  /* 0xfffffff005037807 */ /* 0x040fe20004800000 */
[----:B------:R-:W3:Y:S01]  /*3500*/  LDSM.16.M88.4 R56, [R170+0x3c00] ;  /* 0x003c0000aa38783b */ /* 0x000ee20000000200 */
[----:B------:R-:W-:Y:S02]  /*3510*/  SEL R5, R5, 0xfffffff0, !P0 ;  /* 0xfffffff005057807 */ /* 0x000fe40004000000 */
[----:B------:R-:W-:Y:S01]  /*3520*/  LEA R169, R3, R171, 0x1 ;  /* 0x000000ab03a97211 */ /* 0x000fe200078e08ff */
[----:B------:R-:W4:Y:S01]  /*3530*/  LDSM.16.M88.4 R48, [R170+0x4000] ;  /* 0x00400000aa30783b */ /* 0x000f220000000200 */
[----:B------:R-:W-:-:S02]  /*3540*/  LEA R118, R5, R170, 0x1 ;  /* 0x000000aa05767211 */ /* 0x000fc400078e08ff */
[----:B------:R-:W-:Y:S01]  /*3550*/  ISETP.GE.AND P4, PT, R117, 0x2, PT ;  /* 0x000000027500780c */ /* 0x000fe20003f86270 */
[----:B------:R-:W-:Y:S01]  /*3560*/  LDSM.16.M88.4 R108, [R169] ;  /* 0x00000000a96c783b */ /* 0x000fe20000000200 */
[----:B------:R-:W-:-:S03]  /*3570*/  LEA R129, R130, R129, 0x5 ;  /* 0x0000008182817211 */ /* 0x000fc600078e28ff */
[----:B------:R-:W2:Y:S01]  /*3580*/  LDSM.16.M88.4 R112, [R118+0x3000] ;  /* 0x003000007670783b */ /* 0x000ea20000000200 */
[----:B------:R-:W-:-:S03]  /*3590*/  IADD3 R168, R2, R129, RZ ;  /* 0x0000008102a87210 */ /* 0x000fc60007ffe0ff */
[----:B------:R-:W2:Y:S04]  /*35a0*/  LDSM.16.M88.4 R72, [R170+0x3400] ;  /* 0x00340000aa48783b */ /* 0x000ea80000000200 */
[----:B------:R-:W-:Y:S04]  /*35b0*/  LDSM.16.M88.4 R80, [R171+0x1000] ;  /* 0x00100000ab50783b */ /* 0x000fe80000000200 */
[----:B-1----:R-:W1:Y:S04]  /*35c0*/  LDSM.16.M88.4 R8, [R170+0x5000] ;  /* 0x00500000aa08783b */ /* 0x002e680000000200 */
[----:B------:R-:W1:Y:S04]  /*35d0*/  LDSM.16.M88.4 R64, [R170+0x3800] ;  /* 0x00380000aa40783b */ /* 0x000e680000000200 */
[----:B------:R-:W1:Y:S01]  /*35e0*/  LDSM.16.M88.4 R40, [R170+0x4400] ;  /* 0x00440000aa28783b */ /* 0x000e620000000200 */
[C---:B-----5:R-:W-:Y:S03]  /*35f0*/  HMMA.16816.F32.BF16 R16, R84.reuse, R12, RZ ;  /* 0x0000000c5410723c */ /* 0x060fe600000418ff */
[----:B------:R-:W5:Y:S04]  /*3600*/  LDSM.16.M88.4 R24, [R118+0x3c00] ;  /* 0x003c00007618783b */ /* 0x000f680000000200 */
[----:B------:R-:W5:Y:S01]  /*3610*/  LDSM.16.M88.4 R20, [R118+0x4000] ;  /* 0x004000007614783b */ /* 0x000f620000000200 */
[C---:B------:R-:W-:Y:S03]  /*3620*/  HMMA.16816.F32.BF16 R12, R84.reuse, R14, RZ ;  /* 0x0000000e540c723c */ /* 0x040fe600000418ff */
[----:B------:R-:W5:Y:S03]  /*3630*/  LDSM.16.M88.4 R92, [R170+0x4800] ;  /* 0x00480000aa5c783b */ /* 0x000f660000000200 */
[C---:B---3--:R-:W-:Y:S01]  /*3640*/  HMMA.16816.F32.BF16 R60, R84.reuse, R56, RZ ;  /* 0x00000038543c723c */ /* 0x048fe200000418ff */
[----:B------:R-:W3:Y:S04]  /*3650*/  LDSM.16.M88.4 R104, [R170+0x4c00] ;  /* 0x004c0000aa68783b */ /* 0x000ee80000000200 */
[----:B------:R-:W3:Y:S01]  /*3660*/  LDSM.16.M88.4 R100, [R118+0x3400] ;  /* 0x003400007664783b */ /* 0x000ee20000000200 */
[----:B----4-:R-:W-:Y:S03]  /*3670*/  HMMA.16816.F32.BF16 R52, R84, R48, RZ ;  /* 0x000000305434723c */ /* 0x010fe600000418ff */
[----:B------:R-:W-:Y:S03]  /*3680*/  LDSM.16.M88.4 R36, [R169+0x1000] ;  /* 0x00100000a924783b */ /* 0x000fe60000000200 */
[----:B--2---:R-:W-:Y:S01]  /*3690*/  HMMA.16816.F32.BF16 R16, R108, R112, R16 ;  /* 0x000000706c10723c */ /* 0x004fe20000041810 */
[----:B------:R-:W2:Y:S04]  /*36a0*/  LDSM.16.M88.4 R76, [R118+0x5000] ;  /* 0x00500000764c783b */ /* 0x000ea80000000200 */
[----:B------:R-:W4:Y:S01]  /*36b0*/  LDSM.16.M88.4 R32, [R118+0x3800] ;  /* 0x003800007620783b */ /* 0x000f220000000200 */
[C---:B------:R-:W-:Y:S03]  /*36c0*/  HMMA.16816.F32.BF16 R56, R84.reuse, R58, RZ ;  /* 0x0000003a5438723c */ /* 0x040fe600000418ff */
[----:B------:R-:W4:Y:S03]  /*36d0*/  LDSM.16.M88.4 R4, [R118+0x4400] ;  /* 0x004400007604783b */ /* 0x000f260000000200 */
[----:B------:R-:W-:Y:S01]  /*36e0*/  HMMA.16816.F32.BF16 R48, R84, R50, RZ ;  /* 0x000000325430723c */ /* 0x000fe200000418ff */
[----:B------:R-:W0:Y:S05]  /*36f0*/  LDGDEPBAR ;  /* 0x00000000000079af */ /* 0x000e2a0000000000 */
[----:B------:R-:W-:Y:S01]  /*3700*/  HMMA.16816.F32.BF16 R12, R108, R114, R12 ;  /* 0x000000726c0c723c */ /* 0x000fe2000004180c */
[----:B------:R-:W4:Y:S05]  /*3710*/  LDSM.16.M88.4 R112, [R170+0x5400] ;  /* 0x00540000aa70783b */ /* 0x000f2a0000000200 */
[----:B------:R-:W-:Y:S06]  /*3720*/  HMMA.16816.F32.BF16 R28, R84, R72, RZ ;  /* 0x00000048541c723c */ /* 0x000fec00000418ff */
[----:B-1----:R-:W-:Y:S06]  /*3730*/  HMMA.16816.F32.BF16 R16, R80, R8, R16 ;  /* 0x000000085010723c */ /* 0x002fec0000041810 */
[C---:B------:R-:W-:Y:S06]  /*3740*/  HMMA.16816.F32.BF16 R68, R84.reuse, R64, RZ ;  /* 0x000000405444723c */ /* 0x040fec00000418ff */
[C---:B------:R-:W-:Y:S06]  /*3750*/  HMMA.16816.F32.BF16 R64, R84.reuse, R66, RZ ;  /* 0x000000425440723c */ /* 0x040fec00000418ff */
[C---:B------:R-:W-:Y:S06]  /*3760*/  HMMA.16816.F32.BF16 R44, R84.reuse, R40, RZ ;  /* 0x00000028542c723c */ /* 0x040fec00000418ff */
[----:B------:R-:W-:Y:S06]  /*3770*/  HMMA.16816.F32.BF16 R40, R84, R42, RZ ;  /* 0x0000002a5428723c */ /* 0x000fec00000418ff */
[C---:B-----5:R-:W-:Y:S06]  /*3780*/  HMMA.16816.F32.BF16 R60, R108.reuse, R24, R60 ;  /* 0x000000186c3c723c */ /* 0x060fec000004183c */
[C---:B------:R-:W-:Y:S01]  /*3790*/  HMMA.16816.F32.BF16 R56, R108.reuse, R26, R56 ;  /* 0x0000001a6c38723c */ /* 0x040fe20000041838 */
[----:B------:R-:W-:Y:S05]  /*37a0*/  LDSM.16.M88.4 R24, [R171+0x2000] ;  /* 0x00200000ab18783b */ /* 0x000fea0000000200 */
[C---:B------:R-:W-:Y:S06]  /*37b0*/  HMMA.16816.F32.BF16 R52, R108.reuse, R20, R52 ;  /* 0x000000146c34723c */ /* 0x040fec0000041834 */
[----:B------:R-:W-:Y:S01]  /*37c0*/  HMMA.16816.F32.BF16 R48, R108, R22, R48 ;  /* 0x000000166c30723c */ /* 0x000fe20000041830 */
[----:B------:R-:W1:Y:S05]  /*37d0*/  LDSM.16.M88.4 R20, [R170+0x7000] ;  /* 0x00700000aa14783b */ /* 0x000e6a0000000200 */
[C---:B------:R-:W-:Y:S06]  /*37e0*/  HMMA.16816.F32.BF16 R96, R84.reuse, R92, RZ ;  /* 0x0000005c5460723c */ /* 0x040fec00000418ff */
[C---:B------:R-:W-:Y:S06]  /*37f0*/  HMMA.16816.F32.BF16 R72, R84.reuse, R74, RZ ;  /* 0x0000004a5448723c */ /* 0x040fec00000418ff */
[C---:B------:R-:W-:Y:S06]  /*3800*/  HMMA.16816.F32.BF16 R92, R84.reuse, R94, RZ ;  /* 0x0000005e545c723c */ /* 0x040fec00000418ff */
[C---:B---3--:R-:W-:Y:S06]  /*3810*/  HMMA.16816.F32.BF16 R88, R84.reuse, R104, RZ ;  /* 0x000000685458723c */ /* 0x048fec00000418ff */
[----:B------:R-:W-:Y:S01]  /*3820*/  HMMA.16816.F32.BF16 R84, R84, R106, RZ ;  /* 0x0000006a5454723c */ /* 0x000fe200000418ff */
[----:B------:R-:W3:Y:S05]  /*3830*/  LDSM.16.M88.4 R104, [R118+0x4800] ;  /* 0x004800007668783b */ /* 0x000eea0000000200 */
[----:B------:R-:W-:Y:S01]  /*3840*/  HMMA.16816.F32.BF16 R12, R80, R10, R12 ;  /* 0x0000000a500c723c */ /* 0x000fe2000004180c */
[----:B------:R-:W-:Y:S05]  /*3850*/  LDSM.16.M88.4 R8, [R169+0x2000] ;  /* 0x00200000a908783b */ /* 0x000fea0000000200 */
[----:B------:R-:W-:Y:S06]  /*3860*/  HMMA.16816.F32.BF16 R28, R108, R100, R28 ;  /* 0x000000646c1c723c */ /* 0x000fec000004181c */
[----:B--2---:R-:W-:Y:S06]  /*3870*/  HMMA.16816.F32.BF16 R16, R36, R76, R16 ;  /* 0x0000004c2410723c */ /* 0x004fec0000041810 */
[C---:B----4-:R-:W-:Y:S06]  /*3880*/  HMMA.16816.F32.BF16 R68, R108.reuse, R32, R68 ;  /* 0x000000206c44723c */ /* 0x050fec0000041844 */
[C---:B------:R-:W-:Y:S01]  /*3890*/  HMMA.16816.F32.BF16 R64, R108.reuse, R34, R64 ;  /* 0x000000226c40723c */ /* 0x040fe20000041840 */
[----:B------:R-:W2:Y:S05]  /*38a0*/  LDSM.16.M88.4 R32, [R118+0x5400] ;  /* 0x005400007620783b */ /* 0x000eaa0000000200 */
[C---:B------:R-:W-:Y:S06]  /*38b0*/  HMMA.16816.F32.BF16 R44, R108.reuse, R4, R44 ;  /* 0x000000046c2c723c */ /* 0x040fec000004182c */
[C---:B------:R-:W-:Y:S01]  /*38c0*/  HMMA.16816.F32.BF16 R40, R108.reuse, R6, R40 ;  /* 0x000000066c28723c */ /* 0x040fe20000041828 */
[----:B------:R-:W4:Y:S05]  /*38d0*/  LDSM.16.M88.4 R4, [R118+0x7000] ;  /* 0x007000007604783b */ /* 0x000f2a0000000200 */
[----:B------:R-:W-:Y:S01]  /*38e0*/  HMMA.16816.F32.BF16 R72, R108, R102, R72 ;  /* 0x000000666c48723c */ /* 0x000fe20000041848 */
[----:B------:R-:W5:Y:S05]  /*38f0*/  LDSM.16.M88.4 R100, [R118+0x4c00] ;  /* 0x004c00007664783b */ /* 0x000f6a0000000200 */
[----:B------:R-:W-:Y:S01]  /*3900*/  HMMA.16816.F32.BF16 R12, R36, R78, R12 ;  /* 0x0000004e240c723c */ /* 0x000fe2000004180c */
[----:B------:R-:W5:Y:S05]  /*3910*/  LDSM.16.M88.4 R76, [R170+0x5800] ;  /* 0x00580000aa4c783b */ /* 0x000f6a0000000200 */
[----:B------:R-:W-:Y:S06]  /*3920*/  HMMA.16816.F32.BF16 R28, R80, R112, R28 ;  /* 0x00000070501c723c */ /* 0x000fec000004181c */
[----:B-1----:R-:W-:Y:S06]  /*3930*/  HMMA.16816.F32.BF16 R16, R24, R20, R16 ;  /* 0x000000141810723c */ /* 0x002fec0000041810 */
[----:B---3--:R-:W-:Y:S01]  /*3940*/  HMMA.16816.F32.BF16 R120, R108, R104, R96 ;  /* 0x000000686c78723c */ /* 0x008fe20000041860 */
[----:B------:R-:W1:Y:S05]  /*3950*/  LDSM.16.M88.4 R96, [R170+0x7400] ;  /* 0x00740000aa60783b */ /* 0x000e6a0000000200 */
[----:B------:R-:W-:Y:S01]  /*3960*/  HMMA.16816.F32.BF16 R12, R24, R22, R12 ;  /* 0x00000016180c723c */ /* 0x000fe2000004180c */
[----:B------:R-:W-:Y:S05]  /*3970*/  LDSM.16.M88.4 R20, [R118+0x5800] ;  /* 0x005800007614783b */ /* 0x000fea0000000200 */
[----:B--2---:R-:W-:Y:S06]  /*3980*/  HMMA.16816.F32.BF16 R28, R36, R32, R28 ;  /* 0x00000020241c723c */ /* 0x004fec000004181c */
[----:B------:R-:W-:Y:S01]  /*3990*/  HMMA.16816.F32.BF16 R92, R108, R106, R92 ;  /* 0x0000006a6c5c723c */ /* 0x000fe2000004185c */
[----:B------:R-:W2:Y:S05]  /*39a0*/  LDSM.16.M88.4 R104, [R170+0x5c00] ;  /* 0x005c0000aa68783b */ /* 0x000eaa0000000200 */
[----:B----4-:R-:W-:Y:S06]  /*39b0*/  HMMA.16816.F32.BF16 R16, R8, R4, R16 ;  /* 0x000000040810723c */ /* 0x010fec0000041810 */
[C---:B-----5:R-:W-:Y:S06]  /*39c0*/  HMMA.16816.F32.BF16 R88, R108.reuse, R100, R88 ;  /* 0x000000646c58723c */ /* 0x060fec0000041858 */
[----:B------:R-:W-:Y:S01]  /*39d0*/  HMMA.16816.F32.BF16 R100, R108, R102, R84 ;  /* 0x000000666c64723c */ /* 0x000fe20000041854 */
[----:B------:R-:W3:Y:S05]  /*39e0*/  LDSM.16.M88.4 R84, [R118+0x7400] ;  /* 0x007400007654783b */ /* 0x000eea0000000200 */
[----:B------:R-:W-:Y:S01]  /*39f0*/  HMMA.16816.F32.BF16 R12, R8, R6, R12 ;  /* 0x00000006080c723c */ /* 0x000fe2000004180c */
[----:B------:R-:W-:Y:S05]  /*3a00*/  LDSM.16.M88.4 R4, [R170+0x7800] ;  /* 0x00780000aa04783b */ /* 0x000fea0000000200 */
[----:B------:R-:W-:Y:S06]  /*3a10*/  HMMA.16816.F32.BF16 R68, R80, R76, R68 ;  /* 0x0000004c5044723c */ /* 0x000fec0000041844 */
[----:B-1----:R-:W-:Y:S01]  /*3a20*/  HMMA.16816.F32.BF16 R28, R24, R96, R28 ;  /* 0x00000060181c723c */ /* 0x002fe2000004181c */
[----:B------:R-:W-:Y:S01]  /*3a30*/  FMUL.FTZ R76, R16, UR10 ;  /* 0x0000000a104c7c20 */ /* 0x000fe20008410000 */
[----:B------:R-:W-:-:S04]  /*3a40*/  FMUL.FTZ R77, R17, UR10 ;  /* 0x0000000a114d7c20 */ /* 0x000fc80008410000 */
[C---:B------:R-:W-:Y:S01]  /*3a50*/  HMMA.16816.F32.BF16 R64, R80.reuse, R78, R64 ;  /* 0x0000004e5040723c */ /* 0x040fe20000041840 */
[----:B------:R-:W1:Y:S05]  /*3a60*/  MUFU.TANH R76, R76 ;  /* 0x0000004c004c7308 */ /* 0x000e6a0000002400 */
[C---:B--2---:R-:W-:Y:S01]  /*3a70*/  HMMA.16816.F32.BF16 R60, R80.reuse, R104, R60 ;  /* 0x00000068503c723c */ /* 0x044fe2000004183c */
[----:B------:R-:W-:Y:S01]  /*3a80*/  FMUL.FTZ R78, R18, UR10 ;  /* 0x0000000a124e7c20 */ /* 0x000fe20008410000 */
[----:B------:R-:W-:Y:S01]  /*3a90*/  FMUL.FTZ R79, R19, UR10 ;  /* 0x0000000a134f7c20 */ /* 0x000fe20008410000 */
[----:B------:R-:W-:Y:S01]  /*3aa0*/  FMUL.FTZ R12, R12, UR10 ;  /* 0x0000000a0c0c7c20 */ /* 0x000fe20008410000 */
[----:B------:R-:W2:Y:S01]  /*3ab0*/  LDSM.16.M88.4 R16, [R118+0x5c00] ;  /* 0x005c00007610783b */ /* 0x000ea20000000200 */
[----:B------:R-:W-:Y:S01]  /*3ac0*/  FMUL.FTZ R96, R14, UR10 ;  /* 0x0000000a0e607c20 */ /* 0x000fe20008410000 */
[C---:B------:R-:W-:Y:S01]  /*3ad0*/  HMMA.16816.F32.BF16 R56, R80.reuse, R106, R56 ;  /* 0x0000006a5038723c */ /* 0x040fe20000041838 */
[----:B------:R-:W-:Y:S01]  /*3ae0*/  FMUL.FTZ R97, R15, UR10 ;  /* 0x0000000a0f617c20 */ /* 0x000fe20008410000 */
[----:B------:R-:W4:Y:S04]  /*3af0*/  MUFU.TANH R77, R77 ;  /* 0x0000004d004d7308 */ /* 0x000f280000002400 */
[----:B------:R-:W-:Y:S04]  /*3b00*/  HMMA.16816.F32.BF16 R72, R80, R114, R72 ;  /* 0x000000725048723c */ /* 0x000fe80000041848 */
[----:B------:R-:W1:Y:S02]  /*3b10*/  MUFU.TANH R78, R78 ;  /* 0x0000004e004e7308 */ /* 0x000e640000002400 */
[----:B---3--:R-:W-:Y:S06]  /*3b20*/  HMMA.16816.F32.BF16 R28, R8, R84, R28 ;  /* 0x00000054081c723c */ /* 0x008fec000004181c */
[----:B------:R-:W-:Y:S01]  /*3b30*/  HMMA.16816.F32.BF16 R68, R36, R20, R68 ;  /* 0x000000142444723c */ /* 0x000fe20000041844 */
[----:B------:R3:W1:Y:S01]  /*3b40*/  MUFU.TANH R84, R12 ;  /* 0x0000000c00547308 */ /* 0x0006620000002400 */
[----:B------:R-:W-:-:S04]  /*3b50*/  FMUL.FTZ R85, R13, UR10 ;  /* 0x0000000a0d557c20 */ /* 0x000fc80008410000 */
[C---:B------:R-:W-:Y:S01]  /*3b60*/  HMMA.16816.F32.BF16 R64, R36.reuse, R22, R64 ;  /* 0x000000162440723c */ /* 0x040fe20000041840 */
[----:B------:R-:W5:Y:S02]  /*3b70*/  LDSM.16.M88.4 R20, [R170+0x6000] ;  /* 0x00600000aa14783b */ /* 0x000f640000000200 */
[----:B------:R-:W1:Y:S03]  /*3b80*/  MUFU.TANH R79, R79 ;  /* 0x0000004f004f7308 */ /* 0x000e660000002400 */
[C---:B------:R-:W-:Y:S01]  /*3b90*/  HMMA.16816.F32.BF16 R72, R36.reuse, R34, R72 ;  /* 0x000000222448723c */ /* 0x040fe20000041848 */
[----:B------:R-:W-:Y:S04]  /*3ba0*/  LDSM.16.M88.4 R32, [R118+0x7800] ;  /* 0x007800007620783b */ /* 0x000fe80000000200 */
[----:B------:R-:W1:Y:S01]  /*3bb0*/  MUFU.TANH R85, R85 ;  /* 0x0000005500557308 */ /* 0x000e620000002400 */
[----:B---3--:R-:W3:Y:S01]  /*3bc0*/  LDSM.16.M88.4 R12, [R170+0x7c00] ;  /* 0x007c0000aa0c783b */ /* 0x008ee20000000200 */
[----:B------:R-:W-:Y:S01]  /*3bd0*/  FMUL.FTZ R28, R28, UR10 ;  /* 0x0000000a1c1c7c20 */ /* 0x000fe20008410000 */
[----:B--2---:R-:W-:Y:S01]  /*3be0*/  HMMA.16816.F32.BF16 R60, R36, R16, R60 ;  /* 0x00000010243c723c */ /* 0x004fe2000004183c */
[----:B------:R-:W-:-:S04]  /*3bf0*/  FMUL.FTZ R29, R29, UR10 ;  /* 0x0000000a1d1d7c20 */ /* 0x000fc80008410000 */
[----:B------:R-:W2:Y:S01]  /*3c00*/  MUFU.TANH R96, R96 ;  /* 0x0000006000607308 */ /* 0x000ea20000002400 */
[----:B------:R-:W-:Y:S01]  /*3c10*/  HMMA.16816.F32.BF16 R56, R36, R18, R56 ;  /* 0x000000122438723c */ /* 0x000fe20000041838 */
[----:B------:R-:W4:Y:S05]  /*3c20*/  LDSM.16.M88.4 R16, [R170+0x6400] ;  /* 0x00640000aa10783b */ /* 0x000f2a0000000200 */
[C---:B------:R-:W-:Y:S01]  /*3c30*/  HMMA.16816.F32.BF16 R68, R24.reuse, R4, R68 ;  /* 0x000000041844723c */ /* 0x040fe20000041844 */
[----:B------:R-:W1:Y:S05]  /*3c40*/  MUFU.TANH R97, R97 ;  /* 0x0000006100617308 */ /* 0x000e6a0000002400 */
[C---:B------:R-:W-:Y:S01]  /*3c50*/  HMMA.16816.F32.BF16 R64, R24.reuse, R6, R64 ;  /* 0x000000061840723c */ /* 0x040fe20000041840 */
[----:B------:R-:W2:Y:S05]  /*3c60*/  LDSM.16.M88.4 R4, [R118+0x6000] ;  /* 0x006000007604783b */ /* 0x000eaa0000000200 */
[----:B------:R-:W-:Y:S06]  /*3c70*/  HMMA.16816.F32.BF16 R72, R24, R98, R72 ;  /* 0x000000621848723c */ /* 0x000fec0000041848 */
[----:B-----5:R-:W-:Y:S01]  /*3c80*/  HMMA.16816.F32.BF16 R52, R80, R20, R52 ;  /* 0x000000145034723c */ /* 0x020fe20000041834 */
[----:B------:R-:W-:Y:S01]  /*3c90*/  FMUL.FTZ R98, R30, UR10 ;  /* 0x0000000a1e627c20 */ /* 0x000fe20008410000 */
[----:B------:R-:W-:-:S04]  /*3ca0*/  FMUL.FTZ R99, R31, UR10 ;  /* 0x0000000a1f637c20 */ /* 0x000fc80008410000 */
[----:B------:R-:W-:Y:S01]  /*3cb0*/  HMMA.16816.F32.BF16 R48, R80, R22, R48 ;  /* 0x000000165030723c */ /* 0x000fe20000041830 */
[----:B------:R-:W-:Y:S01]  /*3cc0*/  LDSM.16.M88.4 R20, [R118+0x8000] ;  /* 0x008000007614783b */ /* 0x000fe20000000200 */
[----:B------:R-:W1:Y:S04]  /*3cd0*/  MUFU.TANH R98, R98 ;  /* 0x0000006200627308 */ /* 0x000e680000002400 */
[C---:B---3--:R-:W-:Y:S04]  /*3ce0*/  HMMA.16816.F32.BF16 R60, R24.reuse, R12, R60 ;  /* 0x0000000c183c723c */ /* 0x048fe8000004183c */
[----:B------:R-:W3:Y:S02]  /*3cf0*/  MUFU.TANH R99, R99 ;  /* 0x0000006300637308 */ /* 0x000ee40000002400 */
[----:B------:R-:W-:Y:S01]  /*3d00*/  HMMA.16816.F32.BF16 R56, R24, R14, R56 ;  /* 0x0000000e1838723c */ /* 0x000fe20000041838 */
[----:B------:R-:W5:Y:S05]  /*3d10*/  LDSM.16.M88.4 R12, [R118+0x6400] ;  /* 0x00640000760c783b */ /* 0x000f6a0000000200 */
[C---:B----4-:R-:W-:Y:S06]  /*3d20*/  HMMA.16816.F32.BF16 R44, R80.reuse, R16, R44 ;  /* 0x00000010502c723c */ /* 0x050fec000004182c */
[----:B------:R-:W-:Y:S01]  /*3d30*/  HMMA.16816.F32.BF16 R40, R80, R18, R40 ;  /* 0x000000125028723c */ /* 0x000fe20000041828 */
[----:B------:R-:W-:Y:S05]  /*3d40*/  LDSM.16.M88.4 R16, [R118+0x6800] ;  /* 0x006800007610783b */ /* 0x000fea0000000200 */
[C---:B------:R-:W-:Y:S06]  /*3d50*/  HMMA.16816.F32.BF16 R68, R8.reuse, R32, R68 ;  /* 0x000000200844723c */ /* 0x040fec0000041844 */
[----:B------:R-:W-:Y:S01]  /*3d60*/  HMMA.16816.F32.BF16 R64, R8, R34, R64 ;  /* 0x000000220840723c */ /* 0x000fe20000041840 */
[----:B------:R-:W4:Y:S05]  /*3d70*/  LDSM.16.M88.4 R32, [R170+0x8000] ;  /* 0x00800000aa20783b */ /* 0x000f2a0000000200 */
[C---:B--2---:R-:W-:Y:S06]  /*3d80*/  HMMA.16816.F32.BF16 R52, R36.reuse, R4, R52 ;  /* 0x000000042434723c */ /* 0x044fec0000041834 */
[----:B------:R-:W-:Y:S01]  /*3d90*/  HMMA.16816.F32.BF16 R48, R36, R6, R48 ;  /* 0x000000062430723c */ /* 0x000fe20000041830 */
[----:B------:R-:W2:Y:S05]  /*3da0*/  LDSM.16.M88.4 R4, [R170+0x6800] ;  /* 0x00680000aa04783b */ /* 0x000eaa0000000200 */
[----:B------:R-:W-:Y:S01]  /*3db0*/  HMMA.16816.F32.BF16 R72, R8, R86, R72 ;  /* 0x000000560848723c */ /* 0x000fe20000041848 */
[----:B------:R-:W1:Y:S01]  /*3dc0*/  MUFU.TANH R86, R28 ;  /* 0x0000001c00567308 */ /* 0x000e620000002400 */
[----:B------:R-:W-:Y:S01]  /*3dd0*/  FMUL.FTZ R68, R68, UR10 ;  /* 0x0000000a44447c20 */ /* 0x000fe20008410000 */
[----:B------:R-:W-:Y:S01]  /*3de0*/  FMUL.FTZ R69, R69, UR10 ;  /* 0x0000000a45457c20 */ /* 0x000fe20008410000 */
[----:B------:R-:W-:Y:S01]  /*3df0*/  FMUL.FTZ R70, R70, UR10 ;  /* 0x0000000a46467c20 */ /* 0x000fe20008410000 */
[----:B------:R-:W-:Y:S01]  /*3e00*/  FMUL.FTZ R71, R71, UR10 ;  /* 0x0000000a47477c20 */ /* 0x000fe20008410000 */
[C---:B-----5:R-:W-:Y:S01]  /*3e10*/  HMMA.16816.F32.BF16 R44, R36.reuse, R12, R44 ;  /* 0x0000000c242c723c */ /* 0x060fe2000004182c */
[----:B------:R-:W-:Y:S01]  /*3e20*/  FMUL.FTZ R64, R64, UR10 ;  /* 0x0000000a40407c20 */ /* 0x000fe20008410000 */
[----:B------:R-:W-:Y:S01]  /*3e30*/  FMUL.FTZ R65, R65, UR10 ;  /* 0x0000000a41417c20 */ /* 0x000fe20008410000 */
[----:B------:R5:W1:Y:S01]  /*3e40*/  MUFU.TANH R87, R29 ;  /* 0x0000001d00577308 */ /* 0x000a620000002400 */
[----:B------:R-:W-:Y:S01]  /*3e50*/  FMUL.FTZ R66, R66, UR10 ;  /* 0x0000000a42427c20 */ /* 0x000fe20008410000 */
[----:B------:R-:W-:Y:S01]  /*3e60*/  FMUL.FTZ R67, R67, UR10 ;  /* 0x0000000a43437c20 */ /* 0x000fe20008410000 */
[----:B------:R-:W-:Y:S01]  /*3e70*/  HMMA.16816.F32.BF16 R40, R36, R14, R40 ;  /* 0x0000000e2428723c */ /* 0x000fe20000041828 */
[----:B------:R-:W3:Y:S04]  /*3e80*/  LDSM.16.M88.4 R12, [R170+0x6c00] ;  /* 0x006c0000aa0c783b */ /* 0x000ee80000000200 */
[----:B------:R-:W1:Y:S01]  /*3e90*/  MUFU.TANH R68, R68 ;  /* 0x0000004400447308 */ /* 0x000e620000002400 */
[C---:B----4-:R-:W-:Y:S06]  /*3ea0*/  HMMA.16816.F32.BF16 R52, R24.reuse, R32, R52 ;  /* 0x000000201834723c */ /* 0x050fec0000041834 */
[----:B------:R-:W-:Y:S01]  /*3eb0*/  FMUL.FTZ R72, R72, UR10 ;  /* 0x0000000a48487c20 */ /* 0x000fe20008410000 */
[----:B------:R-:W-:Y:S01]  /*3ec0*/  FMUL.FTZ R73, R73, UR10 ;  /* 0x0000000a49497c20 */ /* 0x000fe20008410000 */
[----:B-----5:R-:W4:Y:S01]  /*3ed0*/  LDSM.16.M88.4 R28, [R118+0x7c00] ;  /* 0x007c0000761c783b */ /* 0x020f220000000200 */
[----:B------:R-:W-:Y:S01]  /*3ee0*/  FMUL.FTZ R74, R74, UR10 ;  /* 0x0000000a4a4a7c20 */ /* 0x000fe20008410000 */
[----:B------:R-:W-:Y:S01]  /*3ef0*/  FMUL.FTZ R75, R75, UR10 ;  /* 0x0000000a4b4b7c20 */ /* 0x000fe20008410000 */
[----:B------:R-:W-:Y:S01]  /*3f00*/  HMMA.16816.F32.BF16 R48, R24, R34, R48 ;  /* 0x000000221830723c */ /* 0x000fe20000041830 */
[----:B------:R-:W-:Y:S01]  /*3f10*/  LDSM.16.M88.4 R32, [R118+0x8400] ;  /* 0x008400007620783b */ /* 0x000fe20000000200 */
[----:B------:R-:W1:Y:S04]  /*3f20*/  MUFU.TANH R72, R72 ;  /* 0x0000004800487308 */ /* 0x000e680000002400 */
[C---:B--2---:R-:W-:Y:S04]  /*3f30*/  HMMA.16816.F32.BF16 R120, R80.reuse, R4, R120 ;  /* 0x000000045078723c */ /* 0x044fe80000041878 */
[----:B------:R-:W2:Y:S02]  /*3f40*/  MUFU.TANH R73, R73 ;  /* 0x0000004900497308 */ /* 0x000ea40000002400 */
[----:B------:R-:W-:Y:S01]  /*3f50*/  HMMA.16816.F32.BF16 R92, R80, R6, R92 ;  /* 0x00000006505c723c */ /* 0x000fe2000004185c */
[----:B------:R-:W5:Y:S05]  /*3f60*/  LDSM.16.M88.4 R4, [R118+0x6c00] ;  /* 0x006c00007604783b */ /* 0x000f6a0000000200 */
[----:B------:R-:W-:Y:S01]  /*3f70*/  HMMA.16816.F32.BF16 R52, R8, R20, R52 ;  /* 0x000000140834723c */ /* 0x000fe20000041834 */
[----:B------:R-:W1:Y:S05]  /*3f80*/  MUFU.TANH R74, R74 ;  /* 0x0000004a004a7308 */ /* 0x000e6a0000002400 */
[C---:B---3--:R-:W-:Y:S03]  /*3f90*/  HMMA.16816.F32.BF16 R88, R80.reuse, R12, R88 ;  /* 0x0000000c5058723c */ /* 0x048fe60000041858 */
[----:B------:R-:W3:Y:S03]  /*3fa0*/  MUFU.TANH R75, R75 ;  /* 0x0000004b004b7308 */ /* 0x000ee60000002400 */
[----:B------:R-:W-:Y:S01]  /*3fb0*/  HMMA.16816.F32.BF16 R100, R80, R14, R100 ;  /* 0x0000000e5064723c */ /* 0x000fe20000041864 */
[----:B------:R-:W-:Y:S04]  /*3fc0*/  LDSM.16.M88.4 R12, [R118+0x8c00] ;  /* 0x008c0000760c783b */ /* 0x000fe80000000200 */
[----:B------:R-:W1:Y:S01]  /*3fd0*/  MUFU.TANH R69, R69 ;  /* 0x0000004500457308 */ /* 0x000e620000002400 */
[C---:B------:R-:W-:Y:S01]  /*3fe0*/  HMMA.16816.F32.BF16 R48, R8.reuse, R22, R48 ;  /* 0x000000160830723c */ /* 0x040fe20000041830 */
[----:B------:R-:W2:Y:S05]  /*3ff0*/  LDSM.16.M88.4 R20, [R170+0x8800] ;  /* 0x00880000aa14783b */ /* 0x000eaa0000000200 */
[C---:B----4-:R-:W-:Y:S01]  /*4000*/  HMMA.16816.F32.BF16 R60, R8.reuse, R28, R60 ;  /* 0x0000001c083c723c */ /* 0x050fe2000004183c */
[----:B------:R-:W-:Y:S01]  /*4010*/  FMUL.FTZ R52, R52, UR10 ;  /* 0x0000000a34347c20 */ /* 0x000fe20008410000 */
[----:B------:R-:W-:Y:S01]  /*4020*/  FMUL.FTZ R53, R53, UR10 ;  /* 0x0000000a35357c20 */ /* 0x000fe20008410000 */
[----:B------:R-:W-:Y:S01]  /*4030*/  FMUL.FTZ R54, R54, UR10 ;  /* 0x0000000a36367c20 */ /* 0x000fe20008410000 */
[----:B------:R-:W-:Y:S01]  /*4040*/  FMUL.FTZ R55, R55, UR10 ;  /* 0x0000000a37377c20 */ /* 0x000fe20008410000 */
[----:B------:R-:W4:Y:S01]  /*4050*/  MUFU.TANH R70, R70 ;  /* 0x0000004600467308 */ /* 0x000f220000002400 */
[----:B------:R-:W-:Y:S01]  /*4060*/  HMMA.16816.F32.BF16 R56, R8, R30, R56 ;  /* 0x0000001e0838723c */ /* 0x000fe20000041838 */
[----:B------:R-:W3:Y:S05]  /*4070*/  LDSM.16.M88.4 R28, [R170+0x8400] ;  /* 0x00840000aa1c783b */ /* 0x000eea0000000200 */
[C---:B------:R-:W-:Y:S01]  /*4080*/  HMMA.16816.F32.BF16 R120, R36.reuse, R16, R120 ;  /* 0x000000102478723c */ /* 0x040fe20000041878 */
[----:B------:R-:W1:Y:S05]  /*4090*/  MUFU.TANH R71, R71 ;  /* 0x0000004700477308 */ /* 0x000e6a0000002400 */
[C---:B------:R-:W-:Y:S01]  /*40a0*/  HMMA.16816.F32.BF16 R92, R36.reuse, R18, R92 ;  /* 0x00000012245c723c */ /* 0x040fe2000004185c */
[----:B------:R-:W4:Y:S01]  /*40b0*/  LDSM.16.M88.4 R16, [R170+0x8c00] ;  /* 0x008c0000aa10783b */ /* 0x000f220000000200 */
[----:B------:R-:W-:Y:S01]  /*40c0*/  FMUL.FTZ R48, R48, UR10 ;  /* 0x0000000a30307c20 */ /* 0x000fe20008410000 */
[----:B------:R-:W-:Y:S01]  /*40d0*/  FMUL.FTZ R50, R50, UR10 ;  /* 0x0000000a32327c20 */ /* 0x000fe20008410000 */
[----:B------:R-:W-:Y:S01]  /*40e0*/  FMUL.FTZ R49, R49, UR10 ;  /* 0x0000000a31317c20 */ /* 0x000fe20008410000 */
[----:B------:R-:W-:Y:S01]  /*40f0*/  FMUL.FTZ R51, R51, UR10 ;  /* 0x0000000a33337c20 */ /* 0x000fe20008410000 */
[C---:B-----5:R-:W-:Y:S01]  /*4100*/  HMMA.16816.F32.BF16 R88, R36.reuse, R4, R88 ;  /* 0x000000042458723c */ /* 0x060fe20000041858 */
[----:B------:R-:W-:Y:S01]  /*4110*/  FMUL.FTZ R144, R60, UR10 ;  /* 0x0000000a3c907c20 */ /* 0x000fe20008410000 */
[----:B------:R-:W-:Y:S01]  /*4120*/  FMUL.FTZ R60, R62, UR10 ;  /* 0x0000000a3e3c7c20 */ /* 0x000fe20008410000 */
[----:B------:R-:W1:Y:S01]  /*4130*/  MUFU.TANH R166, R48 ;  /* 0x0000003000a67308 */ /* 0x000e620000002400 */
[----:B------:R-:W-:Y:S01]  /*4140*/  FMUL.FTZ R61, R61, UR10 ;  /* 0x0000000a3d3d7c20 */ /* 0x000fe20008410000 */
[----:B------:R-:W-:Y:S01]  /*4150*/  FMUL.FTZ R63, R63, UR10 ;  /* 0x0000000a3f3f7c20 */ /* 0x000fe20008410000 */
[----:B------:R-:W-:Y:S01]  /*4160*/  HMMA.16816.F32.BF16 R100, R36, R6, R100 ;  /* 0x000000062464723c */ /* 0x000fe20000041864 */
[----:B------:R-:W-:Y:S01]  /*4170*/  LOP3.LUT R5, R131, 0xffffffe0, RZ, 0xc0, !PT ;  /* 0xffffffe083057812 */ /* 0x000fe200078ec0ff */
[----:B------:R-:W-:Y:S01]  /*4180*/  FMUL.FTZ R206, R57, UR10 ;  /* 0x0000000a39ce7c20 */ /* 0x000fe20008410000 */
[----:B------:R-:W-:Y:S01]  /*4190*/  FMUL.FTZ R56, R56, UR10 ;  /* 0x0000000a38387c20 */ /* 0x000fe20008410000 */
[----:B------:R-:W-:Y:S01]  /*41a0*/  FMUL.FTZ R57, R58, UR10 ;  /* 0x0000000a3a397c20 */ /* 0x000fe20008410000 */
[----:B------:R-:W-:Y:S01]  /*41b0*/  IADD3 R5, -R5, R128, RZ ;  /* 0x0000008005057210 */ /* 0x000fe20007ffe1ff */
[----:B--2---:R-:W-:Y:S01]  /*41c0*/  HMMA.16816.F32.BF16 R120, R24, R20, R120 ;  /* 0x000000141878723c */ /* 0x004fe20000041878 */
[----:B------:R2:W1:Y:S01]  /*41d0*/  MUFU.TANH R164, R50 ;  /* 0x0000003200a47308 */ /* 0x0004620000002400 */
[----:B------:R-:W-:Y:S01]  /*41e0*/  FMUL.FTZ R59, R59, UR10 ;  /* 0x0000000a3b3b7c20 */ /* 0x000fe20008410000 */
[----:B------:R-:W-:-:S03]  /*41f0*/  SHF.R.S32.HI R4, RZ, 0x1f, R5 ;  /* 0x0000001fff047819 */ /* 0x000fc60000011405 */
[C---:B------:R-:W-:Y:S01]  /*4200*/  HMMA.16816.F32.BF16 R92, R24.reuse, R22, R92 ;  /* 0x00000016185c723c */ /* 0x040fe2000004185c */
[----:B------:R-:W-:Y:S02]  /*4210*/  LEA.HI R4, R4, R5, RZ, 0x2 ;  /* 0x0000000504047211 */ /* 0x000fe400078f10ff */
[----:B------:R-:W-:Y:S01]  /*4220*/  LEA R5, R136, R138, 0x4 ;  /* 0x0000008a88057211 */ /* 0x000fe200078e20ff */
[----:B------:R-:W1:Y:S01]  /*4230*/  MUFU.TANH R64, R64 ;  /* 0x0000004000407308 */ /* 0x000e620000002400 */
[----:B------:R-:W-:Y:S01]  /*4240*/  SHF.R.S32.HI R186, RZ, 0x2, R4 ;  /* 0x00000002ffba7819 */ /* 0x000fe20000011404 */
[----:B---3--:R-:W-:Y:S03]  /*4250*/  HMMA.16816.F32.BF16 R44, R24, R28, R44 ;  /* 0x0000001c182c723c */ /* 0x008fe6000004182c */
[----:B------:R-:W-:-:S03]  /*4260*/  IADD3 R4, R5, 0x1, R186 ;  /* 0x0000000105047810 */ /* 0x000fc60007ffe0ba */
[----:B------:R-:W-:Y:S01]  /*4270*/  HMMA.16816.F32.BF16 R40, R24, R30, R40 ;  /* 0x0000001e1828723c */ /* 0x000fe20000041828 */
[----:B------:R-:W3:Y:S01]  /*4280*/  LDSM.16.M88.4 R28, [R118+0x8800] ;  /* 0x00880000761c783b */ /* 0x000ee20000000200 */
[----:B------:R-:W1:Y:S01]  /*4290*/  MUFU.TANH R65, R65 ;  /* 0x0000004100417308 */ /* 0x000e620000002400 */
[----:B------:R-:W-:Y:S01]  /*42a0*/  IADD3 R4, R116, R4, -R181 ;  /* 0x0000000474047210 */ /* 0x000fe20007ffe8b5 */
[----:B------:R-:W-:-:S04]  /*42b0*/  DEPBAR.LE SB0, 0x0 ;  /* 0x000080000000791a */ /* 0x000fc80000000000 */
[C---:B----4-:R-:W-:Y:S01]  /*42c0*/  HMMA.16816.F32.BF16 R88, R24.reuse, R16, R88 ;  /* 0x000000101858723c */ /* 0x050fe20000041858 */
[----:B------:R-:W-:Y:S01]  /*42d0*/  IADD3 R125, R4, R125, RZ ;  /* 0x0000007d047d7210 */ /* 0x000fe20007ffe0ff */
[----:B------:R-:W4:Y:S03]  /*42e0*/  MUFU.TANH R66, R66 ;  /* 0x0000004200427308 */ /* 0x000f260000002400 */
[C---:B------:R-:W-:Y:S01]  /*42f0*/  VIMNMX R142, R125.reuse, R116, PT ;  /* 0x000000747d8e7248 */ /* 0x040fe20003fe0100 */
[----:B------:R-:W-:Y:S01]  /*4300*/  HMMA.16816.F32.BF16 R100, R24, R18, R100 ;  /* 0x000000121864723c */ /* 0x000fe20000041864 */
[----:B------:R-:W-:-:S03]  /*4310*/  VIADDMNMX R141, R125, 0x8, R116, PT ;  /* 0x000000087d8d7846 */ /* 0x000fc60003800174 */
[----:B------:R-:W1:Y:S02]  /*4320*/  MUFU.TANH R67, R67 ;  /* 0x0000004300437308 */ /* 0x000e640000002400 */
[----:B------:R-:W-:Y:S01]  /*4330*/  HMMA.16816.F32.BF16 R44, R8, R32, R44 ;  /* 0x00000020082c723c */ /* 0x000fe2000004182c */
[----:B------:R-:W-:-:S04]  /*4340*/  SHF.L.U32 R19, R128, 0x1, RZ ;  /* 0x0000000180137819 */ /* 0x000fc800000006ff */
[----:B------:R-:W-:Y:S01]  /*4350*/  LOP3.LUT R19, R19, 0x6, RZ, 0xc0, !PT ;  /* 0x0000000613137812 */ /* 0x000fe200078ec0ff */
[C---:B------:R-:W-:Y:S01]  /*4360*/  HMMA.16816.F32.BF16 R40, R8.reuse, R34, R40 ;  /* 0x000000220828723c */ /* 0x040fe20000041828 */
[----:B------:R-:W1:Y:S05]  /*4370*/  MUFU.TANH R144, R144 ;  /* 0x0000009000907308 */ /* 0x000e6a0000002400 */
[C---:B------:R-:W-:Y:S03]  /*4380*/  HMMA.16816.F32.BF16 R88, R8.reuse, R12, R88 ;  /* 0x0000000c0858723c */ /* 0x040fe60000041858 */
[----:B------:R-:W1:Y:S03]  /*4390*/  MUFU.TANH R208, R61 ;  /* 0x0000003d00d07308 */ /* 0x000e660000002400 */
[C---:B------:R-:W-:Y:S05]  /*43a0*/  HMMA.16816.F32.BF16 R100, R8.reuse, R14, R100 ;  /* 0x0000000e0864723c */ /* 0x040fea0000041864 */
[----:B------:R-:W1:Y:S01]  /*43b0*/  MUFU.TANH R60, R60 ;  /* 0x0000003c003c7308 */ /* 0x000e620000002400 */
[----:B---3--:R-:W-:Y:S01]  /*43c0*/  HMMA.16816.F32.BF16 R120, R8, R28, R120 ;  /* 0x0000001c0878723c */ /* 0x008fe20000041878 */
[----:B------:R-:W-:Y:S01]  /*43d0*/  FMUL.FTZ R44, R44, UR10 ;  /* 0x0000000a2c2c7c20 */ /* 0x000fe20008410000 */
[----:B------:R-:W-:Y:S01]  /*43e0*/  FMUL.FTZ R46, R46, UR10 ;  /* 0x0000000a2e2e7c20 */ /* 0x000fe20008410000 */
[----:B------:R-:W-:Y:S01]  /*43f0*/  FMUL.FTZ R45, R45, UR10 ;  /* 0x0000000a2d2d7c20 */ /* 0x000fe20008410000 */
[----:B------:R-:W-:-:S02]  /*4400*/  FMUL.FTZ R47, R47, UR10 ;  /* 0x0000000a2f2f7c20 */ /* 0x000fc40008410000 */
[----:B------:R-:W-:Y:S01]  /*4410*/  HMMA.16816.F32.BF16 R92, R8, R30, R92 ;  /* 0x0000001e085c723c */ /* 0x000fe2000004185c */
[----:B------:R-:W-:Y:S01]  /*4420*/  FMUL.FTZ R40, R40, UR10 ;  /* 0x0000000a28287c20 */ /* 0x000fe20008410000 */
[----:B------:R3:W1:Y:S01]  /*4430*/  MUFU.TANH R160, R44 ;  /* 0x0000002c00a07308 */ /* 0x0006620000002400 */
[----:B------:R-:W-:Y:S01]  /*4440*/  FMUL.FTZ R41, R41, UR10 ;  /* 0x0000000a29297c20 */ /* 0x000fe20008410000 */
[----:B------:R-:W-:Y:S01]  /*4450*/  FMUL.FTZ R42, R42, UR10 ;  /* 0x0000000a2a2a7c20 */ /* 0x000fe20008410000 */
[----:B------:R-:W-:Y:S01]  /*4460*/  FMUL.FTZ R43, R43, UR10 ;  /* 0x0000000a2b2b7c20 */ /* 0x000fe20008410000 */
[----:B------:R-:W-:Y:S01]  /*4470*/  FMUL.FTZ R13, R88, UR10 ;  /* 0x0000000a580d7c20 */ /* 0x000fe20008410000 */
[----:B------:R-:W-:Y:S01]  /*4480*/  FMUL.FTZ R12, R89, UR10 ;  /* 0x0000000a590c7c20 */ /* 0x000fe20008410000 */
[----:B------:R-:W-:Y:S02]  /*4490*/  FMUL.FTZ R38, R91, UR10 ;  /* 0x0000000a5b267c20 */ /* 0x000fe40008410000 */
[----:B------:R5:W1:Y:S02]  /*44a0*/  MUFU.TANH R152, R46 ;  /* 0x0000002e00987308 */ /* 0x000a640000002400 */
[----:B------:R-:W-:Y:S01]  /*44b0*/  FMUL.FTZ R62, R100, UR10 ;  /* 0x0000000a643e7c20 */ /* 0x000fe20008410000 */
[----:B------:R-:W-:Y:S01]  /*44c0*/  FMUL.FTZ R14, R101, UR10 ;  /* 0x0000000a650e7c20 */ /* 0x000fe20008410000 */
[----:B------:R-:W-:Y:S01]  /*44d0*/  FMUL.FTZ R36, R102, UR10 ;  /* 0x0000000a66247c20 */ /* 0x000fe20008410000 */
[----:B------:R-:W-:-:S03]  /*44e0*/  FMUL.FTZ R34, R103, UR10 ;  /* 0x0000000a67227c20 */ /* 0x000fc60008410000 */
[----:B------:R4:W1:Y:S01]  /*44f0*/  MUFU.TANH R156, R40 ;  /* 0x00000028009c7308 */ /* 0x0008620000002400 */
[----:B------:R-:W-:Y:S01]  /*4500*/  FMUL.FTZ R17, R120, UR10 ;  /* 0x0000000a78117c20 */ /* 0x000fe20008410000 */
[----:B------:R-:W-:Y:S01]  /*4510*/  FMUL.FTZ R16, R121, UR10 ;  /* 0x0000000a79107c20 */ /* 0x000fe20008410000 */
[----:B--2---:R-:W-:Y:S01]  /*4520*/  FMUL.FTZ R50, R122, UR10 ;  /* 0x0000000a7a327c20 */ /* 0x004fe20008410000 */
[----:B------:R-:W-:Y:S02]  /*4530*/  FMUL.FTZ R48, R123, UR10 ;  /* 0x0000000a7b307c20 */ /* 0x000fe40008410000 */
[----:B---3--:R-:W-:Y:S01]  /*4540*/  FMUL.FTZ R44, R95, UR10 ;  /* 0x0000000a5f2c7c20 */ /* 0x008fe20008410000 */
[----:B------:R-:W-:Y:S01]  /*4550*/  FMUL.FTZ R92, R92, UR10 ;  /* 0x0000000a5c5c7c20 */ /* 0x000fe20008410000 */
[----:B------:R-:W-:Y:S01]  /*4560*/  FMUL.FTZ R93, R93, UR10 ;  /* 0x0000000a5d5d7c20 */ /* 0x000fe20008410000 */
[----:B-----5:R-:W-:Y:S01]  /*4570*/  FMUL.FTZ R46, R94, UR10 ;  /* 0x0000000a5e2e7c20 */ /* 0x020fe20008410000 */
[----:B------:R2:W3:Y:S01]  /*4580*/  MUFU.TANH R204, R63 ;  /* 0x0000003f00cc7308 */ /* 0x0004e20000002400 */
[----:B----4-:R-:W-:-:S07]  /*4590*/  FMUL.FTZ R40, R90, UR10 ;  /* 0x0000000a5a287c20 */ /* 0x010fce0008410000 */
[----:B------:R-:W4:Y:S08]  /*45a0*/  MUFU.TANH R56, R56 ;  /* 0x0000003800387308 */ /* 0x000f300000002400 */
[----:B------:R-:W1:Y:S08]  /*45b0*/  MUFU.TANH R206, R206 ;  /* 0x000000ce00ce7308 */ /* 0x000e700000002400 */
[----:B------:R-:W1:Y:S08]  /*45c0*/  MUFU.TANH R57, R57 ;  /* 0x0000003900397308 */ /* 0x000e700000002400 */
[----:B------:R2:W1:Y:S08]  /*45d0*/  MUFU.TANH R202, R59 ;  /* 0x0000003b00ca7308 */ /* 0x0004700000002400 */
        /* <DEDUP_REMOVED lines=11> */
[----:B------:R-:W1:Y:S08]  /*4690*/  MUFU.TANH R17, R17 ;  /* 0x0000001100117308 */ /* 0x000e700000002400 */
[----:B------:R-:W1:Y:S08]  /*46a0*/  MUFU.TANH R16, R16 ;  /* 0x0000001000107308 */ /* 0x000e700000002400 */
[----:B------:R-:W1:Y:S08]  /*46b0*/  MUFU.TANH R50, R50 ;  /* 0x0000003200327308 */ /* 0x000e700000002400 */
[----:B------:R-:W1:Y:S08]  /*46c0*/  MUFU.TANH R48, R48 ;  /* 0x0000003000307308 */ /* 0x000e700000002400 */
[----:B------:R2:W1:Y:S08]  /*46d0*/  MUFU.TANH R122, R92 ;  /* 0x0000005c007a7308 */ /* 0x0004700000002400 */
[----:B------:R2:W1:Y:S08]  /*46e0*/  MUFU.TANH R120, R93 ;  /* 0x0000005d00787308 */ /* 0x0004700000002400 */
[----:B------:R-:W1:Y:S08]  /*46f0*/  MUFU.TANH R46, R46 ;  /* 0x0000002e002e7308 */ /* 0x000e700000002400 */
        /* <DEDUP_REMOVED lines=8> */
[----:B------:R-:W1:Y:S01]  /*4780*/  MUFU.TANH R34, R34 ;  /* 0x0000002200227308 */ /* 0x000e620000002400 */
[----:B------:R-:W-:Y:S06]  /*4790*/  BAR.SYNC.DEFER_BLOCKING 0x0 ;  /* 0x0000000000007b1d */ /* 0x000fec0000010000 */
[----:B--234-:R-:W-:Y:S05]  /*47a0*/  @!P4 BRA `(.L_x_782) ;  /* 0x0000000c0020c947 */ /* 0x01cfea0003800000 */
[----:B------:R-:W-:Y:S05]  /*47b0*/  @!P6 BRA `(.L_x_783) ;  /* 0x0000000000ece947 */ /* 0x000fea0003800000 */
[----:B------:R-:W2:Y:S01]  /*47c0*/  LDC R5, c[0x0][0x380] ;  /* 0x0000e000ff057b82 */ /* 0x000ea20000000800 */
[----:B------:R-:W-:Y:S01]  /*47d0*/  VIADD R10, R0, 0xffffff80 ;  /* 0xffffff80000a7836 */ /* 0x000fe20000000000 */
[----:B------:R-:W-:Y:S01]  /*47e0*/  IABS R6, R0 ;  /* 0x0000000000067213 */ /* 0x000fe20000000000 */
[----:B------:R-:W-:-:S03]  /*47f0*/  ULDC.64 UR8, c[0x0][0x230] ;  /* 0x00008c0000087ab9 */ /* 0x000fc60000000a00 */
[----:B------:R-:W-:Y:S02]  /*4800*/  IABS R4, R10 ;  /* 0x0000000a00047213 */ /* 0x000fe40000000000 */
[-C--:B--2---:R-:W-:Y:S02]  /*4810*/  IABS R2, R5.reuse ;  /* 0x0000000500027213 */ /* 0x084fe40000000000 */
[----:B------:R-:W-:Y:S02]  /*4820*/  LOP3.LUT R10, R10, R5, RZ, 0x3c, !PT ;  /* 0x000000050a0a7212 */ /* 0x000fe400078e3cff */
[----:B------:R-:W2:Y:S08]  /*4830*/  I2F.RP R11, R2 ;  /* 0x00000002000b7306 */ /* 0x000eb00000209400 */
[----:B--2---:R-:W2:Y:S02]  /*4840*/  MUFU.RCP R8, R11 ;  /* 0x0000000b00087308 */ /* 0x004ea40000001000 */
[----:B--2---:R-:W-:-:S06]  /*4850*/  VIADD R8, R8, 0xffffffe ;  /* 0x0ffffffe08087836 */ /* 0x004fcc0000000000 */
[----:B------:R-:W2:Y:S02]  /*4860*/  F2I.FTZ.U32.TRUNC.NTZ R9, R8 ;  /* 0x0000000800097305 */ /* 0x000ea4000021f000 */
[----:B--2---:R-:W-:Y:S02]  /*4870*/  IADD3 R7, RZ, -R9, RZ ;  /* 0x80000009ff077210 */ /* 0x004fe40007ffe0ff */
        /* <DEDUP_REMOVED lines=47> */
.L_x_783:
[----:B------:R-:W-:-:S04]  /*4b70*/  LEA R15, -R132, RZ, 0x7 ;  /* 0x000000ff840f7211 */ /* 0x000fc800078e39ff */
[----:B------:R-:W-:-:S07]  /*4b80*/  SHF.R.S32.HI R2, RZ, 0x1f, R15 ;  /* 0x0000001fff027819 */ /* 0x000fce000001140f */
.L_x_784:
[----:B------:R-:W-:Y:S01]  /*4b90*/  ULDC UR5, c[0x0][0x2d0] ;  /* 0x0000b40000057ab9 */ /* 0x000fe20000000800 */
[----:B------:R-:W-:Y:S01]  /*4ba0*/  BSSY B0, `(.L_x_785) ;  /* 0x0000085000007945 */ /* 0x000fe20003800000 */
[----:B------:R-:W-:Y:S02]  /*4bb0*/  ISETP.GE.AND P3, PT, R182, UR5, PT ;  /* 0x00000005b6007c0c */ /* 0x000fe4000bf66270 */
[----:B------:R-:W-:Y:S02]  /*4bc0*/  ISETP.GE.AND P2, PT, R173, UR5, PT ;  /* 0x00000005ad007c0c */ /* 0x000fe4000bf46270 */
[----:B------:R-:W-:-:S09]  /*4bd0*/  ISETP.GE.AND P1, PT, R172, UR5, PT ;  /* 0x00000005ac007c0c */ /* 0x000fd2000bf26270 */
[----:B------:R-:W2:Y:S01]  /*4be0*/  @!P3 LDC.64 R8, c[0x0][0x218] ;  /* 0x00008600ff08bb82 */ /* 0x000ea20000000a00 */
[CC--:B------:R-:W-:Y:S01]  /*4bf0*/  @!P3 IADD3 R21, P0, R15.reuse, R140.reuse, RZ ;  /* 0x0000008c0f15b210 */ /* 0x0c0fe20007f1e0ff */
[----:B------:R3:W-:Y:S04]  /*4c00*/  @P3 STS [R180+0x3000], RZ ;  /* 0x003000ffb4003388 */ /* 0x0007e80000000800 */
[----:B------:R-:W-:Y:S01]  /*4c10*/  @!P3 IMAD.X R18, R2, 0x1, R119, P0 ;  /* 0x000000010212b824 */ /* 0x000fe200000e0677 */
[----:B------:R-:W-:Y:S01]  /*4c20*/  @!P2 IADD3 R20, P0, R15, R140, RZ ;  /* 0x0000008c0f14a210 */ /* 0x000fe20007f1e0ff */
[----:B------:R-:W4:Y:S01]  /*4c30*/  @!P2 LDC.64 R6, c[0x0][0x218] ;  /* 0x00008600ff06ab82 */ /* 0x000f220000000a00 */
[----:B------:R3:W-:Y:S04]  /*4c40*/  @P3 STS [R180+0x3004], RZ ;  /* 0x003004ffb4003388 */ /* 0x0007e80000000800 */
[----:B------:R3:W-:Y:S03]  /*4c50*/  @P3 STS.64 [R180+0x3008], RZ ;  /* 0x003008ffb4003388 */ /* 0x0007e60000000a00 */
[----:B------:R-:W5:Y:S08]  /*4c60*/  @!P1 LDC.64 R4, c[0x0][0x218] ;  /* 0x00008600ff049b82 */ /* 0x000f700000000a00 */
[----:B------:R-:W1:Y:S01]  /*4c70*/  @!P3 LDC.64 R10, c[0x0][0x218] ;  /* 0x00008600ff0abb82 */ /* 0x000e620000000a00 */
[----:B--2---:R-:W-:-:S04]  /*4c80*/  @!P3 LEA R22, P5, R21, R8, 0x1 ;  /* 0x000000081516b211 */ /* 0x004fc800078a08ff */
[----:B------:R-:W-:Y:S01]  /*4c90*/  @!P3 LEA.HI.X R23, R21, R9, R18, 0x1, P5 ;  /* 0x000000091517b211 */ /* 0x000fe200028f0c12 */
[----:B------:R-:W-:Y:S01]  /*4ca0*/  @!P2 IMAD.X R21, R2, 0x1, R119, P0 ;  /* 0x000000010215a824 */ /* 0x000fe200000e0677 */
[----:B------:R-:W-:Y:S01]  /*4cb0*/  @!P1 IADD3 R18, P0, R15, R140, RZ ;  /* 0x0000008c0f129210 */ /* 0x000fe20007f1e0ff */
[----:B------:R-:W2:Y:S01]  /*4cc0*/  @!P2 LDC.64 R8, c[0x0][0x218] ;  /* 0x00008600ff08ab82 */ /* 0x000ea20000000a00 */
[C---:B----4-:R-:W-:Y:S01]  /*4cd0*/  @!P2 LEA R26, P5, R20.reuse, R6, 0x1 ;  /* 0x00000006141aa211 */ /* 0x050fe200078a08ff */
[----:B------:R-:W-:Y:S01]  /*4ce0*/  @!PT LDS RZ, [RZ] ;  /* 0x00000000fffff984 */ /* 0x000fe20000000800 */
[----:B------:R-:W-:Y:S01]  /*4cf0*/  @!PT LDS RZ, [RZ] ;  /* 0x00000000fffff984 */ /* 0x000fe20000000800 */
[----:B------:R-:W-:Y:S01]  /*4d00*/  @!PT LDS RZ, [RZ] ;  /* 0x00000000fffff984 */ /* 0x000fe20000000800 */
[----:B------:R4:W-:Y:S03]  /*4d10*/  @!P3 LDGSTS.E.BYPASS.LTC128B.128 [R180+0x3000], desc[UR12][R22.64] ;  /* 0x0300000016b4bfae */ /* 0x0009e6000b901d4c */
[----:B------:R-:W-:Y:S01]  /*4d20*/  @!P2 LEA.HI.X R27, R20, R7, R21, 0x1, P5 ;  /* 0x00000007141ba211 */ /* 0x000fe200028f0c15 */
[----:B------:R-:W-:Y:S01]  /*4d30*/  @!P1 IMAD.X R21, R2, 0x1, R119, P0 ;  /* 0x0000000102159824 */ /* 0x000fe200000e0677 */
[----:B------:R-:W-:Y:S01]  /*4d40*/  IADD3 R25, P5, R175, R15, RZ ;  /* 0x0000000faf197210 */ /* 0x000fe20007fbe0ff */
[----:B------:R-:W3:Y:S01]  /*4d50*/  @!P1 LDC.64 R6, c[0x0][0x218] ;  /* 0x00008600ff069b82 */ /* 0x000ee20000000a00 */
[C---:B-----5:R-:W-:Y:S01]  /*4d60*/  @!P1 LEA R20, P0, R18.reuse, R4, 0x1 ;  /* 0x0000000412149211 */ /* 0x060fe200078008ff */
[----:B------:R2:W-:Y:S03]  /*4d70*/  @P2 STS.128 [R180+0x5000], RZ ;  /* 0x005000ffb4002388 */ /* 0x0005e60000000c00 */
[----:B------:R-:W-:Y:S01]  /*4d80*/  @!P1 LEA.HI.X R21, R18, R5, R21, 0x1, P0 ;  /* 0x0000000512159211 */ /* 0x000fe200000f0c15 */
[----:B------:R-:W-:Y:S01]  /*4d90*/  IMAD.X R18, R174, 0x1, R2, P5 ;  /* 0x00000001ae127824 */ /* 0x000fe200028e0602 */
[----:B------:R-:W-:Y:S01]  /*4da0*/  @!P3 IADD3 R29, P0, R25, R140, RZ ;  /* 0x0000008c191db210 */ /* 0x000fe20007f1e0ff */
[----:B------:R-:W5:Y:S01]  /*4db0*/  @!P3 LDC.64 R4, c[0x0][0x218] ;  /* 0x00008600ff04bb82 */ /* 0x000f620000000a00 */
[----:B------:R-:W-:Y:S01]  /*4dc0*/  @!PT LDS RZ, [RZ] ;  /* 0x00000000fffff984 */ /* 0x000fe20000000800 */
[----:B------:R-:W-:Y:S01]  /*4dd0*/  @!PT LDS RZ, [RZ] ;  /* 0x00000000fffff984 */ /* 0x000fe20000000800 */
[----:B------:R-:W-:Y:S01]  /*4de0*/  @!PT LDS RZ, [RZ] ;  /* 0x00000000fffff984 */ /* 0x000fe20000000800 */
[----:B------:R4:W-:Y:S02]  /*4df0*/  @!P2 LDGSTS.E.BYPASS.LTC128B.128 [R180+0x5000], desc[UR12][R26.64+0x40] ;  /* 0x050000401ab4afae */ /* 0x0009e4000b901d4c */
[----:B-1----:R-:W-:Y:S01]  /*4e00*/  @!P3 LEA R28, P5, R29, R10, 0x1 ;  /* 0x0000000a1d1cb211 */ /* 0x002fe200078a08ff */
[C-C-:B------:R-:W-:Y:S01]  /*4e10*/  @!P3 IMAD.X R24, R18.reuse, 0x1, R119.reuse, P0 ;  /* 0x000000011218b824 */ /* 0x140fe200000e0677 */
[----:B------:R-:W-:Y:S01]  /*4e20*/  @!P2 IADD3 R10, P0, R25, R140, RZ ;  /* 0x0000008c190aa210 */ /* 0x000fe20007f1e0ff */
[----:B------:R1:W-:Y:S03]  /*4e30*/  @P1 STS.128 [R180+0x7000], RZ ;  /* 0x007000ffb4001388 */ /* 0x0003e60000000c00 */
[----:B------:R-:W-:Y:S01]  /*4e40*/  @!P3 LEA.HI.X R29, R29, R11, R24, 0x1, P5 ;  /* 0x0000000b1d1db211 */ /* 0x000fe200028f0c18 */
[----:B------:R-:W-:Y:S01]  /*4e50*/  @!P2 IMAD.X R11, R18, 0x1, R119, P0 ;  /* 0x00000001120ba824 */ /* 0x000fe200000e0677 */
[----:B--2---:R-:W-:Y:S01]  /*4e60*/  @!P2 LEA R30, P5, R10, R8, 0x1 ;  /* 0x000000080a1ea211 */ /* 0x004fe200078a08ff */
[----:B------:R-:W-:Y:S01]  /*4e70*/  @!PT LDS RZ, [RZ] ;  /* 0x00000000fffff984 */ /* 0x000fe20000000800 */
[----:B------:R-:W-:Y:S01]  /*4e80*/  @!PT LDS RZ, [RZ] ;  /* 0x00000000fffff984 */ /* 0x000fe20000000800 */
[----:B------:R-:W-:Y:S01]  /*4e90*/  @!PT LDS RZ, [RZ] ;  /* 0x00000000fffff984 */ /* 0x000fe20000000800 */
[----:B------:R2:W-:Y:S01]  /*4ea0*/  @!P1 LDGSTS.E.BYPASS.LTC128B.128 [R180+0x7000], desc[UR12][R20.64+0x80] ;  /* 0x0700008014b49fae */ /* 0x0005e2000b901d4c */
[----:B------:R-:W-:-:S02]  /*4eb0*/  @!P1 IADD3 R8, P0, R25, R140, RZ ;  /* 0x0000008c19089210 */ /* 0x000fc40007f1e0ff */
[----:B------:R-:W-:Y:S01]  /*4ec0*/  @!P2 LEA.HI.X R31, R10, R9, R11, 0x1, P5 ;  /* 0x000000090a1fa211 */ /* 0x000fe200028f0c0b */
[----:B------:R1:W-:Y:S01]  /*4ed0*/  @P3 STS.128 [R180+0x3800], RZ ;  /* 0x003800ffb4003388 */ /* 0x0003e20000000c00 */
[----:B------:R-:W4:Y:S01]  /*4ee0*/  @!P2 LDC.64 R10, c[0x0][0x218] ;  /* 0x00008600ff0aab82 */ /* 0x000f220000000a00 */
[----:B------:R-:W-:Y:S01]  /*4ef0*/  @!P1 IMAD.X R9, R18, 0x1, R119, P0 ;  /* 0x0000000112099824 */ /* 0x000fe200000e0677 */
[C---:B---3--:R-:W-:Y:S01]  /*4f00*/  @!P1 LEA R42, P0, R8.reuse, R6, 0x1 ;  /* 0x00000006082a9211 */ /* 0x048fe200078008ff */
[----:B------:R-:W-:Y:S01]  /*4f10*/  @!PT LDS RZ, [RZ] ;  /* 0x00000000fffff984 */ /* 0x000fe20000000800 */
[----:B------:R-:W-:Y:S01]  /*4f20*/  @!PT LDS RZ, [RZ] ;  /* 0x00000000fffff984 */ /* 0x000fe20000000800 */
[----:B------:R-:W-:Y:S01]  /*4f30*/  @!PT LDS RZ, [RZ] ;  /* 0x00000000fffff984 */ /* 0x000fe20000000800 */
[----:B------:R1:W-:Y:S03]  /*4f40*/  @!P3 LDGSTS.E.BYPASS.LTC128B.128 [R180+0x3800], desc[UR12][R28.64] ;  /* 0x038000001cb4bfae */ /* 0x0003e6000b901d4c */
[----:B------:R-:W-:Y:S01]  /*4f50*/  @!P1 LEA.HI.X R43, R8, R7, R9, 0x1, P0 ;  /* 0x00000007082b9211 */ /* 0x000fe200000f0c09 */
[----:B------:R1:W-:Y:S01]  /*4f60*/  @P2 STS.128 [R180+0x5800], RZ ;  /* 0x005800ffb4002388 */ /* 0x0003e20000000c00 */
[----:B------:R-:W-:Y:S01]  /*4f70*/  IADD3 R25, P0, R175, R25, RZ ;  /* 0x00000019af197210 */ /* 0x000fe20007f1e0ff */
[----:B------:R-:W3:Y:S02]  /*4f80*/  @!P1 LDC.64 R8, c[0x0][0x218] ;  /* 0x00008600ff089b82 */ /* 0x000ee40000000a00 */
        /* <DEDUP_REMOVED lines=8> */
[----:B------:R-:W2:Y:S02]  /*5010*/  @!P3 LDC.64 R6, c[0x0][0x218] ;  /* 0x00008600ff06bb82 */ /* 0x000ea40000000a00 */
[--C-:B------:R-:W-:Y:S01]  /*5020*/  @!P3 IMAD.X R32, R18, 0x1, R119.reuse, P0 ;  /* 0x000000011220b824 */ /* 0x100fe200000e0677 */
[C---:B-----5:R-:W-:Y:S01]  /*5030*/  @!P3 LEA R52, P0, R24.reuse, R4, 0x1 ;  /* 0x000000041834b211 */ /* 0x060fe200078008ff */
[----:B------:R-:W-:Y:S01]  /*5040*/  @!PT LDS RZ, [RZ] ;  /* 0x00000000fffff984 */ /* 0x000fe20000000800 */
[----:B------:R-:W-:Y:S01]  /*5050*/  @!PT LDS RZ, [RZ] ;  /* 0x00000000fffff984 */ /* 0x000fe20000000800 */
[----:B------:R-:W-:Y:S01]  /*5060*/  @!PT LDS RZ, [RZ] ;  /* 0x00000000fffff984 */ /* 0x000fe20000000800 */
[----:B------:R1:W-:Y:S03]  /*5070*/  @!P1 LDGSTS.E.BYPASS.LTC128B.128 [R180+0x7800], desc[UR12][R42.64+0x80] ;  /* 0x078000802ab49fae */ /* 0x0003e6000b901d4c */
[----:B------:R-:W-:Y:S01]  /*5080*/  @!P3 LEA.HI.X R53, R24, R5, R32, 0x1, P0 ;  /* 0x000000051835b211 */ /* 0x000fe200000f0c20 */
[----:B------:R-:W-:Y:S01]  /*5090*/  @!P2 IMAD.X R32, R18, 0x1, R119, P5 ;  /* 0x000000011220a824 */ /* 0x000fe200028e0677 */
[----:B------:R-:W5:Y:S01]  /*50a0*/  @!P2 LDC.64 R4, c[0x0][0x218] ;  /* 0x00008600ff04ab82 */ /* 0x000f620000000a00 */
[----:B----4-:R-:W-:Y:S01]  /*50b0*/  @!P2 LEA R22, P5, R33, R10, 0x1 ;  /* 0x0000000a2116a211 */ /* 0x010fe200078a08ff */
        /* <DEDUP_REMOVED lines=9> */
[----:B---3--:R-:W-:Y:S01]  /*5150*/  @!P1 LEA R26, P0, R24, R8, 0x1 ;  /* 0x00000008181a9211 */ /* 0x008fe200078008ff */
        /* <DEDUP_REMOVED lines=10> */
[----:B--2---:R-:W-:Y:S01]  /*5200*/  @!P3 LEA R20, P5, R8, R6, 0x1 ;  /* 0x000000060814b211 */ /* 0x004fe200078a08ff */
[----:B------:R1:W-:Y:S02]  /*5210*/  @P1 STS.128 [R180+0x8000], RZ ;  /* 0x008000ffb4001388 */ /* 0x0003e40000000c00 */
[----:B------:R-:W-:Y:S01]  /*5220*/  @!P2 IMAD.X R6, R18, 0x1, R119, P0 ;  /* 0x000000011206a824 */ /* 0x000fe200000e0677 */
[----:B------:R-:W-:Y:S01]  /*5230*/  @!P3 LEA.HI.X R21, R8, R7, R10, 0x1, P5 ;  /* 0x000000070815b211 */ /* 0x000fe200028f0c0a */
[----:B------:R-:W-:Y:S01]  /*5240*/  @!PT LDS RZ, [RZ] ;  /* 0x00000000fffff984 */ /* 0x000fe20000000800 */
[----:B------:R-:W-:Y:S01]  /*5250*/  @!PT LDS RZ, [RZ] ;  /* 0x00000000fffff984 */ /* 0x000fe20000000800 */
[----:B------:R-:W-:Y:S01]  /*5260*/  @!PT LDS RZ, [RZ] ;  /* 0x00000000fffff984 */ /* 0x000fe20000000800 */
[----:B------:R1:W-:Y:S01]  /*5270*/  @!P1 LDGSTS.E.BYPASS.LTC128B.128 [R180+0x8000], desc[UR12][R26.64+0x80] ;  /* 0x080000801ab49fae */ /* 0x0003e2000b901d4c */
[----:B-----5:R-:W-:-:S03]  /*5280*/  @!P2 LEA R4, P0, R9, R4, 0x1 ;  /* 0x000000040904a211 */ /* 0x020fc600078008ff */
        /* <DEDUP_REMOVED lines=16> */
[----:B-1----:R-:W-:-:S04]  /*5390*/  LEA R4, P0, R25, UR8, 0x1 ;  /* 0x0000000819047c11 */ /* 0x002fc8000f8008ff */
[----:B------:R-:W-:-:S05]  /*53a0*/  LEA.HI.X R5, R25, UR9, R18, 0x1, P0 ;  /* 0x0000000919057c11 */ /* 0x000fca00080f0c12 */
[----:B------:R-:W-:Y:S01]  /*53b0*/  @!PT LDS RZ, [RZ] ;  /* 0x00000000fffff984 */ /* 0x000fe20000000800 */
[----:B------:R-:W-:Y:S01]  /*53c0*/  @!PT LDS RZ, [RZ] ;  /* 0x00000000fffff984 */ /* 0x000fe20000000800 */
[----:B------:R-:W-:Y:S01]  /*53d0*/  @!PT LDS RZ, [RZ] ;  /* 0x00000000fffff984 */ /* 0x000fe20000000800 */
[----:B------:R2:W-:Y:S04]  /*53e0*/  LDGSTS.E.BYPASS.LTC128B.128 [R180+0x8800], desc[UR12][R4.64+0x80] ;  /* 0x0880008004b47fae */ /* 0x0005e8000b901d4c */
.L_x_786:
[----:B------:R-:W-:Y:S05]  /*53f0*/  BSYNC B0 ;  /* 0x0000000000007941 */ /* 0x000fea0003800000 */
.L_x_785:
[----:B------:R-:W0:Y:S01]  /*5400*/  LDGDEPBAR ;  /* 0x00000000000079af */ /* 0x000e220000000000 */
[----:B------:R-:W-:-:S04]  /*5410*/  IADD3 R140, P0, R15, R140, RZ ;  /* 0x0000008c0f8c7210 */ /* 0x000fc80007f1e0ff */
[----:B------:R-:W-:-:S09]  /*5420*/  IADD3.X R119, R2, R119, RZ, P0, !PT ;  /* 0x0000007702777210 */ /* 0x000fd200007fe4ff */
.L_x_782:
[----:B------:R-:W-:Y:S01]  /*5430*/  IMAD.IADD R2, R0, 0x1, R19 ;  /* 0x0000000100027824 */ /* 0x000fe200078e0213 */
[----:B------:R-:W-:Y:S01]  /*5440*/  ULDC UR11, c[0x0][0x2ec] ;  /* 0x0000bb00000b7ab9 */ /* 0x000fe20000000800 */
[----:B------:R-:W-:Y:S01]  /*5450*/  LEA R168, R168, UR4, 0x1 ;  /* 0x00000004a8a87c11 */ /* 0x000fe2000f8e08ff */
[----:B------:R-:W-:Y:S01]  /*5460*/  ULDC.64 UR8, c[0x0][0x218] ;  /* 0x0000860000087ab9 */ /* 0x000fe20000000a00 */
[C---:B-12---:R-:W-:Y:S02]  /*5470*/  VIADD R4, R2.reuse, 0x1 ;  /* 0x0000000102047836 */ /* 0x046fe40000000000 */
[C---:B------:R-:W-:Y:S01]  /*5480*/  VIADD R0, R2.reuse, 0x8 ;  /* 0x0000000802007836 */ /* 0x040fe20000000000 */
[----:B------:R-:W-:Y:S01]  /*5490*/  LDSM.16.MT88.4 R92, [R168+0xb000] ;  /* 0x00b00000a85c783b */ /* 0x000fe20000004200 */
[----:B------:R-:W-:Y:S01]  /*54a0*/  VIADD R5, R2, 0x10 ;  /* 0x0000001002057836 */ /* 0x000fe20000000000 */
[-C--:B------:R-:W-:Y:S01]  /*54b0*/  ISETP.GE.AND P2, PT, R4, R142.reuse, PT ;  /* 0x0000008e0400720c */ /* 0x080fe20003f46270 */
[----:B------:R-:W-:Y:S01]  /*54c0*/  VIADD R7, R2, 0x29 ;  /* 0x0000002902077836 */ /* 0x000fe20000000000 */
[-C--:B------:R-:W-:Y:S01]  /*54d0*/  ISETP.GE.AND P1, PT, R4, R141.reuse, PT ;  /* 0x0000008d0400720c */ /* 0x080fe20003f26270 */
[----:B------:R-:W-:Y:S01]  /*54e0*/  VIADD R4, R2, 0x9 ;  /* 0x0000000902047836 */ /* 0x000fe20000000000 */
[-C--:B------:R-:W-:Y:S01]  /*54f0*/  ISETP.GE.AND P0, PT, R0, R142.reuse, PT ;  /* 0x0000008e0000720c */ /* 0x080fe20003f06270 */
[----:B------:R-:W-:Y:S01]  /*5500*/  VIADD R15, R2, 0x68 ;  /* 0x00000068020f7836 */ /* 0x000fe20000000000 */
[-C--:B------:R-:W-:Y:S01]  /*5510*/  ISETP.GE.AND P3, PT, R0, R141.reuse, PT ;  /* 0x0000008d0000720c */ /* 0x080fe20003f66270 */
[C---:B------:R-:W-:Y:S01]  /*5520*/  VIADD R19, R2.reuse, 0x61 ;  /* 0x0000006102137836 */ /* 0x040fe20000000000 */
[----:B------:R-:W-:Y:S01]  /*5530*/  FSEL R0, R77, -INF , !P2 ;  /* 0xff8000004d007808 */ /* 0x000fe20005000000 */
[----:B------:R-:W-:Y:S01]  /*5540*/  VIADD R11, R2, 0x69 ;  /* 0x00000069020b7836 */ /* 0x000fe20000000000 */
[C---:B------:R-:W-:Y:S01]  /*5550*/  ISETP.GE.AND P5, PT, R4.reuse, R142, PT ;  /* 0x0000008e0400720c */ /* 0x040fe20003fa6270 */
[----:B------:R-:W-:Y:S01]  /*5560*/  IMAD R116, R3, 0x2, R168 ;  /* 0x0000000203747824 */ /* 0x000fe200078e02a8 */
[----:B------:R-:W-:Y:S01]  /*5570*/  ISETP.GE.AND P2, PT, R4, R141, PT ;  /* 0x0000008d0400720c */ /* 0x000fe20003f46270 */
[----:B------:R-:W-:Y:S01]  /*5580*/  VIADD R4, R2, 0x11 ;  /* 0x0000001102047836 */ /* 0x000fe20000000000 */
[----:B------:R-:W-:Y:S01]  /*5590*/  FSEL R18, R79, -INF , !P1 ;  /* 0xff8000004f127808 */ /* 0x000fe20004800000 */
[----:B------:R-:W-:Y:S01]  /*55a0*/  LDSM.16.MT88.4 R108, [R168+0x9000] ;  /* 0x00900000a86c783b */ /* 0x000fe20000004200 */
[----:B------:R-:W-:-:S02]  /*55b0*/  FSEL R84, R84, -INF , !P0 ;  /* 0xff80000054547808 */ /* 0x000fc40004000000 */
[CC--:B------:R-:W-:Y:S01]  /*55c0*/  ISETP.GE.AND P1, PT, R5.reuse, R142.reuse, PT ;  /* 0x0000008e0500720c */ /* 0x0c0fe20003f26270 */
[----:B------:R-:W-:Y:S01]  /*55d0*/  LDSM.16.MT88.4 R100, [R116+0x9000] ;  /* 0x009000007464783b */ /* 0x000fe20000004200 */
        /* <DEDUP_REMOVED lines=25> */
[----:B------:R-:W-:Y:S02]  /*5770*/  ISETP.GE.AND P0, PT, R4, R141, PT ;  /* 0x0000008d0400720c */ /* 0x000fe40003f06270 */
[----:B------:R-:W-:Y:S02]  /*5780*/  FSEL R4, R75, -INF , !P3 ;  /* 0xff8000004b047808 */ /* 0x000fe40005800000 */
[----:B------:R-:W-:Y:S02]  /*5790*/  FSEL R22, R68, -INF , !P5 ;  /* 0xff80000044167808 */ /* 0x000fe40006800000 */
[----:B------:R-:W-:-:S02]  /*57a0*/  ISETP.GE.AND P3, PT, R5, R142, PT ;  /* 0x0000008e0500720c */ /* 0x000fc40003f66270 */
[-C--:B------:R-:W-:Y:S01]  /*57b0*/  ISETP.GE.AND P5, PT, R5, R141.reuse, PT ;  /* 0x0000008d0500720c */ /* 0x080fe20003fa6270 */
[----:B------:R-:W-:Y:S01]  /*57c0*/  VIADD R5, R2, 0x30 ;  /* 0x0000003002057836 */ /* 0x000fe20000000000 */
[----:B------:R-:W-:Y:S02]  /*57d0*/  FSEL R214, R64, -INF , !P3 ;  /* 0xff80000040d67808 */ /* 0x000fe40005800000 */
[----:B------:R-:W-:Y:S02]  /*57e0*/  FSEL R20, R70, -INF , !P2 ;  /* 0xff80000046147808 */ /* 0x000fe40005000000 */
[----:B------:R-:W-:Y:S02]  /*57f0*/  ISETP.GE.AND P3, PT, R5, R141, PT ;  /* 0x0000008d0500720c */ /* 0x000fe40003f66270 */
[----:B------:R-:W-:Y:S02]  /*5800*/  FSEL R24, R69, -INF , !P1 ;  /* 0xff80000045187808 */ /* 0x000fe40004800000 */
[----:B------:R-:W-:-:S02]  /*5810*/  FSEL R136, R60, -INF , !P3 ;  /* 0xff8000003c887808 */ /* 0x000fc40005800000 */
[CC--:B------:R-:W-:Y:S02]  /*5820*/  ISETP.GE.AND P3, PT, R2.reuse, R142.reuse, PT ;  /* 0x0000008e0200720c */ /* 0x0c0fe40003f66270 */
[CC--:B------:R-:W-:Y:S02]  /*5830*/  ISETP.GE.AND P2, PT, R7.reuse, R142.reuse, PT ;  /* 0x0000008e0700720c */ /* 0x0c0fe40003f46270 */
[----:B------:R-:W-:Y:S01]  /*5840*/  ISETP.GE.AND P1, PT, R7, R141, PT ;  /* 0x0000008d0700720c */ /* 0x000fe20003f26270 */
[C---:B------:R-:W-:Y:S01]  /*5850*/  VIADD R7, R2.reuse, 0x31 ;  /* 0x0000003102077836 */ /* 0x040fe20000000000 */
[----:B------:R-:W-:Y:S02]  /*5860*/  FSEL R26, R71, -INF , !P0 ;  /* 0xff800000471a7808 */ /* 0x000fe40004000000 */
[----:B------:R-:W-:Y:S01]  /*5870*/  ISETP.GE.AND P0, PT, R5, R142, PT ;  /* 0x0000008e0500720c */ /* 0x000fe20003f06270 */
[----:B------:R-:W-:Y:S01]  /*5880*/  VIADD R5, R2, 0x38 ;  /* 0x0000003802057836 */ /* 0x000fe20000000000 */
[----:B------:R-:W-:-:S02]  /*5890*/  FSEL R76, R76, -INF , !P3 ;  /* 0xff8000004c4c7808 */ /* 0x000fc40005800000 */
[----:B------:R-:W-:Y:S02]  /*58a0*/  FSEL R212, R66, -INF , !P5 ;  /* 0xff80000042d47808 */ /* 0x000fe40006800000 */
[----:B------:R-:W-:Y:S02]  /*58b0*/  FSEL R216, R65, -INF , !P2 ;  /* 0xff80000041d87808 */ /* 0x000fe40005000000 */
[C---:B------:R-:W-:Y:S02]  /*58c0*/  ISETP.GE.AND P5, PT, R7.reuse, R142, PT ;  /* 0x0000008e0700720c */ /* 0x040fe40003fa6270 */
[----:B------:R-:W-:Y:S01]  /*58d0*/  ISETP.GE.AND P2, PT, R7, R141, PT ;  /* 0x0000008d0700720c */ /* 0x000fe20003f46270 */
[----:B------:R-:W-:Y:S01]  /*58e0*/  VIADD R7, R2, 0x40 ;  /* 0x0000004002077836 */ /* 0x000fe20000000000 */
[----:B------:R-:W-:Y:S02]  /*58f0*/  FSEL R210, R67, -INF , !P1 ;  /* 0xff80000043d27808 */ /* 0x000fe40004800000 */
[----:B------:R-:W-:-:S02]  /*5900*/  FSEL R144, R144, -INF , !P0 ;  /* 0xff80000090907808 */ /* 0x000fc40004000000 */
[C---:B------:R-:W-:Y:S02]  /*5910*/  ISETP.GE.AND P1, PT, R5.reuse, R142, PT ;  /* 0x0000008e0500720c */ /* 0x040fe40003f26270 */
[----:B------:R-:W-:Y:S01]  /*5920*/  ISETP.GE.AND P0, PT, R5, R141, PT ;  /* 0x0000008d0500720c */ /* 0x000fe20003f06270 */
[----:B------:R-:W-:Y:S01]  /*5930*/  VIADD R5, R2, 0x39 ;  /* 0x0000003902057836 */ /* 0x000fe20000000000 */
[----:B------:R-:W-:Y:S02]  /*5940*/  FMNMX.FTZ R9, R76, R0, !PT ;  /* 0x000000004c097209 */ /* 0x000fe40007810000 */
[----:B------:R-:W-:Y:S02]  /*5950*/  FSEL R54, R56, -INF , !P1 ;  /* 0xff80000038367808 */ /* 0x000fe40004800000 */
[----:B------:R-:W-:Y:S02]  /*5960*/  FMNMX.FTZ R9, R84, R9, !PT ;  /* 0x0000000954097209 */ /* 0x000fe40007810000 */
[----:B------:R-:W-:-:S02]  /*5970*/  FSEL R208, R208, -INF , !P5 ;  /* 0xff800000d0d07808 */ /* 0x000fc40006800000 */
[----:B------:R-:W-:Y:S02]  /*5980*/  FSEL R204, R204, -INF , !P2 ;  /* 0xff800000cccc7808 */ /* 0x000fe40005000000 */
[CC--:B------:R-:W-:Y:S02]  /*5990*/  ISETP.GE.AND P1, PT, R7.reuse, R142.reuse, PT ;  /* 0x0000008e0700720c */ /* 0x0c0fe40003f26270 */
[-C--:B------:R-:W-:Y:S01]  /*59a0*/  ISETP.GE.AND P3, PT, R7, R141.reuse, PT ;  /* 0x0000008d0700720c */ /* 0x080fe20003f66270 */
[C---:B------:R-:W-:Y:S01]  /*59b0*/  VIADD R7, R2.reuse, 0x48 ;  /* 0x0000004802077836 */ /* 0x040fe20000000000 */
[C---:B------:R-:W-:Y:S02]  /*59c0*/  ISETP.GE.AND P5, PT, R5.reuse, R142, PT ;  /* 0x0000008e0500720c */ /* 0x040fe40003fa6270 */
[----:B------:R-:W-:Y:S01]  /*59d0*/  ISETP.GE.AND P2, PT, R5, R141, PT ;  /* 0x0000008d0500720c */ /* 0x000fe20003f46270 */
[----:B------:R-:W-:Y:S01]  /*59e0*/  VIADD R5, R2, 0x41 ;  /* 0x0000004102057836 */ /* 0x000fe20000000000 */
[----:B------:R-:W-:-:S02]  /*59f0*/  FMNMX.FTZ R9, R28, R9, !PT ;  /* 0x000000091c097209 */ /* 0x000fc40007810000 */
[----:B------:R-:W-:Y:S02]  /*5a00*/  FSEL R202, R202, -INF , !P2 ;  /* 0xff800000caca7808 */ /* 0x000fe40005000000 */
[----:B------:R-:W-:Y:S02]  /*5a10*/  FSEL R190, R190, -INF , !P1 ;  /* 0xff800000bebe7808 */ /* 0x000fe40004800000 */
[----:B------:R-:W-:Y:S02]  /*5a20*/  FSEL R206, R206, -INF , !P5 ;  /* 0xff800000cece7808 */ /* 0x000fe40006800000 */
[C---:B------:R-:W-:Y:S02]  /*5a30*/  ISETP.GE.AND P2, PT, R7.reuse, R142, PT ;  /* 0x0000008e0700720c */ /* 0x040fe40003f46270 */
[-C--:B------:R-:W-:Y:S02]  /*5a40*/  ISETP.GE.AND P1, PT, R7, R141.reuse, PT ;  /* 0x0000008d0700720c */ /* 0x080fe40003f26270 */
[----:B------:R-:W-:-:S02]  /*5a50*/  ISETP.GE.AND P5, PT, R5, R141, PT ;  /* 0x0000008d0500720c */ /* 0x000fc40003fa6270 */
[----:B------:R-:W-:Y:S02]  /*5a60*/  FMNMX.FTZ R7, R86, R9, !PT ;  /* 0x0000000956077209 */ /* 0x000fe40007810000 */
[----:B------:R-:W-:Y:S02]  /*5a70*/  FSEL R196, R196, -INF , !P5 ;  /* 0xff800000c4c47808 */ /* 0x000fe40006800000 */
[----:B------:R-:W-:Y:S02]  /*5a80*/  FMNMX.FTZ R7, R30, R7, !PT ;  /* 0x000000071e077209 */ /* 0x000fe40007810000 */
[----:B------:R-:W-:Y:S02]  /*5a90*/  ISETP.GE.AND P5, PT, R2, R141, PT ;  /* 0x0000008d0200720c */ /* 0x000fe40003fa6270 */
[----:B------:R-:W-:Y:S01]  /*5aa0*/  FMNMX.FTZ R9, R72, R7, !PT ;  /* 0x0000000748097209 */ /* 0x000fe20007810000 */
[----:B------:R-:W-:Y:S01]  /*5ab0*/  VIADD R7, R2, 0x50 ;  /* 0x0000005002077836 */ /* 0x000fe20000000000 */
[----:B------:R-:W-:-:S02]  /*5ac0*/  FSEL R78, R78, -INF , !P5 ;  /* 0xff8000004e4e7808 */ /* 0x000fc40006800000 */
[----:B------:R-:W-:Y:S02]  /*5ad0*/  FMNMX.FTZ R9, R10, R9, !PT ;  /* 0x000000090a097209 */ /* 0x000fe40007810000 */
[----:B------:R-:W-:Y:S02]  /*5ae0*/  FMNMX.FTZ R21, R78, R18, !PT ;  /* 0x000000124e157209 */ /* 0x000fe40007810000 */
[----:B------:R-:W-:Y:S02]  /*5af0*/  FMNMX.FTZ R9, R22, R9, !PT ;  /* 0x0000000916097209 */ /* 0x000fe40007810000 */
[----:B------:R-:W-:Y:S02]  /*5b00*/  FMNMX.FTZ R21, R96, R21, !PT ;  /* 0x0000001560157209 */ /* 0x000fe40007810000 */
[----:B------:R-:W-:Y:S01]  /*5b10*/  FMNMX.FTZ R23, R24, R9, !PT ;  /* 0x0000000918177209 */ /* 0x000fe20007810000 */
[----:B------:R-:W-:Y:S01]  /*5b20*/  VIADD R9, R2, 0x70 ;  /* 0x0000007002097836 */ /* 0x000fe20000000000 */
        /* <DEDUP_REMOVED lines=9> */
[----:B------:R-:W-:Y:S02]  /*5bc0*/  FSEL R52, R57, -INF , !P0 ;  /* 0xff80000039347808 */ /* 0x000fe40004000000 */
[----:B------:R-:W-:Y:S01]  /*5bd0*/  ISETP.GE.AND P0, PT, R5, R142, PT ;  /* 0x0000008e0500720c */ /* 0x000fe20003f06270 */
[----:B------:R-:W-:Y:S01]  /*5be0*/  VIADD R5, R2, 0x49 ;  /* 0x0000004902057836 */ /* 0x000fe20000000000 */
[----:B------:R-:W-:Y:S02]  /*5bf0*/  FMNMX.FTZ R23, R54, R23, !PT ;  /* 0x0000001736177209 */ /* 0x000fe40007810000 */
[----:B------:R-:W-:-:S02]  /*5c00*/  FMNMX.FTZ R21, R20, R21, !PT ;  /* 0x0000001514157209 */ /* 0x000fc40007810000 */
[----:B------:R-:W-:Y:S02]  /*5c10*/  FMNMX.FTZ R23, R206, R23, !PT ;  /* 0x00000017ce177209 */ /* 0x000fe40007810000 */
[----:B------:R-:W-:Y:S02]  /*5c20*/  FSEL R188, R188, -INF , !P3 ;  /* 0xff800000bcbc7808 */ /* 0x000fe40005800000 */
[----:B------:R-:W-:Y:S02]  /*5c30*/  FSEL R200, R200, -INF , !P0 ;  /* 0xff800000c8c87808 */ /* 0x000fe40004000000 */
[----:B------:R-:W-:Y:S02]  /*5c40*/  FMNMX.FTZ R21, R26, R21, !PT ;  /* 0x000000151a157209 */ /* 0x000fe40007810000 */
[C---:B------:R-:W-:Y:S02]  /*5c50*/  ISETP.GE.AND P3, PT, R5.reuse, R142, PT ;  /* 0x0000008e0500720c */ /* 0x040fe40003f66270 */
[----:B------:R-:W-:Y:S01]  /*5c60*/  ISETP.GE.AND P0, PT, R5, R141, PT ;  /* 0x0000008d0500720c */ /* 0x000fe20003f06270 */
[----:B------:R-:W-:Y:S01]  /*5c70*/  VIADD R5, R2, 0x51 ;  /* 0x0000005102057836 */ /* 0x000fe20000000000 */
[----:B------:R-:W-:-:S02]  /*5c80*/  FMNMX.FTZ R23, R190, R23, !PT ;  /* 0x00000017be177209 */ /* 0x000fc40007810000 */
[----:B------:R-:W-:Y:S02]  /*5c90*/  FMNMX.FTZ R21, R212, R21, !PT ;  /* 0x00000015d4157209 */ /* 0x000fe40007810000 */
[----:B------:R-:W-:Y:S02]  /*5ca0*/  FSEL R164, R164, -INF , !P1 ;  /* 0xff800000a4a47808 */ /* 0x000fe40004800000 */
[----:B------:R-:W-:Y:S02]  /*5cb0*/  FSEL R198, R198, -INF , !P3 ;  /* 0xff800000c6c67808 */ /* 0x000fe40005800000 */
[----:B------:R-:W-:Y:S02]  /*5cc0*/  FSEL R166, R166, -INF , !P2 ;  /* 0xff800000a6a67808 */ /* 0x000fe40005000000 */
[C---:B------:R-:W-:Y:S02]  /*5cd0*/  ISETP.GE.AND P1, PT, R5.reuse, R142, PT ;  /* 0x0000008e0500720c */ /* 0x040fe40003f26270 */
[----:B------:R-:W-:Y:S01]  /*5ce0*/  ISETP.GE.AND P3, PT, R5, R141, PT ;  /* 0x0000008d0500720c */ /* 0x000fe20003f66270 */
[----:B------:R-:W-:Y:S01]  /*5cf0*/  VIADD R5, R2, 0x58 ;  /* 0x0000005802057836 */ /* 0x000fe20000000000 */
[----:B------:R-:W-:-:S02]  /*5d00*/  FMNMX.FTZ R23, R200, R23, !PT ;  /* 0x00000017c8177209 */ /* 0x000fc40007810000 */
[----:B------:R-:W-:Y:S02]  /*5d10*/  ISETP.GE.AND P2, PT, R7, R142, PT ;  /* 0x0000008e0700720c */ /* 0x000fe40003f46270 */
[----:B------:R-:W-:Y:S02]  /*5d20*/  FMNMX.FTZ R21, R210, R21, !PT ;  /* 0x00000015d2157209 */ /* 0x000fe40007810000 */
[----:B------:R-:W-:Y:S02]  /*5d30*/  FMNMX.FTZ R23, R166, R23, !PT ;  /* 0x00000017a6177209 */ /* 0x000fe40007810000 */
[----:B------:R-:W-:Y:S02]  /*5d40*/  FSEL R192, R192, -INF , !P0 ;  /* 0xff800000c0c07808 */ /* 0x000fe40004000000 */
[----:B------:R-:W-:Y:S02]  /*5d50*/  FSEL R160, R160, -INF , !P2 ;  /* 0xff800000a0a07808 */ /* 0x000fe40005000000 */
[----:B------:R-:W-:-:S02]  /*5d60*/  FMNMX.FTZ R21, R136, R21, !PT ;  /* 0x0000001588157209 */ /* 0x000fc40007810000 */
[C---:B------:R-:W-:Y:S02]  /*5d70*/  ISETP.GE.AND P0, PT, R5.reuse, R142, PT ;  /* 0x0000008e0500720c */ /* 0x040fe40003f06270 */
[-C--:B------:R-:W-:Y:S01]  /*5d80*/  ISETP.GE.AND P2, PT, R5, R141.reuse, PT ;  /* 0x0000008d0500720c */ /* 0x080fe20003f46270 */
[C---:B------:R-:W-:Y:S01]  /*5d90*/  VIADD R5, R2.reuse, 0x59 ;  /* 0x0000005902057836 */ /* 0x040fe20000000000 */
[----:B------:R-:W-:Y:S01]  /*5da0*/  ISETP.GE.AND P5, PT, R7, R141, PT ;  /* 0x0000008d0700720c */ /* 0x000fe20003fa6270 */
[----:B------:R-:W-:Y:S01]  /*5db0*/  VIADD R7, R2, 0x71 ;  /* 0x0000007102077836 */ /* 0x000fe20000000000 */
[----:B------:R-:W-:Y:S02]  /*5dc0*/  FMNMX.FTZ R23, R198, R23, !PT ;  /* 0x00000017c6177209 */ /* 0x000fe40007810000 */
[----:B------:R-:W-:Y:S02]  /*5dd0*/  FMNMX.FTZ R21, R204, R21, !PT ;  /* 0x00000015cc157209 */ /* 0x000fe40007810000 */
[----:B------:R-:W-:-:S02]  /*5de0*/  FSEL R152, R152, -INF , !P5 ;  /* 0xff80000098987808 */ /* 0x000fc40006800000 */
[----:B------:R-:W-:Y:S02]  /*5df0*/  FSEL R158, R158, -INF , !P1 ;  /* 0xff8000009e9e7808 */ /* 0x000fe40004800000 */
[C---:B------:R-:W-:Y:S02]  /*5e00*/  ISETP.GE.AND P5, PT, R5.reuse, R142, PT ;  /* 0x0000008e0500720c */ /* 0x040fe40003fa6270 */
[----:B------:R-:W-:Y:S01]  /*5e10*/  ISETP.GE.AND P1, PT, R5, R141, PT ;  /* 0x0000008d0500720c */ /* 0x000fe20003f26270 */
[----:B------:R-:W-:Y:S01]  /*5e20*/  VIADD R5, R2, 0x60 ;  /* 0x0000006002057836 */ /* 0x000fe20000000000 */
[----:B------:R-:W-:Y:S02]  /*5e30*/  FMNMX.FTZ R23, R160, R23, !PT ;  /* 0x00000017a0177209 */ /* 0x000fe40007810000 */
[----:B------:R-:W-:Y:S02]  /*5e40*/  FMNMX.FTZ R21, R52, R21, !PT ;  /* 0x0000001534157209 */ /* 0x000fe40007810000 */
[----:B------:R-:W-:-:S02]  /*5e50*/  FSEL R156, R156, -INF , !P0 ;  /* 0xff8000009c9c7808 */ /* 0x000fc40004000000 */
[----:B------:R-:W-:Y:S02]  /*5e60*/  FMNMX.FTZ R23, R158, R23, !PT ;  /* 0x000000179e177209 */ /* 0x000fe40007810000 */
[----:B------:R-:W-:Y:S02]  /*5e70*/  FSEL R150, R150, -INF , !P3 ;  /* 0xff80000096967808 */ /* 0x000fe40005800000 */
[----:B------:R-:W-:Y:S02]  /*5e80*/  FMNMX.FTZ R21, R202, R21, !PT ;  /* 0x00000015ca157209 */ /* 0x000fe40007810000 */
[----:B------:R-:W-:Y:S02]  /*5e90*/  ISETP.GE.AND P3, PT, R5, R142, PT ;  /* 0x0000008e0500720c */ /* 0x000fe40003f66270 */
[----:B------:R-:W-:Y:S02]  /*5ea0*/  FSEL R154, R154, -INF , !P5 ;  /* 0xff8000009a9a7808 */ /* 0x000fe40006800000 */
[----:B------:R-:W-:-:S02]  /*5eb0*/  FMNMX.FTZ R23, R156, R23, !PT ;  /* 0x000000179c177209 */ /* 0x000fc40007810000 */
[----:B------:R-:W-:Y:S02]  /*5ec0*/  FMNMX.FTZ R21, R188, R21, !PT ;  /* 0x00000015bc157209 */ /* 0x000fe40007810000 */
[----:B------:R-:W-:Y:S02]  /*5ed0*/  FSEL R130, R17, -INF , !P3 ;  /* 0xff80000011827808 */ /* 0x000fe40005800000 */
[----:B------:R-:W-:Y:S02]  /*5ee0*/  FSEL R148, R148, -INF , !P2 ;  /* 0xff80000094947808 */ /* 0x000fe40005000000 */
[-C--:B------:R-:W-:Y:S02]  /*5ef0*/  ISETP.GE.AND P3, PT, R15, R142.reuse, PT ;  /* 0x0000008e0f00720c */ /* 0x080fe40003f66270 */
[----:B------:R-:W-:Y:S02]  /*5f00*/  ISETP.GE.AND P2, PT, R19, R142, PT ;  /* 0x0000008e1300720c */ /* 0x000fe40003f46270 */
[----:B------:R-:W-:-:S02]  /*5f10*/  FMNMX.FTZ R17, R154, R23, !PT ;  /* 0x000000179a117209 */ /* 0x000fc40007810000 */
[----:B------:R-:W-:Y:S02]  /*5f20*/  FMNMX.FTZ R21, R196, R21, !PT ;  /* 0x00000015c4157209 */ /* 0x000fe40007810000 */
[----:B------:R-:W-:Y:S02]  /*5f30*/  FSEL R122, R122, -INF , !P3 ;  /* 0xff8000007a7a7808 */ /* 0x000fe40005800000 */
[----:B------:R-:W-:Y:S02]  /*5f40*/  FSEL R128, R16, -INF , !P2 ;  /* 0xff80000010807808 */ /* 0x000fe40005000000 */
[----:B------:R-:W-:Y:S02]  /*5f50*/  FMNMX.FTZ R17, R130, R17, !PT ;  /* 0x0000001182117209 */ /* 0x000fe40007810000 */
[----:B------:R-:W-:Y:S02]  /*5f60*/  ISETP.GE.AND P3, PT, R9, R142, PT ;  /* 0x0000008e0900720c */ /* 0x000fe40003f66270 */
[----:B------:R-:W-:-:S02]  /*5f70*/  FMNMX.FTZ R21, R164, R21, !PT ;  /* 0x00000015a4157209 */ /* 0x000fc40007810000 */
[----:B------:R-:W-:Y:S02]  /*5f80*/  ISETP.GE.AND P2, PT, R11, R142, PT ;  /* 0x0000008e0b00720c */ /* 0x000fe40003f46270 */
[----:B------:R-:W-:Y:S02]  /*5f90*/  FMNMX.FTZ R17, R128, R17, !PT ;  /* 0x0000001180117209 */ /* 0x000fe40007810000 */
[----:B------:R-:W-:Y:S02]  /*5fa0*/  FSEL R66, R13, -INF , !P3 ;  /* 0xff8000000d427808 */ /* 0x000fe40005800000 */
[----:B------:R-:W-:Y:S02]  /*5fb0*/  FMNMX.FTZ R13, R192, R21, !PT ;  /* 0x00000015c00d7209 */ /* 0x000fe40007810000 */
[----:B------:R-:W-:Y:S02]  /*5fc0*/  FSEL R120, R120, -INF , !P2 ;  /* 0xff80000078787808 */ /* 0x000fe40005000000 */
[----:B------:R-:W-:-:S02]  /*5fd0*/  FMNMX.FTZ R17, R122, R17, !PT ;  /* 0x000000117a117209 */ /* 0x000fc40007810000 */
[----:B------:R-:W-:Y:S02]  /*5fe0*/  FMNMX.FTZ R13, R152, R13, !PT ;  /* 0x0000000d980d7209 */ /* 0x000fe40007810000 */
[----:B------:R-:W-:Y:S01]  /*5ff0*/  ISETP.GE.AND P0, PT, R5, R141, PT ;  /* 0x0000008d0500720c */ /* 0x000fe20003f06270 */
[C---:B------:R-:W-:Y:S01]  /*6000*/  VIADD R5, R2.reuse, 0x78 ;  /* 0x0000007802057836 */ /* 0x040fe20000000000 */
[-C--:B------:R-:W-:Y:S01]  /*6010*/  ISETP.GE.AND P2, PT, R7, R142.reuse, PT ;  /* 0x0000008e0700720c */ /* 0x080fe20003f46270 */
[----:B------:R-:W-:Y:S01]  /*6020*/  VIADD R2, R2, 0x79 ;  /* 0x0000007902027836 */ /* 0x000fe20000000000 */
[----:B------:R-:W-:Y:S02]  /*6030*/  FMNMX.FTZ R17, R120, R17, !PT ;  /* 0x0000001178117209 */ /* 0x000fe40007810000 */
[----:B------:R-:W-:Y:S02]  /*6040*/  FMNMX.FTZ R13, R150, R13, !PT ;  /* 0x0000000d960d7209 */ /* 0x000fe40007810000 */
[----:B------:R-:W-:-:S02]  /*6050*/  ISETP.GE.AND P3, PT, R5, R142, PT ;  /* 0x0000008e0500720c */ /* 0x000fc40003f66270 */
[----:B------:R-:W-:Y:S02]  /*6060*/  FSEL R64, R12, -INF , !P2 ;  /* 0xff8000000c407808 */ /* 0x000fe40005000000 */
[----:B------:R-:W-:Y:S02]  /*6070*/  FMNMX.FTZ R17, R66, R17, !PT ;  /* 0x0000001142117209 */ /* 0x000fe40007810000 */
[----:B------:R-:W-:Y:S02]  /*6080*/  FSEL R58, R58, -INF , !P1 ;  /* 0xff8000003a3a7808 */ /* 0x000fe40004800000 */
[----:B------:R-:W-:Y:S02]  /*6090*/  FMNMX.FTZ R13, R148, R13, !PT ;  /* 0x0000000d940d7209 */ /* 0x000fe40007810000 */
[----:B------:R-:W-:Y:S02]  /*60a0*/  ISETP.GE.AND P2, PT, R2, R142, PT ;  /* 0x0000008e0200720c */ /* 0x000fe40003f46270 */
[----:B------:R-:W-:-:S02]  /*60b0*/  FSEL R62, R62, -INF , !P3 ;  /* 0xff8000003e3e7808 */ /* 0x000fc40005800000 */
[----:B------:R-:W-:Y:S02]  /*60c0*/  FMNMX.FTZ R17, R64, R17, !PT ;  /* 0x0000001140117209 */ /* 0x000fe40007810000 */
[----:B------:R-:W-:Y:S02]  /*60d0*/  ISETP.GE.AND P1, PT, R19, R141, PT ;  /* 0x0000008d1300720c */ /* 0x000fe40003f26270 */
[----:B------:R-:W-:Y:S02]  /*60e0*/  FSEL R50, R50, -INF , !P0 ;  /* 0xff80000032327808 */ /* 0x000fe40004000000 */
[----:B------:R-:W-:Y:S02]  /*60f0*/  FMNMX.FTZ R13, R58, R13, !PT ;  /* 0x0000000d3a0d7209 */ /* 0x000fe40007810000 */
[----:B------:R-:W-:Y:S02]  /*6100*/  FSEL R60, R14, -INF , !P2 ;  /* 0xff8000000e3c7808 */ /* 0x000fe40005000000 */
[----:B------:R-:W-:-:S02]  /*6110*/  FMNMX.FTZ R17, R62, R17, !PT ;  /* 0x000000113e117209 */ /* 0x000fc40007810000 */
[----:B------:R-:W-:Y:S02]  /*6120*/  ISETP.GE.AND P0, PT, R15, R141, PT ;  /* 0x0000008d0f00720c */ /* 0x000fe40003f06270 */
[----:B------:R-:W-:Y:S02]  /*6130*/  FSEL R48, R48, -INF , !P1 ;  /* 0xff80000030307808 */ /* 0x000fe40004800000 */
[----:B------:R-:W-:Y:S02]  /*6140*/  FMNMX.FTZ R15, R50, R13, !PT ;  /* 0x0000000d320f7209 */ /* 0x000fe40007810000 */
[----:B------:R-:W-:Y:S02]  /*6150*/  FMNMX.FTZ R12, R60, R17, !PT ;  /* 0x000000113c0c7209 */ /* 0x000fe40007810000 */
[----:B------:R-:W-:Y:S02]  /*6160*/  ISETP.GE.AND P1, PT, R11, R141, PT ;  /* 0x0000008d0b00720c */ /* 0x000fe40003f26270 */
[----:B------:R-:W-:Y:S01]  /*6170*/  FSEL R46, R46, -INF , !P0 ;  /* 0xff8000002e2e7808 */ /* 0x000fe20004000000 */
[----:B------:R-:W1:Y:S01]  /*6180*/  SHFL.BFLY PT, R13, R12, 0x2, 0x1f ;  /* 0x0c401f000c0d7f89 */ /* 0x000e6200000e0000 */
        /* <DEDUP_REMOVED lines=15> */
[----:B-1----:R-:W-:Y:S02]  /*6280*/  FMNMX.FTZ R13, R12, R13, !PT ;  /* 0x0000000d0c0d7209 */ /* 0x002fe40007810000 */
[----:B------:R-:W-:-:S03]  /*6290*/  FMNMX.FTZ R7, R34, R7, !PT ;  /* 0x0000000722077209 */ /* 0x000fc60007810000 */
[----:B------:R-:W1:Y:S04]  /*62a0*/  SHFL.BFLY PT, R2, R13, 0x1, 0x1f ;  /* 0x0c201f000d027f89 */ /* 0x000e6800000e0000 */
[----:B------:R-:W2:Y:S01]  /*62b0*/  SHFL.BFLY PT, R12, R7, 0x2, 0x1f ;  /* 0x0c401f00070c7f89 */ /* 0x000ea200000e0000 */
[----:B-1----:R-:W-:Y:S02]  /*62c0*/  FMNMX.FTZ R2, R13, R2, !PT ;  /* 0x000000020d027209 */ /* 0x002fe40007810000 */
[----:B--2---:R-:W-:-:S03]  /*62d0*/  FMNMX.FTZ R12, R7, R12, !PT ;  /* 0x0000000c070c7209 */ /* 0x004fc60007810000 */
[C---:B------:R-:W-:Y:S01]  /*62e0*/  FMUL.FTZ R49, R2.reuse, UR11 ;  /* 0x0000000b02317c20 */ /* 0x040fe20008410000 */
[----:B------:R-:W-:Y:S01]  /*62f0*/  FSETP.NEU.FTZ.AND P0, PT, R2, -INF , PT ;  /* 0xff8000000200780b */ /* 0x000fe20003f1d000 */
[----:B------:R-:W1:Y:S03]  /*6300*/  SHFL.BFLY PT, R5, R12, 0x1, 0x1f ;  /* 0x0c201f000c057f89 */ /* 0x000e6600000e0000 */
        /* <DEDUP_REMOVED lines=10> */
[----:B------:R-:W2:Y:S01]  /*63b0*/  LDSM.16.MT88.4 R84, [R116+0xb000] ;  /* 0x00b000007454783b */ /* 0x000ea20000004200 */
        /* <DEDUP_REMOVED lines=8> */
[----:B-1----:R-:W-:Y:S01]  /*6440*/  FMNMX.FTZ R0, R12, R5, !PT ;  /* 0x000000050c007209 */ /* 0x002fe20007810000 */
[--C-:B------:R-:W-:Y:S01]  /*6450*/  FFMA.FTZ R41, R206, UR11, -R49.reuse ;  /* 0x0000000bce297c23 */ /* 0x100fe20008010831 */
[----:B------:R-:W-:Y:S01]  /*6460*/  LDSM.16.MT88.4 R12, [R116+0x9400] ;  /* 0x00940000740c783b */ /* 0x000fe20000004200 */
[--C-:B------:R-:W-:Y:S01]  /*6470*/  FFMA.FTZ R190, R190, UR11, -R49.reuse ;  /* 0x0000000bbebe7c23 */ /* 0x100fe20008010831 */
        /* <DEDUP_REMOVED lines=8> */
[----:B------:R-:W-:Y:S01]  /*6500*/  FFMA.FTZ R158, R158, UR11, -R49 ;  /* 0x0000000b9e9e7c23 */ /* 0x000fe20008010831 */
[----:B---3--:R-:W-:Y:S01]  /*6510*/  F2FP.BF16.F32.PACK_AB R68, R51, R146 ;  /* 0x000000923344723e */ /* 0x008fe200000010ff */
[----:B------:R-:W1:Y:S01]  /*6520*/  MUFU.EX2 R47, R47 ;  /* 0x0000002f002f7308 */ /* 0x000e620000000800 */
[--C-:B------:R-:W-:Y:S01]  /*6530*/  FFMA.FTZ R162, R78, UR11, -R31.reuse ;  /* 0x0000000b4ea27c23 */ /* 0x100fe2000801081f */
[--C-:B------:R-:W-:Y:S01]  /*6540*/  FFMA.FTZ R53, R18, UR11, -R31.reuse ;  /* 0x0000000b12357c23 */ /* 0x100fe2000801081f */
[--C-:B------:R-:W-:Y:S01]  /*6550*/  FFMA.FTZ R138, R96, UR11, -R31.reuse ;  /* 0x0000000b608a7c23 */ /* 0x100fe2000801081f */
[--C-:B------:R-:W-:Y:S01]  /*6560*/  FFMA.FTZ R37, R8, UR11, -R31.reuse ;  /* 0x0000000b08257c23 */ /* 0x100fe2000801081f */
[--C-:B------:R-:W-:Y:S01]  /*6570*/  FFMA.FTZ R42, R98, UR11, -R31.reuse ;  /* 0x0000000b622a7c23 */ /* 0x100fe2000801081f */
[----:B------:R-:W-:Y:S01]  /*6580*/  LDSM.16.MT88.4 R8, [R168+0xb400] ;  /* 0x00b40000a808783b */ /* 0x000fe20000004200 */
[--C-:B------:R-:W-:Y:S01]  /*6590*/  FFMA.FTZ R33, R6, UR11, -R31.reuse ;  /* 0x0000000b06217c23 */ /* 0x100fe2000801081f */
[----:B------:R-:W-:Y:S01]  /*65a0*/  MUFU.EX2 R162, R162 ;  /* 0x000000a200a27308 */ /* 0x000fe20000000800 */
[--C-:B------:R-:W-:Y:S01]  /*65b0*/  FFMA.FTZ R30, R74, UR11, -R31.reuse ;  /* 0x0000000b4a1e7c23 */ /* 0x100fe2000801081f */
[--C-:B------:R-:W-:Y:S01]  /*65c0*/  FFMA.FTZ R23, R4, UR11, -R31.reuse ;  /* 0x0000000b04177c23 */ /* 0x100fe2000801081f */
[----:B------:R-:W3:Y:S01]  /*65d0*/  LDSM.16.MT88.4 R76, [R168+0xd000] ;  /* 0x00d00000a84c783b */ /* 0x000ee20000004200 */
[--C-:B------:R-:W-:Y:S01]  /*65e0*/  FFMA.FTZ R27, R26, UR11, -R31.reuse ;  /* 0x0000000b1a1b7c23 */ /* 0x100fe2000801081f */
[--C-:B------:R-:W-:Y:S01]  /*65f0*/  FFMA.FTZ R20, R20, UR11, -R31.reuse ;  /* 0x0000000b14147c23 */ /* 0x100fe2000801081f */
[--C-:B------:R-:W-:Y:S01]  /*6600*/  FFMA.FTZ R26, R212, UR11, -R31.reuse ;  /* 0x0000000bd41a7c23 */ /* 0x100fe2000801081f */
[----:B------:R-:W4:Y:S01]  /*6610*/  LDSM.16.MT88.4 R16, [R168+0x9400] ;  /* 0x00940000a810783b */ /* 0x000f220000004200 */
[----:B------:R-:W5:Y:S01]  /*6620*/  MUFU.EX2 R53, R53 ;  /* 0x0000003500357308 */ /* 0x000f620000000800 */
[----:B-1----:R-:W-:Y:S01]  /*6630*/  F2FP.BF16.F32.PACK_AB R70, R47, R56 ;  /* 0x000000382f46723e */ /* 0x002fe200000010ff */
        /* <DEDUP_REMOVED lines=9> */
[----:B------:R-:W-:Y:S01]  /*66d0*/  FFMA.FTZ R55, R192, UR11, -R31 ;  /* 0x0000000bc0377c23 */ /* 0x000fe2000801081f */
[--C-:B------:R-:W-:Y:S01]  /*66e0*/  FFMA.FTZ R156, R156, UR11, -R49.reuse ;  /* 0x0000000b9c9c7c23 */ /* 0x100fe20008010831 */
[----:B------:R-:W-:Y:S01]  /*66f0*/  FFMA.FTZ R63, R154, UR11, -R49 ;  /* 0x0000000b9a3f7c23 */ /* 0x000fe20008010831 */
[--C-:B------:R-:W-:Y:S01]  /*6700*/  FFMA.FTZ R152, R152, UR11, -R31.reuse ;  /* 0x0000000b98987c23 */ /* 0x100fe2000801081f */
[--C-:B------:R-:W-:Y:S01]  /*6710*/  FFMA.FTZ R67, R150, UR11, -R31.reuse ;  /* 0x0000000b96437c23 */ /* 0x100fe2000801081f */
[----:B------:R-:W1:Y:S01]  /*6720*/  MUFU.EX2 R37, R37 ;  /* 0x0000002500257308 */ /* 0x000e620000000800 */
[----:B-----5:R-:W-:Y:S01]  /*6730*/  F2FP.BF16.F32.PACK_AB R69, R53, R162 ;  /* 0x000000a23545723e */ /* 0x020fe200000010ff */
[----:B------:R-:W-:Y:S01]  /*6740*/  FFMA.FTZ R148, R148, UR11, -R31 ;  /* 0x0000000b94947c23 */ /* 0x000fe2000801081f */
[----:B------:R-:W-:Y:S01]  /*6750*/  FADD.FTZ R53, R162, R53 ;  /* 0x00000035a2357221 */ /* 0x000fe20000010000 */
[--C-:B------:R-:W-:Y:S01]  /*6760*/  FFMA.FTZ R50, R50, UR11, -R31.reuse ;  /* 0x0000000b32327c23 */ /* 0x100fe2000801081f */
[----:B------:R-:W-:Y:S01]  /*6770*/  FFMA.FTZ R46, R46, UR11, -R31 ;  /* 0x0000000b2e2e7c23 */ /* 0x000fe2000801081f */
[--C-:B------:R-:W-:Y:S01]  /*6780*/  FFMA.FTZ R128, R128, UR11, -R49.reuse ;  /* 0x0000000b80807c23 */ /* 0x100fe20008010831 */
[--C-:B------:R-:W-:Y:S01]  /*6790*/  FFMA.FTZ R122, R122, UR11, -R49.reuse ;  /* 0x0000000b7a7a7c23 */ /* 0x100fe20008010831 */
[----:B------:R-:W-:Y:S01]  /*67a0*/  MUFU.EX2 R35, R35 ;  /* 0x0000002300237308 */ /* 0x000fe20000000800 */
[--C-:B------:R-:W-:Y:S01]  /*67b0*/  FFMA.FTZ R66, R66, UR11, -R49.reuse ;  /* 0x0000000b42427c23 */ /* 0x100fe20008010831 */
[--C-:B------:R-:W-:Y:S01]  /*67c0*/  FFMA.FTZ R64, R64, UR11, -R49.reuse ;  /* 0x0000000b40407c23 */ /* 0x100fe20008010831 */
[--C-:B------:R-:W-:Y:S01]  /*67d0*/  FFMA.FTZ R62, R62, UR11, -R49.reuse ;  /* 0x0000000b3e3e7c23 */ /* 0x100fe20008010831 */
[----:B------:R-:W-:Y:S01]  /*67e0*/  FFMA.FTZ R60, R60, UR11, -R49 ;  /* 0x0000000b3c3c7c23 */ /* 0x000fe20008010831 */
[--C-:B------:R-:W-:Y:S01]  /*67f0*/  FFMA.FTZ R40, R40, UR11, -R31.reuse ;  /* 0x0000000b28287c23 */ /* 0x100fe2000801081f */
[--C-:B------:R-:W-:Y:S01]  /*6800*/  FFMA.FTZ R38, R38, UR11, -R31.reuse ;  /* 0x0000000b26267c23 */ /* 0x100fe2000801081f */
[----:B------:R-:W-:Y:S01]  /*6810*/  FFMA.FTZ R36, R36, UR11, -R31 ;  /* 0x0000000b24247c23 */ /* 0x000fe2000801081f */
[----:B------:R-:W5:Y:S01]  /*6820*/  MUFU.EX2 R32, R32 ;  /* 0x0000002000207308 */ /* 0x000f620000000800 */
[----:B-1----:R-:W-:Y:S01]  /*6830*/  F2FP.BF16.F32.PACK_AB R71, R37, R138 ;  /* 0x0000008a2547723e */ /* 0x002fe200000010ff */
[----:B------:R-:W-:Y:S01]  /*6840*/  FADD.FTZ R138, R138, R53 ;  /* 0x000000358a8a7221 */ /* 0x000fe20000010000 */
[--C-:B------:R-:W-:Y:S01]  /*6850*/  FFMA.FTZ R53, R48, UR11, -R31.reuse ;  /* 0x0000000b30357c23 */ /* 0x100fe2000801081f */
[----:B------:R-:W-:-:S02]  /*6860*/  FFMA.FTZ R34, R34, UR11, -R31 ;  /* 0x0000000b22227c23 */ /* 0x000fc4000801081f */
[----:B------:R-:W-:Y:S02]  /*6870*/  FADD.FTZ R37, R37, R138 ;  /* 0x0000008a25257221 */ /* 0x000fe40000010000 */
[C---:B------:R-:W-:Y:S01]  /*6880*/  HMMA.16816.F32.BF16 R96, R68.reuse, R92, RZ ;  /* 0x0000005c4460723c */ /* 0x040fe200000418ff */
[----:B------:R-:W-:Y:S05]  /*6890*/  MUFU.EX2 R29, R29 ;  /* 0x0000001d001d7308 */ /* 0x000fea0000000800 */
[----:B------:R-:W-:Y:S03]  /*68a0*/  HMMA.16816.F32.BF16 R92, R68, R94, RZ ;  /* 0x0000005e445c723c */ /* 0x000fe600000418ff */
[----:B------:R-:W1:Y:S01]  /*68b0*/  MUFU.EX2 R28, R28 ;  /* 0x0000001c001c7308 */ /* 0x000e620000000800 */
[----:B-----5:R-:W-:-:S02]  /*68c0*/  F2FP.BF16.F32.PACK_AB R4, R32, R35 ;  /* 0x000000232004723e */ /* 0x020fc400000010ff */
[C---:B------:R-:W-:Y:S05]  /*68d0*/  HMMA.16816.F32.BF16 R104, R68.reuse, R100, RZ ;  /* 0x000000644468723c */ /* 0x040fea00000418ff */
[----:B------:R-:W-:Y:S01]  /*68e0*/  MUFU.EX2 R42, R42 ;  /* 0x0000002a002a7308 */ /* 0x000fe20000000800 */
[C---:B------:R-:W-:Y:S06]  /*68f0*/  HMMA.16816.F32.BF16 R100, R68.reuse, R102, RZ ;  /* 0x000000664464723c */ /* 0x040fec00000418ff */
[----:B------:R-:W-:Y:S01]  /*6900*/  HMMA.16816.F32.BF16 R112, R68, R108, RZ ;  /* 0x0000006c4470723c */ /* 0x000fe200000418ff */
[----:B------:R-:W5:Y:S01]  /*6910*/  MUFU.EX2 R33, R33 ;  /* 0x0000002100217308 */ /* 0x000f620000000800 */
[----:B-1----:R-:W-:-:S04]  /*6920*/  F2FP.BF16.F32.PACK_AB R6, R28, R29 ;  /* 0x0000001d1c06723e */ /* 0x002fc800000010ff */
[C---:B--2---:R-:W-:Y:S03]  /*6930*/  HMMA.16816.F32.BF16 R88, R68.reuse, R84, RZ ;  /* 0x000000544458723c */ /* 0x044fe600000418ff */
[----:B------:R-:W-:Y:S03]  /*6940*/  MUFU.EX2 R30, R30 ;  /* 0x0000001e001e7308 */ /* 0x000fe60000000800 */
[C---:B---3--:R-:W-:Y:S05]  /*6950*/  HMMA.16816.F32.BF16 R80, R68.reuse, R76, RZ ;  /* 0x0000004c4450723c */ /* 0x048fea00000418ff */
[----:B------:R-:W1:Y:S01]  /*6960*/  MUFU.EX2 R23, R23 ;  /* 0x0000001700177308 */ /* 0x000e620000000800 */
[----:B-----5:R-:W-:Y:S01]  /*6970*/  F2FP.BF16.F32.PACK_AB R5, R33, R42 ;  /* 0x0000002a2105723e */ /* 0x020fe200000010ff */
[----:B------:R-:W-:Y:S01]  /*6980*/  HMMA.16816.F32.BF16 R108, R68, R110, RZ ;  /* 0x0000006e446c723c */ /* 0x000fe200000418ff */
[----:B------:R-:W-:-:S05]  /*6990*/  FADD.FTZ R42, R42, R37 ;  /* 0x000000252a2a7221 */ /* 0x000fca0000010000 */
[C---:B------:R-:W-:Y:S01]  /*69a0*/  HMMA.16816.F32.BF16 R84, R68.reuse, R86, RZ ;  /* 0x000000564454723c */ /* 0x040fe200000418ff */
[----:B------:R-:W-:Y:S05]  /*69b0*/  MUFU.EX2 R22, R22 ;  /* 0x0000001600167308 */ /* 0x000fea0000000800 */
[----:B------:R-:W-:Y:S01]  /*69c0*/  HMMA.16816.F32.BF16 R76, R68, R78, RZ ;  /* 0x0000004e444c723c */ /* 0x000fe200000418ff */
[----:B-1----:R-:W-:Y:S02]  /*69d0*/  F2FP.BF16.F32.PACK_AB R7, R23, R30 ;  /* 0x0000001e1707723e */ /* 0x002fe400000010ff */
[----:B------:R-:W1:Y:S05]  /*69e0*/  MUFU.EX2 R21, R21 ;  /* 0x0000001500157308 */ /* 0x000e6a0000000800 */
[C---:B------:R-:W-:Y:S03]  /*69f0*/  HMMA.16816.F32.BF16 R96, R4.reuse, R8, R96 ;  /* 0x000000080460723c */ /* 0x040fe60000041860 */
[----:B------:R-:W-:Y:S03]  /*6a00*/  MUFU.EX2 R25, R25 ;  /* 0x0000001900197308 */ /* 0x000fe60000000800 */
[C---:B------:R-:W-:Y:S01]  /*6a10*/  HMMA.16816.F32.BF16 R92, R4.reuse, R10, R92 ;  /* 0x0000000a045c723c */ /* 0x040fe2000004185c */
[----:B------:R-:W2:Y:S04]  /*6a20*/  LDSM.16.MT88.4 R8, [R116+0xd000] ;  /* 0x00d000007408783b */ /* 0x000ea80000004200 */
[----:B------:R-:W3:Y:S01]  /*6a30*/  MUFU.EX2 R24, R24 ;  /* 0x0000001800187308 */ /* 0x000ee20000000800 */
[C---:B------:R-:W-:Y:S06]  /*6a40*/  HMMA.16816.F32.BF16 R104, R4.reuse, R12, R104 ;  /* 0x0000000c0468723c */ /* 0x040fec0000041868 */
[C---:B------:R-:W-:Y:S01]  /*6a50*/  HMMA.16816.F32.BF16 R100, R4.reuse, R14, R100 ;  /* 0x0000000e0464723c */ /* 0x040fe20000041864 */
[----:B------:R-:W5:Y:S01]  /*6a60*/  LDSM.16.MT88.4 R12, [R168+0xd400] ;  /* 0x00d40000a80c783b */ /* 0x000f620000004200 */
[----:B------:R-:W-:Y:S04]  /*6a70*/  MUFU.EX2 R20, R20 ;  /* 0x0000001400147308 */ /* 0x000fe80000000800 */
[C---:B----4-:R-:W-:Y:S04]  /*6a80*/  HMMA.16816.F32.BF16 R112, R4.reuse, R16, R112 ;  /* 0x000000100470723c */ /* 0x050fe80000041870 */
[----:B------:R-:W4:Y:S02]  /*6a90*/  MUFU.EX2 R27, R27 ;  /* 0x0000001b001b7308 */ /* 0x000f240000000800 */
[----:B------:R-:W-:Y:S01]  /*6aa0*/  HMMA.16816.F32.BF16 R108, R4, R18, R108 ;  /* 0x00000012046c723c */ /* 0x000fe2000004186c */
[----:B------:R-:W1:Y:S05]  /*6ab0*/  LDSM.16.MT88.4 R16, [R116+0xb400] ;  /* 0x00b400007410783b */ /* 0x000e6a0000004200 */
[----:B------:R-:W-:Y:S08]  /*6ac0*/  MUFU.EX2 R26, R26 ;  /* 0x0000001a001a7308 */ /* 0x000ff00000000800 */
[----:B------:R-:W4:Y:S01]  /*6ad0*/  MUFU.EX2 R3, R3 ;  /* 0x0000000300037308 */ /* 0x000f220000000800 */
[C---:B--2---:R-:W-:Y:S07]  /*6ae0*/  HMMA.16816.F32.BF16 R72, R68.reuse, R8, RZ ;  /* 0x000000084448723c */ /* 0x044fee00000418ff */
[----:B------:R-:W-:Y:S01]  /*6af0*/  MUFU.EX2 R144, R144 ;  /* 0x0000009000907308 */ /* 0x000fe20000000800 */
[----:B------:R-:W-:Y:S01]  /*6b00*/  HMMA.16816.F32.BF16 R68, R68, R10, RZ ;  /* 0x0000000a4444723c */ /* 0x000fe200000418ff */
[----:B------:R-:W2:Y:S05]  /*6b10*/  LDSM.16.MT88.4 R8, [R116+0xd400] ;  /* 0x00d400007408783b */ /* 0x000eaa0000004200 */
[C---:B-----5:R-:W-:Y:S01]  /*6b20*/  HMMA.16816.F32.BF16 R80, R4.reuse, R12, R80 ;  /* 0x0000000c0450723c */ /* 0x060fe20000041850 */
[----:B------:R-:W5:Y:S05]  /*6b30*/  MUFU.EX2 R45, R45 ;  /* 0x0000002d002d7308 */ /* 0x000f6a0000000800 */
[C---:B------:R-:W-:Y:S01]  /*6b40*/  HMMA.16816.F32.BF16 R76, R4.reuse, R14, R76 ;  /* 0x0000000e044c723c */ /* 0x040fe2000004184c */
[----:B------:R-:W5:Y:S02]  /*6b50*/  LDSM.16.MT88.4 R12, [R168+0x9800] ;  /* 0x00980000a80c783b */ /* 0x000f640000004200 */
[----:B------:R-:W-:Y:S03]  /*6b60*/  MUFU.EX2 R54, R54 ;  /* 0x0000003600367308 */ /* 0x000fe60000000800 */
[C---:B-1----:R-:W-:Y:S05]  /*6b70*/  HMMA.16816.F32.BF16 R88, R4.reuse, R16, R88 ;  /* 0x000000100458723c */ /* 0x042fea0000041858 */
[----:B------:R-:W1:Y:S01]  /*6b80*/  MUFU.EX2 R41, R41 ;  /* 0x0000002900297308 */ /* 0x000e620000000800 */
[C---:B------:R-:W-:Y:S01]  /*6b90*/  HMMA.16816.F32.BF16 R84, R4.reuse, R18, R84 ;  /* 0x000000120454723c */ /* 0x040fe20000041854 */
[----:B------:R-:W-:Y:S06]  /*6ba0*/  LDSM.16.MT88.4 R16, [R168+0xa400] ;  /* 0x00a40000a810783b */ /* 0x000fec0000004200 */
[----:B------:R-:W-:Y:S08]  /*6bb0*/  MUFU.EX2 R136, R136 ;  /* 0x0000008800887308 */ /* 0x000ff00000000800 */
[----:B------:R-:W1:Y:S01]  /*6bc0*/  MUFU.EX2 R43, R43 ;  /* 0x0000002b002b7308 */ /* 0x000e620000000800 */
[C---:B--2---:R-:W-:Y:S06]  /*6bd0*/  HMMA.16816.F32.BF16 R72, R4.reuse, R8, R72 ;  /* 0x000000080448723c */ /* 0x044fec0000041848 */
[----:B------:R-:W-:Y:S01]  /*6be0*/  HMMA.16816.F32.BF16 R68, R4, R10, R68 ;  /* 0x0000000a0444723c */ /* 0x000fe20000041844 */
[----:B------:R-:W2:Y:S01]  /*6bf0*/  LDSM.16.MT88.4 R8, [R116+0x9800] ;  /* 0x009800007408783b */ /* 0x000ea20000004200 */
[----:B------:R-:W-:Y:S05]  /*6c00*/  MUFU.EX2 R52, R52 ;  /* 0x0000003400347308 */ /* 0x000fea0000000800 */
[----:B------:R-:W-:-:S02]  /*6c10*/  F2FP.BF16.F32.PACK_AB R4, R21, R22 ;  /* 0x000000161504723e */ /* 0x000fc400000010ff */
[----:B---3--:R-:W-:Y:S01]  /*6c20*/  F2FP.BF16.F32.PACK_AB R6, R24, R25 ;  /* 0x000000191806723e */ /* 0x008fe200000010ff */
[----:B------:R-:W3:Y:S01]  /*6c30*/  MUFU.EX2 R39, R39 ;  /* 0x0000002700277308 */ /* 0x000ee20000000800 */
[----:B----4-:R-:W-:Y:S02]  /*6c40*/  F2FP.BF16.F32.PACK_AB R5, R27, R20 ;  /* 0x000000141b05723e */ /* 0x010fe400000010ff */
[----:B------:R-:W-:-:S05]  /*6c50*/  F2FP.BF16.F32.PACK_AB R7, R3, R26 ;  /* 0x0000001a0307723e */ /* 0x000fca00000010ff */
[----:B------:R-:W-:Y:S02]  /*6c60*/  MUFU.EX2 R190, R190 ;  /* 0x000000be00be7308 */ /* 0x000fe40000000800 */
[C---:B-----5:R-:W-:Y:S06]  /*6c70*/  HMMA.16816.F32.BF16 R112, R4.reuse, R12, R112 ;  /* 0x0000000c0470723c */ /* 0x060fec0000041870 */
[C---:B------:R-:W-:Y:S01]  /*6c80*/  HMMA.16816.F32.BF16 R108, R4.reuse, R14, R108 ;  /* 0x0000000e046c723c */ /* 0x040fe2000004186c */
[----:B------:R-:W4:Y:S01]  /*6c90*/  LDSM.16.MT88.4 R12, [R168+0xb800] ;  /* 0x00b80000a80c783b */ /* 0x000f220000004200 */
[----:B------:R-:W5:Y:S08]  /*6ca0*/  MUFU.EX2 R61, R61 ;  /* 0x0000003d003d7308 */ /* 0x000f700000000800 */
[----:B------:R-:W-:Y:S01]  /*6cb0*/  MUFU.EX2 R166, R166 ;  /* 0x000000a600a67308 */ /* 0x000fe20000000800 */
[C---:B--2---:R-:W-:Y:S07]  /*6cc0*/  HMMA.16816.F32.BF16 R104, R4.reuse, R8, R104 ;  /* 0x000000080468723c */ /* 0x044fee0000041868 */
[----:B------:R-:W2:Y:S01]  /*6cd0*/  MUFU.EX2 R57, R57 ;  /* 0x0000003900397308 */ /* 0x000ea20000000800 */
[C---:B------:R-:W-:Y:S01]  /*6ce0*/  HMMA.16816.F32.BF16 R100, R4.reuse, R10, R100 ;  /* 0x0000000a0464723c */ /* 0x040fe20000041864 */
[----:B------:R-:W1:Y:S06]  /*6cf0*/  LDSM.16.MT88.4 R8, [R116+0xb800] ;  /* 0x00b800007408783b */ /* 0x000e6c0000004200 */
[----:B------:R-:W-:Y:S08]  /*6d00*/  MUFU.EX2 R188, R188 ;  /* 0x000000bc00bc7308 */ /* 0x000ff00000000800 */
[----:B------:R-:W2:Y:S01]  /*6d10*/  MUFU.EX2 R59, R59 ;  /* 0x0000003b003b7308 */ /* 0x000ea20000000800 */
[C---:B----4-:R-:W-:Y:S07]  /*6d20*/  HMMA.16816.F32.BF16 R96, R4.reuse, R12, R96 ;  /* 0x0000000c0460723c */ /* 0x050fee0000041860 */
[----:B------:R-:W-:Y:S01]  /*6d30*/  MUFU.EX2 R164, R164 ;  /* 0x000000a400a47308 */ /* 0x000fe20000000800 */
[C---:B------:R-:W-:Y:S01]  /*6d40*/  HMMA.16816.F32.BF16 R92, R4.reuse, R14, R92 ;  /* 0x0000000e045c723c */ /* 0x040fe2000004185c */
[----:B------:R-:W4:Y:S06]  /*6d50*/  LDSM.16.MT88.4 R12, [R168+0xd800] ;  /* 0x00d80000a80c783b */ /* 0x000f2c0000004200 */
[----:B------:R-:W2:Y:S08]  /*6d60*/  MUFU.EX2 R55, R55 ;  /* 0x0000003700377308 */ /* 0x000eb00000000800 */
[----:B------:R-:W-:Y:S01]  /*6d70*/  MUFU.EX2 R65, R65 ;  /* 0x0000004100417308 */ /* 0x000fe20000000800 */
[C---:B-1----:R-:W-:Y:S07]  /*6d80*/  HMMA.16816.F32.BF16 R88, R4.reuse, R8, R88 ;  /* 0x000000080458723c */ /* 0x042fee0000041858 */
[----:B------:R-:W-:Y:S01]  /*6d90*/  MUFU.EX2 R158, R158 ;  /* 0x0000009e009e7308 */ /* 0x000fe20000000800 */
        /* <DEDUP_REMOVED lines=12> */
[----:B------:R-:W-:Y:S01]  /*6e60*/  HMMA.16816.F32.BF16 R68, R4, R10, R68 ;  /* 0x0000000a0444723c */ /* 0x000fe20000041844 */
[----:B------:R-:W1:Y:S06]  /*6e70*/  LDSM.16.MT88.4 R8, [R116+0x9c00] ;  /* 0x009c00007408783b */ /* 0x000e6c0000004200 */
[----:B------:R-:W-:Y:S01]  /*6e80*/  F2FP.BF16.F32.PACK_AB R4, R45, R144 ;  /* 0x000000902d04723e */ /* 0x000fe200000010ff */
[----:B------:R-:W-:Y:S01]  /*6e90*/  MUFU.EX2 R46, R46 ;  /* 0x0000002e002e7308 */ /* 0x000fe20000000800 */
[----:B------:R-:W-:-:S02]  /*6ea0*/  F2FP.BF16.F32.PACK_AB R6, R41, R54 ;  /* 0x000000362906723e */ /* 0x000fc400000010ff */
[----:B------:R-:W-:Y:S02]  /*6eb0*/  F2FP.BF16.F32.PACK_AB R5, R43, R136 ;  /* 0x000000882b05723e */ /* 0x000fe400000010ff */
[----:B---3--:R-:W-:-:S03]  /*6ec0*/  F2FP.BF16.F32.PACK_AB R7, R39, R52 ;  /* 0x000000342707723e */ /* 0x008fc600000010ff */
[----:B------:R-:W-:Y:S04]  /*6ed0*/  MUFU.EX2 R66, R66 ;  /* 0x0000004200427308 */ /* 0x000fe80000000800 */
[C---:B----4-:R-:W-:Y:S04]  /*6ee0*/  HMMA.16816.F32.BF16 R112, R4.reuse, R12, R112 ;  /* 0x0000000c0470723c */ /* 0x050fe80000041870 */
[----:B------:R-:W-:Y:S02]  /*6ef0*/  MUFU.EX2 R62, R62 ;  /* 0x0000003e003e7308 */ /* 0x000fe40000000800 */
[C---:B------:R-:W-:Y:S01]  /*6f00*/  HMMA.16816.F32.BF16 R108, R4.reuse, R14, R108 ;  /* 0x0000000e046c723c */ /* 0x040fe2000004186c */
[----:B------:R-:W3:Y:S05]  /*6f10*/  LDSM.16.MT88.4 R12, [R168+0xbc00] ;  /* 0x00bc0000a80c783b */ /* 0x000eea0000004200 */
[----:B------:R-:W-:Y:S01]  /*6f20*/  MUFU.EX2 R191, R60 ;  /* 0x0000003c00bf7308 */ /* 0x000fe20000000800 */
[C---:B-1----:R-:W-:Y:S06]  /*6f30*/  HMMA.16816.F32.BF16 R104, R4.reuse, R8, R104 ;  /* 0x000000080468723c */ /* 0x042fec0000041868 */
[C---:B------:R-:W-:Y:S01]  /*6f40*/  HMMA.16816.F32.BF16 R100, R4.reuse, R10, R100 ;  /* 0x0000000a0464723c */ /* 0x040fe20000041864 */
[----:B------:R-:W1:Y:S05]  /*6f50*/  LDSM.16.MT88.4 R8, [R116+0xbc00] ;  /* 0x00bc00007408783b */ /* 0x000e6a0000004200 */
[C---:B---3--:R-:W-:Y:S06]  /*6f60*/  HMMA.16816.F32.BF16 R96, R4.reuse, R12, R96 ;  /* 0x0000000c0460723c */ /* 0x048fec0000041860 */
[C---:B------:R-:W-:Y:S01]  /*6f70*/  HMMA.16816.F32.BF16 R92, R4.reuse, R14, R92 ;  /* 0x0000000e045c723c */ /* 0x040fe2000004185c */
[----:B------:R-:W3:Y:S05]  /*6f80*/  LDSM.16.MT88.4 R12, [R168+0xdc00] ;  /* 0x00dc0000a80c783b */ /* 0x000eea0000004200 */
[C---:B-1----:R-:W-:Y:S06]  /*6f90*/  HMMA.16816.F32.BF16 R88, R4.reuse, R8, R88 ;  /* 0x000000080458723c */ /* 0x042fec0000041858 */
[C---:B------:R-:W-:Y:S01]  /*6fa0*/  HMMA.16816.F32.BF16 R84, R4.reuse, R10, R84 ;  /* 0x0000000a0454723c */ /* 0x040fe20000041854 */
[----:B------:R-:W1:Y:S05]  /*6fb0*/  LDSM.16.MT88.4 R8, [R116+0xdc00] ;  /* 0x00dc00007408783b */ /* 0x000e6a0000004200 */
[C---:B---3--:R-:W-:Y:S06]  /*6fc0*/  HMMA.16816.F32.BF16 R80, R4.reuse, R12, R80 ;  /* 0x0000000c0450723c */ /* 0x048fec0000041850 */
[C---:B------:R-:W-:Y:S01]  /*6fd0*/  HMMA.16816.F32.BF16 R76, R4.reuse, R14, R76 ;  /* 0x0000000e044c723c */ /* 0x040fe2000004184c */
[----:B------:R-:W3:Y:S05]  /*6fe0*/  LDSM.16.MT88.4 R12, [R168+0xa000] ;  /* 0x00a00000a80c783b */ /* 0x000eea0000004200 */
[C---:B-1----:R-:W-:Y:S06]  /*6ff0*/  HMMA.16816.F32.BF16 R72, R4.reuse, R8, R72 ;  /* 0x000000080448723c */ /* 0x042fec0000041848 */
[----:B------:R-:W-:Y:S01]  /*7000*/  HMMA.16816.F32.BF16 R68, R4, R10, R68 ;  /* 0x0000000a0444723c */ /* 0x000fe20000041844 */
[----:B------:R-:W1:Y:S06]  /*7010*/  LDSM.16.MT88.4 R8, [R116+0xa000] ;  /* 0x00a000007408783b */ /* 0x000e6c0000004200 */
[----:B-----5:R-:W-:-:S02]  /*7020*/  F2FP.BF16.F32.PACK_AB R4, R61, R190 ;  /* 0x000000be3d04723e */ /* 0x020fc400000010ff */
[----:B--2---:R-:W-:Y:S02]  /*7030*/  F2FP.BF16.F32.PACK_AB R6, R57, R166 ;  /* 0x000000a63906723e */ /* 0x004fe400000010ff */
[----:B------:R-:W-:Y:S02]  /*7040*/  F2FP.BF16.F32.PACK_AB R5, R59, R188 ;  /* 0x000000bc3b05723e */ /* 0x000fe400000010ff */
[----:B------:R-:W-:-:S07]  /*7050*/  F2FP.BF16.F32.PACK_AB R7, R55, R164 ;  /* 0x000000a43707723e */ /* 0x000fce00000010ff */
[C---:B---3--:R-:W-:Y:S06]  /*7060*/  HMMA.16816.F32.BF16 R112, R4.reuse, R12, R112 ;  /* 0x0000000c0470723c */ /* 0x048fec0000041870 */
        /* <DEDUP_REMOVED lines=15> */
[----:B------:R-:W-:Y:S01]  /*7160*/  HMMA.16816.F32.BF16 R68, R4, R10, R68 ;  /* 0x0000000a0444723c */ /* 0x000fe20000041844 */
[----:B------:R-:W1:Y:S06]  /*7170*/  LDSM.16.MT88.4 R8, [R168+0xc400] ;  /* 0x00c40000a808783b */ /* 0x000e6c0000004200 */
[----:B------:R-:W-:Y:S01]  /*7180*/  FADD.FTZ R5, R146, R51 ;  /* 0x0000003392057221 */ /* 0x000fe20000010000 */
[----:B------:R-:W-:Y:S01]  /*7190*/  FFMA.FTZ R51, R58, UR11, -R31 ;  /* 0x0000000b3a337c23 */ /* 0x000fe2000801081f */
[----:B------:R-:W-:Y:S01]  /*71a0*/  MUFU.EX2 R146, R148 ;  /* 0x0000009400927308 */ /* 0x000fe20000000800 */
[----:B------:R-:W-:Y:S01]  /*71b0*/  F2FP.BF16.F32.PACK_AB R6, R63, R156 ;  /* 0x0000009c3f06723e */ /* 0x000fe200000010ff */
[----:B------:R-:W-:Y:S01]  /*71c0*/  FADD.FTZ R4, R56, R5 ;  /* 0x0000000538047221 */ /* 0x000fe20000010000 */
[--C-:B------:R-:W-:Y:S01]  /*71d0*/  FFMA.FTZ R56, R120, UR11, -R49.reuse ;  /* 0x0000000b78387c23 */ /* 0x100fe20008010831 */
[----:B------:R-:W-:Y:S01]  /*71e0*/  F2FP.BF16.F32.PACK_AB R5, R67, R152 ;  /* 0x000000984305723e */ /* 0x000fe200000010ff */
[----:B------:R-:W-:Y:S01]  /*71f0*/  FFMA.FTZ R58, R130, UR11, -R49 ;  /* 0x0000000b823a7c23 */ /* 0x000fe20008010831 */
[----:B------:R-:W-:Y:S01]  /*7200*/  FADD.FTZ R120, R47, R4 ;  /* 0x000000042f787221 */ /* 0x000fe20000010000 */
[----:B------:R-:W-:Y:S01]  /*7210*/  F2FP.BF16.F32.PACK_AB R4, R158, R65 ;  /* 0x000000419e04723e */ /* 0x000fe200000010ff */
[----:B------:R-:W3:Y:S08]  /*7220*/  MUFU.EX2 R51, R51 ;  /* 0x0000003300337308 */ /* 0x000ef00000000800 */
[----:B------:R-:W-:Y:S08]  /*7230*/  MUFU.EX2 R58, R58 ;  /* 0x0000003a003a7308 */ /* 0x000ff00000000800 */
[----:B------:R-:W4:Y:S01]  /*7240*/  MUFU.EX2 R49, R128 ;  /* 0x0000008000317308 */ /* 0x000f220000000800 */
[----:B---3--:R-:W-:-:S07]  /*7250*/  F2FP.BF16.F32.PACK_AB R7, R51, R146 ;  /* 0x000000923307723e */ /* 0x008fce00000010ff */
[C---:B------:R-:W-:Y:S01]  /*7260*/  HMMA.16816.F32.BF16 R112, R4.reuse, R16, R112 ;  /* 0x000000100470723c */ /* 0x040fe20000041870 */
[----:B------:R-:W-:Y:S05]  /*7270*/  MUFU.EX2 R47, R122 ;  /* 0x0000007a002f7308 */ /* 0x000fea0000000800 */
[C---:B------:R-:W-:Y:S01]  /*7280*/  HMMA.16816.F32.BF16 R108, R4.reuse, R18, R108 ;  /* 0x00000012046c723c */ /* 0x040fe2000004186c */
[----:B------:R-:W3:Y:S02]  /*7290*/  LDSM.16.MT88.4 R16, [R116+0xc400] ;  /* 0x00c400007410783b */ /* 0x000ee40000004200 */
[----:B------:R-:W5:Y:S03]  /*72a0*/  MUFU.EX2 R56, R56 ;  /* 0x0000003800387308 */ /* 0x000f660000000800 */
        /* <DEDUP_REMOVED lines=17> */
[----:B----4-:R-:W-:Y:S01]  /*73c0*/  F2FP.BF16.F32.PACK_AB R4, R49, R58 ;  /* 0x0000003a3104723e */ /* 0x010fe200000010ff */
[----:B------:R-:W-:Y:S01]  /*73d0*/  MUFU.EX2 R31, R38 ;  /* 0x00000026001f7308 */ /* 0x000fe20000000800 */
[----:B------:R-:W-:Y:S01]  /*73e0*/  FADD.FTZ R32, R32, R5 ;  /* 0x0000000520207221 */ /* 0x000fe20000010000 */
[----:B------:R-:W-:Y:S01]  /*73f0*/  FADD.FTZ R5, R33, R42 ;  /* 0x0000002a21057221 */ /* 0x000fe20000010000 */
[----:B-----5:R-:W-:-:S02]  /*7400*/  F2FP.BF16.F32.PACK_AB R6, R56, R47 ;  /* 0x0000002f3806723e */ /* 0x020fc400000010ff */
[----:B------:R-:W-:Y:S01]  /*7410*/  FADD.FTZ R33, R29, R32 ;  /* 0x000000201d217221 */ /* 0x000fe20000010000 */
[----:B------:R-:W-:Y:S01]  /*7420*/  FADD.FTZ R32, R30, R5 ;  /* 0x000000051e207221 */ /* 0x000fe20000010000 */
[----:B------:R-:W-:Y:S01]  /*7430*/  F2FP.BF16.F32.PACK_AB R5, R53, R50 ;  /* 0x000000323505723e */ /* 0x000fe200000010ff */
[----:B------:R-:W4:Y:S01]  /*7440*/  MUFU.EX2 R35, R35 ;  /* 0x0000002300237308 */ /* 0x000f220000000800 */
[----:B------:R-:W-:Y:S01]  /*7450*/  FADD.FTZ R37, R28, R33 ;  /* 0x000000211c257221 */ /* 0x000fe20000010000 */
[----:B------:R-:W-:-:S03]  /*7460*/  FADD.FTZ R23, R23, R32 ;  /* 0x0000002017177221 */ /* 0x000fc60000010000 */
[----:B------:R-:W-:Y:S01]  /*7470*/  FADD.FTZ R22, R22, R37 ;  /* 0x0000002516167221 */ /* 0x000fe20000010000 */
[----:B------:R-:W-:Y:S02]  /*7480*/  FADD.FTZ R32, R20, R23 ;  /* 0x0000001714207221 */ /* 0x000fe40000010000 */
[----:B------:R-:W5:Y:S02]  /*7490*/  MUFU.EX2 R29, R64 ;  /* 0x00000040001d7308 */ /* 0x000f640000000800 */
[----:B------:R-:W-:-:S04]  /*74a0*/  FADD.FTZ R27, R27, R32 ;  /* 0x000000201b1b7221 */ /* 0x000fc80000010000 */
[----:B------:R-:W-:Y:S02]  /*74b0*/  FADD.FTZ R26, R26, R27 ;  /* 0x0000001b1a1a7221 */ /* 0x000fe40000010000 */
[----:B------:R-:W5:Y:S01]  /*74c0*/  MUFU.EX2 R30, R40 ;  /* 0x00000028001e7308 */ /* 0x000f620000000800 */
[----:B----4-:R-:W-:Y:S01]  /*74d0*/  F2FP.BF16.F32.PACK_AB R7, R35, R46 ;  /* 0x0000002e2307723e */ /* 0x010fe200000010ff */
[----:B------:R-:W-:-:S04]  /*74e0*/  FADD.FTZ R3, R3, R26 ;  /* 0x0000001a03037221 */ /* 0x000fc80000010000 */
[----:B------:R-:W-:Y:S02]  /*74f0*/  FADD.FTZ R136, R136, R3 ;  /* 0x0000000388887221 */ /* 0x000fe40000010000 */
[----:B---3--:R-:W-:Y:S01]  /*7500*/  HMMA.16816.F32.BF16 R96, R4, R16, R96 ;  /* 0x000000100460723c */ /* 0x008fe20000041860 */
[----:B------:R-:W-:Y:S01]  /*7510*/  MUFU.EX2 R28, R36 ;  /* 0x00000024001c7308 */ /* 0x000fe20000000800 */
[----:B------:R-:W-:-:S04]  /*7520*/  FADD.FTZ R43, R43, R136 ;  /* 0x000000882b2b7221 */ /* 0x000fc80000010000 */
[C---:B------:R-:W-:Y:S01]  /*7530*/  HMMA.16816.F32.BF16 R92, R4.reuse, R18, R92 ;  /* 0x00000012045c723c */ /* 0x040fe2000004185c */
[----:B------:R-:W3:Y:S01]  /*7540*/  LDSM.16.MT88.4 R16, [R116+0xe800] ;  /* 0x00e800007410783b */ /* 0x000ee20000004200 */
[----:B------:R-:W-:Y:S01]  /*7550*/  FADD.FTZ R52, R52, R43 ;  /* 0x0000002b34347221 */ /* 0x000fe20000010000 */
[----:B------:R-:W4:Y:S03]  /*7560*/  MUFU.EX2 R33, R34 ;  /* 0x0000002200217308 */ /* 0x000f260000000800 */
[----:B--2---:R-:W-:Y:S01]  /*7570*/  HMMA.16816.F32.BF16 R112, R4, R12, R112 ;  /* 0x0000000c0470723c */ /* 0x004fe20000041870 */
[----:B------:R-:W-:-:S04]  /*7580*/  FADD.FTZ R39, R39, R52 ;  /* 0x0000003427277221 */ /* 0x000fc80000010000 */
[----:B------:R-:W-:Y:S01]  /*7590*/  FADD.FTZ R188, R188, R39 ;  /* 0x00000027bcbc7221 */ /* 0x000fe20000010000 */
[----:B------:R-:W-:Y:S01]  /*75a0*/  HMMA.16816.F32.BF16 R108, R4, R14, R108 ;  /* 0x0000000e046c723c */ /* 0x000fe2000004186c */
[----:B------:R-:W2:Y:S02]  /*75b0*/  LDSM.16.MT88.4 R12, [R116+0xc800] ;  /* 0x00c80000740c783b */ /* 0x000ea40000004200 */
[----:B------:R-:W-:-:S03]  /*75c0*/  FADD.FTZ R59, R59, R188 ;  /* 0x000000bc3b3b7221 */ /* 0x000fc60000010000 */
[----:B-1----:R-:W-:Y:S01]  /*75d0*/  HMMA.16816.F32.BF16 R104, R4, R8, R104 ;  /* 0x000000080468723c */ /* 0x002fe20000041868 */
[----:B------:R-:W-:-:S04]  /*75e0*/  FADD.FTZ R164, R164, R59 ;  /* 0x0000003ba4a47221 */ /* 0x000fc80000010000 */
[----:B------:R-:W-:Y:S01]  /*75f0*/  FADD.FTZ R55, R55, R164 ;  /* 0x000000a437377221 */ /* 0x000fe20000010000 */
[----:B------:R-:W-:Y:S01]  /*7600*/  HMMA.16816.F32.BF16 R100, R4, R10, R100 ;  /* 0x0000000a0464723c */ /* 0x000fe20000041864 */
[----:B------:R-:W1:Y:S02]  /*7610*/  LDSM.16.MT88.4 R8, [R168+0xe800] ;  /* 0x00e80000a808783b */ /* 0x000e640000004200 */
[----:B------:R-:W-:-:S04]  /*7620*/  FADD.FTZ R152, R152, R55 ;  /* 0x0000003798987221 */ /* 0x000fc80000010000 */
[----:B------:R-:W-:-:S04]  /*7630*/  FADD.FTZ R67, R67, R152 ;  /* 0x0000009843437221 */ /* 0x000fc80000010000 */
[----:B------:R-:W-:-:S04]  /*7640*/  FADD.FTZ R146, R146, R67 ;  /* 0x0000004392927221 */ /* 0x000fc80000010000 */
[----:B------:R-:W-:Y:S01]  /*7650*/  FADD.FTZ R51, R51, R146 ;  /* 0x0000009233337221 */ /* 0x000fe20000010000 */
[----:B---3--:R-:W-:Y:S03]  /*7660*/  HMMA.16816.F32.BF16 R72, R4, R16, R72 ;  /* 0x000000100448723c */ /* 0x008fe60000041848 */
[----:B------:R-:W-:-:S03]  /*7670*/  FADD.FTZ R50, R50, R51 ;  /* 0x0000003332327221 */ /* 0x000fc60000010000 */
[C---:B------:R-:W-:Y:S01]  /*7680*/  HMMA.16816.F32.BF16 R68, R4.reuse, R18, R68 ;  /* 0x000000120444723c */ /* 0x040fe20000041844 */
[----:B------:R-:W-:Y:S01]  /*7690*/  FADD.FTZ R16, R21, R22 ;  /* 0x0000001615107221 */ /* 0x000fe20000010000 */
[----:B------:R-:W-:Y:S01]  /*76a0*/  FADD.FTZ R53, R53, R50 ;  /* 0x0000003235357221 */ /* 0x000fe20000010000 */
[----:B------:R-:W3:Y:S02]  /*76b0*/  LDSM.16.MT88.4 R20, [R168+0xcc00] ;  /* 0x00cc0000a814783b */ /* 0x000ee40000004200 */
[----:B------:R-:W-:Y:S01]  /*76c0*/  FADD.FTZ R25, R25, R16 ;  /* 0x0000001019197221 */ /* 0x000fe20000010000 */
[----:B--2---:R-:W-:Y:S01]  /*76d0*/  HMMA.16816.F32.BF16 R88, R4, R12, R88 ;  /* 0x0000000c0458723c */ /* 0x004fe20000041858 */
[----:B------:R-:W-:Y:S01]  /*76e0*/  LDSM.16.MT88.4 R16, [R116+0xcc00] ;  /* 0x00cc00007410783b */ /* 0x000fe20000004200 */
[----:B------:R-:W-:Y:S01]  /*76f0*/  FADD.FTZ R46, R46, R53 ;  /* 0x000000352e2e7221 */ /* 0x000fe20000010000 */
[----:B------:R-:W-:-:S03]  /*7700*/  FADD.FTZ R25, R24, R25 ;  /* 0x0000001918197221 */ /* 0x000fc60000010000 */
[----:B------:R-:W-:Y:S01]  /*7710*/  HMMA.16816.F32.BF16 R84, R4, R14, R84 ;  /* 0x0000000e0454723c */ /* 0x000fe20000041854 */
[----:B------:R-:W2:Y:S01]  /*7720*/  LDSM.16.MT88.4 R12, [R168+0xac00] ;  /* 0x00ac0000a80c783b */ /* 0x000ea20000004200 */
[----:B------:R-:W-:Y:S01]  /*7730*/  FADD.FTZ R144, R144, R25 ;  /* 0x0000001990907221 */ /* 0x000fe20000010000 */
[----:B------:R-:W-:-:S03]  /*7740*/  FADD.FTZ R35, R35, R46 ;  /* 0x0000002e23237221 */ /* 0x000fc60000010000 */
[----:B-1----:R-:W-:Y:S01]  /*7750*/  HMMA.16816.F32.BF16 R80, R4, R8, R80 ;  /* 0x000000080450723c */ /* 0x002fe20000041850 */
[----:B------:R-:W-:-:S04]  /*7760*/  FADD.FTZ R45, R45, R144 ;  /* 0x000000902d2d7221 */ /* 0x000fc80000010000 */
[----:B------:R-:W-:Y:S01]  /*7770*/  FADD.FTZ R54, R54, R45 ;  /* 0x0000002d36367221 */ /* 0x000fe20000010000 */
[----:B------:R-:W-:Y:S01]  /*7780*/  HMMA.16816.F32.BF16 R76, R4, R10, R76 ;  /* 0x0000000a044c723c */ /* 0x000fe2000004184c */
[----:B------:R-:W1:Y:S02]  /*7790*/  LDSM.16.MT88.4 R8, [R116+0xac00] ;  /* 0x00ac00007408783b */ /* 0x000e640000004200 */
[----:B------:R-:W-:-:S04]  /*77a0*/  FADD.FTZ R41, R41, R54 ;  /* 0x0000003629297221 */ /* 0x000fc80000010000 */
[----:B------:R-:W-:Y:S01]  /*77b0*/  FADD.FTZ R190, R190, R41 ;  /* 0x00000029bebe7221 */ /* 0x000fe20000010000 */
[----:B-----5:R-:W-:Y:S02]  /*77c0*/  F2FP.BF16.F32.PACK_AB R4, R29, R66 ;  /* 0x000000421d04723e */ /* 0x020fe400000010ff */
[----:B------:R-:W-:Y:S01]  /*77d0*/  F2FP.BF16.F32.PACK_AB R6, R191, R62 ;  /* 0x0000003ebf06723e */ /* 0x000fe200000010ff */
[----:B------:R-:W-:Y:S01]  /*77e0*/  FADD.FTZ R61, R61, R190 ;  /* 0x000000be3d3d7221 */ /* 0x000fe20000010000 */
[----:B------:R-:W-:Y:S01]  /*77f0*/  F2FP.BF16.F32.PACK_AB R5, R31, R30 ;  /* 0x0000001e1f05723e */ /* 0x000fe200000010ff */
[----:B------:R-:W-:Y:S01]  /*7800*/  FADD.FTZ R30, R30, R35 ;  /* 0x000000231e1e7221 */ /* 0x000fe20000010000 */
[----:B----4-:R-:W-:Y:S01]  /*7810*/  F2FP.BF16.F32.PACK_AB R7, R33, R28 ;  /* 0x0000001c2107723e */ /* 0x010fe200000010ff */
[----:B------:R-:W-:Y:S01]  /*7820*/  FADD.FTZ R166, R166, R61 ;  /* 0x0000003da6a67221 */ /* 0x000fe20000010000 */
[----:B------:R-:W-:Y:S01]  /*7830*/  LEA R190, P0, R140, UR8, 0x1 ;  /* 0x000000088cbe7c11 */ /* 0x000fe2000f8008ff */
[----:B------:R-:W-:-:S02]  /*7840*/  FADD.FTZ R31, R31, R30 ;  /* 0x0000001e1f1f7221 */ /* 0x000fc40000010000 */
[----:B------:R-:W-:Y:S01]  /*7850*/  FADD.FTZ R166, R57, R166 ;  /* 0x000000a639a67221 */ /* 0x000fe20000010000 */
[----:B------:R-:W-:Y:S01]  /*7860*/  LEA.HI.X R189, R140, UR9, R119, 0x1, P0 ;  /* 0x000000098cbd7c11 */ /* 0x000fe200080f0c77 */
[----:B------:R-:W-:Y:S01]  /*7870*/  FADD.FTZ R28, R28, R31 ;  /* 0x0000001f1c1c7221 */ /* 0x000fe20000010000 */
[C---:B---3--:R-:W-:Y:S01]  /*7880*/  HMMA.16816.F32.BF16 R96, R4.reuse, R20, R96 ;  /* 0x000000140460723c */ /* 0x048fe20000041860 */
[----:B------:R-:W-:Y:S02]  /*7890*/  FADD.FTZ R3, R65, R166 ;  /* 0x000000a641037221 */ /* 0x000fe40000010000 */
[----:B------:R-:W-:Y:S02]  /*78a0*/  FADD.FTZ R192, R33, R28 ;  /* 0x0000001c21c07221 */ /* 0x000fe40000010000 */
[----:B------:R-:W-:Y:S01]  /*78b0*/  FADD.FTZ R3, R158, R3 ;  /* 0x000000039e037221 */ /* 0x000fe20000010000 */
[----:B------:R-:W-:Y:S03]  /*78c0*/  HMMA.16816.F32.BF16 R92, R4, R22, R92 ;  /* 0x00000016045c723c */ /* 0x000fe6000004185c */
[----:B------:R-:W-:-:S03]  /*78d0*/  FADD.FTZ R156, R156, R3 ;  /* 0x000000039c9c7221 */ /* 0x000fc60000010000 */
        /* <DEDUP_REMOVED lines=11> */
[----:B------:R-:W-:-:S03]  /*7990*/  FADD.FTZ R66, R66, R3 ;  /* 0x0000000342427221 */ /* 0x000fc60000010000 */
[----:B------:R-:W-:Y:S01]  /*79a0*/  HMMA.16816.F32.BF16 R88, R4, R16, R88 ;  /* 0x000000100458723c */ /* 0x000fe20000041858 */
[----:B------:R-:W-:-:S04]  /*79b0*/  FADD.FTZ R29, R29, R66 ;  /* 0x000000421d1d7221 */ /* 0x000fc80000010000 */
[----:B------:R-:W-:Y:S01]  /*79c0*/  FADD.FTZ R62, R62, R29 ;  /* 0x0000001d3e3e7221 */ /* 0x000fe20000010000 */
[----:B------:R-:W-:Y:S03]  /*79d0*/  HMMA.16816.F32.BF16 R84, R4, R18, R84 ;  /* 0x000000120454723c */ /* 0x000fe60000041854 */
[----:B------:R-:W-:-:S03]  /*79e0*/  FADD.FTZ R191, R191, R62 ;  /* 0x0000003ebfbf7221 */ /* 0x000fc60000010000 */
[C---:B--2---:R-:W-:Y:S06]  /*79f0*/  HMMA.16816.F32.BF16 R80, R4.reuse, R12, R80 ;  /* 0x0000000c0450723c */ /* 0x044fec0000041850 */
[C---:B------:R-:W-:Y:S06]  /*7a00*/  HMMA.16816.F32.BF16 R76, R4.reuse, R14, R76 ;  /* 0x0000000e044c723c */ /* 0x040fec000004184c */
[C---:B-1----:R-:W-:Y:S06]  /*7a10*/  HMMA.16816.F32.BF16 R72, R4.reuse, R8, R72 ;  /* 0x000000080448723c */ /* 0x042fec0000041848 */
[----:B------:R-:W-:Y:S01]  /*7a20*/  HMMA.16816.F32.BF16 R68, R4, R10, R68 ;  /* 0x0000000a0444723c */ /* 0x000fe20000041844 */
[----:B------:R-:W-:-:S08]  /*7a30*/  NOP ;  /* 0x0000000000007918 */ /* 0x000fd00000000000 */
        /* <DEDUP_REMOVED lines=64> */
.L_x_788:
[----:B------:R-:W-:-:S04]  /*7e40*/  LEA R4, -R134, RZ, 0x7 ;  /* 0x000000ff86047211 */ /* 0x000fc800078e39ff */
[----:B------:R-:W-:-:S07]  /*7e50*/  SHF.R.S32.HI R11, RZ, 0x1f, R4 ;  /* 0x0000001fff0b7819 */ /* 0x000fce0000011404 */
.L_x_789:
        /* <DEDUP_REMOVED lines=66> */
[----:B------:R-:W-:Y:S01]  /*8280*/  @!P3 LDGSTS.E.BYPASS.LTC128B.128 [R180+0xb800], desc[UR12][R12.64+0x40] ;  /* 0x0b8000400cb4bfae */ /* 0x000fe2000b901d4c */
        /* <DEDUP_REMOVED lines=9> */
[----:B------:R1:W-:Y:S01]  /*8320*/  @!P2 LDGSTS.E.BYPASS.LTC128B.128 [R180+0xd800], desc[UR12][R8.64+0x80] ;  /* 0x0d80008008b4afae */ /* 0x0003e2000b901d4c */
        /* <DEDUP_REMOVED lines=37> */
[----:B------:R-:W-:Y:S04]  /*8580*/  LDSM.16.M88.4 R4, [R171] ;  /* 0x00000000ab04783b */ /* 0x000fe80000000200 */
[----:B------:R-:W5:Y:S04]  /*8590*/  LDSM.16.M88.4 R60, [R170+0x3000] ;  /* 0x00300000aa3c783b */ /* 0x000f680000000200 */
[----:B------:R-:W4:Y:S04]  /*85a0*/  LDSM.16.M88.4 R52, [R170+0x3400] ;  /* 0x00340000aa34783b */ /* 0x000f280000000200 */
[----:B------:R-:W-:Y:S04]  /*85b0*/  LDSM.16.M88.4 R120, [R169] ;  /* 0x00000000a978783b */ /* 0x000fe80000000200 */
[----:B-1----:R-:W1:Y:S04]  /*85c0*/  LDSM.16.M88.4 R8, [R118+0x3000] ;  /* 0x003000007608783b */ /* 0x002e680000000200 */
[----:B------:R-:W1:Y:S04]  /*85d0*/  LDSM.16.M88.4 R12, [R118+0x3400] ;  /* 0x00340000760c783b */ /* 0x000e680000000200 */
[----:B------:R-:W1:Y:S04]  /*85e0*/  LDSM.16.M88.4 R44, [R170+0x3800] ;  /* 0x00380000aa2c783b */ /* 0x000e680000000200 */
[----:B------:R-:W1:Y:S04]  /*85f0*/  LDSM.16.M88.4 R36, [R170+0x3c00] ;  /* 0x003c0000aa24783b */ /* 0x000e680000000200 */
[----:B--2---:R-:W2:Y:S04]  /*8600*/  LDSM.16.M88.4 R20, [R170+0x4400] ;  /* 0x00440000aa14783b */ /* 0x004ea80000000200 */
[----:B------:R-:W2:Y:S04]  /*8610*/  LDSM.16.M88.4 R16, [R118+0x3800] ;  /* 0x003800007610783b */ /* 0x000ea80000000200 */
[----:B---3--:R-:W3:Y:S01]  /*8620*/  LDSM.16.M88.4 R28, [R170+0x4000] ;  /* 0x00400000aa1c783b */ /* 0x008ee20000000200 */
[C---:B-----5:R-:W-:Y:S03]  /*8630*/  HMMA.16816.F32.BF16 R64, R4.reuse, R60, RZ ;  /* 0x0000003c0440723c */ /* 0x060fe600000418ff */
[----:B------:R-:W-:Y:S04]  /*8640*/  LDSM.16.M88.4 R128, [R170+0x4c00] ;  /* 0x004c0000aa80783b */ /* 0x000fe80000000200 */
[----:B------:R-:W-:Y:S01]  /*8650*/  LDSM.16.M88.4 R124, [R118+0x4400] ;  /* 0x00440000767c783b */ /* 0x000fe20000000200 */
[C---:B----4-:R-:W-:Y:S03]  /*8660*/  HMMA.16816.F32.BF16 R56, R4.reuse, R52, RZ ;  /* 0x000000340438723c */ /* 0x050fe600000418ff */
[----:B------:R-:W-:Y:S03]  /*8670*/  LDSM.16.M88.4 R136, [R118+0x4000] ;  /* 0x004000007688783b */ /* 0x000fe60000000200 */
[C---:B------:R-:W-:Y:S01]  /*8680*/  HMMA.16816.F32.BF16 R60, R4.reuse, R62, RZ ;  /* 0x0000003e043c723c */ /* 0x040fe200000418ff */
[----:B------:R-:W0:Y:S05]  /*8690*/  LDGDEPBAR ;  /* 0x00000000000079af */ /* 0x000e2a0000000000 */
[----:B------:R-:W-:Y:S06]  /*86a0*/  HMMA.16816.F32.BF16 R52, R4, R54, RZ ;  /* 0x000000360434723c */ /* 0x000fec00000418ff */
[C---:B-1----:R-:W-:Y:S06]  /*86b0*/  HMMA.16816.F32.BF16 R64, R120.reuse, R8, R64 ;  /* 0x000000087840723c */ /* 0x042fec0000041840 */
[C---:B------:R-:W-:Y:S06]  /*86c0*/  HMMA.16816.F32.BF16 R56, R120.reuse, R12, R56 ;  /* 0x0000000c7838723c */ /* 0x040fec0000041838 */
[C---:B------:R-:W-:Y:S01]  /*86d0*/  HMMA.16816.F32.BF16 R60, R120.reuse, R10, R60 ;  /* 0x0000000a783c723c */ /* 0x040fe2000004183c */
[----:B------:R-:W1:Y:S05]  /*86e0*/  LDSM.16.M88.4 R8, [R118+0x3c00] ;  /* 0x003c00007608783b */ /* 0x000e6a0000000200 */
[----:B------:R-:W-:Y:S01]  /*86f0*/  HMMA.16816.F32.BF16 R52, R120, R14, R52 ;  /* 0x0000000e7834723c */ /* 0x000fe20000041834 */
[----:B------:R-:W4:Y:S05]  /*8700*/  LDSM.16.M88.4 R12, [R170+0x4800] ;  /* 0x00480000aa0c783b */ /* 0x000f2a0000000200 */
[C---:B------:R-:W-:Y:S06]  /*8710*/  HMMA.16816.F32.BF16 R48, R4.reuse, R44, RZ ;  /* 0x0000002c0430723c */ /* 0x040fec00000418ff */
[C---:B------:R-:W-:Y:S06]  /*8720*/  HMMA.16816.F32.BF16 R44, R4.reuse, R46, RZ ;  /* 0x0000002e042c723c */ /* 0x040fec00000418ff */
[C---:B------:R-:W-:Y:S06]  /*8730*/  HMMA.16816.F32.BF16 R40, R4.reuse, R36, RZ ;  /* 0x000000240428723c */ /* 0x040fec00000418ff */
[C---:B------:R-:W-:Y:S06]  /*8740*/  HMMA.16816.F32.BF16 R36, R4.reuse, R38, RZ ;  /* 0x000000260424723c */ /* 0x040fec00000418ff */
[C---:B--2---:R-:W-:Y:S06]  /*8750*/  HMMA.16816.F32.BF16 R24, R4.reuse, R20, RZ ;  /* 0x000000140418723c */ /* 0x044fec00000418ff */
[----:B------:R-:W-:Y:S06]  /*8760*/  HMMA.16816.F32.BF16 R20, R4, R22, RZ ;  /* 0x000000160414723c */ /* 0x000fec00000418ff */
[C---:B------:R-:W-:Y:S06]  /*8770*/  HMMA.16816.F32.BF16 R48, R120.reuse, R16, R48 ;  /* 0x000000107830723c */ /* 0x040fec0000041830 */
[----:B------:R-:W-:Y:S06]  /*8780*/  HMMA.16816.F32.BF16 R44, R120, R18, R44 ;  /* 0x00000012782c723c */ /* 0x000fec000004182c */
[----:B---3--:R-:W-:Y:S06]  /*8790*/  HMMA.16816.F32.BF16 R32, R4, R28, RZ ;  /* 0x0000001c0420723c */ /* 0x008fec00000418ff */
[C---:B-1----:R-:W-:Y:S06]  /*87a0*/  HMMA.16816.F32.BF16 R40, R120.reuse, R8, R40 ;  /* 0x000000087828723c */ /* 0x042fec0000041828 */
[----:B------:R-:W-:Y:S06]  /*87b0*/  HMMA.16816.F32.BF16 R36, R120, R10, R36 ;  /* 0x0000000a7824723c */ /* 0x000fec0000041824 */
[C---:B----4-:R-:W-:Y:S06]  /*87c0*/  HMMA.16816.F32.BF16 R16, R4.reuse, R12, RZ ;  /* 0x0000000c0410723c */ /* 0x050fec00000418ff */
        /* <DEDUP_REMOVED lines=96> */
[----:B------:R-:W-:Y:S01]  /*8dd0*/  HMMA.16816.F32.BF16 R52, R128, R122, R52 ;  /* 0x0000007a8034723c */ /* 0x000fe20000041834 */
[----:B------:R-:W2:Y:S05]  /*8de0*/  LDSM.16.M88.4 R120, [R118+0x7c00] ;  /* 0x007c00007678783b */ /* 0x000eaa0000000200 */
[----:B------:R-:W-:-:S06]  /*8df0*/  FMUL.FTZ R3, R66, UR10 ;  /* 0x0000000a42037c20 */ /* 0x000fcc0008410000 */
[----:B------:R-:W-:Y:S01]  /*8e00*/  FMUL.FTZ R60, R60, UR10 ;  /* 0x0000000a3c3c7c20 */ /* 0x000fe20008410000 */
[----:B------:R-:W-:Y:S01]  /*8e10*/  FMUL.FTZ R66, R63, UR10 ;  /* 0x0000000a3f427c20 */ /* 0x000fe20008410000 */
[----:B------:R-:W-:Y:S01]  /*8e20*/  FMUL.FTZ R62, R62, UR10 ;  /* 0x0000000a3e3e7c20 */ /* 0x000fe20008410000 */
[----:B------:R-:W-:Y:S01]  /*8e30*/  FMUL.FTZ R61, R61, UR10 ;  /* 0x0000000a3d3d7c20 */ /* 0x000fe20008410000 */
[----:B------:R-:W-:Y:S02]  /*8e40*/  MUFU.TANH R3, R3 ;  /* 0x0000000300037308 */ /* 0x000fe40000002400 */
[----:B------:R-:W-:Y:S01]  /*8e50*/  FMUL.FTZ R63, R56, UR10 ;  /* 0x0000000a383f7c20 */ /* 0x000fe20008410000 */
[----:B------:R-:W-:Y:S01]  /*8e60*/  FMUL.FTZ R56, R57, UR10 ;  /* 0x0000000a39387c20 */ /* 0x000fe20008410000 */
[----:B------:R-:W-:Y:S01]  /*8e70*/  FMUL.FTZ R57, R58, UR10 ;  /* 0x0000000a3a397c20 */ /* 0x000fe20008410000 */
[----:B------:R-:W-:-:S03]  /*8e80*/  FMUL.FTZ R59, R59, UR10 ;  /* 0x0000000a3b3b7c20 */ /* 0x000fc60008410000 */
[----:B------:R-:W3:Y:S01]  /*8e90*/  MUFU.TANH R60, R60 ;  /* 0x0000003c003c7308 */ /* 0x000ee20000002400 */
[----:B------:R-:W-:Y:S01]  /*8ea0*/  FMUL.FTZ R58, R52, UR10 ;  /* 0x0000000a343a7c20 */ /* 0x000fe20008410000 */
[----:B------:R-:W-:Y:S01]  /*8eb0*/  FMUL.FTZ R52, R53, UR10 ;  /* 0x0000000a35347c20 */ /* 0x000fe20008410000 */
[----:B------:R-:W-:Y:S01]  /*8ec0*/  FMUL.FTZ R53, R54, UR10 ;  /* 0x0000000a36357c20 */ /* 0x000fe20008410000 */
[----:B------:R-:W-:Y:S01]  /*8ed0*/  FMUL.FTZ R55, R55, UR10 ;  /* 0x0000000a37377c20 */ /* 0x000fe20008410000 */
[C---:B-1----:R-:W-:Y:S03]  /*8ee0*/  HMMA.16816.F32.BF16 R48, R128.reuse, R124, R48 ;  /* 0x0000007c8030723c */ /* 0x042fe60000041830 */
[----:B------:R-:W1:Y:S03]  /*8ef0*/  MUFU.TANH R62, R62 ;  /* 0x0000003e003e7308 */ /* 0x000e660000002400 */
[C---:B------:R-:W-:Y:S01]  /*8f00*/  HMMA.16816.F32.BF16 R44, R128.reuse, R126, R44 ;  /* 0x0000007e802c723c */ /* 0x040fe2000004182c */
[----:B------:R-:W4:Y:S04]  /*8f10*/  LDSM.16.M88.4 R124, [R118+0x8000] ;  /* 0x00800000767c783b */ /* 0x000f280000000200 */
[----:B------:R-:W5:Y:S01]  /*8f20*/  MUFU.TANH R63, R63 ;  /* 0x0000003f003f7308 */ /* 0x000f620000002400 */
[C---:B--2---:R-:W-:Y:S06]  /*8f30*/  HMMA.16816.F32.BF16 R40, R128.reuse, R120, R40 ;  /* 0x000000788028723c */ /* 0x044fec0000041828 */
[----:B------:R-:W-:Y:S01]  /*8f40*/  HMMA.16816.F32.BF16 R36, R128, R122, R36 ;  /* 0x0000007a8024723c */ /* 0x000fe20000041824 */
[----:B------:R-:W2:Y:S01]  /*8f50*/  LDSM.16.M88.4 R120, [R118+0x8400] ;  /* 0x008400007678783b */ /* 0x000ea20000000200 */
[----:B------:R-:W5:Y:S04]  /*8f60*/  MUFU.TANH R57, R57 ;  /* 0x0000003900397308 */ /* 0x000f680000002400 */
[----:B------:R-:W-:Y:S01]  /*8f70*/  FMUL.FTZ R48, R48, UR10 ;  /* 0x0000000a30307c20 */ /* 0x000fe20008410000 */
[----:B------:R-:W-:Y:S01]  /*8f80*/  FMUL.FTZ R50, R50, UR10 ;  /* 0x0000000a32327c20 */ /* 0x000fe20008410000 */
[----:B------:R-:W-:Y:S01]  /*8f90*/  FMUL.FTZ R49, R49, UR10 ;  /* 0x0000000a31317c20 */ /* 0x000fe20008410000 */
[----:B------:R-:W-:Y:S01]  /*8fa0*/  FMUL.FTZ R51, R51, UR10 ;  /* 0x0000000a33337c20 */ /* 0x000fe20008410000 */
[----:B------:R-:W5:Y:S02]  /*8fb0*/  MUFU.TANH R58, R58 ;  /* 0x0000003a003a7308 */ /* 0x000f640000002400 */
[----:B------:R-:W-:Y:S01]  /*8fc0*/  FMUL.FTZ R46, R46, UR10 ;  /* 0x0000000a2e2e7c20 */ /* 0x000fe20008410000 */
[----:B------:R-:W-:Y:S01]  /*8fd0*/  FMUL.FTZ R45, R45, UR10 ;  /* 0x0000000a2d2d7c20 */ /* 0x000fe20008410000 */
[----:B------:R-:W-:-:S04]  /*8fe0*/  FMUL.FTZ R47, R47, UR10 ;  /* 0x0000000a2f2f7c20 */ /* 0x000fc80008410000 */
[----:B------:R-:W-:Y:S01]  /*8ff0*/  FMUL.FTZ R204, R41, UR10 ;  /* 0x0000000a29cc7c20 */ /* 0x000fe20008410000 */
[----:B------:R-:W5:Y:S01]  /*9000*/  MUFU.TANH R53, R53 ;  /* 0x0000003500357308 */ /* 0x000f620000002400 */
[----:B------:R-:W-:Y:S01]  /*9010*/  FMUL.FTZ R40, R40, UR10 ;  /* 0x0000000a28287c20 */ /* 0x000fe20008410000 */
[----:B------:R-:W-:Y:S01]  /*9020*/  FMUL.FTZ R42, R42, UR10 ;  /* 0x0000000a2a2a7c20 */ /* 0x000fe20008410000 */
[----:B------:R-:W-:Y:S02]  /*9030*/  FMUL.FTZ R43, R43, UR10 ;  /* 0x0000000a2b2b7c20 */ /* 0x000fe40008410000 */
[----:B------:R-:W-:Y:S01]  /*9040*/  FMUL.FTZ R196, R36, UR10 ;  /* 0x0000000a24c47c20 */ /* 0x000fe20008410000 */
[----:B------:R-:W-:Y:S01]  /*9050*/  FMUL.FTZ R37, R37, UR10 ;  /* 0x0000000a25257c20 */ /* 0x000fe20008410000 */
[----:B------:R-:W-:Y:S01]  /*9060*/  FMUL.FTZ R38, R38, UR10 ;  /* 0x0000000a26267c20 */ /* 0x000fe20008410000 */
[----:B------:R-:W-:Y:S01]  /*9070*/  MUFU.TANH R187, R46 ;  /* 0x0000002e00bb7308 */ /* 0x000fe20000002400 */
[----:B------:R-:W-:Y:S01]  /*9080*/  FMUL.FTZ R39, R39, UR10 ;  /* 0x0000000a27277c20 */ /* 0x000fe20008410000 */
[C---:B----4-:R-:W-:Y:S06]  /*9090*/  HMMA.16816.F32.BF16 R32, R128.reuse, R124, R32 ;  /* 0x0000007c8020723c */ /* 0x050fec0000041820 */
[C---:B------:R-:W-:Y:S01]  /*90a0*/  HMMA.16816.F32.BF16 R28, R128.reuse, R126, R28 ;  /* 0x0000007e801c723c */ /* 0x040fe2000004181c */
[----:B------:R-:W4:Y:S01]  /*90b0*/  LDSM.16.M88.4 R124, [R118+0x8800] ;  /* 0x00880000767c783b */ /* 0x000f220000000200 */
[----:B------:R-:W-:Y:S04]  /*90c0*/  MUFU.TANH R198, R40 ;  /* 0x0000002800c67308 */ /* 0x000fe80000002400 */
[C---:B--2---:R-:W-:Y:S04]  /*90d0*/  HMMA.16816.F32.BF16 R24, R128.reuse, R120, R24 ;  /* 0x000000788018723c */ /* 0x044fe80000041818 */
[----:B------:R1:W-:Y:S02]  /*90e0*/  MUFU.TANH R200, R37 ;  /* 0x0000002500c87308 */ /* 0x0003e40000002400 */
[----:B------:R-:W-:Y:S01]  /*90f0*/  HMMA.16816.F32.BF16 R20, R128, R122, R20 ;  /* 0x0000007a8014723c */ /* 0x000fe20000041814 */
[----:B------:R-:W2:Y:S01]  /*9100*/  LDSM.16.M88.4 R120, [R118+0x8c00] ;  /* 0x008c00007678783b */ /* 0x000ea20000000200 */
[----:B------:R-:W-:-:S04]  /*9110*/  DEPBAR.LE SB0, 0x0 ;  /* 0x000080000000791a */ /* 0x000fc80000000000 */
[----:B------:R-:W-:Y:S01]  /*9120*/  FMUL.FTZ R160, R32, UR10 ;  /* 0x0000000a20a07c20 */ /* 0x000fe20008410000 */
[----:B------:R-:W-:Y:S02]  /*9130*/  IMAD.SHL.U32 R32, R179, 0x80, RZ ;  /* 0x00000080b3207824 */ /* 0x000fe400078e00ff */
[----:B------:R-:W-:Y:S01]  /*9140*/  FMUL.FTZ R157, R34, UR10 ;  /* 0x0000000a229d7c20 */ /* 0x000fe20008410000 */
[----:B------:R-:W-:Y:S01]  /*9150*/  MUFU.TANH R193, R42 ;  /* 0x0000002a00c17308 */ /* 0x000fe20000002400 */
[----:B------:R-:W-:Y:S01]  /*9160*/  FMUL.FTZ R188, R33, UR10 ;  /* 0x0000000a21bc7c20 */ /* 0x000fe20008410000 */
[----:B------:R-:W-:Y:S01]  /*9170*/  FMUL.FTZ R35, R35, UR10 ;  /* 0x0000000a23237c20 */ /* 0x000fe20008410000 */
[----:B------:R-:W-:Y:S01]  /*9180*/  FMUL.FTZ R158, R28, UR10 ;  /* 0x0000000a1c9e7c20 */ /* 0x000fe20008410000 */
[----:B------:R-:W-:Y:S01]  /*9190*/  FMUL.FTZ R159, R30, UR10 ;  /* 0x0000000a1e9f7c20 */ /* 0x000fe20008410000 */
[----:B------:R-:W-:Y:S01]  /*91a0*/  FMUL.FTZ R166, R29, UR10 ;  /* 0x0000000a1da67c20 */ /* 0x000fe20008410000 */
[----:B------:R-:W-:-:S02]  /*91b0*/  FMUL.FTZ R31, R31, UR10 ;  /* 0x0000000a1f1f7c20 */ /* 0x000fc40008410000 */
[----:B------:R-:W-:Y:S01]  /*91c0*/  MUFU.TANH R196, R196 ;  /* 0x000000c400c47308 */ /* 0x000fe20000002400 */
[----:B------:R-:W-:Y:S01]  /*91d0*/  FMUL.FTZ R150, R24, UR10 ;  /* 0x0000000a18967c20 */ /* 0x000fe20008410000 */
[----:B------:R-:W-:Y:S01]  /*91e0*/  FMUL.FTZ R26, R26, UR10 ;  /* 0x0000000a1a1a7c20 */ /* 0x000fe20008410000 */
[----:B------:R-:W-:Y:S01]  /*91f0*/  FMUL.FTZ R25, R25, UR10 ;  /* 0x0000000a19197c20 */ /* 0x000fe20008410000 */
[----:B------:R-:W-:Y:S02]  /*9200*/  FMUL.FTZ R27, R27, UR10 ;  /* 0x0000000a1b1b7c20 */ /* 0x000fe40008410000 */
[----:B------:R-:W-:Y:S02]  /*9210*/  FMUL.FTZ R153, R20, UR10 ;  /* 0x0000000a14997c20 */ /* 0x000fe40008410000 */
[----:B------:R-:W-:Y:S01]  /*9220*/  MUFU.TANH R167, R38 ;  /* 0x0000002600a77308 */ /* 0x000fe20000002400 */
[----:B------:R-:W-:Y:S01]  /*9230*/  FMUL.FTZ R22, R22, UR10 ;  /* 0x0000000a16167c20 */ /* 0x000fe20008410000 */
[----:B------:R-:W-:Y:S01]  /*9240*/  FMUL.FTZ R23, R23, UR10 ;  /* 0x0000000a17177c20 */ /* 0x000fe20008410000 */
[----:B------:R-:W-:Y:S01]  /*9250*/  FMUL.FTZ R21, R21, UR10 ;  /* 0x0000000a15157c20 */ /* 0x000fe20008410000 */
[C---:B----4-:R-:W-:Y:S04]  /*9260*/  HMMA.16816.F32.BF16 R16, R128.reuse, R124, R16 ;  /* 0x0000007c8010723c */ /* 0x050fe80000041810 */
[----:B------:R-:W-:Y:S02]  /*9270*/  MUFU.TANH R160, R160 ;  /* 0x000000a000a07308 */ /* 0x000fe40000002400 */
[----:B------:R-:W-:Y:S01]  /*9280*/  HMMA.16816.F32.BF16 R12, R128, R126, R12 ;  /* 0x0000007e800c723c */ /* 0x000fe2000004180c */
[----:B------:R-:W-:-:S02]  /*9290*/  FMUL.FTZ R124, R44, UR10 ;  /* 0x0000000a2c7c7c20 */ /* 0x000fc40008410000 */
[----:B------:R-:W4:Y:S03]  /*92a0*/  S2R R44, SR_TID.X ;  /* 0x00000000002c7919 */ /* 0x000f260000002100 */
[----:B------:R-:W5:Y:S01]  /*92b0*/  MUFU.TANH R126, R48 ;  /* 0x00000030007e7308 */ /* 0x000f620000002400 */
[C---:B--2---:R-:W-:Y:S06]  /*92c0*/  HMMA.16816.F32.BF16 R8, R128.reuse, R120, R8 ;  /* 0x000000788008723c */ /* 0x044fec0000041808 */
[----:B------:R-:W-:Y:S01]  /*92d0*/  HMMA.16816.F32.BF16 R4, R128, R122, R4 ;  /* 0x0000007a8004723c */ /* 0x000fe20000041804 */
[----:B------:R-:W2:Y:S04]  /*92e0*/  MUFU.TANH R129, R50 ;  /* 0x0000003200817308 */ /* 0x000ea80000002400 */
[----:B------:R-:W-:Y:S01]  /*92f0*/  FMUL.FTZ R135, R16, UR10 ;  /* 0x0000000a10877c20 */ /* 0x000fe20008410000 */
[----:B------:R-:W-:Y:S01]  /*9300*/  FMUL.FTZ R18, R18, UR10 ;  /* 0x0000000a12127c20 */ /* 0x000fe20008410000 */
[----:B------:R-:W-:Y:S01]  /*9310*/  FMUL.FTZ R123, R64, UR10 ;  /* 0x0000000a407b7c20 */ /* 0x000fe20008410000 */
[----:B------:R-:W-:Y:S01]  /*9320*/  FMUL.FTZ R64, R65, UR10 ;  /* 0x0000000a41407c20 */ /* 0x000fe20008410000 */
[----:B------:R-:W-:Y:S01]  /*9330*/  FMUL.FTZ R65, R67, UR10 ;  /* 0x0000000a43417c20 */ /* 0x000fe20008410000 */
[----:B------:R-:W2:Y:S01]  /*9340*/  MUFU.TANH R124, R124 ;  /* 0x0000007c007c7308 */ /* 0x000ea20000002400 */
[----:B------:R-:W-:Y:S01]  /*9350*/  FMUL.FTZ R137, R12, UR10 ;  /* 0x0000000a0c897c20 */ /* 0x000fe20008410000 */
[----:B------:R-:W-:Y:S01]  /*9360*/  FMUL.FTZ R14, R14, UR10 ;  /* 0x0000000a0e0e7c20 */ /* 0x000fe20008410000 */
[----:B------:R-:W-:Y:S01]  /*9370*/  FMUL.FTZ R17, R17, UR10 ;  /* 0x0000000a11117c20 */ /* 0x000fe20008410000 */
[----:B------:R-:W-:Y:S01]  /*9380*/  FMUL.FTZ R19, R19, UR10 ;  /* 0x0000000a13137c20 */ /* 0x000fe20008410000 */
[----:B------:R-:W-:Y:S01]  /*9390*/  FMUL.FTZ R13, R13, UR10 ;  /* 0x0000000a0d0d7c20 */ /* 0x000fe20008410000 */
[----:B------:R-:W-:-:S02]  /*93a0*/  FMUL.FTZ R15, R15, UR10 ;  /* 0x0000000a0f0f7c20 */ /* 0x000fc40008410000 */
[----:B------:R2:W-:Y:S01]  /*93b0*/  MUFU.TANH R67, R59 ;  /* 0x0000003b00437308 */ /* 0x0005e20000002400 */
[----:B------:R-:W-:Y:S01]  /*93c0*/  FMUL.FTZ R138, R8, UR10 ;  /* 0x0000000a088a7c20 */ /* 0x000fe20008410000 */
[----:B------:R-:W-:Y:S01]  /*93d0*/  FMUL.FTZ R10, R10, UR10 ;  /* 0x0000000a0a0a7c20 */ /* 0x000fe20008410000 */
[----:B------:R-:W-:Y:S01]  /*93e0*/  FMUL.FTZ R11, R11, UR10 ;  /* 0x0000000a0b0b7c20 */ /* 0x000fe20008410000 */
[----:B----4-:R-:W-:Y:S02]  /*93f0*/  IMAD.SHL.U32 R41, R44, 0x2, RZ ;  /* 0x000000022c297824 */ /* 0x010fe400078e00ff */
[----:B------:R-:W-:Y:S01]  /*9400*/  FMUL.FTZ R152, R9, UR10 ;  /* 0x0000000a09987c20 */ /* 0x000fe20008410000 */
[----:B------:R-:W-:Y:S01]  /*9410*/  FMUL.FTZ R143, R4, UR10 ;  /* 0x0000000a048f7c20 */ /* 0x000fe20008410000 */
[----:B------:R-:W4:Y:S01]  /*9420*/  MUFU.TANH R157, R157 ;  /* 0x0000009d009d7308 */ /* 0x000f220000002400 */
[----:B------:R-:W-:-:S04]  /*9430*/  LOP3.LUT R41, R41, 0x6, RZ, 0xc0, !PT ;  /* 0x0000000629297812 */ /* 0x000fc800078ec0ff */
[C-C-:B------:R-:W-:Y:S02]  /*9440*/  LOP3.LUT R36, R32.reuse, 0x8, R41.reuse, 0xfe, !PT ;  /* 0x0000000820247812 */ /* 0x140fe400078efe29 */
[----:B------:R-:W-:Y:S01]  /*9450*/  LOP3.LUT R34, R32, 0x10, R41, 0xfe, !PT ;  /* 0x0000001020227812 */ /* 0x000fe200078efe29 */
[----:B------:R-:W4:Y:S01]  /*9460*/  MUFU.TANH R158, R158 ;  /* 0x0000009e009e7308 */ /* 0x000f220000002400 */
[CC--:B------:R-:W-:Y:S02]  /*9470*/  ISETP.GE.AND P5, PT, R36.reuse, R142.reuse, PT ;  /* 0x0000008e2400720c */ /* 0x0c0fe40003fa6270 */
[-C--:B------:R-:W-:Y:S02]  /*9480*/  ISETP.GE.AND P1, PT, R36, R141.reuse, PT ;  /* 0x0000008d2400720c */ /* 0x080fe40003f26270 */
[----:B---3--:R-:W-:Y:S02]  /*9490*/  FSEL R28, R60, -INF , !P5 ;  /* 0xff8000003c1c7808 */ /* 0x008fe40006800000 */
[C---:B------:R-:W-:Y:S01]  /*94a0*/  ISETP.GE.AND P0, PT, R34.reuse, R142, PT ;  /* 0x0000008e2200720c */ /* 0x040fe20003f06270 */
[----:B------:R-:W3:Y:S01]  /*94b0*/  MUFU.TANH R159, R159 ;  /* 0x0000009f009f7308 */ /* 0x000ee20000002400 */
[----:B------:R-:W-:-:S02]  /*94c0*/  ISETP.GE.AND P5, PT, R34, R141, PT ;  /* 0x0000008d2200720c */ /* 0x000fc40003fa6270 */
[C-C-:B------:R-:W-:Y:S02]  /*94d0*/  LOP3.LUT R34, R32.reuse, 0x18, R41.reuse, 0xfe, !PT ;  /* 0x0000001820227812 */ /* 0x140fe400078efe29 */
[----:B------:R-:W-:Y:S02]  /*94e0*/  LOP3.LUT R30, R32, 0x20, R41, 0xfe, !PT ;  /* 0x00000020201e7812 */ /* 0x000fe400078efe29 */
[----:B-1----:R-:W-:Y:S01]  /*94f0*/  FSEL R37, R62, -INF , !P1 ;  /* 0xff8000003e257808 */ /* 0x002fe20004800000 */
[----:B------:R-:W1:Y:S01]  /*9500*/  MUFU.TANH R150, R150 ;  /* 0x0000009600967308 */ /* 0x000e620000002400 */
[----:B-----5:R-:W-:Y:S01]  /*9510*/  FSEL R60, R63, -INF , !P0 ;  /* 0xff8000003f3c7808 */ /* 0x020fe20004000000 */
[----:B------:R-:W-:Y:S01]  /*9520*/  FMUL.FTZ R63, R6, UR10 ;  /* 0x0000000a063f7c20 */ /* 0x000fe20008410000 */
[----:B--2---:R-:W-:Y:S02]  /*9530*/  FSEL R59, R57, -INF , !P5 ;  /* 0xff800000393b7808 */ /* 0x004fe40006800000 */
[----:B------:R-:W-:-:S02]  /*9540*/  ISETP.GE.AND P1, PT, R34, R142, PT ;  /* 0x0000008e2200720c */ /* 0x000fc40003f26270 */
[----:B------:R-:W-:Y:S01]  /*9550*/  ISETP.GE.AND P0, PT, R34, R141, PT ;  /* 0x0000008d2200720c */ /* 0x000fe20003f06270 */
[----:B------:R-:W2:Y:S01]  /*9560*/  MUFU.TANH R149, R26 ;  /* 0x0000001a00957308 */ /* 0x000ea20000002400 */
[----:B------:R-:W-:Y:S02]  /*9570*/  ISETP.GE.AND P5, PT, R30, R142, PT ;  /* 0x0000008e1e00720c */ /* 0x000fe40003fa6270 */
[----:B------:R-:W-:Y:S02]  /*9580*/  LOP3.LUT R24, R32, 0x28, R41, 0xfe, !PT ;  /* 0x0000002820187812 */ /* 0x000fe400078efe29 */
[----:B------:R-:W-:Y:S02]  /*9590*/  FSEL R58, R58, -INF , !P1 ;  /* 0xff8000003a3a7808 */ /* 0x000fe40004800000 */
[----:B------:R-:W-:Y:S01]  /*95a0*/  FSEL R57, R53, -INF , !P0 ;  /* 0xff80000035397808 */ /* 0x000fe20004000000 */
[----:B------:R-:W5:Y:S01]  /*95b0*/  MUFU.TANH R153, R153 ;  /* 0x0000009900997308 */ /* 0x000f620000002400 */
[----:B------:R-:W-:-:S02]  /*95c0*/  FSEL R126, R126, -INF , !P5 ;  /* 0xff8000007e7e7808 */ /* 0x000fc40006800000 */
[-C--:B------:R-:W-:Y:S02]  /*95d0*/  ISETP.GE.AND P1, PT, R30, R141.reuse, PT ;  /* 0x0000008d1e00720c */ /* 0x080fe40003f26270 */
[CC--:B------:R-:W-:Y:S02]  /*95e0*/  ISETP.GE.AND P0, PT, R24.reuse, R142.reuse, PT ;  /* 0x0000008e1800720c */ /* 0x0c0fe40003f06270 */
[----:B------:R-:W-:Y:S01]  /*95f0*/  ISETP.GE.AND P5, PT, R24, R141, PT ;  /* 0x0000008d1800720c */ /* 0x000fe20003fa6270 */
[----:B------:R-:W5:Y:S01]  /*9600*/  MUFU.TANH R147, R22 ;  /* 0x0000001600937308 */ /* 0x000f620000002400 */
[----:B------:R-:W-:Y:S02]  /*9610*/  LOP3.LUT R24, R32, 0x30, R41, 0xfe, !PT ;  /* 0x0000003020187812 */ /* 0x000fe400078efe29 */
[----:B------:R-:W-:Y:S02]  /*9620*/  FSEL R129, R129, -INF , !P1 ;  /* 0xff80000081817808 */ /* 0x000fe40004800000 */
[----:B------:R-:W-:-:S02]  /*9630*/  ISETP.GE.AND P1, PT, R24, R142, PT ;  /* 0x0000008e1800720c */ /* 0x000fc40003f26270 */
[----:B------:R-:W-:Y:S01]  /*9640*/  LOP3.LUT R20, R32, 0x38, R41, 0xfe, !PT ;  /* 0x0000003820147812 */ /* 0x000fe200078efe29 */
[----:B------:R-:W5:Y:S01]  /*9650*/  MUFU.TANH R135, R135 ;  /* 0x0000008700877308 */ /* 0x000f620000002400 */
[----:B------:R-:W-:Y:S02]  /*9660*/  FSEL R124, R124, -INF , !P0 ;  /* 0xff8000007c7c7808 */ /* 0x000fe40004000000 */
[----:B------:R-:W-:Y:S02]  /*9670*/  FSEL R187, R187, -INF , !P5 ;  /* 0xff800000bbbb7808 */ /* 0x000fe40006800000 */
[----:B------:R-:W-:Y:S02]  /*9680*/  FSEL R198, R198, -INF , !P1 ;  /* 0xff800000c6c67808 */ /* 0x000fe40004800000 */
[----:B------:R-:W-:Y:S01]  /*9690*/  ISETP.GE.AND P0, PT, R24, R141, PT ;  /* 0x0000008d1800720c */ /* 0x000fe20003f06270 */
[----:B------:R-:W5:Y:S01]  /*96a0*/  MUFU.TANH R121, R18 ;  /* 0x0000001200797308 */ /* 0x000f620000002400 */
[----:B------:R-:W-:-:S02]  /*96b0*/  ISETP.GE.AND P5, PT, R20, R142, PT ;  /* 0x0000008e1400720c */ /* 0x000fc40003fa6270 */
[----:B------:R-:W-:Y:S02]  /*96c0*/  ISETP.GE.AND P1, PT, R20, R141, PT ;  /* 0x0000008d1400720c */ /* 0x000fe40003f26270 */
[--C-:B------:R-:W-:Y:S02]  /*96d0*/  LOP3.LUT R20, R32, 0x40, R41.reuse, 0xfe, !PT ;  /* 0x0000004020147812 */ /* 0x100fe400078efe29 */
[----:B------:R-:W-:Y:S01]  /*96e0*/  FSEL R193, R193, -INF , !P0 ;  /* 0xff800000c1c17808 */ /* 0x000fe20004000000 */
[----:B------:R-:W5:Y:S01]  /*96f0*/  MUFU.TANH R120, R14 ;  /* 0x0000000e00787308 */ /* 0x000f620000002400 */
[----:B------:R-:W-:Y:S02]  /*9700*/  ISETP.GE.AND P0, PT, R20, R142, PT ;  /* 0x0000008e1400720c */ /* 0x000fe40003f06270 */
[----:B------:R-:W-:Y:S02]  /*9710*/  LOP3.LUT R16, R32, 0x48, R41, 0xfe, !PT ;  /* 0x0000004820107812 */ /* 0x000fe400078efe29 */
[----:B------:R-:W-:-:S02]  /*9720*/  FSEL R196, R196, -INF , !P5 ;  /* 0xff800000c4c47808 */ /* 0x000fc40006800000 */
[----:B------:R-:W-:Y:S01]  /*9730*/  FSEL R167, R167, -INF , !P1 ;  /* 0xff800000a7a77808 */ /* 0x000fe20004800000 */
[----:B------:R-:W5:Y:S01]  /*9740*/  MUFU.TANH R138, R138 ;  /* 0x0000008a008a7308 */ /* 0x000f620000002400 */
[----:B------:R-:W-:Y:S02]  /*9750*/  FSEL R160, R160, -INF , !P0 ;  /* 0xff800000a0a07808 */ /* 0x000fe40004000000 */
[-C--:B------:R-:W-:Y:S02]  /*9760*/  ISETP.GE.AND P5, PT, R20, R141.reuse, PT ;  /* 0x0000008d1400720c */ /* 0x080fe40003fa6270 */
[C---:B------:R-:W-:Y:S02]  /*9770*/  ISETP.GE.AND P1, PT, R16.reuse, R142, PT ;  /* 0x0000008e1000720c */ /* 0x040fe40003f26270 */
[----:B------:R-:W-:Y:S01]  /*9780*/  ISETP.GE.AND P0, PT, R16, R141, PT ;  /* 0x0000008d1000720c */ /* 0x000fe20003f06270 */
[----:B------:R-:W5:Y:S01]  /*9790*/  MUFU.TANH R137, R137 ;  /* 0x0000008900897308 */ /* 0x000f620000002400 */
[----:B------:R-:W-:-:S02]  /*97a0*/  LOP3.LUT R16, R32, 0x50, R41, 0xfe, !PT ;  /* 0x0000005020107812 */ /* 0x000fc400078efe29 */
[----:B----4-:R-:W-:Y:S02]  /*97b0*/  FSEL R157, R157, -INF , !P5 ;  /* 0xff8000009d9d7808 */ /* 0x010fe40006800000 */
[----:B------:R-:W-:Y:S02]  /*97c0*/  ISETP.GE.AND P5, PT, R16, R142, PT ;  /* 0x0000008e1000720c */ /* 0x000fe40003fa6270 */
[----:B------:R-:W-:Y:S01]  /*97d0*/  LOP3.LUT R12, R32, 0x58, R41, 0xfe, !PT ;  /* 0x00000058200c7812 */ /* 0x000fe200078efe29 */
[----:B------:R-:W-:Y:S01]  /*97e0*/  MUFU.TANH R62, R10 ;  /* 0x0000000a003e7308 */ /* 0x000fe20000002400 */
[----:B------:R-:W-:Y:S02]  /*97f0*/  FSEL R158, R158, -INF , !P1 ;  /* 0xff8000009e9e7808 */ /* 0x000fe40004800000 */
[----:B---3--:R-:W-:Y:S02]  /*9800*/  FSEL R159, R159, -INF , !P0 ;  /* 0xff8000009f9f7808 */ /* 0x008fe40004000000 */
[----:B-1----:R-:W-:-:S02]  /*9810*/  FSEL R150, R150, -INF , !P5 ;  /* 0xff80000096967808 */ /* 0x002fc40006800000 */
[-C--:B------:R-:W-:Y:S01]  /*9820*/  ISETP.GE.AND P1, PT, R16, R141.reuse, PT ;  /* 0x0000008d1000720c */ /* 0x080fe20003f26270 */
[----:B------:R-:W1:Y:S01]  /*9830*/  MUFU.TANH R143, R143 ;  /* 0x0000008f008f7308 */ /* 0x000e620000002400 */
[CC--:B------:R-:W-:Y:S02]  /*9840*/  ISETP.GE.AND P0, PT, R12.reuse, R142.reuse, PT ;  /* 0x0000008e0c00720c */ /* 0x0c0fe40003f06270 */
[----:B------:R-:W-:Y:S02]  /*9850*/  ISETP.GE.AND P5, PT, R12, R141, PT ;  /* 0x0000008d0c00720c */ /* 0x000fe40003fa6270 */
[----:B------:R-:W-:Y:S02]  /*9860*/  LOP3.LUT R12, R32, 0x60, R41, 0xfe, !PT ;  /* 0x00000060200c7812 */ /* 0x000fe400078efe29 */
[----:B--2---:R-:W-:Y:S01]  /*9870*/  FSEL R149, R149, -INF , !P1 ;  /* 0xff80000095957808 */ /* 0x004fe20004800000 */
[----:B------:R-:W2:Y:S01]  /*9880*/  MUFU.TANH R63, R63 ;  /* 0x0000003f003f7308 */ /* 0x000ea20000002400 */
[----:B------:R-:W-:-:S02]  /*9890*/  ISETP.GE.AND P1, PT, R12, R142, PT ;  /* 0x0000008e0c00720c */ /* 0x000fc40003f26270 */
[----:B------:R-:W-:Y:S02]  /*98a0*/  LOP3.LUT R8, R32, 0x68, R41, 0xfe, !PT ;  /* 0x0000006820087812 */ /* 0x000fe400078efe29 */
[----:B-----5:R-:W-:Y:S02]  /*98b0*/  FSEL R153, R153, -INF , !P0 ;  /* 0xff80000099997808 */ /* 0x020fe40004000000 */
[----:B------:R-:W-:Y:S01]  /*98c0*/  FSEL R147, R147, -INF , !P5 ;  /* 0xff80000093937808 */ /* 0x000fe20006800000 */
[----:B------:R-:W3:Y:S01]  /*98d0*/  MUFU.TANH R64, R64 ;  /* 0x0000004000407308 */ /* 0x000ee20000002400 */
[----:B------:R-:W-:Y:S02]  /*98e0*/  FSEL R135, R135, -INF , !P1 ;  /* 0xff80000087877808 */ /* 0x000fe40004800000 */
[----:B------:R-:W-:Y:S02]  /*98f0*/  ISETP.GE.AND P0, PT, R12, R141, PT ;  /* 0x0000008d0c00720c */ /* 0x000fe40003f06270 */
[----:B------:R-:W-:-:S02]  /*9900*/  ISETP.GE.AND P5, PT, R8, R142, PT ;  /* 0x0000008e0800720c */ /* 0x000fc40003fa6270 */
[----:B------:R-:W-:Y:S01]  /*9910*/  ISETP.GE.AND P1, PT, R8, R141, PT ;  /* 0x0000008d0800720c */ /* 0x000fe20003f26270 */
[----:B------:R-:W4:Y:S01]  /*9920*/  MUFU.TANH R65, R65 ;  /* 0x0000004100417308 */ /* 0x000f220000002400 */
[--C-:B------:R-:W-:Y:S02]  /*9930*/  LOP3.LUT R8, R32, 0x70, R41.reuse, 0xfe, !PT ;  /* 0x0000007020087812 */ /* 0x100fe400078efe29 */
[----:B------:R-:W-:Y:S02]  /*9940*/  FSEL R121, R121, -INF , !P0 ;  /* 0xff80000079797808 */ /* 0x000fe40004000000 */
[----:B------:R-:W-:Y:S02]  /*9950*/  ISETP.GE.AND P0, PT, R8, R142, PT ;  /* 0x0000008e0800720c */ /* 0x000fe40003f06270 */
[----:B------:R-:W-:Y:S01]  /*9960*/  LOP3.LUT R4, R32, 0x78, R41, 0xfe, !PT ;  /* 0x0000007820047812 */ /* 0x000fe200078efe29 */
[----:B------:R-:W5:Y:S01]  /*9970*/  MUFU.TANH R61, R61 ;  /* 0x0000003d003d7308 */ /* 0x000f620000002400 */
[----:B------:R-:W-:-:S02]  /*9980*/  FSEL R120, R120, -INF , !P1 ;  /* 0xff80000078787808 */ /* 0x000fc40004800000 */
[----:B------:R-:W-:Y:S02]  /*9990*/  FSEL R138, R138, -INF , !P0 ;  /* 0xff8000008a8a7808 */ /* 0x000fe40004000000 */
[CC--:B------:R-:W-:Y:S02]  /*99a0*/  ISETP.GE.AND P1, PT, R4.reuse, R142.reuse, PT ;  /* 0x0000008e0400720c */ /* 0x0c0fe40003f26270 */
[----:B------:R-:W-:Y:S01]  /*99b0*/  ISETP.GE.AND P0, PT, R4, R141, PT ;  /* 0x0000008d0400720c */ /* 0x000fe20003f06270 */
[----:B------:R-:W5:Y:S01]  /*99c0*/  MUFU.TANH R66, R66 ;  /* 0x0000004200427308 */ /* 0x000f620000002400 */
[----:B------:R-:W-:Y:S02]  /*99d0*/  LOP3.LUT R4, R32, R41, RZ, 0xfc, !PT ;  /* 0x0000002920047212 */ /* 0x000fe400078efcff */
[----:B------:R-:W-:Y:S02]  /*99e0*/  FSEL R137, R137, -INF , !P5 ;  /* 0xff80000089897808 */ /* 0x000fe40006800000 */
[-C--:B------:R-:W-:Y:S01]  /*99f0*/  ISETP.GE.AND P5, PT, R8, R141.reuse, PT ;  /* 0x0000008d0800720c */ /* 0x080fe20003fa6270 */
[----:B------:R-:W-:Y:S01]  /*9a00*/  VIADD R6, R4, 0x1 ;  /* 0x0000000104067836 */ /* 0x000fe20000000000 */
[----:B-1----:R-:W-:Y:S01]  /*9a10*/  FSEL R143, R143, -INF , !P1 ;  /* 0xff8000008f8f7808 */ /* 0x002fe20004800000 */
[----:B------:R-:W1:Y:S01]  /*9a20*/  MUFU.TANH R56, R56 ;  /* 0x0000003800387308 */ /* 0x000e620000002400 */
[----:B------:R-:W-:Y:S01]  /*9a30*/  FSEL R62, R62, -INF , !P5 ;  /* 0xff8000003e3e7808 */ /* 0x000fe20006800000 */
[----:B------:R-:W-:Y:S01]  /*9a40*/  VIADD R10, R4, 0x11 ;  /* 0x00000011040a7836 */ /* 0x000fe20000000000 */
[----:B------:R-:W-:Y:S01]  /*9a50*/  ISETP.GE.AND P5, PT, R6, R142, PT ;  /* 0x0000008e0600720c */ /* 0x000fe20003fa6270 */
[----:B------:R-:W-:Y:S01]  /*9a60*/  VIADD R9, R4, 0x69 ;  /* 0x0000006904097836 */ /* 0x000fe20000000000 */
[----:B------:R-:W-:Y:S01]  /*9a70*/  ISETP.GE.AND P1, PT, R6, R141, PT ;  /* 0x0000008d0600720c */ /* 0x000fe20003f26270 */
[----:B------:R-:W-:Y:S01]  /*9a80*/  VIADD R6, R4, 0x9 ;  /* 0x0000000904067836 */ /* 0x000fe20000000000 */
[----:B--2---:R-:W-:Y:S01]  /*9a90*/  FSEL R63, R63, -INF , !P0 ;  /* 0xff8000003f3f7808 */ /* 0x004fe20004000000 */
[----:B------:R-:W2:Y:S01]  /*9aa0*/  MUFU.TANH R52, R52 ;  /* 0x0000003400347308 */ /* 0x000ea20000002400 */
[----:B---3--:R-:W-:-:S02]  /*9ab0*/  FSEL R8, R64, -INF , !P5 ;  /* 0xff80000040087808 */ /* 0x008fc40006800000 */
[CC--:B------:R-:W-:Y:S02]  /*9ac0*/  ISETP.GE.AND P0, PT, R6.reuse, R142.reuse, PT ;  /* 0x0000008e0600720c */ /* 0x0c0fe40003f06270 */
[-C--:B------:R-:W-:Y:S02]  /*9ad0*/  ISETP.GE.AND P5, PT, R6, R141.reuse, PT ;  /* 0x0000008d0600720c */ /* 0x080fe40003fa6270 */
[----:B----4-:R-:W-:Y:S01]  /*9ae0*/  FSEL R33, R65, -INF , !P1 ;  /* 0xff80000041217808 */ /* 0x010fe20004800000 */
[----:B------:R-:W3:Y:S01]  /*9af0*/  MUFU.TANH R131, R55 ;  /* 0x0000003700837308 */ /* 0x000ee20000002400 */
[----:B-----5:R-:W-:Y:S02]  /*9b00*/  FSEL R6, R61, -INF , !P0 ;  /* 0xff8000003d067808 */ /* 0x020fe40004000000 */
[C---:B------:R-:W-:Y:S02]  /*9b10*/  ISETP.GE.AND P1, PT, R10.reuse, R142, PT ;  /* 0x0000008e0a00720c */ /* 0x040fe40003f26270 */
[----:B------:R-:W-:Y:S01]  /*9b20*/  ISETP.GE.AND P0, PT, R10, R141, PT ;  /* 0x0000008d0a00720c */ /* 0x000fe20003f06270 */
[----:B------:R-:W-:Y:S01]  /*9b30*/  VIADD R10, R4, 0x19 ;  /* 0x00000019040a7836 */ /* 0x000fe20000000000 */
[----:B------:R-:W-:Y:S01]  /*9b40*/  FSEL R29, R66, -INF , !P5 ;  /* 0xff800000421d7808 */ /* 0x000fe20006800000 */
[----:B------:R-:W4:Y:S01]  /*9b50*/  MUFU.TANH R202, R49 ;  /* 0x0000003100ca7308 */ /* 0x000f220000002400 */
[----:B-1----:R-:W-:-:S02]  /*9b60*/  FSEL R66, R56, -INF , !P1 ;  /* 0xff80000038427808 */ /* 0x002fc40004800000 */
[CC--:B------:R-:W-:Y:S02]  /*9b70*/  ISETP.GE.AND P5, PT, R10.reuse, R142.reuse, PT ;  /* 0x0000008e0a00720c */ /* 0x0c0fe40003fa6270 */
[-C--:B------:R-:W-:Y:S01]  /*9b80*/  ISETP.GE.AND P1, PT, R10, R141.reuse, PT ;  /* 0x0000008d0a00720c */ /* 0x080fe20003f26270 */
[----:B------:R-:W-:Y:S01]  /*9b90*/  VIADD R10, R4, 0x21 ;  /* 0x00000021040a7836 */ /* 0x000fe20000000000 */
[----:B------:R-:W-:Y:S01]  /*9ba0*/  FSEL R65, R67, -INF , !P0 ;  /* 0xff80000043417808 */ /* 0x000fe20004000000 */
[----:B------:R-:W1:Y:S01]  /*9bb0*/  MUFU.TANH R205, R51 ;  /* 0x0000003300cd7308 */ /* 0x000e620000002400 */
[----:B--2---:R-:W-:Y:S02]  /*9bc0*/  FSEL R64, R52, -INF , !P5 ;  /* 0xff80000034407808 */ /* 0x004fe40006800000 */
[C---:B------:R-:W-:Y:S02]  /*9bd0*/  ISETP.GE.AND P0, PT, R10.reuse, R142, PT ;  /* 0x0000008e0a00720c */ /* 0x040fe40003f06270 */
[----:B------:R-:W-:Y:S01]  /*9be0*/  ISETP.GE.AND P5, PT, R10, R141, PT ;  /* 0x0000008d0a00720c */ /* 0x000fe20003fa6270 */
[----:B------:R-:W-:Y:S01]  /*9bf0*/  VIADD R10, R4, 0x29 ;  /* 0x00000029040a7836 */ /* 0x000fe20000000000 */
[----:B---3--:R-:W-:Y:S01]  /*9c00*/  FSEL R131, R131, -INF , !P1 ;  /* 0xff80000083837808 */ /* 0x008fe20004800000 */
[----:B------:R-:W2:Y:S01]  /*9c10*/  MUFU.TANH R128, R45 ;  /* 0x0000002d00807308 */ /* 0x000ea20000002400 */
[----:B----4-:R-:W-:-:S02]  /*9c20*/  FSEL R202, R202, -INF , !P0 ;  /* 0xff800000caca7808 */ /* 0x010fc40004000000 */
[CC--:B------:R-:W-:Y:S02]  /*9c30*/  ISETP.GE.AND P1, PT, R10.reuse, R142.reuse, PT ;  /* 0x0000008e0a00720c */ /* 0x0c0fe40003f26270 */
[----:B------:R-:W-:Y:S01]  /*9c40*/  ISETP.GE.AND P0, PT, R10, R141, PT ;  /* 0x0000008d0a00720c */ /* 0x000fe20003f06270 */
[----:B------:R-:W-:Y:S02]  /*9c50*/  VIADD R10, R4, 0x31 ;  /* 0x00000031040a7836 */ /* 0x000fe40000000000 */
[----:B------:R-:W3:Y:S01]  /*9c60*/  MUFU.TANH R197, R47 ;  /* 0x0000002f00c57308 */ /* 0x000ee20000002400 */
[----:B-1----:R-:W-:Y:S02]  /*9c70*/  FSEL R205, R205, -INF , !P5 ;  /* 0xff800000cdcd7808 */ /* 0x002fe40006800000 */
[----:B------:R-:W-:-:S05]  /*9c80*/  ISETP.GE.AND P5, PT, R10, R142, PT ;  /* 0x0000008e0a00720c */ /* 0x000fca0003fa6270 */
[----:B------:R-:W1:Y:S01]  /*9c90*/  MUFU.TANH R204, R204 ;  /* 0x000000cc00cc7308 */ /* 0x000e620000002400 */
[----:B--2---:R-:W-:Y:S02]  /*9ca0*/  FSEL R128, R128, -INF , !P1 ;  /* 0xff80000080807808 */ /* 0x004fe40004800000 */
[----:B------:R-:W-:Y:S01]  /*9cb0*/  ISETP.GE.AND P1, PT, R10, R141, PT ;  /* 0x0000008d0a00720c */ /* 0x000fe20003f26270 */
[----:B------:R-:W-:-:S04]  /*9cc0*/  VIADD R10, R4, 0x39 ;  /* 0x00000039040a7836 */ /* 0x000fc80000000000 */
[----:B------:R-:W2:Y:S01]  /*9cd0*/  MUFU.TANH R201, R43 ;  /* 0x0000002b00c97308 */ /* 0x000ea20000002400 */
[----:B---3--:R-:W-:Y:S02]  /*9ce0*/  FSEL R197, R197, -INF , !P0 ;  /* 0xff800000c5c57808 */ /* 0x008fe40004000000 */
[----:B------:R-:W-:-:S04]  /*9cf0*/  ISETP.GE.AND P0, PT, R10, R142, PT ;  /* 0x0000008e0a00720c */ /* 0x000fc80003f06270 */
[----:B------:R-:W-:Y:S01]  /*9d00*/  FSEL R200, R200, -INF , !P0 ;  /* 0xff800000c8c87808 */ /* 0x000fe20004000000 */
[----:B------:R-:W3:Y:S01]  /*9d10*/  MUFU.TANH R199, R39 ;  /* 0x0000002700c77308 */ /* 0x000ee20000002400 */
[----:B-1----:R-:W-:Y:S02]  /*9d20*/  FSEL R204, R204, -INF , !P5 ;  /* 0xff800000cccc7808 */ /* 0x002fe40006800000 */
[----:B------:R-:W-:Y:S01]  /*9d30*/  ISETP.GE.AND P5, PT, R10, R141, PT ;  /* 0x0000008d0a00720c */ /* 0x000fe20003fa6270 */
[----:B------:R-:W-:-:S04]  /*9d40*/  VIADD R10, R4, 0x41 ;  /* 0x00000041040a7836 */ /* 0x000fc80000000000 */
[----:B------:R-:W1:Y:S01]  /*9d50*/  MUFU.TANH R188, R188 ;  /* 0x000000bc00bc7308 */ /* 0x000e620000002400 */
[----:B--2---:R-:W-:Y:S02]  /*9d60*/  FSEL R201, R201, -INF , !P1 ;  /* 0xff800000c9c97808 */ /* 0x004fe40004800000 */
[CC--:B------:R-:W-:Y:S02]  /*9d70*/  ISETP.GE.AND P1, PT, R10.reuse, R142.reuse, PT ;  /* 0x0000008e0a00720c */ /* 0x0c0fe40003f26270 */
[----:B------:R-:W-:Y:S01]  /*9d80*/  ISETP.GE.AND P0, PT, R10, R141, PT ;  /* 0x0000008d0a00720c */ /* 0x000fe20003f06270 */
[----:B------:R-:W-:Y:S02]  /*9d90*/  VIADD R10, R4, 0x49 ;  /* 0x00000049040a7836 */ /* 0x000fe40000000000 */
[----:B------:R-:W2:Y:S01]  /*9da0*/  MUFU.TANH R163, R35 ;  /* 0x0000002300a37308 */ /* 0x000ea20000002400 */
[----:B---3--:R-:W-:Y:S02]  /*9db0*/  FSEL R199, R199, -INF , !P5 ;  /* 0xff800000c7c77808 */ /* 0x008fe40006800000 */
[----:B------:R-:W-:-:S05]  /*9dc0*/  ISETP.GE.AND P5, PT, R10, R142, PT ;  /* 0x0000008e0a00720c */ /* 0x000fca0003fa6270 */
[----:B------:R-:W3:Y:S01]  /*9dd0*/  MUFU.TANH R166, R166 ;  /* 0x000000a600a67308 */ /* 0x000ee20000002400 */
[----:B-1----:R-:W-:Y:S02]  /*9de0*/  FSEL R188, R188, -INF , !P1 ;  /* 0xff800000bcbc7808 */ /* 0x002fe40004800000 */
[----:B------:R-:W-:Y:S01]  /*9df0*/  ISETP.GE.AND P1, PT, R10, R141, PT ;  /* 0x0000008d0a00720c */ /* 0x000fe20003f26270 */
[----:B------:R-:W-:-:S04]  /*9e00*/  VIADD R10, R4, 0x51 ;  /* 0x00000051040a7836 */ /* 0x000fc80000000000 */
[----:B------:R-:W1:Y:S01]  /*9e10*/  MUFU.TANH R161, R31 ;  /* 0x0000001f00a17308 */ /* 0x000e620000002400 */
[----:B--2---:R-:W-:Y:S02]  /*9e20*/  FSEL R163, R163, -INF , !P0 ;  /* 0xff800000a3a37808 */ /* 0x004fe40004000000 */
[----:B------:R-:W-:-:S05]  /*9e30*/  ISETP.GE.AND P0, PT, R10, R142, PT ;  /* 0x0000008e0a00720c */ /* 0x000fca0003f06270 */
[----:B------:R-:W2:Y:S01]  /*9e40*/  MUFU.TANH R154, R25 ;  /* 0x00000019009a7308 */ /* 0x000ea20000002400 */
[----:B---3--:R-:W-:Y:S02]  /*9e50*/  FSEL R166, R166, -INF , !P5 ;  /* 0xff800000a6a67808 */ /* 0x008fe40006800000 */
[----:B------:R-:W-:Y:S01]  /*9e60*/  ISETP.GE.AND P5, PT, R10, R141, PT ;  /* 0x0000008d0a00720c */ /* 0x000fe20003fa6270 */
[----:B------:R-:W-:-:S04]  /*9e70*/  VIADD R10, R4, 0x59 ;  /* 0x00000059040a7836 */ /* 0x000fc80000000000 */
        /* <DEDUP_REMOVED lines=9> */
[----:B------:R-:W-:-:S05]  /*9f10*/  ISETP.GE.AND P5, PT, R10, R142, PT ;  /* 0x0000008e0a00720c */ /* 0x000fca0003fa6270 */
[----:B------:R-:W3:Y:S01]  /*9f20*/  MUFU.TANH R156, R21 ;  /* 0x00000015009c7308 */ /* 0x000ee20000002400 */
[----:B-1----:R-:W-:Y:S02]  /*9f30*/  FSEL R151, R151, -INF , !P0 ;  /* 0xff80000097977808 */ /* 0x002fe40004000000 */
[----:B------:R-:W-:-:S05]  /*9f40*/  ISETP.GE.AND P0, PT, R9, R142, PT ;  /* 0x0000008e0900720c */ /* 0x000fca0003f06270 */
[----:B------:R-:W1:Y:S01]  /*9f50*/  MUFU.TANH R125, R19 ;  /* 0x00000013007d7308 */ /* 0x000e620000002400 */
[----:B--2---:R-:W-:Y:S01]  /*9f60*/  FSEL R146, R146, -INF , !P5 ;  /* 0xff80000092927808 */ /* 0x004fe20006800000 */
[----:B------:R-:W-:Y:S01]  /*9f70*/  BAR.SYNC.DEFER_BLOCKING 0x0 ;  /* 0x0000000000007b1d */ /* 0x000fe20000010000 */
[----:B------:R-:W-:Y:S01]  /*9f80*/  ISETP.GE.AND P5, PT, R9, R141, PT ;  /* 0x0000008d0900720c */ /* 0x000fe20003fa6270 */
[----:B------:R-:W-:-:S04]  /*9f90*/  VIADD R9, R4, 0x71 ;  /* 0x0000007104097836 */ /* 0x000fc80000000000 */
[----:B------:R-:W2:Y:S01]  /*9fa0*/  MUFU.TANH R148, R13 ;  /* 0x0000000d00947308 */ /* 0x000ea20000002400 */
[----:B---3--:R-:W-:Y:S02]  /*9fb0*/  FSEL R156, R156, -INF , !P1 ;  /* 0xff8000009c9c7808 */ /* 0x008fe40004800000 */
[----:B------:R-:W-:Y:S01]  /*9fc0*/  ISETP.GE.AND P1, PT, R10, R141, PT ;  /* 0x0000008d0a00720c */ /* 0x000fe20003f26270 */
[----:B------:R-:W-:Y:S01]  /*9fd0*/  FMUL.FTZ R10, R5, UR10 ;  /* 0x0000000a050a7c20 */ /* 0x000fe20008410000 */
[----:B------:R-:W-:Y:S01]  /*9fe0*/  FMUL.FTZ R5, R7, UR10 ;  /* 0x0000000a07057c20 */ /* 0x000fe20008410000 */
[----:B------:R-:W-:Y:S02]  /*9ff0*/  VIADD R7, R4, 0x79 ;  /* 0x0000007904077836 */ /* 0x000fe40000000000 */
[----:B------:R-:W3:Y:S01]  /*a000*/  MUFU.TANH R122, R11 ;  /* 0x0000000b007a7308 */ /* 0x000ee20000002400 */
[----:B-1----:R-:W-:Y:S02]  /*a010*/  FSEL R125, R125, -INF , !P1 ;  /* 0xff8000007d7d7808 */ /* 0x002fe40004800000 */
[----:B------:R-:W-:-:S05]  /*a020*/  ISETP.GE.AND P1, PT, R9, R142, PT ;  /* 0x0000008e0900720c */ /* 0x000fca0003f26270 */
[----:B------:R-:W1:Y:S01]  /*a030*/  MUFU.TANH R127, R15 ;  /* 0x0000000f007f7308 */ /* 0x000e620000002400 */
[----:B--2---:R-:W-:Y:S02]  /*a040*/  FSEL R148, R148, -INF , !P0 ;  /* 0xff80000094947808 */ /* 0x004fe40004000000 */
[----:B------:R-:W-:-:S05]  /*a050*/  ISETP.GE.AND P0, PT, R9, R141, PT ;  /* 0x0000008d0900720c */ /* 0x000fca0003f06270 */
[----:B------:R-:W2:Y:S01]  /*a060*/  MUFU.TANH R152, R152 ;  /* 0x0000009800987308 */ /* 0x000ea20000002400 */
[----:B---3--:R-:W-:Y:S02]  /*a070*/  FSEL R122, R122, -INF , !P0 ;  /* 0xff8000007a7a7808 */ /* 0x008fe40004000000 */
[----:B------:R-:W-:-:S05]  /*a080*/  ISETP.GE.AND P0, PT, R117, 0x3, PT ;  /* 0x000000037500780c */ /* 0x000fca0003f06270 */
[----:B------:R-:W3:Y:S01]  /*a090*/  MUFU.TANH R123, R123 ;  /* 0x0000007b007b7308 */ /* 0x000ee20000002400 */
[----:B-1----:R-:W-:Y:S02]  /*a0a0*/  FSEL R127, R127, -INF , !P5 ;  /* 0xff8000007f7f7808 */ /* 0x002fe40006800000 */
[----:B------:R-:W-:-:S05]  /*a0b0*/  ISETP.GE.AND P5, PT, R4, R142, PT ;  /* 0x0000008e0400720c */ /* 0x000fca0003fa6270 */
[----:B------:R3:W1:Y:S01]  /*a0c0*/  MUFU.TANH R9, R10 ;  /* 0x0000000a00097308 */ /* 0x0006620000002400 */
[----:B--2---:R-:W-:Y:S02]  /*a0d0*/  FSEL R152, R152, -INF , !P1 ;  /* 0xff80000098987808 */ /* 0x004fe40004800000 */
[----:B------:R-:W-:-:S05]  /*a0e0*/  ISETP.GE.AND P1, PT, R7, R142, PT ;  /* 0x0000008e0700720c */ /* 0x000fca0003f26270 */
[----:B------:R-:W2:Y:S01]  /*a0f0*/  MUFU.TANH R5, R5 ;  /* 0x0000000500057308 */ /* 0x000ea20000002400 */
[----:B---3--:R-:W-:Y:S02]  /*a100*/  FSEL R10, R123, -INF , !P5 ;  /* 0xff8000007b0a7808 */ /* 0x008fe40006800000 */
[----:B-1----:R-:W-:Y:S02]  /*a110*/  FSEL R142, R9, -INF , !P1 ;  /* 0xff800000098e7808 */ /* 0x002fe40004800000 */
[-C--:B------:R-:W-:Y:S02]  /*a120*/  ISETP.GE.AND P5, PT, R4, R141.reuse, PT ;  /* 0x0000008d0400720c */ /* 0x080fe40003fa6270 */
[----:B------:R-:W-:Y:S02]  /*a130*/  ISETP.GE.AND P1, PT, R7, R141, PT ;  /* 0x0000008d0700720c */ /* 0x000fe40003f26270 */
[----:B------:R-:W-:Y:S02]  /*a140*/  FSEL R7, R3, -INF , !P5 ;  /* 0xff80000003077808 */ /* 0x000fe40006800000 */
[----:B--2---:R-:W-:Y:S01]  /*a150*/  FSEL R123, R5, -INF , !P1 ;  /* 0xff800000057b7808 */ /* 0x004fe20004800000 */
        /* <DEDUP_REMOVED lines=42> */
[----:B------:R-:W-:Y:S01]  /*a400*/  IMAD.WIDE R16, R14, 0x4, R184 ;  /* 0x000000040e107825 */ /* 0x000fe200078e02b8 */
[----:B------:R-:W2:Y:S04]  /*a410*/  LDG.E R12, desc[UR12][R18.64] ;  /* 0x0000000c120c7981 */ /* 0x000ea8000c1e1900 */
[----:B------:R-:W2:Y:S01]  /*a420*/  LDG.E R9, desc[UR12][R16.64] ;  /* 0x0000000c10097981 */ /* 0x000ea2000c1e1900 */
[----:B------:R-:W-:Y:S02]  /*a430*/  IMAD.IADD R14, R5, 0x1, -R14 ;  /* 0x00000001050e7824 */ /* 0x000fe400078e0a0e */
[----:B------:R-:W1:Y:S02]  /*a440*/  LDC.64 R4, c[0x0][0x230] ;  /* 0x00008c00ff047b82 */ /* 0x000e640000000a00 */
[----:B------:R-:W-:-:S05]  /*a450*/  IMAD R11, R14, R3, -0x80 ;  /* 0xffffff800e0b7424 */ /* 0x000fca00078e0203 */
[----:B------:R-:W-:Y:S02]  /*a460*/  SHF.R.S32.HI R3, RZ, 0x1f, R11 ;  /* 0x0000001fff037819 */ /* 0x000fe4000001140b */
[----:B--2---:R-:W-:-:S03]  /*a470*/  IADD3 R9, -R12, R9, RZ ;  /* 0x000000090c097210 */ /* 0x004fc60007ffe1ff */
[----:B------:R-:W-:Y:S01]  /*a480*/  IMAD R12, R3, R132, RZ ;  /* 0x00000084030c7224 */ /* 0x000fe200078e02ff */
[----:B------:R-:W-:-:S03]  /*a490*/  SHF.R.S32.HI R3, RZ, 0x1f, R9 ;  /* 0x0000001fff037819 */ /* 0x000fc60000011409 */
[C---:B------:R-:W-:Y:S02]  /*a4a0*/  IMAD R12, R11.reuse, R133, R12 ;  /* 0x000000850b0c7224 */ /* 0x040fe400078e020c */
[----:B------:R-:W-:-:S04]  /*a4b0*/  IMAD.WIDE.U32 R132, R11, R132, RZ ;  /* 0x000000840b847225 */ /* 0x000fc800078e00ff */
[-C--:B-1----:R-:W-:Y:S02]  /*a4c0*/  IMAD R14, R3, R4.reuse, RZ ;  /* 0x00000004030e7224 */ /* 0x082fe400078e02ff */
[----:B------:R-:W-:Y:S02]  /*a4d0*/  IMAD.IADD R133, R133, 0x1, R12 ;  /* 0x0000000185857824 */ /* 0x000fe400078e020c */
[C---:B------:R-:W-:Y:S02]  /*a4e0*/  IMAD R14, R9.reuse, R5, R14 ;  /* 0x00000005090e7224 */ /* 0x040fe400078e020e */
[----:B------:R-:W-:-:S04]  /*a4f0*/  IMAD.WIDE.U32 R4, R9, R4, R132 ;  /* 0x0000000409047225 */ /* 0x000fc800078e0084 */
[----:B------:R-:W-:Y:S01]  /*a500*/  IMAD.MOV.U32 R9, RZ, RZ, R4 ;  /* 0x000000ffff097224 */ /* 0x000fe200078e0004 */
[----:B------:R-:W-:Y:S01]  /*a510*/  IADD3 R14, R5, R14, RZ ;  /* 0x0000000e050e7210 */ /* 0x000fe20007ffe0ff */
[----:B------:R-:W-:Y:S06]  /*a520*/  BRA `(.L_x_792) ;  /* 0x0000000000087947 */ /* 0x000fec0003800000 */
.L_x_791:
[----:B------:R-:W-:-:S04]  /*a530*/  LEA R9, -R132, RZ, 0x7 ;  /* 0x000000ff84097211 */ /* 0x000fc800078e39ff */
[----:B------:R-:W-:-:S07]  /*a540*/  SHF.R.S32.HI R14, RZ, 0x1f, R9 ;  /* 0x0000001fff0e7819 */ /* 0x000fce0000011409 */
.L_x_792:
        /* <DEDUP_REMOVED lines=32> */
[----:B------:R3:W-:Y:S01]  /*a750*/  @!P2 LDGSTS.E.BYPASS.LTC128B.128 [R180+0x7000], desc[UR12][R12.64+0x80] ;  /* 0x070000800cb4afae */ /* 0x0007e2000b901d4c */
        /* <DEDUP_REMOVED lines=23> */
[----:B---3--:R-:W-:Y:S02]  /*a8d0*/  IADD3.X R12, R174, R14, R174, P1, P0 ;  /* 0x0000000eae0c7210 */ /* 0x008fe40000fe04ae */
[----:B------:R-:W-:Y:S01]  /*a8e0*/  @!P3 IADD3 R4, P0, R140, R5, RZ ;  /* 0x000000058c04b210 */ /* 0x000fe20007f1e0ff */
[----:B------:R1:W-:Y:S01]  /*a8f0*/  @P4 STS.128 [R180+0x4000], RZ ;  /* 0x004000ffb4004388 */ /* 0x0003e20000000c00 */
[----:B------:R-:W-:-:S03]  /*a900*/  @!P4 LEA R22, P1, R5, R190, 0x1 ;  /* 0x000000be0516c211 */ /* 0x000fc600078208ff */
[--C-:B------:R-:W-:Y:S01]  /*a910*/  @!P3 IMAD.X R3, R119, 0x1, R12.reuse, P0 ;  /* 0x000000017703b824 */ /* 0x100fe200000e060c */
[C---:B----4-:R-:W-:Y:S02]  /*a920*/  @!P3 LEA R20, P0, R4.reuse, UR8, 0x1 ;  /* 0x000000080414bc11 */ /* 0x050fe4000f8008ff */
        /* <DEDUP_REMOVED lines=19> */
[C---:B-----5:R-:W-:Y:S01]  /*aa60*/  @!P3 LEA R18, P0, R3.reuse, UR8, 0x1 ;  /* 0x000000080312bc11 */ /* 0x060fe2000f8008ff */
        /* <DEDUP_REMOVED lines=28> */
.L_x_794:
[----:B------:R-:W-:Y:S05]  /*ac30*/  BSYNC B0 ;  /* 0x0000000000007941 */ /* 0x000fea0003800000 */
.L_x_793:
[----:B------:R-:W0:Y:S01]  /*ac40*/  LDGDEPBAR ;  /* 0x00000000000079af */ /* 0x000e220000000000 */
[----:B------:R-:W-:-:S04]  /*ac50*/  LEA R190, P0, R9, R190, 0x1 ;  /* 0x000000be09be7211 */ /* 0x000fc800078008ff */
[----:B------:R-:W-:-:S09]  /*ac60*/  LEA.HI.X R189, R9, R189, R14, 0x1, P0 ;  /* 0x000000bd09bd7211 */ /* 0x000fd200000f0c0e */
.L_x_790:
[----:B------:R-:W-:Y:S01]  /*ac70*/  FMNMX.FTZ R3, R2, R10, !PT ;  /* 0x0000000a02037209 */ /* 0x000fe20007810000 */
        /* <DEDUP_REMOVED lines=45> */
[----:B--2---:R-:W-:Y:S02]  /*af50*/  FMNMX.FTZ R4, R154, R3, !PT ;  /* 0x000000039a047209 */ /* 0x004fe40007810000 */
        /* <DEDUP_REMOVED lines=9> */
[----:B------:R-:W-:-:S04]  /*aff0*/  FMNMX.FTZ R3, R137, R4, !PT ;  /* 0x0000000489037209 */ /* 0x000fc80007810000 */
[----:B------:R-:W-:-:S04]  /*b000*/  FMNMX.FTZ R3, R148, R3, !PT ;  /* 0x0000000394037209 */ /* 0x000fc80007810000 */
[----:B------:R-:W-:-:S04]  /*b010*/  FMNMX.FTZ R3, R138, R3, !PT ;  /* 0x000000038a037209 */ /* 0x000fc80007810000 */
[----:B------:R-:W-:-:S04]  /*b020*/  FMNMX.FTZ R4, R152, R3, !PT ;  /* 0x0000000398047209 */ /* 0x000fc80007810000 */
[----:B------:R-:W-:Y:S02]  /*b030*/  FMNMX.FTZ R3, R143, R4, !PT ;  /* 0x000000048f037209 */ /* 0x000fe40007810000 */
[----:B------:R-:W-:Y:S02]  /*b040*/  FMNMX.FTZ R4, R120, R5, !PT ;  /* 0x0000000578047209 */ /* 0x000fe40007810000 */
[----:B------:R-:W-:Y:S02]  /*b050*/  FMNMX.FTZ R12, R142, R3, !PT ;  /* 0x000000038e0c7209 */ /* 0x000fe40007810000 */
[----:B------:R-:W-:-:S03]  /*b060*/  FMNMX.FTZ R3, R127, R4, !PT ;  /* 0x000000047f037209 */ /* 0x000fc60007810000 */
[----:B------:R-:W1:Y:S01]  /*b070*/  SHFL.BFLY PT, R5, R12, 0x2, 0x1f ;  /* 0x0c401f000c057f89 */ /* 0x000e6200000e0000 */
[----:B------:R-:W-:-:S04]  /*b080*/  FMNMX.FTZ R3, R62, R3, !PT ;  /* 0x000000033e037209 */ /* 0x000fc80007810000 */
[----:B------:R-:W-:-:S04]  /*b090*/  FMNMX.FTZ R4, R122, R3, !PT ;  /* 0x000000037a047209 */ /* 0x000fc80007810000 */
[----:B------:R-:W-:-:S04]  /*b0a0*/  FMNMX.FTZ R4, R63, R4, !PT ;  /* 0x000000043f047209 */ /* 0x000fc80007810000 */
        /* <DEDUP_REMOVED lines=8> */
[----:B------:R-:W-:-:S03]  /*b130*/  FMUL.FTZ R145, R56, UR11 ;  /* 0x0000000b38917c20 */ /* 0x000fc60008410000 */
[----:B------:R-:W-:Y:S02]  /*b140*/  FSEL R203, R56, RZ, P1 ;  /* 0x000000ff38cb7208 */ /* 0x000fe40000800000 */
[----:B------:R-:W-:-:S03]  /*b150*/  FSEL R145, R145, RZ, P1 ;  /* 0x000000ff91917208 */ /* 0x000fc60000800000 */
[----:B------:R-:W-:Y:S02]  /*b160*/  FADD.FTZ R203, R2, -R203 ;  /* 0x800000cb02cb7221 */ /* 0x000fe40000010000 */
[--C-:B------:R-:W-:Y:S01]  /*b170*/  FFMA.FTZ R206, R10, UR11, -R145.reuse ;  /* 0x0000000b0ace7c23 */ /* 0x100fe20008010891 */
[--C-:B------:R-:W-:Y:S01]  /*b180*/  FFMA.FTZ R162, R8, UR11, -R145.reuse ;  /* 0x0000000b08a27c23 */ /* 0x100fe20008010891 */
[----:B------:R-:W-:Y:S01]  /*b190*/  FMUL.FTZ R203, R203, UR11 ;  /* 0x0000000bcbcb7c20 */ /* 0x000fe20008410000 */
[----:B--2---:R-:W-:Y:S01]  /*b1a0*/  FMNMX.FTZ R3, R4, R3, !PT ;  /* 0x0000000304037209 */ /* 0x004fe20007810000 */
[----:B------:R-:W1:Y:S01]  /*b1b0*/  LDSM.16.MT88.4 R8, [R168+0x9000] ;  /* 0x00900000a808783b */ /* 0x000e620000004200 */
[--C-:B------:R-:W-:Y:S01]  /*b1c0*/  FFMA.FTZ R140, R28, UR11, -R145.reuse ;  /* 0x0000000b1c8c7c23 */ /* 0x100fe20008010891 */
[--C-:B------:R-:W-:Y:S01]  /*b1d0*/  FFMA.FTZ R133, R6, UR11, -R145.reuse ;  /* 0x0000000b06857c23 */ /* 0x100fe20008010891 */
[C---:B------:R-:W-:Y:S01]  /*b1e0*/  FSETP.NEU.FTZ.AND P0, PT, R3.reuse, -INF , PT ;  /* 0xff8000000300780b */ /* 0x040fe20003f1d000 */
[C---:B------:R-:W-:Y:S01]  /*b1f0*/  FMUL.FTZ R130, R3.reuse, UR11 ;  /* 0x0000000b03827c20 */ /* 0x040fe20008410000 */
[----:B------:R-:W2:Y:S01]  /*b200*/  MUFU.EX2 R203, R203 ;  /* 0x000000cb00cb7308 */ /* 0x000ea20000000800 */
[--C-:B------:R-:W-:Y:S01]  /*b210*/  FFMA.FTZ R139, R60, UR11, -R145.reuse ;  /* 0x0000000b3c8b7c23 */ /* 0x100fe20008010891 */
[----:B------:R-:W-:Y:S01]  /*b220*/  FSEL R5, R3, RZ, P0 ;  /* 0x000000ff03057208 */ /* 0x000fe20000000000 */
[--C-:B------:R-:W-:Y:S01]  /*b230*/  FFMA.FTZ R61, R58, UR11, -R145.reuse ;  /* 0x0000000b3a3d7c23 */ /* 0x100fe20008010891 */
[----:B------:R-:W-:Y:S01]  /*b240*/  FSEL R130, R130, RZ, P0 ;  /* 0x000000ff82827208 */ /* 0x000fe20000000000 */
[--C-:B------:R-:W-:Y:S01]  /*b250*/  FFMA.FTZ R60, R66, UR11, -R145.reuse ;  /* 0x0000000b423c7c23 */ /* 0x100fe20008010891 */
[----:B------:R-:W-:Y:S01]  /*b260*/  FFMA.FTZ R2, R64, UR11, -R145 ;  /* 0x0000000b40027c23 */ /* 0x000fe20008010891 */
[----:B------:R-:W-:Y:S01]  /*b270*/  FADD.FTZ R164, R0, -R5 ;  /* 0x8000000500a47221 */ /* 0x000fe20000010000 */
[----:B------:R-:W-:Y:S01]  /*b280*/  MUFU.EX2 R206, R206 ;  /* 0x000000ce00ce7308 */ /* 0x000fe20000000800 */
[--C-:B------:R-:W-:Y:S01]  /*b290*/  FFMA.FTZ R165, R7, UR11, -R130.reuse ;  /* 0x0000000b07a57c23 */ /* 0x100fe20008010882 */
[--C-:B------:R-:W-:Y:S01]  /*b2a0*/  FFMA.FTZ R144, R33, UR11, -R130.reuse ;  /* 0x0000000b21907c23 */ /* 0x100fe20008010882 */
[----:B------:R-:W-:Y:S01]  /*b2b0*/  FMUL.FTZ R164, R164, UR11 ;  /* 0x0000000ba4a47c20 */ /* 0x000fe20008410000 */
[--C-:B------:R-:W-:Y:S01]  /*b2c0*/  FFMA.FTZ R141, R37, UR11, -R130.reuse ;  /* 0x0000000b258d7c23 */ /* 0x100fe20008010882 */
[--C-:B------:R-:W-:Y:S01]  /*b2d0*/  FFMA.FTZ R132, R29, UR11, -R130.reuse ;  /* 0x0000000b1d847c23 */ /* 0x100fe20008010882 */
[----:B------:R-:W3:Y:S01]  /*b2e0*/  LDSM.16.MT88.4 R32, [R116+0xb000] ;  /* 0x00b000007420783b */ /* 0x000ee20000004200 */
[--C-:B------:R-:W-:Y:S01]  /*b2f0*/  FFMA.FTZ R58, R65, UR11, -R130.reuse ;  /* 0x0000000b413a7c23 */ /* 0x100fe20008010882 */
[----:B------:R-:W4:Y:S01]  /*b300*/  MUFU.EX2 R162, R162 ;  /* 0x000000a200a27308 */ /* 0x000f220000000800 */
[-C--:B--2---:R-:W-:Y:S01]  /*b310*/  FMUL.FTZ R44, R72, R203.reuse ;  /* 0x000000cb482c7220 */ /* 0x084fe20000410000 */
[-C--:B------:R-:W-:Y:S01]  /*b320*/  FMUL.FTZ R45, R73, R203.reuse ;  /* 0x000000cb492d7220 */ /* 0x080fe20000410000 */
[-C--:B------:R-:W-:Y:S01]  /*b330*/  FMUL.FTZ R4, R112, R203.reuse ;  /* 0x000000cb70047220 */ /* 0x080fe20000410000 */
[-C--:B------:R-:W-:Y:S01]  /*b340*/  FMUL.FTZ R5, R113, R203.reuse ;  /* 0x000000cb71057220 */ /* 0x080fe20000410000 */
[----:B------:R-:W-:Y:S01]  /*b350*/  LDSM.16.MT88.4 R64, [R116+0x9400] ;  /* 0x009400007440783b */ /* 0x000fe20000004200 */
[-C--:B------:R-:W-:Y:S01]  /*b360*/  FMUL.FTZ R108, R108, R203.reuse ;  /* 0x000000cb6c6c7220 */ /* 0x080fe20000410000 */
[-C--:B------:R-:W-:Y:S01]  /*b370*/  FMUL.FTZ R109, R109, R203.reuse ;  /* 0x000000cb6d6d7220 */ /* 0x080fe20000410000 */
[----:B------:R-:W2:Y:S01]  /*b380*/  MUFU.EX2 R164, R164 ;  /* 0x000000a400a47308 */ /* 0x000ea20000000800 */
[--C-:B------:R-:W-:Y:S01]  /*b390*/  FFMA.FTZ R59, R59, UR11, -R130.reuse ;  /* 0x0000000b3b3b7c23 */ /* 0x100fe20008010882 */
[--C-:B------:R-:W-:Y:S01]  /*b3a0*/  FFMA.FTZ R57, R57, UR11, -R130.reuse ;  /* 0x0000000b39397c23 */ /* 0x100fe20008010882 */
[--C-:B------:R-:W-:Y:S01]  /*b3b0*/  FFMA.FTZ R0, R131, UR11, -R130.reuse ;  /* 0x0000000b83007c23 */ /* 0x100fe20008010882 */
[-C--:B------:R-:W-:Y:S01]  /*b3c0*/  FMUL.FTZ R12, R104, R203.reuse ;  /* 0x000000cb680c7220 */ /* 0x080fe20000410000 */
[-C--:B------:R-:W-:Y:S01]  /*b3d0*/  FMUL.FTZ R13, R105, R203.reuse ;  /* 0x000000cb690d7220 */ /* 0x080fe20000410000 */
[-C--:B------:R-:W-:Y:S01]  /*b3e0*/  FMUL.FTZ R100, R100, R203.reuse ;  /* 0x000000cb64647220 */ /* 0x080fe20000410000 */
[-C--:B------:R-:W-:Y:S01]  /*b3f0*/  FMUL.FTZ R101, R101, R203.reuse ;  /* 0x000000cb65657220 */ /* 0x080fe20000410000 */
[----:B------:R-:W-:Y:S01]  /*b400*/  MUFU.EX2 R140, R140 ;  /* 0x0000008c008c7308 */ /* 0x000fe20000000800 */
[----:B----4-:R-:W-:Y:S01]  /*b410*/  F2FP.BF16.F32.PACK_AB R48, R162, R206 ;  /* 0x000000cea230723e */ /* 0x010fe200000010ff */
[-C--:B------:R-:W-:Y:S01]  /*b420*/  FMUL.FTZ R20, R96, R203.reuse ;  /* 0x000000cb60147220 */ /* 0x080fe20000410000 */
[-C--:B------:R-:W-:Y:S01]  /*b430*/  FMUL.FTZ R21, R97, R203.reuse ;  /* 0x000000cb61157220 */ /* 0x080fe20000410000 */
[-C--:B------:R-:W-:Y:S01]  /*b440*/  FMUL.FTZ R28, R88, R203.reuse ;  /* 0x000000cb581c7220 */ /* 0x080fe20000410000 */
[-C--:B------:R-:W-:Y:S01]  /*b450*/  FMUL.FTZ R29, R89, R203.reuse ;  /* 0x000000cb591d7220 */ /* 0x080fe20000410000 */
[-C--:B------:R-:W-:Y:S01]  /*b460*/  FMUL.FTZ R36, R80, R203.reuse ;  /* 0x000000cb50247220 */ /* 0x080fe20000410000 */
[-C--:B------:R-:W-:Y:S01]  /*b470*/  FMUL.FTZ R37, R81, R203.reuse ;  /* 0x000000cb51257220 */ /* 0x080fe20000410000 */
[----:B------:R-:W4:Y:S01]  /*b480*/  MUFU.EX2 R133, R133 ;  /* 0x0000008500857308 */ /* 0x000f220000000800 */
[-C--:B--2---:R-:W-:Y:S01]  /*b490*/  FMUL.FTZ R46, R74, R164.reuse ;  /* 0x000000a44a2e7220 */ /* 0x084fe20000410000 */
[-C--:B------:R-:W-:Y:S01]  /*b4a0*/  FMUL.FTZ R47, R75, R164.reuse ;  /* 0x000000a44b2f7220 */ /* 0x080fe20000410000 */
[-C--:B------:R-:W-:Y:S01]  /*b4b0*/  FMUL.FTZ R6, R114, R164.reuse ;  /* 0x000000a472067220 */ /* 0x080fe20000410000 */
[----:B------:R-:W2:Y:S01]  /*b4c0*/  LDSM.16.MT88.4 R72, [R168+0x9400] ;  /* 0x00940000a848783b */ /* 0x000ea20000004200 */
[-C--:B------:R-:W-:Y:S01]  /*b4d0*/  FMUL.FTZ R7, R115, R164.reuse ;  /* 0x000000a473077220 */ /* 0x080fe20000410000 */
[-C--:B------:R-:W-:Y:S01]  /*b4e0*/  FMUL.FTZ R110, R110, R164.reuse ;  /* 0x000000a46e6e7220 */ /* 0x080fe20000410000 */
[-C--:B------:R-:W-:Y:S01]  /*b4f0*/  FMUL.FTZ R111, R111, R164.reuse ;  /* 0x000000a46f6f7220 */ /* 0x080fe20000410000 */
[----:B------:R-:W-:Y:S01]  /*b500*/  MUFU.EX2 R165, R165 ;  /* 0x000000a500a57308 */ /* 0x000fe20000000800 */
[-C--:B------:R-:W-:Y:S01]  /*b510*/  FMUL.FTZ R14, R106, R164.reuse ;  /* 0x000000a46a0e7220 */ /* 0x080fe20000410000 */
[-C--:B------:R-:W-:Y:S01]  /*b520*/  FMUL.FTZ R15, R107, R164.reuse ;  /* 0x000000a46b0f7220 */ /* 0x080fe20000410000 */
[-C--:B------:R-:W-:Y:S01]  /*b530*/  FMUL.FTZ R102, R102, R164.reuse ;  /* 0x000000a466667220 */ /* 0x080fe20000410000 */
[-C--:B------:R-:W-:Y:S01]  /*b540*/  FMUL.FTZ R103, R103, R164.reuse ;  /* 0x000000a467677220 */ /* 0x080fe20000410000 */
[-C--:B------:R-:W-:Y:S01]  /*b550*/  FMUL.FTZ R22, R98, R164.reuse ;  /* 0x000000a462167220 */ /* 0x080fe20000410000 */
[-C--:B------:R-:W-:Y:S01]  /*b560*/  FMUL.FTZ R23, R99, R164.reuse ;  /* 0x000000a463177220 */ /* 0x080fe20000410000 */
[----:B------:R-:W-:Y:S01]  /*b570*/  FMUL.FTZ R30, R90, R164 ;  /* 0x000000a45a1e7220 */ /* 0x000fe20000410000 */
[----:B------:R-:W5:Y:S01]  /*b580*/  MUFU.EX2 R144, R144 ;  /* 0x0000009000907308 */ /* 0x000f620000000800 */
[----:B----4-:R-:W-:Y:S01]  /*b590*/  F2FP.BF16.F32.PACK_AB R50, R133, R140 ;  /* 0x0000008c8532723e */ /* 0x010fe200000010ff */
[-C--:B------:R-:W-:Y:S01]  /*b5a0*/  FMUL.FTZ R31, R91, R164.reuse ;  /* 0x000000a45b1f7220 */ /* 0x080fe20000410000 */
[-C--:B------:R-:W-:Y:S01]  /*b5b0*/  FMUL.FTZ R38, R82, R164.reuse ;  /* 0x000000a452267220 */ /* 0x080fe20000410000 */
[-C--:B------:R-:W-:Y:S01]  /*b5c0*/  FMUL.FTZ R39, R83, R164.reuse ;  /* 0x000000a453277220 */ /* 0x080fe20000410000 */
        /* <DEDUP_REMOVED lines=11> */
[----:B------:R-:W4:Y:S01]  /*b680*/  MUFU.EX2 R132, R132 ;  /* 0x0000008400847308 */ /* 0x000f220000000800 */
[----:B-----5:R-:W-:Y:S01]  /*b690*/  F2FP.BF16.F32.PACK_AB R49, R144, R165 ;  /* 0x000000a59031723e */ /* 0x020fe200000010ff */
[-C--:B------:R-:W-:Y:S01]  /*b6a0*/  FMUL.FTZ R78, R78, R164.reuse ;  /* 0x000000a44e4e7220 */ /* 0x080fe20000410000 */
[-C--:B------:R-:W-:Y:S01]  /*b6b0*/  FMUL.FTZ R79, R79, R164.reuse ;  /* 0x000000a44f4f7220 */ /* 0x080fe20000410000 */
[-C--:B------:R-:W-:Y:S01]  /*b6c0*/  FMUL.FTZ R68, R68, R203.reuse ;  /* 0x000000cb44447220 */ /* 0x080fe20000410000 */
[----:B------:R-:W-:Y:S01]  /*b6d0*/  FMUL.FTZ R69, R69, R203 ;  /* 0x000000cb45457220 */ /* 0x000fe20000410000 */
[-C--:B------:R-:W-:Y:S01]  /*b6e0*/  FMUL.FTZ R70, R70, R164.reuse ;  /* 0x000000a446467220 */ /* 0x080fe20000410000 */
[-C--:B------:R-:W-:Y:S01]  /*b6f0*/  FMUL.FTZ R71, R71, R164.reuse ;  /* 0x000000a447477220 */ /* 0x080fe20000410000 */
        /* <DEDUP_REMOVED lines=8> */
[----:B------:R-:W5:Y:S01]  /*b780*/  MUFU.EX2 R60, R60 ;  /* 0x0000003c003c7308 */ /* 0x000f620000000800 */
[----:B----4-:R-:W-:Y:S01]  /*b790*/  F2FP.BF16.F32.PACK_AB R51, R132, R141 ;  /* 0x0000008d8433723e */ /* 0x010fe200000010ff */
[--C-:B------:R-:W-:Y:S01]  /*b7a0*/  FFMA.FTZ R117, R197, UR11, -R130.reuse ;  /* 0x0000000bc5757c23 */ /* 0x100fe20008010882 */
[--C-:B------:R-:W-:Y:S01]  /*b7b0*/  FFMA.FTZ R202, R198, UR11, -R145.reuse ;  /* 0x0000000bc6ca7c23 */ /* 0x100fe20008010891 */
[--C-:B------:R-:W-:Y:S01]  /*b7c0*/  FFMA.FTZ R198, R196, UR11, -R145.reuse ;  /* 0x0000000bc4c67c23 */ /* 0x100fe20008010891 */
[--C-:B------:R-:W-:Y:S01]  /*b7d0*/  FFMA.FTZ R187, R200, UR11, -R145.reuse ;  /* 0x0000000bc8bb7c23 */ /* 0x100fe20008010891 */
[--C-:B------:R-:W-:Y:S01]  /*b7e0*/  FFMA.FTZ R200, R193, UR11, -R130.reuse ;  /* 0x0000000bc1c87c23 */ /* 0x100fe20008010882 */
[--C-:B------:R-:W-:Y:S01]  /*b7f0*/  FFMA.FTZ R196, R167, UR11, -R130.reuse ;  /* 0x0000000ba7c47c23 */ /* 0x100fe20008010882 */
[C---:B-1----:R-:W-:Y:S01]  /*b800*/  HMMA.16816.F32.BF16 R4, R48.reuse, R8, R4 ;  /* 0x000000083004723c */ /* 0x042fe20000041804 */
[----:B------:R-:W-:Y:S01]  /*b810*/  MUFU.EX2 R61, R61 ;  /* 0x0000003d003d7308 */ /* 0x000fe20000000800 */
[--C-:B------:R-:W-:Y:S01]  /*b820*/  FFMA.FTZ R197, R204, UR11, -R145.reuse ;  /* 0x0000000bccc57c23 */ /* 0x100fe20008010891 */
[--C-:B------:R-:W-:Y:S01]  /*b830*/  FFMA.FTZ R193, R201, UR11, -R130.reuse ;  /* 0x0000000bc9c17c23 */ /* 0x100fe20008010882 */
[----:B------:R-:W-:Y:S01]  /*b840*/  FFMA.FTZ R167, R199, UR11, -R130 ;  /* 0x0000000bc7a77c23 */ /* 0x000fe20008010882 */
[----:B------:R-:W-:Y:S01]  /*b850*/  FFMA.FTZ R81, R191, R203, R206 ;  /* 0x000000cbbf517223 */ /* 0x000fe200000100ce */
[C---:B------:R-:W-:Y:S01]  /*b860*/  HMMA.16816.F32.BF16 R8, R48.reuse, R10, R108 ;  /* 0x0000000a3008723c */ /* 0x040fe2000004186c */
[--C-:B------:R-:W-:Y:S01]  /*b870*/  FFMA.FTZ R191, R188, UR11, -R145.reuse ;  /* 0x0000000bbcbf7c23 */ /* 0x100fe20008010891 */
[--C-:B------:R-:W-:Y:S01]  /*b880*/  FFMA.FTZ R199, R166, UR11, -R145.reuse ;  /* 0x0000000ba6c77c23 */ /* 0x100fe20008010891 */
[----:B------:R-:W-:Y:S01]  /*b890*/  MUFU.EX2 R2, R2 ;  /* 0x0000000200027308 */ /* 0x000fe20000000800 */
[--C-:B------:R-:W-:Y:S01]  /*b8a0*/  FFMA.FTZ R188, R157, UR11, -R130.reuse ;  /* 0x0000000b9dbc7c23 */ /* 0x100fe20008010882 */
[--C-:B------:R-:W-:Y:S01]  /*b8b0*/  FFMA.FTZ R160, R160, UR11, -R145.reuse ;  /* 0x0000000ba0a07c23 */ /* 0x100fe20008010891 */
[C---:B------:R-:W-:Y:S01]  /*b8c0*/  HMMA.16816.F32.BF16 R12, R48.reuse, R16, R12 ;  /* 0x00000010300c723c */ /* 0x040fe2000004180c */
[--C-:B------:R-:W-:Y:S01]  /*b8d0*/  FFMA.FTZ R158, R158, UR11, -R145.reuse ;  /* 0x0000000b9e9e7c23 */ /* 0x100fe20008010891 */
[--C-:B------:R-:W-:Y:S01]  /*b8e0*/  FFMA.FTZ R157, R159, UR11, -R130.reuse ;  /* 0x0000000b9f9d7c23 */ /* 0x100fe20008010882 */
[--C-:B------:R-:W-:Y:S01]  /*b8f0*/  FFMA.FTZ R166, R161, UR11, -R130.reuse ;  /* 0x0000000ba1a67c23 */ /* 0x100fe20008010882 */
[--C-:B------:R-:W-:Y:S01]  /*b900*/  FFMA.FTZ R163, R163, UR11, -R130.reuse ;  /* 0x0000000ba3a37c23 */ /* 0x100fe20008010882 */
[----:B------:R-:W-:Y:S01]  /*b910*/  MUFU.EX2 R59, R59 ;  /* 0x0000003b003b7308 */ /* 0x000fe20000000800 */
[C---:B------:R-:W-:Y:S01]  /*b920*/  HMMA.16816.F32.BF16 R16, R48.reuse, R18, R100 ;  /* 0x000000123010723c */ /* 0x040fe20000041864 */
[----:B------:R-:W-:Y:S01]  /*b930*/  LDSM.16.MT88.4 R108, [R168+0xa400] ;  /* 0x00a40000a86c783b */ /* 0x000fe20000004200 */
[--C-:B------:R-:W-:Y:S01]  /*b940*/  FFMA.FTZ R149, R149, UR11, -R130.reuse ;  /* 0x0000000b95957c23 */ /* 0x100fe20008010882 */
[----:B------:R-:W-:Y:S01]  /*b950*/  FFMA.FTZ R147, R147, UR11, -R130 ;  /* 0x0000000b93937c23 */ /* 0x000fe20008010882 */
[--C-:B------:R-:W-:Y:S01]  /*b960*/  FFMA.FTZ R137, R137, UR11, -R145.reuse ;  /* 0x0000000b89897c23 */ /* 0x100fe20008010891 */
[----:B------:R-:W-:Y:S01]  /*b970*/  LDSM.16.MT88.4 R100, [R116+0xa400] ;  /* 0x00a400007464783b */ /* 0x000fe20000004200 */
[C---:B------:R-:W-:Y:S01]  /*b980*/  HMMA.16816.F32.BF16 R20, R48.reuse, R24, R20 ;  /* 0x000000183014723c */ /* 0x040fe20000041814 */
[----:B------:R-:W1:Y:S01]  /*b990*/  MUFU.EX2 R58, R58 ;  /* 0x0000003a003a7308 */ /* 0x000e620000000800 */
[----:B------:R-:W-:Y:S01]  /*b9a0*/  FFMA.FTZ R148, R148, UR11, -R145 ;  /* 0x0000000b94947c23 */ /* 0x000fe20008010891 */
[----:B------:R-:W-:Y:S01]  /*b9b0*/  FADD.FTZ R81, R162, R81 ;  /* 0x00000051a2517221 */ /* 0x000fe20000010000 */
[----:B------:R-:W-:Y:S01]  /*b9c0*/  FFMA.FTZ R165, R192, R164, R165 ;  /* 0x000000a4c0a57223 */ /* 0x000fe200000100a5 */
[----:B------:R-:W-:Y:S01]  /*b9d0*/  FFMA.FTZ R138, R138, UR11, -R145 ;  /* 0x0000000b8a8a7c23 */ /* 0x000fe20008010891 */
[C---:B---3--:R-:W-:Y:S01]  /*b9e0*/  HMMA.16816.F32.BF16 R28, R48.reuse, R32, R28 ;  /* 0x00000020301c723c */ /* 0x048fe2000004181c */
[----:B------:R-:W-:Y:S01]  /*b9f0*/  FADD.FTZ R140, R140, R81 ;  /* 0x000000518c8c7221 */ /* 0x000fe20000010000 */
[----:B------:R-:W-:Y:S01]  /*ba00*/  FADD.FTZ R144, R144, R165 ;  /* 0x000000a590907221 */ /* 0x000fe20000010000 */
[----:B------:R-:W-:Y:S01]  /*ba10*/  MUFU.EX2 R57, R57 ;  /* 0x0000003900397308 */ /* 0x000fe20000000800 */
[--C-:B------:R-:W-:Y:S01]  /*ba20*/  FFMA.FTZ R143, R143, UR11, -R145.reuse ;  /* 0x0000000b8f8f7c23 */ /* 0x100fe20008010891 */
[----:B------:R-:W-:Y:S01]  /*ba30*/  FADD.FTZ R140, R133, R140 ;  /* 0x0000008c858c7221 */ /* 0x000fe20000010000 */
[----:B------:R-:W-:Y:S01]  /*ba40*/  HMMA.16816.F32.BF16 R36, R48, R40, R36 ;  /* 0x000000283024723c */ /* 0x000fe20000041824 */
[----:B------:R-:W-:Y:S01]  /*ba50*/  FADD.FTZ R141, R141, R144 ;  /* 0x000000908d8d7221 */ /* 0x000fe20000010000 */
[--C-:B------:R-:W-:Y:S01]  /*ba60*/  FFMA.FTZ R142, R142, UR11, -R145.reuse ;  /* 0x0000000b8e8e7c23 */ /* 0x100fe20008010891 */
[----:B------:R-:W-:-:S02]  /*ba70*/  FFMA.FTZ R152, R152, UR11, -R145 ;  /* 0x0000000b98987c23 */ /* 0x000fc40008010891 */
[----:B------:R-:W3:Y:S01]  /*ba80*/  MUFU.EX2 R0, R0 ;  /* 0x0000000000007308 */ /* 0x000ee20000000800 */
[----:B------:R-:W-:Y:S01]  /*ba90*/  HMMA.16816.F32.BF16 R24, R48, R26, R92 ;  /* 0x0000001a3018723c */ /* 0x000fe2000004185c */
[----:B------:R-:W-:Y:S01]  /*baa0*/  LDSM.16.MT88.4 R92, [R168+0xc400] ;  /* 0x00c40000a85c783b */ /* 0x000fe20000004200 */
[----:B------:R-:W-:-:S04]  /*bab0*/  FADD.FTZ R132, R132, R141 ;  /* 0x0000008d84847221 */ /* 0x000fc80000010000 */
[C---:B------:R-:W-:Y:S01]  /*bac0*/  HMMA.16816.F32.BF16 R32, R48.reuse, R34, R84 ;  /* 0x000000223020723c */ /* 0x040fe20000041854 */
[----:B------:R-:W-:Y:S01]  /*bad0*/  MUFU.EX2 R136, R136 ;  /* 0x0000008800887308 */ /* 0x000fe20000000800 */
[----:B------:R-:W-:Y:S04]  /*bae0*/  LDSM.16.MT88.4 R84, [R116+0xc400] ;  /* 0x00c400007454783b */ /* 0x000fe80000004200 */
[C---:B------:R-:W-:Y:S01]  /*baf0*/  HMMA.16816.F32.BF16 R40, R48.reuse, R42, R76 ;  /* 0x0000002a3028723c */ /* 0x040fe2000004184c */
[----:B------:R-:W-:Y:S02]  /*bb00*/  LDSM.16.MT88.4 R76, [R116+0xa000] ;  /* 0x00a00000744c783b */ /* 0x000fe40000004200 */
[----:B------:R-:W4:Y:S03]  /*bb10*/  MUFU.EX2 R131, R131 ;  /* 0x0000008300837308 */ /* 0x000f260000000800 */
[C---:B------:R-:W-:Y:S05]  /*bb20*/  HMMA.16816.F32.BF16 R44, R48.reuse, R52, R44 ;  /* 0x00000034302c723c */ /* 0x040fea000004182c */
[----:B------:R-:W-:Y:S01]  /*bb30*/  MUFU.EX2 R126, R126 ;  /* 0x0000007e007e7308 */ /* 0x000fe20000000800 */
[----:B------:R-:W-:Y:S01]  /*bb40*/  HMMA.16816.F32.BF16 R48, R48, R54, R68 ;  /* 0x000000363030723c */ /* 0x000fe20000041844 */
[----:B-----5:R-:W-:Y:S01]  /*bb50*/  F2FP.BF16.F32.PACK_AB R52, R60, R139 ;  /* 0x0000008b3c34723e */ /* 0x020fe200000010ff */
[----:B------:R-:W5:Y:S01]  /*bb60*/  LDSM.16.MT88.4 R68, [R116+0xb400] ;  /* 0x00b400007444783b */ /* 0x000f620000004200 */
[----:B-1----:R-:W-:Y:S01]  /*bb70*/  F2FP.BF16.F32.PACK_AB R53, R58, R59 ;  /* 0x0000003b3a35723e */ /* 0x002fe200000010ff */
[----:B------:R-:W-:Y:S01]  /*bb80*/  FADD.FTZ R139, R139, R140 ;  /* 0x0000008c8b8b7221 */ /* 0x000fe20000010000 */
[----:B------:R-:W-:-:S02]  /*bb90*/  FADD.FTZ R59, R59, R132 ;  /* 0x000000843b3b7221 */ /* 0x000fc40000010000 */
[----:B------:R-:W-:Y:S01]  /*bba0*/  F2FP.BF16.F32.PACK_AB R54, R2, R61 ;  /* 0x0000003d0236723e */ /* 0x000fe200000010ff */
[----:B------:R-:W-:Y:S01]  /*bbb0*/  MUFU.EX2 R119, R119 ;  /* 0x0000007700777308 */ /* 0x000fe20000000800 */
[----:B---3--:R-:W-:Y:S01]  /*bbc0*/  F2FP.BF16.F32.PACK_AB R55, R0, R57 ;  /* 0x000000390037723e */ /* 0x008fe200000010ff */
[----:B------:R-:W-:Y:S01]  /*bbd0*/  FADD.FTZ R60, R60, R139 ;  /* 0x0000008b3c3c7221 */ /* 0x000fe20000010000 */
[----:B------:R-:W-:-:S04]  /*bbe0*/  FADD.FTZ R58, R58, R59 ;  /* 0x0000003b3a3a7221 */ /* 0x000fc80000010000 */
[----:B------:R-:W-:Y:S01]  /*bbf0*/  FADD.FTZ R57, R57, R58 ;  /* 0x0000003a39397221 */ /* 0x000fe20000010000 */
[----:B--2---:R-:W-:Y:S01]  /*bc00*/  HMMA.16816.F32.BF16 R4, R52, R72, R4 ;  /* 0x000000483404723c */ /* 0x004fe20000041804 */
[----:B------:R-:W-:Y:S02]  /*bc10*/  MUFU.EX2 R129, R129 ;  /* 0x0000008100817308 */ /* 0x000fe40000000800 */
[----:B------:R-:W-:-:S03]  /*bc20*/  FADD.FTZ R0, R0, R57 ;  /* 0x0000003900007221 */ /* 0x000fc60000010000 */
[C---:B------:R-:W-:Y:S01]  /*bc30*/  HMMA.16816.F32.BF16 R8, R52.reuse, R74, R8 ;  /* 0x0000004a3408723c */ /* 0x040fe20000041808 */
[----:B------:R-:W1:Y:S02]  /*bc40*/  LDSM.16.MT88.4 R72, [R168+0xb400] ;  /* 0x00b40000a848783b */ /* 0x000e640000004200 */
[----:B------:R-:W2:Y:S03]  /*bc50*/  MUFU.EX2 R128, R128 ;  /* 0x0000008000807308 */ /* 0x000ea60000000800 */
[C---:B------:R-:W-:Y:S05]  /*bc60*/  HMMA.16816.F32.BF16 R12, R52.reuse, R64, R12 ;  /* 0x00000040340c723c */ /* 0x040fea000004180c */
[----:B------:R-:W-:Y:S01]  /*bc70*/  MUFU.EX2 R124, R124 ;  /* 0x0000007c007c7308 */ /* 0x000fe20000000800 */
[C---:B------:R-:W-:Y:S01]  /*bc80*/  HMMA.16816.F32.BF16 R16, R52.reuse, R66, R16 ;  /* 0x000000423410723c */ /* 0x040fe20000041810 */
[----:B------:R-:W3:Y:S06]  /*bc90*/  LDSM.16.MT88.4 R64, [R168+0xd400] ;  /* 0x00d40000a840783b */ /* 0x000eec0000004200 */
[----:B------:R-:W2:Y:S01]  /*bca0*/  MUFU.EX2 R117, R117 ;  /* 0x0000007500757308 */ /* 0x000ea20000000800 */
[C---:B-----5:R-:W-:Y:S06]  /*bcb0*/  HMMA.16816.F32.BF16 R28, R52.reuse, R68, R28 ;  /* 0x00000044341c723c */ /* 0x060fec000004181c */
[C---:B------:R-:W-:Y:S01]  /*bcc0*/  HMMA.16816.F32.BF16 R32, R52.reuse, R70, R32 ;  /* 0x000000463420723c */ /* 0x040fe20000041820 */
[----:B------:R-:W-:Y:S01]  /*bcd0*/  LDSM.16.MT88.4 R68, [R168+0x9800] ;  /* 0x00980000a844783b */ /* 0x000fe20000004200 */
[----:B------:R-:W-:Y:S08]  /*bce0*/  MUFU.EX2 R202, R202 ;  /* 0x000000ca00ca7308 */ /* 0x000ff00000000800 */
[----:B------:R-:W5:Y:S01]  /*bcf0*/  MUFU.EX2 R197, R197 ;  /* 0x000000c500c57308 */ /* 0x000f620000000800 */
[C---:B-1----:R-:W-:Y:S07]  /*bd00*/  HMMA.16816.F32.BF16 R20, R52.reuse, R72, R20 ;  /* 0x000000483414723c */ /* 0x042fee0000041814 */
[----:B------:R-:W-:Y:S01]  /*bd10*/  MUFU.EX2 R198, R198 ;  /* 0x000000c600c67308 */ /* 0x000fe20000000800 */
[C---:B------:R-:W-:Y:S01]  /*bd20*/  HMMA.16816.F32.BF16 R24, R52.reuse, R74, R24 ;  /* 0x0000004a3418723c */ /* 0x040fe20000041818 */
[----:B------:R-:W1:Y:S06]  /*bd30*/  LDSM.16.MT88.4 R72, [R116+0xd400] ;  /* 0x00d400007448783b */ /* 0x000e6c0000004200 */
[----:B------:R-:W-:Y:S01]  /*bd40*/  MUFU.EX2 R187, R187 ;  /* 0x000000bb00bb7308 */ /* 0x000fe20000000800 */
[C---:B---3--:R-:W-:Y:S06]  /*bd50*/  HMMA.16816.F32.BF16 R36, R52.reuse, R64, R36 ;  /* 0x000000403424723c */ /* 0x048fec0000041824 */
[C---:B------:R-:W-:Y:S01]  /*bd60*/  HMMA.16816.F32.BF16 R40, R52.reuse, R66, R40 ;  /* 0x000000423428723c */ /* 0x040fe20000041828 */
[----:B------:R-:W3:Y:S01]  /*bd70*/  LDSM.16.MT88.4 R64, [R116+0x9800] ;  /* 0x009800007440783b */ /* 0x000ee20000004200 */
[----:B------:R-:W-:Y:S08]  /*bd80*/  MUFU.EX2 R200, R200 ;  /* 0x000000c800c87308 */ /* 0x000ff00000000800 */
[----:B------:R-:W5:Y:S08]  /*bd90*/  MUFU.EX2 R193, R193 ;  /* 0x000000c100c17308 */ /* 0x000f700000000800 */
[----:B------:R-:W-:Y:S08]  /*bda0*/  MUFU.EX2 R196, R196 ;  /* 0x000000c400c47308 */ /* 0x000ff00000000800 */
[----:B------:R-:W5:Y:S01]  /*bdb0*/  MUFU.EX2 R167, R167 ;  /* 0x000000a700a77308 */ /* 0x000f620000000800 */
[C---:B-1----:R-:W-:Y:S07]  /*bdc0*/  HMMA.16816.F32.BF16 R44, R52.reuse, R72, R44 ;  /* 0x00000048342c723c */ /* 0x042fee000004182c */
[----:B------:R-:W-:Y:S01]  /*bdd0*/  MUFU.EX2 R160, R160 ;  /* 0x000000a000a07308 */ /* 0x000fe20000000800 */
[----:B------:R-:W-:Y:S01]  /*bde0*/  HMMA.16816.F32.BF16 R48, R52, R74, R48 ;  /* 0x0000004a3430723c */ /* 0x000fe20000041830 */
[----:B------:R-:W1:Y:S06]  /*bdf0*/  LDSM.16.MT88.4 R72, [R168+0xb800] ;  /* 0x00b80000a848783b */ /* 0x000e6c0000004200 */
[----:B----4-:R-:W-:Y:S01]  /*be00*/  F2FP.BF16.F32.PACK_AB R52, R131, R136 ;  /* 0x000000888334723e */ /* 0x010fe200000010ff */
[----:B------:R-:W4:Y:S01]  /*be10*/  MUFU.EX2 R191, R191 ;  /* 0x000000bf00bf7308 */ /* 0x000f220000000800 */
[----:B--2---:R-:W-:-:S02]  /*be20*/  F2FP.BF16.F32.PACK_AB R53, R128, R129 ;  /* 0x000000818035723e */ /* 0x004fc400000010ff */
[----:B------:R-:W-:Y:S02]  /*be30*/  F2FP.BF16.F32.PACK_AB R54, R119, R126 ;  /* 0x0000007e7736723e */ /* 0x000fe400000010ff */
[----:B------:R-:W-:-:S03]  /*be40*/  F2FP.BF16.F32.PACK_AB R55, R117, R124 ;  /* 0x0000007c7537723e */ /* 0x000fc600000010ff */
[----:B------:R-:W-:Y:S04]  /*be50*/  MUFU.EX2 R158, R158 ;  /* 0x0000009e009e7308 */ /* 0x000fe80000000800 */
[C---:B---3--:R-:W-:Y:S04]  /*be60*/  HMMA.16816.F32.BF16 R12, R52.reuse, R64, R12 ;  /* 0x00000040340c723c */ /* 0x048fe8000004180c */
[----:B------:R-:W-:Y:S02]  /*be70*/  MUFU.EX2 R199, R199 ;  /* 0x000000c700c77308 */ /* 0x000fe40000000800 */
[C---:B------:R-:W-:Y:S01]  /*be80*/  HMMA.16816.F32.BF16 R16, R52.reuse, R66, R16 ;  /* 0x000000423410723c */ /* 0x040fe20000041810 */
[----:B------:R-:W2:Y:S05]  /*be90*/  LDSM.16.MT88.4 R64, [R116+0xd800] ;  /* 0x00d800007440783b */ /* 0x000eaa0000004200 */
[C---:B------:R-:W-:Y:S01]  /*bea0*/  HMMA.16816.F32.BF16 R4, R52.reuse, R68, R4 ;  /* 0x000000443404723c */ /* 0x040fe20000041804 */
[----:B------:R-:W-:Y:S05]  /*beb0*/  MUFU.EX2 R188, R188 ;  /* 0x000000bc00bc7308 */ /* 0x000fea0000000800 */
[C---:B------:R-:W-:Y:S01]  /*bec0*/  HMMA.16816.F32.BF16 R8, R52.reuse, R70, R8 ;  /* 0x000000463408723c */ /* 0x040fe20000041808 */
[----:B------:R-:W3:Y:S02]  /*bed0*/  LDSM.16.MT88.4 R68, [R116+0xb800] ;  /* 0x00b800007444783b */ /* 0x000ee40000004200 */
[----:B------:R-:W4:Y:S03]  /*bee0*/  MUFU.EX2 R159, R163 ;  /* 0x000000a3009f7308 */ /* 0x000f260000000800 */
[C---:B-1----:R-:W-:Y:S05]  /*bef0*/  HMMA.16816.F32.BF16 R20, R52.reuse, R72, R20 ;  /* 0x000000483414723c */ /* 0x042fea0000041814 */
[----:B------:R-:W-:Y:S01]  /*bf00*/  MUFU.EX2 R157, R157 ;  /* 0x0000009d009d7308 */ /* 0x000fe20000000800 */
[C---:B------:R-:W-:Y:S01]  /*bf10*/  HMMA.16816.F32.BF16 R24, R52.reuse, R74, R24 ;  /* 0x0000004a3418723c */ /* 0x040fe20000041818 */
[----:B------:R-:W1:Y:S06]  /*bf20*/  LDSM.16.MT88.4 R72, [R168+0xd800] ;  /* 0x00d80000a848783b */ /* 0x000e6c0000004200 */
[----:B------:R-:W4:Y:S08]  /*bf30*/  MUFU.EX2 R166, R166 ;  /* 0x000000a600a67308 */ /* 0x000f300000000800 */
[----:B------:R-:W-:Y:S01]  /*bf40*/  MUFU.EX2 R149, R149 ;  /* 0x0000009500957308 */ /* 0x000fe20000000800 */
[C---:B--2---:R-:W-:Y:S06]  /*bf50*/  HMMA.16816.F32.BF16 R44, R52.reuse, R64, R44 ;  /* 0x00000040342c723c */ /* 0x044fec000004182c */
[C---:B------:R-:W-:Y:S01]  /*bf60*/  HMMA.16816.F32.BF16 R48, R52.reuse, R66, R48 ;  /* 0x000000423430723c */ /* 0x040fe20000041830 */
[----:B------:R-:W2:Y:S01]  /*bf70*/  LDSM.16.MT88.4 R64, [R116+0x9c00] ;  /* 0x009c00007440783b */ /* 0x000ea20000004200 */
[----:B------:R-:W-:Y:S04]  /*bf80*/  MUFU.EX2 R138, R138 ;  /* 0x0000008a008a7308 */ /* 0x000fe80000000800 */
[C---:B---3--:R-:W-:Y:S04]  /*bf90*/  HMMA.16816.F32.BF16 R28, R52.reuse, R68, R28 ;  /* 0x00000044341c723c */ /* 0x048fe8000004181c */
[----:B------:R-:W-:Y:S02]  /*bfa0*/  MUFU.EX2 R143, R143 ;  /* 0x0000008f008f7308 */ /* 0x000fe40000000800 */
[C---:B------:R-:W-:Y:S01]  /*bfb0*/  HMMA.16816.F32.BF16 R32, R52.reuse, R70, R32 ;  /* 0x000000463420723c */ /* 0x040fe20000041820 */
[----:B------:R-:W3:Y:S05]  /*bfc0*/  LDSM.16.MT88.4 R68, [R168+0x9c00] ;  /* 0x009c0000a844783b */ /* 0x000eea0000004200 */
[C---:B-1----:R-:W-:Y:S01]  /*bfd0*/  HMMA.16816.F32.BF16 R36, R52.reuse, R72, R36 ;  /* 0x000000483424723c */ /* 0x042fe20000041824 */
[----:B------:R-:W-:Y:S05]  /*bfe0*/  MUFU.EX2 R142, R142 ;  /* 0x0000008e008e7308 */ /* 0x000fea0000000800 */
[----:B------:R-:W-:Y:S01]  /*bff0*/  HMMA.16816.F32.BF16 R40, R52, R74, R40 ;  /* 0x0000004a3428723c */ /* 0x000fe20000041828 */
[----:B------:R-:W1:Y:S06]  /*c000*/  LDSM.16.MT88.4 R72, [R168+0xbc00] ;  /* 0x00bc0000a848783b */ /* 0x000e6c0000004200 */
[----:B-----5:R-:W-:-:S02]  /*c010*/  F2FP.BF16.F32.PACK_AB R52, R197, R202 ;  /* 0x000000cac534723e */ /* 0x020fc400000010ff */
[----:B------:R-:W-:Y:S02]  /*c020*/  F2FP.BF16.F32.PACK_AB R53, R193, R200 ;  /* 0x000000c8c135723e */ /* 0x000fe400000010ff */
[----:B------:R-:W-:Y:S02]  /*c030*/  F2FP.BF16.F32.PACK_AB R54, R187, R198 ;  /* 0x000000c6bb36723e */ /* 0x000fe400000010ff */
[----:B------:R-:W-:-:S07]  /*c040*/  F2FP.BF16.F32.PACK_AB R55, R167, R196 ;  /* 0x000000c4a737723e */ /* 0x000fce00000010ff */
[C---:B--2---:R-:W-:Y:S06]  /*c050*/  HMMA.16816.F32.BF16 R12, R52.reuse, R64, R12 ;  /* 0x00000040340c723c */ /* 0x044fec000004180c */
[C---:B------:R-:W-:Y:S01]  /*c060*/  HMMA.16816.F32.BF16 R16, R52.reuse, R66, R16 ;  /* 0x000000423410723c */ /* 0x040fe20000041810 */
[----:B------:R-:W2:Y:S05]  /*c070*/  LDSM.16.MT88.4 R64, [R168+0xdc00] ;  /* 0x00dc0000a840783b */ /* 0x000eaa0000004200 */
[C---:B---3--:R-:W-:Y:S06]  /*c080*/  HMMA.16816.F32.BF16 R4, R52.reuse, R68, R4 ;  /* 0x000000443404723c */ /* 0x048fec0000041804 */
[C---:B------:R-:W-:Y:S01]  /*c090*/  HMMA.16816.F32.BF16 R8, R52.reuse, R70, R8 ;  /* 0x000000463408723c */ /* 0x040fe20000041808 */
[----:B------:R-:W3:Y:S05]  /*c0a0*/  LDSM.16.MT88.4 R68, [R116+0xbc00] ;  /* 0x00bc00007444783b */ /* 0x000eea0000004200 */
[C---:B-1----:R-:W-:Y:S06]  /*c0b0*/  HMMA.16816.F32.BF16 R20, R52.reuse, R72, R20 ;  /* 0x000000483414723c */ /* 0x042fec0000041814 */
[C---:B------:R-:W-:Y:S01]  /*c0c0*/  HMMA.16816.F32.BF16 R24, R52.reuse, R74, R24 ;  /* 0x0000004a3418723c */ /* 0x040fe20000041818 */
[----:B------:R-:W1:Y:S05]  /*c0d0*/  LDSM.16.MT88.4 R72, [R168+0xa000] ;  /* 0x00a00000a848783b */ /* 0x000e6a0000004200 */
[C---:B--2---:R-:W-:Y:S06]  /*c0e0*/  HMMA.16816.F32.BF16 R36, R52.reuse, R64, R36 ;  /* 0x000000403424723c */ /* 0x044fec0000041824 */
[C---:B------:R-:W-:Y:S01]  /*c0f0*/  HMMA.16816.F32.BF16 R40, R52.reuse, R66, R40 ;  /* 0x000000423428723c */ /* 0x040fe20000041828 */
[----:B------:R-:W2:Y:S05]  /*c100*/  LDSM.16.MT88.4 R64, [R116+0xdc00] ;  /* 0x00dc00007440783b */ /* 0x000eaa0000004200 */
[C---:B---3--:R-:W-:Y:S06]  /*c110*/  HMMA.16816.F32.BF16 R28, R52.reuse, R68, R28 ;  /* 0x00000044341c723c */ /* 0x048fec000004181c */
[----:B------:R-:W-:Y:S01]  /*c120*/  HMMA.16816.F32.BF16 R32, R52, R70, R32 ;  /* 0x000000463420723c */ /* 0x000fe20000041820 */
[----:B----4-:R-:W-:-:S02]  /*c130*/  F2FP.BF16.F32.PACK_AB R68, R191, R160 ;  /* 0x000000a0bf44723e */ /* 0x010fc400000010ff */
[----:B------:R-:W-:-:S04]  /*c140*/  F2FP.BF16.F32.PACK_AB R69, R159, R188 ;  /* 0x000000bc9f45723e */ /* 0x000fc800000010ff */
[----:B------:R-:W-:Y:S02]  /*c150*/  F2FP.BF16.F32.PACK_AB R70, R199, R158 ;  /* 0x0000009ec746723e */ /* 0x000fe400000010ff */
[----:B------:R-:W-:-:S07]  /*c160*/  F2FP.BF16.F32.PACK_AB R71, R166, R157 ;  /* 0x0000009da647723e */ /* 0x000fce00000010ff */
[C---:B-1----:R-:W-:Y:S01]  /*c170*/  HMMA.16816.F32.BF16 R112, R68.reuse, R72, R4 ;  /* 0x000000484470723c */ /* 0x042fe20000041804 */
[----:B------:R-:W1:Y:S05]  /*c180*/  LDSM.16.MT88.4 R4, [R168+0xe000] ;  /* 0x00e00000a804783b */ /* 0x000e6a0000004200 */
[C---:B------:R-:W-:Y:S06]  /*c190*/  HMMA.16816.F32.BF16 R8, R68.reuse, R74, R8 ;  /* 0x0000004a4408723c */ /* 0x040fec0000041808 */
[----:B------:R-:W-:Y:S06]  /*c1a0*/  HMMA.16816.F32.BF16 R12, R68, R76, R12 ;  /* 0x0000004c440c723c */ /* 0x000fec000004180c */
[C---:B--2---:R-:W-:Y:S06]  /*c1b0*/  HMMA.16816.F32.BF16 R44, R52.reuse, R64, R44 ;  /* 0x00000040342c723c */ /* 0x044fec000004182c */
[----:B------:R-:W-:Y:S01]  /*c1c0*/  HMMA.16816.F32.BF16 R48, R52, R66, R48 ;  /* 0x000000423430723c */ /* 0x000fe20000041830 */
[----:B------:R-:W2:Y:S04]  /*c1d0*/  LDSM.16.MT88.4 R52, [R116+0xc000] ;  /* 0x00c000007434783b */ /* 0x000ea80000004200 */
[----:B------:R-:W3:Y:S01]  /*c1e0*/  LDSM.16.MT88.4 R64, [R168+0xc000] ;  /* 0x00c00000a840783b */ /* 0x000ee20000004200 */
[C---:B------:R-:W-:Y:S03]  /*c1f0*/  HMMA.16816.F32.BF16 R16, R68.reuse, R78, R16 ;  /* 0x0000004e4410723c */ /* 0x040fe60000041810 */
[----:B------:R-:W-:Y:S03]  /*c200*/  LDSM.16.MT88.4 R76, [R168+0xe400] ;  /* 0x00e40000a84c783b */ /* 0x000fe60000004200 */
[C---:B-1----:R-:W-:Y:S06]  /*c210*/  HMMA.16816.F32.BF16 R36, R68.reuse, R4, R36 ;  /* 0x000000044424723c */ /* 0x042fec0000041824 */
[C---:B------:R-:W-:Y:S06]  /*c220*/  HMMA.16816.F32.BF16 R40, R68.reuse, R6, R40 ;  /* 0x000000064428723c */ /* 0x040fec0000041828 */
[C---:B--2---:R-:W-:Y:S06]  /*c230*/  HMMA.16816.F32.BF16 R28, R68.reuse, R52, R28 ;  /* 0x00000034441c723c */ /* 0x044fec000004181c */
[C---:B------:R-:W-:Y:S01]  /*c240*/  HMMA.16816.F32.BF16 R32, R68.reuse, R54, R32 ;  /* 0x000000364420723c */ /* 0x040fe20000041820 */
[----:B------:R-:W1:Y:S05]  /*c250*/  LDSM.16.MT88.4 R52, [R116+0xe000] ;  /* 0x00e000007434783b */ /* 0x000e6a0000004200 */
[C---:B---3--:R-:W-:Y:S06]  /*c260*/  HMMA.16816.F32.BF16 R20, R68.reuse, R64, R20 ;  /* 0x000000404414723c */ /* 0x048fec0000041814 */
[----:B------:R-:W-:Y:S01]  /*c270*/  HMMA.16816.F32.BF16 R24, R68, R66, R24 ;  /* 0x000000424418723c */ /* 0x000fe20000041818 */
[--C-:B------:R-:W-:Y:S01]  /*c280*/  FFMA.FTZ R64, R153, UR11, -R145.reuse ;  /* 0x0000000b99407c23 */ /* 0x100fe20008010891 */
[----:B------:R-:W-:-:S05]  /*c290*/  FFMA.FTZ R65, R156, UR11, -R145 ;  /* 0x0000000b9c417c23 */ /* 0x000fca0008010891 */
[--C-:B------:R-:W-:Y:S01]  /*c2a0*/  FFMA.FTZ R66, R150, UR11, -R145.reuse ;  /* 0x0000000b96427c23 */ /* 0x100fe20008010891 */
[----:B------:R-:W-:Y:S01]  /*c2b0*/  FFMA.FTZ R67, R154, UR11, -R145 ;  /* 0x0000000b9a437c23 */ /* 0x000fe20008010891 */
[----:B------:R-:W-:Y:S08]  /*c2c0*/  MUFU.EX2 R64, R64 ;  /* 0x0000004000407308 */ /* 0x000ff00000000800 */
[----:B------:R-:W-:Y:S08]  /*c2d0*/  MUFU.EX2 R66, R66 ;  /* 0x0000004200427308 */ /* 0x000ff00000000800 */
[----:B------:R-:W2:Y:S01]  /*c2e0*/  MUFU.EX2 R67, R67 ;  /* 0x0000004300437308 */ /* 0x000ea20000000800 */
[C---:B-1----:R-:W-:Y:S07]  /*c2f0*/  HMMA.16816.F32.BF16 R44, R68.reuse, R52, R44 ;  /* 0x00000034442c723c */ /* 0x042fee000004182c */
[----:B------:R-:W1:Y:S01]  /*c300*/  MUFU.EX2 R65, R65 ;  /* 0x0000004100417308 */ /* 0x000e620000000800 */
[----:B------:R-:W-:Y:S01]  /*c310*/  HMMA.16816.F32.BF16 R68, R68, R54, R48 ;  /* 0x000000364444723c */ /* 0x000fe20000041830 */
[----:B------:R-:W-:-:S06]  /*c320*/  FFMA.FTZ R52, R155, UR11, -R130 ;  /* 0x0000000b9b347c23 */ /* 0x000fcc0008010882 */
[----:B------:R-:W-:Y:S01]  /*c330*/  MUFU.EX2 R48, R147 ;  /* 0x0000009300307308 */ /* 0x000fe20000000800 */
[----:B------:R-:W-:Y:S01]  /*c340*/  FFMA.FTZ R49, R151, UR11, -R130 ;  /* 0x0000000b97317c23 */ /* 0x000fe20008010882 */
[----:B--2---:R-:W-:Y:S01]  /*c350*/  F2FP.BF16.F32.PACK_AB R4, R67, R66 ;  /* 0x000000424304723e */ /* 0x004fe200000010ff */
[--C-:B------:R-:W-:Y:S01]  /*c360*/  FFMA.FTZ R50, R135, UR11, -R145.reuse ;  /* 0x0000000b87327c23 */ /* 0x100fe20008010891 */
[----:B------:R-:W-:-:S04]  /*c370*/  FFMA.FTZ R51, R146, UR11, -R145 ;  /* 0x0000000b92337c23 */ /* 0x000fc80008010891 */
[----:B------:R-:W2:Y:S01]  /*c380*/  MUFU.EX2 R52, R52 ;  /* 0x0000003400347308 */ /* 0x000ea20000000800 */
[----:B-1----:R-:W-:-:S07]  /*c390*/  F2FP.BF16.F32.PACK_AB R6, R65, R64 ;  /* 0x000000404106723e */ /* 0x002fce00000010ff */
[----:B------:R-:W1:Y:S08]  /*c3a0*/  MUFU.EX2 R49, R49 ;  /* 0x0000003100317308 */ /* 0x000e700000000800 */
[----:B------:R-:W-:Y:S01]  /*c3b0*/  MUFU.EX2 R50, R50 ;  /* 0x0000003200327308 */ /* 0x000fe20000000800 */
[----:B--2---:R-:W-:-:S07]  /*c3c0*/  F2FP.BF16.F32.PACK_AB R5, R52, R149 ;  /* 0x000000953405723e */ /* 0x004fce00000010ff */
[----:B------:R-:W2:Y:S01]  /*c3d0*/  MUFU.EX2 R51, R51 ;  /* 0x0000003300337308 */ /* 0x000ea20000000800 */
[----:B-1----:R-:W-:-:S07]  /*c3e0*/  F2FP.BF16.F32.PACK_AB R7, R49, R48 ;  /* 0x000000303107723e */ /* 0x002fce00000010ff */
[C---:B------:R-:W-:Y:S06]  /*c3f0*/  HMMA.16816.F32.BF16 R112, R4.reuse, R108, R112 ;  /* 0x0000006c0470723c */ /* 0x040fec0000041870 */
[C---:B------:R-:W-:Y:S01]  /*c400*/  HMMA.16816.F32.BF16 R108, R4.reuse, R110, R8 ;  /* 0x0000006e046c723c */ /* 0x040fe20000041808 */
[----:B------:R-:W1:Y:S05]  /*c410*/  LDSM.16.MT88.4 R8, [R116+0xe400] ;  /* 0x00e400007408783b */ /* 0x000e6a0000004200 */
        /* <DEDUP_REMOVED lines=12> */
[--C-:B------:R-:W-:Y:S01]  /*c4e0*/  FFMA.FTZ R34, R62, UR11, -R130.reuse ;  /* 0x0000000b3e227c23 */ /* 0x100fe20008010882 */
[----:B------:R-:W-:Y:S01]  /*c4f0*/  MUFU.EX2 R30, R30 ;  /* 0x0000001e001e7308 */ /* 0x000fe20000000800 */
[C---:B------:R-:W-:Y:S01]  /*c500*/  HMMA.16816.F32.BF16 R100, R4.reuse, R102, R16 ;  /* 0x000000660464723c */ /* 0x040fe20000041810 */
[----:B------:R-:W4:Y:S05]  /*c510*/  LDSM.16.MT88.4 R16, [R168+0xc800] ;  /* 0x00c80000a810783b */ /* 0x000f2a0000004200 */
[C---:B------:R-:W-:Y:S01]  /*c520*/  HMMA.16816.F32.BF16 R80, R4.reuse, R76, R36 ;  /* 0x0000004c0450723c */ /* 0x040fe20000041824 */
[----:B------:R-:W5:Y:S05]  /*c530*/  MUFU.EX2 R33, R33 ;  /* 0x0000002100217308 */ /* 0x000f6a0000000800 */
[C---:B------:R-:W-:Y:S01]  /*c540*/  HMMA.16816.F32.BF16 R92, R4.reuse, R94, R24 ;  /* 0x0000005e045c723c */ /* 0x040fe20000041818 */
[----:B------:R-:W-:Y:S01]  /*c550*/  LDSM.16.MT88.4 R24, [R168+0xa800] ;  /* 0x00a80000a818783b */ /* 0x000fe20000004200 */
[--C-:B------:R-:W-:Y:S01]  /*c560*/  FFMA.FTZ R37, R122, UR11, -R130.reuse ;  /* 0x0000000b7a257c23 */ /* 0x100fe20008010882 */
[----:B------:R-:W-:Y:S01]  /*c570*/  MUFU.EX2 R31, R31 ;  /* 0x0000001f001f7308 */ /* 0x000fe20000000800 */
[--C-:B------:R-:W-:Y:S01]  /*c580*/  FFMA.FTZ R36, R63, UR11, -R130.reuse ;  /* 0x0000000b3f247c23 */ /* 0x100fe20008010882 */
[----:B------:R-:W-:Y:S01]  /*c590*/  FFMA.FTZ R39, R123, UR11, -R130 ;  /* 0x0000000b7b277c23 */ /* 0x000fe20008010882 */
[C---:B------:R-:W-:Y:S05]  /*c5a0*/  HMMA.16816.F32.BF16 R76, R4.reuse, R78, R40 ;  /* 0x0000004e044c723c */ /* 0x040fea0000041828 */
[----:B------:R-:W3:Y:S01]  /*c5b0*/  MUFU.EX2 R32, R32 ;  /* 0x0000002000207308 */ /* 0x000ee20000000800 */
[C---:B-1----:R-:W-:Y:S06]  /*c5c0*/  HMMA.16816.F32.BF16 R72, R4.reuse, R8, R44 ;  /* 0x000000080448723c */ /* 0x042fec000004182c */
[----:B------:R-:W-:Y:S01]  /*c5d0*/  HMMA.16816.F32.BF16 R68, R4, R10, R68 ;  /* 0x0000000a0444723c */ /* 0x000fe20000041844 */
[----:B--2---:R-:W-:Y:S01]  /*c5e0*/  F2FP.BF16.F32.PACK_AB R8, R51, R50 ;  /* 0x000000323308723e */ /* 0x004fe200000010ff */
[----:B------:R-:W1:Y:S01]  /*c5f0*/  LDSM.16.MT88.4 R4, [R168+0xe800] ;  /* 0x00e80000a804783b */ /* 0x000e620000004200 */
[----:B-----5:R-:W-:Y:S01]  /*c600*/  F2FP.BF16.F32.PACK_AB R9, R33, R30 ;  /* 0x0000001e2109723e */ /* 0x020fe200000010ff */
[----:B------:R-:W2:Y:S03]  /*c610*/  MUFU.EX2 R35, R152 ;  /* 0x0000009800237308 */ /* 0x000ea60000000800 */
[----:B------:R-:W-:-:S02]  /*c620*/  F2FP.BF16.F32.PACK_AB R10, R28, R29 ;  /* 0x0000001d1c0a723e */ /* 0x000fc400000010ff */
[----:B---3--:R-:W-:-:S03]  /*c630*/  F2FP.BF16.F32.PACK_AB R11, R32, R31 ;  /* 0x0000001f200b723e */ /* 0x008fc600000010ff */
[----:B------:R-:W-:Y:S04]  /*c640*/  MUFU.EX2 R34, R34 ;  /* 0x0000002200227308 */ /* 0x000fe80000000800 */
[C---:B------:R-:W-:Y:S04]  /*c650*/  HMMA.16816.F32.BF16 R104, R8.reuse, R20, R104 ;  /* 0x000000140868723c */ /* 0x040fe80000041868 */
[----:B------:R-:W3:Y:S02]  /*c660*/  MUFU.EX2 R37, R37 ;  /* 0x0000002500257308 */ /* 0x000ee40000000800 */
[C---:B------:R-:W-:Y:S01]  /*c670*/  HMMA.16816.F32.BF16 R100, R8.reuse, R22, R100 ;  /* 0x000000160864723c */ /* 0x040fe20000041864 */
[----:B------:R-:W5:Y:S05]  /*c680*/  LDSM.16.MT88.4 R20, [R116+0xe800] ;  /* 0x00e800007414783b */ /* 0x000f6a0000004200 */
[----:B------:R-:W-:Y:S01]  /*c690*/  MUFU.EX2 R36, R36 ;  /* 0x0000002400247308 */ /* 0x000fe20000000800 */
[C---:B----4-:R-:W-:Y:S06]  /*c6a0*/  HMMA.16816.F32.BF16 R96, R8.reuse, R16, R96 ;  /* 0x000000100860723c */ /* 0x050fec0000041860 */
[C---:B------:R-:W-:Y:S01]  /*c6b0*/  HMMA.16816.F32.BF16 R92, R8.reuse, R18, R92 ;  /* 0x00000012085c723c */ /* 0x040fe2000004185c */
[----:B------:R-:W4:Y:S01]  /*c6c0*/  LDSM.16.MT88.4 R16, [R116+0xac00] ;  /* 0x00ac00007410783b */ /* 0x000f220000004200 */
[----:B------:R-:W4:Y:S04]  /*c6d0*/  MUFU.EX2 R39, R39 ;  /* 0x0000002700277308 */ /* 0x000f280000000800 */
[C---:B------:R-:W-:Y:S06]  /*c6e0*/  HMMA.16816.F32.BF16 R88, R8.reuse, R12, R88 ;  /* 0x0000000c0858723c */ /* 0x040fec0000041858 */
[C---:B-1----:R-:W-:Y:S06]  /*c6f0*/  HMMA.16816.F32.BF16 R80, R8.reuse, R4, R80 ;  /* 0x000000040850723c */ /* 0x042fec0000041850 */
[----:B------:R-:W-:Y:S01]  /*c700*/  HMMA.16816.F32.BF16 R84, R8, R14, R84 ;  /* 0x0000000e0854723c */ /* 0x000fe20000041854 */
[----:B------:R-:W-:Y:S01]  /*c710*/  FADD.FTZ R5, R61, R60 ;  /* 0x0000003c3d057221 */ /* 0x000fe20000010000 */
[----:B------:R-:W1:Y:S01]  /*c720*/  LDSM.16.MT88.4 R12, [R168+0xcc00] ;  /* 0x00cc0000a80c783b */ /* 0x000e620000004200 */
[----:B--2---:R-:W-:-:S02]  /*c730*/  F2FP.BF16.F32.PACK_AB R4, R35, R138 ;  /* 0x0000008a2304723e */ /* 0x004fc400000010ff */
[----:B------:R-:W-:Y:S01]  /*c740*/  FADD.FTZ R5, R2, R5 ;  /* 0x0000000502057221 */ /* 0x000fe20000010000 */
[C---:B------:R-:W-:Y:S03]  /*c750*/  HMMA.16816.F32.BF16 R112, R8.reuse, R24, R112 ;  /* 0x000000180870723c */ /* 0x040fe60000041870 */
[----:B------:R-:W-:Y:S01]  /*c760*/  FADD.FTZ R136, R136, R5 ;  /* 0x0000000588887221 */ /* 0x000fe20000010000 */
[----:B---3--:R-:W-:Y:S02]  /*c770*/  F2FP.BF16.F32.PACK_AB R5, R37, R34 ;  /* 0x000000222505723e */ /* 0x008fe400000010ff */
[----:B-----5:R-:W-:Y:S01]  /*c780*/  HMMA.16816.F32.BF16 R72, R8, R20, R72 ;  /* 0x000000140848723c */ /* 0x020fe20000041848 */
[----:B------:R-:W-:-:S04]  /*c790*/  FADD.FTZ R131, R131, R136 ;  /* 0x0000008883837221 */ /* 0x000fc80000010000 */
[----:B------:R-:W-:Y:S01]  /*c7a0*/  FADD.FTZ R126, R126, R131 ;  /* 0x000000837e7e7221 */ /* 0x000fe20000010000 */
[C---:B------:R-:W-:Y:S01]  /*c7b0*/  HMMA.16816.F32.BF16 R108, R8.reuse, R26, R108 ;  /* 0x0000001a086c723c */ /* 0x040fe2000004186c */
[----:B------:R-:W-:Y:S01]  /*c7c0*/  FADD.FTZ R21, R129, R0 ;  /* 0x0000000081157221 */ /* 0x000fe20000010000 */
[----:B------:R-:W2:Y:S01]  /*c7d0*/  LDSM.16.MT88.4 R24, [R168+0xac00] ;  /* 0x00ac0000a818783b */ /* 0x000ea20000004200 */
[----:B------:R-:W-:Y:S02]  /*c7e0*/  FADD.FTZ R119, R119, R126 ;  /* 0x0000007e77777221 */ /* 0x000fe40000010000 */
[----:B------:R-:W-:Y:S01]  /*c7f0*/  FADD.FTZ R21, R128, R21 ;  /* 0x0000001580157221 */ /* 0x000fe20000010000 */
[----:B------:R-:W-:Y:S01]  /*c800*/  HMMA.16816.F32.BF16 R76, R8, R6, R76 ;  /* 0x00000006084c723c */ /* 0x000fe2000004184c */
[----:B------:R-:W-:Y:S02]  /*c810*/  FADD.FTZ R202, R202, R119 ;  /* 0x00000077caca7221 */ /* 0x000fe40000010000 */
[----:B------:R-:W-:-:S02]  /*c820*/  FADD.FTZ R124, R124, R21 ;  /* 0x000000157c7c7221 */ /* 0x000fc40000010000 */
[----:B------:R-:W-:Y:S01]  /*c830*/  FADD.FTZ R197, R197, R202 ;  /* 0x000000cac5c57221 */ /* 0x000fe20000010000 */
[----:B------:R-:W-:Y:S01]  /*c840*/  HMMA.16816.F32.BF16 R68, R8, R22, R68 ;  /* 0x000000160844723c */ /* 0x000fe20000041844 */
[----:B------:R-:W3:Y:S01]  /*c850*/  LDSM.16.MT88.4 R8, [R116+0xcc00] ;  /* 0x00cc00007408783b */ /* 0x000ee20000004200 */
[----:B------:R-:W-:Y:S01]  /*c860*/  FADD.FTZ R117, R117, R124 ;  /* 0x0000007c75757221 */ /* 0x000fe20000010000 */
[----:B------:R-:W-:Y:S01]  /*c870*/  FADD.FTZ R198, R198, R197 ;  /* 0x000000c5c6c67221 */ /* 0x000fe20000010000 */
[----:B------:R-:W-:Y:S02]  /*c880*/  F2FP.BF16.F32.PACK_AB R6, R142, R143 ;  /* 0x0000008f8e06723e */ /* 0x000fe400000010ff */
[----:B------:R-:W-:Y:S01]  /*c890*/  FADD.FTZ R200, R200, R117 ;  /* 0x00000075c8c87221 */ /* 0x000fe20000010000 */
[----:B----4-:R-:W-:Y:S01]  /*c8a0*/  F2FP.BF16.F32.PACK_AB R7, R39, R36 ;  /* 0x000000242707723e */ /* 0x010fe200000010ff */
[----:B------:R-:W-:Y:S02]  /*c8b0*/  FADD.FTZ R187, R187, R198 ;  /* 0x000000c6bbbb7221 */ /* 0x000fe40000010000 */
[----:B------:R-:W-:-:S02]  /*c8c0*/  FADD.FTZ R193, R193, R200 ;  /* 0x000000c8c1c17221 */ /* 0x000fc40000010000 */
[----:B------:R-:W-:Y:S02]  /*c8d0*/  FADD.FTZ R160, R160, R187 ;  /* 0x000000bba0a07221 */ /* 0x000fe40000010000 */
[----:B------:R-:W-:Y:S01]  /*c8e0*/  FADD.FTZ R196, R196, R193 ;  /* 0x000000c1c4c47221 */ /* 0x000fe20000010000 */
[C---:B------:R-:W-:Y:S01]  /*c8f0*/  HMMA.16816.F32.BF16 R104, R4.reuse, R16, R104 ;  /* 0x000000100468723c */ /* 0x040fe20000041868 */
[----:B------:R-:W-:Y:S02]  /*c900*/  FADD.FTZ R191, R191, R160 ;  /* 0x000000a0bfbf7221 */ /* 0x000fe40000010000 */
[----:B------:R-:W-:Y:S02]  /*c910*/  FADD.FTZ R167, R167, R196 ;  /* 0x000000c4a7a77221 */ /* 0x000fe40000010000 */
[----:B------:R-:W-:Y:S01]  /*c920*/  FADD.FTZ R158, R158, R191 ;  /* 0x000000bf9e9e7221 */ /* 0x000fe20000010000 */
[----:B------:R-:W-:Y:S01]  /*c930*/  HMMA.16816.F32.BF16 R100, R4, R18, R100 ;  /* 0x000000120464723c */ /* 0x000fe20000041864 */
[----:B------:R-:W-:Y:S01]  /*c940*/  FADD.FTZ R0, R188, R167 ;  /* 0x000000a7bc007221 */ /* 0x000fe20000010000 */
[----:B------:R-:W4:Y:S01]  /*c950*/  LDSM.16.MT88.4 R16, [R168+0xec00] ;  /* 0x00ec0000a810783b */ /* 0x000f220000004200 */
[----:B------:R-:W-:-:S02]  /*c960*/  FADD.FTZ R199, R199, R158 ;  /* 0x0000009ec7c77221 */ /* 0x000fc40000010000 */
[----:B------:R-:W-:Y:S01]  /*c970*/  FADD.FTZ R0, R159, R0 ;  /* 0x000000009f007221 */ /* 0x000fe20000010000 */
[C---:B-1----:R-:W-:Y:S01]  /*c980*/  HMMA.16816.F32.BF16 R96, R4.reuse, R12, R96 ;  /* 0x0000000c0460723c */ /* 0x042fe20000041860 */
[----:B------:R-:W-:Y:S02]  /*c990*/  FADD.FTZ R66, R66, R199 ;  /* 0x000000c742427221 */ /* 0x000fe40000010000 */
[----:B------:R-:W-:Y:S02]  /*c9a0*/  FADD.FTZ R157, R157, R0 ;  /* 0x000000009d9d7221 */ /* 0x000fe40000010000 */
[----:B------:R-:W-:Y:S01]  /*c9b0*/  FADD.FTZ R67, R67, R66 ;  /* 0x0000004243437221 */ /* 0x000fe20000010000 */
[----:B------:R-:W-:Y:S01]  /*c9c0*/  HMMA.16816.F32.BF16 R92, R4, R14, R92 ;  /* 0x0000000e045c723c */ /* 0x000fe2000004185c */
[----:B------:R-:W1:Y:S01]  /*c9d0*/  LDSM.16.MT88.4 R12, [R116+0xec00] ;  /* 0x00ec0000740c783b */ /* 0x000e620000004200 */
[----:B------:R-:W-:Y:S01]  /*c9e0*/  FADD.FTZ R166, R166, R157 ;  /* 0x0000009da6a67221 */ /* 0x000fe20000010000 */
[----:B------:R-:W-:-:S03]  /*c9f0*/  FADD.FTZ R64, R64, R67 ;  /* 0x0000004340407221 */ /* 0x000fc60000010000 */
[----:B--2---:R-:W-:Y:S01]  /*ca00*/  HMMA.16816.F32.BF16 R112, R4, R24, R112 ;  /* 0x000000180470723c */ /* 0x004fe20000041870 */
[----:B------:R-:W-:-:S04]  /*ca10*/  FADD.FTZ R65, R65, R64 ;  /* 0x0000004041417221 */ /* 0x000fc80000010000 */
[----:B------:R-:W-:Y:S01]  /*ca20*/  FADD.FTZ R0, R50, R65 ;  /* 0x0000004132007221 */ /* 0x000fe20000010000 */
[----:B---3--:R-:W-:Y:S03]  /*ca30*/  HMMA.16816.F32.BF16 R88, R4, R8, R88 ;  /* 0x000000080458723c */ /* 0x008fe60000041858 */
[----:B------:R-:W-:-:S03]  /*ca40*/  FADD.FTZ R0, R51, R0 ;  /* 0x0000000033007221 */ /* 0x000fc60000010000 */
[----:B------:R-:W-:Y:S01]  /*ca50*/  HMMA.16816.F32.BF16 R84, R4, R10, R84 ;  /* 0x0000000a0454723c */ /* 0x000fe20000041854 */
[----:B------:R-:W-:-:S04]  /*ca60*/  FADD.FTZ R9, R149, R166 ;  /* 0x000000a695097221 */ /* 0x000fc80000010000 */
[----:B------:R-:W-:Y:S01]  /*ca70*/  FADD.FTZ R9, R52, R9 ;  /* 0x0000000934097221 */ /* 0x000fe20000010000 */
[C---:B------:R-:W-:Y:S03]  /*ca80*/  HMMA.16816.F32.BF16 R108, R4.reuse, R26, R108 ;  /* 0x0000001a046c723c */ /* 0x040fe6000004186c */
[----:B------:R-:W-:Y:S01]  /*ca90*/  FADD.FTZ R48, R48, R9 ;  /* 0x0000000930307221 */ /* 0x000fe20000010000 */
[----:B------:R-:W-:Y:S01]  /*caa0*/  FADD.FTZ R9, R29, R0 ;  /* 0x000000001d097221 */ /* 0x000fe20000010000 */
[----:B------:R-:W-:Y:S01]  /*cab0*/  MOV R0, R3 ;  /* 0x0000000300007202 */ /* 0x000fe20000000f00 */
[----:B----4-:R-:W-:Y:S01]  /*cac0*/  HMMA.16816.F32.BF16 R80, R4, R16, R80 ;  /* 0x000000100450723c */ /* 0x010fe20000041850 */
[----:B------:R-:W-:Y:S01]  /*cad0*/  FADD.FTZ R49, R49, R48 ;  /* 0x0000003031317221 */ /* 0x000fe20000010000 */
[----:B------:R-:W-:-:S03]  /*cae0*/  FADD.FTZ R9, R28, R9 ;  /* 0x000000091c097221 */ /* 0x000fc60000010000 */
[----:B------:R-:W-:Y:S01]  /*caf0*/  FADD.FTZ R2, R30, R49 ;  /* 0x000000311e027221 */ /* 0x000fe20000010000 */
[C---:B------:R-:W-:Y:S01]  /*cb00*/  HMMA.16816.F32.BF16 R76, R4.reuse, R18, R76 ;  /* 0x00000012044c723c */ /* 0x040fe2000004184c */
[----:B------:R-:W-:Y:S02]  /*cb10*/  FADD.FTZ R138, R138, R9 ;  /* 0x000000098a8a7221 */ /* 0x000fe40000010000 */
[----:B------:R-:W-:Y:S02]  /*cb20*/  FADD.FTZ R2, R33, R2 ;  /* 0x0000000221027221 */ /* 0x000fe40000010000 */
        /* <DEDUP_REMOVED lines=8> */
[----:B------:R-:W-:-:S04]  /*cbb0*/  FADD.FTZ R34, R34, R11 ;  /* 0x0000000b22227221 */ /* 0x000fc80000010000 */
[----:B------:R-:W-:-:S04]  /*cbc0*/  FADD.FTZ R37, R37, R34 ;  /* 0x0000002225257221 */ /* 0x000fc80000010000 */
[----:B------:R-:W-:-:S04]  /*cbd0*/  FADD.FTZ R36, R36, R37 ;  /* 0x0000002524247221 */ /* 0x000fc80000010000 */
[----:B------:R-:W-:-:S09]  /*cbe0*/  FADD.FTZ R192, R39, R36 ;  /* 0x0000002427c07221 */ /* 0x000fd20000010000 */
.L_x_787:
        /* <DEDUP_REMOVED lines=8> */
[----:B------:R-:W-:Y:S01]  /*cc70*/  ULDC UR4, c[0x0][0x2ec] ;  /* 0x0000bb0000047ab9 */ /* 0x000fe20000000800 */
[----:B------:R-:W-:-:S05]  /*cc80*/  ULDC UR7, c[0x0][0x248] ;  /* 0x0000920000077ab9 */ /* 0x000fca0000000800 */
.L_x_799:
        /* <DEDUP_REMOVED lines=10> */
[----:B------:R-:W-:Y:S04]  /*cd30*/  SHF.L.U32 R9, R179, 0x7, RZ ;  /* 0x00000007b3097819 */ /* 0x000fe800000006ff */
[----:B------:R-:W-:Y:S01]  /*cd40*/  IABS R6, R9 ;  /* 0x0000000900067213 */ /* 0x000fe20000000000 */
[----:B------:R-:W-:Y:S05]  /*cd50*/  VIADD R5, R9, 0xffffff80 ;  /* 0xffffff8009057836 */ /* 0x000fea0000000000 */
[----:B------:R-:W-:Y:S02]  /*cd60*/  IABS R7, R5 ;  /* 0x0000000500077213 */ /* 0x000fe40000000000 */
[-C--:B-1----:R-:W-:Y:S02]  /*cd70*/  IABS R3, R0.reuse ;  /* 0x0000000000037213 */ /* 0x082fe40000000000 */
[-C--:B------:R-:W-:Y:S02]  /*cd80*/  LOP3.LUT R5, R5, R0.reuse, RZ, 0x3c, !PT ;  /* 0x0000000005057212 */ /* 0x080fe400078e3cff */
[----:B------:R-:W1:Y:S01]  /*cd90*/  I2F.RP R4, R3 ;  /* 0x0000000300047306 */ /* 0x000e620000209400 */
[----:B------:R-:W-:Y:S09]  /*cda0*/  LOP3.LUT R9, R9, R0, RZ, 0x3c, !PT ;  /* 0x0000000009097212 */ /* 0x000ff200078e3cff */
[----:B-1----:R-:W1:Y:S02]  /*cdb0*/  MUFU.RCP R2, R4 ;  /* 0x0000000400027308 */ /* 0x002e640000001000 */
[----:B-1----:R-:W-:Y:S08]  /*cdc0*/  VIADD R10, R2, 0xffffffe ;  /* 0x0ffffffe020a7836 */ /* 0x002ff00000000000 */
[----:B------:R-:W1:Y:S02]  /*cdd0*/  F2I.FTZ.U32.TRUNC.NTZ R11, R10 ;  /* 0x0000000a000b7305 */ /* 0x000e64000021f000 */
[--C-:B-1----:R-:W-:Y:S02]  /*cde0*/  IMAD.MOV R2, RZ, RZ, -R11.reuse ;  /* 0x000000ffff027224 */ /* 0x102fe400078e0a0b */
[----:B------:R-:W-:Y:S02]  /*cdf0*/  IMAD.MOV.U32 R10, RZ, RZ, RZ ;  /* 0x000000ffff0a7224 */ /* 0x000fe400078e00ff */
[----:B------:R-:W-:Y:S04]  /*ce00*/  IMAD R2, R2, R3, RZ ;  /* 0x0000000302027224 */ /* 0x000fe800078e02ff */
[----:B------:R-:W-:Y:S06]  /*ce10*/  IMAD.HI.U32 R2, R11, R2, R10 ;  /* 0x000000020b027227 */ /* 0x000fec00078e000a */
[C---:B------:R-:W-:Y:S04]  /*ce20*/  IMAD.HI.U32 R8, R2.reuse, R7, RZ ;  /* 0x0000000702087227 */ /* 0x040fe800078e00ff */
[----:B------:R-:W-:Y:S01]  /*ce30*/  IMAD.HI.U32 R2, R2, R6, RZ ;  /* 0x0000000602027227 */ /* 0x000fe200078e00ff */
[C---:B------:R-:W-:Y:S05]  /*ce40*/  IADD3 R4, -R8.reuse, RZ, RZ ;  /* 0x000000ff08047210 */ /* 0x040fea0007ffe1ff */
        /* <DEDUP_REMOVED lines=11> */
[----:B------:R-:W-:Y:S01]  /*cf00*/  ISETP.GE.U32.AND P0, PT, R6, R3, PT ;  /* 0x000000030600720c */ /* 0x000fe20003f06070 */
[----:B------:R-:W1:Y:S06]  /*cf10*/  LDC.64 R4, c[0x0][0x250] ;  /* 0x00009400ff047b82 */ /* 0x000e6c0000000a00 */
[----:B------:R-:W-:Y:S02]  /*cf20*/  @P5 IADD3 R8, R8, 0x1, RZ ;  /* 0x0000000108085810 */ /* 0x000fe40007ffe0ff */
[----:B------:R-:W-:Y:S02]  /*cf30*/  ISETP.GE.AND P5, PT, R9, RZ, PT ;  /* 0x000000ff0900720c */ /* 0x000fe40003fa6270 */
[----:B------:R-:W-:Y:S01]  /*cf40*/  LOP3.LUT R9, RZ, R0, RZ, 0x33, !PT ;  /* 0x00000000ff097212 */ /* 0x000fe200078e33ff */
[----:B------:R-:W-:Y:S02]  /*cf50*/  @!P1 IMAD.MOV R8, RZ, RZ, -R8 ;  /* 0x000000ffff089224 */ /* 0x000fe400078e0a08 */
[----:B------:R-:W-:Y:S01]  /*cf60*/  @P0 VIADD R2, R2, 0x1 ;  /* 0x0000000102020836 */ /* 0x000fe20000000000 */
[----:B------:R-:W-:Y:S04]  /*cf70*/  ISETP.NE.AND P0, PT, R0, RZ, PT ;  /* 0x000000ff0000720c */ /* 0x000fe80003f05270 */
[----:B------:R-:W-:Y:S03]  /*cf80*/  SEL R3, R9, R8, !P0 ;  /* 0x0000000809037207 */ /* 0x000fe60004000000 */
        /* <DEDUP_REMOVED lines=12> */
[-C--:B-1----:R-:W-:Y:S02]  /*d050*/  IMAD R0, R11, R4.reuse, RZ ;  /* 0x000000040b007224 */ /* 0x082fe400078e02ff */
[C---:B------:R-:W-:Y:S04]  /*d060*/  IMAD.WIDE.U32 R10, R9.reuse, R4, RZ ;  /* 0x00000004090a7225 */ /* 0x040fe800078e00ff */
[----:B------:R-:W-:Y:S04]  /*d070*/  IMAD R0, R9, R5, R0 ;  /* 0x0000000509007224 */ /* 0x000fe800078e0200 */
[----:B------:R-:W-:Y:S01]  /*d080*/  IMAD.IADD R11, R11, 0x1, R0 ;  /* 0x000000010b0b7824 */ /* 0x000fe200078e0200 */
[----:B--2---:R-:W-:Y:S04]  /*d090*/  IADD3 R6, -R7, R6, RZ ;  /* 0x0000000607067210 */ /* 0x004fe80007ffe1ff */
[----:B------:R-:W-:Y:S01]  /*d0a0*/  SHF.R.S32.HI R5, RZ, 0x1f, R6 ;  /* 0x0000001fff057819 */ /* 0x000fe20000011406 */
[CC--:B---3--:R-:W-:Y:S04]  /*d0b0*/  IMAD.WIDE.U32 R10, R6.reuse, R2.reuse, R10 ;  /* 0x00000002060a7225 */ /* 0x0c8fe800078e000a */
[----:B------:R-:W-:Y:S04]  /*d0c0*/  IMAD R5, R5, R2, RZ ;  /* 0x0000000205057224 */ /* 0x000fe800078e02ff */
[----:B------:R-:W-:Y:S05]  /*d0d0*/  IMAD R5, R6, R3, R5 ;  /* 0x0000000306057224 */ /* 0x000fea00078e0205 */
[----:B------:R-:W-:Y:S07]  /*d0e0*/  IADD3 R3, R11, R5, RZ ;  /* 0x000000050b037210 */ /* 0x000fee0007ffe0ff */
.L_x_796:
[C---:B------:R-:W-:Y:S01]  /*d0f0*/  LEA R196, P1, R10.reuse, R194, 0x1 ;  /* 0x000000c20ac47211 */ /* 0x040fe200078208ff */
[----:B------:R-:W-:Y:S01]  /*d100*/  @P4 STS [R180+0x9000], RZ ;  /* 0x009000ffb4004388 */ /* 0x000fe20000000800 */
[----:B------:R-:W-:Y:S02]  /*d110*/  IADD3 R65, P0, R177, R10, RZ ;  /* 0x0000000ab1417210 */ /* 0x000fe40007f1e0ff */
[----:B------:R-:W-:Y:S03]  /*d120*/  LEA.HI.X R197, R10, R195, R3, 0x1, P1 ;  /* 0x000000c30ac57211 */ /* 0x000fe600008f0c03 */
[----:B------:R-:W-:Y:S01]  /*d130*/  @P4 STS [R180+0x9004], RZ ;  /* 0x009004ffb4004388 */ /* 0x000fe20000000800 */
[CC--:B------:R-:W-:Y:S02]  /*d140*/  @!P4 LEA R198, P5, R65.reuse, R194.reuse, 0x1 ;  /* 0x000000c241c6c211 */ /* 0x0c0fe400078a08ff */
[C---:B------:R-:W-:Y:S03]  /*d150*/  IADD3.X R2, R176.reuse, R3, RZ, P0, !PT ;  /* 0x00000003b0027210 */ /* 0x040fe600007fe4ff */
[----:B------:R-:W-:Y:S01]  /*d160*/  @P4 STS.64 [R180+0x9008], RZ ;  /* 0x009008ffb4004388 */ /* 0x000fe20000000a00 */
[CC--:B------:R-:W-:Y:S02]  /*d170*/  @!P3 LEA R66, P1, R65.reuse, R194.reuse, 0x1 ;  /* 0x000000c24142b211 */ /* 0x0c0fe400078208ff */
[CCC-:B------:R-:W-:Y:S03]  /*d180*/  @!P4 LEA.HI.X R199, R65.reuse, R195.reuse, R2.reuse, 0x1, P5 ;  /* 0x000000c341c7c211 */ /* 0x1c0fe600028f0c02 */
[----:B------:R-:W-:Y:S01]  /*d190*/  @!PT LDS RZ, [RZ] ;  /* 0x00000000fffff984 */ /* 0x000fe20000000800 */
[----:B------:R-:W-:Y:S01]  /*d1a0*/  @!PT LDS RZ, [RZ] ;  /* 0x00000000fffff984 */ /* 0x000fe20000000800 */
[----:B------:R-:W-:Y:S01]  /*d1b0*/  @!PT LDS RZ, [RZ] ;  /* 0x00000000fffff984 */ /* 0x000fe20000000800 */
[----:B------:R-:W-:Y:S01]  /*d1c0*/  @!P4 LDGSTS.E.BYPASS.LTC128B.128 [R180+0x9000], desc[UR12][R196.64] ;  /* 0x09000000c4b4cfae */ /* 0x000fe2000b901d4c */
[C-C-:B------:R-:W-:Y:S02]  /*d1d0*/  @!P3 LEA.HI.X R67, R65.reuse, R195, R2.reuse, 0x1, P1 ;  /* 0x000000c34143b211 */ /* 0x140fe400008f0c02 */
[----:B------:R-:W-:Y:S03]  /*d1e0*/  @!P2 LEA R64, P0, R65, R194, 0x1 ;  /* 0x000000c24140a211 */ /* 0x000fe600078008ff */
[----:B------:R-:W-:Y:S01]  /*d1f0*/  @P3 STS.128 [R180+0xb000], RZ ;  /* 0x00b000ffb4003388 */ /* 0x000fe20000000c00 */
[----:B------:R-:W-:Y:S02]  /*d200*/  IADD3 R3, P5, R177, R65, RZ ;  /* 0x00000041b1037210 */ /* 0x000fe40007fbe0ff */
[-C--:B------:R-:W-:Y:S03]  /*d210*/  @!P2 LEA.HI.X R65, R65, R195.reuse, R2, 0x1, P0 ;  /* 0x000000c34141a211 */ /* 0x080fe600000f0c02 */
[----:B------:R-:W-:Y:S01]  /*d220*/  @!PT LDS RZ, [RZ] ;  /* 0x00000000fffff984 */ /* 0x000fe20000000800 */
[----:B------:R-:W-:Y:S01]  /*d230*/  @!PT LDS RZ, [RZ] ;  /* 0x00000000fffff984 */ /* 0x000fe20000000800 */
[----:B------:R-:W-:Y:S01]  /*d240*/  @!PT LDS RZ, [RZ] ;  /* 0x00000000fffff984 */ /* 0x000fe20000000800 */
[----:B------:R-:W-:Y:S01]  /*d250*/  @!P3 LDGSTS.E.BYPASS.LTC128B.128 [R180+0xb000], desc[UR12][R196.64+0x40] ;  /* 0x0b000040c4b4bfae */ /* 0x000fe2000b901d4c */
[C---:B------:R-:W-:Y:S02]  /*d260*/  IADD3.X R2, R176.reuse, R2, RZ, P5, !PT ;  /* 0x00000002b0027210 */ /* 0x040fe40002ffe4ff */
[CC--:B------:R-:W-:Y:S03]  /*d270*/  @!P4 LEA R204, P5, R3.reuse, R194.reuse, 0x1 ;  /* 0x000000c203ccc211 */ /* 0x0c0fe600078a08ff */
[----:B------:R-:W-:Y:S01]  /*d280*/  @P2 STS.128 [R180+0xd000], RZ ;  /* 0x00d000ffb4002388 */ /* 0x000fe20000000c00 */
        /* <DEDUP_REMOVED lines=15> */
[----:B------:R-:W-:Y:S02]  /*d380*/  IADD3.X R2, R176, R2, RZ, P5, !PT ;  /* 0x00000002b0027210 */ /* 0x000fe40002ffe4ff */
        /* <DEDUP_REMOVED lines=8> */
[CCC-:B------:R-:W-:Y:S02]  /*d410*/  @!P3 LEA.HI.X R207, R0.reuse, R195.reuse, R2.reuse, 0x1, P1 ;  /* 0x000000c300cfb211 */ /* 0x1c0fe400008f0c02 */
[C---:B------:R-:W-:Y:S03]  /*d420*/  @!P2 LEA R194, P0, R0.reuse, R194, 0x1 ;  /* 0x000000c200c2a211 */ /* 0x040fe600078008ff */
[----:B------:R-:W-:Y:S01]  /*d430*/  @P2 STS.128 [R180+0xd800], RZ ;  /* 0x00d800ffb4002388 */ /* 0x000fe20000000c00 */
[----:B------:R-:W-:Y:S05]  /*d440*/  @!P2 LEA.HI.X R195, R0, R195, R2, 0x1, P0 ;  /* 0x000000c300c3a211 */ /* 0x000fea00000f0c02 */
[----:B------:R-:W-:Y:S01]  /*d450*/  @!PT LDS RZ, [RZ] ;  /* 0x00000000fffff984 */ /* 0x000fe20000000800 */
[----:B------:R-:W-:Y:S01]  /*d460*/  @!PT LDS RZ, [RZ] ;  /* 0x00000000fffff984 */ /* 0x000fe20000000800 */
[----:B------:R-:W-:Y:S01]  /*d470*/  @!PT LDS RZ, [RZ] ;  /* 0x00000000fffff984 */ /* 0x000fe20000000800 */
[----:B------:R-:W-:Y:S01]  /*d480*/  @!P2 LDGSTS.E.BYPASS.LTC128B.128 [R180+0xd800], desc[UR12][R64.64+0x80] ;  /* 0x0d80008040b4afae */ /* 0x000fe2000b901d4c */
[----:B------:R-:W-:Y:S05]  /*d490*/  ISETP.GE.AND P0, PT, R179, 0x2, PT ;  /* 0x00000002b300780c */ /* 0x000fea0003f06270 */
[----:B------:R-:W-:Y:S06]  /*d4a0*/  @P4 STS.128 [R180+0xa000], RZ ;  /* 0x00a000ffb4004388 */ /* 0x000fec0000000c00 */
[----:B------:R-:W-:Y:S01]  /*d4b0*/  @!PT LDS RZ, [RZ] ;  /* 0x00000000fffff984 */ /* 0x000fe20000000800 */
[----:B------:R-:W-:Y:S01]  /*d4c0*/  @!PT LDS RZ, [RZ] ;  /* 0x00000000fffff984 */ /* 0x000fe20000000800 */
[----:B------:R-:W-:Y:S01]  /*d4d0*/  @!PT LDS RZ, [RZ] ;  /* 0x00000000fffff984 */ /* 0x000fe20000000800 */
[----:B------:R-:W-:Y:S06]  /*d4e0*/  @!P4 LDGSTS.E.BYPASS.LTC128B.128 [R180+0xa000], desc[UR12][R204.64] ;  /* 0x0a000000ccb4cfae */ /* 0x000fec000b901d4c */
        /* <DEDUP_REMOVED lines=24> */
[----:B------:R1:W-:Y:S06]  /*d670*/  @!P2 LDGSTS.E.BYPASS.LTC128B.128 [R180+0xe800], desc[UR12][R194.64+0x80] ;  /* 0x0e800080c2b4afae */ /* 0x0003ec000b901d4c */
[----:B------:R-:W-:Y:S06]  /*d680*/  LDSM.16.M88.4 R120, [R171] ;  /* 0x00000000ab78783b */ /* 0x000fec0000000200 */
[----:B------:R-:W2:Y:S06]  /*d690*/  LDSM.16.M88.4 R124, [R170+0x3000] ;  /* 0x00300000aa7c783b */ /* 0x000eac0000000200 */
[----:B------:R-:W3:Y:S06]  /*d6a0*/  LDSM.16.M88.4 R128, [R170+0x3400] ;  /* 0x00340000aa80783b */ /* 0x000eec0000000200 */
[----:B------:R-:W4:Y:S01]  /*d6b0*/  LDSM.16.M88.4 R132, [R170+0x3800] ;  /* 0x00380000aa84783b */ /* 0x000f220000000200 */
[----:B-1----:R-:W-:Y:S05]  /*d6c0*/  MOV R195, R197 ;  /* 0x000000c500c37202 */ /* 0x002fea0000000f00 */
[----:B------:R-:W1:Y:S06]  /*d6d0*/  LDSM.16.M88.4 R136, [R170+0x3c00] ;  /* 0x003c0000aa88783b */ /* 0x000e6c0000000200 */
[----:B------:R-:W0:Y:S06]  /*d6e0*/  LDGDEPBAR ;  /* 0x00000000000079af */ /* 0x000e2c0000000000 */
[----:B------:R-:W5:Y:S06]  /*d6f0*/  LDSM.16.M88.4 R140, [R170+0x4000] ;  /* 0x00400000aa8c783b */ /* 0x000f6c0000000200 */
[----:B------:R-:W5:Y:S01]  /*d700*/  LDSM.16.M88.4 R144, [R170+0x4400] ;  /* 0x00440000aa90783b */ /* 0x000f620000000200 */
[C---:B--2---:R-:W-:Y:S05]  /*d710*/  HMMA.16816.F32.BF16 R4, R120.reuse, R124, RZ ;  /* 0x0000007c7804723c */ /* 0x044fea00000418ff */
[----:B------:R-:W2:Y:S01]  /*d720*/  LDSM.16.M88.4 R148, [R170+0x4800] ;  /* 0x00480000aa94783b */ /* 0x000ea20000000200 */
[C---:B------:R-:W-:Y:S05]  /*d730*/  HMMA.16816.F32.BF16 R8, R120.reuse, R126, RZ ;  /* 0x0000007e7808723c */ /* 0x040fea00000418ff */
[----:B------:R-:W2:Y:S01]  /*d740*/  LDSM.16.M88.4 R152, [R170+0x4c00] ;  /* 0x004c0000aa98783b */ /* 0x000ea20000000200 */
[C---:B---3--:R-:W-:Y:S05]  /*d750*/  HMMA.16816.F32.BF16 R12, R120.reuse, R128, RZ ;  /* 0x00000080780c723c */ /* 0x048fea00000418ff */
[----:B------:R-:W-:Y:S01]  /*d760*/  LDSM.16.M88.4 R156, [R169] ;  /* 0x00000000a99c783b */ /* 0x000fe20000000200 */
[C---:B------:R-:W-:Y:S05]  /*d770*/  HMMA.16816.F32.BF16 R16, R120.reuse, R130, RZ ;  /* 0x000000827810723c */ /* 0x040fea00000418ff */
[----:B------:R-:W3:Y:S01]  /*d780*/  LDSM.16.M88.4 R160, [R118+0x3000] ;  /* 0x0030000076a0783b */ /* 0x000ee20000000200 */
[C---:B----4-:R-:W-:Y:S05]  /*d790*/  HMMA.16816.F32.BF16 R20, R120.reuse, R132, RZ ;  /* 0x000000847814723c */ /* 0x050fea00000418ff */
[----:B------:R-:W4:Y:S01]  /*d7a0*/  LDSM.16.M88.4 R164, [R118+0x3400] ;  /* 0x0034000076a4783b */ /* 0x000f220000000200 */
[C---:B------:R-:W-:Y:S05]  /*d7b0*/  HMMA.16816.F32.BF16 R24, R120.reuse, R134, RZ ;  /* 0x000000867818723c */ /* 0x040fea00000418ff */
[----:B------:R-:W-:Y:S01]  /*d7c0*/  LDSM.16.M88.4 R124, [R118+0x3c00] ;  /* 0x003c0000767c783b */ /* 0x000fe20000000200 */
[C---:B-1----:R-:W-:Y:S05]  /*d7d0*/  HMMA.16816.F32.BF16 R28, R120.reuse, R136, RZ ;  /* 0x00000088781c723c */ /* 0x042fea00000418ff */
[----:B------:R-:W-:Y:S01]  /*d7e0*/  LDSM.16.M88.4 R128, [R118+0x4000] ;  /* 0x004000007680783b */ /* 0x000fe20000000200 */
[C---:B------:R-:W-:Y:S05]  /*d7f0*/  HMMA.16816.F32.BF16 R32, R120.reuse, R138, RZ ;  /* 0x0000008a7820723c */ /* 0x040fea00000418ff */
[----:B------:R-:W-:Y:S01]  /*d800*/  LDSM.16.M88.4 R132, [R118+0x4c00] ;  /* 0x004c00007684783b */ /* 0x000fe20000000200 */
[C---:B-----5:R-:W-:Y:S05]  /*d810*/  HMMA.16816.F32.BF16 R36, R120.reuse, R140, RZ ;  /* 0x0000008c7824723c */ /* 0x060fea00000418ff */
[----:B------:R-:W-:Y:S01]  /*d820*/  LDSM.16.M88.4 R136, [R170+0x5c00] ;  /* 0x005c0000aa88783b */ /* 0x000fe20000000200 */
[C---:B------:R-:W-:Y:S06]  /*d830*/  HMMA.16816.F32.BF16 R40, R120.reuse, R142, RZ ;  /* 0x0000008e7828723c */ /* 0x040fec00000418ff */
[C---:B------:R-:W-:Y:S06]  /*d840*/  HMMA.16816.F32.BF16 R44, R120.reuse, R144, RZ ;  /* 0x00000090782c723c */ /* 0x040fec00000418ff */
[C---:B------:R-:W-:Y:S06]  /*d850*/  HMMA.16816.F32.BF16 R48, R120.reuse, R146, RZ ;  /* 0x000000927830723c */ /* 0x040fec00000418ff */
[C---:B--2---:R-:W-:Y:S06]  /*d860*/  HMMA.16816.F32.BF16 R52, R120.reuse, R148, RZ ;  /* 0x000000947834723c */ /* 0x044fec00000418ff */
[C---:B------:R-:W-:Y:S06]  /*d870*/  HMMA.16816.F32.BF16 R56, R120.reuse, R150, RZ ;  /* 0x000000967838723c */ /* 0x040fec00000418ff */
[C---:B------:R-:W-:Y:S06]  /*d880*/  HMMA.16816.F32.BF16 R60, R120.reuse, R152, RZ ;  /* 0x00000098783c723c */ /* 0x040fec00000418ff */
[----:B------:R-:W-:Y:S01]  /*d890*/  HMMA.16816.F32.BF16 R64, R120, R154, RZ ;  /* 0x0000009a7840723c */ /* 0x000fe200000418ff */
[----:B------:R-:W1:Y:S05]  /*d8a0*/  LDSM.16.M88.4 R120, [R118+0x3800] ;  /* 0x003800007678783b */ /* 0x000e6a0000000200 */
[C---:B---3--:R-:W-:Y:S06]  /*d8b0*/  HMMA.16816.F32.BF16 R4, R156.reuse, R160, R4 ;  /* 0x000000a09c04723c */ /* 0x048fec0000041804 */
[C---:B------:R-:W-:Y:S06]  /*d8c0*/  HMMA.16816.F32.BF16 R8, R156.reuse, R162, R8 ;  /* 0x000000a29c08723c */ /* 0x040fec0000041808 */
[C---:B----4-:R-:W-:Y:S06]  /*d8d0*/  HMMA.16816.F32.BF16 R12, R156.reuse, R164, R12 ;  /* 0x000000a49c0c723c */ /* 0x050fec000004180c */
        /* <DEDUP_REMOVED lines=42> */
[----:B------:R-:W3:Y:S06]  /*db80*/  LDSM.16.M88.4 R120, [R118+0x5800] ;  /* 0x005800007678783b */ /* 0x000eec0000000200 */
        /* <DEDUP_REMOVED lines=24> */
[----:B------:R-:W2:Y:S06]  /*dd10*/  LDSM.16.M88.4 R124, [R170+0x7800] ;  /* 0x00780000aa7c783b */ /* 0x000eac0000000200 */
[----:B------:R-:W3:Y:S01]  /*dd20*/  LDSM.16.M88.4 R132, [R170+0x7c00] ;  /* 0x007c0000aa84783b */ /* 0x000ee20000000200 */
[C---:B-1----:R-:W-:Y:S06]  /*dd30*/  HMMA.16816.F32.BF16 R4, R120.reuse, R128, R4 ;  /* 0x000000807804723c */ /* 0x042fec0000041804 */
[C---:B------:R-:W-:Y:S01]  /*dd40*/  HMMA.16816.F32.BF16 R8, R120.reuse, R130, R8 ;  /* 0x000000827808723c */ /* 0x040fe20000041808 */
[----:B------:R-:W-:Y:S05]  /*dd50*/  LDSM.16.M88.4 R128, [R170+0x8400] ;  /* 0x00840000aa80783b */ /* 0x000fea0000000200 */
[C---:B------:R-:W-:Y:S06]  /*dd60*/  HMMA.16816.F32.BF16 R12, R120.reuse, R136, R12 ;  /* 0x00000088780c723c */ /* 0x040fec000004180c */
[C---:B------:R-:W-:Y:S01]  /*dd70*/  HMMA.16816.F32.BF16 R16, R120.reuse, R138, R16 ;  /* 0x0000008a7810723c */ /* 0x040fe20000041810 */
[----:B------:R-:W-:Y:S05]  /*dd80*/  LDSM.16.M88.4 R136, [R170+0x8800] ;  /* 0x00880000aa88783b */ /* 0x000fea0000000200 */
[C---:B--2---:R-:W-:Y:S06]  /*dd90*/  HMMA.16816.F32.BF16 R20, R120.reuse, R124, R20 ;  /* 0x0000007c7814723c */ /* 0x044fec0000041814 */
[C---:B------:R-:W-:Y:S01]  /*dda0*/  HMMA.16816.F32.BF16 R24, R120.reuse, R126, R24 ;  /* 0x0000007e7818723c */ /* 0x040fe20000041818 */
[----:B------:R-:W1:Y:S05]  /*ddb0*/  LDSM.16.M88.4 R124, [R170+0x8000] ;  /* 0x00800000aa7c783b */ /* 0x000e6a0000000200 */
        /* <DEDUP_REMOVED lines=8> */
[----:B------:R-:W2:Y:S05]  /*de40*/  LDSM.16.M88.4 R128, [R169+0x2000] ;  /* 0x00200000a980783b */ /* 0x000eaa0000000200 */
[C---:B------:R-:W-:Y:S06]  /*de50*/  HMMA.16816.F32.BF16 R52, R120.reuse, R136, R52 ;  /* 0x000000887834723c */ /* 0x040fec0000041834 */
[C---:B------:R-:W-:Y:S06]  /*de60*/  HMMA.16816.F32.BF16 R56, R120.reuse, R138, R56 ;  /* 0x0000008a7838723c */ /* 0x040fec0000041838 */
[C---:B-1----:R-:W-:Y:S06]  /*de70*/  HMMA.16816.F32.BF16 R60, R120.reuse, R124, R60 ;  /* 0x0000007c783c723c */ /* 0x042fec000004183c */
[----:B------:R-:W-:Y:S01]  /*de80*/  HMMA.16816.F32.BF16 R64, R120, R126, R64 ;  /* 0x0000007e7840723c */ /* 0x000fe20000041840 */
[----:B------:R-:W1:Y:S05]  /*de90*/  LDSM.16.M88.4 R120, [R118+0x7400] ;  /* 0x007400007678783b */ /* 0x000e6a0000000200 */
[C---:B--2---:R-:W-:Y:S01]  /*dea0*/  HMMA.16816.F32.BF16 R4, R128.reuse, R132, R4 ;  /* 0x000000848004723c */ /* 0x044fe20000041804 */
[----:B------:R-:W2:Y:S05]  /*deb0*/  LDSM.16.M88.4 R124, [R118+0x7800] ;  /* 0x00780000767c783b */ /* 0x000eaa0000000200 */
[C---:B------:R-:W-:Y:S11]  /*dec0*/  HMMA.16816.F32.BF16 R8, R128.reuse, R134, R8 ;  /* 0x000000868008723c */ /* 0x040ff60000041808 */
[----:B------:R-:W-:Y:S07]  /*ded0*/  @!UPT UIADD3 URZ, URZ, URZ, URZ ;  /* 0x0000003f3f3ff290 */ /* 0x000fee000fffe03f */
[----:B------:R-:W-:Y:S01]  /*dee0*/  FMUL.FTZ R0, R4, UR8 ;  /* 0x0000000804007c20 */ /* 0x000fe20008410000 */
[----:B------:R-:W-:Y:S01]  /*def0*/  FMUL.FTZ R252, R6, UR8 ;  /* 0x0000000806fc7c20 */ /* 0x000fe20008410000 */
[----:B------:R-:W-:Y:S01]  /*df00*/  FMUL.FTZ R251, R5, UR8 ;  /* 0x0000000805fb7c20 */ /* 0x000fe20008410000 */
[----:B------:R-:W-:Y:S01]  /*df10*/  FMUL.FTZ R2, R7, UR8 ;  /* 0x0000000807027c20 */ /* 0x000fe20008410000 */
[----:B------:R3:W4:Y:S02]  /*df20*/  MUFU.TANH R155, R0 ;  /* 0x00000000009b7308 */ /* 0x0007240000002400 */
[----:B------:R-:W-:Y:S01]  /*df30*/  FMUL.FTZ R193, R9, UR8 ;  /* 0x0000000809c17c20 */ /* 0x000fe20008410000 */
[----:B------:R-:W-:Y:S01]  /*df40*/  FMUL.FTZ R3, R10, UR8 ;  /* 0x000000080a037c20 */ /* 0x000fe20008410000 */
[----:B------:R-:W-:Y:S01]  /*df50*/  FMUL.FTZ R194, R8, UR8 ;  /* 0x0000000808c27c20 */ /* 0x000fe20008410000 */
[C---:B-1----:R-:W-:Y:S05]  /*df60*/  HMMA.16816.F32.BF16 R12, R128.reuse, R120, R12 ;  /* 0x00000078800c723c */ /* 0x042fea000004180c */
[----:B------:R-:W1:Y:S01]  /*df70*/  MUFU.TANH R157, R193 ;  /* 0x000000c1009d7308 */ /* 0x000e620000002400 */
[C---:B------:R-:W-:Y:S01]  /*df80*/  HMMA.16816.F32.BF16 R16, R128.reuse, R122, R16 ;  /* 0x0000007a8010723c */ /* 0x040fe20000041810 */
[----:B------:R-:W5:Y:S08]  /*df90*/  LDSM.16.M88.4 R120, [R118+0x7c00] ;  /* 0x007c00007678783b */ /* 0x000f700000000200 */
[----:B------:R-:W1:Y:S02]  /*dfa0*/  MUFU.TANH R6, R3 ;  /* 0x0000000300067308 */ /* 0x000e640000002400 */
[----:B---3--:R-:W-:Y:S01]  /*dfb0*/  FMUL.FTZ R0, R11, UR8 ;  /* 0x000000080b007c20 */ /* 0x008fe20008410000 */
[C---:B--2---:R-:W-:Y:S07]  /*dfc0*/  HMMA.16816.F32.BF16 R20, R128.reuse, R124, R20 ;  /* 0x0000007c8014723c */ /* 0x044fee0000041814 */
[----:B------:R-:W2:Y:S01]  /*dfd0*/  MUFU.TANH R251, R251 ;  /* 0x000000fb00fb7308 */ /* 0x000ea20000002400 */
[C---:B------:R-:W-:Y:S01]  /*dfe0*/  HMMA.16816.F32.BF16 R24, R128.reuse, R126, R24 ;  /* 0x0000007e8018723c */ /* 0x040fe20000041818 */
[----:B------:R-:W3:Y:S02]  /*dff0*/  LDSM.16.M88.4 R124, [R118+0x8000] ;  /* 0x00800000767c783b */ /* 0x000ee40000000200 */
[----:B------:R-:W-:Y:S06]  /*e000*/  FMUL.FTZ R249, R12, UR8 ;  /* 0x000000080cf97c20 */ /* 0x000fec0008410000 */
[----:B------:R-:W1:Y:S02]  /*e010*/  MUFU.TANH R252, R252 ;  /* 0x000000fc00fc7308 */ /* 0x000e640000002400 */
[----:B------:R-:W-:Y:S01]  /*e020*/  FMUL.FTZ R247, R13, UR8 ;  /* 0x000000080df77c20 */ /* 0x000fe20008410000 */
[----:B------:R-:W-:Y:S01]  /*e030*/  FMUL.FTZ R250, R14, UR8 ;  /* 0x000000080efa7c20 */ /* 0x000fe20008410000 */
[----:B------:R-:W-:Y:S01]  /*e040*/  FMUL.FTZ R248, R15, UR8 ;  /* 0x000000080ff87c20 */ /* 0x000fe20008410000 */
[----:B------:R-:W-:Y:S01]  /*e050*/  FMUL.FTZ R245, R16, UR8 ;  /* 0x0000000810f57c20 */ /* 0x000fe20008410000 */
[----:B------:R-:W-:Y:S04]  /*e060*/  FMUL.FTZ R243, R17, UR8 ;  /* 0x0000000811f37c20 */ /* 0x000fe80008410000 */
[----:B------:R-:W1:Y:S01]  /*e070*/  MUFU.TANH R154, R2 ;  /* 0x00000002009a7308 */ /* 0x000e620000002400 */
[----:B------:R-:W-:Y:S01]  /*e080*/  FMUL.FTZ R246, R18, UR8 ;  /* 0x0000000812f67c20 */ /* 0x000fe20008410000 */
[----:B------:R-:W-:Y:S01]  /*e090*/  FMUL.FTZ R244, R19, UR8 ;  /* 0x0000000813f47c20 */ /* 0x000fe20008410000 */
[----:B------:R-:W-:Y:S01]  /*e0a0*/  FMUL.FTZ R241, R20, UR8 ;  /* 0x0000000814f17c20 */ /* 0x000fe20008410000 */
[----:B------:R-:W-:Y:S01]  /*e0b0*/  FMUL.FTZ R239, R21, UR8 ;  /* 0x0000000815ef7c20 */ /* 0x000fe20008410000 */
[----:B------:R-:W-:Y:S01]  /*e0c0*/  FMUL.FTZ R242, R22, UR8 ;  /* 0x0000000816f27c20 */ /* 0x000fe20008410000 */
[----:B------:R-:W-:Y:S04]  /*e0d0*/  FMUL.FTZ R240, R23, UR8 ;  /* 0x0000000817f07c20 */ /* 0x000fe80008410000 */
[----:B------:R4:W1:Y:S01]  /*e0e0*/  MUFU.TANH R159, R194 ;  /* 0x000000c2009f7308 */ /* 0x0008620000002400 */
[----:B------:R-:W-:Y:S01]  /*e0f0*/  FMUL.FTZ R237, R24, UR8 ;  /* 0x0000000818ed7c20 */ /* 0x000fe20008410000 */
[----:B------:R-:W-:Y:S01]  /*e100*/  FMUL.FTZ R235, R25, UR8 ;  /* 0x0000000819eb7c20 */ /* 0x000fe20008410000 */
[----:B------:R-:W-:Y:S01]  /*e110*/  FMUL.FTZ R238, R26, UR8 ;  /* 0x000000081aee7c20 */ /* 0x000fe20008410000 */
[----:B------:R-:W-:Y:S01]  /*e120*/  FMUL.FTZ R236, R27, UR8 ;  /* 0x000000081bec7c20 */ /* 0x000fe20008410000 */
[C---:B-----5:R-:W-:Y:S05]  /*e130*/  HMMA.16816.F32.BF16 R28, R128.reuse, R120, R28 ;  /* 0x00000078801c723c */ /* 0x060fea000004181c */
[----:B------:R1:W1:Y:S01]  /*e140*/  MUFU.TANH R10, R0 ;  /* 0x00000000000a7308 */ /* 0x0002620000002400 */
[C---:B------:R-:W-:Y:S01]  /*e150*/  HMMA.16816.F32.BF16 R32, R128.reuse, R122, R32 ;  /* 0x0000007a8020723c */ /* 0x040fe20000041820 */
[----:B------:R-:W5:Y:S08]  /*e160*/  LDSM.16.M88.4 R120, [R118+0x8400] ;  /* 0x008400007678783b */ /* 0x000f700000000200 */
[----:B------:R-:W1:Y:S02]  /*e170*/  MUFU.TANH R249, R249 ;  /* 0x000000f900f97308 */ /* 0x000e640000002400 */
[----:B----4-:R-:W-:Y:S01]  /*e180*/  MOV R194, R196 ;  /* 0x000000c400c27202 */ /* 0x010fe20000000f00 */
[C---:B---3--:R-:W-:Y:S07]  /*e190*/  HMMA.16816.F32.BF16 R36, R128.reuse, R124, R36 ;  /* 0x0000007c8024723c */ /* 0x048fee0000041824 */
[----:B------:R-:W3:Y:S01]  /*e1a0*/  MUFU.TANH R247, R247 ;  /* 0x000000f700f77308 */ /* 0x000ee20000002400 */
[C---:B------:R-:W-:Y:S01]  /*e1b0*/  HMMA.16816.F32.BF16 R40, R128.reuse, R126, R40 ;  /* 0x0000007e8028723c */ /* 0x040fe20000041828 */
[----:B------:R-:W4:Y:S02]  /*e1c0*/  LDSM.16.M88.4 R124, [R118+0x8800] ;  /* 0x00880000767c783b */ /* 0x000f240000000200 */
[----:B------:R-:W-:Y:S01]  /*e1d0*/  FMUL.FTZ R231, R28, UR8 ;  /* 0x000000081ce77c20 */ /* 0x000fe20008410000 */
[----:B------:R-:W-:Y:S05]  /*e1e0*/  FMUL.FTZ R229, R29, UR8 ;  /* 0x000000081de57c20 */ /* 0x000fea0008410000 */
        /* <DEDUP_REMOVED lines=11> */
[----:B------:R-:W-:Y:S05]  /*e2a0*/  FMUL.FTZ R226, R39, UR8 ;  /* 0x0000000827e27c20 */ /* 0x000fea0008410000 */
[----:B------:R-:W1:Y:S01]  /*e2b0*/  MUFU.TANH R245, R245 ;  /* 0x000000f500f57308 */ /* 0x000e620000002400 */
[----:B------:R-:W-:Y:S01]  /*e2c0*/  FMUL.FTZ R221, R40, UR8 ;  /* 0x0000000828dd7c20 */ /* 0x000fe20008410000 */
[----:B------:R-:W-:Y:S01]  /*e2d0*/  FMUL.FTZ R219, R41, UR8 ;  /* 0x0000000829db7c20 */ /* 0x000fe20008410000 */
[----:B------:R-:W-:Y:S01]  /*e2e0*/  FMUL.FTZ R222, R42, UR8 ;  /* 0x000000082ade7c20 */ /* 0x000fe20008410000 */
[----:B------:R-:W-:Y:S01]  /*e2f0*/  FMUL.FTZ R220, R43, UR8 ;  /* 0x000000082bdc7c20 */ /* 0x000fe20008410000 */
[C---:B-----5:R-:W-:Y:S05]  /*e300*/  HMMA.16816.F32.BF16 R44, R128.reuse, R120, R44 ;  /* 0x00000078802c723c */ /* 0x060fea000004182c */
[----:B------:R-:W1:Y:S01]  /*e310*/  MUFU.TANH R243, R243 ;  /* 0x000000f300f37308 */ /* 0x000e620000002400 */
[C---:B------:R-:W-:Y:S01]  /*e320*/  HMMA.16816.F32.BF16 R48, R128.reuse, R122, R48 ;  /* 0x0000007a8030723c */ /* 0x040fe20000041830 */
[----:B------:R-:W5:Y:S01]  /*e330*/  LDSM.16.M88.4 R120, [R118+0x8c00] ;  /* 0x008c00007678783b */ /* 0x000f620000000200 */
[----:B------:R-:W-:Y:S07]  /*e340*/  DEPBAR.LE SB0, 0x0 ;  /* 0x000080000000791a */ /* 0x000fee0000000000 */
[----:B------:R-:W1:Y:S01]  /*e350*/  MUFU.TANH R246, R246 ;  /* 0x000000f600f67308 */ /* 0x000e620000002400 */
[----:B------:R-:W-:Y:S01]  /*e360*/  BAR.SYNC.DEFER_BLOCKING 0x0 ;  /* 0x0000000000007b1d */ /* 0x000fe20000010000 */
[C---:B----4-:R-:W-:Y:S08]  /*e370*/  HMMA.16816.F32.BF16 R52, R128.reuse, R124, R52 ;  /* 0x0000007c8034723c */ /* 0x050ff00000041834 */
[----:B------:R-:W4:Y:S01]  /*e380*/  MUFU.TANH R244, R244 ;  /* 0x000000f400f47308 */ /* 0x000f220000002400 */
[C---:B------:R-:W-:Y:S03]  /*e390*/  HMMA.16816.F32.BF16 R56, R128.reuse, R126, R56 ;  /* 0x0000007e8038723c */ /* 0x040fe60000041838 */
[----:B------:R-:W-:Y:S01]  /*e3a0*/  FMUL.FTZ R217, R44, UR8 ;  /* 0x000000082cd97c20 */ /* 0x000fe20008410000 */
[----:B------:R-:W-:Y:S01]  /*e3b0*/  FMUL.FTZ R215, R45, UR8 ;  /* 0x000000082dd77c20 */ /* 0x000fe20008410000 */
[----:B------:R-:W-:Y:S04]  /*e3c0*/  FMUL.FTZ R218, R46, UR8 ;  /* 0x000000082eda7c20 */ /* 0x000fe80008410000 */
        /* <DEDUP_REMOVED lines=10> */
[----:B------:R-:W-:Y:S06]  /*e470*/  FMUL.FTZ R208, R55, UR8 ;  /* 0x0000000837d07c20 */ /* 0x000fec0008410000 */
[----:B------:R-:W1:Y:S01]  /*e480*/  MUFU.TANH R242, R242 ;  /* 0x000000f200f27308 */ /* 0x000e620000002400 */
[----:B------:R-:W-:Y:S01]  /*e490*/  FMUL.FTZ R205, R56, UR8 ;  /* 0x0000000838cd7c20 */ /* 0x000fe20008410000 */
[----:B------:R-:W-:Y:S01]  /*e4a0*/  FMUL.FTZ R203, R57, UR8 ;  /* 0x0000000839cb7c20 */ /* 0x000fe20008410000 */
[C---:B-----5:R-:W-:Y:S03]  /*e4b0*/  HMMA.16816.F32.BF16 R60, R128.reuse, R120, R60 ;  /* 0x00000078803c723c */ /* 0x060fe6000004183c */
[----:B------:R-:W-:Y:S01]  /*e4c0*/  FMUL.FTZ R206, R58, UR8 ;  /* 0x000000083ace7c20 */ /* 0x000fe20008410000 */
[----:B------:R-:W-:Y:S03]  /*e4d0*/  FMUL.FTZ R204, R59, UR8 ;  /* 0x000000083bcc7c20 */ /* 0x000fe60008410000 */
[----:B------:R-:W1:Y:S01]  /*e4e0*/  MUFU.TANH R240, R240 ;  /* 0x000000f000f07308 */ /* 0x000e620000002400 */
[----:B------:R-:W-:Y:S09]  /*e4f0*/  HMMA.16816.F32.BF16 R64, R128, R122, R64 ;  /* 0x0000007a8040723c */ /* 0x000ff20000041840 */
[----:B------:R-:W1:Y:S10]  /*e500*/  MUFU.TANH R237, R237 ;  /* 0x000000ed00ed7308 */ /* 0x000e740000002400 */
        /* <DEDUP_REMOVED lines=8> */
[----:B------:R-:W-:Y:S01]  /*e590*/  FMUL.FTZ R65, R65, UR8 ;  /* 0x0000000841417c20 */ /* 0x000fe20008410000 */
[----:B------:R-:W-:Y:S06]  /*e5a0*/  FMUL.FTZ R66, R66, UR8 ;  /* 0x0000000842427c20 */ /* 0x000fec0008410000 */
[----:B------:R-:W1:Y:S10]  /*e5b0*/  MUFU.TANH R236, R236 ;  /* 0x000000ec00ec7308 */ /* 0x000e740000002400 */
        /* <DEDUP_REMOVED lines=36> */
[----:B------:R1:W1:Y:S10]  /*e800*/  MUFU.TANH R201, R64 ;  /* 0x0000004000c97308 */ /* 0x0002740000002400 */
[----:B------:R1:W1:Y:S10]  /*e810*/  MUFU.TANH R202, R65 ;  /* 0x0000004100ca7308 */ /* 0x0002740000002400 */
[----:B------:R1:W1:Y:S10]  /*e820*/  MUFU.TANH R52, R66 ;  /* 0x0000004200347308 */ /* 0x0002740000002400 */
[----:B------:R-:W1:Y:S01]  /*e830*/  MUFU.TANH R3, R3 ;  /* 0x0000000300037308 */ /* 0x000e620000002400 */
[----:B--234-:R-:W-:Y:S05]  /*e840*/  @!P0 BRA `(.L_x_797) ;  /* 0x0000000800788947 */ /* 0x01cfea0003800000 */
[----:B------:R-:W-:Y:S04]  /*e850*/  ULEA UR6, -UR7, URZ, 0x7 ;  /* 0x0000003f07067291 */ /* 0x000fe8000f8e393f */
[----:B------:R-:W-:Y:S02]  /*e860*/  USHF.R.S32.HI UR5, URZ, 0x1f, UR6 ;  /* 0x0000001f3f057899 */ /* 0x000fe40008011406 */
[----:B------:R-:W-:Y:S04]  /*e870*/  MOV R12, UR6 ;  /* 0x00000006000c7c02 */ /* 0x000fe80008000f00 */
[----:B------:R-:W-:Y:S01]  /*e880*/  MOV R5, UR5 ;  /* 0x0000000500057c02 */ /* 0x000fe20008000f00 */
[----:B------:R-:W-:Y:S06]  /*e890*/  @!P6 BRA `(.L_x_798) ;  /* 0x0000000000f8e947 */ /* 0x000fec0003800000 */
[----:B-1----:R-:W1:Y:S01]  /*e8a0*/  LDC R0, c[0x0][0x380] ;  /* 0x0000e000ff007b82 */ /* 0x002e620000000800 */
        /* <DEDUP_REMOVED lines=57> */
[-C--:B---3--:R-:W-:Y:S04]  /*ec40*/  IMAD.WIDE.U32 R12, R7, R4.reuse, R12 ;  /* 0x00000004070c7225 */ /* 0x088fe800078e000c */
[----:B------:R-:W-:Y:S04]  /*ec50*/  IMAD R0, R11, R4, RZ ;  /* 0x000000040b007224 */ /* 0x000fe800078e02ff */
[----:B------:R-:W-:Y:S05]  /*ec60*/  IMAD R0, R7, R5, R0 ;  /* 0x0000000507007224 */ /* 0x000fea00078e0200 */
[----:B------:R-:W-:Y:S07]  /*ec70*/  IADD3 R5, R13, R0, RZ ;  /* 0x000000000d057210 */ /* 0x000fee0007ffe0ff */
.L_x_798:
        /* <DEDUP_REMOVED lines=16> */
[CCC-:B------:R-:W-:Y:S02]  /*ed80*/  @!P3 LEA.HI.X R13, R7.reuse, R189.reuse, R2.reuse, 0x1, P1 ;  /* 0x000000bd070db211 */ /* 0x1c0fe400008f0c02 */
[--C-:B------:R-:W-:Y:S01]  /*ed90*/  @!P2 LEA.HI.X R9, R7, R189, R2.reuse, 0x1, P0 ;  /* 0x000000bd0709a211 */ /* 0x100fe200000f0c02 */
[----:B------:R-:W-:Y:S01]  /*eda0*/  @!PT LDS RZ, [RZ] ;  /* 0x00000000fffff984 */ /* 0x000fe20000000800 */
[----:B------:R-:W-:Y:S01]  /*edb0*/  @!PT LDS RZ, [RZ] ;  /* 0x00000000fffff984 */ /* 0x000fe20000000800 */
[----:B------:R-:W-:Y:S01]  /*edc0*/  @!PT LDS RZ, [RZ] ;  /* 0x00000000fffff984 */ /* 0x000fe20000000800 */
[----:B------:R2:W-:Y:S01]  /*edd0*/  @!P3 LDGSTS.E.BYPASS.LTC128B.128 [R180+0x5000], desc[UR12][R16.64+0x40] ;  /* 0x0500004010b4bfae */ /* 0x0005e2000b901d4c */
[----:B------:R-:W-:Y:S03]  /*ede0*/  IADD3 R5, P5, R175, R7, RZ ;  /* 0x00000007af057210 */ /* 0x000fe60007fbe0ff */
[----:B------:R2:W-:Y:S01]  /*edf0*/  @P2 STS.128 [R180+0x7000], RZ ;  /* 0x007000ffb4002388 */ /* 0x0005e20000000c00 */
[CC--:B------:R-:W-:Y:S01]  /*ee00*/  @!P3 LEA R18, P1, R5.reuse, R190.reuse, 0x1 ;  /* 0x000000be0512b211 */ /* 0x0c0fe200078208ff */
[----:B------:R-:W-:Y:S01]  /*ee10*/  IMAD.X R2, R174, 0x1, R2, P5 ;  /* 0x00000001ae027824 */ /* 0x000fe200028e0602 */
[CC--:B------:R-:W-:Y:S01]  /*ee20*/  @!P4 LEA R20, P5, R5.reuse, R190.reuse, 0x1 ;  /* 0x000000be0514c211 */ /* 0x0c0fe200078a08ff */
[----:B------:R-:W-:Y:S01]  /*ee30*/  @!PT LDS RZ, [RZ] ;  /* 0x00000000fffff984 */ /* 0x000fe20000000800 */
[----:B------:R-:W-:Y:S01]  /*ee40*/  @!PT LDS RZ, [RZ] ;  /* 0x00000000fffff984 */ /* 0x000fe20000000800 */
[----:B------:R-:W-:Y:S01]  /*ee50*/  @!PT LDS RZ, [RZ] ;  /* 0x00000000fffff984 */ /* 0x000fe20000000800 */
[----:B------:R2:W-:Y:S01]  /*ee60*/  @!P2 LDGSTS.E.BYPASS.LTC128B.128 [R180+0x7000], desc[UR12][R16.64+0x80] ;  /* 0x0700008010b4afae */ /* 0x0005e2000b901d4c */
[CC--:B------:R-:W-:Y:S02]  /*ee70*/  @!P2 LEA R4, P0, R5.reuse, R190.reuse, 0x1 ;  /* 0x000000be0504a211 */ /* 0x0c0fe400078008ff */
[CCC-:B------:R-:W-:Y:S01]  /*ee80*/  @!P4 LEA.HI.X R21, R5.reuse, R189.reuse, R2.reuse, 0x1, P5 ;  /* 0x000000bd0515c211 */ /* 0x1c0fe200028f0c02 */
[----:B------:R2:W-:Y:S01]  /*ee90*/  @P4 STS.128 [R180+0x3800], RZ ;  /* 0x003800ffb4004388 */ /* 0x0005e20000000c00 */
[--C-:B------:R-:W-:Y:S02]  /*eea0*/  @!P3 LEA.HI.X R19, R5, R189, R2.reuse, 0x1, P1 ;  /* 0x000000bd0513b211 */ /* 0x100fe400008f0c02 */
[----:B-1----:R-:W-:Y:S01]  /*eeb0*/  IADD3 R0, P5, R175, R5, RZ ;  /* 0x00000005af007210 */ /* 0x002fe20007fbe0ff */
        /* <DEDUP_REMOVED lines=55> */
.L_x_797:
[----:B-1----:R-:W-:Y:S01]  /*f230*/  FMNMX.FTZ R0, R155, R119, !PT ;  /* 0x000000779b007209 */ /* 0x002fe20007810000 */
[----:B--2---:R-:W-:Y:S01]  /*f240*/  LDSM.16.MT88.4 R16, [R168+0x9000] ;  /* 0x00900000a810783b */ /* 0x004fe20000004200 */
[----:B------:R-:W-:Y:S02]  /*f250*/  FMNMX.FTZ R9, R252, R117, !PT ;  /* 0x00000075fc097209 */ /* 0x000fe40007810000 */
[----:B------:R-:W-:Y:S02]  /*f260*/  FMNMX.FTZ R0, R251, R0, !PT ;  /* 0x00000000fb007209 */ /* 0x000fe40007810000 */
[----:B------:R-:W-:Y:S02]  /*f270*/  FMNMX.FTZ R9, R154, R9, !PT ;  /* 0x000000099a097209 */ /* 0x000fe40007810000 */
[----:B------:R-:W-:Y:S01]  /*f280*/  FMNMX.FTZ R0, R159, R0, !PT ;  /* 0x000000009f007209 */ /* 0x000fe20007810000 */
[----:B------:R-:W-:Y:S01]  /*f290*/  LDSM.16.MT88.4 R24, [R116+0x9000] ;  /* 0x009000007418783b */ /* 0x000fe20000004200 */
        /* <DEDUP_REMOVED lines=63> */
[----:B------:R-:W-:Y:S03]  /*f690*/  FMNMX.FTZ R7, R3, R0, !PT ;  /* 0x0000000003077209 */ /* 0x000fe60007810000 */
[----:B------:R-:W-:Y:S08]  /*f6a0*/  SHFL.BFLY PT, R9, R8, 0x2, 0x1f ;  /* 0x0c401f0008097f89 */ /* 0x000ff000000e0000 */
[----:B------:R-:W1:Y:S02]  /*f6b0*/  SHFL.BFLY PT, R0, R7, 0x2, 0x1f ;  /* 0x0c401f0007007f89 */ /* 0x000e6400000e0000 */
[----:B-1----:R-:W-:Y:S02]  /*f6c0*/  FMNMX.FTZ R5, R7, R0, !PT ;  /* 0x0000000007057209 */ /* 0x002fe40007810000 */
[----:B------:R-:W-:Y:S04]  /*f6d0*/  FMNMX.FTZ R11, R8, R9, !PT ;  /* 0x00000009080b7209 */ /* 0x000fe80007810000 */
[----:B------:R-:W1:Y:S08]  /*f6e0*/  SHFL.BFLY PT, R0, R5, 0x1, 0x1f ;  /* 0x0c201f0005007f89 */ /* 0x000e7000000e0000 */
[----:B------:R-:W2:Y:S01]  /*f6f0*/  SHFL.BFLY PT, R2, R11, 0x1, 0x1f ;  /* 0x0c201f000b027f89 */ /* 0x000ea200000e0000 */
[----:B-1----:R-:W-:Y:S02]  /*f700*/  FMNMX.FTZ R0, R5, R0, !PT ;  /* 0x0000000005007209 */ /* 0x002fe40007810000 */
[----:B--2---:R-:W-:Y:S03]  /*f710*/  FMNMX.FTZ R2, R11, R2, !PT ;  /* 0x000000020b027209 */ /* 0x004fe60007810000 */
[----:B------:R-:W-:Y:S01]  /*f720*/  FMUL.FTZ R55, R0, UR4 ;  /* 0x0000000400377c20 */ /* 0x000fe20008410000 */
[C---:B------:R-:W-:Y:S01]  /*f730*/  FSETP.NEU.FTZ.AND P0, PT, R2.reuse, -INF , PT ;  /* 0xff8000000200780b */ /* 0x040fe20003f1d000 */
[C---:B------:R-:W-:Y:S01]  /*f740*/  FMUL.FTZ R120, R2.reuse, UR4 ;  /* 0x0000000402787c20 */ /* 0x040fe20008410000 */
[----:B------:R-:W-:Y:S01]  /*f750*/  FADD.FTZ R4, -R2, R119 ;  /* 0x0000007702047221 */ /* 0x000fe20000010100 */
[----:B------:R-:W-:Y:S03]  /*f760*/  MOV R119, R2 ;  /* 0x0000000200777202 */ /* 0x000fe60000000f00 */
[----:B------:R-:W-:Y:S01]  /*f770*/  FSEL R120, R120, RZ, P0 ;  /* 0x000000ff78787208 */ /* 0x000fe20000000000 */
[----:B------:R-:W-:Y:S01]  /*f780*/  FMUL.FTZ R54, R4, UR4 ;  /* 0x0000000404367c20 */ /* 0x000fe20008410000 */
[C---:B------:R-:W-:Y:S01]  /*f790*/  FSETP.NEU.FTZ.AND P0, PT, R0.reuse, -INF , PT ;  /* 0xff8000000000780b */ /* 0x040fe20003f1d000 */
[----:B------:R-:W-:Y:S02]  /*f7a0*/  FADD.FTZ R4, -R0, R117 ;  /* 0x0000007500047221 */ /* 0x000fe40000010100 */
[--C-:B------:R-:W-:Y:S01]  /*f7b0*/  FFMA.FTZ R126, R251, UR4, -R120.reuse ;  /* 0x00000004fb7e7c23 */ /* 0x100fe20008010878 */
[----:B------:R-:W-:Y:S01]  /*f7c0*/  FSEL R55, R55, RZ, P0 ;  /* 0x000000ff37377208 */ /* 0x000fe20000000000 */
[----:B------:R-:W-:Y:S01]  /*f7d0*/  FMUL.FTZ R53, R4, UR4 ;  /* 0x0000000404357c20 */ /* 0x000fe20008410000 */
[--C-:B------:R-:W-:Y:S01]  /*f7e0*/  FFMA.FTZ R124, R159, UR4, -R120.reuse ;  /* 0x000000049f7c7c23 */ /* 0x100fe20008010878 */
[--C-:B------:R-:W-:Y:S01]  /*f7f0*/  FFMA.FTZ R121, R157, UR4, -R120.reuse ;  /* 0x000000049d797c23 */ /* 0x100fe20008010878 */
[--C-:B------:R-:W-:Y:S01]  /*f800*/  FFMA.FTZ R129, R155, UR4, -R120.reuse ;  /* 0x000000049b817c23 */ /* 0x100fe20008010878 */
[--C-:B------:R-:W-:Y:S01]  /*f810*/  FFMA.FTZ R117, R10, UR4, -R55.reuse ;  /* 0x000000040a757c23 */ /* 0x100fe20008010837 */
        /* <DEDUP_REMOVED lines=8> */
[--C-:B------:R-:W-:Y:S01]  /*f8a0*/  FFMA.FTZ R131, R226, UR4, -R55.reuse ;  /* 0x00000004e2837c23 */ /* 0x100fe20008010837 */
[--C-:B------:R-:W-:Y:S01]  /*f8b0*/  FFMA.FTZ R133, R221, UR4, -R120.reuse ;  /* 0x00000004dd857c23 */ /* 0x100fe20008010878 */
[--C-:B------:R-:W-:Y:S03]  /*f8c0*/  FFMA.FTZ R134, R219, UR4, -R120.reuse ;  /* 0x00000004db867c23 */ /* 0x100fe60008010878 */
        /* <DEDUP_REMOVED lines=8> */
[----:B------:R-:W-:Y:S01]  /*f950*/  MUFU.EX2 R126, R126 ;  /* 0x0000007e007e7308 */ /* 0x000fe20000000800 */
[C---:B-1----:R-:W-:Y:S01]  /*f960*/  FMUL.FTZ R4, R54.reuse, R112 ;  /* 0x0000007036047220 */ /* 0x042fe20000410000 */
[C---:B------:R-:W-:Y:S01]  /*f970*/  FMUL.FTZ R5, R54.reuse, R113 ;  /* 0x0000007136057220 */ /* 0x040fe20000410000 */
[C---:B------:R-:W-:Y:S01]  /*f980*/  FMUL.FTZ R8, R54.reuse, R108 ;  /* 0x0000006c36087220 */ /* 0x040fe20000410000 */
[C---:B------:R-:W-:Y:S01]  /*f990*/  FMUL.FTZ R9, R54.reuse, R109 ;  /* 0x0000006d36097220 */ /* 0x040fe20000410000 */
[C---:B------:R-:W-:Y:S01]  /*f9a0*/  FMUL.FTZ R12, R54.reuse, R104 ;  /* 0x00000068360c7220 */ /* 0x040fe20000410000 */
[C---:B------:R-:W-:Y:S01]  /*f9b0*/  FMUL.FTZ R13, R54.reuse, R105 ;  /* 0x00000069360d7220 */ /* 0x040fe20000410000 */
[C---:B------:R-:W-:Y:S03]  /*f9c0*/  FMUL.FTZ R20, R54.reuse, R96 ;  /* 0x0000006036147220 */ /* 0x040fe60000410000 */
        /* <DEDUP_REMOVED lines=14> */
[C---:B------:R-:W-:Y:S01]  /*fab0*/  FMUL.FTZ R31, R53.reuse, R91 ;  /* 0x0000005b351f7220 */ /* 0x040fe20000410000 */
[C---:B------:R-:W-:Y:S03]  /*fac0*/  FMUL.FTZ R40, R54.reuse, R76 ;  /* 0x0000004c36287220 */ /* 0x040fe60000410000 */
[----:B------:R-:W1:Y:S01]  /*fad0*/  MUFU.EX2 R121, R121 ;  /* 0x0000007900797308 */ /* 0x000e620000000800 */
[C---:B------:R-:W-:Y:S01]  /*fae0*/  FMUL.FTZ R42, R53.reuse, R78 ;  /* 0x0000004e352a7220 */ /* 0x040fe20000410000 */
[----:B------:R-:W-:Y:S01]  /*faf0*/  FMUL.FTZ R43, R53, R79 ;  /* 0x0000004f352b7220 */ /* 0x000fe20000410000 */
[C---:B------:R-:W-:Y:S01]  /*fb00*/  FMUL.FTZ R41, R54.reuse, R77 ;  /* 0x0000004d36297220 */ /* 0x040fe20000410000 */
[--C-:B------:R-:W-:Y:S01]  /*fb10*/  FFMA.FTZ R88, R249, UR4, -R120.reuse ;  /* 0x00000004f9587c23 */ /* 0x100fe20008010878 */
[C---:B------:R-:W-:Y:S01]  /*fb20*/  FMUL.FTZ R44, R54.reuse, R72 ;  /* 0x00000048362c7220 */ /* 0x040fe20000410000 */
[----:B------:R-:W-:Y:S01]  /*fb30*/  FMUL.FTZ R45, R54, R73 ;  /* 0x00000049362d7220 */ /* 0x000fe20000410000 */
[C---:B------:R-:W-:Y:S03]  /*fb40*/  FMUL.FTZ R46, R53.reuse, R74 ;  /* 0x0000004a352e7220 */ /* 0x040fe60000410000 */
[----:B------:R-:W-:Y:S01]  /*fb50*/  MUFU.EX2 R122, R122 ;  /* 0x0000007a007a7308 */ /* 0x000fe20000000800 */
[----:B------:R-:W-:Y:S01]  /*fb60*/  FMUL.FTZ R47, R53, R75 ;  /* 0x0000004b352f7220 */ /* 0x000fe20000410000 */
[----:B------:R-:W-:Y:S01]  /*fb70*/  LDSM.16.MT88.4 R108, [R168+0xac00] ;  /* 0x00ac0000a86c783b */ /* 0x000fe20000004200 */
[--C-:B------:R-:W-:Y:S01]  /*fb80*/  FFMA.FTZ R91, R241, UR4, -R120.reuse ;  /* 0x00000004f15b7c23 */ /* 0x100fe20008010878 */
[--C-:B------:R-:W-:Y:S01]  /*fb90*/  FFMA.FTZ R97, R240, UR4, -R55.reuse ;  /* 0x00000004f0617c23 */ /* 0x100fe20008010837 */
[--C-:B------:R-:W-:Y:S01]  /*fba0*/  FFMA.FTZ R99, R237, UR4, -R120.reuse ;  /* 0x00000004ed637c23 */ /* 0x100fe20008010878 */
[--C-:B------:R-:W-:Y:S01]  /*fbb0*/  FFMA.FTZ R104, R233, UR4, -R120.reuse ;  /* 0x00000004e9687c23 */ /* 0x100fe20008010878 */
[--C-:B------:R-:W-:Y:S03]  /*fbc0*/  FFMA.FTZ R90, R235, UR4, -R120.reuse ;  /* 0x00000004eb5a7c23 */ /* 0x100fe60008010878 */
[----:B------:R-:W2:Y:S01]  /*fbd0*/  MUFU.EX2 R117, R117 ;  /* 0x0000007500757308 */ /* 0x000ea20000000800 */
[----:B-1----:R-:W-:Y:S01]  /*fbe0*/  F2FP.BF16.F32.PACK_AB R58, R121, R124 ;  /* 0x0000007c793a723e */ /* 0x002fe200000010ff */
[----:B------:R-:W1:Y:S01]  /*fbf0*/  LDSM.16.MT88.4 R72, [R116+0x9400] ;  /* 0x009400007448783b */ /* 0x000e620000004200 */
        /* <DEDUP_REMOVED lines=12> */
[--C-:B------:R-:W-:Y:S03]  /*fcc0*/  FFMA.FTZ R149, R201, UR4, -R120.reuse ;  /* 0x00000004c9957c23 */ /* 0x100fe60008010878 */
[----:B------:R-:W4:Y:S01]  /*fcd0*/  MUFU.EX2 R128, R128 ;  /* 0x0000008000807308 */ /* 0x000f220000000800 */
[----:B--2---:R-:W-:Y:S01]  /*fce0*/  F2FP.BF16.F32.PACK_AB R59, R117, R122 ;  /* 0x0000007a753b723e */ /* 0x004fe200000010ff */
[--C-:B------:R-:W-:Y:S01]  /*fcf0*/  FFMA.FTZ R147, R200, UR4, -R55.reuse ;  /* 0x00000004c8937c23 */ /* 0x100fe20008010837 */
[--C-:B------:R-:W-:Y:S01]  /*fd00*/  FFMA.FTZ R148, R198, UR4, -R55.reuse ;  /* 0x00000004c6947c23 */ /* 0x100fe20008010837 */
[----:B------:R-:W-:Y:S01]  /*fd10*/  FFMA.FTZ R52, R52, UR4, -R55 ;  /* 0x0000000434347c23 */ /* 0x000fe20008010837 */
[----:B------:R-:W-:Y:S05]  /*fd20*/  ISETP.GT.AND P0, PT, R179, 0x1, PT ;  /* 0x00000001b300780c */ /* 0x000fea0003f04270 */
[----:B------:R-:W-:Y:S01]  /*fd30*/  MUFU.EX2 R88, R88 ;  /* 0x0000005800587308 */ /* 0x000fe20000000800 */
[----:B---3--:R-:W-:Y:S01]  /*fd40*/  F2FP.BF16.F32.PACK_AB R56, R126, R129 ;  /* 0x000000817e38723e */ /* 0x008fe200000010ff */
[----:B------:R-:W-:Y:S01]  /*fd50*/  FFMA.FTZ R77, R54, R191, R129 ;  /* 0x000000bf364d7223 */ /* 0x000fe20000010081 */
[--C-:B------:R-:W-:Y:S03]  /*fd60*/  FFMA.FTZ R129, R223, UR4, -R120.reuse ;  /* 0x00000004df817c23 */ /* 0x100fe60008010878 */
[----:B------:R-:W-:Y:S01]  /*fd70*/  FADD.FTZ R77, R126, R77 ;  /* 0x0000004d7e4d7221 */ /* 0x000fe20000010000 */
[----:B------:R-:W-:Y:S03]  /*fd80*/  FFMA.FTZ R126, R215, UR4, -R120 ;  /* 0x00000004d77e7c23 */ /* 0x000fe60008010878 */
[----:B------:R-:W-:Y:S01]  /*fd90*/  MUFU.EX2 R91, R91 ;  /* 0x0000005b005b7308 */ /* 0x000fe20000000800 */
[----:B----4-:R-:W-:Y:S01]  /*fda0*/  F2FP.BF16.F32.PACK_AB R57, R125, R128 ;  /* 0x000000807d39723e */ /* 0x010fe200000010ff */
[----:B------:R-:W-:Y:S01]  /*fdb0*/  FADD.FTZ R124, R124, R77 ;  /* 0x0000004d7c7c7221 */ /* 0x000fe20000010000 */
[----:B------:R-:W-:Y:S04]  /*fdc0*/  FFMA.FTZ R128, R53, R192, R128 ;  /* 0x000000c035807223 */ /* 0x000fe80000010080 */
[----:B------:R-:W-:Y:S01]  /*fdd0*/  FADD.FTZ R79, R125, R128 ;  /* 0x000000807d4f7221 */ /* 0x000fe20000010000 */
[C---:B------:R-:W-:Y:S02]  /*fde0*/  HMMA.16816.F32.BF16 R4, R56.reuse, R16, R4 ;  /* 0x000000103804723c */ /* 0x040fe40000041804 */
[----:B------:R-:W-:Y:S03]  /*fdf0*/  MUFU.EX2 R97, R97 ;  /* 0x0000006100617308 */ /* 0x000fe60000000800 */
[--C-:B------:R-:W-:Y:S01]  /*fe00*/  FFMA.FTZ R125, R218, UR4, -R55.reuse ;  /* 0x00000004da7d7c23 */ /* 0x100fe20008010837 */
[C---:B------:R-:W-:Y:S06]  /*fe10*/  HMMA.16816.F32.BF16 R8, R56.reuse, R18, R8 ;  /* 0x000000123808723c */ /* 0x040fec0000041808 */
[----:B------:R-:W-:Y:S01]  /*fe20*/  MUFU.EX2 R99, R99 ;  /* 0x0000006300637308 */ /* 0x000fe20000000800 */
[C---:B------:R-:W-:Y:S01]  /*fe30*/  FMUL.FTZ R16, R54.reuse, R100 ;  /* 0x0000006436107220 */ /* 0x040fe20000410000 */
[C---:B------:R-:W-:Y:S03]  /*fe40*/  HMMA.16816.F32.BF16 R12, R56.reuse, R24, R12 ;  /* 0x00000018380c723c */ /* 0x040fe6000004180c */
[C---:B------:R-:W-:Y:S01]  /*fe50*/  FMUL.FTZ R17, R54.reuse, R101 ;  /* 0x0000006536117220 */ /* 0x040fe20000410000 */
[C---:B------:R-:W-:Y:S01]  /*fe60*/  FMUL.FTZ R18, R53.reuse, R102 ;  /* 0x0000006635127220 */ /* 0x040fe20000410000 */
[----:B------:R-:W-:Y:S02]  /*fe70*/  FMUL.FTZ R19, R53, R103 ;  /* 0x0000006735137220 */ /* 0x000fe40000410000 */
[C---:B------:R-:W-:Y:S01]  /*fe80*/  FMUL.FTZ R25, R54.reuse, R93 ;  /* 0x0000005d36197220 */ /* 0x040fe20000410000 */
[----:B------:R-:W-:Y:S01]  /*fe90*/  LDSM.16.MT88.4 R100, [R116+0xac00] ;  /* 0x00ac00007464783b */ /* 0x000fe20000004200 */
[----:B------:R-:W-:Y:S02]  /*fea0*/  MUFU.EX2 R104, R104 ;  /* 0x0000006800687308 */ /* 0x000fe40000000800 */
[----:B------:R-:W-:Y:S01]  /*feb0*/  FADD.FTZ R93, R121, R124 ;  /* 0x0000007c795d7221 */ /* 0x000fe20000010000 */
[----:B------:R-:W-:Y:S01]  /*fec0*/  FMUL.FTZ R24, R54, R92 ;  /* 0x0000005c36187220 */ /* 0x000fe20000410000 */
[--C-:B------:R-:W-:Y:S01]  /*fed0*/  FFMA.FTZ R92, R242, UR4, -R55.reuse ;  /* 0x00000004f25c7c23 */ /* 0x100fe20008010837 */
[C---:B------:R-:W-:Y:S03]  /*fee0*/  HMMA.16816.F32.BF16 R16, R56.reuse, R26, R16 ;  /* 0x0000001a3810723c */ /* 0x040fe60000041810 */
[--C-:B------:R-:W-:Y:S02]  /*fef0*/  FFMA.FTZ R128, R216, UR4, -R55.reuse ;  /* 0x00000004d8807c23 */ /* 0x100fe40008010837 */
[----:B------:R-:W-:Y:S01]  /*ff00*/  MUFU.EX2 R123, R123 ;  /* 0x0000007b007b7308 */ /* 0x000fe20000000800 */
[----:B------:R-:W-:Y:S01]  /*ff10*/  FFMA.FTZ R121, R210, UR4, -R55 ;  /* 0x00000004d2797c23 */ /* 0x000fe20008010837 */
[C---:B------:R-:W-:Y:S04]  /*ff20*/  HMMA.16816.F32.BF16 R20, R56.reuse, R32, R20 ;  /* 0x000000203814723c */ /* 0x040fe80000041814 */
[C---:B------:R-:W-:Y:S01]  /*ff30*/  FMUL.FTZ R27, R53.reuse, R95 ;  /* 0x0000005f351b7220 */ /* 0x040fe20000410000 */
[----:B------:R-:W-:Y:S03]  /*ff40*/  FMUL.FTZ R26, R53, R94 ;  /* 0x0000005e351a7220 */ /* 0x000fe60000410000 */
[----:B------:R-:W-:Y:S03]  /*ff50*/  MUFU.EX2 R92, R92 ;  /* 0x0000005c005c7308 */ /* 0x000fe60000000800 */
[----:B------:R-:W-:Y:S02]  /*ff60*/  FADD.FTZ R94, R122, R79 ;  /* 0x0000004f7a5e7221 */ /* 0x000fe40000010000 */
[----:B------:R-:W-:Y:S01]  /*ff70*/  LDSM.16.MT88.4 R76, [R116+0xc400] ;  /* 0x00c40000744c783b */ /* 0x000fe20000004200 */
[C---:B------:R-:W-:Y:S01]  /*ff80*/  FMUL.FTZ R32, R54.reuse, R84 ;  /* 0x0000005436207220 */ /* 0x040fe20000410000 */
[----:B------:R-:W-:Y:S01]  /*ff90*/  FADD.FTZ R94, R117, R94 ;  /* 0x0000005e755e7221 */ /* 0x000fe20000010000 */
[C---:B------:R-:W-:Y:S02]  /*ffa0*/  HMMA.16816.F32.BF16 R24, R56.reuse, R34, R24 ;  /* 0x000000223818723c */ /* 0x040fe40000041818 */
[----:B------:R-:W-:Y:S01]  /*ffb0*/  MUFU.EX2 R90, R90 ;  /* 0x0000005a005a7308 */ /* 0x000fe20000000800 */
[C---:B------:R-:W-:Y:S01]  /*ffc0*/  FMUL.FTZ R33, R54.reuse, R85 ;  /* 0x0000005536217220 */ /* 0x040fe20000410000 */
[--C-:B------:R-:W-:Y:S01]  /*ffd0*/  FFMA.FTZ R85, R247, UR4, -R120.reuse ;  /* 0x00000004f7557c23 */ /* 0x100fe20008010878 */
[--C-:B------:R-:W-:Y:S01]  /*ffe0*/  FFMA.FTZ R84, R243, UR4, -R120.reuse ;  /* 0x00000004f3547c23 */ /* 0x100fe20008010878 */
[C---:B------:R-:W-:Y:S06]  /*fff0*/  HMMA.16816.F32.BF16 R28, R56.reuse, R36, R28 ;  /* 0x00000024381c723c */ /* 0x040fec000004181c */
[----:B------:R-:W2:Y:S01]  /*10000*/  MUFU.EX2 R85, R85 ;  /* 0x0000005500557308 */ /* 0x000ea20000000800 */
[C---:B------:R-:W-:Y:S01]  /*10010*/  FMUL.FTZ R34, R53.reuse, R86 ;  /* 0x0000005635227220 */ /* 0x040fe20000410000 */
[----:B------:R-:W-:Y:S03]  /*10020*/  FMUL.FTZ R35, R53, R87 ;  /* 0x0000005735237220 */ /* 0x000fe60000410000 */
[C---:B------:R-:W-:Y:S01]  /*10030*/  FMUL.FTZ R36, R54.reuse, R80 ;  /* 0x0000005036247220 */ /* 0x040fe20000410000 */
[----:B------:R-:W-:Y:S01]  /*10040*/  FMUL.FTZ R37, R54, R81 ;  /* 0x0000005136257220 */ /* 0x000fe20000410000 */
[--C-:B------:R-:W-:Y:S03]  /*10050*/  FFMA.FTZ R87, R250, UR4, -R55.reuse ;  /* 0x00000004fa577c23 */ /* 0x100fe60008010837 */
[----:B------:R-:W-:Y:S01]  /*10060*/  MUFU.EX2 R84, R84 ;  /* 0x0000005400547308 */ /* 0x000fe20000000800 */
[C---:B------:R-:W-:Y:S03]  /*10070*/  HMMA.16816.F32.BF16 R32, R56.reuse, R38, R32 ;  /* 0x000000263820723c */ /* 0x040fe60000041820 */
[--C-:B------:R-:W-:Y:S01]  /*10080*/  FFMA.FTZ R80, R248, UR4, -R55.reuse ;  /* 0x00000004f8507c23 */ /* 0x100fe20008010837 */
[--C-:B------:R-:W-:Y:S01]  /*10090*/  FFMA.FTZ R81, R245, UR4, -R120.reuse ;  /* 0x00000004f5517c23 */ /* 0x100fe20008010878 */
[--C-:B------:R-:W-:Y:S01]  /*100a0*/  FFMA.FTZ R86, R239, UR4, -R120.reuse ;  /* 0x00000004ef567c23 */ /* 0x100fe20008010878 */
[--C-:B------:R-:W-:Y:S01]  /*100b0*/  FFMA.FTZ R117, R209, UR4, -R120.reuse ;  /* 0x00000004d1757c23 */ /* 0x100fe20008010878 */
[C---:B------:R-:W-:Y:S01]  /*100c0*/  FMUL.FTZ R38, R53.reuse, R82 ;  /* 0x0000005235267220 */ /* 0x040fe20000410000 */
[----:B------:R-:W-:Y:S01]  /*100d0*/  FMUL.FTZ R39, R53, R83 ;  /* 0x0000005335277220 */ /* 0x000fe20000410000 */
[----:B------:R-:W-:Y:S02]  /*100e0*/  MUFU.EX2 R87, R87 ;  /* 0x0000005700577308 */ /* 0x000fe40000000800 */
[--C-:B------:R-:W-:Y:S01]  /*100f0*/  FFMA.FTZ R83, R246, UR4, -R55.reuse ;  /* 0x00000004f6537c23 */ /* 0x100fe20008010837 */
[--C-:B------:R-:W-:Y:S01]  /*10100*/  FFMA.FTZ R82, R244, UR4, -R55.reuse ;  /* 0x00000004f4527c23 */ /* 0x100fe20008010837 */
[--C-:B------:R-:W-:Y:S01]  /*10110*/  FFMA.FTZ R122, R207, UR4, -R120.reuse ;  /* 0x00000004cf7a7c23 */ /* 0x100fe20008010878 */
[--C-:B------:R-:W-:Y:S01]  /*10120*/  FFMA.FTZ R124, R208, UR4, -R55.reuse ;  /* 0x00000004d07c7c23 */ /* 0x100fe20008010837 */
[C---:B------:R-:W-:Y:S04]  /*10130*/  HMMA.16816.F32.BF16 R36, R56.reuse, R48, R36 ;  /* 0x000000303824723c */ /* 0x040fe80000041824 */
[----:B------:R-:W3:Y:S01]  /*10140*/  MUFU.EX2 R80, R80 ;  /* 0x0000005000507308 */ /* 0x000ee20000000800 */
[----:B------:R-:W-:Y:S01]  /*10150*/  FFMA.FTZ R55, R3, UR4, -R55 ;  /* 0x0000000403377c23 */ /* 0x000fe20008010837 */
[C---:B------:R-:W-:Y:S08]  /*10160*/  HMMA.16816.F32.BF16 R40, R56.reuse, R50, R40 ;  /* 0x000000323828723c */ /* 0x040ff00000041828 */
[----:B------:R-:W4:Y:S03]  /*10170*/  MUFU.EX2 R81, R81 ;  /* 0x0000005100517308 */ /* 0x000f260000000800 */
[C---:B------:R-:W-:Y:S01]  /*10180*/  FMUL.FTZ R48, R54.reuse, R68 ;  /* 0x0000004436307220 */ /* 0x040fe20000410000 */
[C---:B------:R-:W-:Y:S03]  /*10190*/  HMMA.16816.F32.BF16 R44, R56.reuse, R60, R44 ;  /* 0x0000003c382c723c */ /* 0x040fe6000004182c */
[----:B------:R-:W-:Y:S03]  /*101a0*/  FMUL.FTZ R49, R54, R69 ;  /* 0x0000004536317220 */ /* 0x000fe60000410000 */
[----:B------:R-:W-:Y:S01]  /*101b0*/  MUFU.EX2 R83, R83 ;  /* 0x0000005300537308 */ /* 0x000fe20000000800 */
[C---:B------:R-:W-:Y:S01]  /*101c0*/  FMUL.FTZ R50, R53.reuse, R70 ;  /* 0x0000004635327220 */ /* 0x040fe20000410000 */
[----:B------:R-:W-:Y:S02]  /*101d0*/  FMUL.FTZ R51, R53, R71 ;  /* 0x0000004735337220 */ /* 0x000fe40000410000 */
[----:B------:R-:W-:Y:S01]  /*101e0*/  LDSM.16.MT88.4 R68, [R168+0xd400] ;  /* 0x00d40000a844783b */ /* 0x000fe20000004200 */
[--C-:B------:R-:W-:Y:S01]  /*101f0*/  FFMA.FTZ R54, R225, UR4, -R120.reuse ;  /* 0x00000004e1367c23 */ /* 0x100fe20008010878 */
[--C-:B------:R-:W-:Y:S01]  /*10200*/  FFMA.FTZ R53, R217, UR4, -R120.reuse ;  /* 0x00000004d9357c23 */ /* 0x100fe20008010878 */
[----:B------:R-:W-:Y:S03]  /*10210*/  FFMA.FTZ R120, R202, UR4, -R120 ;  /* 0x00000004ca787c23 */ /* 0x000fe60008010878 */
[----:B------:R-:W5:Y:S01]  /*10220*/  MUFU.EX2 R82, R82 ;  /* 0x0000005200527308 */ /* 0x000f620000000800 */
[----:B------:R-:W-:Y:S01]  /*10230*/  HMMA.16816.F32.BF16 R48, R56, R62, R48 ;  /* 0x0000003e3830723c */ /* 0x000fe20000041830 */
[----:B------:R-:W1:Y:S06]  /*10240*/  LDSM.16.MT88.4 R60, [R168+0xb400] ;  /* 0x00b40000a83c783b */ /* 0x000e6c0000004200 */
[----:B--2---:R-:W-:Y:S02]  /*10250*/  F2FP.BF16.F32.PACK_AB R56, R85, R88 ;  /* 0x000000585538723e */ /* 0x004fe400000010ff */
[----:B------:R-:W2:Y:S02]  /*10260*/  MUFU.EX2 R86, R86 ;  /* 0x0000005600567308 */ /* 0x000ea40000000800 */
[----:B---3--:R-:W-:Y:S01]  /*10270*/  F2FP.BF16.F32.PACK_AB R57, R80, R87 ;  /* 0x000000575039723e */ /* 0x008fe200000010ff */
[----:B------:R-:W-:Y:S01]  /*10280*/  FADD.FTZ R87, R87, R94 ;  /* 0x0000005e57577221 */ /* 0x000fe20000010000 */
[----:B----4-:R-:W-:Y:S01]  /*10290*/  F2FP.BF16.F32.PACK_AB R58, R84, R81 ;  /* 0x00000051543a723e */ /* 0x010fe200000010ff */
[----:B------:R-:W-:Y:S01]  /*102a0*/  FADD.FTZ R88, R88, R93 ;  /* 0x0000005d58587221 */ /* 0x000fe20000010000 */
[----:B-----5:R-:W-:Y:S01]  /*102b0*/  F2FP.BF16.F32.PACK_AB R59, R82, R83 ;  /* 0x00000053523b723e */ /* 0x020fe200000010ff */
[----:B------:R-:W-:Y:S02]  /*102c0*/  FADD.FTZ R80, R80, R87 ;  /* 0x0000005750507221 */ /* 0x000fe40000010000 */
[----:B------:R-:W-:Y:S01]  /*102d0*/  FADD.FTZ R88, R85, R88 ;  /* 0x0000005855587221 */ /* 0x000fe20000010000 */
[----:B------:R-:W-:Y:S01]  /*102e0*/  MUFU.EX2 R96, R96 ;  /* 0x0000006000607308 */ /* 0x000fe20000000800 */
[----:B------:R-:W-:Y:S02]  /*102f0*/  FADD.FTZ R83, R83, R80 ;  /* 0x0000005053537221 */ /* 0x000fe40000010000 */
[----:B------:R-:W-:Y:S01]  /*10300*/  FADD.FTZ R81, R81, R88 ;  /* 0x0000005851517221 */ /* 0x000fe20000010000 */
[C---:B------:R-:W-:Y:S03]  /*10310*/  HMMA.16816.F32.BF16 R4, R56.reuse, R64, R4 ;  /* 0x000000403804723c */ /* 0x040fe60000041804 */
[----:B------:R-:W-:Y:S01]  /*10320*/  FADD.FTZ R84, R84, R81 ;  /* 0x0000005154547221 */ /* 0x000fe20000010000 */
[----:B------:R-:W-:Y:S02]  /*10330*/  FADD.FTZ R83, R82, R83 ;  /* 0x0000005352537221 */ /* 0x000fe40000010000 */
[----:B------:R-:W3:Y:S01]  /*10340*/  MUFU.EX2 R89, R89 ;  /* 0x0000005900597308 */ /* 0x000ee20000000800 */
[C---:B------:R-:W-:Y:S01]  /*10350*/  HMMA.16816.F32.BF16 R8, R56.reuse, R66, R8 ;  /* 0x000000423808723c */ /* 0x040fe20000041808 */
[----:B------:R-:W4:Y:S05]  /*10360*/  LDSM.16.MT88.4 R64, [R116+0xb400] ;  /* 0x00b400007440783b */ /* 0x000f2a0000004200 */
[C---:B-1----:R-:W-:Y:S03]  /*10370*/  HMMA.16816.F32.BF16 R12, R56.reuse, R72, R12 ;  /* 0x00000048380c723c */ /* 0x042fe6000004180c */
[----:B------:R-:W1:Y:S03]  /*10380*/  MUFU.EX2 R107, R107 ;  /* 0x0000006b006b7308 */ /* 0x000e660000000800 */
[C---:B------:R-:W-:Y:S01]  /*10390*/  HMMA.16816.F32.BF16 R16, R56.reuse, R74, R16 ;  /* 0x0000004a3810723c */ /* 0x040fe20000041810 */
[----:B------:R-:W-:Y:S06]  /*103a0*/  LDSM.16.MT88.4 R72, [R168+0xc000] ;  /* 0x00c00000a848783b */ /* 0x000fec0000004200 */
[----:B------:R-:W5:Y:S01]  /*103b0*/  MUFU.EX2 R106, R106 ;  /* 0x0000006a006a7308 */ /* 0x000f620000000800 */
[C---:B------:R-:W-:Y:S09]  /*103c0*/  HMMA.16816.F32.BF16 R20, R56.reuse, R60, R20 ;  /* 0x0000003c3814723c */ /* 0x040ff20000041814 */
[----:B------:R-:W-:Y:S01]  /*103d0*/  MUFU.EX2 R105, R105 ;  /* 0x0000006900697308 */ /* 0x000fe20000000800 */
[C---:B------:R-:W-:Y:S01]  /*103e0*/  HMMA.16816.F32.BF16 R24, R56.reuse, R62, R24 ;  /* 0x0000003e3818723c */ /* 0x040fe20000041818 */
[----:B------:R-:W2:Y:S08]  /*103f0*/  LDSM.16.MT88.4 R60, [R116+0xd400] ;  /* 0x00d40000743c783b */ /* 0x000eb00000004200 */
[----:B------:R-:W5:Y:S10]  /*10400*/  MUFU.EX2 R98, R98 ;  /* 0x0000006200627308 */ /* 0x000f740000000800 */
[----:B------:R-:W-:Y:S01]  /*10410*/  MUFU.EX2 R127, R127 ;  /* 0x0000007f007f7308 */ /* 0x000fe20000000800 */
[C---:B----4-:R-:W-:Y:S06]  /*10420*/  HMMA.16816.F32.BF16 R28, R56.reuse, R64, R28 ;  /* 0x00000040381c723c */ /* 0x050fec000004181c */
[C---:B------:R-:W-:Y:S01]  /*10430*/  HMMA.16816.F32.BF16 R32, R56.reuse, R66, R32 ;  /* 0x000000423820723c */ /* 0x040fe20000041820 */
[----:B------:R-:W4:Y:S02]  /*10440*/  LDSM.16.MT88.4 R64, [R168+0x9800] ;  /* 0x00980000a840783b */ /* 0x000f240000004200 */
[----:B------:R-:W5:Y:S03]  /*10450*/  MUFU.EX2 R130, R130 ;  /* 0x0000008200827308 */ /* 0x000f660000000800 */
[C---:B------:R-:W-:Y:S07]  /*10460*/  HMMA.16816.F32.BF16 R36, R56.reuse, R68, R36 ;  /* 0x000000443824723c */ /* 0x040fee0000041824 */
[----:B------:R-:W-:Y:S01]  /*10470*/  MUFU.EX2 R54, R54 ;  /* 0x0000003600367308 */ /* 0x000fe20000000800 */
[C---:B------:R-:W-:Y:S01]  /*10480*/  HMMA.16816.F32.BF16 R40, R56.reuse, R70, R40 ;  /* 0x000000463828723c */ /* 0x040fe20000041828 */
[----:B------:R-:W5:Y:S05]  /*10490*/  LDSM.16.MT88.4 R68, [R116+0x9800] ;  /* 0x009800007444783b */ /* 0x000f6a0000004200 */
[C---:B--2---:R-:W-:Y:S03]  /*104a0*/  HMMA.16816.F32.BF16 R44, R56.reuse, R60, R44 ;  /* 0x0000003c382c723c */ /* 0x044fe6000004182c */
[----:B------:R-:W2:Y:S03]  /*104b0*/  MUFU.EX2 R129, R129 ;  /* 0x0000008100817308 */ /* 0x000ea60000000800 */
[----:B------:R-:W-:Y:S01]  /*104c0*/  HMMA.16816.F32.BF16 R48, R56, R62, R48 ;  /* 0x0000003e3830723c */ /* 0x000fe20000041830 */
[----:B------:R-:W2:Y:S06]  /*104d0*/  LDSM.16.MT88.4 R60, [R168+0xb800] ;  /* 0x00b80000a83c783b */ /* 0x000eac0000004200 */
[----:B------:R-:W-:Y:S01]  /*104e0*/  MUFU.EX2 R132, R132 ;  /* 0x0000008400847308 */ /* 0x000fe20000000800 */
[----:B------:R-:W-:Y:S03]  /*104f0*/  F2FP.BF16.F32.PACK_AB R57, R97, R92 ;  /* 0x0000005c6139723e */ /* 0x000fe600000010ff */
[----:B------:R-:W-:Y:S01]  /*10500*/  F2FP.BF16.F32.PACK_AB R56, R86, R91 ;  /* 0x0000005b5638723e */ /* 0x000fe200000010ff */
[----:B------:R-:W-:Y:S01]  /*10510*/  FADD.FTZ R91, R91, R84 ;  /* 0x000000545b5b7221 */ /* 0x000fe20000010000 */
[----:B------:R-:W-:Y:S04]  /*10520*/  F2FP.BF16.F32.PACK_AB R58, R90, R99 ;  /* 0x000000635a3a723e */ /* 0x000fe800000010ff */
[----:B------:R-:W2:Y:S01]  /*10530*/  MUFU.EX2 R131, R131 ;  /* 0x0000008300837308 */ /* 0x000ea20000000800 */
[----:B---3--:R-:W-:Y:S01]  /*10540*/  F2FP.BF16.F32.PACK_AB R59, R89, R96 ;  /* 0x00000060593b723e */ /* 0x008fe200000010ff */
[----:B------:R-:W-:Y:S04]  /*10550*/  FADD.FTZ R86, R86, R91 ;  /* 0x0000005b56567221 */ /* 0x000fe80000010000 */
[----:B------:R-:W-:Y:S02]  /*10560*/  FADD.FTZ R99, R99, R86 ;  /* 0x0000005663637221 */ /* 0x000fe40000010000 */
[C---:B----4-:R-:W-:Y:S01]  /*10570*/  HMMA.16816.F32.BF16 R4, R56.reuse, R64, R4 ;  /* 0x000000403804723c */ /* 0x050fe20000041804 */
[----:B------:R-:W-:Y:S01]  /*10580*/  LDSM.16.MT88.4 R84, [R116+0xcc00] ;  /* 0x00cc00007454783b */ /* 0x000fe20000004200 */
[----:B------:R-:W-:Y:S01]  /*10590*/  MUFU.EX2 R133, R133 ;  /* 0x0000008500857308 */ /* 0x000fe20000000800 */
[----:B------:R-:W-:Y:S03]  /*105a0*/  FADD.FTZ R90, R90, R99 ;  /* 0x000000635a5a7221 */ /* 0x000fe60000010000 */
[C---:B------:R-:W-:Y:S03]  /*105b0*/  HMMA.16816.F32.BF16 R8, R56.reuse, R66, R8 ;  /* 0x000000423808723c */ /* 0x040fe60000041808 */
[----:B------:R-:W3:Y:S03]  /*105c0*/  LDSM.16.MT88.4 R64, [R116+0xb800] ;  /* 0x00b800007440783b */ /* 0x000ee60000004200 */
[----:B------:R-:W4:Y:S01]  /*105d0*/  MUFU.EX2 R134, R134 ;  /* 0x0000008600867308 */ /* 0x000f220000000800 */
[----:B-1----:R-:W-:Y:S01]  /*105e0*/  FADD.FTZ R3, R107, R90 ;  /* 0x0000005a6b037221 */ /* 0x002fe20000010000 */
[C---:B-----5:R-:W-:Y:S03]  /*105f0*/  HMMA.16816.F32.BF16 R12, R56.reuse, R68, R12 ;  /* 0x00000044380c723c */ /* 0x060fe6000004180c */
[C---:B------:R-:W-:Y:S03]  /*10600*/  FADD.FTZ R3, R106.reuse, R3 ;  /* 0x000000036a037221 */ /* 0x040fe60000010000 */
[C---:B------:R-:W-:Y:S01]  /*10610*/  HMMA.16816.F32.BF16 R16, R56.reuse, R70, R16 ;  /* 0x000000463810723c */ /* 0x040fe20000041810 */
[----:B------:R-:W1:Y:S01]  /*10620*/  LDSM.16.MT88.4 R68, [R168+0xd800] ;  /* 0x00d80000a844783b */ /* 0x000e620000004200 */
[----:B------:R-:W-:Y:S04]  /*10630*/  MUFU.EX2 R136, R136 ;  /* 0x0000008800887308 */ /* 0x000fe80000000800 */
[C---:B--2---:R-:W-:Y:S06]  /*10640*/  HMMA.16816.F32.BF16 R20, R56.reuse, R60, R20 ;  /* 0x0000003c3814723c */ /* 0x044fec0000041814 */
[----:B------:R-:W2:Y:S01]  /*10650*/  MUFU.EX2 R135, R135 ;  /* 0x0000008700877308 */ /* 0x000ea20000000800 */
[C---:B------:R-:W-:Y:S01]  /*10660*/  HMMA.16816.F32.BF16 R24, R56.reuse, R62, R24 ;  /* 0x0000003e3818723c */ /* 0x040fe20000041818 */
[----:B------:R-:W5:Y:S08]  /*10670*/  LDSM.16.MT88.4 R60, [R116+0xd800] ;  /* 0x00d80000743c783b */ /* 0x000f700000004200 */
[----:B------:R-:W-:Y:S10]  /*10680*/  MUFU.EX2 R53, R53 ;  /* 0x0000003500357308 */ /* 0x000ff40000000800 */
[----:B------:R-:W2:Y:S01]  /*10690*/  MUFU.EX2 R126, R126 ;  /* 0x0000007e007e7308 */ /* 0x000ea20000000800 */
[C---:B---3--:R-:W-:Y:S09]  /*106a0*/  HMMA.16816.F32.BF16 R28, R56.reuse, R64, R28 ;  /* 0x00000040381c723c */ /* 0x048ff2000004181c */
[----:B------:R-:W-:Y:S01]  /*106b0*/  MUFU.EX2 R125, R125 ;  /* 0x0000007d007d7308 */ /* 0x000fe20000000800 */
[C---:B------:R-:W-:Y:S01]  /*106c0*/  HMMA.16816.F32.BF16 R32, R56.reuse, R66, R32 ;  /* 0x000000423820723c */ /* 0x040fe20000041820 */
[----:B------:R-:W3:Y:S08]  /*106d0*/  LDSM.16.MT88.4 R64, [R168+0x9c00] ;  /* 0x009c0000a840783b */ /* 0x000ef00000004200 */
[----:B------:R-:W2:Y:S01]  /*106e0*/  MUFU.EX2 R128, R128 ;  /* 0x0000008000807308 */ /* 0x000ea20000000800 */
[C---:B-1----:R-:W-:Y:S06]  /*106f0*/  HMMA.16816.F32.BF16 R36, R56.reuse, R68, R36 ;  /* 0x000000443824723c */ /* 0x042fec0000041824 */
[C---:B------:R-:W-:Y:S01]  /*10700*/  HMMA.16816.F32.BF16 R40, R56.reuse, R70, R40 ;  /* 0x000000463828723c */ /* 0x040fe20000041828 */
[----:B------:R-:W1:Y:S02]  /*10710*/  LDSM.16.MT88.4 R68, [R116+0x9c00] ;  /* 0x009c00007444783b */ /* 0x000e640000004200 */
[----:B------:R-:W-:Y:S03]  /*10720*/  MUFU.EX2 R137, R137 ;  /* 0x0000008900897308 */ /* 0x000fe60000000800 */
[C---:B-----5:R-:W-:Y:S07]  /*10730*/  HMMA.16816.F32.BF16 R44, R56.reuse, R60, R44 ;  /* 0x0000003c382c723c */ /* 0x060fee000004182c */
[----:B------:R-:W5:Y:S01]  /*10740*/  MUFU.EX2 R138, R138 ;  /* 0x0000008a008a7308 */ /* 0x000f620000000800 */
[----:B------:R-:W-:Y:S01]  /*10750*/  HMMA.16816.F32.BF16 R48, R56, R62, R48 ;  /* 0x0000003e3830723c */ /* 0x000fe20000041830 */
[----:B------:R-:W4:Y:S08]  /*10760*/  LDSM.16.MT88.4 R60, [R168+0xbc00] ;  /* 0x00bc0000a83c783b */ /* 0x000f300000004200 */
[----:B------:R-:W-:Y:S02]  /*10770*/  MUFU.EX2 R139, R139 ;  /* 0x0000008b008b7308 */ /* 0x000fe40000000800 */
[----:B------:R-:W-:Y:S02]  /*10780*/  F2FP.BF16.F32.PACK_AB R56, R106, R107 ;  /* 0x0000006b6a38723e */ /* 0x000fe400000010ff */
[----:B------:R-:W-:Y:S02]  /*10790*/  F2FP.BF16.F32.PACK_AB R57, R98, R105 ;  /* 0x000000696239723e */ /* 0x000fe400000010ff */
[----:B------:R-:W-:Y:S04]  /*107a0*/  F2FP.BF16.F32.PACK_AB R58, R123, R104 ;  /* 0x000000687b3a723e */ /* 0x000fe800000010ff */
[----:B------:R-:W5:Y:S01]  /*107b0*/  MUFU.EX2 R140, R140 ;  /* 0x0000008c008c7308 */ /* 0x000f620000000800 */
[----:B------:R-:W-:Y:S07]  /*107c0*/  F2FP.BF16.F32.PACK_AB R59, R130, R127 ;  /* 0x0000007f823b723e */ /* 0x000fee00000010ff */
[C---:B---3--:R-:W-:Y:S02]  /*107d0*/  HMMA.16816.F32.BF16 R4, R56.reuse, R64, R4 ;  /* 0x000000403804723c */ /* 0x048fe40000041804 */
[----:B------:R-:W-:Y:S04]  /*107e0*/  MUFU.EX2 R117, R117 ;  /* 0x0000007500757308 */ /* 0x000fe80000000800 */
[C---:B------:R-:W-:Y:S01]  /*107f0*/  HMMA.16816.F32.BF16 R8, R56.reuse, R66, R8 ;  /* 0x000000423808723c */ /* 0x040fe20000041808 */
[----:B------:R-:W3:Y:S05]  /*10800*/  LDSM.16.MT88.4 R64, [R116+0xbc00] ;  /* 0x00bc00007440783b */ /* 0x000eea0000004200 */
[----:B------:R-:W5:Y:S01]  /*10810*/  MUFU.EX2 R122, R122 ;  /* 0x0000007a007a7308 */ /* 0x000f620000000800 */
[C---:B-1----:R-:W-:Y:S09]  /*10820*/  HMMA.16816.F32.BF16 R12, R56.reuse, R68, R12 ;  /* 0x00000044380c723c */ /* 0x042ff2000004180c */
[----:B------:R-:W-:Y:S01]  /*10830*/  MUFU.EX2 R121, R121 ;  /* 0x0000007900797308 */ /* 0x000fe20000000800 */
[C---:B------:R-:W-:Y:S01]  /*10840*/  HMMA.16816.F32.BF16 R16, R56.reuse, R70, R16 ;  /* 0x000000463810723c */ /* 0x040fe20000041810 */
[----:B------:R-:W1:Y:S05]  /*10850*/  LDSM.16.MT88.4 R68, [R168+0xdc00] ;  /* 0x00dc0000a844783b */ /* 0x000e6a0000004200 */
[C---:B----4-:R-:W-:Y:S03]  /*10860*/  HMMA.16816.F32.BF16 R20, R56.reuse, R60, R20 ;  /* 0x0000003c3814723c */ /* 0x050fe60000041814 */
[----:B------:R-:W4:Y:S03]  /*10870*/  MUFU.EX2 R124, R124 ;  /* 0x0000007c007c7308 */ /* 0x000f260000000800 */
[C---:B------:R-:W-:Y:S01]  /*10880*/  HMMA.16816.F32.BF16 R24, R56.reuse, R62, R24 ;  /* 0x0000003e3818723c */ /* 0x040fe20000041818 */
[----:B------:R-:W2:Y:S06]  /*10890*/  LDSM.16.MT88.4 R60, [R116+0xdc00] ;  /* 0x00dc0000743c783b */ /* 0x000eac0000004200 */
[----:B------:R-:W-:Y:S10]  /*108a0*/  MUFU.EX2 R141, R141 ;  /* 0x0000008d008d7308 */ /* 0x000ff40000000800 */
[----:B------:R-:W4:Y:S01]  /*108b0*/  MUFU.EX2 R142, R142 ;  /* 0x0000008e008e7308 */ /* 0x000f220000000800 */
[C---:B---3--:R-:W-:Y:S09]  /*108c0*/  HMMA.16816.F32.BF16 R28, R56.reuse, R64, R28 ;  /* 0x00000040381c723c */ /* 0x048ff2000004181c */
[----:B------:R-:W-:Y:S01]  /*108d0*/  MUFU.EX2 R143, R143 ;  /* 0x0000008f008f7308 */ /* 0x000fe20000000800 */
[C---:B------:R-:W-:Y:S01]  /*108e0*/  HMMA.16816.F32.BF16 R32, R56.reuse, R66, R32 ;  /* 0x000000423820723c */ /* 0x040fe20000041820 */
[----:B------:R-:W3:Y:S08]  /*108f0*/  LDSM.16.MT88.4 R64, [R168+0xa000] ;  /* 0x00a00000a840783b */ /* 0x000ef00000004200 */
[----:B------:R-:W4:Y:S01]  /*10900*/  MUFU.EX2 R144, R144 ;  /* 0x0000009000907308 */ /* 0x000f220000000800 */
[C---:B-1----:R-:W-:Y:S06]  /*10910*/  HMMA.16816.F32.BF16 R36, R56.reuse, R68, R36 ;  /* 0x000000443824723c */ /* 0x042fec0000041824 */
[C---:B------:R-:W-:Y:S01]  /*10920*/  HMMA.16816.F32.BF16 R40, R56.reuse, R70, R40 ;  /* 0x000000463828723c */ /* 0x040fe20000041828 */
[----:B------:R-:W1:Y:S02]  /*10930*/  LDSM.16.MT88.4 R68, [R116+0xa000] ;  /* 0x00a000007444783b */ /* 0x000e640000004200 */
[----:B------:R-:W-:Y:S03]  /*10940*/  MUFU.EX2 R146, R146 ;  /* 0x0000009200927308 */ /* 0x000fe60000000800 */
[C---:B--2---:R-:W-:Y:S07]  /*10950*/  HMMA.16816.F32.BF16 R44, R56.reuse, R60, R44 ;  /* 0x0000003c382c723c */ /* 0x044fee000004182c */
[----:B------:R-:W2:Y:S01]  /*10960*/  MUFU.EX2 R145, R145 ;  /* 0x0000009100917308 */ /* 0x000ea20000000800 */
[----:B------:R-:W-:Y:S01]  /*10970*/  HMMA.16816.F32.BF16 R48, R56, R62, R48 ;  /* 0x0000003e3830723c */ /* 0x000fe20000041830 */
[----:B------:R-:W5:Y:S08]  /*10980*/  LDSM.16.MT88.4 R60, [R116+0xc000] ;  /* 0x00c00000743c783b */ /* 0x000f700000004200 */
[----:B------:R-:W-:Y:S02]  /*10990*/  MUFU.EX2 R147, R147 ;  /* 0x0000009300937308 */ /* 0x000fe40000000800 */
[----:B------:R-:W-:Y:S02]  /*109a0*/  F2FP.BF16.F32.PACK_AB R56, R129, R54 ;  /* 0x000000368138723e */ /* 0x000fe400000010ff */
[----:B------:R-:W-:Y:S02]  /*109b0*/  F2FP.BF16.F32.PACK_AB R57, R131, R132 ;  /* 0x000000848339723e */ /* 0x000fe400000010ff */
[----:B------:R-:W-:Y:S04]  /*109c0*/  F2FP.BF16.F32.PACK_AB R58, R134, R133 ;  /* 0x00000085863a723e */ /* 0x000fe800000010ff */
[----:B------:R-:W2:Y:S01]  /*109d0*/  MUFU.EX2 R148, R148 ;  /* 0x0000009400947308 */ /* 0x000ea20000000800 */
[----:B------:R-:W-:Y:S07]  /*109e0*/  F2FP.BF16.F32.PACK_AB R59, R135, R136 ;  /* 0x00000088873b723e */ /* 0x000fee00000010ff */
[C---:B---3--:R-:W-:Y:S02]  /*109f0*/  HMMA.16816.F32.BF16 R4, R56.reuse, R64, R4 ;  /* 0x000000403804723c */ /* 0x048fe40000041804 */
[----:B------:R-:W-:Y:S04]  /*10a00*/  MUFU.EX2 R149, R149 ;  /* 0x0000009500957308 */ /* 0x000fe80000000800 */
[C---:B------:R-:W-:Y:S01]  /*10a10*/  HMMA.16816.F32.BF16 R8, R56.reuse, R66, R8 ;  /* 0x000000423808723c */ /* 0x040fe20000041808 */
[----:B------:R-:W3:Y:S05]  /*10a20*/  LDSM.16.MT88.4 R64, [R168+0xe000] ;  /* 0x00e00000a840783b */ /* 0x000eea0000004200 */
[----:B------:R-:W2:Y:S01]  /*10a30*/  MUFU.EX2 R120, R120 ;  /* 0x0000007800787308 */ /* 0x000ea20000000800 */
[C---:B-1----:R-:W-:Y:S09]  /*10a40*/  HMMA.16816.F32.BF16 R12, R56.reuse, R68, R12 ;  /* 0x00000044380c723c */ /* 0x042ff2000004180c */
[----:B------:R-:W-:Y:S01]  /*10a50*/  MUFU.EX2 R52, R52 ;  /* 0x0000003400347308 */ /* 0x000fe20000000800 */
[C---:B------:R-:W-:Y:S01]  /*10a60*/  HMMA.16816.F32.BF16 R16, R56.reuse, R70, R16 ;  /* 0x000000463810723c */ /* 0x040fe20000041810 */
[----:B------:R-:W1:Y:S05]  /*10a70*/  LDSM.16.MT88.4 R68, [R116+0xe000] ;  /* 0x00e000007444783b */ /* 0x000e6a0000004200 */
[C---:B------:R-:W-:Y:S03]  /*10a80*/  HMMA.16816.F32.BF16 R20, R56.reuse, R72, R20 ;  /* 0x000000483814723c */ /* 0x040fe60000041814 */
[----:B------:R-:W2:Y:S03]  /*10a90*/  MUFU.EX2 R55, R55 ;  /* 0x0000003700377308 */ /* 0x000ea60000000800 */
[C---:B------:R-:W-:Y:S01]  /*10aa0*/  HMMA.16816.F32.BF16 R24, R56.reuse, R74, R24 ;  /* 0x0000004a3818723c */ /* 0x040fe20000041818 */
[----:B------:R-:W-:Y:S05]  /*10ab0*/  LDSM.16.MT88.4 R72, [R116+0xa400] ;  /* 0x00a400007448783b */ /* 0x000fea0000004200 */
[C---:B-----5:R-:W-:Y:S06]  /*10ac0*/  HMMA.16816.F32.BF16 R28, R56.reuse, R60, R28 ;  /* 0x0000003c381c723c */ /* 0x060fec000004181c */
[C---:B------:R-:W-:Y:S01]  /*10ad0*/  HMMA.16816.F32.BF16 R32, R56.reuse, R62, R32 ;  /* 0x0000003e3820723c */ /* 0x040fe20000041820 */
[----:B------:R-:W5:Y:S05]  /*10ae0*/  LDSM.16.MT88.4 R60, [R168+0xa400] ;  /* 0x00a40000a83c783b */ /* 0x000f6a0000004200 */
[C---:B---3--:R-:W-:Y:S06]  /*10af0*/  HMMA.16816.F32.BF16 R36, R56.reuse, R64, R36 ;  /* 0x000000403824723c */ /* 0x048fec0000041824 */
[C---:B------:R-:W-:Y:S01]  /*10b00*/  HMMA.16816.F32.BF16 R40, R56.reuse, R66, R40 ;  /* 0x000000423828723c */ /* 0x040fe20000041828 */
[----:B------:R-:W3:Y:S05]  /*10b10*/  LDSM.16.MT88.4 R64, [R168+0xc400] ;  /* 0x00c40000a840783b */ /* 0x000eea0000004200 */
[C---:B-1----:R-:W-:Y:S06]  /*10b20*/  HMMA.16816.F32.BF16 R44, R56.reuse, R68, R44 ;  /* 0x00000044382c723c */ /* 0x042fec000004182c */
[----:B------:R-:W-:Y:S01]  /*10b30*/  HMMA.16816.F32.BF16 R48, R56, R70, R48 ;  /* 0x000000463830723c */ /* 0x000fe20000041830 */
[----:B------:R-:W1:Y:S06]  /*10b40*/  LDSM.16.MT88.4 R68, [R168+0xe400] ;  /* 0x00e40000a844783b */ /* 0x000e6c0000004200 */
[----:B------:R-:W-:Y:S04]  /*10b50*/  F2FP.BF16.F32.PACK_AB R56, R126, R53 ;  /* 0x000000357e38723e */ /* 0x000fe800000010ff */
[----:B------:R-:W-:Y:S02]  /*10b60*/  F2FP.BF16.F32.PACK_AB R57, R128, R125 ;  /* 0x0000007d8039723e */ /* 0x000fe400000010ff */
[----:B------:R-:W-:Y:S02]  /*10b70*/  F2FP.BF16.F32.PACK_AB R58, R138, R137 ;  /* 0x000000898a3a723e */ /* 0x000fe400000010ff */
[----:B------:R-:W-:Y:S07]  /*10b80*/  F2FP.BF16.F32.PACK_AB R59, R140, R139 ;  /* 0x0000008b8c3b723e */ /* 0x000fee00000010ff */
[C---:B-----5:R-:W-:Y:S06]  /*10b90*/  HMMA.16816.F32.BF16 R4, R56.reuse, R60, R4 ;  /* 0x0000003c3804723c */ /* 0x060fec0000041804 */
[C---:B------:R-:W-:Y:S01]  /*10ba0*/  HMMA.16816.F32.BF16 R8, R56.reuse, R62, R8 ;  /* 0x0000003e3808723c */ /* 0x040fe20000041808 */
[----:B------:R-:W5:Y:S05]  /*10bb0*/  LDSM.16.MT88.4 R60, [R116+0xe400] ;  /* 0x00e40000743c783b */ /* 0x000f6a0000004200 */
[C---:B------:R-:W-:Y:S06]  /*10bc0*/  HMMA.16816.F32.BF16 R12, R56.reuse, R72, R12 ;  /* 0x00000048380c723c */ /* 0x040fec000004180c */
[C---:B------:R-:W-:Y:S01]  /*10bd0*/  HMMA.16816.F32.BF16 R16, R56.reuse, R74, R16 ;  /* 0x0000004a3810723c */ /* 0x040fe20000041810 */
[----:B------:R-:W-:Y:S05]  /*10be0*/  LDSM.16.MT88.4 R72, [R116+0xa800] ;  /* 0x00a800007448783b */ /* 0x000fea0000004200 */
[C---:B---3--:R-:W-:Y:S06]  /*10bf0*/  HMMA.16816.F32.BF16 R20, R56.reuse, R64, R20 ;  /* 0x000000403814723c */ /* 0x048fec0000041814 */
        /* <DEDUP_REMOVED lines=8> */
[C---:B-----5:R-:W-:Y:S06]  /*10c80*/  HMMA.16816.F32.BF16 R44, R56.reuse, R60, R44 ;  /* 0x0000003c382c723c */ /* 0x060fec000004182c */
[----:B------:R-:W-:Y:S01]  /*10c90*/  HMMA.16816.F32.BF16 R48, R56, R62, R48 ;  /* 0x0000003e3830723c */ /* 0x000fe20000041830 */
[----:B------:R-:W5:Y:S06]  /*10ca0*/  LDSM.16.MT88.4 R60, [R168+0xe800] ;  /* 0x00e80000a83c783b */ /* 0x000f6c0000004200 */
[----:B------:R-:W-:Y:S04]  /*10cb0*/  F2FP.BF16.F32.PACK_AB R56, R122, R117 ;  /* 0x000000757a38723e */ /* 0x000fe800000010ff */
[----:B----4-:R-:W-:Y:S02]  /*10cc0*/  F2FP.BF16.F32.PACK_AB R57, R124, R121 ;  /* 0x000000797c39723e */ /* 0x010fe400000010ff */
[----:B------:R-:W-:Y:S02]  /*10cd0*/  F2FP.BF16.F32.PACK_AB R58, R142, R141 ;  /* 0x0000008d8e3a723e */ /* 0x000fe400000010ff */
[----:B------:R-:W-:Y:S07]  /*10ce0*/  F2FP.BF16.F32.PACK_AB R59, R144, R143 ;  /* 0x0000008f903b723e */ /* 0x000fee00000010ff */
[C---:B---3--:R-:W-:Y:S06]  /*10cf0*/  HMMA.16816.F32.BF16 R4, R56.reuse, R64, R4 ;  /* 0x000000403804723c */ /* 0x048fec0000041804 */
[C---:B------:R-:W-:Y:S01]  /*10d00*/  HMMA.16816.F32.BF16 R8, R56.reuse, R66, R8 ;  /* 0x000000423808723c */ /* 0x040fe20000041808 */
[----:B------:R-:W3:Y:S05]  /*10d10*/  LDSM.16.MT88.4 R64, [R116+0xe800] ;  /* 0x00e800007440783b */ /* 0x000eea0000004200 */
[C---:B------:R-:W-:Y:S06]  /*10d20*/  HMMA.16816.F32.BF16 R12, R56.reuse, R72, R12 ;  /* 0x00000048380c723c */ /* 0x040fec000004180c */
[C---:B------:R-:W-:Y:S06]  /*10d30*/  HMMA.16816.F32.BF16 R16, R56.reuse, R74, R16 ;  /* 0x0000004a3810723c */ /* 0x040fec0000041810 */
[C---:B-1----:R-:W-:Y:S06]  /*10d40*/  HMMA.16816.F32.BF16 R20, R56.reuse, R68, R20 ;  /* 0x000000443814723c */ /* 0x042fec0000041814 */
[C---:B------:R-:W-:Y:S05]  /*10d50*/  HMMA.16816.F32.BF16 R24, R56.reuse, R70, R24 ;  /* 0x000000463818723c */ /* 0x040fea0000041818 */
[----:B--2---:R-:W-:Y:S01]  /*10d60*/  F2FP.BF16.F32.PACK_AB R68, R145, R146 ;  /* 0x000000929144723e */ /* 0x004fe200000010ff */
[C---:B------:R-:W-:Y:S05]  /*10d70*/  HMMA.16816.F32.BF16 R28, R56.reuse, R76, R28 ;  /* 0x0000004c381c723c */ /* 0x040fea000004181c */
[----:B------:R-:W-:Y:S01]  /*10d80*/  F2FP.BF16.F32.PACK_AB R69, R148, R147 ;  /* 0x000000939445723e */ /* 0x000fe200000010ff */
[C---:B------:R-:W-:Y:S01]  /*10d90*/  HMMA.16816.F32.BF16 R32, R56.reuse, R78, R32 ;  /* 0x0000004e3820723c */ /* 0x040fe20000041820 */
[----:B------:R-:W-:Y:S04]  /*10da0*/  LDSM.16.MT88.4 R76, [R168+0xec00] ;  /* 0x00ec0000a84c783b */ /* 0x000fe80000004200 */
[----:B------:R-:W-:Y:S01]  /*10db0*/  F2FP.BF16.F32.PACK_AB R70, R120, R149 ;  /* 0x000000957846723e */ /* 0x000fe200000010ff */
[C---:B-----5:R-:W-:Y:S05]  /*10dc0*/  HMMA.16816.F32.BF16 R36, R56.reuse, R60, R36 ;  /* 0x0000003c3824723c */ /* 0x060fea0000041824 */
[----:B------:R-:W-:Y:S01]  /*10dd0*/  F2FP.BF16.F32.PACK_AB R71, R55, R52 ;  /* 0x000000343747723e */ /* 0x000fe200000010ff */
[C---:B------:R-:W-:Y:S05]  /*10de0*/  HMMA.16816.F32.BF16 R40, R56.reuse, R62, R40 ;  /* 0x0000003e3828723c */ /* 0x040fea0000041828 */
[----:B------:R-:W-:Y:S01]  /*10df0*/  FADD.FTZ R60, R92, R83 ;  /* 0x000000535c3c7221 */ /* 0x000fe20000010000 */
[C---:B---3--:R-:W-:Y:S01]  /*10e00*/  HMMA.16816.F32.BF16 R44, R56.reuse, R64, R44 ;  /* 0x00000040382c723c */ /* 0x048fe2000004182c */
[----:B------:R-:W1:Y:S04]  /*10e10*/  LDSM.16.MT88.4 R92, [R168+0xcc00] ;  /* 0x00cc0000a85c783b */ /* 0x000e680000004200 */
[----:B------:R-:W-:Y:S01]  /*10e20*/  FADD.FTZ R97, R97, R60 ;  /* 0x0000003c61617221 */ /* 0x000fe20000010000 */
[----:B------:R-:W-:Y:S06]  /*10e30*/  HMMA.16816.F32.BF16 R48, R56, R66, R48 ;  /* 0x000000423830723c */ /* 0x000fec0000041830 */
[C---:B------:R-:W-:Y:S05]  /*10e40*/  HMMA.16816.F32.BF16 R112, R68.reuse, R108, R4 ;  /* 0x0000006c4470723c */ /* 0x040fea0000041804 */
[----:B------:R-:W-:Y:S01]  /*10e50*/  FADD.FTZ R56, R96, R97 ;  /* 0x0000006160387221 */ /* 0x000fe20000010000 */
[C---:B------:R-:W-:Y:S05]  /*10e60*/  HMMA.16816.F32.BF16 R108, R68.reuse, R110, R8 ;  /* 0x0000006e446c723c */ /* 0x040fea0000041808 */
[----:B------:R-:W-:Y:S01]  /*10e70*/  FADD.FTZ R56, R89, R56 ;  /* 0x0000003859387221 */ /* 0x000fe20000010000 */
[----:B------:R-:W-:Y:S01]  /*10e80*/  FADD.FTZ R4, R104, R3 ;  /* 0x0000000368047221 */ /* 0x000fe20000010000 */
[----:B------:R-:W-:Y:S04]  /*10e90*/  IADD3 R3, R179, -0x1, RZ ;  /* 0xffffffffb3037810 */ /* 0x000fe80007ffe0ff */
[----:B------:R-:W-:Y:S01]  /*10ea0*/  FADD.FTZ R105, R105, R56 ;  /* 0x0000003869697221 */ /* 0x000fe20000010000 */
[----:B------:R-:W-:Y:S01]  /*10eb0*/  FADD.FTZ R123, R123, R4 ;  /* 0x000000047b7b7221 */ /* 0x000fe20000010000 */
[----:B------:R-:W-:Y:S01]  /*10ec0*/  MOV R179, R3 ;  /* 0x0000000300b37202 */ /* 0x000fe20000000f00 */
[----:B------:R-:W2:Y:S01]  /*10ed0*/  LDSM.16.MT88.4 R4, [R116+0xec00] ;  /* 0x00ec00007404783b */ /* 0x000ea20000004200 */
[----:B------:R-:W-:Y:S01]  /*10ee0*/  FADD.FTZ R98, R98, R105 ;  /* 0x0000006962627221 */ /* 0x000fe20000010000 */
[----:B------:R-:W-:Y:S01]  /*10ef0*/  FADD.FTZ R54, R54, R123 ;  /* 0x0000007b36367221 */ /* 0x000fe20000010000 */
[C---:B------:R-:W-:Y:S03]  /*10f00*/  HMMA.16816.F32.BF16 R104, R68.reuse, R100, R12 ;  /* 0x000000644468723c */ /* 0x040fe6000004180c */
[----:B------:R-:W-:Y:S01]  /*10f10*/  FADD.FTZ R127, R127, R98 ;  /* 0x000000627f7f7221 */ /* 0x000fe20000010000 */
[----:B------:R-:W-:Y:S02]  /*10f20*/  FADD.FTZ R54, R129, R54 ;  /* 0x0000003681367221 */ /* 0x000fe40000010000 */
        /* <DEDUP_REMOVED lines=8> */
[C---:B------:R-:W-:Y:S05]  /*10fb0*/  HMMA.16816.F32.BF16 R84, R68.reuse, R86, R32 ;  /* 0x000000564454723c */ /* 0x040fea0000041820 */
[----:B------:R-:W-:Y:S01]  /*10fc0*/  FADD.FTZ R136, R136, R131 ;  /* 0x0000008388887221 */ /* 0x000fe20000010000 */
[----:B------:R-:W-:Y:S01]  /*10fd0*/  FADD.FTZ R134, R134, R133 ;  /* 0x0000008586867221 */ /* 0x000fe20000010000 */
[C---:B------:R-:W-:Y:S04]  /*10fe0*/  HMMA.16816.F32.BF16 R80, R68.reuse, R76, R36 ;  /* 0x0000004c4450723c */ /* 0x040fe80000041824 */
[----:B------:R-:W-:Y:S01]  /*10ff0*/  FADD.FTZ R136, R135, R136 ;  /* 0x0000008887887221 */ /* 0x000fe20000010000 */
[----:B------:R-:W-:Y:S01]  /*11000*/  FADD.FTZ R53, R53, R134 ;  /* 0x0000008635357221 */ /* 0x000fe20000010000 */
[C---:B------:R-:W-:Y:S05]  /*11010*/  HMMA.16816.F32.BF16 R76, R68.reuse, R78, R40 ;  /* 0x0000004e444c723c */ /* 0x040fea0000041828 */
[----:B------:R-:W-:Y:S01]  /*11020*/  FADD.FTZ R125, R125, R136 ;  /* 0x000000887d7d7221 */ /* 0x000fe20000010000 */
[----:B------:R-:W-:Y:S01]  /*11030*/  FADD.FTZ R126, R126, R53 ;  /* 0x000000357e7e7221 */ /* 0x000fe20000010000 */
[C---:B--2---:R-:W-:Y:S04]  /*11040*/  HMMA.16816.F32.BF16 R72, R68.reuse, R4, R44 ;  /* 0x000000044448723c */ /* 0x044fe8000004182c */
[----:B------:R-:W-:Y:S01]  /*11050*/  FADD.FTZ R128, R128, R125 ;  /* 0x0000007d80807221 */ /* 0x000fe20000010000 */
[----:B------:R-:W-:Y:S01]  /*11060*/  FADD.FTZ R137, R137, R126 ;  /* 0x0000007e89897221 */ /* 0x000fe20000010000 */
[----:B------:R-:W-:Y:S05]  /*11070*/  HMMA.16816.F32.BF16 R68, R68, R6, R48 ;  /* 0x000000064444723c */ /* 0x000fea0000041830 */
[----:B------:R-:W-:Y:S01]  /*11080*/  FADD.FTZ R139, R139, R128 ;  /* 0x000000808b8b7221 */ /* 0x000fe20000010000 */
[----:B------:R-:W-:Y:S05]  /*11090*/  FADD.FTZ R138, R138, R137 ;  /* 0x000000898a8a7221 */ /* 0x000fea0000010000 */
[----:B------:R-:W-:Y:S01]  /*110a0*/  FADD.FTZ R140, R140, R139 ;  /* 0x0000008b8c8c7221 */ /* 0x000fe20000010000 */
[----:B------:R-:W-:Y:S03]  /*110b0*/  FADD.FTZ R117, R117, R138 ;  /* 0x0000008a75757221 */ /* 0x000fe60000010000 */
[----:B------:R-:W-:Y:S01]  /*110c0*/  FADD.FTZ R121, R121, R140 ;  /* 0x0000008c79797221 */ /* 0x000fe20000010000 */
[----:B------:R-:W-:Y:S01]  /*110d0*/  FADD.FTZ R122, R122, R117 ;  /* 0x000000757a7a7221 */ /* 0x000fe20000010000 */
[----:B------:R-:W-:Y:S02]  /*110e0*/  MOV R117, R0 ;  /* 0x0000000000757202 */ /* 0x000fe40000000f00 */
[----:B------:R-:W-:Y:S01]  /*110f0*/  FADD.FTZ R124, R124, R121 ;  /* 0x000000797c7c7221 */ /* 0x000fe20000010000 */
[----:B------:R-:W-:Y:S03]  /*11100*/  FADD.FTZ R141, R141, R122 ;  /* 0x0000007a8d8d7221 */ /* 0x000fe60000010000 */
        /* <DEDUP_REMOVED lines=11> */
[----:B------:R-:W-:Y:S06]  /*111c0*/  @P0 BRA `(.L_x_799) ;  /* 0xffffffb800b00947 */ /* 0x000fec000383ffff */
.L_x_795:
        /* <DEDUP_REMOVED lines=169> */
.L_x_800:
        /* <DEDUP_REMOVED lines=10> */
.L_x_801:
[----:B------:R-:W1:Y:S01]  /*11d00*/  S2R R5, SR_CTAID.Z ;  /* 0x0000000000057919 */ /* 0x000e620000002700 */
[----:B------:R-:W1:Y:S01]  /*11d10*/  LDC R0, c[0x0][0x270] ;  /* 0x00009c00ff007b82 */ /* 0x000e620000000800 */
[----:B------:R-:W1:Y:S07]  /*11d20*/  S2R R2, SR_CTAID.Y ;  /* 0x0000000000027919 */ /* 0x000e6e0000002600 */
[----:B------:R-:W2:Y:S01]  /*11d30*/  LDC R178, c[0x0][0x2c4] ;  /* 0x0000b100ffb27b82 */ /* 0x000ea20000000800 */
[----:B-1----:R-:W-:-:S04]  /*11d40*/  IMAD R9, R2, R0, R5 ;  /* 0x0000000002097224 */ /* 0x002fc800078e0205 */
[----:B--2---:R-:W-:-:S07]  /*11d50*/  IMAD R178, R9, R178, RZ ;  /* 0x000000b209b27224 */ /* 0x004fce00078e02ff */
.L_x_802:
        /* <DEDUP_REMOVED lines=43> */
.L_x_804:
[----:B------:R-:W-:Y:S05]  /*12010*/  BSYNC B0 ;  /* 0x0000000000007941 */ /* 0x000fea0003800000 */
.L_x_803:
        /* <DEDUP_REMOVED lines=29> */
.L_x_806:
[----:B------:R-:W-:Y:S05]  /*121f0*/  BSYNC B0 ;  /* 0x0000000000007941 */ /* 0x000fea0003800000 */
.L_x_805:
        /* <DEDUP_REMOVED lines=23> */
.L_x_807:
        /* <DEDUP_REMOVED lines=9> */
.L_x_6445:


//--------------------- .text._ZN5flash24flash_fwd_splitkv_kernelI23Flash_fwd_kernel_traitsILi96ELi64ELi128ELi4ELb0ELb0EN7cutlass10bfloat16_tE19Flash_kernel_traitsILi96ELi64ELi128ELi4ES3_EELb1ELb0ELb0ELb0ELb0ELb0ELb0ELb1EEEvNS_16Flash_fwd_paramsE --------------------------
	.section	.text._ZN5flash24flash_fwd_splitkv_kernelI23Flash_fwd_kernel_traitsILi96ELi64ELi128ELi4ELb0ELb0EN7cutlass10bfloat16_tE19Flash_kernel_traitsILi96ELi64ELi128ELi4ES3_EELb1ELb0ELb0ELb0ELb0ELb0ELb0ELb1EEEvNS_16Flash_fwd_paramsE,"ax",@progbits
	.align	128
        .global         _ZN5flash24flash_fwd_splitkv_kernelI23Flash_fwd_kernel_traitsILi96ELi64ELi128ELi4ELb0ELb0EN7cutlass10bfloat16_tE19Flash_kernel_traitsILi96ELi64ELi128ELi4ES3_EELb1ELb0ELb0ELb0ELb0ELb0ELb0ELb1EEEvNS_16Flash_fwd_paramsE
        .type           _ZN5flash24flash_fwd_splitkv_kernelI23Flash_fwd_kernel_traitsILi96ELi64ELi128ELi4ELb0ELb0EN7cutlass10bfloat16_tE19Flash_kernel_traitsILi96ELi64ELi128ELi4ES3_EELb1ELb0ELb0ELb0ELb0ELb0ELb0ELb1EEEvNS_16Flash_fwd_paramsE,@function
        .size           _ZN5flash24flash_fwd_splitkv_kernelI23Flash_fwd_kernel_traitsILi96ELi64ELi128ELi4ELb0ELb0EN7cutlass10bfloat16_tE19Flash_kernel_traitsILi96ELi64ELi128ELi4ES3_EELb1ELb0ELb0ELb0ELb0ELb0ELb0ELb1EEEvNS_16Flash_fwd_paramsE,(.L_x_6408 - _ZN5flash24flash_fwd_splitkv_kernelI23Flash_fwd_kernel_traitsILi96ELi64ELi128ELi4ELb0ELb0EN7cutlass10bfloat16_tE19Flash_kernel_traitsILi96ELi64ELi128ELi4ES3_EELb1ELb0ELb0ELb0ELb0ELb0ELb0ELb1EEEvNS_16Flash_fwd_paramsE)
        .other          _ZN5flash24flash_fwd_splitkv_kernelI23Flash_fwd_kernel_traitsILi96ELi64ELi128ELi4ELb0ELb0EN7cutlass10bfloat16_tE19Flash_kernel_traitsILi96ELi64ELi128ELi4ES3_EELb1ELb0ELb0ELb0ELb0ELb0ELb0ELb1EEEvNS_16Flash_fwd_paramsE,@"STO_CUDA_ENTRY STV_DEFAULT"
_ZN5flash24flash_fwd_splitkv_kernelI23Flash_fwd_kernel_traitsILi96ELi64ELi128ELi4ELb0ELb0EN7cutlass10bfloat16_tE19Flash_kernel_traitsILi96ELi64ELi128ELi4ES3_EELb1ELb0ELb0ELb0ELb0ELb0ELb0ELb1EEEvNS_16Flash_fwd_paramsE:
.text._ZN5flash24flash_fwd_splitkv_kernelI23Flash_fwd_kernel_traitsILi96ELi64ELi128ELi4ELb0ELb0EN7cutlass10bfloat16_tE19Flash_kernel_traitsILi96ELi64ELi128ELi4ES3_EELb1ELb0ELb0ELb0ELb0ELb0ELb0ELb1EEEvNS_16Flash_fwd_paramsE:
[----:B------:R-:W-:Y:S01]  /*0000*/  LDC R1, c[0x0][0x28] ;  /* 0x00000a00ff017b82 */ /* 0x000fe20000000800 */
[----:B------:R-:W1:Y:S07]  /*0010*/  S2R R203, SR_CTAID.X ;  /* 0x0000000000cb7919 */ /* 0x000e6e0000002500 */
[----:B------:R-:W2:Y:S01]  /*0020*/  LDC.64 R118, c[0x0][0x198] ;  /* 0x00006600ff767b82 */ /* 0x000ea20000000a00 */
[----:B------:R-:W-:Y:S01]  /*0030*/  BSSY B4, `(.L_x_808) ;  /* 0x0000005000047945 */ /* 0x000fe20003800000 */
[----:B------:R-:W-:Y:S01]  /*0040*/  MOV R200, 0x80 ;  /* 0x0000008000c87802 */ /* 0x000fe20000000f00 */
[----:B------:R-:W3:Y:S01]  /*0050*/  S2R R202, SR_CTAID.Y ;  /* 0x0000000000ca7919 */ /* 0x000ee20000002600 */
[----:B------:R-:W4:Y:S05]  /*0060*/  S2R R201, SR_CTAID.Z ;  /* 0x0000000000c97919 */ /* 0x000f2a0000002700 */
[----:B-1234-:R-:W-:Y:S05]  /*0070*/  CALL.REL.NOINC `($_ZN5flash24flash_fwd_splitkv_kernelI23Flash_fwd_kernel_traitsILi96ELi64ELi128ELi4ELb0ELb0EN7cutlass10bfloat16_tE19Flash_kernel_traitsILi96ELi64ELi128ELi4ES3_EELb1ELb0ELb0ELb0ELb0ELb0ELb0ELb1EEEvNS_16Flash_fwd_paramsE$_ZN5flash30compute_attn_1rowblock_splitkvI23Flash_fwd_kernel_traitsILi96ELi64ELi128ELi4ELb0ELb0EN7cutlass10bfloat16_tE19Flash_kernel_traitsILi96ELi64ELi128ELi4ES3_EELb1ELb0ELb0ELb0ELb0ELb0ELb0ELb1ENS_16Flash_fwd_paramsEEEvRKT8_iiiii) ;  /* 0x0000000000087944 */ /* 0x01efea0003c00000 */
[----:B------:R-:W-:Y:S05]  /*0080*/  BSYNC B4 ;  /* 0x0000000000047941 */ /* 0x000fea0003800000 */
.L_x_808:
[----:B------:R-:W-:Y:S05]  /*0090*/  EXIT ;  /* 0x000000000000794d */ /* 0x000fea0003800000 */
        .type           $_ZN5flash24flash_fwd_splitkv_kernelI23Flash_fwd_kernel_traitsILi96ELi64ELi128ELi4ELb0ELb0EN7cutlass10bfloat16_tE19Flash_kernel_traitsILi96ELi64ELi128ELi4ES3_EELb1ELb0ELb0ELb0ELb0ELb0ELb0ELb1EEEvNS_16Flash_fwd_paramsE$_ZN5flash30compute_attn_1rowblock_splitkvI23Flash_fwd_kernel_traitsILi96ELi64ELi128ELi4ELb0ELb0EN7cutlass10bfloat16_tE19Flash_kernel_traitsILi96ELi64ELi128ELi4ES3_EELb1ELb0ELb0ELb0ELb0ELb0ELb0ELb1ENS_16Flash_fwd_paramsEEEvRKT8_iiiii,@function
        .size           $_ZN5flash24flash_fwd_splitkv_kernelI23Flash_fwd_kernel_traitsILi96ELi64ELi128ELi4ELb0ELb0EN7cutlass10bfloat16_tE19Flash_kernel_traitsILi96ELi64ELi128ELi4ES3_EELb1ELb0ELb0ELb0ELb0ELb0ELb0ELb1EEEvNS_16Flash_fwd_paramsE$_ZN5flash30compute_attn_1rowblock_splitkvI23Flash_fwd_kernel_traitsILi96ELi64ELi128ELi4ELb0ELb0EN7cutlass10bfloat16_tE19Flash_kernel_traitsILi96ELi64ELi128ELi4ES3_EELb1ELb0ELb0ELb0ELb0ELb0ELb0ELb1ENS_16Flash_fwd_paramsEEEvRKT8_iiiii,(.L_x_6408 - $_ZN5flash24flash_fwd_splitkv_kernelI23Flash_fwd_kernel_traitsILi96ELi64ELi128ELi4ELb0ELb0EN7cutlass10bfloat16_tE19Flash_kernel_traitsILi96ELi64ELi128ELi4ES3_EELb1ELb0ELb0ELb0ELb0ELb0ELb0ELb1EEEvNS_16Flash_fwd_paramsE$_ZN5flash30compute_attn_1rowblock_splitkvI23Flash_fwd_kernel_traitsILi96ELi64ELi128ELi4ELb0ELb0EN7cutlass10bfloat16_tE19Flash_kernel_traitsILi96ELi64ELi128ELi4ES3_EELb1ELb0ELb0ELb0ELb0ELb0ELb0ELb1ENS_16Flash_fwd_paramsEEEvRKT8_iiiii)
$_ZN5flash24flash_fwd_splitkv_kernelI23Flash_fwd_kernel_traitsILi96ELi64ELi128ELi4ELb0ELb0EN7cutlass10bfloat16_tE19Flash_kernel_traitsILi96ELi64ELi128ELi4ES3_EELb1ELb0ELb0ELb0ELb0ELb0ELb0ELb1EEEvNS_16Flash_fwd_paramsE$_ZN5flash30compute_attn_1rowblock_splitkvI23Flash_fwd_kernel_traitsILi96ELi64ELi128ELi4ELb0ELb0EN7cutlass10bfloat16_tE19Flash_kernel_traitsILi96ELi64ELi128ELi4ES3_EELb1ELb0ELb0ELb0ELb0ELb0ELb0ELb1ENS_16Flash_fwd_paramsEEEvRKT8_iiiii:
[----:B------:R-:W-:Y:S02]  /*00a0*/  ULDC.64 UR4, c[0x0][0x208] ;  /* 0x0000820000047ab9 */ /* 0x000fe40000000a00 */
[----:B------:R-:W2:Y:S04]  /*00b0*/  LD.E.64 R6, desc[UR4][R118.64+0xe0] ;  /* 0x0000e00476067980 */ /* 0x000ea8000c101b00 */
[----:B------:R-:W3:Y:S01]  /*00c0*/  LD.E.64 R12, desc[UR4][R118.64+0xf0] ;  /* 0x0000f004760c7980 */ /* 0x000ee2000c101b00 */
[----:B------:R-:W-:-:S03]  /*00d0*/  IMAD.MOV.U32 R206, RZ, RZ, -0x1 ;  /* 0xffffffffffce7424 */ /* 0x000fc600078e00ff */
[----:B------:R-:W4:Y:S01]  /*00e0*/  LD.E.64 R4, desc[UR4][R118.64+0xe8] ;  /* 0x0000e80476047980 */ /* 0x000f22000c101b00 */
[----:B------:R-:W-:Y:S01]  /*00f0*/  IMAD.MOV.U32 R14, RZ, RZ, RZ ;  /* 0x000000ffff0e7224 */ /* 0x000fe200078e00ff */
[----:B--2---:R-:W-:-:S04]  /*0100*/  ISETP.NE.U32.AND P0, PT, R6, RZ, PT ;  /* 0x000000ff0600720c */ /* 0x004fc80003f05070 */
[----:B------:R-:W-:Y:S01]  /*0110*/  ISETP.NE.AND.EX P0, PT, R7, RZ, PT, P0 ;  /* 0x000000ff0700720c */ /* 0x000fe20003f05300 */
[----:B------:R-:W-:-:S12]  /*0120*/  IMAD.WIDE R6, R202, 0x4, R6 ;  /* 0x00000004ca067825 */ /* 0x000fd800078e0206 */
[----:B------:R-:W2:Y:S04]  /*0130*/  @P0 LD.E R206, desc[UR4][R6.64] ;  /* 0x0000000406ce0980 */ /* 0x000ea8000c101900 */
[----:B------:R-:W2:Y:S01]  /*0140*/  @P0 LD.E R3, desc[UR4][R6.64+0x4] ;  /* 0x0000040406030980 */ /* 0x000ea2000c101900 */
[----:B---3--:R-:W-:-:S04]  /*0150*/  ISETP.NE.U32.AND P5, PT, R12, RZ, PT ;  /* 0x000000ff0c00720c */ /* 0x008fc80003fa5070 */
[----:B------:R-:W-:Y:S01]  /*0160*/  ISETP.NE.AND.EX P5, PT, R13, RZ, PT, P5 ;  /* 0x000000ff0d00720c */ /* 0x000fe20003fa5350 */
[----:B------:R-:W-:-:S12]  /*0170*/  IMAD.WIDE R12, R202, 0x4, R12 ;  /* 0x00000004ca0c7825 */ /* 0x000fd800078e020c */
[----:B------:R1:W5:Y:S01]  /*0180*/  @P5 LD.E R14, desc[UR4][R12.64] ;  /* 0x000000040c0e5980 */ /* 0x000362000c101900 */
[----:B------:R-:W-:Y:S01]  /*0190*/  BSSY B0, `(.L_x_809) ;  /* 0x000000c000007945 */ /* 0x000fe20003800000 */
[----:B------:R-:W-:Y:S01]  /*01a0*/  IMAD.MOV.U32 R15, RZ, RZ, -0x1 ;  /* 0xffffffffff0f7424 */ /* 0x000fe200078e00ff */
[----:B--2---:R-:W-:-:S06]  /*01b0*/  @P0 IADD3 R204, -R206, R3, RZ ;  /* 0x00000003cecc0210 */ /* 0x004fcc0007ffe1ff */
[----:B------:R1:W5:Y:S01]  /*01c0*/  @!P0 LD.E R204, desc[UR4][R118.64+0xb4] ;  /* 0x0000b40476cc8980 */ /* 0x000362000c101900 */
[----:B----4-:R-:W-:-:S04]  /*01d0*/  ISETP.NE.U32.AND P0, PT, R4, RZ, PT ;  /* 0x000000ff0400720c */ /* 0x010fc80003f05070 */
[----:B------:R-:W-:Y:S01]  /*01e0*/  ISETP.NE.AND.EX P0, PT, R5, RZ, PT, P0 ;  /* 0x000000ff0500720c */ /* 0x000fe20003f05300 */
[----:B------:R-:W-:-:S12]  /*01f0*/  IMAD.WIDE R4, R202, 0x4, R4 ;  /* 0x00000004ca047825 */ /* 0x000fd800078e0204 */
[----:B------:R-:W-:Y:S05]  /*0200*/  @!P0 BRA `(.L_x_810) ;  /* 0x0000000000108947 */ /* 0x000fea0003800000 */
[----:B------:R-:W2:Y:S02]  /*0210*/  LD.E.U8 R0, desc[UR4][R118.64+0x1b2] ;  /* 0x0001b20476007980 */ /* 0x000ea4000c101100 */
[----:B--2---:R-:W-:-:S13]  /*0220*/  ISETP.NE.AND P1, PT, R0, RZ, PT ;  /* 0x000000ff0000720c */ /* 0x004fda0003f25270 */
[----:B------:R-:W-:Y:S05]  /*0230*/  @!P1 BRA `(.L_x_810) ;  /* 0x0000000000049947 */ /* 0x000fea0003800000 */
[----:B------:R2:W5:Y:S02]  /*0240*/  LD.E R15, desc[UR4][R4.64] ;  /* 0x00000004040f7980 */ /* 0x000564000c101900 */
.L_x_810:
[----:B------:R-:W-:Y:S05]  /*0250*/  BSYNC B0 ;  /* 0x0000000000007941 */ /* 0x000fea0003800000 */
.L_x_809:
[----:B------:R-:W-:Y:S04]  /*0260*/  BSSY B0, `(.L_x_811) ;  /* 0x0000009000007945 */ /* 0x000fe80003800000 */
[----:B------:R-:W-:Y:S05]  /*0270*/  @!P0 BRA `(.L_x_812) ;  /* 0x0000000000188947 */ /* 0x000fea0003800000 */
[----:B------:R-:W3:Y:S02]  /*0280*/  LD.E.U8 R0, desc[UR4][R118.64+0x1b2] ;  /* 0x0001b20476007980 */ /* 0x000ee4000c101100 */
[----:B---3--:R-:W-:-:S13]  /*0290*/  ISETP.NE.AND P0, PT, R0, RZ, PT ;  /* 0x000000ff0000720c */ /* 0x008fda0003f05270 */
[----:B------:R-:W3:Y:S02]  /*02a0*/  @P0 LD.E R0, desc[UR4][R4.64+0x4] ;  /* 0x0000040404000980 */ /* 0x000ee4000c101900 */
[----:B---3-5:R-:W-:-:S06]  /*02b0*/  @P0 IADD3 R3, R0, -R15, RZ ;  /* 0x8000000f00030210 */ /* 0x028fcc0007ffe0ff */
[----:B------:R4:W5:Y:S01]  /*02c0*/  @!P0 LD.E R3, desc[UR4][R4.64] ;  /* 0x0000000404038980 */ /* 0x000962000c101900 */
[----:B------:R-:W-:Y:S05]  /*02d0*/  BRA `(.L_x_813) ;  /* 0x0000000000047947 */ /* 0x000fea0003800000 */
.L_x_812:
[----:B------:R3:W5:Y:S02]  /*02e0*/  LD.E R3, desc[UR4][R118.64+0xb8] ;  /* 0x0000b80476037980 */ /* 0x000764000c101900 */
.L_x_813:
[----:B------:R-:W-:Y:S05]  /*02f0*/  BSYNC B0 ;  /* 0x0000000000007941 */ /* 0x000fea0003800000 */
.L_x_811:
[----:B--2-4-:R-:W2:Y:S01]  /*0300*/  LD.E.64 R4, desc[UR4][R118.64+0xf8] ;  /* 0x0000f80476047980 */ /* 0x014ea2000c101b00 */
[----:B------:R-:W-:Y:S01]  /*0310*/  BSSY B1, `(.L_x_814) ;  /* 0x0000012000017945 */ /* 0x000fe20003800000 */
[----:B-----5:R-:W-:Y:S01]  /*0320*/  IMAD.IADD R80, R3, 0x1, -R14 ;  /* 0x0000000103507824 */ /* 0x020fe200078e0a0e */
[----:B--2---:R-:W-:-:S04]  /*0330*/  ISETP.NE.U32.AND P0, PT, R4, RZ, PT ;  /* 0x000000ff0400720c */ /* 0x004fc80003f05070 */
[----:B------:R-:W-:-:S13]  /*0340*/  ISETP.NE.AND.EX P0, PT, R5, RZ, PT, P0 ;  /* 0x000000ff0500720c */ /* 0x000fda0003f05300 */
[----:B------:R-:W-:Y:S05]  /*0350*/  @!P0 BRA `(.L_x_815) ;  /* 0x0000000000108947 */ /* 0x000fea0003800000 */
[----:B------:R-:W-:-:S05]  /*0360*/  IMAD.WIDE R4, R202, 0x4, R4 ;  /* 0x00000004ca047825 */ /* 0x000fca00078e0204 */
[----:B------:R-:W2:Y:S02]  /*0370*/  LD.E R65, desc[UR4][R4.64] ;  /* 0x0000000404417980 */ /* 0x000ea4000c101900 */
[----:B--2---:R-:W-:Y:S01]  /*0380*/  IADD3 R65, R65, -R14, RZ ;  /* 0x8000000e41417210 */ /* 0x004fe20007ffe0ff */
[----:B------:R-:W-:Y:S05]  /*0390*/  BRA `(.L_x_816) ;  /* 0x0000000000247947 */ /* 0x000fea0003800000 */
.L_x_815:
[----:B------:R-:W2:Y:S01]  /*03a0*/  LD.E.64 R2, desc[UR4][R118.64+0x108] ;  /* 0x0001080476027980 */ /* 0x000ea2000c101b00 */
[----:B------:R-:W-:Y:S01]  /*03b0*/  BSSY B0, `(.L_x_817) ;  /* 0x0000006000007945 */ /* 0x000fe20003800000 */
[----:B------:R-:W-:Y:S01]  /*03c0*/  IMAD.MOV.U32 R65, RZ, RZ, RZ ;  /* 0x000000ffff417224 */ /* 0x000fe200078e00ff */
[----:B--2---:R-:W-:-:S04]  /*03d0*/  ISETP.NE.U32.AND P0, PT, R2, RZ, PT ;  /* 0x000000ff0200720c */ /* 0x004fc80003f05070 */
[----:B------:R-:W-:-:S13]  /*03e0*/  ISETP.NE.AND.EX P0, PT, R3, RZ, PT, P0 ;  /* 0x000000ff0300720c */ /* 0x000fda0003f05300 */
[----:B------:R-:W-:Y:S05]  /*03f0*/  @!P0 BRA `(.L_x_818) ;  /* 0x0000000000048947 */ /* 0x000fea0003800000 */
[----:B------:R2:W5:Y:S02]  /*0400*/  LD.E R65, desc[UR4][R118.64+0xbc] ;  /* 0x0000bc0476417980 */ /* 0x000564000c101900 */
.L_x_818:
[----:B------:R-:W-:Y:S05]  /*0410*/  BSYNC B0 ;  /* 0x0000000000007941 */ /* 0x000fea0003800000 */
.L_x_817:
[----:B-----5:R-:W-:Y:S02]  /*0420*/  IADD3 R65, R80, R65, RZ ;  /* 0x0000004150417210 */ /* 0x020fe40007ffe0ff */
.L_x_816:
[----:B------:R-:W-:Y:S05]  /*0430*/  BSYNC B1 ;  /* 0x0000000000017941 */ /* 0x000fea0003800000 */
.L_x_814:
[----:B------:R-:W-:Y:S01]  /*0440*/  IMAD.SHL.U32 R69, R203, 0x40, RZ ;  /* 0x00000040cb457824 */ /* 0x000fe200078e00ff */
[----:B------:R-:W-:Y:S01]  /*0450*/  MOV R2, R200 ;  /* 0x000000c800027202 */ /* 0x000fe20000000f00 */
[----:B------:R-:W-:-:S03]  /*0460*/  IMAD.MOV.U32 R3, RZ, RZ, 0x0 ;  /* 0x00000000ff037424 */ /* 0x000fc600078e00ff */
[----:B------:R-:W-:-:S13]  /*0470*/  ISETP.GT.AND P0, PT, R204, R69, PT ;  /* 0x00000045cc00720c */ /* 0x000fda0003f04270 */
[----:B-123--:R-:W-:Y:S05]  /*0480*/  @!P0 RET.REL.NODEC R2 `(_ZN5flash24flash_fwd_splitkv_kernelI23Flash_fwd_kernel_traitsILi96ELi64ELi128ELi4ELb0ELb0EN7cutlass10bfloat16_tE19Flash_kernel_traitsILi96ELi64ELi128ELi4ES3_EELb1ELb0ELb0ELb0ELb0ELb0ELb0ELb1EEEvNS_16Flash_fwd_paramsE) ;  /* 0xfffffff802dc8950 */ /* 0x00efea0003c3ffff */
[----:B------:R-:W2:Y:S04]  /*0490*/  LD.E R7, desc[UR4][R118.64+0xb8] ;  /* 0x0000b80476077980 */ /* 0x000ea8000c101900 */
[----:B------:R-:W3:Y:S01]  /*04a0*/  LD.E R0, desc[UR4][R118.64+0x188] ;  /* 0x0001880476007980 */ /* 0x000ee2000c101900 */
[----:B------:R-:W-:Y:S01]  /*04b0*/  IADD3 R3, -R204, 0xbf, R69 ;  /* 0x000000bfcc037810 */ /* 0x000fe20007ffe145 */
[----:B------:R-:W-:Y:S01]  /*04c0*/  VIADD R5, R65, 0x7f ;  /* 0x0000007f41057836 */ /* 0x000fe20000000000 */
[----:B------:R-:W1:Y:S04]  /*04d0*/  S2R R64, SR_TID.X ;  /* 0x0000000000407919 */ /* 0x000e680000002100 */
[----:B------:R-:W-:-:S04]  /*04e0*/  SHF.R.S32.HI R2, RZ, 0x1f, R5 ;  /* 0x0000001fff027819 */ /* 0x000fc80000011405 */
[----:B------:R-:W-:-:S04]  /*04f0*/  LEA.HI R2, R2, R5, RZ, 0x7 ;  /* 0x0000000502027211 */ /* 0x000fc800078f38ff */
[----:B------:R-:W-:Y:S01]  /*0500*/  SHF.R.S32.HI R2, RZ, 0x7, R2 ;  /* 0x00000007ff027819 */ /* 0x000fe20000011402 */
[----:B--2---:R-:W-:Y:S01]  /*0510*/  VIADD R7, R7, 0x7f ;  /* 0x0000007f07077836 */ /* 0x004fe20000000000 */
[----:B---3--:R-:W-:-:S04]  /*0520*/  IADD3 R3, R0, R3, R65 ;  /* 0x0000000300037210 */ /* 0x008fc80007ffe041 */
[----:B------:R-:W-:Y:S02]  /*0530*/  SHF.R.S32.HI R4, RZ, 0x1f, R7 ;  /* 0x0000001fff047819 */ /* 0x000fe40000011407 */
[----:B------:R-:W-:Y:S02]  /*0540*/  SHF.R.S32.HI R0, RZ, 0x1f, R3 ;  /* 0x0000001fff007819 */ /* 0x000fe40000011403 */
[----:B------:R-:W-:Y:S02]  /*0550*/  LEA.HI R4, R4, R7, RZ, 0x7 ;  /* 0x0000000704047211 */ /* 0x000fe400078f38ff */
[----:B------:R-:W-:Y:S02]  /*0560*/  LEA.HI R0, R0, R3, RZ, 0x7 ;  /* 0x0000000300007211 */ /* 0x000fe400078f38ff */
[----:B------:R-:W-:Y:S02]  /*0570*/  SHF.R.S32.HI R51, RZ, 0x7, R4 ;  /* 0x00000007ff337819 */ /* 0x000fe40000011404 */
[----:B------:R-:W-:-:S04]  /*0580*/  SHF.R.S32.HI R0, RZ, 0x7, R0 ;  /* 0x00000007ff007819 */ /* 0x000fc80000011400 */
[----:B------:R-:W-:-:S04]  /*0590*/  VIMNMX3 R51, R51, R2, R0, PT ;  /* 0x000000023333720f */ /* 0x000fc80003800100 */
[----:B------:R-:W-:-:S13]  /*05a0*/  ISETP.GT.AND P0, PT, R51, RZ, PT ;  /* 0x000000ff3300720c */ /* 0x000fda0003f04270 */
[----:B-1----:R-:W-:Y:S05]  /*05b0*/  @P0 BRA `(.L_x_819) ;  /* 0x00000004007c0947 */ /* 0x002fea0003800000 */
[----:B------:R-:W-:Y:S01]  /*05c0*/  ISETP.NE.AND P0, PT, R206, -0x1, PT ;  /* 0xffffffffce00780c */ /* 0x000fe20003f05270 */
[----:B------:R-:W2:Y:S04]  /*05d0*/  LD.E.64 R14, desc[UR4][R118.64+0x88] ;  /* 0x00008804760e7980 */ /* 0x000ea8000c101b00 */
[----:B------:R-:W3:Y:S04]  /*05e0*/  LD.E R3, desc[UR4][R118.64+0x60] ;  /* 0x0000600476037980 */ /* 0x000ee8000c101900 */
[----:B------:R-:W4:Y:S04]  /*05f0*/  LD.E R0, desc[UR4][R118.64+0xb4] ;  /* 0x0000b40476007980 */ /* 0x000f28000c101900 */
[----:B------:R-:W3:Y:S04]  /*0600*/  @!P0 LD.E.64 R12, desc[UR4][R118.64+0x80] ;  /* 0x00008004760c8980 */ /* 0x000ee8000c101b00 */
[----:B------:R-:W4:Y:S04]  /*0610*/  LD.E.64 R4, desc[UR4][R118.64+0x90] ;  /* 0x0000900476047980 */ /* 0x000f28000c101b00 */
[----:B------:R-:W4:Y:S04]  /*0620*/  LD.E.64 R10, desc[UR4][R118.64+0xa0] ;  /* 0x0000a004760a7980 */ /* 0x000f28000c101b00 */
[----:B------:R1:W5:Y:S04]  /*0630*/  LD.E R2, desc[UR4][R118.64+0xc0] ;  /* 0x0000c00476027980 */ /* 0x000368000c101900 */
[----:B------:R1:W5:Y:S01]  /*0640*/  LD.E.64 R18, desc[UR4][R118.64+0x70] ;  /* 0x0000700476127980 */ /* 0x000362000c101b00 */
[----:B------:R-:W-:-:S04]  /*0650*/  SHF.R.S32.HI R7, RZ, 0x1f, R64 ;  /* 0x0000001fff077819 */ /* 0x000fc80000011440 */
[----:B------:R-:W-:-:S04]  /*0660*/  LEA.HI R6, R7, R64, RZ, 0x2 ;  /* 0x0000004007067211 */ /* 0x000fc800078f10ff */
[----:B------:R-:W-:-:S05]  /*0670*/  LOP3.LUT R7, R6, 0xfffffffc, RZ, 0xc0, !PT ;  /* 0xfffffffc06077812 */ /* 0x000fca00078ec0ff */
[----:B------:R-:W-:Y:S01]  /*0680*/  IMAD.IADD R64, R64, 0x1, -R7 ;  /* 0x0000000140407824 */ /* 0x000fe200078e0a07 */
[----:B------:R-:W-:-:S03]  /*0690*/  @!P0 SHF.R.S32.HI R8, RZ, 0x1f, R202 ;  /* 0x0000001fff088819 */ /* 0x000fc600000114ca */
[----:B------:R-:W-:-:S05]  /*06a0*/  IMAD.SHL.U32 R20, R64, 0x8, RZ ;  /* 0x0000000840147824 */ /* 0x000fca00078e00ff */
[----:B------:R-:W-:Y:S01]  /*06b0*/  SHF.R.S32.HI R21, RZ, 0x1f, R20 ;  /* 0x0000001fff157819 */ /* 0x000fe20000011414 */
[----:B------:R-:W-:Y:S01]  /*06c0*/  IMAD.IADD R204, R204, 0x1, -R69 ;  /* 0x00000001cccc7824 */ /* 0x000fe200078e0a45 */
[----:B------:R-:W-:Y:S01]  /*06d0*/  ISETP.NE.AND P5, PT, R64, RZ, PT ;  /* 0x000000ff4000720c */ /* 0x000fe20003fa5270 */
[----:B------:R-:W-:Y:S01]  /*06e0*/  BSSY B0, `(.L_x_820) ;  /* 0x0000032000007945 */ /* 0x000fe20003800000 */
[-C--:B--2---:R-:W-:Y:S02]  /*06f0*/  @P0 IMAD R7, R15, R206.reuse, RZ ;  /* 0x000000ce0f070224 */ /* 0x084fe400078e02ff */
[----:B------:R-:W-:-:S04]  /*0700*/  @P0 IMAD.WIDE.U32 R16, R14, R206, RZ ;  /* 0x000000ce0e100225 */ /* 0x000fc800078e00ff */
[----:B------:R-:W-:-:S04]  /*0710*/  IMAD.WIDE.U32 R22, R69, R14, R20 ;  /* 0x0000000e45167225 */ /* 0x000fc800078e0014 */
[-C--:B---3--:R-:W-:Y:S02]  /*0720*/  @!P0 IMAD R9, R13, R202.reuse, RZ ;  /* 0x000000ca0d098224 */ /* 0x088fe400078e02ff */
[----:B------:R-:W-:-:S04]  /*0730*/  @!P0 IMAD.WIDE.U32 R24, R12, R202, RZ ;  /* 0x000000ca0c188225 */ /* 0x000fc800078e00ff */
[----:B------:R-:W-:Y:S01]  /*0740*/  @!P0 IMAD R8, R12, R8, R9 ;  /* 0x000000080c088224 */ /* 0x000fe200078e0209 */
[----:B------:R-:W-:Y:S01]  /*0750*/  SHF.R.S32.HI R12, RZ, 0x1f, R69 ;  /* 0x0000001fff0c7819 */ /* 0x000fe20000011445 */
[----:B------:R-:W-:Y:S01]  /*0760*/  IMAD R9, R15, R69, RZ ;  /* 0x000000450f097224 */ /* 0x000fe200078e02ff */
[----:B------:R-:W-:Y:S01]  /*0770*/  @!P0 MOV R16, R24 ;  /* 0x0000001800108202 */ /* 0x000fe20000000f00 */
[----:B------:R-:W-:Y:S02]  /*0780*/  @P0 IMAD.IADD R7, R17, 0x1, R7 ;  /* 0x0000000111070824 */ /* 0x000fe400078e0207 */
[----:B------:R-:W-:Y:S02]  /*0790*/  IMAD R12, R14, R12, R9 ;  /* 0x0000000c0e0c7224 */ /* 0x000fe400078e0209 */
[----:B------:R-:W-:Y:S01]  /*07a0*/  @!P0 IMAD.IADD R7, R25, 0x1, R8 ;  /* 0x0000000119078824 */ /* 0x000fe200078e0208 */
[----:B------:R-:W-:Y:S01]  /*07b0*/  IADD3 R16, P0, R16, R22, RZ ;  /* 0x0000001610107210 */ /* 0x000fe20007f1e0ff */
[----:B------:R-:W-:-:S03]  /*07c0*/  IMAD R3, R202, R3, R201 ;  /* 0x00000003ca037224 */ /* 0x000fc600078e02c9 */
[----:B------:R-:W-:Y:S02]  /*07d0*/  IADD3.X R17, R7, R23, R12, P0, !PT ;  /* 0x0000001707117210 */ /* 0x000fe400007fe40c */
[----:B------:R-:W-:Y:S01]  /*07e0*/  SHF.R.S32.HI R7, RZ, 0x2, R6 ;  /* 0x00000002ff077819 */ /* 0x000fe20000011406 */
[----:B----4-:R-:W-:-:S03]  /*07f0*/  IMAD R6, R0, R3, R69 ;  /* 0x0000000300067224 */ /* 0x010fc600078e0245 */
[CC--:B------:R-:W-:Y:S02]  /*0800*/  ISETP.GE.AND P2, PT, R7.reuse, R204.reuse, PT ;  /* 0x000000cc0700720c */ /* 0x0c0fe40003f46270 */
[----:B------:R-:W-:Y:S01]  /*0810*/  ISETP.GE.OR P6, PT, R7, R204, P5 ;  /* 0x000000cc0700720c */ /* 0x000fe20002fc6670 */
[----:B------:R-:W-:Y:S01]  /*0820*/  IMAD R3, R5, R201, RZ ;  /* 0x000000c905037224 */ /* 0x000fe200078e02ff */
[----:B------:R-:W-:Y:S02]  /*0830*/  SHF.R.S32.HI R9, RZ, 0x1f, R7 ;  /* 0x0000001fff097819 */ /* 0x000fe40000011407 */
[C---:B------:R-:W-:Y:S02]  /*0840*/  IADD3 R5, P0, R6.reuse, R7, RZ ;  /* 0x0000000706057210 */ /* 0x040fe40007f1e0ff */
[----:B------:R-:W-:Y:S02]  /*0850*/  SHF.R.S32.HI R0, RZ, 0x1f, R201 ;  /* 0x0000001fff007819 */ /* 0x000fe400000114c9 */
[----:B------:R-:W-:Y:S01]  /*0860*/  LEA.HI.X.SX32 R6, R6, R9, 0x1, P0 ;  /* 0x0000000906067211 */ /* 0x000fe200000f0eff */
[----:B------:R-:W-:Y:S01]  /*0870*/  IMAD.WIDE.U32 R16, R201, R4, R16 ;  /* 0x00000004c9107225 */ /* 0x000fe200078e0010 */
[----:B------:R-:W-:-:S02]  /*0880*/  IADD3 R13, R7, 0x20, RZ ;  /* 0x00000020070d7810 */ /* 0x000fc40007ffe0ff */
[----:B------:R-:W-:Y:S01]  /*0890*/  LEA R10, P0, R5, R10, 0x2 ;  /* 0x0000000a050a7211 */ /* 0x000fe200078010ff */
[----:B------:R-:W-:Y:S01]  /*08a0*/  IMAD R0, R4, R0, R3 ;  /* 0x0000000004007224 */ /* 0x000fe200078e0203 */
[CC--:B------:R-:W-:Y:S02]  /*08b0*/  ISETP.GE.AND P1, PT, R13.reuse, R204.reuse, PT ;  /* 0x000000cc0d00720c */ /* 0x0c0fe40003f26270 */
[----:B------:R-:W-:Y:S01]  /*08c0*/  ISETP.GE.OR P5, PT, R13, R204, P5 ;  /* 0x000000cc0d00720c */ /* 0x000fe20002fa6670 */
[C---:B------:R-:W-:Y:S01]  /*08d0*/  VIADD R13, R20.reuse, 0x20 ;  /* 0x00000020140d7836 */ /* 0x040fe20000000000 */
[----:B------:R-:W-:Y:S01]  /*08e0*/  LEA.HI.X R11, R5, R11, R6, 0x2, P0 ;  /* 0x0000000b050b7211 */ /* 0x000fe200000f1406 */
[----:B------:R-:W-:Y:S01]  /*08f0*/  VIADD R5, R20, 0x40 ;  /* 0x0000004014057836 */ /* 0x000fe20000000000 */
[----:B------:R-:W-:Y:S01]  /*0900*/  @!P6 MOV R3, 0x7f800000 ;  /* 0x7f8000000003e802 */ /* 0x000fe20000000f00 */
[----:B------:R-:W-:Y:S01]  /*0910*/  IMAD.IADD R25, R17, 0x1, R0 ;  /* 0x0000000111197824 */ /* 0x000fe200078e0200 */
[----:B-1----:R-:W-:Y:S07]  /*0920*/  @P2 BRA `(.L_x_821) ;  /* 0x0000000000342947 */ /* 0x002fee0003800000 */
[----:B------:R-:W-:Y:S01]  /*0930*/  IMAD R0, R15, R7, RZ ;  /* 0x000000070f007224 */ /* 0x000fe200078e02ff */
[-C--:B-----5:R-:W-:Y:S01]  /*0940*/  ISETP.GE.AND P4, PT, R20, R2.reuse, PT ;  /* 0x000000021400720c */ /* 0x0a0fe20003f86270 */
[----:B------:R-:W-:Y:S01]  /*0950*/  IMAD.MOV.U32 R24, RZ, RZ, R16 ;  /* 0x000000ffff187224 */ /* 0x000fe200078e0010 */
[-C--:B------:R-:W-:Y:S01]  /*0960*/  ISETP.GE.AND P3, PT, R13, R2.reuse, PT ;  /* 0x000000020d00720c */ /* 0x080fe20003f66270 */
[C---:B------:R-:W-:Y:S01]  /*0970*/  IMAD R0, R14.reuse, R9, R0 ;  /* 0x000000090e007224 */ /* 0x040fe200078e0200 */
[----:B------:R-:W-:Y:S01]  /*0980*/  ISETP.GE.AND P2, PT, R5, R2, PT ;  /* 0x000000020500720c */ /* 0x000fe20003f46270 */
[----:B------:R-:W-:-:S04]  /*0990*/  IMAD.WIDE.U32 R22, R14, R7, R24 ;  /* 0x000000070e167225 */ /* 0x000fc800078e0018 */
[----:B------:R-:W-:Y:S01]  /*09a0*/  IMAD.IADD R23, R23, 0x1, R0 ;  /* 0x0000000117177824 */ /* 0x000fe200078e0200 */
[----:B------:R-:W-:-:S04]  /*09b0*/  LEA R26, P0, R22, R18, 0x1 ;  /* 0x00000012161a7211 */ /* 0x000fc800078008ff */
[----:B------:R-:W-:-:S05]  /*09c0*/  LEA.HI.X R27, R22, R19, R23, 0x1, P0 ;  /* 0x00000013161b7211 */ /* 0x000fca00000f0c17 */
[----:B------:R1:W-:Y:S04]  /*09d0*/  @!P4 ST.E.128 desc[UR4][R26.64], RZ ;  /* 0x000000ff1a00c985 */ /* 0x0003e8000c101d04 */
[----:B------:R1:W-:Y:S04]  /*09e0*/  @!P3 ST.E.128 desc[UR4][R26.64+0x40], RZ ;  /* 0x000040ff1a00b985 */ /* 0x0003e8000c101d04 */
[----:B------:R1:W-:Y:S02]  /*09f0*/  @!P2 ST.E.128 desc[UR4][R26.64+0x80], RZ ;  /* 0x000080ff1a00a985 */ /* 0x0003e4000c101d04 */
.L_x_821:
[----:B------:R-:W-:Y:S05]  /*0a00*/  BSYNC B0 ;  /* 0x0000000000007941 */ /* 0x000fea0003800000 */
.L_x_820:
[----:B------:R-:W-:Y:S04]  /*0a10*/  BSSY B0, `(.L_x_822) ;  /* 0x0000012000007945 */ /* 0x000fe80003800000 */
[----:B------:R-:W-:Y:S05]  /*0a20*/  @P1 BRA `(.L_x_823) ;  /* 0x0000000000401947 */ /* 0x000fea0003800000 */
[----:B------:R-:W-:Y:S01]  /*0a30*/  IADD3 R7, P0, R7, 0x20, RZ ;  /* 0x0000002007077810 */ /* 0x000fe20007f1e0ff */
[----:B------:R-:W-:Y:S01]  /*0a40*/  IMAD.MOV.U32 R8, RZ, RZ, R16 ;  /* 0x000000ffff087224 */ /* 0x000fe200078e0010 */
[-C--:B-----5:R-:W-:Y:S02]  /*0a50*/  ISETP.GE.AND P2, PT, R20, R2.reuse, PT ;  /* 0x000000021400720c */ /* 0x0a0fe40003f46270 */
[-C--:B------:R-:W-:Y:S01]  /*0a60*/  ISETP.GE.AND P1, PT, R13, R2.reuse, PT ;  /* 0x000000020d00720c */ /* 0x080fe20003f26270 */
[----:B------:R-:W-:Y:S01]  /*0a70*/  IMAD.X R9, RZ, RZ, R9, P0 ;  /* 0x000000ffff097224 */ /* 0x000fe200000e0609 */
[----:B------:R-:W-:-:S03]  /*0a80*/  ISETP.GE.AND P0, PT, R5, R2, PT ;  /* 0x000000020500720c */ /* 0x000fc60003f06270 */
[----:B------:R-:W-:Y:S01]  /*0a90*/  IMAD R0, R9, R14, RZ ;  /* 0x0000000e09007224 */ /* 0x000fe200078e02ff */
[----:B------:R-:W-:-:S03]  /*0aa0*/  MOV R9, R25 ;  /* 0x0000001900097202 */ /* 0x000fc60000000f00 */
[-C--:B------:R-:W-:Y:S02]  /*0ab0*/  IMAD R0, R15, R7.reuse, R0 ;  /* 0x000000070f007224 */ /* 0x080fe400078e0200 */
[----:B------:R-:W-:-:S04]  /*0ac0*/  IMAD.WIDE.U32 R8, R14, R7, R8 ;  /* 0x000000070e087225 */ /* 0x000fc800078e0008 */
[----:B------:R-:W-:Y:S01]  /*0ad0*/  IMAD.IADD R5, R9, 0x1, R0 ;  /* 0x0000000109057824 */ /* 0x000fe200078e0200 */
[----:B------:R-:W-:-:S04]  /*0ae0*/  LEA R4, P3, R8, R18, 0x1 ;  /* 0x0000001208047211 */ /* 0x000fc800078608ff */
[----:B------:R-:W-:-:S05]  /*0af0*/  LEA.HI.X R5, R8, R19, R5, 0x1, P3 ;  /* 0x0000001308057211 */ /* 0x000fca00018f0c05 */
[----:B------:R2:W-:Y:S04]  /*0b00*/  @!P2 ST.E.128 desc[UR4][R4.64], RZ ;  /* 0x000000ff0400a985 */ /* 0x0005e8000c101d04 */
[----:B------:R2:W-:Y:S04]  /*0b10*/  @!P1 ST.E.128 desc[UR4][R4.64+0x40], RZ ;  /* 0x000040ff04009985 */ /* 0x0005e8000c101d04 */
[----:B------:R2:W-:Y:S02]  /*0b20*/  @!P0 ST.E.128 desc[UR4][R4.64+0x80], RZ ;  /* 0x000080ff04008985 */ /* 0x0005e4000c101d04 */
.L_x_823:
[----:B------:R-:W-:Y:S05]  /*0b30*/  BSYNC B0 ;  /* 0x0000000000007941 */ /* 0x000fea0003800000 */
.L_x_822:
[----:B------:R-:W-:Y:S01]  /*0b40*/  MOV R201, 0x0 ;  /* 0x0000000000c97802 */ /* 0x000fe20000000f00 */
[----:B------:R1:W-:Y:S03]  /*0b50*/  @!P6 ST.E desc[UR4][R10.64], R3 ;  /* 0x000000030a00e985 */ /* 0x0003e6000c101904 */
[----:B-12--5:R-:W-:Y:S05]  /*0b60*/  @P5 RET.REL.NODEC R200 `(_ZN5flash24flash_fwd_splitkv_kernelI23Flash_fwd_kernel_traitsILi96ELi64ELi128ELi4ELb0ELb0EN7cutlass10bfloat16_tE19Flash_kernel_traitsILi96ELi64ELi128ELi4ES3_EELb1ELb0ELb0ELb0ELb0ELb0ELb0ELb1EEEvNS_16Flash_fwd_paramsE) ;  /* 0xfffffff4c8245950 */ /* 0x026fea0003c3ffff */
[----:B------:R-:W-:Y:S02]  /*0b70*/  MOV R3, 0x7f800000 ;  /* 0x7f80000000037802 */ /* 0x000fe40000000f00 */
[----:B------:R-:W-:-:S03]  /*0b80*/  MOV R201, 0x0 ;  /* 0x0000000000c97802 */ /* 0x000fc60000000f00 */
[----:B------:R1:W-:Y:S02]  /*0b90*/  ST.E desc[UR4][R10.64+0x80], R3 ;  /* 0x000080030a007985 */ /* 0x0003e4000c101904 */
[----:B-1----:R-:W-:Y:S05]  /*0ba0*/  RET.REL.NODEC R200 `(_ZN5flash24flash_fwd_splitkv_kernelI23Flash_fwd_kernel_traitsILi96ELi64ELi128ELi4ELb0ELb0EN7cutlass10bfloat16_tE19Flash_kernel_traitsILi96ELi64ELi128ELi4ES3_EELb1ELb0ELb0ELb0ELb0ELb0ELb0ELb1EEEvNS_16Flash_fwd_paramsE) ;  /* 0xfffffff4c8147950 */ /* 0x002fea0003c3ffff */
.L_x_819:
[----:B------:R-:W2:Y:S04]  /*0bb0*/  LD.E.64 R6, desc[UR4][R118.64+0x160] ;  /* 0x0001600476067980 */ /* 0x000ea8000c101b00 */
[----:B------:R-:W3:Y:S01]  /*0bc0*/  LD.E.64 R8, desc[UR4][R118.64+0x158] ;  /* 0x0001580476087980 */ /* 0x000ee2000c101b00 */
[----:B--2---:R-:W-:-:S04]  /*0bd0*/  ISETP.NE.U32.AND P1, PT, R6, RZ, PT ;  /* 0x000000ff0600720c */ /* 0x004fc80003f25070 */
[----:B------:R-:W-:-:S13]  /*0be0*/  ISETP.NE.AND.EX P1, PT, R7, RZ, PT, P1 ;  /* 0x000000ff0700720c */ /* 0x000fda0003f25310 */
[----:B------:R-:W2:Y:S01]  /*0bf0*/  @P1 LD.E.64 R4, desc[UR4][R118.64+0x168] ;  /* 0x0001680476041980 */ /* 0x000ea2000c101b00 */
[----:B---3--:R-:W-:Y:S01]  /*0c00*/  ISETP.NE.U32.AND P0, PT, R8, RZ, PT ;  /* 0x000000ff0800720c */ /* 0x008fe20003f05070 */
[----:B------:R-:W-:-:S03]  /*0c10*/  IMAD.MOV.U32 R11, RZ, RZ, R202 ;  /* 0x000000ffff0b7224 */ /* 0x000fc600078e00ca */
[----:B------:R-:W-:Y:S02]  /*0c20*/  ISETP.NE.AND.EX P0, PT, R9, RZ, PT, P0 ;  /* 0x000000ff0900720c */ /* 0x000fe40003f05300 */
[----:B------:R-:W-:Y:S02]  /*0c30*/  @P1 SHF.R.S32.HI R0, RZ, 0x1f, R202 ;  /* 0x0000001fff001819 */ /* 0x000fe400000114ca */
[----:B------:R-:W-:-:S09]  /*0c40*/  CS2R R208, SRZ ;  /* 0x0000000000d07805 */ /* 0x000fd2000001ff00 */
[----:B------:R-:W-:-:S05]  /*0c50*/  @P0 IMAD.WIDE R8, R202, 0x4, R8 ;  /* 0x00000004ca080825 */ /* 0x000fca00078e0208 */
[----:B------:R1:W5:Y:S01]  /*0c60*/  @P0 LD.E R11, desc[UR4][R8.64] ;  /* 0x00000004080b0980 */ /* 0x000362000c101900 */
[----:B------:R-:W-:Y:S01]  /*0c70*/  BSSY B0, `(.L_x_824) ;  /* 0x00000ae000007945 */ /* 0x000fe20003800000 */
[-C--:B--2---:R-:W-:Y:S02]  /*0c80*/  @P1 IMAD R5, R5, R202.reuse, RZ ;  /* 0x000000ca05051224 */ /* 0x084fe400078e02ff */
[----:B------:R-:W-:-:S04]  /*0c90*/  @P1 IMAD.WIDE.U32 R2, R4, R202, RZ ;  /* 0x000000ca04021225 */ /* 0x000fc800078e00ff */
[----:B------:R-:W-:Y:S01]  /*0ca0*/  @P1 IMAD R0, R4, R0, R5 ;  /* 0x0000000004001224 */ /* 0x000fe200078e0205 */
[----:B------:R-:W-:-:S03]  /*0cb0*/  @P1 LEA R208, P0, R2, R6, 0x2 ;  /* 0x0000000602d01211 */ /* 0x000fc600078010ff */
[----:B------:R-:W-:Y:S01]  /*0cc0*/  @P1 IMAD.IADD R0, R3, 0x1, R0 ;  /* 0x0000000103001824 */ /* 0x000fe200078e0200 */
[----:B------:R-:W-:-:S04]  /*0cd0*/  ISETP.NE.U32.AND P3, PT, R208, RZ, PT ;  /* 0x000000ffd000720c */ /* 0x000fc80003f65070 */
[----:B------:R-:W-:-:S04]  /*0ce0*/  @P1 LEA.HI.X R209, R2, R7, R0, 0x2, P0 ;  /* 0x0000000702d11211 */ /* 0x000fc800000f1400 */
[----:B------:R-:W-:-:S13]  /*0cf0*/  ISETP.NE.AND.EX P3, PT, R209, RZ, PT, P3 ;  /* 0x000000ffd100720c */ /* 0x000fda0003f65330 */
[----:B-1----:R-:W-:Y:S05]  /*0d00*/  @!P3 BRA `(.L_x_825) ;  /* 0x00000004004cb947 */ /* 0x002fea0003800000 */
[----:B------:R-:W2:Y:S04]  /*0d10*/  LD.E R2, desc[UR4][R118.64+0x170] ;  /* 0x0001700476027980 */ /* 0x000ea8000c101900 */
[----:B------:R-:W3:Y:S01]  /*0d20*/  LD.E R6, desc[UR4][R118.64+0x68] ;  /* 0x0000680476067980 */ /* 0x000ee2000c101900 */
[----:B------:R-:W-:-:S03]  /*0d30*/  LEA R5, R51, 0xffffff80, 0x7 ;  /* 0xffffff8033057811 */ /* 0x000fc600078e38ff */
[----:B------:R-:W4:Y:S04]  /*0d40*/  LD.E.64 R20, desc[UR4][R118.64+0x20] ;  /* 0x0000200476147980 */ /* 0x000f28000c101b00 */
[----:B------:R-:W4:Y:S04]  /*0d50*/  LD.E.64 R62, desc[UR4][R118.64+0x38] ;  /* 0x00003804763e7980 */ /* 0x000f28000c101b00 */
[----:B------:R-:W4:Y:S04]  /*0d60*/  LD.E.64 R16, desc[UR4][R118.64+0x50] ;  /* 0x0000500476107980 */ /* 0x000f28000c101b00 */
[----:B------:R-:W5:Y:S04]  /*0d70*/  LD.E.64 R18, desc[UR4][R118.64+0x58] ;  /* 0x0000580476127980 */ /* 0x000f68000c101b00 */
[----:B------:R-:W5:Y:S01]  /*0d80*/  LD.E.64 R60, desc[UR4][R118.64+0x40] ;  /* 0x00004004763c7980 */ /* 0x000f62000c101b00 */
[----:B--2---:R-:W-:-:S04]  /*0d90*/  IABS R4, R2 ;  /* 0x0000000200047213 */ /* 0x004fc80000000000 */
[----:B------:R-:W1:Y:S08]  /*0da0*/  I2F.RP R7, R4 ;  /* 0x0000000400077306 */ /* 0x000e700000209400 */
[----:B-1----:R-:W1:Y:S02]  /*0db0*/  MUFU.RCP R10, R7 ;  /* 0x00000007000a7308 */ /* 0x002e640000001000 */
[----:B-1----:R-:W-:-:S06]  /*0dc0*/  IADD3 R10, R10, 0xffffffe, RZ ;  /* 0x0ffffffe0a0a7810 */ /* 0x002fcc0007ffe0ff */
[----:B-----5:R-:W1:Y:S01]  /*0dd0*/  F2I.FTZ.U32.TRUNC.NTZ R11, R10 ;  /* 0x0000000a000b7305 */ /* 0x020e62000021f000 */
[----:B------:R-:W-:Y:S02]  /*0de0*/  IABS R0, R2 ;  /* 0x0000000200007213 */ /* 0x000fe40000000000 */
[----:B-1----:R-:W-:Y:S01]  /*0df0*/  IADD3 R3, RZ, -R11, RZ ;  /* 0x8000000bff037210 */ /* 0x002fe20007ffe0ff */
[----:B------:R-:W-:-:S04]  /*0e00*/  IMAD.MOV.U32 R10, RZ, RZ, RZ ;  /* 0x000000ffff0a7224 */ /* 0x000fc800078e00ff */
[----:B------:R-:W-:Y:S01]  /*0e10*/  IMAD R8, R3, R4, RZ ;  /* 0x0000000403087224 */ /* 0x000fe200078e02ff */
[----:B------:R-:W-:-:S03]  /*0e20*/  IABS R3, R5 ;  /* 0x0000000500037213 */ /* 0x000fc60000000000 */
[----:B------:R-:W-:Y:S01]  /*0e30*/  IMAD.HI.U32 R8, R11, R8, R10 ;  /* 0x000000080b087227 */ /* 0x000fe200078e000a */
[----:B------:R-:W-:-:S05]  /*0e40*/  IADD3 R0, RZ, -R0, RZ ;  /* 0x80000000ff007210 */ /* 0x000fca0007ffe0ff */
[----:B------:R-:W-:Y:S02]  /*0e50*/  IMAD.HI.U32 R15, R8, R3, RZ ;  /* 0x00000003080f7227 */ /* 0x000fe400078e00ff */
[----:B------:R-:W2:Y:S02]  /*0e60*/  LD.E.64 R8, desc[UR4][R118.64+0x28] ;  /* 0x0000280476087980 */ /* 0x000ea4000c101b00 */
[----:B------:R-:W-:-:S05]  /*0e70*/  IMAD R3, R15, R0, R3 ;  /* 0x000000000f037224 */ /* 0x000fca00078e0203 */
[----:B------:R-:W-:Y:S02]  /*0e80*/  ISETP.GT.U32.AND P1, PT, R4, R3, PT ;  /* 0x000000030400720c */ /* 0x000fe40003f24070 */
[----:B------:R-:W-:-:S11]  /*0e90*/  LOP3.LUT R0, R5, R2, RZ, 0x3c, !PT ;  /* 0x0000000205007212 */ /* 0x000fd600078e3cff */
[----:B------:R-:W-:-:S05]  /*0ea0*/  @!P1 IMAD.IADD R3, R3, 0x1, -R4 ;  /* 0x0000000103039824 */ /* 0x000fca00078e0a04 */
[----:B------:R-:W-:Y:S02]  /*0eb0*/  ISETP.GE.U32.AND P2, PT, R3, R4, PT ;  /* 0x000000040300720c */ /* 0x000fe40003f46070 */
[----:B------:R-:W-:Y:S02]  /*0ec0*/  ISETP.GE.AND P0, PT, R0, RZ, PT ;  /* 0x000000ff0000720c */ /* 0x000fe40003f06270 */
[----:B------:R-:W-:Y:S02]  /*0ed0*/  @!P1 IADD3 R15, R15, 0x1, RZ ;  /* 0x000000010f0f9810 */ /* 0x000fe40007ffe0ff */
[----:B------:R-:W-:-:S07]  /*0ee0*/  ISETP.NE.AND P1, PT, R2, RZ, PT ;  /* 0x000000ff0200720c */ /* 0x000fce0003f25270 */
[----:B------:R-:W-:-:S05]  /*0ef0*/  @P2 VIADD R15, R15, 0x1 ;  /* 0x000000010f0f2836 */ /* 0x000fca0000000000 */
[----:B------:R-:W-:Y:S02]  /*0f00*/  @!P0 IADD3 R15, -R15, RZ, RZ ;  /* 0x000000ff0f0f8210 */ /* 0x000fe40007ffe1ff */
[----:B------:R-:W-:-:S05]  /*0f10*/  @!P1 LOP3.LUT R15, RZ, R2, RZ, 0x33, !PT ;  /* 0x00000002ff0f9212 */ /* 0x000fca00078e33ff */
[----:B------:R-:W-:-:S05]  /*0f20*/  IMAD.WIDE R22, R15, 0x4, R208 ;  /* 0x000000040f167825 */ /* 0x000fca00078e02d0 */
[----:B------:R1:W2:Y:S01]  /*0f30*/  LD.E R4, desc[UR4][R22.64] ;  /* 0x0000000416047980 */ /* 0x0002a2000c101900 */
[----:B---3--:R-:W-:-:S04]  /*0f40*/  IABS R7, R6 ;  /* 0x0000000600077213 */ /* 0x008fc80000000000 */
[----:B------:R-:W3:Y:S08]  /*0f50*/  I2F.RP R14, R7 ;  /* 0x00000007000e7306 */ /* 0x000ef00000209400 */
[----:B---3--:R-:W3:Y:S02]  /*0f60*/  MUFU.RCP R11, R14 ;  /* 0x0000000e000b7308 */ /* 0x008ee40000001000 */
[----:B---3--:R-:W-:-:S06]  /*0f70*/  VIADD R11, R11, 0xffffffe ;  /* 0x0ffffffe0b0b7836 */ /* 0x008fcc0000000000 */
[----:B-1----:R-:W1:Y:S01]  /*0f80*/  F2I.FTZ.U32.TRUNC.NTZ R23, R11 ;  /* 0x0000000b00177305 */ /* 0x002e62000021f000 */
[----:B------:R-:W-:Y:S01]  /*0f90*/  IMAD.MOV.U32 R22, RZ, RZ, RZ ;  /* 0x000000ffff167224 */ /* 0x000fe200078e00ff */
[----:B------:R-:W-:Y:S02]  /*0fa0*/  IABS R3, R201 ;  /* 0x000000c900037213 */ /* 0x000fe40000000000 */
[----:B-1----:R-:W-:-:S05]  /*0fb0*/  IADD3 R0, RZ, -R23, RZ ;  /* 0x80000017ff007210 */ /* 0x002fca0007ffe0ff */
[----:B------:R-:W-:Y:S01]  /*0fc0*/  IMAD R10, R0, R7, RZ ;  /* 0x00000007000a7224 */ /* 0x000fe200078e02ff */
[----:B------:R-:W-:-:S03]  /*0fd0*/  IABS R0, R6 ;  /* 0x0000000600007213 */ /* 0x000fc60000000000 */
[----:B------:R-:W-:Y:S01]  /*0fe0*/  IMAD.HI.U32 R10, R23, R10, R22 ;  /* 0x0000000a170a7227 */ /* 0x000fe200078e0016 */
[----:B------:R-:W-:-:S05]  /*0ff0*/  IADD3 R0, RZ, -R0, RZ ;  /* 0x80000000ff007210 */ /* 0x000fca0007ffe0ff */
[----:B------:R-:W-:-:S04]  /*1000*/  IMAD.HI.U32 R11, R10, R3, RZ ;  /* 0x000000030a0b7227 */ /* 0x000fc800078e00ff */
[----:B------:R-:W-:-:S05]  /*1010*/  IMAD R0, R11, R0, R3 ;  /* 0x000000000b007224 */ /* 0x000fca00078e0203 */
[----:B------:R-:W-:Y:S02]  /*1020*/  ISETP.GT.U32.AND P1, PT, R7, R0, PT ;  /* 0x000000000700720c */ /* 0x000fe40003f24070 */
[----:B------:R-:W-:-:S11]  /*1030*/  IADD3 R15, -R15, RZ, RZ ;  /* 0x000000ff0f0f7210 */ /* 0x000fd60007ffe1ff */
[----:B------:R-:W-:-:S05]  /*1040*/  @!P1 IMAD.IADD R0, R0, 0x1, -R7 ;  /* 0x0000000100009824 */ /* 0x000fca00078e0a07 */
[----:B------:R-:W-:Y:S02]  /*1050*/  ISETP.GE.U32.AND P2, PT, R0, R7, PT ;  /* 0x000000070000720c */ /* 0x000fe40003f46070 */
[----:B------:R-:W-:Y:S01]  /*1060*/  LOP3.LUT R7, R201, R6, RZ, 0x3c, !PT ;  /* 0x00000006c9077212 */ /* 0x000fe200078e3cff */
[----:B------:R-:W-:Y:S01]  /*1070*/  @!P1 VIADD R11, R11, 0x1 ;  /* 0x000000010b0b9836 */ /* 0x000fe20000000000 */
[----:B------:R-:W-:Y:S02]  /*1080*/  ISETP.NE.AND P1, PT, R6, RZ, PT ;  /* 0x000000ff0600720c */ /* 0x000fe40003f25270 */
[----:B------:R-:W-:Y:S01]  /*1090*/  ISETP.GE.AND P0, PT, R7, RZ, PT ;  /* 0x000000ff0700720c */ /* 0x000fe20003f06270 */
[----:B------:R-:W-:-:S04]  /*10a0*/  IMAD R2, R2, R15, R5 ;  /* 0x0000000f02027224 */ /* 0x000fc800078e0205 */
[----:B----4-:R-:W-:Y:S02]  /*10b0*/  IMAD R10, R63, R2, RZ ;  /* 0x000000023f0a7224 */ /* 0x010fe400078e02ff */
[----:B------:R-:W-:-:S06]  /*10c0*/  @P2 IADD3 R11, R11, 0x1, RZ ;  /* 0x000000010b0b2810 */ /* 0x000fcc0007ffe0ff */
[----:B------:R-:W-:Y:S02]  /*10d0*/  @!P0 IADD3 R11, -R11, RZ, RZ ;  /* 0x000000ff0b0b8210 */ /* 0x000fe40007ffe1ff */
[----:B------:R-:W-:Y:S02]  /*10e0*/  @!P1 LOP3.LUT R11, RZ, R6, RZ, 0x33, !PT ;  /* 0x00000006ff0b9212 */ /* 0x000fe400078e33ff */
[----:B--2---:R-:W-:Y:S01]  /*10f0*/  SHF.R.S32.HI R0, RZ, 0x1f, R4 ;  /* 0x0000001fff007819 */ /* 0x004fe20000011404 */
[-C--:B------:R-:W-:Y:S02]  /*1100*/  IMAD R3, R21, R4.reuse, RZ ;  /* 0x0000000415037224 */ /* 0x080fe400078e02ff */
[----:B------:R-:W-:-:S04]  /*1110*/  IMAD.WIDE.U32 R14, R20, R4, RZ ;  /* 0x00000004140e7225 */ /* 0x000fc800078e00ff */
[----:B------:R-:W-:-:S04]  /*1120*/  IMAD R3, R20, R0, R3 ;  /* 0x0000000014037224 */ /* 0x000fc800078e0203 */
[----:B------:R-:W-:Y:S01]  /*1130*/  IMAD.IADD R15, R15, 0x1, R3 ;  /* 0x000000010f0f7824 */ /* 0x000fe200078e0203 */
[----:B------:R-:W-:Y:S01]  /*1140*/  SHF.R.S32.HI R3, RZ, 0x1f, R2 ;  /* 0x0000001fff037819 */ /* 0x000fe20000011402 */
[----:B------:R-:W-:-:S04]  /*1150*/  IMAD.WIDE.U32 R14, R2, R62, R14 ;  /* 0x0000003e020e7225 */ /* 0x000fc800078e000e */
[----:B------:R-:W-:Y:S02]  /*1160*/  IMAD R10, R62, R3, R10 ;  /* 0x000000033e0a7224 */ /* 0x000fe400078e020a */
[----:B------:R-:W-:Y:S02]  /*1170*/  IMAD R7, R9, R4, RZ ;  /* 0x0000000409077224 */ /* 0x000fe400078e02ff */
[----:B------:R-:W-:Y:S01]  /*1180*/  IMAD.IADD R15, R15, 0x1, R10 ;  /* 0x000000010f0f7824 */ /* 0x000fe200078e020a */
[----:B------:R-:W-:Y:S01]  /*1190*/  SHF.R.S32.HI R10, RZ, 0x1f, R11 ;  /* 0x0000001fff0a7819 */ /* 0x000fe2000001140b */
[----:B------:R-:W-:Y:S02]  /*11a0*/  IMAD R9, R17, R11, RZ ;  /* 0x0000000b11097224 */ /* 0x000fe400078e02ff */
[C---:B------:R-:W-:Y:S02]  /*11b0*/  IMAD R7, R8.reuse, R0, R7 ;  /* 0x0000000008077224 */ /* 0x040fe400078e0207 */
[----:B------:R-:W-:-:S04]  /*11c0*/  IMAD.WIDE.U32 R20, R8, R4, RZ ;  /* 0x0000000408147225 */ /* 0x000fc800078e00ff */
[----:B------:R-:W-:Y:S02]  /*11d0*/  IMAD R0, R16, R10, R9 ;  /* 0x0000000a10007224 */ /* 0x000fe400078e0209 */
[----:B------:R-:W-:Y:S01]  /*11e0*/  IMAD.WIDE.U32 R14, R11, R16, R14 ;  /* 0x000000100b0e7225 */ /* 0x000fe200078e000e */
[----:B------:R-:W-:-:S03]  /*11f0*/  MOV R4, R20 ;  /* 0x0000001400047202 */ /* 0x000fc60000000f00 */
[----:B------:R-:W-:Y:S01]  /*1200*/  IMAD.IADD R9, R21, 0x1, R7 ;  /* 0x0000000115097824 */ /* 0x000fe200078e0207 */
[----:B------:R-:W-:Y:S01]  /*1210*/  IADD3 R7, R15, R0, RZ ;  /* 0x000000000f077210 */ /* 0x000fe20007ffe0ff */
[----:B------:R-:W-:Y:S01]  /*1220*/  IMAD.MOV.U32 R0, RZ, RZ, R14 ;  /* 0x000000ffff007224 */ /* 0x000fe200078e000e */
[----:B------:R-:W-:Y:S05]  /*1230*/  BRA `(.L_x_826) ;  /* 0x0000000400447947 */ /* 0x000fea0003800000 */
.L_x_825:
[----:B------:R-:W2:Y:S01]  /*1240*/  LD.E R4, desc[UR4][R118.64+0x68] ;  /* 0x0000680476047980 */ /* 0x000ea2000c101900 */
[----:B------:R-:W-:-:S03]  /*1250*/  ISETP.NE.AND P4, PT, R15, -0x1, PT ;  /* 0xffffffff0f00780c */ /* 0x000fc60003f85270 */
[----:B------:R-:W3:Y:S04]  /*1260*/  LD.E.64 R62, desc[UR4][R118.64+0x38] ;  /* 0x00003804763e7980 */ /* 0x000ee8000c101b00 */
[----:B------:R-:W4:Y:S04]  /*1270*/  LD.E.64 R60, desc[UR4][R118.64+0x40] ;  /* 0x00004004763c7980 */ /* 0x000f28000c101b00 */
[----:B------:R-:W4:Y:S04]  /*1280*/  LD.E.64 R16, desc[UR4][R118.64+0x50] ;  /* 0x0000500476107980 */ /* 0x000f28000c101b00 */
[----:B------:R-:W4:Y:S04]  /*1290*/  @!P4 LD.E.64 R22, desc[UR4][R118.64+0x20] ;  /* 0x000020047616c980 */ /* 0x000f28000c101b00 */
[----:B------:R-:W4:Y:S04]  /*12a0*/  @!P4 LD.E.64 R20, desc[UR4][R118.64+0x28] ;  /* 0x000028047614c980 */ /* 0x000f28000c101b00 */
[----:B------:R1:W5:Y:S01]  /*12b0*/  LD.E.64 R18, desc[UR4][R118.64+0x58] ;  /* 0x0000580476127980 */ /* 0x000362000c101b00 */
[----:B------:R-:W-:Y:S01]  /*12c0*/  IMAD.MOV.U32 R8, RZ, RZ, RZ ;  /* 0x000000ffff087224 */ /* 0x000fe200078e00ff */
[----:B--2---:R-:W-:-:S04]  /*12d0*/  IABS R3, R4 ;  /* 0x0000000400037213 */ /* 0x004fc80000000000 */
[----:B------:R-:W2:Y:S08]  /*12e0*/  I2F.RP R6, R3 ;  /* 0x0000000300067306 */ /* 0x000eb00000209400 */
[----:B--2---:R-:W2:Y:S02]  /*12f0*/  MUFU.RCP R2, R6 ;  /* 0x0000000600027308 */ /* 0x004ea40000001000 */
[----:B--2---:R-:W-:-:S06]  /*1300*/  IADD3 R2, R2, 0xffffffe, RZ ;  /* 0x0ffffffe02027810 */ /* 0x004fcc0007ffe0ff */
[----:B------:R-:W2:Y:S01]  /*1310*/  F2I.FTZ.U32.TRUNC.NTZ R9, R2 ;  /* 0x0000000200097305 */ /* 0x000ea2000021f000 */
[----:B------:R-:W-:Y:S02]  /*1320*/  IABS R7, R4 ;  /* 0x0000000400077213 */ /* 0x000fe40000000000 */
[----:B--2---:R-:W-:-:S05]  /*1330*/  IADD3 R0, RZ, -R9, RZ ;  /* 0x80000009ff007210 */ /* 0x004fca0007ffe0ff */
[----:B------:R-:W-:Y:S01]  /*1340*/  IMAD R5, R0, R3, RZ ;  /* 0x0000000300057224 */ /* 0x000fe200078e02ff */
[----:B------:R-:W-:-:S03]  /*1350*/  IABS R0, R201 ;  /* 0x000000c900007213 */ /* 0x000fc60000000000 */
[----:B------:R-:W-:Y:S01]  /*1360*/  IMAD.HI.U32 R5, R9, R5, R8 ;  /* 0x0000000509057227 */ /* 0x000fe200078e0008 */
[----:B------:R-:W-:-:S05]  /*1370*/  IADD3 R7, RZ, -R7, RZ ;  /* 0x80000007ff077210 */ /* 0x000fca0007ffe0ff */
[----:B------:R-:W-:-:S04]  /*1380*/  IMAD.HI.U32 R2, R5, R0, RZ ;  /* 0x0000000005027227 */ /* 0x000fc800078e00ff */
[----:B------:R-:W-:-:S05]  /*1390*/  IMAD R0, R2, R7, R0 ;  /* 0x0000000702007224 */ /* 0x000fca00078e0200 */
[----:B------:R-:W-:Y:S01]  /*13a0*/  ISETP.GT.U32.AND P0, PT, R3, R0, PT ;  /* 0x000000000300720c */ /* 0x000fe20003f04070 */
[-C--:B---3--:R-:W-:Y:S01]  /*13b0*/  @!P4 IMAD R5, R63, R14.reuse, RZ ;  /* 0x0000000e3f05c224 */ /* 0x088fe200078e02ff */
[----:B------:R-:W-:Y:S01]  /*13c0*/  @!P4 SHF.R.S32.HI R6, RZ, 0x1f, R14 ;  /* 0x0000001fff06c819 */ /* 0x000fe2000001140e */
[----:B------:R-:W-:-:S04]  /*13d0*/  @!P4 IMAD.WIDE.U32 R24, R62, R14, RZ ;  /* 0x0000000e3e18c225 */ /* 0x000fc800078e00ff */
[----:B------:R-:W-:Y:S01]  /*13e0*/  @!P4 IMAD R5, R6, R62, R5 ;  /* 0x0000003e0605c224 */ /* 0x000fe200078e0205 */
[----:B-----5:R-:W-:-:S05]  /*13f0*/  @!P4 SHF.R.S32.HI R6, RZ, 0x1f, R11 ;  /* 0x0000001fff06c819 */ /* 0x020fca000001140b */
[----:B------:R-:W-:Y:S01]  /*1400*/  @!P0 IADD3 R0, R0, -R3, RZ ;  /* 0x8000000300008210 */ /* 0x000fe20007ffe0ff */
[----:B------:R-:W-:Y:S01]  /*1410*/  @P4 IMAD.IADD R7, R14, 0x1, R15 ;  /* 0x000000010e074824 */ /* 0x000fe200078e020f */
[----:B------:R-:W-:Y:S01]  /*1420*/  @!P4 IADD3 R25, R25, R5, RZ ;  /* 0x000000051919c210 */ /* 0x000fe20007ffe0ff */
[----:B----4-:R-:W-:Y:S01]  /*1430*/  @!P4 IMAD R5, R23, R11, RZ ;  /* 0x0000000b1705c224 */ /* 0x010fe200078e02ff */
[----:B------:R-:W-:Y:S01]  /*1440*/  ISETP.GE.U32.AND P2, PT, R0, R3, PT ;  /* 0x000000030000720c */ /* 0x000fe20003f46070 */
[-C--:B------:R-:W-:Y:S01]  /*1450*/  @P4 IMAD R9, R63, R7.reuse, RZ ;  /* 0x000000073f094224 */ /* 0x080fe200078e02ff */
[----:B------:R-:W-:Y:S01]  /*1460*/  LOP3.LUT R0, R201, R4, RZ, 0x3c, !PT ;  /* 0x00000004c9007212 */ /* 0x000fe200078e3cff */
[----:B------:R-:W-:Y:S01]  /*1470*/  @P4 IMAD.WIDE.U32 R26, R62, R7, RZ ;  /* 0x000000073e1a4225 */ /* 0x000fe200078e00ff */
[----:B------:R-:W-:-:S03]  /*1480*/  @!P4 SHF.R.S32.HI R7, RZ, 0x1f, R14 ;  /* 0x0000001fff07c819 */ /* 0x000fc6000001140e */
[C---:B------:R-:W-:Y:S02]  /*1490*/  @!P4 IMAD R5, R22.reuse, R6, R5 ;  /* 0x000000061605c224 */ /* 0x040fe400078e0205 */
[----:B------:R-:W-:Y:S01]  /*14a0*/  @!P4 IMAD.WIDE.U32 R22, R22, R11, R24 ;  /* 0x0000000b1616c225 */ /* 0x000fe200078e0018 */
[----:B------:R-:W-:-:S03]  /*14b0*/  ISETP.GE.AND P1, PT, R0, RZ, PT ;  /* 0x000000ff0000720c */ /* 0x000fc60003f26270 */
[----:B------:R-:W-:Y:S02]  /*14c0*/  @!P4 IMAD R6, R61, R14, RZ ;  /* 0x0000000e3d06c224 */ /* 0x000fe400078e02ff */
[----:B------:R-:W-:Y:S01]  /*14d0*/  @!P0 VIADD R2, R2, 0x1 ;  /* 0x0000000102028836 */ /* 0x000fe20000000000 */
[----:B------:R-:W-:Y:S01]  /*14e0*/  @P4 IADD3 R9, R27, R9, RZ ;  /* 0x000000091b094210 */ /* 0x000fe20007ffe0ff */
[----:B------:R-:W-:Y:S01]  /*14f0*/  @P4 IMAD.MOV.U32 R10, RZ, RZ, R26 ;  /* 0x000000ffff0a4224 */ /* 0x000fe200078e001a */
[----:B------:R-:W-:Y:S01]  /*1500*/  ISETP.NE.AND P0, PT, R4, RZ, PT ;  /* 0x000000ff0400720c */ /* 0x000fe20003f05270 */
[----:B------:R-:W-:Y:S01]  /*1510*/  @!P4 IMAD.MOV.U32 R10, RZ, RZ, R22 ;  /* 0x000000ffff0ac224 */ /* 0x000fe200078e0016 */
[----:B------:R-:W-:Y:S01]  /*1520*/  @!P4 IADD3 R9, R23, R5, RZ ;  /* 0x000000051709c210 */ /* 0x000fe20007ffe0ff */
[----:B------:R-:W-:Y:S01]  /*1530*/  @!P4 IMAD R6, R7, R60, R6 ;  /* 0x0000003c0706c224 */ /* 0x000fe200078e0206 */
[----:B------:R-:W-:Y:S01]  /*1540*/  LEA R5, R51, 0xffffff80, 0x7 ;  /* 0xffffff8033057811 */ /* 0x000fe200078e38ff */
[----:B------:R-:W-:Y:S01]  /*1550*/  @!P4 IMAD.WIDE.U32 R24, R60, R14, RZ ;  /* 0x0000000e3c18c225 */ /* 0x000fe200078e00ff */
[----:B------:R-:W-:-:S02]  /*1560*/  @P2 IADD3 R2, R2, 0x1, RZ ;  /* 0x0000000102022810 */ /* 0x000fc40007ffe0ff */
[----:B------:R-:W-:Y:S01]  /*1570*/  SHF.R.S32.HI R3, RZ, 0x1f, R5 ;  /* 0x0000001fff037819 */ /* 0x000fe20000011405 */
[----:B------:R-:W-:Y:S01]  /*1580*/  @!P4 IMAD.IADD R25, R25, 0x1, R6 ;  /* 0x000000011919c824 */ /* 0x000fe200078e0206 */
[----:B------:R-:W-:Y:S01]  /*1590*/  MOV R22, R10 ;  /* 0x0000000a00167202 */ /* 0x000fe20000000f00 */
[----:B------:R-:W-:Y:S01]  /*15a0*/  IMAD R8, R63, R5, RZ ;  /* 0x000000053f087224 */ /* 0x000fe200078e02ff */
[----:B------:R-:W-:Y:S02]  /*15b0*/  MOV R23, R9 ;  /* 0x0000000900177202 */ /* 0x000fe40000000f00 */
[----:B------:R-:W-:Y:S01]  /*15c0*/  MOV R6, R2 ;  /* 0x0000000200067202 */ /* 0x000fe20000000f00 */
[----:B------:R-:W-:Y:S01]  /*15d0*/  IMAD R8, R3, R62, R8 ;  /* 0x0000003e03087224 */ /* 0x000fe200078e0208 */
[----:B------:R-:W-:Y:S01]  /*15e0*/  @!P4 SHF.R.S32.HI R7, RZ, 0x1f, R11 ;  /* 0x0000001fff07c819 */ /* 0x000fe2000001140b */
[----:B------:R-:W-:Y:S01]  /*15f0*/  IMAD.WIDE.U32 R22, R62, R5, R22 ;  /* 0x000000053e167225 */ /* 0x000fe200078e0016 */
[----:B------:R-:W-:-:S03]  /*1600*/  @P4 IADD3 R14, R14, R15, RZ ;  /* 0x0000000f0e0e4210 */ /* 0x000fc60007ffe0ff */
[----:B------:R-:W-:Y:S01]  /*1610*/  @!P1 IMAD.MOV R6, RZ, RZ, -R6 ;  /* 0x000000ffff069224 */ /* 0x000fe200078e0a06 */
[----:B------:R-:W-:Y:S01]  /*1620*/  @!P0 LOP3.LUT R6, RZ, R4, RZ, 0x33, !PT ;  /* 0x00000004ff068212 */ /* 0x000fe200078e33ff */
[----:B------:R-:W-:Y:S01]  /*1630*/  @!P4 IMAD R0, R21, R11, RZ ;  /* 0x0000000b1500c224 */ /* 0x000fe200078e02ff */
[----:B------:R-:W-:Y:S01]  /*1640*/  IADD3 R23, R23, R8, RZ ;  /* 0x0000000817177210 */ /* 0x000fe20007ffe0ff */
[----:B------:R-:W-:Y:S01]  /*1650*/  @P4 IMAD R9, R61, R14, RZ ;  /* 0x0000000e3d094224 */ /* 0x000fe200078e02ff */
[----:B------:R-:W-:Y:S01]  /*1660*/  SHF.R.S32.HI R10, RZ, 0x1f, R6 ;  /* 0x0000001fff0a7819 */ /* 0x000fe20000011406 */
[----:B------:R-:W-:Y:S02]  /*1670*/  @!P4 IMAD R0, R20, R7, R0 ;  /* 0x000000071400c224 */ /* 0x000fe400078e0200 */
[----:B------:R-:W-:Y:S02]  /*1680*/  IMAD R7, R17, R6, RZ ;  /* 0x0000000611077224 */ /* 0x000fe400078e02ff */
[----:B------:R-:W-:-:S04]  /*1690*/  @P4 IMAD.WIDE.U32 R14, R60, R14, RZ ;  /* 0x0000000e3c0e4225 */ /* 0x000fc800078e00ff */
[----:B------:R-:W-:Y:S01]  /*16a0*/  @!P4 IMAD.WIDE.U32 R20, R20, R11, R24 ;  /* 0x0000000b1414c225 */ /* 0x000fe200078e0018 */
[----:B------:R-:W-:-:S03]  /*16b0*/  @P4 IADD3 R9, R15, R9, RZ ;  /* 0x000000090f094210 */ /* 0x000fc60007ffe0ff */
[----:B------:R-:W-:Y:S01]  /*16c0*/  IMAD.WIDE.U32 R22, R16, R6, R22 ;  /* 0x0000000610167225 */ /* 0x000fe200078e0016 */
[----:B------:R-:W-:-:S03]  /*16d0*/  @P4 MOV R4, R14 ;  /* 0x0000000e00044202 */ /* 0x000fc60000000f00 */
[----:B------:R-:W-:Y:S01]  /*16e0*/  IMAD R7, R16, R10, R7 ;  /* 0x0000000a10077224 */ /* 0x000fe200078e0207 */
[----:B------:R-:W-:Y:S01]  /*16f0*/  @!P4 MOV R4, R20 ;  /* 0x000000140004c202 */ /* 0x000fe20000000f00 */
[----:B------:R-:W-:Y:S01]  /*1700*/  @!P4 IMAD.IADD R9, R21, 0x1, R0 ;  /* 0x000000011509c824 */ /* 0x000fe200078e0200 */
[----:B------:R-:W-:Y:S01]  /*1710*/  MOV R0, R22 ;  /* 0x0000001600007202 */ /* 0x000fe20000000f00 */
[----:B------:R-:W-:Y:S01]  /*1720*/  IMAD.IADD R7, R23, 0x1, R7 ;  /* 0x0000000117077824 */ /* 0x000fe200078e0207 */
[----:B------:R-:W-:Y:S02]  /*1730*/  MOV R2, R5 ;  /* 0x0000000500027202 */ /* 0x000fe40000000f00 */
[----:B-1----:R-:W-:Y:S02]  /*1740*/  MOV R11, R6 ;  /* 0x00000006000b7202 */ /* 0x002fe40000000f00 */
.L_x_826:
[----:B------:R-:W-:Y:S05]  /*1750*/  BSYNC B0 ;  /* 0x0000000000007941 */ /* 0x000fea0003800000 */
.L_x_824:
[----:B------:R-:W-:Y:S01]  /*1760*/  ISETP.NE.AND P0, PT, R206, -0x1, PT ;  /* 0xffffffffce00780c */ /* 0x000fe20003f05270 */
[----:B------:R-:W2:Y:S04]  /*1770*/  LD.E.64 R20, desc[UR4][R118.64+0x30] ;  /* 0x0000300476147980 */ /* 0x000ea8000c101b00 */
[----:B------:R-:W3:Y:S04]  /*1780*/  LD.E R83, desc[UR4][R118.64+0xc0] ;  /* 0x0000c00476537980 */ /* 0x000ee8000c101900 */
[----:B------:R-:W4:Y:S04]  /*1790*/  LD.E.64 R24, desc[UR4][R118.64+0x48] ;  /* 0x0000480476187980 */ /* 0x000f28000c101b00 */
[----:B------:R-:W3:Y:S04]  /*17a0*/  @!P0 LD.E.64 R22, desc[UR4][R118.64+0x18] ;  /* 0x0000180476168980 */ /* 0x000ee8000c101b00 */
[----:B------:R-:W4:Y:S04]  /*17b0*/  LD.E.64 R14, desc[UR4][R118.64+0x10] ;  /* 0x00001004760e7980 */ /* 0x000f28000c101b00 */
[----:B------:R-:W4:Y:S04]  /*17c0*/  LD.E.64 R172, desc[UR4][R118.64+0x8] ;  /* 0x0000080476ac7980 */ /* 0x000f28000c101b00 */
[----:B------:R1:W5:Y:S04]  /*17d0*/  @P5 LD.E R16, desc[UR4][R12.64] ;  /* 0x000000040c105980 */ /* 0x000368000c101900 */
[----:B------:R2:W5:Y:S01]  /*17e0*/  LD.E.64 R176, desc[UR4][R118.64] ;  /* 0x0000000476b07980 */ /* 0x000562000c101b00 */
[----:B------:R-:W-:-:S04]  /*17f0*/  SHF.R.S32.HI R73, RZ, 0x1f, R64 ;  /* 0x0000001fff497819 */ /* 0x000fc80000011440 */
[----:B------:R-:W-:-:S04]  /*1800*/  LEA.HI R17, R73, R64, RZ, 0x2 ;  /* 0x0000004049117211 */ /* 0x000fc800078f10ff */
[----:B------:R-:W-:Y:S02]  /*1810*/  LOP3.LUT R81, R17, 0xfffffffc, RZ, 0xc0, !PT ;  /* 0xfffffffc11517812 */ /* 0x000fe400078ec0ff */
[----:B------:R-:W-:-:S03]  /*1820*/  LEA.HI R74, R73, R64, RZ, 0x3 ;  /* 0x00000040494a7211 */ /* 0x000fc600078f18ff */
[----:B------:R-:W-:Y:S01]  /*1830*/  IMAD.IADD R81, R64, 0x1, -R81 ;  /* 0x0000000140517824 */ /* 0x000fe200078e0a51 */
[----:B------:R-:W-:Y:S02]  /*1840*/  SHF.R.S32.HI R68, RZ, 0x3, R74 ;  /* 0x00000003ff447819 */ /* 0x000fe4000001144a */
[----:B------:R-:W-:Y:S01]  /*1850*/  SHF.R.S32.HI R170, RZ, 0x2, R17 ;  /* 0x00000002ffaa7819 */ /* 0x000fe20000011411 */
[----:B-1----:R-:W-:-:S03]  /*1860*/  IMAD.SHL.U32 R12, R81, 0x8, RZ ;  /* 0x00000008510c7824 */ /* 0x002fc600078e00ff */
[----:B------:R-:W-:Y:S01]  /*1870*/  LEA.HI R17, R17, R170, RZ, 0x1 ;  /* 0x000000aa11117211 */ /* 0x000fe200078f08ff */
[----:B------:R-:W-:Y:S01]  /*1880*/  IMAD.SHL.U32 R27, R68, 0x40, RZ ;  /* 0x00000040441b7824 */ /* 0x000fe200078e00ff */
[----:B------:R-:W-:Y:S02]  /*1890*/  IADD3 R28, P1, R12, R4, RZ ;  /* 0x000000040c1c7210 */ /* 0x000fe40007f3e0ff */
[----:B------:R-:W-:Y:S01]  /*18a0*/  SHF.R.S32.HI R13, RZ, 0x1f, R12 ;  /* 0x0000001fff0d7819 */ /* 0x000fe2000001140c */
[----:B------:R-:W-:Y:S01]  /*18b0*/  IMAD R26, R3, R60, RZ ;  /* 0x0000003c031a7224 */ /* 0x000fe200078e02ff */
[----:B------:R-:W-:Y:S02]  /*18c0*/  LEA.HI R3, R73, R64, RZ, 0x5 ;  /* 0x0000004049037211 */ /* 0x000fe400078f28ff */
[----:B------:R-:W-:Y:S01]  /*18d0*/  LOP3.LUT R27, R27, 0xc0, RZ, 0xc0, !PT ;  /* 0x000000c01b1b7812 */ /* 0x000fe200078ec0ff */
[----:B------:R-:W-:Y:S01]  /*18e0*/  IMAD.X R29, R13, 0x1, R9, P1 ;  /* 0x000000010d1d7824 */ /* 0x000fe200008e0609 */
[----:B------:R-:W-:Y:S01]  /*18f0*/  LOP3.LUT R17, R17, 0x7fffffe, RZ, 0xc0, !PT ;  /* 0x07fffffe11117812 */ /* 0x000fe200078ec0ff */
[C---:B------:R-:W-:Y:S01]  /*1900*/  IMAD R26, R2.reuse, R61, R26 ;  /* 0x0000003d021a7224 */ /* 0x040fe200078e021a */
[----:B------:R-:W-:Y:S01]  /*1910*/  SHF.R.S32.HI R67, RZ, 0x5, R3 ;  /* 0x00000005ff437819 */ /* 0x000fe20000011403 */
[----:B------:R-:W-:Y:S01]  /*1920*/  IMAD.WIDE.U32 R28, R2, R60, R28 ;  /* 0x0000003c021c7225 */ /* 0x000fe200078e001c */
[----:B------:R-:W-:-:S02]  /*1930*/  LOP3.LUT R9, R27, 0x18, R12, 0xf8, !PT ;  /* 0x000000181b097812 */ /* 0x000fc400078ef80c */
[----:B------:R-:W-:Y:S01]  /*1940*/  SHF.R.U32.HI R6, RZ, 0x3, R27 ;  /* 0x00000003ff067819 */ /* 0x000fe2000001161b */
[----:B------:R-:W-:Y:S01]  /*1950*/  IMAD.IADD R4, R170, 0x1, -R17 ;  /* 0x00000001aa047824 */ /* 0x000fe200078e0a11 */
[----:B------:R-:W-:Y:S01]  /*1960*/  IADD3 R27, R29, R26, RZ ;  /* 0x0000001a1d1b7210 */ /* 0x000fe20007ffe0ff */
[----:B------:R-:W-:Y:S01]  /*1970*/  IMAD.MOV.U32 R26, RZ, RZ, R28 ;  /* 0x000000ffff1a7224 */ /* 0x000fe200078e001c */
[----:B------:R-:W-:Y:S01]  /*1980*/  LOP3.LUT R2, R9, R6, RZ, 0x3c, !PT ;  /* 0x0000000609027212 */ /* 0x000fe200078e3cff */
[----:B------:R-:W-:Y:S01]  /*1990*/  IMAD R165, R67, 0x8, R4 ;  /* 0x0000000843a57824 */ /* 0x000fe200078e0204 */
[----:B------:R-:W-:-:S03]  /*19a0*/  SHF.R.S32.HI R77, RZ, 0x1f, R202 ;  /* 0x0000001fff4d7819 */ /* 0x000fc600000114ca */
[----:B------:R-:W-:Y:S01]  /*19b0*/  IMAD.U32 R165, R165, 0x20, R2 ;  /* 0x00000020a5a57824 */ /* 0x000fe200078e0002 */
[----:B------:R-:W-:Y:S01]  /*19c0*/  LEA.HI R73, R73, R64, RZ, 0x4 ;  /* 0x0000004049497211 */ /* 0x000fe200078f20ff */
[----:B------:R-:W-:-:S03]  /*19d0*/  VIADD R117, R12, 0x20 ;  /* 0x000000200c757836 */ /* 0x000fc60000000000 */
[----:B------:R-:W-:-:S05]  /*19e0*/  LOP3.LUT R9, R73, 0xfffffff0, RZ, 0xc0, !PT ;  /* 0xfffffff049097812 */ /* 0x000fca00078ec0ff */
[----:B------:R-:W-:Y:S02]  /*19f0*/  IMAD.IADD R72, R64, 0x1, -R9 ;  /* 0x0000000140487824 */ /* 0x000fe400078e0a09 */
[----:B------:R-:W-:Y:S01]  /*1a00*/  IMAD R9, R19, R11, RZ ;  /* 0x0000000b13097224 */ /* 0x000fe200078e02ff */
[----:B------:R-:W-:Y:S01]  /*1a10*/  SHF.R.S32.HI R174, RZ, 0x1f, R201 ;  /* 0x0000001fffae7819 */ /* 0x000fe200000114c9 */
[----:B------:R-:W-:Y:S01]  /*1a20*/  IMAD.WIDE.U32 R26, R11, R18, R26 ;  /* 0x000000120b1a7225 */ /* 0x000fe200078e001a */
[----:B------:R-:W-:Y:S02]  /*1a30*/  LEA.HI R71, R72, R72, RZ, 0x1 ;  /* 0x0000004848477211 */ /* 0x000fe400078f08ff */
[----:B------:R-:W-:Y:S01]  /*1a40*/  SHF.R.S32.HI R171, RZ, 0x1f, R170 ;  /* 0x0000001fffab7819 */ /* 0x000fe200000114aa */
[----:B------:R-:W-:Y:S01]  /*1a50*/  IMAD R149, R61, R170, RZ ;  /* 0x000000aa3d957224 */ /* 0x000fe200078e02ff */
[--C-:B------:R-:W-:Y:S02]  /*1a60*/  SHF.R.S32.HI R19, RZ, 0x1, R71.reuse ;  /* 0x00000001ff137819 */ /* 0x100fe40000011447 */
[----:B------:R-:W-:Y:S01]  /*1a70*/  SHF.R.S32.HI R66, RZ, 0x1f, R71 ;  /* 0x0000001fff427819 */ /* 0x000fe20000011447 */
[----:B------:R-:W-:-:S03]  /*1a80*/  IMAD R149, R171, R60, R149 ;  /* 0x0000003cab957224 */ /* 0x000fc600078e0295 */
[----:B------:R-:W-:-:S04]  /*1a90*/  LEA.HI R66, R66, R19, RZ, 0x2 ;  /* 0x0000001342427211 */ /* 0x000fc800078f10ff */
[----:B------:R-:W-:Y:S01]  /*1aa0*/  LOP3.LUT R66, R66, 0xfffffffc, RZ, 0xc0, !PT ;  /* 0xfffffffc42427812 */ /* 0x000fe200078ec0ff */
[----:B------:R-:W-:-:S04]  /*1ab0*/  VIADD R116, R12, 0x40 ;  /* 0x000000400c747836 */ /* 0x000fc80000000000 */
[----:B------:R-:W-:Y:S02]  /*1ac0*/  IMAD.IADD R66, R19, 0x1, -R66 ;  /* 0x0000000113427824 */ /* 0x000fe400078e0a42 */
[----:B------:R-:W-:-:S04]  /*1ad0*/  IMAD R169, R63, R170, RZ ;  /* 0x000000aa3fa97224 */ /* 0x000fc800078e02ff */
[----:B------:R-:W-:Y:S01]  /*1ae0*/  IMAD R169, R171, R62, R169 ;  /* 0x0000003eaba97224 */ /* 0x000fe200078e02a9 */
[----:B------:R-:W-:Y:S02]  /*1af0*/  LOP3.LUT R3, R3, 0xffffffe0, RZ, 0xc0, !PT ;  /* 0xffffffe003037812 */ /* 0x000fe400078ec0ff */
[----:B------:R-:W-:Y:S01]  /*1b00*/  MOV R50, 0x10 ;  /* 0x0000001000327802 */ /* 0x000fe20000000f00 */
[C---:B------:R-:W-:Y:S01]  /*1b10*/  IMAD.SHL.U32 R196, R62.reuse, 0x20, RZ ;  /* 0x000000203ec47824 */ /* 0x040fe200078e00ff */
[----:B------:R-:W-:Y:S01]  /*1b20*/  SHF.L.U64.HI R197, R62, 0x5, R63 ;  /* 0x000000053ec57819 */ /* 0x000fe2000001023f */
[C---:B------:R-:W-:Y:S01]  /*1b30*/  IMAD.SHL.U32 R194, R60.reuse, 0x20, RZ ;  /* 0x000000203cc27824 */ /* 0x040fe200078e00ff */
[----:B------:R-:W-:Y:S01]  /*1b40*/  SHF.L.U64.HI R195, R60, 0x5, R61 ;  /* 0x000000053cc37819 */ /* 0x000fe2000001023d */
[----:B------:R-:W-:Y:S02]  /*1b50*/  IMAD.IADD R70, R64, 0x1, -R3 ;  /* 0x0000000140467824 */ /* 0x000fe400078e0a03 */
[----:B------:R-:W-:-:S02]  /*1b60*/  IMAD.SHL.U32 R81, R81, 0x4, RZ ;  /* 0x0000000451517824 */ /* 0x000fc400078e00ff */
[----:B--2---:R-:W-:-:S04]  /*1b70*/  @P0 IMAD.WIDE.U32 R30, R20, R206, RZ ;  /* 0x000000ce141e0225 */ /* 0x004fc800078e00ff */
[----:B------:R-:W-:Y:S02]  /*1b80*/  @P0 IMAD.MOV.U32 R2, RZ, RZ, R30 ;  /* 0x000000ffff020224 */ /* 0x000fe400078e001e */
[----:B------:R-:W-:Y:S02]  /*1b90*/  @P0 IMAD R17, R21, R206, RZ ;  /* 0x000000ce15110224 */ /* 0x000fe400078e02ff */
[----:B---3--:R-:W-:-:S04]  /*1ba0*/  @!P0 IMAD.WIDE.U32 R28, R22, R202, RZ ;  /* 0x000000ca161c8225 */ /* 0x008fc800078e00ff */
[----:B------:R-:W-:Y:S01]  /*1bb0*/  @!P0 IMAD R4, R23, R202, RZ ;  /* 0x000000ca17048224 */ /* 0x000fe200078e02ff */
[----:B------:R-:W-:-:S03]  /*1bc0*/  @!P0 MOV R2, R28 ;  /* 0x0000001c00028202 */ /* 0x000fc60000000f00 */
[----:B------:R-:W-:Y:S01]  /*1bd0*/  @!P0 IMAD R4, R22, R77, R4 ;  /* 0x0000004d16048224 */ /* 0x000fe200078e0204 */
[----:B------:R-:W-:Y:S01]  /*1be0*/  IADD3 R28, P1, R12, R2, RZ ;  /* 0x000000020c1c7210 */ /* 0x000fe20007f3e0ff */
[----:B------:R-:W-:Y:S02]  /*1bf0*/  @P0 IMAD.IADD R17, R31, 0x1, R17 ;  /* 0x000000011f110824 */ /* 0x000fe400078e0211 */
[----:B------:R-:W-:-:S04]  /*1c00*/  @!P0 IMAD.IADD R17, R29, 0x1, R4 ;  /* 0x000000011d118824 */ /* 0x000fc800078e0204 */
[----:B------:R-:W-:Y:S01]  /*1c10*/  IMAD.X R29, R13, 0x1, R17, P1 ;  /* 0x000000010d1d7824 */ /* 0x000fe200008e0611 */
[-C--:B------:R-:W-:Y:S01]  /*1c20*/  ISETP.GE.AND P1, PT, R117, R83.reuse, PT ;  /* 0x000000537500720c */ /* 0x080fe20003f26270 */
[----:B------:R-:W-:Y:S01]  /*1c30*/  IMAD R22, R10, R18, R9 ;  /* 0x000000120a167224 */ /* 0x000fe200078e0209 */
[----:B------:R-:W-:Y:S01]  /*1c40*/  ISETP.GE.AND P2, PT, R12, R83, PT ;  /* 0x000000530c00720c */ /* 0x000fe20003f46270 */
[----:B----4-:R-:W-:Y:S01]  /*1c50*/  IMAD R9, R25, R201, RZ ;  /* 0x000000c919097224 */ /* 0x010fe200078e02ff */
[----:B------:R-:W-:Y:S01]  /*1c60*/  SEL R2, RZ, 0xffffffff, P1 ;  /* 0xffffffffff027807 */ /* 0x000fe20000800000 */
[----:B------:R-:W-:Y:S01]  /*1c70*/  IMAD.IADD R23, R27, 0x1, R22 ;  /* 0x000000011b177824 */ /* 0x000fe200078e0216 */
[----:B------:R-:W-:Y:S01]  /*1c80*/  MOV R22, R26 ;  /* 0x0000001a00167202 */ /* 0x000fe20000000f00 */
[----:B------:R-:W-:Y:S01]  /*1c90*/  IMAD R174, R24, R174, R9 ;  /* 0x000000ae18ae7224 */ /* 0x000fe200078e0209 */
[----:B------:R-:W-:Y:S01]  /*1ca0*/  SEL R9, RZ, 0x1, P2 ;  /* 0x00000001ff097807 */ /* 0x000fe20001000000 */
[----:B------:R-:W-:-:S05]  /*1cb0*/  IMAD.SHL.U32 R2, R2, 0x2, RZ ;  /* 0x0000000202027824 */ /* 0x000fca00078e00ff */
[----:B------:R-:W-:Y:S01]  /*1cc0*/  LOP3.LUT R2, R2, 0x2, R9, 0xe2, !PT ;  /* 0x0000000202027812 */ /* 0x000fe200078ee209 */
[----:B------:R-:W-:-:S04]  /*1cd0*/  IMAD.WIDE.U32 R8, R170, R60, R22 ;  /* 0x0000003caa087225 */ /* 0x000fc800078e0016 */
[----:B------:R-:W-:Y:S01]  /*1ce0*/  IMAD.IADD R149, R9, 0x1, R149 ;  /* 0x0000000109957824 */ /* 0x000fe200078e0295 */
[----:B------:R-:W-:Y:S01]  /*1cf0*/  SHF.R.S32.HI R9, RZ, 0x1f, R80 ;  /* 0x0000001fff097819 */ /* 0x000fe20000011450 */
[----:B------:R-:W-:-:S03]  /*1d00*/  @P0 IMAD.MOV.U32 R18, RZ, RZ, R20 ;  /* 0x000000ffff120224 */ /* 0x000fc600078e0014 */
[----:B------:R-:W-:Y:S01]  /*1d10*/  LEA.HI R102, R9, R80, RZ, 0x7 ;  /* 0x0000005009667211 */ /* 0x000fe200078f38ff */
[----:B------:R-:W-:Y:S01]  /*1d20*/  @P0 IMAD.MOV.U32 R19, RZ, RZ, R21 ;  /* 0x000000ffff130224 */ /* 0x000fe200078e0015 */
[----:B------:R-:W-:Y:S01]  /*1d30*/  @!P0 MOV R19, R21 ;  /* 0x0000001500138202 */ /* 0x000fe20000000f00 */
[----:B------:R-:W-:Y:S01]  /*1d40*/  @!P0 IMAD.MOV.U32 R18, RZ, RZ, R20 ;  /* 0x000000ffff128224 */ /* 0x000fe200078e0014 */
[----:B------:R-:W-:Y:S02]  /*1d50*/  LEA R148, P0, R8, R14, 0x1 ;  /* 0x0000000e08947211 */ /* 0x000fe400078008ff */
[----:B------:R-:W-:Y:S02]  /*1d60*/  SHF.R.S32.HI R102, RZ, 0x7, R102 ;  /* 0x00000007ff667819 */ /* 0x000fe40000011466 */
[----:B------:R-:W-:Y:S02]  /*1d70*/  ISETP.GE.AND P1, PT, R116, R83, PT ;  /* 0x000000537400720c */ /* 0x000fe40003f26270 */
[----:B------:R-:W-:-:S02]  /*1d80*/  LEA.HI.X R149, R8, R15, R149, 0x1, P0 ;  /* 0x0000000f08957211 */ /* 0x000fc400000f0c95 */
[----:B------:R-:W-:Y:S02]  /*1d90*/  VIMNMX R102, RZ, R102, !PT ;  /* 0x00000066ff667248 */ /* 0x000fe40007fe0100 */
[----:B------:R-:W-:Y:S02]  /*1da0*/  IADD3 R166, P0, R12, R0, RZ ;  /* 0x000000000ca67210 */ /* 0x000fe40007f1e0ff */
[----:B------:R-:W-:Y:S02]  /*1db0*/  SEL R75, RZ, 0x4, P1 ;  /* 0x00000004ff4b7807 */ /* 0x000fe40000800000 */
[----:B------:R-:W-:Y:S01]  /*1dc0*/  ISETP.GT.AND P1, PT, R51, R102, PT ;  /* 0x000000663300720c */ /* 0x000fe20003f24270 */
[----:B------:R-:W-:-:S04]  /*1dd0*/  IMAD.WIDE.U32 R28, R201, R24, R28 ;  /* 0x00000018c91c7225 */ /* 0x000fc800078e001c */
[----:B------:R-:W-:Y:S02]  /*1de0*/  IMAD.X R167, R13, 0x1, R7, P0 ;  /* 0x000000010da77824 */ /* 0x000fe400000e0607 */
[----:B------:R-:W-:-:S04]  /*1df0*/  IMAD.WIDE R20, R203, 0x40, R170 ;  /* 0x00000040cb147825 */ /* 0x000fc800078e02aa */
[----:B------:R-:W-:Y:S02]  /*1e00*/  IMAD.IADD R175, R29, 0x1, R174 ;  /* 0x000000011daf7824 */ /* 0x000fe400078e02ae */
[----:B------:R-:W-:-:S04]  /*1e10*/  IMAD.WIDE.U32 R166, R170, R62, R166 ;  /* 0x0000003eaaa67225 */ /* 0x000fc800078e00a6 */
[----:B------:R-:W-:Y:S02]  /*1e20*/  IMAD.MOV.U32 R174, RZ, RZ, R28 ;  /* 0x000000ffffae7224 */ /* 0x000fe400078e001c */
[-C--:B------:R-:W-:Y:S01]  /*1e30*/  IMAD R79, R21, R18.reuse, RZ ;  /* 0x00000012154f7224 */ /* 0x080fe200078e02ff */
[----:B------:R-:W-:Y:S01]  /*1e40*/  LOP3.LUT P2, RZ, R66, 0x2, RZ, 0xc0, !PT ;  /* 0x0000000242ff7812 */ /* 0x000fe2000784c0ff */
[----:B------:R-:W-:Y:S01]  /*1e50*/  IMAD.WIDE.U32 R174, R20, R18, R174 ;  /* 0x0000001214ae7225 */ /* 0x000fe200078e00ae */
[----:B------:R-:W-:Y:S02]  /*1e60*/  LEA R198, P0, R166, R172, 0x1 ;  /* 0x000000aca6c67211 */ /* 0x000fe400078008ff */
[----:B------:R-:W-:Y:S01]  /*1e70*/  IADD3 R169, R167, R169, RZ ;  /* 0x000000a9a7a97210 */ /* 0x000fe20007ffe0ff */
[----:B------:R-:W-:Y:S01]  /*1e80*/  IMAD R79, R20, R19, R79 ;  /* 0x00000013144f7224 */ /* 0x000fe200078e024f */
[C---:B------:R-:W-:Y:S01]  /*1e90*/  SHF.L.U64.HI R78, R18.reuse, 0x5, R19 ;  /* 0x00000005124e7819 */ /* 0x040fe20000010213 */
[----:B------:R-:W-:Y:S01]  /*1ea0*/  IMAD.SHL.U32 R76, R18, 0x20, RZ ;  /* 0x00000020124c7824 */ /* 0x000fe200078e00ff */
[----:B------:R-:W-:Y:S01]  /*1eb0*/  LOP3.LUT R75, R2, R75, RZ, 0xfc, !PT ;  /* 0x0000004b024b7212 */ /* 0x000fe200078efcff */
[----:B------:R-:W-:Y:S01]  /*1ec0*/  @!P5 IMAD.MOV.U32 R16, RZ, RZ, RZ ;  /* 0x000000ffff10d224 */ /* 0x000fe200078e00ff */
[----:B------:R-:W-:Y:S01]  /*1ed0*/  SEL R50, R50, 0xfffffff0, !P2 ;  /* 0xfffffff032327807 */ /* 0x000fe20005000000 */
[----:B------:R-:W-:Y:S01]  /*1ee0*/  IMAD.IADD R79, R175, 0x1, R79 ;  /* 0x00000001af4f7824 */ /* 0x000fe200078e024f */
[----:B------:R-:W-:Y:S01]  /*1ef0*/  LEA.HI.X R199, R166, R173, R169, 0x1, P0 ;  /* 0x000000ada6c77211 */ /* 0x000fe200000f0ca9 */
[----:B------:R-:W-:Y:S06]  /*1f00*/  @!P1 BRA `(.L_x_827) ;  /* 0x0000008c00049947 */ /* 0x000fec0003800000 */
[----:B------:R-:W2:Y:S04]  /*1f10*/  LD.E.64 R28, desc[UR4][R118.64+0x120] ;  /* 0x00012004761c7980 */ /* 0x000ea8000c101b00 */
[----:B------:R-:W3:Y:S04]  /*1f20*/  LD.E.64 R30, desc[UR4][R118.64+0x118] ;  /* 0x00011804761e7980 */ /* 0x000ee8000c101b00 */
[----:B------:R-:W4:Y:S04]  /*1f30*/  LD.E.64 R180, desc[UR4][R118.64+0x130] ;  /* 0x0001300476b47980 */ /* 0x000f28000c101b00 */
[----:B------:R-:W4:Y:S04]  /*1f40*/  LD.E.64 R182, desc[UR4][R118.64+0x128] ;  /* 0x0001280476b67980 */ /* 0x000f28000c101b00 */
[----:B------:R-:W4:Y:S04]  /*1f50*/  LD.E.64 R24, desc[UR4][R118.64+0x140] ;  /* 0x0001400476187980 */ /* 0x000f28000c101b00 */
[----:B------:R-:W4:Y:S04]  /*1f60*/  LD.E.64 R22, desc[UR4][R118.64+0x138] ;  /* 0x0001380476167980 */ /* 0x000f28000c101b00 */
[----:B------:R-:W4:Y:S04]  /*1f70*/  LD.E R14, desc[UR4][R118.64+0xd0] ;  /* 0x0000d004760e7980 */ /* 0x000f28000c101900 */
[----:B------:R-:W4:Y:S04]  /*1f80*/  LD.E.64 R20, desc[UR4][R118.64+0x110] ;  /* 0x0001100476147980 */ /* 0x000f28000c101b00 */
[----:B------:R-:W4:Y:S04]  /*1f90*/  LD.E.64 R18, desc[UR4][R118.64+0x108] ;  /* 0x0001080476127980 */ /* 0x000f28000c101b00 */
[----:B------:R-:W4:Y:S04]  /*1fa0*/  LD.E.64 R8, desc[UR4][R118.64+0x150] ;  /* 0x0001500476087980 */ /* 0x000f28000c101b00 */
[----:B------:R-:W4:Y:S01]  /*1fb0*/  LD.E.64 R6, desc[UR4][R118.64+0x148] ;  /* 0x0001480476067980 */ /* 0x000f22000c101b00 */
[--C-:B------:R-:W-:Y:S01]  /*1fc0*/  SHF.R.S32.HI R3, RZ, 0x1f, R5.reuse ;  /* 0x0000001fff037819 */ /* 0x100fe20000011405 */
[----:B-----5:R-:W-:Y:S01]  /*1fd0*/  IMAD.IADD R135, R16, 0x1, R5 ;  /* 0x0000000110877824 */ /* 0x020fe200078e0205 */
[----:B------:R-:W-:Y:S01]  /*1fe0*/  SHF.R.S32.HI R17, RZ, 0x1f, R80 ;  /* 0x0000001fff117819 */ /* 0x000fe20000011450 */
[----:B------:R-:W-:Y:S01]  /*1ff0*/  IMAD.WIDE.U32 R178, R60, 0xc0, RZ ;  /* 0x000000c03cb27825 */ /* 0x000fe200078e00ff */
[----:B------:R-:W-:-:S02]  /*2000*/  LOP3.LUT R160, R75, 0xffff, RZ, 0xc0, !PT ;  /* 0x0000ffff4ba07812 */ /* 0x000fc400078ec0ff */
[C---:B------:R-:W-:Y:S01]  /*2010*/  SHF.L.U64.HI R86, R60.reuse, 0x6, R61 ;  /* 0x000000063c567819 */ /* 0x040fe2000001023d */
[----:B------:R-:W-:Y:S01]  /*2020*/  IMAD.SHL.U32 R85, R60, 0x40, RZ ;  /* 0x000000403c557824 */ /* 0x000fe200078e00ff */
[----:B------:R-:W-:Y:S01]  /*2030*/  LOP3.LUT R163, R160, 0x1, RZ, 0xc0, !PT ;  /* 0x00000001a0a37812 */ /* 0x000fe200078ec0ff */
[----:B------:R-:W-:Y:S01]  /*2040*/  VIADD R161, R170, 0x40 ;  /* 0x00000040aaa17836 */ /* 0x000fe20000000000 */
[----:B------:R-:W-:Y:S01]  /*2050*/  LOP3.LUT R162, R160, 0x2, RZ, 0xc0, !PT ;  /* 0x00000002a0a27812 */ /* 0x000fe200078ec0ff */
[C---:B------:R-:W-:Y:S01]  /*2060*/  VIADD R159, R170.reuse, 0x60 ;  /* 0x00000060aa9f7836 */ /* 0x040fe20000000000 */
[----:B------:R-:W-:Y:S01]  /*2070*/  SHF.L.U64.HI R86, R85, 0x1, R86 ;  /* 0x0000000155567819 */ /* 0x000fe20000010256 */
[----:B------:R-:W-:Y:S01]  /*2080*/  IMAD.MOV.U32 R136, RZ, RZ, R198 ;  /* 0x000000ffff887224 */ /* 0x000fe200078e00c6 */
[----:B------:R-:W-:Y:S01]  /*2090*/  IADD3 R82, R170, 0x20, RZ ;  /* 0x00000020aa527810 */ /* 0x000fe20007ffe0ff */
[----:B------:R-:W-:Y:S01]  /*20a0*/  IMAD.MOV.U32 R138, RZ, RZ, R148 ;  /* 0x000000ffff8a7224 */ /* 0x000fe200078e0094 */
[C---:B------:R-:W-:Y:S01]  /*20b0*/  SHF.L.U64.HI R100, R62.reuse, 0x6, R63 ;  /* 0x000000063e647819 */ /* 0x040fe2000001023f */
[----:B------:R-:W-:Y:S01]  /*20c0*/  IMAD.MOV.U32 R139, RZ, RZ, R149 ;  /* 0x000000ffff8b7224 */ /* 0x000fe200078e0095 */
[----:B------:R-:W-:-:S02]  /*20d0*/  SHF.L.U32 R99, R62, 0x6, RZ ;  /* 0x000000063e637819 */ /* 0x000fc400000006ff */
[----:B------:R-:W-:Y:S02]  /*20e0*/  MOV R137, R199 ;  /* 0x000000c700897202 */ /* 0x000fe40000000f00 */
[----:B------:R-:W-:Y:S02]  /*20f0*/  LOP3.LUT R160, R160, 0x4, RZ, 0xc0, !PT ;  /* 0x00000004a0a07812 */ /* 0x000fe400078ec0ff */
[----:B------:R-:W-:Y:S01]  /*2100*/  SHF.L.U32 R85, R85, 0x1, RZ ;  /* 0x0000000155557819 */ /* 0x000fe200000006ff */
[-C--:B--2---:R-:W-:Y:S02]  /*2110*/  IMAD R0, R29, R202.reuse, RZ ;  /* 0x000000ca1d007224 */ /* 0x084fe400078e02ff */
[----:B---3--:R-:W-:Y:S02]  /*2120*/  IMAD R2, R31, R202, RZ ;  /* 0x000000ca1f027224 */ /* 0x008fe400078e02ff */
[----:B------:R-:W-:Y:S02]  /*2130*/  IMAD R0, R28, R77, R0 ;  /* 0x0000004d1c007224 */ /* 0x000fe400078e0200 */
[----:B------:R-:W-:Y:S01]  /*2140*/  IMAD.WIDE.U32 R28, R202, R28, R12 ;  /* 0x0000001cca1c7225 */ /* 0x000fe200078e000c */
[----:B----4-:R-:W-:-:S03]  /*2150*/  SHF.L.U64.HI R124, R180, 0x6, R181 ;  /* 0x00000006b47c7819 */ /* 0x010fc600000102b5 */
[----:B------:R-:W-:Y:S01]  /*2160*/  IMAD.WIDE.U32 R26, R202, R30, R12 ;  /* 0x0000001eca1a7225 */ /* 0x000fe200078e000c */
[C---:B------:R-:W-:Y:S02]  /*2170*/  SHF.L.U32 R104, R182.reuse, 0x5, RZ ;  /* 0x00000005b6687819 */ /* 0x040fe400000006ff */
[--C-:B------:R-:W-:Y:S01]  /*2180*/  SHF.L.U64.HI R101, R182, 0x5, R183.reuse ;  /* 0x00000005b6657819 */ /* 0x100fe200000102b7 */
[----:B------:R-:W-:Y:S01]  /*2190*/  IMAD R2, R30, R77, R2 ;  /* 0x0000004d1e027224 */ /* 0x000fe200078e0202 */
[----:B------:R-:W-:Y:S01]  /*21a0*/  SHF.L.U64.HI R111, R182, 0x6, R183 ;  /* 0x00000006b66f7819 */ /* 0x000fe200000102b7 */
[----:B------:R-:W-:Y:S02]  /*21b0*/  IMAD.IADD R29, R29, 0x1, R0 ;  /* 0x000000011d1d7824 */ /* 0x000fe400078e0200 */
[-C--:B------:R-:W-:Y:S02]  /*21c0*/  IMAD R4, R181, R5.reuse, RZ ;  /* 0x00000005b5047224 */ /* 0x080fe400078e02ff */
[----:B------:R-:W-:-:S02]  /*21d0*/  IMAD R0, R183, R5, RZ ;  /* 0x00000005b7007224 */ /* 0x000fc400078e02ff */
[----:B------:R-:W-:Y:S01]  /*21e0*/  IMAD.IADD R27, R27, 0x1, R2 ;  /* 0x000000011b1b7824 */ /* 0x000fe200078e0202 */
[----:B------:R-:W-:Y:S01]  /*21f0*/  LEA.HI R156, R14, R14, RZ, 0x1 ;  /* 0x0000000e0e9c7211 */ /* 0x000fe200078f08ff */
[-C--:B------:R-:W-:Y:S02]  /*2200*/  IMAD R4, R180, R3.reuse, R4 ;  /* 0x00000003b4047224 */ /* 0x080fe400078e0204 */
[C---:B------:R-:W-:Y:S01]  /*2210*/  IMAD R3, R182.reuse, R3, R0 ;  /* 0x00000003b6037224 */ /* 0x040fe200078e0200 */
[----:B------:R-:W-:Y:S01]  /*2220*/  SHF.R.S32.HI R156, RZ, 0x1, R156 ;  /* 0x00000001ff9c7819 */ /* 0x000fe2000001149c */
[----:B------:R-:W-:-:S03]  /*2230*/  IMAD.WIDE.U32 R26, R182, R5, R26 ;  /* 0x00000005b61a7225 */ /* 0x000fc600078e001a */
[----:B------:R-:W-:Y:S01]  /*2240*/  SHF.L.U32 R158, R156, 0x6, RZ ;  /* 0x000000069c9e7819 */ /* 0x000fe200000006ff */
[----:B------:R-:W-:Y:S01]  /*2250*/  IMAD.WIDE.U32 R28, R180, R5, R28 ;  /* 0x00000005b41c7225 */ /* 0x000fe200078e001c */
[----:B------:R-:W-:Y:S02]  /*2260*/  IADD3 R27, R27, R3, RZ ;  /* 0x000000031b1b7210 */ /* 0x000fe40007ffe0ff */
[----:B------:R-:W-:Y:S01]  /*2270*/  IADD3 R3, P0, -R80, R170, RZ ;  /* 0x000000aa50037210 */ /* 0x000fe20007f1e1ff */
[-C--:B------:R-:W-:Y:S01]  /*2280*/  IMAD R15, R25, R11.reuse, RZ ;  /* 0x0000000b190f7224 */ /* 0x080fe200078e02ff */
[----:B------:R-:W-:Y:S01]  /*2290*/  SHF.R.S32.HI R147, RZ, 0x1f, R158 ;  /* 0x0000001fff937819 */ /* 0x000fe2000001149e */
[----:B------:R-:W-:Y:S02]  /*22a0*/  IMAD.IADD R29, R29, 0x1, R4 ;  /* 0x000000011d1d7824 */ /* 0x000fe400078e0204 */
[C---:B------:R-:W-:Y:S02]  /*22b0*/  IMAD R0, R24.reuse, R10, R15 ;  /* 0x0000000a18007224 */ /* 0x040fe400078e020f */
[----:B------:R-:W-:-:S04]  /*22c0*/  IMAD.WIDE.U32 R24, R24, R11, R28 ;  /* 0x0000000b18187225 */ /* 0x000fc800078e001c */
[-C--:B------:R-:W-:Y:S01]  /*22d0*/  IMAD R15, R23, R11.reuse, RZ ;  /* 0x0000000b170f7224 */ /* 0x080fe200078e02ff */
[----:B------:R-:W-:Y:S01]  /*22e0*/  IADD3 R25, R25, R0, RZ ;  /* 0x0000000019197210 */ /* 0x000fe20007ffe0ff */
[----:B------:R-:W-:Y:S02]  /*22f0*/  IMAD.X R17, R171, 0x1, ~R17, P0 ;  /* 0x00000001ab117824 */ /* 0x000fe400000e0e11 */
[C---:B------:R-:W-:Y:S02]  /*2300*/  IMAD R15, R22.reuse, R10, R15 ;  /* 0x0000000a160f7224 */ /* 0x040fe400078e020f */
[----:B------:R-:W-:-:S04]  /*2310*/  IMAD.WIDE.U32 R22, R22, R11, R26 ;  /* 0x0000000b16167225 */ /* 0x000fc800078e001a */
[----:B------:R-:W-:Y:S02]  /*2320*/  IMAD R127, R17, R180, RZ ;  /* 0x000000b4117f7224 */ /* 0x000fe400078e02ff */
[----:B------:R-:W-:Y:S02]  /*2330*/  IMAD.IADD R23, R23, 0x1, R15 ;  /* 0x0000000117177824 */ /* 0x000fe400078e020f */
[----:B------:R-:W-:Y:S02]  /*2340*/  IMAD R127, R181, R3, R127 ;  /* 0x00000003b57f7224 */ /* 0x000fe400078e027f */
[----:B------:R-:W-:Y:S02]  /*2350*/  IMAD R135, R156, R135, RZ ;  /* 0x000000879c877224 */ /* 0x000fe400078e02ff */
[----:B------:R-:W-:Y:S02]  /*2360*/  IMAD R4, R170, R156, R81 ;  /* 0x0000009caa047224 */ /* 0x000fe400078e0251 */
[----:B------:R-:W-:Y:S01]  /*2370*/  IMAD.WIDE.U32 R14, R180, R3, R24 ;  /* 0x00000003b40e7225 */ /* 0x000fe200078e0018 */
[----:B------:R-:W-:-:S02]  /*2380*/  SHF.R.S32.HI R2, RZ, 0x1f, R135 ;  /* 0x0000001fff027819 */ /* 0x000fc40000011487 */
[----:B------:R-:W-:Y:S01]  /*2390*/  IADD3 R0, P4, R135, R4, RZ ;  /* 0x0000000487007210 */ /* 0x000fe20007f9e0ff */
[----:B------:R-:W-:Y:S01]  /*23a0*/  IMAD R131, R17, R182, RZ ;  /* 0x000000b611837224 */ /* 0x000fe200078e02ff */
[----:B------:R-:W-:Y:S01]  /*23b0*/  IADD3 R127, R15, R127, RZ ;  /* 0x0000007f0f7f7210 */ /* 0x000fe20007ffe0ff */
[-C--:B------:R-:W-:Y:S01]  /*23c0*/  IMAD.WIDE.U32 R10, R182, R3.reuse, R22 ;  /* 0x00000003b60a7225 */ /* 0x080fe200078e0016 */
[----:B------:R-:W-:Y:S02]  /*23d0*/  LEA R128, P1, R14, R20, 0x1 ;  /* 0x000000140e807211 */ /* 0x000fe400078208ff */
[----:B------:R-:W-:Y:S01]  /*23e0*/  LEA.HI.X.SX32 R5, R4, R2, 0x1, P4 ;  /* 0x0000000204057211 */ /* 0x000fe200020f0eff */
[----:B------:R-:W-:Y:S01]  /*23f0*/  IMAD R131, R183, R3, R131 ;  /* 0x00000003b7837224 */ /* 0x000fe200078e0283 */
[----:B------:R-:W-:Y:S01]  /*2400*/  LEA.HI.X R127, R14, R21, R127, 0x1, P1 ;  /* 0x000000150e7f7211 */ /* 0x000fe200008f0c7f */
[----:B------:R-:W-:Y:S01]  /*2410*/  IMAD.SHL.U32 R14, R0, 0x2, RZ ;  /* 0x00000002000e7824 */ /* 0x000fe200078e00ff */
[----:B------:R-:W-:Y:S01]  /*2420*/  LEA R130, P0, R10, R18, 0x1 ;  /* 0x000000120a827211 */ /* 0x000fe200078008ff */
[----:B------:R-:W-:Y:S01]  /*2430*/  IMAD.IADD R131, R11, 0x1, R131 ;  /* 0x000000010b837824 */ /* 0x000fe200078e0283 */
[----:B------:R-:W-:Y:S01]  /*2440*/  SHF.L.U64.HI R0, R0, 0x1, R5 ;  /* 0x0000000100007819 */ /* 0x000fe20000010205 */
[----:B------:R-:W-:Y:S01]  /*2450*/  IMAD.IADD R3, R81, 0x1, R4 ;  /* 0x0000000151037824 */ /* 0x000fe200078e0204 */
[-C--:B------:R-:W-:Y:S01]  /*2460*/  IADD3 R52, P1, R8, R14.reuse, RZ ;  /* 0x0000000e08347210 */ /* 0x080fe20007f3e0ff */
[----:B------:R-:W-:Y:S01]  /*2470*/  IMAD.SHL.U32 R164, R156, 0x20, RZ ;  /* 0x000000209ca47824 */ /* 0x000fe200078e00ff */
[----:B------:R-:W-:Y:S01]  /*2480*/  LEA.HI.X R131, R10, R19, R131, 0x1, P0 ;  /* 0x000000130a837211 */ /* 0x000fe200000f0c83 */
[----:B------:R-:W-:Y:S01]  /*2490*/  IMAD.SHL.U32 R114, R182, 0x40, RZ ;  /* 0x00000040b6727824 */ /* 0x000fe200078e00ff */
[----:B------:R-:W-:Y:S01]  /*24a0*/  IADD3 R135, P2, R135, R3, RZ ;  /* 0x0000000387877210 */ /* 0x000fe20007f5e0ff */
[----:B------:R-:W-:Y:S01]  /*24b0*/  IMAD.X R53, R9, 0x1, R0, P1 ;  /* 0x0000000109357824 */ /* 0x000fe200008e0600 */
[----:B------:R-:W-:Y:S01]  /*24c0*/  IADD3 R14, P0, R6, R14, RZ ;  /* 0x0000000e060e7210 */ /* 0x000fe20007f1e0ff */
[C---:B------:R-:W-:Y:S01]  /*24d0*/  VIADD R157, R164.reuse, 0x20 ;  /* 0x00000020a49d7836 */ /* 0x040fe20000000000 */
[----:B------:R-:W-:Y:S01]  /*24e0*/  LEA.HI.X.SX32 R2, R3, R2, 0x1, P2 ;  /* 0x0000000203027211 */ /* 0x000fe200010f0eff */
[----:B------:R-:W-:Y:S01]  /*24f0*/  IMAD R3, R61, 0xc0, RZ ;  /* 0x000000c03d037824 */ /* 0x000fe200078e02ff */
[----:B------:R-:W-:Y:S01]  /*2500*/  SHF.L.U32 R134, R135, 0x1, RZ ;  /* 0x0000000187867819 */ /* 0x000fe200000006ff */
[----:B------:R-:W-:Y:S01]  /*2510*/  IMAD.IADD R154, R164, 0x1, R157 ;  /* 0x00000001a49a7824 */ /* 0x000fe200078e029d */
[----:B------:R-:W-:Y:S01]  /*2520*/  IADD3.X R15, R7, R0, RZ, P0, !PT ;  /* 0x00000000070f7210 */ /* 0x000fe200007fe4ff */
[----:B------:R-:W-:Y:S01]  /*2530*/  IMAD.IADD R84, R179, 0x1, R3 ;  /* 0x00000001b3547824 */ /* 0x000fe200078e0203 */
[----:B------:R-:W-:Y:S01]  /*2540*/  IADD3 R97, P1, R196, 0x20, RZ ;  /* 0x00000020c4617810 */ /* 0x000fe20007f3e0ff */
[----:B------:R-:W-:Y:S01]  /*2550*/  IMAD.SHL.U32 R123, R180, 0x20, RZ ;  /* 0x00000020b47b7824 */ /* 0x000fe200078e00ff */
[----:B------:R-:W-:Y:S01]  /*2560*/  IADD3 R93, P0, R196, 0x40, RZ ;  /* 0x00000040c45d7810 */ /* 0x000fe20007f1e0ff */
[----:B------:R-:W-:Y:S01]  /*2570*/  IMAD.SHL.U32 R125, R180, 0x40, RZ ;  /* 0x00000040b47d7824 */ /* 0x000fe200078e00ff */
[----:B------:R-:W-:Y:S01]  /*2580*/  SHF.L.U64.HI R135, R135, 0x1, R2 ;  /* 0x0000000187877819 */ /* 0x000fe20000010202 */
[----:B------:R-:W-:Y:S01]  /*2590*/  IMAD.X R98, RZ, RZ, R197, P1 ;  /* 0x000000ffff627224 */ /* 0x000fe200008e06c5 */
[-C--:B------:R-:W-:Y:S01]  /*25a0*/  IADD3 R132, P4, R8, R134.reuse, RZ ;  /* 0x0000008608847210 */ /* 0x080fe20007f9e0ff */
[----:B------:R-:W-:Y:S01]  /*25b0*/  IMAD R3, R181, 0xc0, RZ ;  /* 0x000000c0b5037824 */ /* 0x000fe200078e02ff */
[----:B------:R-:W-:Y:S01]  /*25c0*/  IADD3 R134, P2, R6, R134, RZ ;  /* 0x0000008606867210 */ /* 0x000fe20007f5e0ff */
[----:B------:R-:W-:Y:S01]  /*25d0*/  IMAD R156, R156, 0x60, RZ ;  /* 0x000000609c9c7824 */ /* 0x000fe200078e02ff */
[-C--:B------:R-:W-:Y:S01]  /*25e0*/  IADD3.X R94, RZ, R197.reuse, RZ, P0, !PT ;  /* 0x000000c5ff5e7210 */ /* 0x080fe200007fe4ff */
[--C-:B------:R-:W-:Y:S01]  /*25f0*/  IMAD.X R133, R9, 0x1, R135.reuse, P4 ;  /* 0x0000000109857824 */ /* 0x100fe200020e0687 */
[-C--:B------:R-:W-:Y:S01]  /*2600*/  IADD3 R95, P1, R97, R196.reuse, RZ ;  /* 0x000000c4615f7210 */ /* 0x080fe20007f3e0ff */
[----:B------:R-:W-:Y:S01]  /*2610*/  IMAD.X R135, R7, 0x1, R135, P2 ;  /* 0x0000000107877824 */ /* 0x000fe200010e0687 */
[----:B------:R-:W-:Y:S01]  /*2620*/  IADD3 R91, P0, R93, R196, RZ ;  /* 0x000000c45d5b7210 */ /* 0x000fe20007f1e0ff */
[----:B------:R-:W-:Y:S01]  /*2630*/  IMAD.MOV.U32 R9, RZ, RZ, R51 ;  /* 0x000000ffff097224 */ /* 0x000fe200078e0033 */
[----:B------:R-:W-:Y:S01]  /*2640*/  IADD3 R155, R164, 0x40, RZ ;  /* 0x00000040a49b7810 */ /* 0x000fe20007ffe0ff */
[----:B------:R-:W-:Y:S01]  /*2650*/  IMAD.X R96, R98, 0x1, R197, P1 ;  /* 0x0000000162607824 */ /* 0x000fe200008e06c5 */
[----:B------:R-:W-:-:S02]  /*2660*/  IADD3.X R92, R94, R197, RZ, P0, !PT ;  /* 0x000000c55e5c7210 */ /* 0x000fc400007fe4ff */
[-C--:B------:R-:W-:Y:S01]  /*2670*/  IADD3 R90, P2, R95, R196.reuse, RZ ;  /* 0x000000c45f5a7210 */ /* 0x080fe20007f5e0ff */
[----:B------:R-:W-:Y:S01]  /*2680*/  IMAD.IADD R153, R164, 0x1, R155 ;  /* 0x00000001a4997824 */ /* 0x000fe200078e029b */
[----:B------:R-:W-:Y:S02]  /*2690*/  IADD3 R107, P0, R104, 0x40, RZ ;  /* 0x00000040686b7810 */ /* 0x000fe40007f1e0ff */
[----:B------:R-:W-:Y:S01]  /*26a0*/  IADD3 R88, P1, R91, R196, RZ ;  /* 0x000000c45b587210 */ /* 0x000fe20007f3e0ff */
[----:B------:R-:W-:Y:S01]  /*26b0*/  IMAD.X R89, R96, 0x1, R197, P2 ;  /* 0x0000000160597824 */ /* 0x000fe200010e06c5 */
[----:B------:R-:W-:Y:S01]  /*26c0*/  IADD3 R103, P4, R104, 0x20, RZ ;  /* 0x0000002068677810 */ /* 0x000fe20007f9e0ff */
[----:B------:R-:W-:Y:S01]  /*26d0*/  IMAD.X R110, RZ, RZ, R101, P0 ;  /* 0x000000ffff6e7224 */ /* 0x000fe200000e0665 */
[C---:B------:R-:W-:Y:S01]  /*26e0*/  SHF.L.U64.HI R0, R180.reuse, 0x5, R181 ;  /* 0x00000005b4007819 */ /* 0x040fe200000102b5 */
[----:B------:R-:W-:Y:S01]  /*26f0*/  IMAD.WIDE.U32 R180, R180, 0xc0, RZ ;  /* 0x000000c0b4b47825 */ /* 0x000fe200078e00ff */
[----:B------:R-:W-:-:S02]  /*2700*/  IADD3.X R106, RZ, R101, RZ, P4, !PT ;  /* 0x00000065ff6a7210 */ /* 0x000fc400027fe4ff */
[-C--:B------:R-:W-:Y:S01]  /*2710*/  IADD3 R108, P4, R103, R104.reuse, RZ ;  /* 0x00000068676c7210 */ /* 0x080fe20007f9e0ff */
[----:B------:R-:W-:Y:S01]  /*2720*/  IMAD.X R87, R92, 0x1, R197, P1 ;  /* 0x000000015c577824 */ /* 0x000fe200008e06c5 */
[----:B------:R-:W-:Y:S01]  /*2730*/  IADD3 R112, P2, R107, R104, RZ ;  /* 0x000000686b707210 */ /* 0x000fe20007f5e0ff */
[----:B------:R-:W-:Y:S01]  /*2740*/  IMAD.IADD R151, R164, 0x1, R153 ;  /* 0x00000001a4977824 */ /* 0x000fe200078e0299 */
[----:B------:R-:W-:Y:S01]  /*2750*/  IADD3 R122, P0, R114, R107, RZ ;  /* 0x0000006b727a7210 */ /* 0x000fe20007f1e0ff */
[--C-:B------:R-:W-:Y:S01]  /*2760*/  IMAD.X R105, R106, 0x1, R101.reuse, P4 ;  /* 0x000000016a697824 */ /* 0x100fe200020e0665 */
[----:B------:R-:W-:Y:S01]  /*2770*/  IADD3 R120, P1, R114, R103, RZ ;  /* 0x0000006772787210 */ /* 0x000fe20007f3e0ff */
[----:B------:R-:W-:Y:S01]  /*2780*/  IMAD.X R109, R110, 0x1, R101, P2 ;  /* 0x000000016e6d7824 */ /* 0x000fe200010e0665 */
[----:B------:R-:W-:Y:S01]  /*2790*/  IADD3 R152, R164, R154, RZ ;  /* 0x0000009aa4987210 */ /* 0x000fe20007ffe0ff */
[----:B------:R-:W-:Y:S01]  /*27a0*/  IMAD.X R115, R111, 0x1, R110, P0 ;  /* 0x000000016f737824 */ /* 0x000fe200000e066e */
[C---:B------:R-:W-:Y:S01]  /*27b0*/  SHF.L.U64.HI R121, R123.reuse, 0x1, R0 ;  /* 0x000000017b797819 */ /* 0x040fe20000010200 */
[----:B------:R-:W-:Y:S01]  /*27c0*/  IMAD.SHL.U32 R123, R123, 0x2, RZ ;  /* 0x000000027b7b7824 */ /* 0x000fe200078e00ff */
[C---:B------:R-:W-:Y:S01]  /*27d0*/  SHF.L.U64.HI R124, R125.reuse, 0x1, R124 ;  /* 0x000000017d7c7819 */ /* 0x040fe2000001027c */
[----:B------:R-:W-:Y:S01]  /*27e0*/  IMAD.SHL.U32 R125, R125, 0x2, RZ ;  /* 0x000000027d7d7824 */ /* 0x000fe200078e00ff */
[----:B------:R-:W-:-:S02]  /*27f0*/  IADD3 R126, R181, R3, RZ ;  /* 0x00000003b57e7210 */ /* 0x000fc40007ffe0ff */
[----:B------:R-:W-:Y:S02]  /*2800*/  IADD3.X R113, R111, R106, RZ, P1, !PT ;  /* 0x0000006a6f717210 */ /* 0x000fe40000ffe4ff */
[----:B------:R-:W-:Y:S02]  /*2810*/  SHF.R.S32.HI R150, RZ, 0x1f, R164 ;  /* 0x0000001fff967819 */ /* 0x000fe400000114a4 */
[----:B------:R-:W-:Y:S02]  /*2820*/  SHF.R.S32.HI R145, RZ, 0x1f, R156 ;  /* 0x0000001fff917819 */ /* 0x000fe4000001149c */
[----:B------:R-:W-:Y:S02]  /*2830*/  SHF.R.S32.HI R146, RZ, 0x1f, R157 ;  /* 0x0000001fff927819 */ /* 0x000fe4000001149d */
[----:B------:R-:W-:Y:S02]  /*2840*/  SHF.R.S32.HI R144, RZ, 0x1f, R155 ;  /* 0x0000001fff907819 */ /* 0x000fe4000001149b */
[----:B------:R-:W-:-:S02]  /*2850*/  SHF.R.S32.HI R143, RZ, 0x1f, R154 ;  /* 0x0000001fff8f7819 */ /* 0x000fc4000001149a */
[----:B------:R-:W-:Y:S02]  /*2860*/  SHF.R.S32.HI R142, RZ, 0x1f, R153 ;  /* 0x0000001fff8e7819 */ /* 0x000fe40000011499 */
[----:B------:R-:W-:Y:S02]  /*2870*/  SHF.R.S32.HI R141, RZ, 0x1f, R152 ;  /* 0x0000001fff8d7819 */ /* 0x000fe40000011498 */
[----:B------:R-:W-:-:S07]  /*2880*/  SHF.R.S32.HI R140, RZ, 0x1f, R151 ;  /* 0x0000001fff8c7819 */ /* 0x000fce0000011497 */
.L_x_921:
[----:B-----5:R-:W-:Y:S01]  /*2890*/  MOV R129, R127 ;  /* 0x0000007f00817202 */ /* 0x020fe20000000f00 */
[----:B------:R-:W-:Y:S01]  /*28a0*/  IMAD.SHL.U32 R11, R9, 0x80, RZ ;  /* 0x00000080090b7824 */ /* 0x000fe200078e00ff */
[----:B------:R-:W-:Y:S03]  /*28b0*/  BSSY B0, `(.L_x_828) ;  /* 0x0000012000007945 */ /* 0x000fe60003800000 */
[----:B------:R-:W-:Y:S04]  /*28c0*/  VIADD R10, R11, 0xffffff80 ;  /* 0xffffff800b0a7836 */ /* 0x000fe80000000000 */
[----:B------:R-:W-:Y:S01]  /*28d0*/  IMAD.IADD R0, R80, 0x1, -R10 ;  /* 0x0000000150007824 */ /* 0x000fe200078e0a0a */
[----:B------:R-:W-:Y:S04]  /*28e0*/  IADD3 R2, -R10, R65, RZ ;  /* 0x000000410a027210 */ /* 0x000fe80007ffe1ff */
[-C--:B------:R-:W-:Y:S02]  /*28f0*/  ISETP.GE.AND P6, PT, R170, R2.reuse, PT ;  /* 0x00000002aa00720c */ /* 0x080fe40003fc6270 */
[----:B------:R-:W-:Y:S02]  /*2900*/  ISETP.GE.AND P4, PT, R82, R2, PT ;  /* 0x000000025200720c */ /* 0x000fe40003f86270 */
[-C--:B------:R-:W-:Y:S02]  /*2910*/  ISETP.GE.AND P6, PT, R170, R0.reuse, !P6 ;  /* 0x00000000aa00720c */ /* 0x080fe400077c6270 */
[----:B------:R-:W-:Y:S11]  /*2920*/  ISETP.GE.AND P4, PT, R82, R0, !P4 ;  /* 0x000000005200720c */ /* 0x000ff60006786270 */
[----:B---3--:R-:W-:Y:S05]  /*2930*/  @!P6 BRA `(.L_x_829) ;  /* 0x000000000024e947 */ /* 0x008fea0003800000 */
[----:B------:R-:W-:Y:S02]  /*2940*/  ISETP.NE.AND P0, PT, R163, RZ, PT ;  /* 0x000000ffa300720c */ /* 0x000fe40003f05270 */
[----:B------:R-:W-:Y:S11]  /*2950*/  ISETP.NE.AND P1, PT, R162, RZ, PT ;  /* 0x000000ffa200720c */ /* 0x000ff60003f25270 */
[----:B------:R-:W2:Y:S04]  /*2960*/  @P0 LD.E.128 R20, desc[UR4][R128.64] ;  /* 0x0000000480140980 */ /* 0x000ea8000c101d00 */
[----:B--2---:R1:W-:Y:S01]  /*2970*/  @P0 ST.E.128 desc[UR4][R138.64], R20 ;  /* 0x000000148a000985 */ /* 0x0043e2000c101d04 */
[----:B------:R-:W-:Y:S03]  /*2980*/  ISETP.NE.AND P0, PT, R160, RZ, PT ;  /* 0x000000ffa000720c */ /* 0x000fe60003f05270 */
[----:B------:R-:W2:Y:S04]  /*2990*/  @P1 LD.E.128 R16, desc[UR4][R128.64+0x40] ;  /* 0x0000400480101980 */ /* 0x000ea8000c101d00 */
[----:B--2---:R1:W-:Y:S06]  /*29a0*/  @P1 ST.E.128 desc[UR4][R138.64+0x40], R16 ;  /* 0x000040108a001985 */ /* 0x0043ec000c101d04 */
[----:B------:R-:W2:Y:S04]  /*29b0*/  @P0 LD.E.128 R4, desc[UR4][R128.64+0x80] ;  /* 0x0000800480040980 */ /* 0x000ea8000c101d00 */
[----:B--2---:R1:W-:Y:S02]  /*29c0*/  @P0 ST.E.128 desc[UR4][R138.64+0x80], R4 ;  /* 0x000080048a000985 */ /* 0x0043e4000c101d04 */
.L_x_829:
[----:B------:R-:W-:Y:S05]  /*29d0*/  BSYNC B0 ;  /* 0x0000000000007941 */ /* 0x000fea0003800000 */
.L_x_828:
[----:B------:R-:W-:Y:S04]  /*29e0*/  BSSY B0, `(.L_x_830) ;  /* 0x000000f000007945 */ /* 0x000fe80003800000 */
[----:B------:R-:W-:Y:S05]  /*29f0*/  @!P4 BRA `(.L_x_831) ;  /* 0x000000000034c947 */ /* 0x000fea0003800000 */
[----:B------:R-:W-:Y:S02]  /*2a00*/  ISETP.NE.AND P1, PT, R163, RZ, PT ;  /* 0x000000ffa300720c */ /* 0x000fe40003f25270 */
[----:B------:R-:W-:Y:S02]  /*2a10*/  IADD3 R26, P0, R128, R123, RZ ;  /* 0x0000007b801a7210 */ /* 0x000fe40007f1e0ff */
[----:B------:R-:W-:Y:S03]  /*2a20*/  LEA R24, P2, R194, R138, 0x1 ;  /* 0x0000008ac2187211 */ /* 0x000fe600078408ff */
[----:B------:R-:W-:Y:S01]  /*2a30*/  IMAD.X R27, R129, 0x1, R121, P0 ;  /* 0x00000001811b7824 */ /* 0x000fe200000e0679 */
[----:B------:R-:W-:Y:S02]  /*2a40*/  ISETP.NE.AND P0, PT, R162, RZ, PT ;  /* 0x000000ffa200720c */ /* 0x000fe40003f05270 */
[----:B------:R-:W-:Y:S03]  /*2a50*/  LEA.HI.X R25, R194, R139, R195, 0x1, P2 ;  /* 0x0000008bc2197211 */ /* 0x000fe600010f0cc3 */
[----:B-1----:R-:W2:Y:S04]  /*2a60*/  @P1 LD.E.128 R20, desc[UR4][R26.64] ;  /* 0x000000041a141980 */ /* 0x002ea8000c101d00 */
[----:B--2---:R2:W-:Y:S01]  /*2a70*/  @P1 ST.E.128 desc[UR4][R24.64], R20 ;  /* 0x0000001418001985 */ /* 0x0045e2000c101d04 */
[----:B------:R-:W-:Y:S03]  /*2a80*/  ISETP.NE.AND P1, PT, R160, RZ, PT ;  /* 0x000000ffa000720c */ /* 0x000fe60003f25270 */
[----:B------:R-:W3:Y:S04]  /*2a90*/  @P0 LD.E.128 R16, desc[UR4][R26.64+0x40] ;  /* 0x000040041a100980 */ /* 0x000ee8000c101d00 */
[----:B---3--:R2:W-:Y:S06]  /*2aa0*/  @P0 ST.E.128 desc[UR4][R24.64+0x40], R16 ;  /* 0x0000401018000985 */ /* 0x0085ec000c101d04 */
[----:B------:R-:W3:Y:S04]  /*2ab0*/  @P1 LD.E.128 R4, desc[UR4][R26.64+0x80] ;  /* 0x000080041a041980 */ /* 0x000ee8000c101d00 */
[----:B---3--:R2:W-:Y:S02]  /*2ac0*/  @P1 ST.E.128 desc[UR4][R24.64+0x80], R4 ;  /* 0x0000800418001985 */ /* 0x0085e4000c101d04 */
.L_x_831:
[----:B------:R-:W-:Y:S05]  /*2ad0*/  BSYNC B0 ;  /* 0x0000000000007941 */ /* 0x000fea0003800000 */
.L_x_830:
[C---:B------:R-:W-:Y:S01]  /*2ae0*/  ISETP.GE.AND P2, PT, R161.reuse, R2, PT ;  /* 0x00000002a100720c */ /* 0x040fe20003f46270 */
[----:B------:R-:W-:Y:S03]  /*2af0*/  BSSY B0, `(.L_x_832) ;  /* 0x0000011000007945 */ /* 0x000fe60003800000 */
[----:B------:R-:W-:Y:S11]  /*2b00*/  ISETP.GE.AND P2, PT, R161, R0, !P2 ;  /* 0x00000000a100720c */ /* 0x000ff60005746270 */
[----:B------:R-:W-:Y:S02]  /*2b10*/  @!UPT UIADD3 URZ, URZ, URZ, URZ ;  /* 0x0000003f3f3ff290 */ /* 0x000fe4000fffe03f */
[----:B------:R-:W-:Y:S05]  /*2b20*/  @!P2 BRA `(.L_x_833) ;  /* 0x000000000034a947 */ /* 0x000fea0003800000 */
[----:B------:R-:W-:Y:S02]  /*2b30*/  ISETP.NE.AND P1, PT, R163, RZ, PT ;  /* 0x000000ffa300720c */ /* 0x000fe40003f25270 */
[----:B------:R-:W-:Y:S02]  /*2b40*/  IADD3 R26, P0, R128, R125, RZ ;  /* 0x0000007d801a7210 */ /* 0x000fe40007f1e0ff */
[----:B--2---:R-:W-:Y:S03]  /*2b50*/  IADD3 R24, P5, R138, R85, RZ ;  /* 0x000000558a187210 */ /* 0x004fe60007fbe0ff */
[----:B------:R-:W-:Y:S01]  /*2b60*/  IMAD.X R27, R129, 0x1, R124, P0 ;  /* 0x00000001811b7824 */ /* 0x000fe200000e067c */
[----:B------:R-:W-:Y:S01]  /*2b70*/  ISETP.NE.AND P0, PT, R162, RZ, PT ;  /* 0x000000ffa200720c */ /* 0x000fe20003f05270 */
[----:B------:R-:W-:Y:S04]  /*2b80*/  IMAD.X R25, R139, 0x1, R86, P5 ;  /* 0x000000018b197824 */ /* 0x000fe800028e0656 */
[----:B-1----:R-:W2:Y:S04]  /*2b90*/  @P1 LD.E.128 R20, desc[UR4][R26.64] ;  /* 0x000000041a141980 */ /* 0x002ea8000c101d00 */
[----:B--2---:R3:W-:Y:S01]  /*2ba0*/  @P1 ST.E.128 desc[UR4][R24.64], R20 ;  /* 0x0000001418001985 */ /* 0x0047e2000c101d04 */
[----:B------:R-:W-:Y:S03]  /*2bb0*/  ISETP.NE.AND P1, PT, R160, RZ, PT ;  /* 0x000000ffa000720c */ /* 0x000fe60003f25270 */
[----:B------:R-:W2:Y:S04]  /*2bc0*/  @P0 LD.E.128 R16, desc[UR4][R26.64+0x40] ;  /* 0x000040041a100980 */ /* 0x000ea8000c101d00 */
[----:B--2---:R3:W-:Y:S06]  /*2bd0*/  @P0 ST.E.128 desc[UR4][R24.64+0x40], R16 ;  /* 0x0000401018000985 */ /* 0x0047ec000c101d04 */
[----:B------:R-:W2:Y:S04]  /*2be0*/  @P1 LD.E.128 R4, desc[UR4][R26.64+0x80] ;  /* 0x000080041a041980 */ /* 0x000ea8000c101d00 */
[----:B--2---:R3:W-:Y:S02]  /*2bf0*/  @P1 ST.E.128 desc[UR4][R24.64+0x80], R4 ;  /* 0x0000800418001985 */ /* 0x0047e4000c101d04 */
.L_x_833:
[----:B------:R-:W-:Y:S05]  /*2c00*/  BSYNC B0 ;  /* 0x0000000000007941 */ /* 0x000fea0003800000 */
.L_x_832:
[C---:B------:R-:W-:Y:S01]  /*2c10*/  ISETP.GE.AND P1, PT, R159.reuse, R2, PT ;  /* 0x000000029f00720c */ /* 0x040fe20003f26270 */
[----:B------:R-:W-:Y:S03]  /*2c20*/  BSSY B0, `(.L_x_834) ;  /* 0x0000011000007945 */ /* 0x000fe60003800000 */
[----:B------:R-:W-:Y:S11]  /*2c30*/  ISETP.GE.AND P1, PT, R159, R0, !P1 ;  /* 0x000000009f00720c */ /* 0x000ff60004f26270 */
[----:B------:R-:W-:Y:S02]  /*2c40*/  @!UPT UIADD3 URZ, URZ, URZ, URZ ;  /* 0x0000003f3f3ff290 */ /* 0x000fe4000fffe03f */
[----:B------:R-:W-:Y:S05]  /*2c50*/  @!P1 BRA `(.L_x_835) ;  /* 0x0000000000349947 */ /* 0x000fea0003800000 */
[----:B------:R-:W-:Y:S02]  /*2c60*/  ISETP.NE.AND P0, PT, R163, RZ, PT ;  /* 0x000000ffa300720c */ /* 0x000fe40003f05270 */
[----:B--23--:R-:W-:Y:S05]  /*2c70*/  IADD3 R24, P5, R128, R180, RZ ;  /* 0x000000b480187210 */ /* 0x00cfea0007fbe0ff */
[----:B------:R-:W-:Y:S01]  /*2c80*/  IMAD.X R25, R129, 0x1, R126, P5 ;  /* 0x0000000181197824 */ /* 0x000fe200028e067e */
[----:B------:R-:W-:Y:S05]  /*2c90*/  IADD3 R2, P5, R138, R178, RZ ;  /* 0x000000b28a027210 */ /* 0x000fea0007fbe0ff */
[----:B-1----:R-:W2:Y:S01]  /*2ca0*/  @P0 LD.E.128 R20, desc[UR4][R24.64] ;  /* 0x0000000418140980 */ /* 0x002ea2000c101d00 */
[----:B------:R-:W-:Y:S01]  /*2cb0*/  IMAD.X R3, R139, 0x1, R84, P5 ;  /* 0x000000018b037824 */ /* 0x000fe200028e0654 */
[----:B------:R-:W-:Y:S04]  /*2cc0*/  ISETP.NE.AND P5, PT, R162, RZ, PT ;  /* 0x000000ffa200720c */ /* 0x000fe80003fa5270 */
[----:B--2---:R4:W-:Y:S01]  /*2cd0*/  @P0 ST.E.128 desc[UR4][R2.64], R20 ;  /* 0x0000001402000985 */ /* 0x0049e2000c101d04 */
[----:B------:R-:W-:Y:S08]  /*2ce0*/  ISETP.NE.AND P0, PT, R160, RZ, PT ;  /* 0x000000ffa000720c */ /* 0x000ff00003f05270 */
[----:B------:R-:W2:Y:S04]  /*2cf0*/  @P5 LD.E.128 R16, desc[UR4][R24.64+0x40] ;  /* 0x0000400418105980 */ /* 0x000ea8000c101d00 */
[----:B--2---:R4:W-:Y:S04]  /*2d00*/  @P5 ST.E.128 desc[UR4][R2.64+0x40], R16 ;  /* 0x0000401002005985 */ /* 0x0049e8000c101d04 */
[----:B------:R-:W2:Y:S04]  /*2d10*/  @P0 LD.E.128 R4, desc[UR4][R24.64+0x80] ;  /* 0x0000800418040980 */ /* 0x000ea8000c101d00 */
[----:B--2---:R4:W-:Y:S02]  /*2d20*/  @P0 ST.E.128 desc[UR4][R2.64+0x80], R4 ;  /* 0x0000800402000985 */ /* 0x0049e4000c101d04 */
.L_x_835:
[----:B------:R-:W-:Y:S05]  /*2d30*/  BSYNC B0 ;  /* 0x0000000000007941 */ /* 0x000fea0003800000 */
.L_x_834:
[----:B-1234-:R-:W2:Y:S01]  /*2d40*/  LD.E R17, desc[UR4][R118.64+0xd0] ;  /* 0x0000d00476117980 */ /* 0x01eea2000c101900 */
[----:B------:R-:W-:Y:S03]  /*2d50*/  BSSY B3, `(.L_x_836) ;  /* 0x0000778000037945 */ /* 0x000fe60003800000 */
[----:B------:R-:W3:Y:S01]  /*2d60*/  LD.E R127, desc[UR4][R118.64+0x130] ;  /* 0x00013004767f7980 */ /* 0x000ee2000c101900 */
[----:B--2---:R-:W-:Y:S01]  /*2d70*/  ISETP.NE.AND P5, PT, R17, RZ, PT ;  /* 0x000000ff1100720c */ /* 0x004fe20003fa5270 */
[----:B---3--:R-:W-:Y:S05]  /*2d80*/  IMAD.U32 R127, R127, -0x80, RZ ;  /* 0xffffff807f7f7824 */ /* 0x008fea00078e00ff */
[C---:B------:R-:W-:Y:S04]  /*2d90*/  LEA R128, P0, R127.reuse, R128, 0x1 ;  /* 0x000000807f807211 */ /* 0x040fe800078008ff */
[----:B------:R-:W-:Y:S03]  /*2da0*/  LEA.HI.X.SX32 R127, R127, R129, 0x1, P0 ;  /* 0x000000817f7f7211 */ /* 0x000fe600000f0eff */
[----:B------:R-:W-:Y:S06]  /*2db0*/  @!P5 BRA `(.L_x_837) ;  /* 0x00000070006cd947 */ /* 0x000fec0003800000 */
[----:B------:R-:W2:Y:S04]  /*2dc0*/  LD.E.U8 R0, desc[UR4][R118.64+0x1b3] ;  /* 0x0001b30476007980 */ /* 0x000ea8000c101100 */
[----:B------:R1:W5:Y:S01]  /*2dd0*/  LD.E R129, desc[UR4][R118.64+0xc0] ;  /* 0x0000c00476817980 */ /* 0x000362000c101900 */
[----:B--2---:R-:W-:Y:S11]  /*2de0*/  ISETP.NE.AND P0, PT, R0, RZ, PT ;  /* 0x000000ff0000720c */ /* 0x004ff60003f05270 */
[----:B------:R-:W-:Y:S02]  /*2df0*/  @!UPT UIADD3 URZ, URZ, URZ, URZ ;  /* 0x0000003f3f3ff290 */ /* 0x000fe4000fffe03f */
[----:B-1----:R-:W-:Y:S05]  /*2e00*/  @!P0 BRA `(.L_x_838) ;  /* 0x0000002800488947 */ /* 0x002fea0003800000 */
[----:B------:R-:W-:Y:S04]  /*2e10*/  BSSY B1, `(.L_x_839) ;  /* 0x0000096000017945 */ /* 0x000fe80003800000 */
[----:B------:R-:W-:Y:S05]  /*2e20*/  @!P6 BRA `(.L_x_840) ;  /* 0x000000080050e947 */ /* 0x000fea0003800000 */
[-C--:B-----5:R-:W-:Y:S01]  /*2e30*/  ISETP.GE.AND P0, PT, R12, R129.reuse, PT ;  /* 0x000000810c00720c */ /* 0x0a0fe20003f06270 */
[----:B------:R-:W-:Y:S01]  /*2e40*/  BSSY B0, `(.L_x_841) ;  /* 0x0000032000007945 */ /* 0x000fe20003800000 */
[-C--:B------:R-:W-:Y:S02]  /*2e50*/  ISETP.GE.AND P6, PT, R117, R129.reuse, PT ;  /* 0x000000817500720c */ /* 0x080fe40003fc6270 */
[----:B------:R-:W-:Y:S09]  /*2e60*/  ISETP.GE.AND P5, PT, R116, R129, PT ;  /* 0x000000817400720c */ /* 0x000ff20003fa6270 */
[----:B------:R-:W-:Y:S05]  /*2e70*/  @P0 BRA `(.L_x_842) ;  /* 0x0000000000b80947 */ /* 0x000fea0003800000 */
[----:B------:R-:W-:Y:S01]  /*2e80*/  ISETP.GE.AND P0, PT, R12, R17, PT ;  /* 0x000000110c00720c */ /* 0x000fe20003f06270 */
[----:B------:R-:W2:Y:S11]  /*2e90*/  LD.E.128 R20, desc[UR4][R130.64] ;  /* 0x0000000482147980 */ /* 0x000eb6000c101d00 */
[----:B------:R-:W-:Y:S01]  /*2ea0*/  @!UPT UIADD3 URZ, URZ, URZ, URZ ;  /* 0x0000003f3f3ff290 */ /* 0x000fe2000fffe03f */
[----:B------:R-:W3:Y:S06]  /*2eb0*/  @!P0 LD.E.64 R30, desc[UR4][R52.64] ;  /* 0x00000004341e8980 */ /* 0x000eec000c101b00 */
[----:B------:R-:W4:Y:S01]  /*2ec0*/  @!P0 LD.E.64 R6, desc[UR4][R14.64] ;  /* 0x000000040e068980 */ /* 0x000f22000c101b00 */
[C---:B--2---:R-:W-:Y:S01]  /*2ed0*/  @!P0 LOP3.LUT R19, R20.reuse, 0xffff0000, RZ, 0xc0, !PT ;  /* 0xffff000014138812 */ /* 0x044fe200078ec0ff */
[----:B------:R-:W-:Y:S01]  /*2ee0*/  @!P0 IMAD.U32 R27, R20, 0x10000, RZ ;  /* 0x00010000141b8824 */ /* 0x000fe200078e00ff */
[C---:B------:R-:W-:Y:S01]  /*2ef0*/  @!P0 LOP3.LUT R16, R22.reuse, 0xffff0000, RZ, 0xc0, !PT ;  /* 0xffff000016108812 */ /* 0x040fe200078ec0ff */
[----:B------:R-:W-:Y:S01]  /*2f00*/  @!P0 IMAD.U32 R24, R22, 0x10000, RZ ;  /* 0x0001000016188824 */ /* 0x000fe200078e00ff */
[----:B------:R-:W-:Y:S02]  /*2f10*/  @!P0 SHF.L.U32 R26, R23, 0x10, RZ ;  /* 0x00000010171a8819 */ /* 0x000fe400000006ff */
[C---:B---3--:R-:W-:Y:S01]  /*2f20*/  @!P0 LOP3.LUT R29, R30.reuse, 0xffff0000, RZ, 0xc0, !PT ;  /* 0xffff00001e1d8812 */ /* 0x048fe200078ec0ff */
[----:B------:R-:W-:Y:S01]  /*2f30*/  @!P0 IMAD.U32 R25, R30, 0x10000, RZ ;  /* 0x000100001e198824 */ /* 0x000fe200078e00ff */
[C---:B------:R-:W-:Y:S02]  /*2f40*/  @!P0 SHF.L.U32 R18, R31.reuse, 0x10, RZ ;  /* 0x000000101f128819 */ /* 0x040fe400000006ff */
[----:B------:R-:W-:Y:S01]  /*2f50*/  @!P0 LOP3.LUT R31, R31, 0xffff0000, RZ, 0xc0, !PT ;  /* 0xffff00001f1f8812 */ /* 0x000fe200078ec0ff */
[----:B------:R-:W-:Y:S01]  /*2f60*/  @!P0 FMUL.FTZ R33, R19, R25 ;  /* 0x0000001913218220 */ /* 0x000fe20000410000 */
[----:B----4-:R-:W-:Y:S01]  /*2f70*/  @!P0 SHF.L.U32 R8, R6, 0x10, RZ ;  /* 0x0000001006088819 */ /* 0x010fe200000006ff */
[----:B------:R-:W-:Y:S01]  /*2f80*/  @!P0 FMUL.FTZ R28, R16, R18 ;  /* 0x00000012101c8220 */ /* 0x000fe20000410000 */
[----:B------:R-:W-:Y:S02]  /*2f90*/  @!P0 LOP3.LUT R6, R6, 0xffff0000, RZ, 0xc0, !PT ;  /* 0xffff000006068812 */ /* 0x000fe400078ec0ff */
[----:B------:R-:W-:Y:S01]  /*2fa0*/  @!P0 SHF.L.U32 R5, R7, 0x10, RZ ;  /* 0x0000001007058819 */ /* 0x000fe200000006ff */
[-C--:B------:R-:W-:Y:S01]  /*2fb0*/  @!P0 FMUL.FTZ R0, R19, R8.reuse ;  /* 0x0000000813008220 */ /* 0x080fe20000410000 */
[----:B------:R-:W-:Y:S01]  /*2fc0*/  @!P0 LOP3.LUT R19, R21, 0xffff0000, RZ, 0xc0, !PT ;  /* 0xffff000015138812 */ /* 0x000fe200078ec0ff */
[----:B------:R-:W-:Y:S01]  /*2fd0*/  @!P0 FFMA.FTZ R33, R27, R8, -R33 ;  /* 0x000000081b218223 */ /* 0x000fe20000010821 */
[----:B------:R-:W-:Y:S01]  /*2fe0*/  @!P0 LOP3.LUT R7, R7, 0xffff0000, RZ, 0xc0, !PT ;  /* 0xffff000007078812 */ /* 0x000fe200078ec0ff */
[----:B------:R-:W-:Y:S01]  /*2ff0*/  @!P0 FFMA.FTZ R0, R25, R27, R0 ;  /* 0x0000001b19008223 */ /* 0x000fe20000010000 */
[----:B------:R-:W-:Y:S01]  /*3000*/  @!P0 LOP3.LUT R8, R23, 0xffff0000, RZ, 0xc0, !PT ;  /* 0xffff000017088812 */ /* 0x000fe200078ec0ff */
[----:B------:R-:W-:Y:S01]  /*3010*/  @!P0 FFMA.FTZ R28, R24, R5, -R28 ;  /* 0x00000005181c8223 */ /* 0x000fe2000001081c */
[----:B------:R-:W-:Y:S01]  /*3020*/  @!P0 SHF.L.U32 R25, R21, 0x10, RZ ;  /* 0x0000001015198819 */ /* 0x000fe200000006ff */
[CC--:B------:R-:W-:Y:S01]  /*3030*/  @!P0 FMUL.FTZ R2, R19.reuse, R6.reuse ;  /* 0x0000000613028220 */ /* 0x0c0fe20000410000 */
[----:B------:R-:W-:Y:S01]  /*3040*/  @!P0 F2FP.BF16.F32.PACK_AB R33, R0, R33 ;  /* 0x000000210021823e */ /* 0x000fe200000010ff */
[----:B------:R-:W-:Y:S01]  /*3050*/  @!P0 FMUL.FTZ R35, R19, R29 ;  /* 0x0000001d13238220 */ /* 0x000fe20000410000 */
[----:B------:R-:W-:Y:S01]  /*3060*/  @!P0 FMUL.FTZ R3, R16, R5 ;  /* 0x0000000510038220 */ /* 0x000fe20000410000 */
[C---:B------:R-:W-:Y:S01]  /*3070*/  @!P0 FMUL.FTZ R37, R8.reuse, R31 ;  /* 0x0000001f08258220 */ /* 0x040fe20000410000 */
[----:B------:R-:W-:Y:S01]  /*3080*/  @!P0 MOV R20, R33 ;  /* 0x0000002100148202 */ /* 0x000fe20000000f00 */
[----:B------:R-:W-:Y:S01]  /*3090*/  @!P0 FMUL.FTZ R4, R8, R7 ;  /* 0x0000000708048220 */ /* 0x000fe20000410000 */
[----:B------:R-:W-:Y:S01]  /*30a0*/  @!P0 FFMA.FTZ R2, R29, R25, R2 ;  /* 0x000000191d028223 */ /* 0x000fe20000010002 */
[----:B------:R-:W-:Y:S01]  /*30b0*/  @!P0 FFMA.FTZ R35, R25, R6, -R35 ;  /* 0x0000000619238223 */ /* 0x000fe20000010823 */
[----:B------:R-:W-:Y:S01]  /*30c0*/  @!P0 FFMA.FTZ R3, R18, R24, R3 ;  /* 0x0000001812038223 */ /* 0x000fe20000010003 */
[----:B------:R-:W-:Y:S01]  /*30d0*/  @!P0 FFMA.FTZ R37, R26, R7, -R37 ;  /* 0x000000071a258223 */ /* 0x000fe20000010825 */
[----:B------:R-:W-:Y:S02]  /*30e0*/  @!P0 FFMA.FTZ R4, R31, R26, R4 ;  /* 0x0000001a1f048223 */ /* 0x000fe40000010004 */
[----:B------:R-:W-:Y:S02]  /*30f0*/  @!P0 F2FP.BF16.F32.PACK_AB R32, R2, R35 ;  /* 0x000000230220823e */ /* 0x000fe400000010ff */
[----:B------:R-:W-:Y:S02]  /*3100*/  @!P0 F2FP.BF16.F32.PACK_AB R28, R3, R28 ;  /* 0x0000001c031c823e */ /* 0x000fe400000010ff */
[----:B------:R-:W-:Y:S01]  /*3110*/  @!P0 F2FP.BF16.F32.PACK_AB R37, R4, R37 ;  /* 0x000000250425823e */ /* 0x000fe200000010ff */
[----:B------:R-:W-:Y:S01]  /*3120*/  @!P0 IMAD.MOV.U32 R21, RZ, RZ, R32 ;  /* 0x000000ffff158224 */ /* 0x000fe200078e0020 */
[----:B------:R-:W-:Y:S02]  /*3130*/  @!P0 MOV R22, R28 ;  /* 0x0000001c00168202 */ /* 0x000fe40000000f00 */
[----:B------:R-:W-:Y:S05]  /*3140*/  @!P0 MOV R23, R37 ;  /* 0x0000002500178202 */ /* 0x000fea0000000f00 */
[----:B------:R1:W-:Y:S02]  /*3150*/  ST.E.128 desc[UR4][R136.64], R20 ;  /* 0x0000001488007985 */ /* 0x0003e4000c101d04 */
.L_x_842:
[----:B------:R-:W-:Y:S05]  /*3160*/  BSYNC B0 ;  /* 0x0000000000007941 */ /* 0x000fea0003800000 */
.L_x_841:
[----:B------:R-:W-:Y:S04]  /*3170*/  BSSY B0, `(.L_x_843) ;  /* 0x0000030000007945 */ /* 0x000fe80003800000 */
[----:B------:R-:W-:Y:S05]  /*3180*/  @P6 BRA `(.L_x_844) ;  /* 0x0000000000b86947 */ /* 0x000fea0003800000 */
[----:B------:R-:W-:Y:S01]  /*3190*/  ISETP.GE.AND P0, PT, R117, R17, PT ;  /* 0x000000117500720c */ /* 0x000fe20003f06270 */
[----:B-1----:R-:W2:Y:S11]  /*31a0*/  LD.E.128 R20, desc[UR4][R130.64+0x40] ;  /* 0x0000400482147980 */ /* 0x002eb6000c101d00 */
        /* <DEDUP_REMOVED lines=44> */
.L_x_844:
[----:B------:R-:W-:Y:S05]  /*3470*/  BSYNC B0 ;  /* 0x0000000000007941 */ /* 0x000fea0003800000 */
.L_x_843:
[----:B------:R-:W-:Y:S05]  /*3480*/  @P5 BRA `(.L_x_840) ;  /* 0x0000000000b85947 */ /* 0x000fea0003800000 */
[----:B------:R-:W-:Y:S01]  /*3490*/  ISETP.GE.AND P0, PT, R116, R17, PT ;  /* 0x000000117400720c */ /* 0x000fe20003f06270 */
[----:B-12---:R-:W2:Y:S11]  /*34a0*/  LD.E.128 R20, desc[UR4][R130.64+0x80] ;  /* 0x0000800482147980 */ /* 0x006eb6000c101d00 */
        /* <DEDUP_REMOVED lines=44> */
.L_x_840:
[----:B------:R-:W-:Y:S05]  /*3770*/  BSYNC B1 ;  /* 0x0000000000017941 */ /* 0x000fea0003800000 */
.L_x_839:
[----:B------:R-:W-:Y:S04]  /*3780*/  BSSY B1, `(.L_x_845) ;  /* 0x00000a5000017945 */ /* 0x000fe80003800000 */
[----:B------:R-:W-:Y:S05]  /*3790*/  @!P4 BRA `(.L_x_846) ;  /* 0x00000008008cc947 */ /* 0x000fea0003800000 */
[-C--:B-----5:R-:W-:Y:S01]  /*37a0*/  ISETP.GE.AND P0, PT, R12, R129.reuse, PT ;  /* 0x000000810c00720c */ /* 0x0a0fe20003f06270 */
[C---:B------:R-:W-:Y:S01]  /*37b0*/  IMAD.SHL.U32 R5, R164.reuse, 0x2, RZ ;  /* 0x00000002a4057824 */ /* 0x040fe200078e00ff */
[----:B------:R-:W-:Y:S01]  /*37c0*/  SHF.L.U64.HI R3, R164, 0x1, R150 ;  /* 0x00000001a4037819 */ /* 0x000fe20000010296 */
[----:B------:R-:W-:Y:S01]  /*37d0*/  BSSY B0, `(.L_x_847) ;  /* 0x0000039000007945 */ /* 0x000fe20003800000 */
[----:B------:R-:W-:Y:S02]  /*37e0*/  ISETP.GE.AND P5, PT, R117, R129, PT ;  /* 0x000000817500720c */ /* 0x000fe40003fa6270 */
[-C--:B------:R-:W-:Y:S02]  /*37f0*/  IADD3 R18, P4, R14, R5.reuse, RZ ;  /* 0x000000050e127210 */ /* 0x080fe40007f9e0ff */
[----:B------:R-:W-:Y:S03]  /*3800*/  IADD3 R34, P6, R52, R5, RZ ;  /* 0x0000000534227210 */ /* 0x000fe60007fde0ff */
[--C-:B------:R-:W-:Y:S01]  /*3810*/  IMAD.X R19, R15, 0x1, R3.reuse, P4 ;  /* 0x000000010f137824 */ /* 0x100fe200020e0603 */
[----:B------:R-:W-:Y:S01]  /*3820*/  ISETP.GE.AND P4, PT, R116, R129, PT ;  /* 0x000000817400720c */ /* 0x000fe20003f86270 */
[----:B------:R-:W-:Y:S01]  /*3830*/  IMAD.X R35, R53, 0x1, R3, P6 ;  /* 0x0000000135237824 */ /* 0x000fe200030e0603 */
[----:B------:R-:W-:Y:S11]  /*3840*/  @P0 BRA `(.L_x_848) ;  /* 0x0000000000c40947 */ /* 0x000ff60003800000 */
[----:B------:R-:W-:Y:S02]  /*3850*/  ISETP.GE.AND P0, PT, R12, R17, PT ;  /* 0x000000110c00720c */ /* 0x000fe40003f06270 */
[C---:B------:R-:W-:Y:S04]  /*3860*/  LEA R38, P6, R104.reuse, R130, 0x1 ;  /* 0x0000008268267211 */ /* 0x040fe800078c08ff */
[----:B------:R-:W-:Y:S05]  /*3870*/  LEA.HI.X R39, R104, R131, R101, 0x1, P6 ;  /* 0x0000008368277211 */ /* 0x000fea00030f0c65 */
[----:B-123--:R1:W2:Y:S08]  /*3880*/  LD.E.128 R20, desc[UR4][R38.64] ;  /* 0x0000000426147980 */ /* 0x00e2b0000c101d00 */
[----:B------:R-:W3:Y:S06]  /*3890*/  @!P0 LD.E.64 R32, desc[UR4][R34.64] ;  /* 0x0000000422208980 */ /* 0x000eec000c101b00 */
[----:B------:R-:W4:Y:S01]  /*38a0*/  @!P0 LD.E.64 R6, desc[UR4][R18.64] ;  /* 0x0000000412068980 */ /* 0x000f22000c101b00 */
[----:B-1----:R-:W-:Y:S02]  /*38b0*/  LEA R38, P6, R196, R136, 0x1 ;  /* 0x00000088c4267211 */ /* 0x002fe400078c08ff */
[C---:B--2---:R-:W-:Y:S01]  /*38c0*/  @!P0 LOP3.LUT R25, R20.reuse, 0xffff0000, RZ, 0xc0, !PT ;  /* 0xffff000014198812 */ /* 0x044fe200078ec0ff */
[----:B------:R-:W-:Y:S01]  /*38d0*/  @!P0 IMAD.U32 R28, R23, 0x10000, RZ ;  /* 0x00010000171c8824 */ /* 0x000fe200078e00ff */
[----:B------:R-:W-:Y:S02]  /*38e0*/  @!P0 SHF.L.U32 R29, R20, 0x10, RZ ;  /* 0x00000010141d8819 */ /* 0x000fe400000006ff */
[C---:B------:R-:W-:Y:S02]  /*38f0*/  @!P0 LOP3.LUT R16, R22.reuse, 0xffff0000, RZ, 0xc0, !PT ;  /* 0xffff000016108812 */ /* 0x040fe400078ec0ff */
[----:B------:R-:W-:Y:S02]  /*3900*/  @!P0 SHF.L.U32 R26, R22, 0x10, RZ ;  /* 0x00000010161a8819 */ /* 0x000fe400000006ff */
[C---:B---3--:R-:W-:Y:S01]  /*3910*/  @!P0 SHF.L.U32 R27, R32.reuse, 0x10, RZ ;  /* 0x00000010201b8819 */ /* 0x048fe200000006ff */
[C---:B------:R-:W-:Y:S01]  /*3920*/  @!P0 IMAD.U32 R24, R33.reuse, 0x10000, RZ ;  /* 0x0001000021188824 */ /* 0x040fe200078e00ff */
[----:B------:R-:W-:Y:S02]  /*3930*/  @!P0 LOP3.LUT R31, R32, 0xffff0000, RZ, 0xc0, !PT ;  /* 0xffff0000201f8812 */ /* 0x000fe400078ec0ff */
[----:B------:R-:W-:Y:S01]  /*3940*/  @!P0 LOP3.LUT R33, R33, 0xffff0000, RZ, 0xc0, !PT ;  /* 0xffff000021218812 */ /* 0x000fe200078ec0ff */
[----:B------:R-:W-:Y:S01]  /*3950*/  @!P0 FMUL.FTZ R37, R25, R27 ;  /* 0x0000001b19258220 */ /* 0x000fe20000410000 */
[C---:B----4-:R-:W-:Y:S01]  /*3960*/  @!P0 IMAD.U32 R8, R6.reuse, 0x10000, RZ ;  /* 0x0001000006088824 */ /* 0x050fe200078e00ff */
[----:B------:R-:W-:Y:S01]  /*3970*/  @!P0 LOP3.LUT R6, R6, 0xffff0000, RZ, 0xc0, !PT ;  /* 0xffff000006068812 */ /* 0x000fe200078ec0ff */
[C---:B------:R-:W-:Y:S01]  /*3980*/  @!P0 IMAD.U32 R5, R7.reuse, 0x10000, RZ ;  /* 0x0001000007058824 */ /* 0x040fe200078e00ff */
[----:B------:R-:W-:Y:S01]  /*3990*/  @!P0 LOP3.LUT R7, R7, 0xffff0000, RZ, 0xc0, !PT ;  /* 0xffff000007078812 */ /* 0x000fe200078ec0ff */
[-C--:B------:R-:W-:Y:S01]  /*39a0*/  @!P0 FMUL.FTZ R0, R25, R8.reuse ;  /* 0x0000000819008220 */ /* 0x080fe20000410000 */
[----:B------:R-:W-:Y:S01]  /*39b0*/  @!P0 LOP3.LUT R25, R21, 0xffff0000, RZ, 0xc0, !PT ;  /* 0xffff000015198812 */ /* 0x000fe200078ec0ff */
[----:B------:R-:W-:Y:S01]  /*39c0*/  @!P0 FFMA.FTZ R37, R29, R8, -R37 ;  /* 0x000000081d258223 */ /* 0x000fe20000010825 */
[----:B------:R-:W-:Y:S01]  /*39d0*/  @!P0 LOP3.LUT R8, R23, 0xffff0000, RZ, 0xc0, !PT ;  /* 0xffff000017088812 */ /* 0x000fe200078ec0ff */
[----:B------:R-:W-:Y:S01]  /*39e0*/  @!P0 FFMA.FTZ R0, R27, R29, R0 ;  /* 0x0000001d1b008223 */ /* 0x000fe20000010000 */
[----:B------:R-:W-:Y:S02]  /*39f0*/  @!P0 IMAD.U32 R27, R21, 0x10000, RZ ;  /* 0x00010000151b8824 */ /* 0x000fe400078e00ff */
[C---:B------:R-:W-:Y:S01]  /*3a00*/  @!P0 FMUL.FTZ R2, R25.reuse, R6 ;  /* 0x0000000619028220 */ /* 0x040fe20000410000 */
[----:B------:R-:W-:Y:S01]  /*3a10*/  @!P0 FMUL.FTZ R39, R25, R31 ;  /* 0x0000001f19278220 */ /* 0x000fe20000410000 */
[----:B------:R-:W-:Y:S01]  /*3a20*/  @!P0 FMUL.FTZ R3, R16, R5 ;  /* 0x0000000510038220 */ /* 0x000fe20000410000 */
[----:B------:R-:W-:Y:S01]  /*3a30*/  @!P0 F2FP.BF16.F32.PACK_AB R37, R0, R37 ;  /* 0x000000250025823e */ /* 0x000fe200000010ff */
[----:B------:R-:W-:Y:S01]  /*3a40*/  @!P0 FMUL.FTZ R30, R16, R24 ;  /* 0x00000018101e8220 */ /* 0x000fe20000410000 */
[C---:B------:R-:W-:Y:S01]  /*3a50*/  @!P0 FMUL.FTZ R41, R8.reuse, R33 ;  /* 0x0000002108298220 */ /* 0x040fe20000410000 */
[----:B------:R-:W-:Y:S01]  /*3a60*/  @!P0 FMUL.FTZ R4, R8, R7 ;  /* 0x0000000708048220 */ /* 0x000fe20000410000 */
[----:B------:R-:W-:Y:S01]  /*3a70*/  @!P0 MOV R20, R37 ;  /* 0x0000002500148202 */ /* 0x000fe20000000f00 */
[----:B------:R-:W-:Y:S01]  /*3a80*/  @!P0 FFMA.FTZ R2, R31, R27, R2 ;  /* 0x0000001b1f028223 */ /* 0x000fe20000010002 */
[----:B------:R-:W-:Y:S01]  /*3a90*/  @!P0 FFMA.FTZ R39, R27, R6, -R39 ;  /* 0x000000061b278223 */ /* 0x000fe20000010827 */
[----:B------:R-:W-:Y:S01]  /*3aa0*/  @!P0 FFMA.FTZ R3, R24, R26, R3 ;  /* 0x0000001a18038223 */ /* 0x000fe20000010003 */
[----:B------:R-:W-:Y:S01]  /*3ab0*/  @!P0 FFMA.FTZ R30, R26, R5, -R30 ;  /* 0x000000051a1e8223 */ /* 0x000fe2000001081e */
[----:B------:R-:W-:Y:S01]  /*3ac0*/  @!P0 FFMA.FTZ R41, R28, R7, -R41 ;  /* 0x000000071c298223 */ /* 0x000fe20000010829 */
[----:B------:R-:W-:Y:S01]  /*3ad0*/  @!P0 FFMA.FTZ R4, R33, R28, R4 ;  /* 0x0000001c21048223 */ /* 0x000fe20000010004 */
[----:B------:R-:W-:Y:S02]  /*3ae0*/  @!P0 F2FP.BF16.F32.PACK_AB R36, R2, R39 ;  /* 0x000000270224823e */ /* 0x000fe400000010ff */
[----:B------:R-:W-:Y:S02]  /*3af0*/  @!P0 F2FP.BF16.F32.PACK_AB R30, R3, R30 ;  /* 0x0000001e031e823e */ /* 0x000fe400000010ff */
[----:B------:R-:W-:Y:S01]  /*3b00*/  @!P0 F2FP.BF16.F32.PACK_AB R41, R4, R41 ;  /* 0x000000290429823e */ /* 0x000fe200000010ff */
[----:B------:R-:W-:Y:S01]  /*3b10*/  @!P0 IMAD.MOV.U32 R21, RZ, RZ, R36 ;  /* 0x000000ffff158224 */ /* 0x000fe200078e0024 */
[----:B------:R-:W-:Y:S02]  /*3b20*/  LEA.HI.X R39, R196, R137, R197, 0x1, P6 ;  /* 0x00000089c4277211 */ /* 0x000fe400030f0cc5 */
[----:B------:R-:W-:Y:S02]  /*3b30*/  @!P0 MOV R22, R30 ;  /* 0x0000001e00168202 */ /* 0x000fe40000000f00 */
[----:B------:R-:W-:Y:S05]  /*3b40*/  @!P0 MOV R23, R41 ;  /* 0x0000002900178202 */ /* 0x000fea0000000f00 */
[----:B------:R4:W-:Y:S02]  /*3b50*/  ST.E.128 desc[UR4][R38.64], R20 ;  /* 0x0000001426007985 */ /* 0x0009e4000c101d04 */
.L_x_848:
[----:B------:R-:W-:Y:S05]  /*3b60*/  BSYNC B0 ;  /* 0x0000000000007941 */ /* 0x000fea0003800000 */
.L_x_847:
[----:B------:R-:W-:Y:S04]  /*3b70*/  BSSY B0, `(.L_x_849) ;  /* 0x0000033000007945 */ /* 0x000fe80003800000 */
[----:B------:R-:W-:Y:S05]  /*3b80*/  @P5 BRA `(.L_x_850) ;  /* 0x0000000000c45947 */ /* 0x000fea0003800000 */
[----:B------:R-:W-:Y:S02]  /*3b90*/  ISETP.GE.AND P0, PT, R117, R17, PT ;  /* 0x000000117500720c */ /* 0x000fe40003f06270 */
[C---:B----4-:R-:W-:Y:S04]  /*3ba0*/  LEA R38, P5, R103.reuse, R130, 0x1 ;  /* 0x0000008267267211 */ /* 0x050fe800078a08ff */
        /* <DEDUP_REMOVED lines=47> */
.L_x_850:
[----:B------:R-:W-:Y:S05]  /*3ea0*/  BSYNC B0 ;  /* 0x0000000000007941 */ /* 0x000fea0003800000 */
.L_x_849:
[----:B------:R-:W-:Y:S05]  /*3eb0*/  @P4 BRA `(.L_x_846) ;  /* 0x0000000000c44947 */ /* 0x000fea0003800000 */
[----:B------:R-:W-:Y:S02]  /*3ec0*/  ISETP.GE.AND P0, PT, R116, R17, PT ;  /* 0x000000117400720c */ /* 0x000fe40003f06270 */
[C---:B-1--4-:R-:W-:Y:S04]  /*3ed0*/  LEA R38, P4, R107.reuse, R130, 0x1 ;  /* 0x000000826b267211 */ /* 0x052fe800078808ff */
[----:B------:R-:W-:Y:S05]  /*3ee0*/  LEA.HI.X R39, R107, R131, R110, 0x1, P4 ;  /* 0x000000836b277211 */ /* 0x000fea00020f0c6e */
[----:B--23--:R1:W2:Y:S08]  /*3ef0*/  LD.E.128 R20, desc[UR4][R38.64] ;  /* 0x0000000426147980 */ /* 0x00c2b0000c101d00 */
[----:B------:R-:W3:Y:S06]  /*3f00*/  @!P0 LD.E.64 R34, desc[UR4][R34.64+0x40] ;  /* 0x0000400422228980 */ /* 0x000eec000c101b00 */
[----:B------:R4:W5:Y:S01]  /*3f10*/  @!P0 LD.E.64 R6, desc[UR4][R18.64+0x40] ;  /* 0x0000400412068980 */ /* 0x000962000c101b00 */
[----:B-1----:R-:W-:Y:S02]  /*3f20*/  LEA R38, P4, R93, R136, 0x1 ;  /* 0x000000885d267211 */ /* 0x002fe400078808ff */
[C---:B--2---:R-:W-:Y:S01]  /*3f30*/  @!P0 LOP3.LUT R25, R20.reuse, 0xffff0000, RZ, 0xc0, !PT ;  /* 0xffff000014198812 */ /* 0x044fe200078ec0ff */
[----:B------:R-:W-:Y:S01]  /*3f40*/  @!P0 IMAD.U32 R28, R23, 0x10000, RZ ;  /* 0x00010000171c8824 */ /* 0x000fe200078e00ff */
[----:B------:R-:W-:Y:S02]  /*3f50*/  @!P0 SHF.L.U32 R29, R20, 0x10, RZ ;  /* 0x00000010141d8819 */ /* 0x000fe400000006ff */
[----:B----4-:R-:W-:Y:S02]  /*3f60*/  @!P0 LOP3.LUT R19, R21, 0xffff0000, RZ, 0xc0, !PT ;  /* 0xffff000015138812 */ /* 0x010fe400078ec0ff */
[----:B------:R-:W-:Y:S02]  /*3f70*/  @!P0 LOP3.LUT R16, R22, 0xffff0000, RZ, 0xc0, !PT ;  /* 0xffff000016108812 */ /* 0x000fe400078ec0ff */
[C---:B---3--:R-:W-:Y:S01]  /*3f80*/  @!P0 SHF.L.U32 R27, R34.reuse, 0x10, RZ ;  /* 0x00000010221b8819 */ /* 0x048fe200000006ff */
[C---:B------:R-:W-:Y:S01]  /*3f90*/  @!P0 IMAD.U32 R24, R35.reuse, 0x10000, RZ ;  /* 0x0001000023188824 */ /* 0x040fe200078e00ff */
[----:B------:R-:W-:Y:S02]  /*3fa0*/  @!P0 LOP3.LUT R31, R34, 0xffff0000, RZ, 0xc0, !PT ;  /* 0xffff0000221f8812 */ /* 0x000fe400078ec0ff */
[----:B------:R-:W-:Y:S01]  /*3fb0*/  @!P0 LOP3.LUT R33, R35, 0xffff0000, RZ, 0xc0, !PT ;  /* 0xffff000023218812 */ /* 0x000fe200078ec0ff */
[----:B------:R-:W-:Y:S01]  /*3fc0*/  @!P0 FMUL.FTZ R37, R25, R27 ;  /* 0x0000001b19258220 */ /* 0x000fe20000410000 */
[----:B------:R-:W-:Y:S01]  /*3fd0*/  @!P0 SHF.L.U32 R26, R22, 0x10, RZ ;  /* 0x00000010161a8819 */ /* 0x000fe200000006ff */
[C---:B-----5:R-:W-:Y:S01]  /*3fe0*/  @!P0 IMAD.U32 R8, R6.reuse, 0x10000, RZ ;  /* 0x0001000006088824 */ /* 0x060fe200078e00ff */
[----:B------:R-:W-:Y:S01]  /*3ff0*/  @!P0 LOP3.LUT R6, R6, 0xffff0000, RZ, 0xc0, !PT ;  /* 0xffff000006068812 */ /* 0x000fe200078ec0ff */
[C---:B------:R-:W-:Y:S01]  /*4000*/  @!P0 IMAD.U32 R5, R7.reuse, 0x10000, RZ ;  /* 0x0001000007058824 */ /* 0x040fe200078e00ff */
[----:B------:R-:W-:Y:S01]  /*4010*/  @!P0 LOP3.LUT R7, R7, 0xffff0000, RZ, 0xc0, !PT ;  /* 0xffff000007078812 */ /* 0x000fe200078ec0ff */
[-C--:B------:R-:W-:Y:S01]  /*4020*/  @!P0 FMUL.FTZ R0, R25, R8.reuse ;  /* 0x0000000819008220 */ /* 0x080fe20000410000 */
[----:B------:R-:W-:Y:S01]  /*4030*/  @!P0 FFMA.FTZ R37, R29, R8, -R37 ;  /* 0x000000081d258223 */ /* 0x000fe20000010825 */
[----:B------:R-:W-:Y:S01]  /*4040*/  @!P0 LOP3.LUT R8, R23, 0xffff0000, RZ, 0xc0, !PT ;  /* 0xffff000017088812 */ /* 0x000fe200078ec0ff */
[----:B------:R-:W-:Y:S01]  /*4050*/  @!P0 FMUL.FTZ R2, R19, R6 ;  /* 0x0000000613028220 */ /* 0x000fe20000410000 */
[----:B------:R-:W-:Y:S01]  /*4060*/  @!P0 FFMA.FTZ R0, R27, R29, R0 ;  /* 0x0000001d1b008223 */ /* 0x000fe20000010000 */
[----:B------:R-:W-:Y:S02]  /*4070*/  @!P0 IMAD.U32 R27, R21, 0x10000, RZ ;  /* 0x00010000151b8824 */ /* 0x000fe400078e00ff */
[----:B------:R-:W-:Y:S01]  /*4080*/  @!P0 FMUL.FTZ R39, R19, R31 ;  /* 0x0000001f13278220 */ /* 0x000fe20000410000 */
[C---:B------:R-:W-:Y:S01]  /*4090*/  @!P0 FMUL.FTZ R3, R16.reuse, R5 ;  /* 0x0000000510038220 */ /* 0x040fe20000410000 */
[----:B------:R-:W-:Y:S01]  /*40a0*/  @!P0 FMUL.FTZ R30, R16, R24 ;  /* 0x00000018101e8220 */ /* 0x000fe20000410000 */
[----:B------:R-:W-:Y:S01]  /*40b0*/  @!P0 F2FP.BF16.F32.PACK_AB R37, R0, R37 ;  /* 0x000000250025823e */ /* 0x000fe200000010ff */
[C---:B------:R-:W-:Y:S01]  /*40c0*/  @!P0 FMUL.FTZ R41, R8.reuse, R33 ;  /* 0x0000002108298220 */ /* 0x040fe20000410000 */
[----:B------:R-:W-:Y:S01]  /*40d0*/  @!P0 FMUL.FTZ R4, R8, R7 ;  /* 0x0000000708048220 */ /* 0x000fe20000410000 */
[----:B------:R-:W-:Y:S01]  /*40e0*/  @!P0 FFMA.FTZ R2, R31, R27, R2 ;  /* 0x0000001b1f028223 */ /* 0x000fe20000010002 */
[----:B------:R-:W-:Y:S01]  /*40f0*/  @!P0 MOV R20, R37 ;  /* 0x0000002500148202 */ /* 0x000fe20000000f00 */
        /* <DEDUP_REMOVED lines=13> */
.L_x_846:
[----:B------:R-:W-:Y:S05]  /*41d0*/  BSYNC B1 ;  /* 0x0000000000017941 */ /* 0x000fea0003800000 */
.L_x_845:
        /* <DEDUP_REMOVED lines=8> */
[----:B------:R-:W-:Y:S02]  /*4260*/  IADD3 R34, P5, R52, R5, RZ ;  /* 0x0000000534227210 */ /* 0x000fe40007fbe0ff */
[----:B------:R-:W-:Y:S01]  /*4270*/  ISETP.GE.AND P2, PT, R116, R129, PT ;  /* 0x000000817400720c */ /* 0x000fe20003f46270 */
[--C-:B------:R-:W-:Y:S02]  /*4280*/  IMAD.X R19, R15, 0x1, R3.reuse, P6 ;  /* 0x000000010f137824 */ /* 0x100fe400030e0603 */
[----:B------:R-:W-:Y:S01]  /*4290*/  IMAD.X R35, R53, 0x1, R3, P5 ;  /* 0x0000000135237824 */ /* 0x000fe200028e0603 */
[----:B------:R-:W-:Y:S09]  /*42a0*/  @P0 BRA `(.L_x_854) ;  /* 0x0000000000c40947 */ /* 0x000ff20003800000 */
[----:B------:R-:W-:Y:S02]  /*42b0*/  ISETP.GE.AND P0, PT, R12, R17, PT ;  /* 0x000000110c00720c */ /* 0x000fe40003f06270 */
[C---:B-1--4-:R-:W-:Y:S04]  /*42c0*/  LEA R38, P5, R114.reuse, R130, 0x1 ;  /* 0x0000008272267211 */ /* 0x052fe800078a08ff */
[----:B------:R-:W-:Y:S05]  /*42d0*/  LEA.HI.X R39, R114, R131, R111, 0x1, P5 ;  /* 0x0000008372277211 */ /* 0x000fea00028f0c6f */
[----:B--23--:R1:W2:Y:S08]  /*42e0*/  LD.E.128 R20, desc[UR4][R38.64] ;  /* 0x0000000426147980 */ /* 0x00c2b0000c101d00 */
        /* <DEDUP_REMOVED lines=45> */
.L_x_854:
[----:B------:R-:W-:Y:S05]  /*45c0*/  BSYNC B0 ;  /* 0x0000000000007941 */ /* 0x000fea0003800000 */
.L_x_853:
[----:B------:R-:W-:Y:S04]  /*45d0*/  BSSY B0, `(.L_x_855) ;  /* 0x0000033000007945 */ /* 0x000fe80003800000 */
[----:B------:R-:W-:Y:S05]  /*45e0*/  @P4 BRA `(.L_x_856) ;  /* 0x0000000000c44947 */ /* 0x000fea0003800000 */
        /* <DEDUP_REMOVED lines=49> */
.L_x_856:
[----:B------:R-:W-:Y:S05]  /*4900*/  BSYNC B0 ;  /* 0x0000000000007941 */ /* 0x000fea0003800000 */
.L_x_855:
        /* <DEDUP_REMOVED lines=50> */
.L_x_852:
[----:B------:R-:W-:Y:S05]  /*4c30*/  BSYNC B1 ;  /* 0x0000000000017941 */ /* 0x000fea0003800000 */
.L_x_851:
        /* <DEDUP_REMOVED lines=13> */
[----:B------:R-:W-:Y:S01]  /*4d10*/  ISETP.GE.AND P0, PT, R12, R17, PT ;  /* 0x000000110c00720c */ /* 0x000fe20003f06270 */
[----:B------:R-:W-:Y:S04]  /*4d20*/  IMAD.WIDE.U32 R36, R182, 0xc0, R130 ;  /* 0x000000c0b6247825 */ /* 0x000fe800078e0082 */
[----:B------:R-:W-:Y:S02]  /*4d30*/  IMAD R30, R183, 0xc0, RZ ;  /* 0x000000c0b71e7824 */ /* 0x000fe400078e02ff */
[----:B------:R-:W-:Y:S03]  /*4d40*/  IMAD.WIDE.U32 R42, R62, 0xc0, R136 ;  /* 0x000000c03e2a7825 */ /* 0x000fe600078e0088 */
[----:B------:R-:W-:Y:S03]  /*4d50*/  IADD3 R37, R37, R30, RZ ;  /* 0x0000001e25257210 */ /* 0x000fe60007ffe0ff */
[----:B------:R-:W5:Y:S06]  /*4d60*/  @!P0 LD.E.64 R32, desc[UR4][R34.64] ;  /* 0x0000000422208980 */ /* 0x000f6c000c101b00 */
[----:B-1234-:R1:W2:Y:S08]  /*4d70*/  LD.E.128 R20, desc[UR4][R36.64] ;  /* 0x0000000424147980 */ /* 0x01e2b0000c101d00 */
[----:B------:R-:W3:Y:S01]  /*4d80*/  @!P0 LD.E.64 R6, desc[UR4][R24.64] ;  /* 0x0000000418068980 */ /* 0x000ee2000c101b00 */
[----:B-1----:R-:W-:Y:S05]  /*4d90*/  IMAD R36, R63, 0xc0, RZ ;  /* 0x000000c03f247824 */ /* 0x002fea00078e02ff */
[----:B------:R-:W-:Y:S02]  /*4da0*/  IADD3 R43, R43, R36, RZ ;  /* 0x000000242b2b7210 */ /* 0x000fe40007ffe0ff */
[C---:B-----5:R-:W-:Y:S01]  /*4db0*/  @!P0 SHF.L.U32 R18, R33.reuse, 0x10, RZ ;  /* 0x0000001021128819 */ /* 0x060fe200000006ff */
[C---:B------:R-:W-:Y:S01]  /*4dc0*/  @!P0 IMAD.U32 R27, R32.reuse, 0x10000, RZ ;  /* 0x00010000201b8824 */ /* 0x040fe200078e00ff */
[----:B------:R-:W-:Y:S02]  /*4dd0*/  @!P0 LOP3.LUT R31, R32, 0xffff0000, RZ, 0xc0, !PT ;  /* 0xffff0000201f8812 */ /* 0x000fe400078ec0ff */
[----:B------:R-:W-:Y:S02]  /*4de0*/  @!P0 LOP3.LUT R33, R33, 0xffff0000, RZ, 0xc0, !PT ;  /* 0xffff000021218812 */ /* 0x000fe400078ec0ff */
[C---:B--2---:R-:W-:Y:S02]  /*4df0*/  @!P0 LOP3.LUT R19, R20.reuse, 0xffff0000, RZ, 0xc0, !PT ;  /* 0xffff000014138812 */ /* 0x044fe400078ec0ff */
[----:B------:R-:W-:Y:S02]  /*4e00*/  @!P0 SHF.L.U32 R29, R20, 0x10, RZ ;  /* 0x00000010141d8819 */ /* 0x000fe400000006ff */
[C---:B------:R-:W-:Y:S01]  /*4e10*/  @!P0 LOP3.LUT R16, R22.reuse, 0xffff0000, RZ, 0xc0, !PT ;  /* 0xffff000016108812 */ /* 0x040fe200078ec0ff */
[----:B------:R-:W-:Y:S01]  /*4e20*/  @!P0 FMUL.FTZ R37, R19, R27 ;  /* 0x0000001b13258220 */ /* 0x000fe20000410000 */
[----:B------:R-:W-:Y:S02]  /*4e30*/  @!P0 SHF.L.U32 R26, R22, 0x10, RZ ;  /* 0x00000010161a8819 */ /* 0x000fe400000006ff */
[----:B---3--:R-:W-:Y:S01]  /*4e40*/  @!P0 SHF.L.U32 R8, R6, 0x10, RZ ;  /* 0x0000001006088819 */ /* 0x008fe200000006ff */
        /* <DEDUP_REMOVED lines=9> */
[----:B------:R-:W-:Y:S01]  /*4ee0*/  @!P0 IMAD.U32 R27, R21, 0x10000, RZ ;  /* 0x00010000151b8824 */ /* 0x000fe200078e00ff */
[----:B------:R-:W-:Y:S01]  /*4ef0*/  @!P0 SHF.L.U32 R28, R23, 0x10, RZ ;  /* 0x00000010171c8819 */ /* 0x000fe200000006ff */
[C---:B------:R-:W-:Y:S01]  /*4f00*/  @!P0 FMUL.FTZ R2, R19.reuse, R6 ;  /* 0x0000000613028220 */ /* 0x040fe20000410000 */
[----:B------:R-:W-:Y:S01]  /*4f10*/  @!P0 F2FP.BF16.F32.PACK_AB R37, R0, R37 ;  /* 0x000000250025823e */ /* 0x000fe200000010ff */
[----:B------:R-:W-:Y:S01]  /*4f20*/  @!P0 FMUL.FTZ R3, R16, R5 ;  /* 0x0000000510038220 */ /* 0x000fe20000410000 */
[----:B------:R-:W-:Y:S01]  /*4f30*/  @!P0 FMUL.FTZ R39, R19, R31 ;  /* 0x0000001f13278220 */ /* 0x000fe20000410000 */
[C---:B------:R-:W-:Y:S01]  /*4f40*/  @!P0 FMUL.FTZ R41, R8.reuse, R33 ;  /* 0x0000002108298220 */ /* 0x040fe20000410000 */
[----:B------:R-:W-:Y:S01]  /*4f50*/  @!P0 FMUL.FTZ R4, R8, R7 ;  /* 0x0000000708048220 */ /* 0x000fe20000410000 */
[----:B------:R-:W-:Y:S01]  /*4f60*/  @!P0 FFMA.FTZ R2, R31, R27, R2 ;  /* 0x0000001b1f028223 */ /* 0x000fe20000010002 */
[----:B------:R-:W-:Y:S01]  /*4f70*/  @!P0 FFMA.FTZ R3, R18, R26, R3 ;  /* 0x0000001a12038223 */ /* 0x000fe20000010003 */
[----:B------:R-:W-:Y:S01]  /*4f80*/  @!P0 FFMA.FTZ R39, R27, R6, -R39 ;  /* 0x000000061b278223 */ /* 0x000fe20000010827 */
[----:B------:R-:W-:Y:S01]  /*4f90*/  @!P0 FFMA.FTZ R30, R26, R5, -R30 ;  /* 0x000000051a1e8223 */ /* 0x000fe2000001081e */
[----:B------:R-:W-:Y:S01]  /*4fa0*/  @!P0 FFMA.FTZ R41, R28, R7, -R41 ;  /* 0x000000071c298223 */ /* 0x000fe20000010829 */
[----:B------:R-:W-:Y:S01]  /*4fb0*/  @!P0 FFMA.FTZ R4, R33, R28, R4 ;  /* 0x0000001c21048223 */ /* 0x000fe20000010004 */
[----:B------:R-:W-:Y:S01]  /*4fc0*/  @!P0 IMAD.MOV.U32 R20, RZ, RZ, R37 ;  /* 0x000000ffff148224 */ /* 0x000fe200078e0025 */
[----:B------:R-:W-:Y:S02]  /*4fd0*/  @!P0 F2FP.BF16.F32.PACK_AB R38, R2, R39 ;  /* 0x000000270226823e */ /* 0x000fe400000010ff */
[----:B------:R-:W-:Y:S02]  /*4fe0*/  @!P0 F2FP.BF16.F32.PACK_AB R30, R3, R30 ;  /* 0x0000001e031e823e */ /* 0x000fe400000010ff */
[----:B------:R-:W-:Y:S02]  /*4ff0*/  @!P0 F2FP.BF16.F32.PACK_AB R41, R4, R41 ;  /* 0x000000290429823e */ /* 0x000fe400000010ff */
[----:B------:R-:W-:Y:S02]  /*5000*/  @!P0 MOV R21, R38 ;  /* 0x0000002600158202 */ /* 0x000fe40000000f00 */
[----:B------:R-:W-:Y:S02]  /*5010*/  @!P0 MOV R22, R30 ;  /* 0x0000001e00168202 */ /* 0x000fe40000000f00 */
[----:B------:R-:W-:Y:S05]  /*5020*/  @!P0 MOV R23, R41 ;  /* 0x0000002900178202 */ /* 0x000fea0000000f00 */
[----:B------:R1:W-:Y:S02]  /*5030*/  ST.E.128 desc[UR4][R42.64], R20 ;  /* 0x000000142a007985 */ /* 0x0003e4000c101d04 */
.L_x_860:
[----:B------:R-:W-:Y:S05]  /*5040*/  BSYNC B0 ;  /* 0x0000000000007941 */ /* 0x000fea0003800000 */
.L_x_859:
        /* <DEDUP_REMOVED lines=51> */
.L_x_862:
[----:B------:R-:W-:Y:S05]  /*5380*/  BSYNC B0 ;  /* 0x0000000000007941 */ /* 0x000fea0003800000 */
.L_x_861:
[----:B------:R-:W-:Y:S05]  /*5390*/  @P1 BRA `(.L_x_858) ;  /* 0x0000000000c41947 */ /* 0x000fea0003800000 */
[----:B------:R-:W-:Y:S02]  /*53a0*/  ISETP.GE.AND P0, PT, R116, R17, PT ;  /* 0x000000117400720c */ /* 0x000fe40003f06270 */
[C---:B------:R-:W-:Y:S04]  /*53b0*/  LEA R36, P1, R122.reuse, R130, 0x1 ;  /* 0x000000827a247211 */ /* 0x040fe800078208ff */
[----:B------:R-:W-:Y:S05]  /*53c0*/  LEA.HI.X R37, R122, R131, R115, 0x1, P1 ;  /* 0x000000837a257211 */ /* 0x000fea00008f0c73 */
[----:B------:R5:W1:Y:S08]  /*53d0*/  LD.E.128 R16, desc[UR4][R36.64] ;  /* 0x0000000424107980 */ /* 0x000a70000c101d00 */
[----:B------:R-:W2:Y:S06]  /*53e0*/  @!P0 LD.E.64 R34, desc[UR4][R34.64+0x40] ;  /* 0x0000400422228980 */ /* 0x000eac000c101b00 */
[----:B------:R-:W2:Y:S01]  /*53f0*/  @!P0 LD.E.64 R6, desc[UR4][R24.64+0x40] ;  /* 0x0000400418068980 */ /* 0x000ea2000c101b00 */
[----:B-----5:R-:W-:Y:S02]  /*5400*/  LEA R36, P1, R88, R136, 0x1 ;  /* 0x0000008858247211 */ /* 0x020fe400078208ff */
[C---:B-1234-:R-:W-:Y:S01]  /*5410*/  @!P0 LOP3.LUT R21, R16.reuse, 0xffff0000, RZ, 0xc0, !PT ;  /* 0xffff000010158812 */ /* 0x05efe200078ec0ff */
[----:B------:R-:W-:Y:S01]  /*5420*/  @!P0 IMAD.U32 R28, R19, 0x10000, RZ ;  /* 0x00010000131c8824 */ /* 0x000fe200078e00ff */
[----:B------:R-:W-:Y:S02]  /*5430*/  @!P0 SHF.L.U32 R27, R16, 0x10, RZ ;  /* 0x00000010101b8819 */ /* 0x000fe400000006ff */
[C---:B------:R-:W-:Y:S02]  /*5440*/  @!P0 LOP3.LUT R20, R18.reuse, 0xffff0000, RZ, 0xc0, !PT ;  /* 0xffff000012148812 */ /* 0x040fe400078ec0ff */
[----:B------:R-:W-:Y:S02]  /*5450*/  @!P0 SHF.L.U32 R26, R18, 0x10, RZ ;  /* 0x00000010121a8819 */ /* 0x000fe400000006ff */
[C---:B------:R-:W-:Y:S01]  /*5460*/  @!P0 SHF.L.U32 R23, R34.reuse, 0x10, RZ ;  /* 0x0000001022178819 */ /* 0x040fe200000006ff */
[C---:B------:R-:W-:Y:S01]  /*5470*/  @!P0 IMAD.U32 R22, R35.reuse, 0x10000, RZ ;  /* 0x0001000023168824 */ /* 0x040fe200078e00ff */
[----:B------:R-:W-:Y:S02]  /*5480*/  @!P0 LOP3.LUT R29, R34, 0xffff0000, RZ, 0xc0, !PT ;  /* 0xffff0000221d8812 */ /* 0x000fe400078ec0ff */
[----:B------:R-:W-:Y:S01]  /*5490*/  @!P0 LOP3.LUT R31, R35, 0xffff0000, RZ, 0xc0, !PT ;  /* 0xffff0000231f8812 */ /* 0x000fe200078ec0ff */
[----:B------:R-:W-:Y:S01]  /*54a0*/  @!P0 FMUL.FTZ R33, R21, R23 ;  /* 0x0000001715218220 */ /* 0x000fe20000410000 */
[C---:B------:R-:W-:Y:S01]  /*54b0*/  @!P0 IMAD.U32 R8, R6.reuse, 0x10000, RZ ;  /* 0x0001000006088824 */ /* 0x040fe200078e00ff */
        /* <DEDUP_REMOVED lines=31> */
.L_x_858:
[----:B------:R-:W-:Y:S05]  /*56b0*/  BSYNC B1 ;  /* 0x0000000000017941 */ /* 0x000fea0003800000 */
.L_x_857:
[----:B------:R-:W2:Y:S02]  /*56c0*/  LD.E R3, desc[UR4][R118.64+0xd0] ;  /* 0x0000d00476037980 */ /* 0x000ea4000c101900 */
[----:B--2---:R-:W-:Y:S05]  /*56d0*/  IMAD.U32 R3, R3, -0x40, RZ ;  /* 0xffffffc003037824 */ /* 0x004fea00078e00ff */
[C---:B------:R-:W-:Y:S02]  /*56e0*/  LEA R14, P1, R3.reuse, R14, 0x1 ;  /* 0x0000000e030e7211 */ /* 0x040fe400078208ff */
[C---:B------:R-:W-:Y:S02]  /*56f0*/  LEA R52, P0, R3.reuse, R52, 0x1 ;  /* 0x0000003403347211 */ /* 0x040fe400078008ff */
[C---:B------:R-:W-:Y:S02]  /*5700*/  LEA.HI.X.SX32 R15, R3.reuse, R15, 0x1, P1 ;  /* 0x0000000f030f7211 */ /* 0x040fe400008f0eff */
[----:B------:R-:W-:Y:S01]  /*5710*/  LEA.HI.X.SX32 R53, R3, R53, 0x1, P0 ;  /* 0x0000003503357211 */ /* 0x000fe200000f0eff */
[----:B------:R-:W-:Y:S05]  /*5720*/  BRA `(.L_x_863) ;  /* 0x0000004c00687947 */ /* 0x000fea0003800000 */
.L_x_838:
[----:B------:R-:W-:Y:S04]  /*5730*/  BSSY B2, `(.L_x_864) ;  /* 0x000010e000027945 */ /* 0x000fe80003800000 */
[----:B------:R-:W-:Y:S05]  /*5740*/  @!P6 BRA `(.L_x_865) ;  /* 0x000000100030e947 */ /* 0x000fea0003800000 */
[----:B-----5:R-:W-:Y:S01]  /*5750*/  ISETP.GE.AND P0, PT, R12, R129, PT ;  /* 0x000000810c00720c */ /* 0x020fe20003f06270 */
[----:B------:R-:W-:Y:S11]  /*5760*/  BSSY B1, `(.L_x_866) ;  /* 0x0000058000017945 */ /* 0x000ff60003800000 */
[----:B------:R-:W-:Y:S01]  /*5770*/  @!UPT UIADD3 URZ, URZ, URZ, URZ ;  /* 0x0000003f3f3ff290 */ /* 0x000fe2000fffe03f */
[----:B------:R-:W-:Y:S05]  /*5780*/  @P0 BRA `(.L_x_867) ;  /* 0x0000000400540947 */ /* 0x000fea0003800000 */
[----:B------:R1:W5:Y:S01]  /*5790*/  LD.E.128 R44, desc[UR4][R130.64] ;  /* 0x00000004822c7980 */ /* 0x000362000c101d00 */
[----:B------:R-:W-:Y:S01]  /*57a0*/  ISETP.GE.AND P0, PT, R12, R17, PT ;  /* 0x000000110c00720c */ /* 0x000fe20003f06270 */
[----:B------:R-:W-:Y:S11]  /*57b0*/  BSSY B0, `(.L_x_868) ;  /* 0x0000051000007945 */ /* 0x000ff60003800000 */
[----:B------:R-:W-:Y:S01]  /*57c0*/  @!UPT UIADD3 URZ, URZ, URZ, URZ ;  /* 0x0000003f3f3ff290 */ /* 0x000fe2000fffe03f */
[----:B------:R-:W-:Y:S05]  /*57d0*/  @P0 BRA `(.L_x_869) ;  /* 0x0000000400380947 */ /* 0x000fea0003800000 */
[----:B------:R-:W-:Y:S01]  /*57e0*/  LEA.HI R191, R17, R17, RZ, 0x1 ;  /* 0x0000001111bf7211 */ /* 0x000fe200078f08ff */
[----:B------:R-:W-:Y:S01]  /*57f0*/  IMAD.MOV.U32 R185, RZ, RZ, RZ ;  /* 0x000000ffffb97224 */ /* 0x000fe200078e00ff */
[C---:B-----5:R-:W-:Y:S01]  /*5800*/  LOP3.LUT R37, R44.reuse, 0xffff0000, RZ, 0xc0, !PT ;  /* 0xffff00002c257812 */ /* 0x060fe200078ec0ff */
[----:B------:R-:W-:Y:S01]  /*5810*/  IMAD.U32 R35, R44, 0x10000, RZ ;  /* 0x000100002c237824 */ /* 0x000fe200078e00ff */
[----:B------:R-:W-:Y:S01]  /*5820*/  SHF.R.S32.HI R191, RZ, 0x1, R191 ;  /* 0x00000001ffbf7819 */ /* 0x000fe200000114bf */
[----:B------:R-:W-:Y:S01]  /*5830*/  IMAD.U32 R42, R46, 0x10000, RZ ;  /* 0x000100002e2a7824 */ /* 0x000fe200078e00ff */
[C---:B------:R-:W-:Y:S02]  /*5840*/  SHF.L.U32 R38, R45.reuse, 0x10, RZ ;  /* 0x000000102d267819 */ /* 0x040fe400000006ff */
[-C--:B------:R-:W-:Y:S02]  /*5850*/  ISETP.GE.AND P5, PT, R12, R191.reuse, PT ;  /* 0x000000bf0c00720c */ /* 0x080fe40003fa6270 */
[----:B------:R-:W-:Y:S02]  /*5860*/  MOV R189, R191 ;  /* 0x000000bf00bd7202 */ /* 0x000fe40000000f00 */
[----:B------:R-:W-:Y:S02]  /*5870*/  LOP3.LUT R41, R45, 0xffff0000, RZ, 0xc0, !PT ;  /* 0xffff00002d297812 */ /* 0x000fe400078ec0ff */
[----:B------:R-:W-:Y:S02]  /*5880*/  LOP3.LUT R45, R46, 0xffff0000, RZ, 0xc0, !PT ;  /* 0xffff00002e2d7812 */ /* 0x000fe400078ec0ff */
[C---:B------:R-:W-:Y:S02]  /*5890*/  SHF.L.U32 R46, R47.reuse, 0x10, RZ ;  /* 0x000000102f2e7819 */ /* 0x040fe400000006ff */
[----:B------:R-:W-:Y:S03]  /*58a0*/  LOP3.LUT R49, R47, 0xffff0000, RZ, 0xc0, !PT ;  /* 0xffff00002f317812 */ /* 0x000fe600078ec0ff */
[--C-:B------:R-:W-:Y:S02]  /*58b0*/  @P5 IMAD.MOV R185, RZ, RZ, -R191.reuse ;  /* 0x000000ffffb95224 */ /* 0x100fe400078e0abf */
[----:B------:R-:W-:Y:S03]  /*58c0*/  @P5 IMAD.MOV R189, RZ, RZ, -R191 ;  /* 0x000000ffffbd5224 */ /* 0x000fe600078e0abf */
[C---:B------:R-:W-:Y:S04]  /*58d0*/  LEA R186, P0, R185.reuse, R132, 0x1 ;  /* 0x00000084b9ba7211 */ /* 0x040fe800078008ff */
[----:B------:R-:W-:Y:S02]  /*58e0*/  LEA.HI.X.SX32 R187, R185, R133, 0x1, P0 ;  /* 0x00000085b9bb7211 */ /* 0x000fe400000f0eff */
[C---:B------:R-:W-:Y:S04]  /*58f0*/  LEA R18, P0, R189.reuse, R130, 0x1 ;  /* 0x00000082bd127211 */ /* 0x040fe800078008ff */
[----:B------:R-:W-:Y:S01]  /*5900*/  LEA.HI.X.SX32 R19, R189, R131, 0x1, P0 ;  /* 0x00000083bd137211 */ /* 0x000fe200000f0eff */
[----:B------:R-:W-:Y:S01]  /*5910*/  IMAD.MOV.U32 R189, RZ, RZ, RZ ;  /* 0x000000ffffbd7224 */ /* 0x000fe200078e00ff */
[----:B------:R-:W-:Y:S01]  /*5920*/  @P5 IADD3 R189, -R191, RZ, RZ ;  /* 0x000000ffbfbd5210 */ /* 0x000fe20007ffe1ff */
[----:B------:R-:W2:Y:S03]  /*5930*/  LD.E.128 R184, desc[UR4][R186.64] ;  /* 0x00000004bab87980 */ /* 0x000ea6000c101d00 */
[C---:B------:R-:W-:Y:S04]  /*5940*/  LEA R54, P0, R189.reuse, R134, 0x1 ;  /* 0x00000086bd367211 */ /* 0x040fe800078008ff */
[----:B------:R-:W-:Y:S01]  /*5950*/  LEA.HI.X.SX32 R55, R189, R135, 0x1, P0 ;  /* 0x00000087bd377211 */ /* 0x000fe200000f0eff */
[----:B------:R3:W4:Y:S08]  /*5960*/  LD.E.128 R20, desc[UR4][R18.64] ;  /* 0x0000000412147980 */ /* 0x000730000c101d00 */
[----:B------:R-:W4:Y:S01]  /*5970*/  LD.E.128 R56, desc[UR4][R54.64] ;  /* 0x0000000436387980 */ /* 0x000f22000c101d00 */
[C---:B--2---:R-:W-:Y:S01]  /*5980*/  LOP3.LUT R28, R184.reuse, 0xffff0000, RZ, 0xc0, !PT ;  /* 0xffff0000b81c7812 */ /* 0x044fe200078ec0ff */
[----:B------:R-:W-:Y:S01]  /*5990*/  IMAD.U32 R32, R184, 0x10000, RZ ;  /* 0x00010000b8207824 */ /* 0x000fe200078e00ff */
[C---:B------:R-:W-:Y:S01]  /*59a0*/  SHF.L.U32 R26, R185.reuse, 0x10, RZ ;  /* 0x00000010b91a7819 */ /* 0x040fe200000006ff */
[----:B------:R-:W-:Y:S01]  /*59b0*/  IMAD.U32 R24, R186, 0x10000, RZ ;  /* 0x00010000ba187824 */ /* 0x000fe200078e00ff */
[----:B------:R-:W-:Y:S01]  /*59c0*/  LOP3.LUT R25, R185, 0xffff0000, RZ, 0xc0, !PT ;  /* 0xffff0000b9197812 */ /* 0x000fe200078ec0ff */
[----:B------:R-:W-:Y:S01]  /*59d0*/  @!P5 FADD.FTZ R32, -R32, -RZ ;  /* 0x800000ff2020d221 */ /* 0x000fe20000010100 */
[----:B---3--:R-:W-:Y:S01]  /*59e0*/  LOP3.LUT R19, R186, 0xffff0000, RZ, 0xc0, !PT ;  /* 0xffff0000ba137812 */ /* 0x008fe200078ec0ff */
[----:B------:R-:W-:Y:S01]  /*59f0*/  @!P5 FADD.FTZ R28, -R28, -RZ ;  /* 0x800000ff1c1cd221 */ /* 0x000fe20000010100 */
[C---:B----4-:R-:W-:Y:S01]  /*5a00*/  LOP3.LUT R31, R20.reuse, 0xffff0000, RZ, 0xc0, !PT ;  /* 0xffff0000141f7812 */ /* 0x050fe200078ec0ff */
[----:B------:R-:W-:Y:S01]  /*5a10*/  IMAD.U32 R33, R20, 0x10000, RZ ;  /* 0x0001000014217824 */ /* 0x000fe200078e00ff */
[----:B------:R-:W-:Y:S01]  /*5a20*/  SHF.L.U32 R18, R187, 0x10, RZ ;  /* 0x00000010bb127819 */ /* 0x000fe200000006ff */
[----:B------:R-:W-:Y:S01]  /*5a30*/  @!P5 FADD.FTZ R26, -R26, -RZ ;  /* 0x800000ff1a1ad221 */ /* 0x000fe20000010100 */
[----:B------:R-:W-:Y:S01]  /*5a40*/  SHF.L.U32 R29, R21, 0x10, RZ ;  /* 0x00000010151d7819 */ /* 0x000fe200000006ff */
[----:B------:R-:W-:Y:S01]  /*5a50*/  @!P5 FADD.FTZ R25, -R25, -RZ ;  /* 0x800000ff1919d221 */ /* 0x000fe20000010100 */
[----:B------:R-:W-:Y:S01]  /*5a60*/  LOP3.LUT R16, R187, 0xffff0000, RZ, 0xc0, !PT ;  /* 0xffff0000bb107812 */ /* 0x000fe200078ec0ff */
[C---:B------:R-:W-:Y:S01]  /*5a70*/  IMAD.U32 R27, R22.reuse, 0x10000, RZ ;  /* 0x00010000161b7824 */ /* 0x040fe200078e00ff */
[----:B------:R-:W-:Y:S01]  /*5a80*/  LOP3.LUT R30, R21, 0xffff0000, RZ, 0xc0, !PT ;  /* 0xffff0000151e7812 */ /* 0x000fe200078ec0ff */
[----:B------:R-:W-:Y:S01]  /*5a90*/  FMUL.FTZ R0, R33, R32 ;  /* 0x0000002021007220 */ /* 0x000fe20000410000 */
[----:B------:R-:W-:Y:S01]  /*5aa0*/  LOP3.LUT R20, R22, 0xffff0000, RZ, 0xc0, !PT ;  /* 0xffff000016147812 */ /* 0x000fe200078ec0ff */
[----:B------:R-:W-:Y:S01]  /*5ab0*/  @!P5 FADD.FTZ R24, -R24, -RZ ;  /* 0x800000ff1818d221 */ /* 0x000fe20000010100 */
[C---:B------:R-:W-:Y:S01]  /*5ac0*/  LOP3.LUT R36, R56.reuse, 0xffff0000, RZ, 0xc0, !PT ;  /* 0xffff000038247812 */ /* 0x040fe200078ec0ff */
[----:B------:R-:W-:Y:S01]  /*5ad0*/  IMAD.U32 R34, R56, 0x10000, RZ ;  /* 0x0001000038227824 */ /* 0x000fe200078e00ff */
[----:B------:R-:W-:Y:S01]  /*5ae0*/  SHF.L.U32 R21, R23, 0x10, RZ ;  /* 0x0000001017157819 */ /* 0x000fe200000006ff */
[----:B------:R-:W-:Y:S01]  /*5af0*/  FMUL.FTZ R2, R31, R28 ;  /* 0x0000001c1f027220 */ /* 0x000fe20000410000 */
[----:B------:R-:W-:Y:S01]  /*5b00*/  SHF.L.U32 R39, R57, 0x10, RZ ;  /* 0x0000001039277819 */ /* 0x000fe200000006ff */
[----:B------:R-:W-:Y:S01]  /*5b10*/  @!P5 FADD.FTZ R19, -R19, -RZ ;  /* 0x800000ff1313d221 */ /* 0x000fe20000010100 */
[----:B------:R-:W-:Y:S01]  /*5b20*/  LOP3.LUT R23, R23, 0xffff0000, RZ, 0xc0, !PT ;  /* 0xffff000017177812 */ /* 0x000fe200078ec0ff */
[----:B------:R-:W-:Y:S01]  /*5b30*/  FMUL.FTZ R3, R29, R26 ;  /* 0x0000001a1d037220 */ /* 0x000fe20000410000 */
[----:B------:R-:W-:Y:S01]  /*5b40*/  LOP3.LUT R40, R57, 0xffff0000, RZ, 0xc0, !PT ;  /* 0xffff000039287812 */ /* 0x000fe200078ec0ff */
[----:B------:R-:W-:Y:S01]  /*5b50*/  @!P5 FADD.FTZ R18, -R18, -RZ ;  /* 0x800000ff1212d221 */ /* 0x000fe20000010100 */
[----:B------:R-:W-:Y:S01]  /*5b60*/  FMUL.FTZ R4, R30, R25 ;  /* 0x000000191e047220 */ /* 0x000fe20000410000 */
[----:B------:R-:W-:Y:S01]  /*5b70*/  LOP3.LUT R44, R58, 0xffff0000, RZ, 0xc0, !PT ;  /* 0xffff00003a2c7812 */ /* 0x000fe200078ec0ff */
[----:B------:R-:W-:Y:S01]  /*5b80*/  @!P5 FADD.FTZ R16, -R16, -RZ ;  /* 0x800000ff1010d221 */ /* 0x000fe20000010100 */
[----:B------:R-:W-:Y:S01]  /*5b90*/  FMUL.FTZ R5, R27, R24 ;  /* 0x000000181b057220 */ /* 0x000fe20000410000 */
[----:B------:R-:W-:Y:S01]  /*5ba0*/  SHF.L.U32 R47, R59, 0x10, RZ ;  /* 0x000000103b2f7819 */ /* 0x000fe200000006ff */
[----:B------:R-:W-:Y:S02]  /*5bb0*/  IMAD.U32 R43, R58, 0x10000, RZ ;  /* 0x000100003a2b7824 */ /* 0x000fe400078e00ff */
[----:B------:R-:W-:Y:S01]  /*5bc0*/  FFMA.FTZ R0, R35, R34, R0 ;  /* 0x0000002223007223 */ /* 0x000fe20000010000 */
[----:B------:R-:W-:Y:S01]  /*5bd0*/  FMUL.FTZ R6, R20, R19 ;  /* 0x0000001314067220 */ /* 0x000fe20000410000 */
[----:B------:R-:W-:Y:S01]  /*5be0*/  LOP3.LUT R48, R59, 0xffff0000, RZ, 0xc0, !PT ;  /* 0xffff00003b307812 */ /* 0x000fe200078ec0ff */
[----:B------:R-:W-:Y:S01]  /*5bf0*/  FFMA.FTZ R2, R37, R36, R2 ;  /* 0x0000002425027223 */ /* 0x000fe20000010002 */
[----:B------:R-:W-:Y:S01]  /*5c00*/  FMUL.FTZ R7, R21, R18 ;  /* 0x0000001215077220 */ /* 0x000fe20000410000 */
[----:B------:R-:W-:Y:S01]  /*5c10*/  FFMA.FTZ R3, R38, R39, R3 ;  /* 0x0000002726037223 */ /* 0x000fe20000010003 */
[----:B------:R-:W-:Y:S01]  /*5c20*/  FMUL.FTZ R8, R23, R16 ;  /* 0x0000001017087220 */ /* 0x000fe20000410000 */
[----:B------:R-:W-:Y:S01]  /*5c30*/  FFMA.FTZ R4, R41, R40, R4 ;  /* 0x0000002829047223 */ /* 0x000fe20000010004 */
[----:B------:R-:W-:Y:S01]  /*5c40*/  FFMA.FTZ R5, R42, R43, R5 ;  /* 0x0000002b2a057223 */ /* 0x000fe20000010005 */
[----:B------:R-:W-:Y:S01]  /*5c50*/  FFMA.FTZ R6, R45, R44, R6 ;  /* 0x0000002c2d067223 */ /* 0x000fe20000010006 */
[----:B------:R-:W-:Y:S01]  /*5c60*/  F2FP.BF16.F32.PACK_AB R44, R2, R0 ;  /* 0x00000000022c723e */ /* 0x000fe200000010ff */
[----:B------:R-:W-:Y:S01]  /*5c70*/  FFMA.FTZ R7, R46, R47, R7 ;  /* 0x0000002f2e077223 */ /* 0x000fe20000010007 */
[----:B------:R-:W-:Y:S01]  /*5c80*/  F2FP.BF16.F32.PACK_AB R45, R4, R3 ;  /* 0x00000003042d723e */ /* 0x000fe200000010ff */
[----:B------:R-:W-:Y:S01]  /*5c90*/  FFMA.FTZ R8, R49, R48, R8 ;  /* 0x0000003031087223 */ /* 0x000fe20000010008 */
[----:B------:R-:W-:Y:S04]  /*5ca0*/  F2FP.BF16.F32.PACK_AB R46, R6, R5 ;  /* 0x00000005062e723e */ /* 0x000fe800000010ff */
[----:B------:R-:W-:Y:S02]  /*5cb0*/  F2FP.BF16.F32.PACK_AB R47, R8, R7 ;  /* 0x00000007082f723e */ /* 0x000fe400000010ff */
.L_x_869:
[----:B------:R-:W-:Y:S05]  /*5cc0*/  BSYNC B0 ;  /* 0x0000000000007941 */ /* 0x000fea0003800000 */
.L_x_868:
[----:B-----5:R2:W-:Y:S02]  /*5cd0*/  ST.E.128 desc[UR4][R136.64], R44 ;  /* 0x0000002c88007985 */ /* 0x0205e4000c101d04 */
.L_x_867:
[----:B------:R-:W-:Y:S05]  /*5ce0*/  BSYNC B1 ;  /* 0x0000000000017941 */ /* 0x000fea0003800000 */
.L_x_866:
[----:B------:R-:W-:Y:S01]  /*5cf0*/  ISETP.GE.AND P0, PT, R117, R129, PT ;  /* 0x000000817500720c */ /* 0x000fe20003f06270 */
[----:B------:R-:W-:Y:S11]  /*5d00*/  BSSY B1, `(.L_x_870) ;  /* 0x0000058000017945 */ /* 0x000ff60003800000 */
[----:B------:R-:W-:Y:S01]  /*5d10*/  @!UPT UIADD3 URZ, URZ, URZ, URZ ;  /* 0x0000003f3f3ff290 */ /* 0x000fe2000fffe03f */
[----:B------:R-:W-:Y:S05]  /*5d20*/  @P0 BRA `(.L_x_871) ;  /* 0x0000000400540947 */ /* 0x000fea0003800000 */
[----:B--2---:R2:W5:Y:S01]  /*5d30*/  LD.E.128 R44, desc[UR4][R130.64+0x40] ;  /* 0x00004004822c7980 */ /* 0x004562000c101d00 */
        /* <DEDUP_REMOVED lines=9> */
[C---:B------:R-:W-:Y:S01]  /*5dd0*/  IMAD.U32 R42, R46.reuse, 0x10000, RZ ;  /* 0x000100002e2a7824 */ /* 0x040fe200078e00ff */
[----:B------:R-:W-:Y:S02]  /*5de0*/  SHF.L.U32 R38, R45, 0x10, RZ ;  /* 0x000000102d267819 */ /* 0x000fe400000006ff */
        /* <DEDUP_REMOVED lines=14> */
[----:B------:R-:W3:Y:S03]  /*5ed0*/  LD.E.128 R184, desc[UR4][R186.64+0x40] ;  /* 0x00004004bab87980 */ /* 0x000ee6000c101d00 */
[C---:B------:R-:W-:Y:S04]  /*5ee0*/  LEA R54, P0, R189.reuse, R134, 0x1 ;  /* 0x00000086bd367211 */ /* 0x040fe800078008ff */
[----:B------:R-:W-:Y:S01]  /*5ef0*/  LEA.HI.X.SX32 R55, R189, R135, 0x1, P0 ;  /* 0x00000087bd377211 */ /* 0x000fe200000f0eff */
[----:B------:R4:W2:Y:S08]  /*5f00*/  LD.E.128 R20, desc[UR4][R18.64+0x40] ;  /* 0x0000400412147980 */ /* 0x0008b0000c101d00 */
[----:B------:R-:W2:Y:S01]  /*5f10*/  LD.E.128 R56, desc[UR4][R54.64+0x40] ;  /* 0x0000400436387980 */ /* 0x000ea2000c101d00 */
[C---:B---3--:R-:W-:Y:S01]  /*5f20*/  LOP3.LUT R28, R184.reuse, 0xffff0000, RZ, 0xc0, !PT ;  /* 0xffff0000b81c7812 */ /* 0x048fe200078ec0ff */
[----:B------:R-:W-:Y:S01]  /*5f30*/  IMAD.U32 R32, R184, 0x10000, RZ ;  /* 0x00010000b8207824 */ /* 0x000fe200078e00ff */
[C---:B------:R-:W-:Y:S01]  /*5f40*/  SHF.L.U32 R26, R185.reuse, 0x10, RZ ;  /* 0x00000010b91a7819 */ /* 0x040fe200000006ff */
[----:B------:R-:W-:Y:S01]  /*5f50*/  IMAD.U32 R24, R186, 0x10000, RZ ;  /* 0x00010000ba187824 */ /* 0x000fe200078e00ff */
[----:B------:R-:W-:Y:S01]  /*5f60*/  LOP3.LUT R25, R185, 0xffff0000, RZ, 0xc0, !PT ;  /* 0xffff0000b9197812 */ /* 0x000fe200078ec0ff */
[----:B------:R-:W-:Y:S01]  /*5f70*/  @!P5 FADD.FTZ R32, -R32, -RZ ;  /* 0x800000ff2020d221 */ /* 0x000fe20000010100 */
[----:B----4-:R-:W-:Y:S01]  /*5f80*/  LOP3.LUT R19, R186, 0xffff0000, RZ, 0xc0, !PT ;  /* 0xffff0000ba137812 */ /* 0x010fe200078ec0ff */
[----:B------:R-:W-:Y:S01]  /*5f90*/  @!P5 FADD.FTZ R28, -R28, -RZ ;  /* 0x800000ff1c1cd221 */ /* 0x000fe20000010100 */
[C---:B--2---:R-:W-:Y:S01]  /*5fa0*/  LOP3.LUT R31, R20.reuse, 0xffff0000, RZ, 0xc0, !PT ;  /* 0xffff0000141f7812 */ /* 0x044fe200078ec0ff */
        /* <DEDUP_REMOVED lines=43> */
.L_x_873:
[----:B------:R-:W-:Y:S05]  /*6260*/  BSYNC B0 ;  /* 0x0000000000007941 */ /* 0x000fea0003800000 */
.L_x_872:
[----:B-----5:R3:W-:Y:S02]  /*6270*/  ST.E.128 desc[UR4][R136.64+0x40], R44 ;  /* 0x0000402c88007985 */ /* 0x0207e4000c101d04 */
.L_x_871:
[----:B------:R-:W-:Y:S05]  /*6280*/  BSYNC B1 ;  /* 0x0000000000017941 */ /* 0x000fea0003800000 */
.L_x_870:
[----:B------:R-:W-:Y:S11]  /*6290*/  ISETP.GE.AND P0, PT, R116, R129, PT ;  /* 0x000000817400720c */ /* 0x000ff60003f06270 */
[----:B------:R-:W-:Y:S02]  /*62a0*/  @!UPT UIADD3 URZ, URZ, URZ, URZ ;  /* 0x0000003f3f3ff290 */ /* 0x000fe4000fffe03f */
[----:B------:R-:W-:Y:S05]  /*62b0*/  @P0 BRA `(.L_x_865) ;  /* 0x0000000400540947 */ /* 0x000fea0003800000 */
[----:B--23--:R2:W5:Y:S01]  /*62c0*/  LD.E.128 R44, desc[UR4][R130.64+0x80] ;  /* 0x00008004822c7980 */ /* 0x00c562000c101d00 */
        /* <DEDUP_REMOVED lines=82> */
.L_x_875:
[----:B------:R-:W-:Y:S05]  /*67f0*/  BSYNC B0 ;  /* 0x0000000000007941 */ /* 0x000fea0003800000 */
.L_x_874:
[----:B-----5:R4:W-:Y:S02]  /*6800*/  ST.E.128 desc[UR4][R136.64+0x80], R44 ;  /* 0x0000802c88007985 */ /* 0x0209e4000c101d04 */
.L_x_865:
[----:B------:R-:W-:Y:S05]  /*6810*/  BSYNC B2 ;  /* 0x0000000000027941 */ /* 0x000fea0003800000 */
.L_x_864:
[----:B------:R-:W-:Y:S04]  /*6820*/  BSSY B2, `(.L_x_876) ;  /* 0x0000123000027945 */ /* 0x000fe80003800000 */
[----:B------:R-:W-:Y:S05]  /*6830*/  @!P4 BRA `(.L_x_877) ;  /* 0x000000100084c947 */ /* 0x000fea0003800000 */
[----:B-----5:R-:W-:Y:S01]  /*6840*/  ISETP.GE.AND P0, PT, R12, R129, PT ;  /* 0x000000810c00720c */ /* 0x020fe20003f06270 */
[----:B------:R-:W-:Y:S11]  /*6850*/  BSSY B1, `(.L_x_878) ;  /* 0x000005f000017945 */ /* 0x000ff60003800000 */
[----:B------:R-:W-:Y:S01]  /*6860*/  @!UPT UIADD3 URZ, URZ, URZ, URZ ;  /* 0x0000003f3f3ff290 */ /* 0x000fe2000fffe03f */
[----:B------:R-:W-:Y:S05]  /*6870*/  @P0 BRA `(.L_x_879) ;  /* 0x0000000400700947 */ /* 0x000fea0003800000 */
[----:B------:R-:W-:Y:S01]  /*6880*/  LEA R188, P0, R104, R130, 0x1 ;  /* 0x0000008268bc7211 */ /* 0x000fe200078008ff */
[----:B------:R-:W-:Y:S01]  /*6890*/  BSSY B0, `(.L_x_880) ;  /* 0x0000059000007945 */ /* 0x000fe20003800000 */
[----:B------:R-:W-:Y:S02]  /*68a0*/  ISETP.GE.AND P4, PT, R12, R17, PT ;  /* 0x000000110c00720c */ /* 0x000fe40003f86270 */
[----:B------:R-:W-:Y:S02]  /*68b0*/  LEA.HI.X R189, R104, R131, R101, 0x1, P0 ;  /* 0x0000008368bd7211 */ /* 0x000fe400000f0c65 */
[C---:B------:R-:W-:Y:S03]  /*68c0*/  LEA R54, P0, R196.reuse, R136, 0x1 ;  /* 0x00000088c4367211 */ /* 0x040fe600078008ff */
[----:B--234-:R2:W5:Y:S01]  /*68d0*/  LD.E.128 R44, desc[UR4][R188.64] ;  /* 0x00000004bc2c7980 */ /* 0x01c562000c101d00 */
[----:B------:R-:W-:Y:S05]  /*68e0*/  LEA.HI.X R55, R196, R137, R197, 0x1, P0 ;  /* 0x00000089c4377211 */ /* 0x000fea00000f0cc5 */
[----:B------:R-:W-:Y:S05]  /*68f0*/  @P4 BRA `(.L_x_881) ;  /* 0x0000000400484947 */ /* 0x000fea0003800000 */
[----:B------:R-:W-:Y:S01]  /*6900*/  LEA.HI R49, R17, R17, RZ, 0x1 ;  /* 0x0000001111317211 */ /* 0x000fe200078f08ff */
[----:B------:R-:W-:Y:S01]  /*6910*/  IMAD.MOV.U32 R187, RZ, RZ, RZ ;  /* 0x000000ffffbb7224 */ /* 0x000fe200078e00ff */
[C---:B-----5:R-:W-:Y:S01]  /*6920*/  LOP3.LUT R37, R44.reuse, 0xffff0000, RZ, 0xc0, !PT ;  /* 0xffff00002c257812 */ /* 0x060fe200078ec0ff */
[----:B------:R-:W-:Y:S01]  /*6930*/  IMAD.U32 R35, R44, 0x10000, RZ ;  /* 0x000100002c237824 */ /* 0x000fe200078e00ff */
[----:B------:R-:W-:Y:S01]  /*6940*/  SHF.R.S32.HI R49, RZ, 0x1, R49 ;  /* 0x00000001ff317819 */ /* 0x000fe20000011431 */
[C---:B------:R-:W-:Y:S01]  /*6950*/  IMAD.U32 R36, R45.reuse, 0x10000, RZ ;  /* 0x000100002d247824 */ /* 0x040fe200078e00ff */
[----:B------:R-:W-:Y:S02]  /*6960*/  LOP3.LUT R39, R45, 0xffff0000, RZ, 0xc0, !PT ;  /* 0xffff00002d277812 */ /* 0x000fe400078ec0ff */
[----:B------:R-:W-:Y:S01]  /*6970*/  ISETP.GE.AND P4, PT, R12, R49, PT ;  /* 0x000000310c00720c */ /* 0x000fe20003f86270 */
[--C-:B------:R-:W-:Y:S01]  /*6980*/  IMAD.MOV.U32 R184, RZ, RZ, R49.reuse ;  /* 0x000000ffffb87224 */ /* 0x100fe200078e0031 */
[C---:B------:R-:W-:Y:S02]  /*6990*/  SHF.L.U32 R42, R46.reuse, 0x10, RZ ;  /* 0x000000102e2a7819 */ /* 0x040fe400000006ff */
[----:B------:R-:W-:Y:S01]  /*69a0*/  LOP3.LUT R43, R46, 0xffff0000, RZ, 0xc0, !PT ;  /* 0xffff00002e2b7812 */ /* 0x000fe200078ec0ff */
[C---:B------:R-:W-:Y:S01]  /*69b0*/  IMAD.U32 R46, R47.reuse, 0x10000, RZ ;  /* 0x000100002f2e7824 */ /* 0x040fe200078e00ff */
[----:B------:R-:W-:Y:S07]  /*69c0*/  LOP3.LUT R47, R47, 0xffff0000, RZ, 0xc0, !PT ;  /* 0xffff00002f2f7812 */ /* 0x000fee00078ec0ff */
[----:B------:R-:W-:Y:S01]  /*69d0*/  @P4 IADD3 R184, -R49, RZ, RZ ;  /* 0x000000ff31b84210 */ /* 0x000fe20007ffe1ff */
[----:B------:R-:W-:Y:S03]  /*69e0*/  @P4 IMAD.MOV R187, RZ, RZ, -R49 ;  /* 0x000000ffffbb4224 */ /* 0x000fe600078e0a31 */
[----:B------:R-:W-:Y:S02]  /*69f0*/  LEA R18, P0, R184, R188, 0x1 ;  /* 0x000000bcb8127211 */ /* 0x000fe400078008ff */
[----:B------:R-:W-:Y:S02]  /*6a00*/  IADD3 R185, P5, R164, R187, RZ ;  /* 0x000000bba4b97210 */ /* 0x000fe40007fbe0ff */
[----:B------:R-:W-:Y:S01]  /*6a10*/  LEA.HI.X.SX32 R19, R184, R189, 0x1, P0 ;  /* 0x000000bdb8137211 */ /* 0x000fe200000f0eff */
[----:B--2---:R-:W-:Y:S01]  /*6a20*/  IMAD.MOV.U32 R189, RZ, RZ, RZ ;  /* 0x000000ffffbd7224 */ /* 0x004fe200078e00ff */
[----:B------:R-:W-:Y:S02]  /*6a30*/  LEA.HI.X.SX32 R184, R187, R150, 0x1, P5 ;  /* 0x00000096bbb87211 */ /* 0x000fe400028f0eff */
[----:B------:R-:W-:Y:S01]  /*6a40*/  LEA R190, P0, R185, R132, 0x1 ;  /* 0x00000084b9be7211 */ /* 0x000fe200078008ff */
[----:B------:R-:W2:Y:S01]  /*6a50*/  LD.E.128 R20, desc[UR4][R18.64] ;  /* 0x0000000412147980 */ /* 0x000ea2000c101d00 */
[----:B------:R-:W-:Y:S02]  /*6a60*/  @P4 IADD3 R189, -R49, RZ, RZ ;  /* 0x000000ff31bd4210 */ /* 0x000fe40007ffe1ff */
[----:B------:R-:W-:Y:S02]  /*6a70*/  LEA.HI.X R191, R185, R133, R184, 0x1, P0 ;  /* 0x00000085b9bf7211 */ /* 0x000fe400000f0cb8 */
[----:B------:R-:W-:Y:S03]  /*6a80*/  IADD3 R49, P0, R164, R189, RZ ;  /* 0x000000bda4317210 */ /* 0x000fe60007f1e0ff */
[----:B------:R-:W3:Y:S01]  /*6a90*/  LD.E.128 R184, desc[UR4][R190.64] ;  /* 0x00000004beb87980 */ /* 0x000ee2000c101d00 */
[----:B------:R-:W-:Y:S02]  /*6aa0*/  LEA.HI.X.SX32 R188, R189, R150, 0x1, P0 ;  /* 0x00000096bdbc7211 */ /* 0x000fe400000f0eff */
[C---:B------:R-:W-:Y:S04]  /*6ab0*/  LEA R40, P0, R49.reuse, R134, 0x1 ;  /* 0x0000008631287211 */ /* 0x040fe800078008ff */
[----:B------:R-:W-:Y:S05]  /*6ac0*/  LEA.HI.X R41, R49, R135, R188, 0x1, P0 ;  /* 0x0000008731297211 */ /* 0x000fea00000f0cbc */
[----:B------:R-:W4:Y:S01]  /*6ad0*/  LD.E.128 R56, desc[UR4][R40.64] ;  /* 0x0000000428387980 */ /* 0x000f22000c101d00 */
[C---:B--2---:R-:W-:Y:S01]  /*6ae0*/  LOP3.LUT R27, R20.reuse, 0xffff0000, RZ, 0xc0, !PT ;  /* 0xffff0000141b7812 */ /* 0x044fe200078ec0ff */
[----:B------:R-:W-:Y:S01]  /*6af0*/  IMAD.U32 R28, R20, 0x10000, RZ ;  /* 0x00010000141c7824 */ /* 0x000fe200078e00ff */
[C---:B------:R-:W-:Y:S01]  /*6b00*/  LOP3.LUT R20, R22.reuse, 0xffff0000, RZ, 0xc0, !PT ;  /* 0xffff000016147812 */ /* 0x040fe200078ec0ff */
[----:B------:R-:W-:Y:S01]  /*6b10*/  IMAD.U32 R24, R22, 0x10000, RZ ;  /* 0x0001000016187824 */ /* 0x000fe200078e00ff */
[C---:B------:R-:W-:Y:S01]  /*6b20*/  LOP3.LUT R19, R23.reuse, 0xffff0000, RZ, 0xc0, !PT ;  /* 0xffff000017137812 */ /* 0x040fe200078ec0ff */
[----:B------:R-:W-:Y:S01]  /*6b30*/  IMAD.U32 R16, R23, 0x10000, RZ ;  /* 0x0001000017107824 */ /* 0x000fe200078e00ff */
[----:B------:R-:W-:Y:S02]  /*6b40*/  SHF.L.U32 R25, R21, 0x10, RZ ;  /* 0x0000001015197819 */ /* 0x000fe400000006ff */
[C---:B---3--:R-:W-:Y:S01]  /*6b50*/  SHF.L.U32 R33, R184.reuse, 0x10, RZ ;  /* 0x00000010b8217819 */ /* 0x048fe200000006ff */
[C---:B------:R-:W-:Y:S01]  /*6b60*/  IMAD.U32 R22, R185.reuse, 0x10000, RZ ;  /* 0x00010000b9167824 */ /* 0x040fe200078e00ff */
[----:B------:R-:W-:Y:S01]  /*6b70*/  LOP3.LUT R30, R184, 0xffff0000, RZ, 0xc0, !PT ;  /* 0xffff0000b81e7812 */ /* 0x000fe200078ec0ff */
[----:B------:R-:W-:Y:S01]  /*6b80*/  IMAD.U32 R29, R186, 0x10000, RZ ;  /* 0x00010000ba1d7824 */ /* 0x000fe200078e00ff */
[----:B------:R-:W-:Y:S01]  /*6b90*/  LOP3.LUT R31, R185, 0xffff0000, RZ, 0xc0, !PT ;  /* 0xffff0000b91f7812 */ /* 0x000fe200078ec0ff */
[----:B------:R-:W-:Y:S01]  /*6ba0*/  @!P4 FADD.FTZ R33, -R33, -RZ ;  /* 0x800000ff2121c221 */ /* 0x000fe20000010100 */
[----:B------:R-:W-:Y:S01]  /*6bb0*/  LOP3.LUT R26, R21, 0xffff0000, RZ, 0xc0, !PT ;  /* 0xffff0000151a7812 */ /* 0x000fe200078ec0ff */
[----:B------:R-:W-:Y:S01]  /*6bc0*/  @!P4 FADD.FTZ R30, -R30, -RZ ;  /* 0x800000ff1e1ec221 */ /* 0x000fe20000010100 */
[----:B------:R-:W-:Y:S01]  /*6bd0*/  LOP3.LUT R23, R186, 0xffff0000, RZ, 0xc0, !PT ;  /* 0xffff0000ba177812 */ /* 0x000fe200078ec0ff */
[----:B------:R-:W-:Y:S01]  /*6be0*/  @!P4 FADD.FTZ R22, -R22, -RZ ;  /* 0x800000ff1616c221 */ /* 0x000fe20000010100 */
[----:B------:R-:W-:Y:S01]  /*6bf0*/  SHF.L.U32 R21, R187, 0x10, RZ ;  /* 0x00000010bb157819 */ /* 0x000fe200000006ff */
[----:B------:R-:W-:Y:S01]  /*6c00*/  @!P4 FADD.FTZ R31, -R31, -RZ ;  /* 0x800000ff1f1fc221 */ /* 0x000fe20000010100 */
[----:B------:R-:W-:Y:S01]  /*6c10*/  LOP3.LUT R18, R187, 0xffff0000, RZ, 0xc0, !PT ;  /* 0xffff0000bb127812 */ /* 0x000fe200078ec0ff */
[----:B------:R-:W-:Y:S01]  /*6c20*/  FMUL.FTZ R0, R28, R33 ;  /* 0x000000211c007220 */ /* 0x000fe20000410000 */
[C---:B----4-:R-:W-:Y:S01]  /*6c30*/  LOP3.LUT R34, R56.reuse, 0xffff0000, RZ, 0xc0, !PT ;  /* 0xffff000038227812 */ /* 0x050fe200078ec0ff */
[----:B------:R-:W-:Y:S01]  /*6c40*/  @!P4 FADD.FTZ R29, -R29, -RZ ;  /* 0x800000ff1d1dc221 */ /* 0x000fe20000010100 */
[----:B------:R-:W-:Y:S02]  /*6c50*/  IMAD.U32 R32, R56, 0x10000, RZ ;  /* 0x0001000038207824 */ /* 0x000fe400078e00ff */
[----:B------:R-:W-:Y:S01]  /*6c60*/  FMUL.FTZ R2, R27, R30 ;  /* 0x0000001e1b027220 */ /* 0x000fe20000410000 */
[----:B------:R-:W-:Y:S01]  /*6c70*/  SHF.L.U32 R38, R57, 0x10, RZ ;  /* 0x0000001039267819 */ /* 0x000fe200000006ff */
[----:B------:R-:W-:Y:S01]  /*6c80*/  @!P4 FADD.FTZ R23, -R23, -RZ ;  /* 0x800000ff1717c221 */ /* 0x000fe20000010100 */
        /* <DEDUP_REMOVED lines=25> */
.L_x_881:
[----:B------:R-:W-:Y:S05]  /*6e20*/  BSYNC B0 ;  /* 0x0000000000007941 */ /* 0x000fea0003800000 */
.L_x_880:
[----:B-----5:R3:W-:Y:S02]  /*6e30*/  ST.E.128 desc[UR4][R54.64], R44 ;  /* 0x0000002c36007985 */ /* 0x0207e4000c101d04 */
.L_x_879:
[----:B------:R-:W-:Y:S05]  /*6e40*/  BSYNC B1 ;  /* 0x0000000000017941 */ /* 0x000fea0003800000 */
.L_x_878:
[----:B------:R-:W-:Y:S01]  /*6e50*/  ISETP.GE.AND P0, PT, R117, R129, PT ;  /* 0x000000817500720c */ /* 0x000fe20003f06270 */
[----:B------:R-:W-:Y:S11]  /*6e60*/  BSSY B1, `(.L_x_882) ;  /* 0x000005f000017945 */ /* 0x000ff60003800000 */
[----:B------:R-:W-:Y:S01]  /*6e70*/  @!UPT UIADD3 URZ, URZ, URZ, URZ ;  /* 0x0000003f3f3ff290 */ /* 0x000fe2000fffe03f */
[----:B------:R-:W-:Y:S05]  /*6e80*/  @P0 BRA `(.L_x_883) ;  /* 0x0000000400700947 */ /* 0x000fea0003800000 */
[----:B------:R-:W-:Y:S01]  /*6e90*/  LEA R186, P0, R103, R130, 0x1 ;  /* 0x0000008267ba7211 */ /* 0x000fe200078008ff */
[----:B------:R-:W-:Y:S01]  /*6ea0*/  BSSY B0, `(.L_x_884) ;  /* 0x0000059000007945 */ /* 0x000fe20003800000 */
[----:B------:R-:W-:Y:S02]  /*6eb0*/  ISETP.GE.AND P4, PT, R117, R17, PT ;  /* 0x000000117500720c */ /* 0x000fe40003f86270 */
[----:B------:R-:W-:Y:S02]  /*6ec0*/  LEA.HI.X R187, R103, R131, R106, 0x1, P0 ;  /* 0x0000008367bb7211 */ /* 0x000fe400000f0c6a */
[C---:B---3--:R-:W-:Y:S03]  /*6ed0*/  LEA R54, P0, R97.reuse, R136, 0x1 ;  /* 0x0000008861367211 */ /* 0x048fe600078008ff */
[----:B--2-4-:R2:W5:Y:S01]  /*6ee0*/  LD.E.128 R44, desc[UR4][R186.64] ;  /* 0x00000004ba2c7980 */ /* 0x014562000c101d00 */
[----:B------:R-:W-:Y:S05]  /*6ef0*/  LEA.HI.X R55, R97, R137, R98, 0x1, P0 ;  /* 0x0000008961377211 */ /* 0x000fea00000f0c62 */
[----:B------:R-:W-:Y:S05]  /*6f00*/  @P4 BRA `(.L_x_885) ;  /* 0x0000000400484947 */ /* 0x000fea0003800000 */
[----:B------:R-:W-:Y:S01]  /*6f10*/  LEA.HI R188, R17, R17, RZ, 0x1 ;  /* 0x0000001111bc7211 */ /* 0x000fe200078f08ff */
[----:B------:R-:W-:Y:S01]  /*6f20*/  IMAD.MOV.U32 R184, RZ, RZ, RZ ;  /* 0x000000ffffb87224 */ /* 0x000fe200078e00ff */
[C---:B-----5:R-:W-:Y:S01]  /*6f30*/  LOP3.LUT R37, R44.reuse, 0xffff0000, RZ, 0xc0, !PT ;  /* 0xffff00002c257812 */ /* 0x060fe200078ec0ff */
[----:B------:R-:W-:Y:S01]  /*6f40*/  IMAD.MOV.U32 R189, RZ, RZ, RZ ;  /* 0x000000ffffbd7224 */ /* 0x000fe200078e00ff */
[----:B------:R-:W-:Y:S01]  /*6f50*/  SHF.R.S32.HI R188, RZ, 0x1, R188 ;  /* 0x00000001ffbc7819 */ /* 0x000fe200000114bc */
[----:B------:R-:W-:Y:S01]  /*6f60*/  IMAD.U32 R35, R44, 0x10000, RZ ;  /* 0x000100002c237824 */ /* 0x000fe200078e00ff */
[C---:B------:R-:W-:Y:S01]  /*6f70*/  LOP3.LUT R39, R45.reuse, 0xffff0000, RZ, 0xc0, !PT ;  /* 0xffff00002d277812 */ /* 0x040fe200078ec0ff */
[----:B------:R-:W-:Y:S01]  /*6f80*/  IMAD.U32 R36, R45, 0x10000, RZ ;  /* 0x000100002d247824 */ /* 0x000fe200078e00ff */
[----:B------:R-:W-:Y:S01]  /*6f90*/  ISETP.GE.AND P4, PT, R117, R188, PT ;  /* 0x000000bc7500720c */ /* 0x000fe20003f86270 */
[--C-:B------:R-:W-:Y:S01]  /*6fa0*/  IMAD.MOV.U32 R185, RZ, RZ, R188.reuse ;  /* 0x000000ffffb97224 */ /* 0x100fe200078e00bc */
[C---:B------:R-:W-:Y:S02]  /*6fb0*/  SHF.L.U32 R42, R46.reuse, 0x10, RZ ;  /* 0x000000102e2a7819 */ /* 0x040fe400000006ff */
[----:B------:R-:W-:Y:S01]  /*6fc0*/  LOP3.LUT R43, R46, 0xffff0000, RZ, 0xc0, !PT ;  /* 0xffff00002e2b7812 */ /* 0x000fe200078ec0ff */
[C---:B------:R-:W-:Y:S01]  /*6fd0*/  IMAD.U32 R46, R47.reuse, 0x10000, RZ ;  /* 0x000100002f2e7824 */ /* 0x040fe200078e00ff */
[----:B------:R-:W-:Y:S07]  /*6fe0*/  LOP3.LUT R47, R47, 0xffff0000, RZ, 0xc0, !PT ;  /* 0xffff00002f2f7812 */ /* 0x000fee00078ec0ff */
[C---:B------:R-:W-:Y:S01]  /*6ff0*/  @P4 IADD3 R185, -R188.reuse, RZ, RZ ;  /* 0x000000ffbcb94210 */ /* 0x040fe20007ffe1ff */
[----:B------:R-:W-:Y:S01]  /*7000*/  @P4 IMAD.MOV R184, RZ, RZ, -R188 ;  /* 0x000000ffffb84224 */ /* 0x000fe200078e0abc */
[----:B------:R-:W-:Y:S02]  /*7010*/  @P4 IADD3 R189, -R188, RZ, RZ ;  /* 0x000000ffbcbd4210 */ /* 0x000fe40007ffe1ff */
[----:B------:R-:W-:Y:S02]  /*7020*/  LEA R18, P0, R185, R186, 0x1 ;  /* 0x000000bab9127211 */ /* 0x000fe400078008ff */
[----:B------:R-:W-:Y:S02]  /*7030*/  IADD3 R49, P5, R157, R184, RZ ;  /* 0x000000b89d317210 */ /* 0x000fe40007fbe0ff */
[----:B------:R-:W-:Y:S02]  /*7040*/  LEA.HI.X.SX32 R19, R185, R187, 0x1, P0 ;  /* 0x000000bbb9137211 */ /* 0x000fe400000f0eff */
[----:B------:R-:W-:Y:S02]  /*7050*/  LEA.HI.X.SX32 R184, R184, R146, 0x1, P5 ;  /* 0x00000092b8b87211 */ /* 0x000fe400028f0eff */
[C---:B--2---:R-:W-:Y:S01]  /*7060*/  LEA R186, P0, R49.reuse, R132, 0x1 ;  /* 0x0000008431ba7211 */ /* 0x044fe200078008ff */
[----:B------:R-:W2:Y:S03]  /*7070*/  LD.E.128 R20, desc[UR4][R18.64] ;  /* 0x0000000412147980 */ /* 0x000ea6000c101d00 */
[----:B------:R-:W-:Y:S02]  /*7080*/  LEA.HI.X R187, R49, R133, R184, 0x1, P0 ;  /* 0x0000008531bb7211 */ /* 0x000fe400000f0cb8 */
[----:B------:R-:W-:Y:S04]  /*7090*/  IADD3 R49, P0, R157, R189, RZ ;  /* 0x000000bd9d317210 */ /* 0x000fe80007f1e0ff */
[----:B------:R-:W-:Y:S01]  /*70a0*/  LEA.HI.X.SX32 R188, R189, R146, 0x1, P0 ;  /* 0x00000092bdbc7211 */ /* 0x000fe200000f0eff */
[----:B------:R-:W3:Y:S01]  /*70b0*/  LD.E.128 R184, desc[UR4][R186.64] ;  /* 0x00000004bab87980 */ /* 0x000ee2000c101d00 */
        /* <DEDUP_REMOVED lines=9> */
[C---:B------:R-:W-:Y:S02]  /*7150*/  SHF.L.U32 R25, R21.reuse, 0x10, RZ ;  /* 0x0000001015197819 */ /* 0x040fe400000006ff */
[----:B------:R-:W-:Y:S02]  /*7160*/  LOP3.LUT R26, R21, 0xffff0000, RZ, 0xc0, !PT ;  /* 0xffff0000151a7812 */ /* 0x000fe400078ec0ff */
[C---:B---3--:R-:W-:Y:S01]  /*7170*/  SHF.L.U32 R33, R184.reuse, 0x10, RZ ;  /* 0x00000010b8217819 */ /* 0x048fe200000006ff */
[C---:B------:R-:W-:Y:S01]  /*7180*/  IMAD.U32 R22, R185.reuse, 0x10000, RZ ;  /* 0x00010000b9167824 */ /* 0x040fe200078e00ff */
[----:B------:R-:W-:Y:S01]  /*7190*/  LOP3.LUT R30, R184, 0xffff0000, RZ, 0xc0, !PT ;  /* 0xffff0000b81e7812 */ /* 0x000fe200078ec0ff */
[C---:B------:R-:W-:Y:S01]  /*71a0*/  IMAD.U32 R29, R186.reuse, 0x10000, RZ ;  /* 0x00010000ba1d7824 */ /* 0x040fe200078e00ff */
[----:B------:R-:W-:Y:S01]  /*71b0*/  LOP3.LUT R31, R185, 0xffff0000, RZ, 0xc0, !PT ;  /* 0xffff0000b91f7812 */ /* 0x000fe200078ec0ff */
[----:B------:R-:W-:Y:S01]  /*71c0*/  @!P4 FADD.FTZ R33, -R33, -RZ ;  /* 0x800000ff2121c221 */ /* 0x000fe20000010100 */
[----:B------:R-:W-:Y:S01]  /*71d0*/  LOP3.LUT R23, R186, 0xffff0000, RZ, 0xc0, !PT ;  /* 0xffff0000ba177812 */ /* 0x000fe200078ec0ff */
[----:B------:R-:W-:Y:S01]  /*71e0*/  @!P4 FADD.FTZ R30, -R30, -RZ ;  /* 0x800000ff1e1ec221 */ /* 0x000fe20000010100 */
[C---:B------:R-:W-:Y:S01]  /*71f0*/  SHF.L.U32 R21, R187.reuse, 0x10, RZ ;  /* 0x00000010bb157819 */ /* 0x040fe200000006ff */
[----:B------:R-:W-:Y:S01]  /*7200*/  @!P4 FADD.FTZ R22, -R22, -RZ ;  /* 0x800000ff1616c221 */ /* 0x000fe20000010100 */
[----:B------:R-:W-:Y:S01]  /*7210*/  LOP3.LUT R18, R187, 0xffff0000, RZ, 0xc0, !PT ;  /* 0xffff0000bb127812 */ /* 0x000fe200078ec0ff */
[----:B------:R-:W-:Y:S01]  /*7220*/  @!P4 FADD.FTZ R31, -R31, -RZ ;  /* 0x800000ff1f1fc221 */ /* 0x000fe20000010100 */
        /* <DEDUP_REMOVED lines=32> */
.L_x_885:
[----:B------:R-:W-:Y:S05]  /*7430*/  BSYNC B0 ;  /* 0x0000000000007941 */ /* 0x000fea0003800000 */
.L_x_884:
[----:B-----5:R3:W-:Y:S02]  /*7440*/  ST.E.128 desc[UR4][R54.64], R44 ;  /* 0x0000002c36007985 */ /* 0x0207e4000c101d04 */
.L_x_883:
[----:B------:R-:W-:Y:S05]  /*7450*/  BSYNC B1 ;  /* 0x0000000000017941 */ /* 0x000fea0003800000 */
.L_x_882:
[----:B------:R-:W-:Y:S11]  /*7460*/  ISETP.GE.AND P0, PT, R116, R129, PT ;  /* 0x000000817400720c */ /* 0x000ff60003f06270 */
[----:B------:R-:W-:Y:S02]  /*7470*/  @!UPT UIADD3 URZ, URZ, URZ, URZ ;  /* 0x0000003f3f3ff290 */ /* 0x000fe4000fffe03f */
[----:B------:R-:W-:Y:S05]  /*7480*/  @P0 BRA `(.L_x_877) ;  /* 0x0000000400700947 */ /* 0x000fea0003800000 */
[C---:B--2---:R-:W-:Y:S01]  /*7490*/  LEA R188, P0, R107.reuse, R130, 0x1 ;  /* 0x000000826bbc7211 */ /* 0x044fe200078008ff */
[----:B------:R-:W-:Y:S01]  /*74a0*/  BSSY B0, `(.L_x_886) ;  /* 0x0000059000007945 */ /* 0x000fe20003800000 */
[----:B------:R-:W-:Y:S02]  /*74b0*/  ISETP.GE.AND P4, PT, R116, R17, PT ;  /* 0x000000117400720c */ /* 0x000fe40003f86270 */
[----:B------:R-:W-:Y:S02]  /*74c0*/  LEA.HI.X R189, R107, R131, R110, 0x1, P0 ;  /* 0x000000836bbd7211 */ /* 0x000fe400000f0c6e */
[C---:B---3--:R-:W-:Y:S03]  /*74d0*/  LEA R54, P0, R93.reuse, R136, 0x1 ;  /* 0x000000885d367211 */ /* 0x048fe600078008ff */
[----:B----4-:R2:W5:Y:S01]  /*74e0*/  LD.E.128 R44, desc[UR4][R188.64] ;  /* 0x00000004bc2c7980 */ /* 0x010562000c101d00 */
        /* <DEDUP_REMOVED lines=17> */
[C---:B------:R-:W-:Y:S01]  /*7600*/  LEA R18, P0, R186.reuse, R188, 0x1 ;  /* 0x000000bcba127211 */ /* 0x040fe200078008ff */
[----:B--2---:R-:W-:Y:S01]  /*7610*/  IMAD.MOV.U32 R188, RZ, RZ, RZ ;  /* 0x000000ffffbc7224 */ /* 0x004fe200078e00ff */
[----:B------:R-:W-:Y:S02]  /*7620*/  IADD3 R185, P5, R155, R184, RZ ;  /* 0x000000b89bb97210 */ /* 0x000fe40007fbe0ff */
[----:B------:R-:W-:Y:S02]  /*7630*/  LEA.HI.X.SX32 R19, R186, R189, 0x1, P0 ;  /* 0x000000bdba137211 */ /* 0x000fe400000f0eff */
        /* <DEDUP_REMOVED lines=63> */
.L_x_887:
[----:B------:R-:W-:Y:S05]  /*7a30*/  BSYNC B0 ;  /* 0x0000000000007941 */ /* 0x000fea0003800000 */
.L_x_886:
[----:B-----5:R3:W-:Y:S02]  /*7a40*/  ST.E.128 desc[UR4][R54.64], R44 ;  /* 0x0000002c36007985 */ /* 0x0207e4000c101d04 */
.L_x_877:
[----:B------:R-:W-:Y:S05]  /*7a50*/  BSYNC B2 ;  /* 0x0000000000027941 */ /* 0x000fea0003800000 */
.L_x_876:
[----:B------:R-:W-:Y:S04]  /*7a60*/  BSSY B2, `(.L_x_888) ;  /* 0x0000123000027945 */ /* 0x000fe80003800000 */
[----:B------:R-:W-:Y:S05]  /*7a70*/  @!P2 BRA `(.L_x_889) ;  /* 0x000000100084a947 */ /* 0x000fea0003800000 */
[----:B-----5:R-:W-:Y:S01]  /*7a80*/  ISETP.GE.AND P0, PT, R12, R129, PT ;  /* 0x000000810c00720c */ /* 0x020fe20003f06270 */
[----:B------:R-:W-:Y:S11]  /*7a90*/  BSSY B1, `(.L_x_890) ;  /* 0x000005f000017945 */ /* 0x000ff60003800000 */
[----:B------:R-:W-:Y:S01]  /*7aa0*/  @!UPT UIADD3 URZ, URZ, URZ, URZ ;  /* 0x0000003f3f3ff290 */ /* 0x000fe2000fffe03f */
[----:B------:R-:W-:Y:S05]  /*7ab0*/  @P0 BRA `(.L_x_891) ;  /* 0x0000000400700947 */ /* 0x000fea0003800000 */
[----:B--2---:R-:W-:Y:S01]  /*7ac0*/  LEA R188, P0, R114, R130, 0x1 ;  /* 0x0000008272bc7211 */ /* 0x004fe200078008ff */
        /* <DEDUP_REMOVED lines=22> */
[----:B------:R-:W-:Y:S01]  /*7c30*/  LEA R18, P0, R186, R188, 0x1 ;  /* 0x000000bcba127211 */ /* 0x000fe200078008ff */
        /* <DEDUP_REMOVED lines=66> */
.L_x_893:
[----:B------:R-:W-:Y:S05]  /*8060*/  BSYNC B0 ;  /* 0x0000000000007941 */ /* 0x000fea0003800000 */
.L_x_892:
[----:B-----5:R3:W-:Y:S02]  /*8070*/  ST.E.128 desc[UR4][R54.64], R44 ;  /* 0x0000002c36007985 */ /* 0x0207e4000c101d04 */
.L_x_891:
[----:B------:R-:W-:Y:S05]  /*8080*/  BSYNC B1 ;  /* 0x0000000000017941 */ /* 0x000fea0003800000 */
.L_x_890:
[----:B------:R-:W-:Y:S01]  /*8090*/  ISETP.GE.AND P0, PT, R117, R129, PT ;  /* 0x000000817500720c */ /* 0x000fe20003f06270 */
[----:B------:R-:W-:Y:S11]  /*80a0*/  BSSY B1, `(.L_x_894) ;  /* 0x000005f000017945 */ /* 0x000ff60003800000 */
[----:B------:R-:W-:Y:S01]  /*80b0*/  @!UPT UIADD3 URZ, URZ, URZ, URZ ;  /* 0x0000003f3f3ff290 */ /* 0x000fe2000fffe03f */
        /* <DEDUP_REMOVED lines=26> */
[C---:B------:R-:W-:Y:S02]  /*8260*/  LEA R18, P0, R185.reuse, R186, 0x1 ;  /* 0x000000bab9127211 */ /* 0x040fe400078008ff */
        /* <DEDUP_REMOVED lines=64> */
.L_x_897:
[----:B------:R-:W-:Y:S05]  /*8670*/  BSYNC B0 ;  /* 0x0000000000007941 */ /* 0x000fea0003800000 */
.L_x_896:
[----:B-----5:R3:W-:Y:S02]  /*8680*/  ST.E.128 desc[UR4][R54.64], R44 ;  /* 0x0000002c36007985 */ /* 0x0207e4000c101d04 */
.L_x_895:
[----:B------:R-:W-:Y:S05]  /*8690*/  BSYNC B1 ;  /* 0x0000000000017941 */ /* 0x000fea0003800000 */
.L_x_894:
[----:B------:R-:W-:Y:S11]  /*86a0*/  ISETP.GE.AND P0, PT, R116, R129, PT ;  /* 0x000000817400720c */ /* 0x000ff60003f06270 */
[----:B------:R-:W-:Y:S02]  /*86b0*/  @!UPT UIADD3 URZ, URZ, URZ, URZ ;  /* 0x0000003f3f3ff290 */ /* 0x000fe4000fffe03f */
        /* <DEDUP_REMOVED lines=91> */
.L_x_899:
[----:B------:R-:W-:Y:S05]  /*8c70*/  BSYNC B0 ;  /* 0x0000000000007941 */ /* 0x000fea0003800000 */
.L_x_898:
[----:B-----5:R3:W-:Y:S02]  /*8c80*/  ST.E.128 desc[UR4][R54.64], R44 ;  /* 0x0000002c36007985 */ /* 0x0207e4000c101d04 */
.L_x_889:
[----:B------:R-:W-:Y:S05]  /*8c90*/  BSYNC B2 ;  /* 0x0000000000027941 */ /* 0x000fea0003800000 */
.L_x_888:
[----:B------:R-:W-:Y:S04]  /*8ca0*/  BSSY B2, `(.L_x_900) ;  /* 0x0000125000027945 */ /* 0x000fe80003800000 */
[----:B------:R-:W-:Y:S05]  /*8cb0*/  @!P1 BRA `(.L_x_901) ;  /* 0x00000010008c9947 */ /* 0x000fea0003800000 */
[----:B-----5:R-:W-:Y:S01]  /*8cc0*/  ISETP.GE.AND P0, PT, R12, R129, PT ;  /* 0x000000810c00720c */ /* 0x020fe20003f06270 */
[----:B------:R-:W-:Y:S11]  /*8cd0*/  BSSY B1, `(.L_x_902) ;  /* 0x0000061000017945 */ /* 0x000ff60003800000 */
[----:B------:R-:W-:Y:S01]  /*8ce0*/  @!UPT UIADD3 URZ, URZ, URZ, URZ ;  /* 0x0000003f3f3ff290 */ /* 0x000fe2000fffe03f */
[----:B------:R-:W-:Y:S05]  /*8cf0*/  @P0 BRA `(.L_x_903) ;  /* 0x0000000400780947 */ /* 0x000fea0003800000 */
[----:B------:R-:W-:Y:S01]  /*8d00*/  IMAD R0, R183, 0xc0, RZ ;  /* 0x000000c0b7007824 */ /* 0x000fe200078e02ff */
[----:B------:R-:W-:Y:S01]  /*8d10*/  ISETP.GE.AND P0, PT, R12, R17, PT ;  /* 0x000000110c00720c */ /* 0x000fe20003f06270 */
[----:B--2---:R-:W-:Y:S01]  /*8d20*/  IMAD.WIDE.U32 R188, R182, 0xc0, R130 ;  /* 0x000000c0b6bc7825 */ /* 0x004fe200078e0082 */
[----:B------:R-:W-:Y:S03]  /*8d30*/  BSSY B0, `(.L_x_904) ;  /* 0x0000059000007945 */ /* 0x000fe60003800000 */
[----:B------:R-:W-:Y:S01]  /*8d40*/  IMAD R3, R63, 0xc0, RZ ;  /* 0x000000c03f037824 */ /* 0x000fe200078e02ff */
[----:B------:R-:W-:Y:S01]  /*8d50*/  IADD3 R189, R189, R0, RZ ;  /* 0x00000000bdbd7210 */ /* 0x000fe20007ffe0ff */
[----:B---3--:R-:W-:Y:S04]  /*8d60*/  IMAD.WIDE.U32 R54, R62, 0xc0, R136 ;  /* 0x000000c03e367825 */ /* 0x008fe800078e0088 */
[----:B----4-:R2:W5:Y:S01]  /*8d70*/  LD.E.128 R44, desc[UR4][R188.64] ;  /* 0x00000004bc2c7980 */ /* 0x010562000c101d00 */
[----:B------:R-:W-:Y:S01]  /*8d80*/  IADD3 R55, R55, R3, RZ ;  /* 0x0000000337377210 */ /* 0x000fe20007ffe0ff */
[----:B------:R-:W-:Y:S06]  /*8d90*/  @P0 BRA `(.L_x_905) ;  /* 0x0000000400480947 */ /* 0x000fec0003800000 */
        /* <DEDUP_REMOVED lines=82> */
.L_x_905:
[----:B------:R-:W-:Y:S05]  /*92c0*/  BSYNC B0 ;  /* 0x0000000000007941 */ /* 0x000fea0003800000 */
.L_x_904:
[----:B-----5:R3:W-:Y:S02]  /*92d0*/  ST.E.128 desc[UR4][R54.64], R44 ;  /* 0x0000002c36007985 */ /* 0x0207e4000c101d04 */
.L_x_903:
[----:B------:R-:W-:Y:S05]  /*92e0*/  BSYNC B1 ;  /* 0x0000000000017941 */ /* 0x000fea0003800000 */
.L_x_902:
        /* <DEDUP_REMOVED lines=94> */
.L_x_909:
[----:B------:R-:W-:Y:S05]  /*98d0*/  BSYNC B0 ;  /* 0x0000000000007941 */ /* 0x000fea0003800000 */
.L_x_908:
[----:B-----5:R3:W-:Y:S02]  /*98e0*/  ST.E.128 desc[UR4][R54.64], R44 ;  /* 0x0000002c36007985 */ /* 0x0207e4000c101d04 */
.L_x_907:
[----:B------:R-:W-:Y:S05]  /*98f0*/  BSYNC B1 ;  /* 0x0000000000017941 */ /* 0x000fea0003800000 */
.L_x_906:
        /* <DEDUP_REMOVED lines=17> */
[----:B------:R-:W-:Y:S01]  /*9a10*/  LOP3.LUT R39, R45, 0xffff0000, RZ, 0xc0, !PT ;  /* 0xffff00002d277812 */ /* 0x000fe200078ec0ff */
[C---:B------:R-:W-:Y:S01]  /*9a20*/  IMAD.U32 R44, R47.reuse, 0x10000, RZ ;  /* 0x000100002f2c7824 */ /* 0x040fe200078e00ff */
[----:B------:R-:W-:Y:S01]  /*9a30*/  ISETP.GE.AND P1, PT, R116, R129, PT ;  /* 0x000000817400720c */ /* 0x000fe20003f26270 */
[--C-:B------:R-:W-:Y:S01]  /*9a40*/  IMAD.MOV.U32 R186, RZ, RZ, R129.reuse ;  /* 0x000000ffffba7224 */ /* 0x100fe200078e0081 */
[C---:B------:R-:W-:Y:S02]  /*9a50*/  SHF.L.U32 R40, R46.reuse, 0x10, RZ ;  /* 0x000000102e287819 */ /* 0x040fe400000006ff */
[----:B------:R-:W-:Y:S02]  /*9a60*/  LOP3.LUT R43, R46, 0xffff0000, RZ, 0xc0, !PT ;  /* 0xffff00002e2b7812 */ /* 0x000fe400078ec0ff */
        /* <DEDUP_REMOVED lines=8> */
[----:B------:R-:W-:Y:S02]  /*9af0*/  LEA R190, P0, R185, R132, 0x1 ;  /* 0x00000084b9be7211 */ /* 0x000fe400078008ff */
[----:B------:R-:W-:Y:S01]  /*9b00*/  @P1 IADD3 R188, -R129, RZ, RZ ;  /* 0x000000ff81bc1210 */ /* 0x000fe20007ffe1ff */
[----:B------:R-:W2:Y:S01]  /*9b10*/  LD.E.128 R16, desc[UR4][R16.64] ;  /* 0x0000000410107980 */ /* 0x000ea2000c101d00 */
        /* <DEDUP_REMOVED lines=28> */
[----:B----4-:R-:W-:Y:S01]  /*9ce0*/  LOP3.LUT R34, R56, 0xffff0000, RZ, 0xc0, !PT ;  /* 0xffff000038227812 */ /* 0x010fe200078ec0ff */
        /* <DEDUP_REMOVED lines=9> */
[C---:B------:R-:W-:Y:S01]  /*9d80*/  LOP3.LUT R42, R58.reuse, 0xffff0000, RZ, 0xc0, !PT ;  /* 0xffff00003a2a7812 */ /* 0x040fe200078ec0ff */
        /* <DEDUP_REMOVED lines=14> */
[----:B------:R-:W-:Y:S01]  /*9e70*/  FFMA.FTZ R7, R44, R45, R7 ;  /* 0x0000002d2c077223 */ /* 0x000fe20000010007 */
[----:B------:R-:W-:Y:S01]  /*9e80*/  F2FP.BF16.F32.PACK_AB R44, R2, R0 ;  /* 0x00000000022c723e */ /* 0x000fe200000010ff */
[----:B------:R-:W-:Y:S01]  /*9e90*/  FFMA.FTZ R8, R47, R46, R8 ;  /* 0x0000002e2f087223 */ /* 0x000fe20000010008 */
[----:B------:R-:W-:Y:S02]  /*9ea0*/  F2FP.BF16.F32.PACK_AB R45, R4, R3 ;  /* 0x00000003042d723e */ /* 0x000fe400000010ff */
[----:B------:R-:W-:Y:S02]  /*9eb0*/  F2FP.BF16.F32.PACK_AB R46, R6, R5 ;  /* 0x00000005062e723e */ /* 0x000fe400000010ff */
[----:B------:R-:W-:Y:S02]  /*9ec0*/  F2FP.BF16.F32.PACK_AB R47, R8, R7 ;  /* 0x00000007082f723e */ /* 0x000fe400000010ff */
.L_x_911:
[----:B------:R-:W-:Y:S05]  /*9ed0*/  BSYNC B0 ;  /* 0x0000000000007941 */ /* 0x000fea0003800000 */
.L_x_910:
[----:B-----5:R3:W-:Y:S02]  /*9ee0*/  ST.E.128 desc[UR4][R54.64], R44 ;  /* 0x0000002c36007985 */ /* 0x0207e4000c101d04 */
.L_x_901:
[----:B------:R-:W-:Y:S05]  /*9ef0*/  BSYNC B2 ;  /* 0x0000000000027941 */ /* 0x000fea0003800000 */
.L_x_900:
[----:B------:R-:W4:Y:S02]  /*9f00*/  LD.E R3, desc[UR4][R118.64+0xd0] ;  /* 0x0000d00476037980 */ /* 0x000f24000c101900 */
[----:B----4-:R-:W-:Y:S05]  /*9f10*/  IMAD.U32 R3, R3, -0x40, RZ ;  /* 0xffffffc003037824 */ /* 0x010fea00078e00ff */
[C---:B------:R-:W-:Y:S02]  /*9f20*/  LEA R134, P1, R3.reuse, R134, 0x1 ;  /* 0x0000008603867211 */ /* 0x040fe400078208ff */
[C---:B------:R-:W-:Y:S02]  /*9f30*/  LEA R132, P0, R3.reuse, R132, 0x1 ;  /* 0x0000008403847211 */ /* 0x040fe400078008ff */
[C---:B------:R-:W-:Y:S02]  /*9f40*/  LEA.HI.X.SX32 R135, R3.reuse, R135, 0x1, P1 ;  /* 0x0000008703877211 */ /* 0x040fe400008f0eff */
[----:B------:R-:W-:Y:S01]  /*9f50*/  LEA.HI.X.SX32 R133, R3, R133, 0x1, P0 ;  /* 0x0000008503857211 */ /* 0x000fe200000f0eff */
[----:B------:R-:W-:Y:S05]  /*9f60*/  BRA `(.L_x_863) ;  /* 0x0000000400587947 */ /* 0x000fea0003800000 */
.L_x_837:
[----:B------:R-:W-:Y:S04]  /*9f70*/  BSSY B0, `(.L_x_912) ;  /* 0x000000b000007945 */ /* 0x000fe80003800000 */
[----:B------:R-:W-:Y:S05]  /*9f80*/  @!P6 BRA `(.L_x_913) ;  /* 0x000000000024e947 */ /* 0x000fea0003800000 */
        /* <DEDUP_REMOVED lines=9> */
.L_x_913:
[----:B------:R-:W-:Y:S05]  /*a020*/  BSYNC B0 ;  /* 0x0000000000007941 */ /* 0x000fea0003800000 */
.L_x_912:
[----:B------:R-:W-:Y:S04]  /*a030*/  BSSY B0, `(.L_x_914) ;  /* 0x0000018000007945 */ /* 0x000fe80003800000 */
[----:B------:R-:W-:Y:S05]  /*a040*/  @!P4 BRA `(.L_x_915) ;  /* 0x000000000058c947 */ /* 0x000fea0003800000 */
[----:B------:R-:W-:Y:S02]  /*a050*/  ISETP.NE.AND P5, PT, R163, RZ, PT ;  /* 0x000000ffa300720c */ /* 0x000fe40003fa5270 */
[----:B------:R-:W-:Y:S11]  /*a060*/  ISETP.NE.AND P6, PT, R162, RZ, PT ;  /* 0x000000ffa200720c */ /* 0x000ff60003fc5270 */
[----:B-1----:R-:W-:Y:S02]  /*a070*/  @P5 LEA R4, P0, R104, R130, 0x1 ;  /* 0x0000008268045211 */ /* 0x002fe400078008ff */
[----:B------:R-:W-:Y:S02]  /*a080*/  @P5 LEA R28, P4, R196, R136, 0x1 ;  /* 0x00000088c41c5211 */ /* 0x000fe400078808ff */
[----:B------:R-:W-:Y:S02]  /*a090*/  @P5 LEA.HI.X R5, R104, R131, R101, 0x1, P0 ;  /* 0x0000008368055211 */ /* 0x000fe400000f0c65 */
[CC--:B------:R-:W-:Y:S02]  /*a0a0*/  @P6 LEA R26, P0, R103.reuse, R130.reuse, 0x1 ;  /* 0x00000082671a6211 */ /* 0x0c0fe400078008ff */
[----:B------:R-:W-:Y:S01]  /*a0b0*/  @P5 LEA.HI.X R29, R196, R137, R197, 0x1, P4 ;  /* 0x00000089c41d5211 */ /* 0x000fe200020f0cc5 */
[----:B------:R-:W2:Y:S01]  /*a0c0*/  @P5 LD.E.128 R20, desc[UR4][R4.64] ;  /* 0x0000000404145980 */ /* 0x000ea2000c101d00 */
[-C--:B------:R-:W-:Y:S02]  /*a0d0*/  @P6 LEA.HI.X R27, R103, R131.reuse, R106, 0x1, P0 ;  /* 0x00000083671b6211 */ /* 0x080fe400000f0c6a */
[----:B------:R-:W-:Y:S11]  /*a0e0*/  ISETP.NE.AND P4, PT, R160, RZ, PT ;  /* 0x000000ffa000720c */ /* 0x000ff60003f85270 */
[----:B------:R-:W-:Y:S02]  /*a0f0*/  @!UPT UIADD3 URZ, URZ, URZ, URZ ;  /* 0x0000003f3f3ff290 */ /* 0x000fe4000fffe03f */
[C---:B------:R-:W-:Y:S04]  /*a100*/  @P4 LEA R2, P0, R107.reuse, R130, 0x1 ;  /* 0x000000826b024211 */ /* 0x040fe800078008ff */
[----:B------:R-:W-:Y:S02]  /*a110*/  @P4 LEA.HI.X R3, R107, R131, R110, 0x1, P0 ;  /* 0x000000836b034211 */ /* 0x000fe400000f0c6e */
[CC--:B------:R-:W-:Y:S04]  /*a120*/  @P4 LEA R30, P0, R93.reuse, R136.reuse, 0x1 ;  /* 0x000000885d1e4211 */ /* 0x0c0fe800078008ff */
[-C--:B------:R-:W-:Y:S01]  /*a130*/  @P4 LEA.HI.X R31, R93, R137.reuse, R94, 0x1, P0 ;  /* 0x000000895d1f4211 */ /* 0x080fe200000f0c5e */
[----:B--2---:R2:W-:Y:S01]  /*a140*/  @P5 ST.E.128 desc[UR4][R28.64], R20 ;  /* 0x000000141c005985 */ /* 0x0045e2000c101d04 */
[C---:B------:R-:W-:Y:S03]  /*a150*/  @P6 LEA R24, P5, R97.reuse, R136, 0x1 ;  /* 0x0000008861186211 */ /* 0x040fe600078a08ff */
[----:B------:R-:W3:Y:S01]  /*a160*/  @P6 LD.E.128 R16, desc[UR4][R26.64] ;  /* 0x000000041a106980 */ /* 0x000ee2000c101d00 */
[----:B------:R-:W-:Y:S05]  /*a170*/  @P6 LEA.HI.X R25, R97, R137, R98, 0x1, P5 ;  /* 0x0000008961196211 */ /* 0x000fea00028f0c62 */
[----:B---3--:R2:W-:Y:S04]  /*a180*/  @P6 ST.E.128 desc[UR4][R24.64], R16 ;  /* 0x0000001018006985 */ /* 0x0085e8000c101d04 */
[----:B------:R-:W3:Y:S04]  /*a190*/  @P4 LD.E.128 R4, desc[UR4][R2.64] ;  /* 0x0000000402044980 */ /* 0x000ee8000c101d00 */
[----:B---3--:R2:W-:Y:S02]  /*a1a0*/  @P4 ST.E.128 desc[UR4][R30.64], R4 ;  /* 0x000000041e004985 */ /* 0x0085e4000c101d04 */
.L_x_915:
[----:B------:R-:W-:Y:S05]  /*a1b0*/  BSYNC B0 ;  /* 0x0000000000007941 */ /* 0x000fea0003800000 */
.L_x_914:
[----:B------:R-:W-:Y:S04]  /*a1c0*/  BSSY B0, `(.L_x_916) ;  /* 0x0000018000007945 */ /* 0x000fe80003800000 */
[----:B------:R-:W-:Y:S05]  /*a1d0*/  @!P2 BRA `(.L_x_917) ;  /* 0x000000000058a947 */ /* 0x000fea0003800000 */
[----:B------:R-:W-:Y:S02]  /*a1e0*/  ISETP.NE.AND P4, PT, R163, RZ, PT ;  /* 0x000000ffa300720c */ /* 0x000fe40003f85270 */
[----:B------:R-:W-:Y:S11]  /*a1f0*/  ISETP.NE.AND P5, PT, R162, RZ, PT ;  /* 0x000000ffa200720c */ /* 0x000ff60003fa5270 */
[C---:B-12---:R-:W-:Y:S02]  /*a200*/  @P4 LEA R4, P0, R114.reuse, R130, 0x1 ;  /* 0x0000008272044211 */ /* 0x046fe400078008ff */
[C---:B------:R-:W-:Y:S02]  /*a210*/  @P4 LEA R28, P2, R99.reuse, R136, 0x1 ;  /* 0x00000088631c4211 */ /* 0x040fe400078408ff */
        /* <DEDUP_REMOVED lines=13> */
[----:B------:R-:W2:Y:S01]  /*a2f0*/  @P5 LD.E.128 R16, desc[UR4][R26.64] ;  /* 0x000000041a105980 */ /* 0x000ea2000c101d00 */
[----:B------:R-:W-:Y:S05]  /*a300*/  @P5 LEA.HI.X R25, R95, R137, R96, 0x1, P4 ;  /* 0x000000895f195211 */ /* 0x000fea00020f0c60 */
[----:B--2---:R3:W-:Y:S04]  /*a310*/  @P5 ST.E.128 desc[UR4][R24.64], R16 ;  /* 0x0000001018005985 */ /* 0x0047e8000c101d04 */
[----:B------:R-:W2:Y:S04]  /*a320*/  @P2 LD.E.128 R4, desc[UR4][R2.64] ;  /* 0x0000000402042980 */ /* 0x000ea8000c101d00 */
[----:B--2---:R3:W-:Y:S02]  /*a330*/  @P2 ST.E.128 desc[UR4][R30.64], R4 ;  /* 0x000000041e002985 */ /* 0x0047e4000c101d04 */
.L_x_917:
[----:B------:R-:W-:Y:S05]  /*a340*/  BSYNC B0 ;  /* 0x0000000000007941 */ /* 0x000fea0003800000 */
.L_x_916:
[----:B------:R-:W-:Y:S05]  /*a350*/  @!P1 BRA `(.L_x_863) ;  /* 0x00000000005c9947 */ /* 0x000fea0003800000 */
[----:B------:R-:W-:Y:S02]  /*a360*/  ISETP.NE.AND P1, PT, R163, RZ, PT ;  /* 0x000000ffa300720c */ /* 0x000fe40003f25270 */
[----:B------:R-:W-:Y:S11]  /*a370*/  ISETP.NE.AND P4, PT, R162, RZ, PT ;  /* 0x000000ffa200720c */ /* 0x000ff60003f85270 */
[----:B------:R-:W-:Y:S03]  /*a380*/  @P1 IMAD.WIDE.U32 R2, R182, 0xc0, R130 ;  /* 0x000000c0b6021825 */ /* 0x000fe600078e0082 */
[----:B------:R-:W-:Y:S01]  /*a390*/  @P4 LEA R26, P2, R90, R136, 0x1 ;  /* 0x000000885a1a4211 */ /* 0x000fe200078408ff */
[----:B------:R-:W-:Y:S02]  /*a3a0*/  @P1 IMAD R0, R183, 0xc0, RZ ;  /* 0x000000c0b7001824 */ /* 0x000fe400078e02ff */
[----:B-123--:R-:W-:Y:S01]  /*a3b0*/  @P1 IMAD.WIDE.U32 R4, R62, 0xc0, R136 ;  /* 0x000000c03e041825 */ /* 0x00efe200078e0088 */
[----:B------:R-:W-:Y:S03]  /*a3c0*/  @P4 LEA.HI.X R27, R90, R137, R89, 0x1, P2 ;  /* 0x000000895a1b4211 */ /* 0x000fe600010f0c59 */
[----:B------:R-:W-:Y:S02]  /*a3d0*/  @P1 IMAD.IADD R3, R3, 0x1, R0 ;  /* 0x0000000103031824 */ /* 0x000fe400078e0200 */
[----:B------:R-:W-:Y:S03]  /*a3e0*/  @P1 IMAD R0, R63, 0xc0, RZ ;  /* 0x000000c03f001824 */ /* 0x000fe600078e02ff */
[----:B------:R1:W2:Y:S01]  /*a3f0*/  @P1 LD.E.128 R20, desc[UR4][R2.64] ;  /* 0x0000000402141980 */ /* 0x0002a2000c101d00 */
[----:B------:R-:W-:Y:S01]  /*a400*/  @P1 IMAD.IADD R5, R5, 0x1, R0 ;  /* 0x0000000105051824 */ /* 0x000fe200078e0200 */
[CC--:B-1----:R-:W-:Y:S04]  /*a410*/  @P4 LEA R2, P0, R120.reuse, R130.reuse, 0x1 ;  /* 0x0000008278024211 */ /* 0x0c2fe800078008ff */
[-C--:B------:R-:W-:Y:S01]  /*a420*/  @P4 LEA.HI.X R3, R120, R131.reuse, R113, 0x1, P0 ;  /* 0x0000008378034211 */ /* 0x080fe200000f0c71 */
[----:B--2---:R1:W-:Y:S01]  /*a430*/  @P1 ST.E.128 desc[UR4][R4.64], R20 ;  /* 0x0000001404001985 */ /* 0x0043e2000c101d04 */
[----:B------:R-:W-:Y:S03]  /*a440*/  ISETP.NE.AND P1, PT, R160, RZ, PT ;  /* 0x000000ffa000720c */ /* 0x000fe60003f25270 */
[----:B------:R-:W2:Y:S10]  /*a450*/  @P4 LD.E.128 R16, desc[UR4][R2.64] ;  /* 0x0000000402104980 */ /* 0x000eb4000c101d00 */
[C---:B------:R-:W-:Y:S04]  /*a460*/  @P1 LEA R24, P0, R122.reuse, R130, 0x1 ;  /* 0x000000827a181211 */ /* 0x040fe800078008ff */
[----:B------:R-:W-:Y:S02]  /*a470*/  @P1 LEA.HI.X R25, R122, R131, R115, 0x1, P0 ;  /* 0x000000837a191211 */ /* 0x000fe400000f0c73 */
[C---:B------:R-:W-:Y:S04]  /*a480*/  @P1 LEA R28, P0, R88.reuse, R136, 0x1 ;  /* 0x00000088581c1211 */ /* 0x040fe800078008ff */
[----:B------:R-:W-:Y:S01]  /*a490*/  @P1 LEA.HI.X R29, R88, R137, R87, 0x1, P0 ;  /* 0x00000089581d1211 */ /* 0x000fe200000f0c57 */
[----:B--2---:R2:W-:Y:S04]  /*a4a0*/  @P4 ST.E.128 desc[UR4][R26.64], R16 ;  /* 0x000000101a004985 */ /* 0x0045e8000c101d04 */
[----:B-1----:R-:W3:Y:S04]  /*a4b0*/  @P1 LD.E.128 R4, desc[UR4][R24.64] ;  /* 0x0000000418041980 */ /* 0x002ee8000c101d00 */
[----:B---3--:R2:W-:Y:S02]  /*a4c0*/  @P1 ST.E.128 desc[UR4][R28.64], R4 ;  /* 0x000000041c001985 */ /* 0x0085e4000c101d04 */
.L_x_863:
[----:B------:R-:W-:Y:S05]  /*a4d0*/  BSYNC B3 ;  /* 0x0000000000037941 */ /* 0x000fea0003800000 */
.L_x_836:
[----:B------:R-:W4:Y:S01]  /*a4e0*/  LD.E R3, desc[UR4][R118.64+0x128] ;  /* 0x0001280476037980 */ /* 0x000f22000c101900 */
[----:B------:R-:W-:Y:S01]  /*a4f0*/  BSSY B0, `(.L_x_918) ;  /* 0x000005e000007945 */ /* 0x000fe20003800000 */
[----:B----4-:R-:W-:Y:S05]  /*a500*/  IMAD.U32 R3, R3, -0x80, RZ ;  /* 0xffffff8003037824 */ /* 0x010fea00078e00ff */
[C---:B-12---:R-:W-:Y:S04]  /*a510*/  LEA R130, P0, R3.reuse, R130, 0x1 ;  /* 0x0000008203827211 */ /* 0x046fe800078008ff */
[----:B------:R-:W-:Y:S01]  /*a520*/  LEA.HI.X.SX32 R131, R3, R131, 0x1, P0 ;  /* 0x0000008303837211 */ /* 0x000fe200000f0eff */
[----:B------:R-:W-:Y:S08]  /*a530*/  @!P3 BRA `(.L_x_919) ;  /* 0x000000040044b947 */ /* 0x000ff00003800000 */
[----:B------:R-:W-:Y:S04]  /*a540*/  IADD3 R3, R9, -0x1, RZ ;  /* 0xffffffff09037810 */ /* 0x000fe80007ffe0ff */
[----:B------:R-:W-:Y:S11]  /*a550*/  ISETP.GT.AND P0, PT, R3, R102, PT ;  /* 0x000000660300720c */ /* 0x000ff60003f04270 */
[----:B------:R-:W-:Y:S02]  /*a560*/  @!UPT UIADD3 URZ, URZ, URZ, URZ ;  /* 0x0000003f3f3ff290 */ /* 0x000fe4000fffe03f */
[----:B------:R-:W-:Y:S05]  /*a570*/  @!P0 BRA `(.L_x_920) ;  /* 0x0000000400548947 */ /* 0x000fea0003800000 */
[----:B---3--:R-:W-:Y:S01]  /*a580*/  IMAD.MOV.U32 R20, RZ, RZ, RZ ;  /* 0x000000ffff147224 */ /* 0x008fe200078e00ff */
[----:B------:R-:W2:Y:S01]  /*a590*/  LD.E R2, desc[UR4][R118.64+0x170] ;  /* 0x0001700476027980 */ /* 0x000ea2000c101900 */
[----:B------:R-:W-:Y:S02]  /*a5a0*/  IADD3 R11, R11, -0x100, RZ ;  /* 0xffffff000b0b7810 */ /* 0x000fe40007ffe0ff */
[----:B------:R-:W-:Y:S01]  /*a5b0*/  IABS R8, R10 ;  /* 0x0000000a00087213 */ /* 0x000fe20000000000 */
[----:B------:R-:W3:Y:S02]  /*a5c0*/  LD.E.64 R24, desc[UR4][R118.64+0x40] ;  /* 0x0000400476187980 */ /* 0x000ee4000c101b00 */
[----:B------:R-:W-:Y:S04]  /*a5d0*/  IMAD.IADD R0, R11, 0x1, -R10 ;  /* 0x000000010b007824 */ /* 0x000fe800078e0a0a */
[----:B------:R-:W4:Y:S01]  /*a5e0*/  LD.E.64 R22, desc[UR4][R118.64+0x20] ;  /* 0x0000200476167980 */ /* 0x000f22000c101b00 */
[-C--:B--2---:R-:W-:Y:S02]  /*a5f0*/  IABS R5, R2.reuse ;  /* 0x0000000200057213 */ /* 0x084fe40000000000 */
[-C--:B------:R-:W-:Y:S02]  /*a600*/  IABS R17, R2.reuse ;  /* 0x0000000200117213 */ /* 0x080fe40000000000 */
[----:B------:R-:W1:Y:S01]  /*a610*/  I2F.RP R19, R5 ;  /* 0x0000000500137306 */ /* 0x000e620000209400 */
[----:B------:R-:W-:Y:S02]  /*a620*/  LOP3.LUT R3, RZ, R2, RZ, 0x33, !PT ;  /* 0x00000002ff037212 */ /* 0x000fe400078e33ff */
[----:B------:R-:W-:Y:S07]  /*a630*/  IMAD.MOV R17, RZ, RZ, -R17 ;  /* 0x000000ffff117224 */ /* 0x000fee00078e0a11 */
[----:B-1----:R-:W1:Y:S02]  /*a640*/  MUFU.RCP R7, R19 ;  /* 0x0000001300077308 */ /* 0x002e640000001000 */
[----:B-1----:R-:W-:Y:S01]  /*a650*/  VIADD R18, R7, 0xffffffe ;  /* 0x0ffffffe07127836 */ /* 0x002fe20000000000 */
[----:B------:R-:W-:Y:S07]  /*a660*/  IABS R7, R11 ;  /* 0x0000000b00077213 */ /* 0x000fee0000000000 */
[----:B------:R-:W1:Y:S02]  /*a670*/  F2I.FTZ.U32.TRUNC.NTZ R21, R18 ;  /* 0x0000001200157305 */ /* 0x000e64000021f000 */
[--C-:B-1----:R-:W-:Y:S01]  /*a680*/  IMAD.MOV R16, RZ, RZ, -R21.reuse ;  /* 0x000000ffff107224 */ /* 0x102fe200078e0a15 */
[----:B------:R-:W2:Y:S03]  /*a690*/  LD.E.64 R18, desc[UR4][R118.64+0x38] ;  /* 0x0000380476127980 */ /* 0x000ea6000c101b00 */
[----:B------:R-:W-:Y:S04]  /*a6a0*/  IMAD R16, R16, R5, RZ ;  /* 0x0000000510107224 */ /* 0x000fe800078e02ff */
[----:B------:R-:W-:Y:S02]  /*a6b0*/  IMAD.HI.U32 R16, R21, R16, R20 ;  /* 0x0000001015107227 */ /* 0x000fe400078e0014 */
[----:B------:R-:W2:Y:S04]  /*a6c0*/  LD.E.64 R20, desc[UR4][R118.64+0x28] ;  /* 0x0000280476147980 */ /* 0x000ea8000c101b00 */
[C---:B------:R-:W-:Y:S04]  /*a6d0*/  IMAD.HI.U32 R6, R16.reuse, R8, RZ ;  /* 0x0000000810067227 */ /* 0x040fe800078e00ff */
[----:B------:R-:W-:Y:S04]  /*a6e0*/  IMAD.HI.U32 R4, R16, R7, RZ ;  /* 0x0000000710047227 */ /* 0x000fe800078e00ff */
[-C--:B------:R-:W-:Y:S02]  /*a6f0*/  IMAD R8, R6, R17.reuse, R8 ;  /* 0x0000001106087224 */ /* 0x080fe400078e0208 */
[----:B------:R-:W-:Y:S03]  /*a700*/  IMAD R7, R4, R17, R7 ;  /* 0x0000001104077224 */ /* 0x000fe600078e0207 */
[C---:B------:R-:W-:Y:S02]  /*a710*/  ISETP.GT.U32.AND P4, PT, R5.reuse, R8, PT ;  /* 0x000000080500720c */ /* 0x040fe40003f84070 */
[----:B------:R-:W-:Y:S11]  /*a720*/  ISETP.GT.U32.AND P0, PT, R5, R7, PT ;  /* 0x000000070500720c */ /* 0x000ff60003f04070 */
[----:B------:R-:W-:Y:S01]  /*a730*/  @!P4 IADD3 R6, R6, 0x1, RZ ;  /* 0x000000010606c810 */ /* 0x000fe20007ffe0ff */
[----:B------:R-:W-:Y:S01]  /*a740*/  @!P4 IMAD.IADD R8, R8, 0x1, -R5 ;  /* 0x000000010808c824 */ /* 0x000fe200078e0a05 */
[-C--:B------:R-:W-:Y:S01]  /*a750*/  @!P0 IADD3 R7, R7, -R5.reuse, RZ ;  /* 0x8000000507078210 */ /* 0x080fe20007ffe0ff */
[----:B------:R-:W-:Y:S01]  /*a760*/  @!P0 VIADD R4, R4, 0x1 ;  /* 0x0000000104048836 */ /* 0x000fe20000000000 */
[----:B------:R-:W-:Y:S02]  /*a770*/  ISETP.NE.AND P0, PT, R2, RZ, PT ;  /* 0x000000ff0200720c */ /* 0x000fe40003f05270 */
[-C--:B------:R-:W-:Y:S02]  /*a780*/  ISETP.GE.U32.AND P5, PT, R7, R5.reuse, PT ;  /* 0x000000050700720c */ /* 0x080fe40003fa6070 */
[----:B------:R-:W-:Y:S02]  /*a790*/  ISETP.GE.U32.AND P6, PT, R8, R5, PT ;  /* 0x000000050800720c */ /* 0x000fe40003fc6070 */
[-C--:B------:R-:W-:Y:S02]  /*a7a0*/  LOP3.LUT R5, R11, R2.reuse, RZ, 0x3c, !PT ;  /* 0x000000020b057212 */ /* 0x080fe400078e3cff */
[----:B------:R-:W-:Y:S02]  /*a7b0*/  LOP3.LUT R7, R10, R2, RZ, 0x3c, !PT ;  /* 0x000000020a077212 */ /* 0x000fe400078e3cff */
[----:B------:R-:W-:Y:S02]  /*a7c0*/  ISETP.GE.AND P1, PT, R5, RZ, PT ;  /* 0x000000ff0500720c */ /* 0x000fe40003f26270 */
[----:B------:R-:W-:Y:S03]  /*a7d0*/  ISETP.GE.AND P2, PT, R7, RZ, PT ;  /* 0x000000ff0700720c */ /* 0x000fe60003f46270 */
[----:B------:R-:W-:Y:S02]  /*a7e0*/  @P5 VIADD R4, R4, 0x1 ;  /* 0x0000000104045836 */ /* 0x000fe40000000000 */
[----:B------:R-:W-:Y:S06]  /*a7f0*/  @P6 VIADD R6, R6, 0x1 ;  /* 0x0000000106066836 */ /* 0x000fec0000000000 */
[----:B------:R-:W-:Y:S02]  /*a800*/  @!P1 IADD3 R4, -R4, RZ, RZ ;  /* 0x000000ff04049210 */ /* 0x000fe40007ffe1ff */
[----:B------:R-:W-:Y:S02]  /*a810*/  @!P2 IMAD.MOV R6, RZ, RZ, -R6 ;  /* 0x000000ffff06a224 */ /* 0x000fe400078e0a06 */
[C---:B------:R-:W-:Y:S03]  /*a820*/  SEL R4, R3.reuse, R4, !P0 ;  /* 0x0000000403047207 */ /* 0x040fe60004000000 */
[----:B------:R-:W-:Y:S02]  /*a830*/  SEL R3, R3, R6, !P0 ;  /* 0x0000000603037207 */ /* 0x000fe40004000000 */
[CC--:B------:R-:W-:Y:S02]  /*a840*/  LEA R28, P1, R4.reuse, R208.reuse, 0x2 ;  /* 0x000000d0041c7211 */ /* 0x0c0fe400078210ff */
[C---:B------:R-:W-:Y:S02]  /*a850*/  LEA R26, P0, R3.reuse, R208, 0x2 ;  /* 0x000000d0031a7211 */ /* 0x040fe400078010ff */
[-C--:B------:R-:W-:Y:S02]  /*a860*/  LEA.HI.X.SX32 R29, R4, R209.reuse, 0x2, P1 ;  /* 0x000000d1041d7211 */ /* 0x080fe400008f16ff */
[C---:B------:R-:W-:Y:S02]  /*a870*/  LEA.HI.X.SX32 R27, R3.reuse, R209, 0x2, P0 ;  /* 0x000000d1031b7211 */ /* 0x040fe400000f16ff */
[----:B------:R-:W-:Y:S01]  /*a880*/  IADD3 R3, R3, -R4, RZ ;  /* 0x8000000403037210 */ /* 0x000fe20007ffe0ff */
[----:B------:R-:W4:Y:S04]  /*a890*/  LD.E R5, desc[UR4][R28.64] ;  /* 0x000000041c057980 */ /* 0x000f28000c101900 */
[----:B------:R-:W-:Y:S01]  /*a8a0*/  IMAD R0, R3, R2, R0 ;  /* 0x0000000203007224 */ /* 0x000fe200078e0200 */
[----:B------:R1:W4:Y:S03]  /*a8b0*/  LD.E R8, desc[UR4][R26.64] ;  /* 0x000000041a087980 */ /* 0x000326000c101900 */
[-C--:B---3--:R-:W-:Y:S01]  /*a8c0*/  IMAD R16, R25, R0.reuse, RZ ;  /* 0x0000000019107224 */ /* 0x088fe200078e02ff */
[----:B------:R-:W-:Y:S01]  /*a8d0*/  SHF.R.S32.HI R7, RZ, 0x1f, R0 ;  /* 0x0000001fff077819 */ /* 0x000fe20000011400 */
[C---:B-1----:R-:W-:Y:S04]  /*a8e0*/  IMAD.WIDE.U32 R26, R24.reuse, R0, RZ ;  /* 0x00000000181a7225 */ /* 0x042fe800078e00ff */
[----:B----4-:R-:W-:Y:S02]  /*a8f0*/  IMAD.IADD R17, R5, 0x1, -R8 ;  /* 0x0000000105117824 */ /* 0x010fe400078e0a08 */
[----:B------:R-:W-:Y:S02]  /*a900*/  IMAD R8, R24, R7, R16 ;  /* 0x0000000718087224 */ /* 0x000fe400078e0210 */
[-C--:B------:R-:W-:Y:S01]  /*a910*/  IMAD R5, R23, R17.reuse, RZ ;  /* 0x0000001117057224 */ /* 0x080fe200078e02ff */
[----:B------:R-:W-:Y:S01]  /*a920*/  SHF.R.S32.HI R16, RZ, 0x1f, R17 ;  /* 0x0000001fff107819 */ /* 0x000fe20000011411 */
[CC--:B------:R-:W-:Y:S01]  /*a930*/  IMAD.WIDE.U32 R24, R22.reuse, R17.reuse, RZ ;  /* 0x0000001116187225 */ /* 0x0c0fe200078e00ff */
[----:B------:R-:W-:Y:S03]  /*a940*/  IADD3 R23, R27, R8, RZ ;  /* 0x000000081b177210 */ /* 0x000fe60007ffe0ff */
[----:B------:R-:W-:Y:S01]  /*a950*/  IMAD R5, R22, R16, R5 ;  /* 0x0000001016057224 */ /* 0x000fe200078e0205 */
[----:B------:R-:W-:Y:S01]  /*a960*/  MOV R22, R26 ;  /* 0x0000001a00167202 */ /* 0x000fe20000000f00 */
[----:B--2---:R-:W-:Y:S02]  /*a970*/  IMAD R8, R19, R0, RZ ;  /* 0x0000000013087224 */ /* 0x004fe400078e02ff */
[----:B------:R-:W-:Y:S02]  /*a980*/  IMAD.IADD R25, R25, 0x1, R5 ;  /* 0x0000000119197824 */ /* 0x000fe400078e0205 */
[----:B------:R-:W-:Y:S04]  /*a990*/  IMAD.WIDE.U32 R22, R17, R20, R22 ;  /* 0x0000001411167225 */ /* 0x000fe800078e0016 */
[----:B------:R-:W-:Y:S01]  /*a9a0*/  IMAD R17, R21, R17, RZ ;  /* 0x0000001115117224 */ /* 0x000fe200078e02ff */
[----:B------:R-:W-:Y:S01]  /*a9b0*/  LEA R138, P1, R22, R138, 0x1 ;  /* 0x0000008a168a7211 */ /* 0x000fe200078208ff */
[----:B------:R-:W-:Y:S04]  /*a9c0*/  IMAD.WIDE.U32 R24, R0, R18, R24 ;  /* 0x0000001200187225 */ /* 0x000fe800078e0018 */
[----:B------:R-:W-:Y:S01]  /*a9d0*/  IMAD R17, R20, R16, R17 ;  /* 0x0000001014117224 */ /* 0x000fe200078e0211 */
[----:B------:R-:W-:Y:S01]  /*a9e0*/  LEA R136, P0, R24, R136, 0x1 ;  /* 0x0000008818887211 */ /* 0x000fe200078008ff */
[----:B------:R-:W-:Y:S02]  /*a9f0*/  IMAD R8, R18, R7, R8 ;  /* 0x0000000712087224 */ /* 0x000fe400078e0208 */
[----:B------:R-:W-:Y:S03]  /*aa00*/  IMAD.IADD R16, R23, 0x1, R17 ;  /* 0x0000000117107824 */ /* 0x000fe600078e0211 */
[----:B------:R-:W-:Y:S02]  /*aa10*/  IADD3 R8, R25, R8, RZ ;  /* 0x0000000819087210 */ /* 0x000fe40007ffe0ff */
[----:B------:R-:W-:Y:S02]  /*aa20*/  LEA.HI.X R139, R22, R139, R16, 0x1, P1 ;  /* 0x0000008b168b7211 */ /* 0x000fe400008f0c10 */
[----:B------:R-:W-:Y:S01]  /*aa30*/  LEA.HI.X R137, R24, R137, R8, 0x1, P0 ;  /* 0x0000008918897211 */ /* 0x000fe200000f0c08 */
[----:B------:R-:W-:Y:S05]  /*aa40*/  BRA `(.L_x_920) ;  /* 0x0000000000207947 */ /* 0x000fea0003800000 */
.L_x_919:
[----:B---3--:R-:W2:Y:S04]  /*aa50*/  LD.E R5, desc[UR4][R118.64+0x40] ;  /* 0x0000400476057980 */ /* 0x008ea8000c101900 */
[----:B------:R-:W3:Y:S02]  /*aa60*/  LD.E R3, desc[UR4][R118.64+0x38] ;  /* 0x0000380476037980 */ /* 0x000ee4000c101900 */
[----:B---3--:R-:W-:Y:S02]  /*aa70*/  IMAD.U32 R3, R3, -0x80, RZ ;  /* 0xffffff8003037824 */ /* 0x008fe400078e00ff */
[----:B--2---:R-:W-:Y:S03]  /*aa80*/  IMAD.U32 R5, R5, -0x80, RZ ;  /* 0xffffff8005057824 */ /* 0x004fe600078e00ff */
[----:B------:R-:W-:Y:S02]  /*aa90*/  LEA R136, P0, R3, R136, 0x1 ;  /* 0x0000008803887211 */ /* 0x000fe400078008ff */
[----:B------:R-:W-:Y:S02]  /*aaa0*/  LEA R138, P1, R5, R138, 0x1 ;  /* 0x0000008a058a7211 */ /* 0x000fe400078208ff */
[----:B------:R-:W-:Y:S02]  /*aab0*/  LEA.HI.X.SX32 R137, R3, R137, 0x1, P0 ;  /* 0x0000008903897211 */ /* 0x000fe400000f0eff */
[----:B------:R-:W-:Y:S09]  /*aac0*/  LEA.HI.X.SX32 R139, R5, R139, 0x1, P1 ;  /* 0x0000008b058b7211 */ /* 0x000ff200008f0eff */
.L_x_920:
[----:B------:R-:W-:Y:S05]  /*aad0*/  BSYNC B0 ;  /* 0x0000000000007941 */ /* 0x000fea0003800000 */
.L_x_918:
[----:B------:R-:W-:Y:S04]  /*aae0*/  IADD3 R9, R9, -0x1, RZ ;  /* 0xffffffff09097810 */ /* 0x000fe80007ffe0ff */
[----:B------:R-:W-:Y:S11]  /*aaf0*/  ISETP.GT.AND P0, PT, R9, R102, PT ;  /* 0x000000660900720c */ /* 0x000ff60003f04270 */
[----:B------:R-:W-:Y:S02]  /*ab00*/  @!UPT UIADD3 URZ, URZ, URZ, URZ ;  /* 0x0000003f3f3ff290 */ /* 0x000fe4000fffe03f */
[----:B------:R-:W-:Y:S05]  /*ab10*/  @P0 BRA `(.L_x_921) ;  /* 0xffffff7c005c0947 */ /* 0x000fea000383ffff */
.L_x_827:
[----:B------:R-:W-:Y:S05]  /*ab20*/  WARPSYNC.ALL ;  /* 0x0000000000007948 */ /* 0x000fea0003800000 */
[----:B------:R-:W-:Y:S06]  /*ab30*/  BAR.SYNC.DEFER_BLOCKING 0x0 ;  /* 0x0000000000007b1d */ /* 0x000fec0000010000 */
[----:B------:R-:W2:Y:S02]  /*ab40*/  LD.E R15, desc[UR4][R118.64+0xd0] ;  /* 0x0000d004760f7980 */ /* 0x000ea4000c101900 */
[----:B------:R-:W1:Y:S01]  /*ab50*/  S2UR UR6, SR_CgaCtaId ;  /* 0x00000000000679c3 */ /* 0x000e620000008800 */
[----:B------:R-:W-:Y:S01]  /*ab60*/  UMOV UR7, 0x400 ;  /* 0x0000040000077882 */ /* 0x000fe20000000000 */
[----:B------:R-:W-:Y:S01]  /*ab70*/  BSSY B3, `(.L_x_922) ;  /* 0x00003d1000037945 */ /* 0x000fe20003800000 */
[----:B-1----:R-:W-:-:S06]  /*ab80*/  ULEA UR6, UR6, UR7, 0x18 ;  /* 0x0000000706067291 */ /* 0x002fcc000f8ec03f */
[----:B------:R-:W-:Y:S02]  /*ab90*/  LEA R205, R165, UR6, 0x1 ;  /* 0x00000006a5cd7c11 */ /* 0x000fe4000f8e08ff */
[----:B--2---:R-:W-:-:S13]  /*aba0*/  ISETP.NE.AND P0, PT, R15, RZ, PT ;  /* 0x000000ff0f00720c */ /* 0x004fda0003f05270 */
[----:B------:R-:W-:Y:S05]  /*abb0*/  @!P0 BRA `(.L_x_923) ;  /* 0x0000003800408947 */ /* 0x000fea0003800000 */
[----:B------:R-:W2:Y:S04]  /*abc0*/  LD.E.64 R2, desc[UR4][R118.64+0xf0] ;  /* 0x0000f00476027980 */ /* 0x000ea8000c101b00 */
[----:B------:R-:W4:Y:S04]  /*abd0*/  LD.E.U8 R0, desc[UR4][R118.64+0x1b3] ;  /* 0x0001b30476007980 */ /* 0x000f28000c101100 */
[----:B---3--:R-:W5:Y:S04]  /*abe0*/  LD.E R25, desc[UR4][R118.64+0xc0] ;  /* 0x0000c00476197980 */ /* 0x008f68000c101900 */
[----:B------:R-:W5:Y:S04]  /*abf0*/  LD.E.64 R34, desc[UR4][R118.64+0x148] ;  /* 0x0001480476227980 */ /* 0x000f68000c101b00 */
[----:B------:R-:W5:Y:S01]  /*ac00*/  LD.E.64 R32, desc[UR4][R118.64+0x150] ;  /* 0x0001500476207980 */ /* 0x000f62000c101b00 */
[----:B--2---:R-:W-:-:S04]  /*ac10*/  ISETP.NE.U32.AND P1, PT, R2, RZ, PT ;  /* 0x000000ff0200720c */ /* 0x004fc80003f25070 */
[----:B------:R-:W-:-:S13]  /*ac20*/  ISETP.NE.AND.EX P1, PT, R3, RZ, PT, P1 ;  /* 0x000000ff0300720c */ /* 0x000fda0003f25310 */
[----:B------:R-:W-:-:S04]  /*ac30*/  @P1 LEA R6, P0, R202, R2, 0x2 ;  /* 0x00000002ca061211 */ /* 0x000fc800078010ff */
[----:B------:R-:W-:Y:S01]  /*ac40*/  @P1 LEA.HI.X R7, R202, R3, R77, 0x2, P0 ;  /* 0x00000003ca071211 */ /* 0x000fe200000f144d */
[----:B------:R-:W-:-:S06]  /*ac50*/  IMAD.MOV.U32 R3, RZ, RZ, RZ ;  /* 0x000000ffff037224 */ /* 0x000fcc00078e00ff */
[----:B------:R1:W2:Y:S01]  /*ac60*/  @P1 LD.E R3, desc[UR4][R6.64] ;  /* 0x0000000406031980 */ /* 0x0002a2000c101900 */
[----:B------:R-:W-:-:S04]  /*ac70*/  LEA.HI R2, R15, R15, RZ, 0x1 ;  /* 0x0000000f0f027211 */ /* 0x000fc800078f08ff */
[----:B------:R-:W-:Y:S02]  /*ac80*/  SHF.R.S32.HI R2, RZ, 0x1, R2 ;  /* 0x00000001ff027819 */ /* 0x000fe40000011402 */
[----:B----4-:R-:W-:Y:S01]  /*ac90*/  ISETP.NE.AND P5, PT, R0, RZ, PT ;  /* 0x000000ff0000720c */ /* 0x010fe20003fa5270 */
[----:B------:R-:W-:Y:S01]  /*aca0*/  IMAD.IADD R27, R204, 0x1, -R69 ;  /* 0x00000001cc1b7824 */ /* 0x000fe200078e0a45 */
[----:B------:R-:W-:Y:S02]  /*acb0*/  IADD3 R5, P0, R76, R174, RZ ;  /* 0x000000ae4c057210 */ /* 0x000fe40007f1e0ff */
[----:B-----5:R-:W-:-:S03]  /*acc0*/  LEA R38, P1, R174, R176, 0x1 ;  /* 0x000000b0ae267211 */ /* 0x020fc600078208ff */
[--C-:B------:R-:W-:Y:S01]  /*acd0*/  IMAD.X R78, R78, 0x1, R79.reuse, P0 ;  /* 0x000000014e4e7824 */ /* 0x100fe200000e064f */
[----:B------:R-:W-:Y:S01]  /*ace0*/  LEA.HI.X R39, R174, R177, R79, 0x1, P1 ;  /* 0x000000b1ae277211 */ /* 0x000fe200008f0c4f */
[----:B-1----:R-:W-:-:S04]  /*acf0*/  IMAD R6, R170, R2, R81 ;  /* 0x00000002aa067224 */ /* 0x002fc800078e0251 */
[----:B------:R-:W-:Y:S01]  /*ad00*/  IMAD.IADD R0, R81, 0x1, R6 ;  /* 0x0000000151007824 */ /* 0x000fe200078e0206 */
[----:B------:R-:W-:Y:S02]  /*ad10*/  ISETP.GE.AND P0, PT, R170, R27, PT ;  /* 0x0000001baa00720c */ /* 0x000fe40003f06270 */
[C---:B------:R-:W-:Y:S01]  /*ad20*/  LEA R36, P1, R5.reuse, R176, 0x1 ;  /* 0x000000b005247211 */ /* 0x040fe200078208ff */
[----:B------:R-:W-:Y:S01]  /*ad30*/  IMAD.MOV.U32 R31, RZ, RZ, R2 ;  /* 0x000000ffff1f7224 */ /* 0x000fe200078e0002 */
[----:B------:R-:W-:Y:S02]  /*ad40*/  ISETP.GT.AND P0, PT, R64, -0x4, !P0 ;  /* 0xfffffffc4000780c */ /* 0x000fe40004704270 */
[----:B------:R-:W-:Y:S02]  /*ad50*/  LEA.HI.X R37, R5, R177, R78, 0x1, P1 ;  /* 0x000000b105257211 */ /* 0x000fe400008f0c4e */
[----:B--2---:R-:W-:-:S05]  /*ad60*/  IADD3 R3, R3, R80, R69 ;  /* 0x0000005003037210 */ /* 0x004fca0007ffe045 */
[----:B------:R-:W-:-:S05]  /*ad70*/  IMAD R3, R3, R2, RZ ;  /* 0x0000000203037224 */ /* 0x000fca00078e02ff */
[----:B------:R-:W-:Y:S02]  /*ad80*/  SHF.R.S32.HI R29, RZ, 0x1f, R3 ;  /* 0x0000001fff1d7819 */ /* 0x000fe40000011403 */
[C---:B------:R-:W-:Y:S02]  /*ad90*/  IADD3 R7, P4, R3.reuse, R6, RZ ;  /* 0x0000000603077210 */ /* 0x040fe40007f9e0ff */
[----:B------:R-:W-:Y:S02]  /*ada0*/  IADD3 R3, P2, R3, R0, RZ ;  /* 0x0000000003037210 */ /* 0x000fe40007f5e0ff */
[-C--:B------:R-:W-:Y:S02]  /*adb0*/  LEA.HI.X.SX32 R6, R6, R29.reuse, 0x1, P4 ;  /* 0x0000001d06067211 */ /* 0x080fe400020f0eff */
[----:B------:R-:W-:Y:S01]  /*adc0*/  LEA.HI.X.SX32 R29, R0, R29, 0x1, P2 ;  /* 0x0000001d001d7211 */ /* 0x000fe200010f0eff */
[----:B------:R-:W-:Y:S01]  /*add0*/  IMAD.SHL.U32 R0, R2, 0x20, RZ ;  /* 0x0000002002007824 */ /* 0x000fe200078e00ff */
[----:B------:R-:W-:Y:S07]  /*ade0*/  @!P5 BRA `(.L_x_924) ;  /* 0x0000001000f4d947 */ /* 0x000fee0003800000 */
[----:B------:R-:W-:Y:S04]  /*adf0*/  BSSY B2, `(.L_x_925) ;  /* 0x000009e000027945 */ /* 0x000fe80003800000 */
[----:B------:R-:W-:Y:S05]  /*ae00*/  @!P0 BRA `(.L_x_926) ;  /* 0x0000000800708947 */ /* 0x000fea0003800000 */
[----:B------:R-:W-:Y:S01]  /*ae10*/  ISETP.GE.AND P2, PT, R12, R25, PT ;  /* 0x000000190c00720c */ /* 0x000fe20003f46270 */
[C---:B------:R-:W-:Y:S01]  /*ae20*/  IMAD.SHL.U32 R31, R7.reuse, 0x2, RZ ;  /* 0x00000002071f7824 */ /* 0x040fe200078e00ff */
[----:B------:R-:W-:Y:S01]  /*ae30*/  SHF.L.U64.HI R3, R7, 0x1, R6 ;  /* 0x0000000107037819 */ /* 0x000fe20000010206 */
[----:B------:R-:W-:Y:S03]  /*ae40*/  BSSY B1, `(.L_x_927) ;  /* 0x0000036000017945 */ /* 0x000fe60003800000 */
[-C--:B------:R-:W-:Y:S02]  /*ae50*/  IADD3 R28, P1, R34, R31.reuse, RZ ;  /* 0x0000001f221c7210 */ /* 0x080fe40007f3e0ff */
[----:B------:R-:W-:-:S03]  /*ae60*/  IADD3 R30, P0, R32, R31, RZ ;  /* 0x0000001f201e7210 */ /* 0x000fc60007f1e0ff */
[--C-:B------:R-:W-:Y:S02]  /*ae70*/  IMAD.X R29, R35, 0x1, R3.reuse, P1 ;  /* 0x00000001231d7824 */ /* 0x100fe400008e0603 */
[----:B------:R1:W-:Y:S01]  /*ae80*/  @P2 STS [R205], RZ ;  /* 0x000000ffcd002388 */ /* 0x0003e20000000800 */
[----:B------:R-:W-:-:S03]  /*ae90*/  IMAD.X R31, R33, 0x1, R3, P0 ;  /* 0x00000001211f7824 */ /* 0x000fc600000e0603 */
[----:B------:R1:W-:Y:S04]  /*aea0*/  @P2 STS [R205+0x4], RZ ;  /* 0x000004ffcd002388 */ /* 0x0003e80000000800 */
[----:B------:R1:W-:Y:S01]  /*aeb0*/  @P2 STS.64 [R205+0x8], RZ ;  /* 0x000008ffcd002388 */ /* 0x0003e20000000a00 */
[----:B------:R-:W-:Y:S05]  /*aec0*/  @P2 BRA `(.L_x_928) ;  /* 0x0000000000b42947 */ /* 0x000fea0003800000 */
[----:B------:R2:W5:Y:S01]  /*aed0*/  LD.E.128 R8, desc[UR4][R38.64] ;  /* 0x0000000426087980 */ /* 0x000562000c101d00 */
[----:B------:R-:W-:Y:S01]  /*aee0*/  ISETP.GE.AND P0, PT, R12, R15, PT ;  /* 0x0000000f0c00720c */ /* 0x000fe20003f06270 */
[----:B------:R-:W-:-:S12]  /*aef0*/  BSSY B0, `(.L_x_929) ;  /* 0x0000029000007945 */ /* 0x000fd80003800000 */
[----:B------:R-:W-:Y:S05]  /*af00*/  @P0 BRA `(.L_x_930) ;  /* 0x00000000009c0947 */ /* 0x000fea0003800000 */
[----:B------:R-:W3:Y:S04]  /*af10*/  LD.E.64 R2, desc[UR4][R30.64] ;  /* 0x000000041e027980 */ /* 0x000ee8000c101b00 */
[----:B------:R-:W4:Y:S01]  /*af20*/  LD.E.64 R4, desc[UR4][R28.64] ;  /* 0x000000041c047980 */ /* 0x000f22000c101b00 */
[C---:B-----5:R-:W-:Y:S01]  /*af30*/  SHF.L.U32 R14, R9.reuse, 0x10, RZ ;  /* 0x00000010090e7819 */ /* 0x060fe200000006ff */
[----:B------:R-:W-:Y:S01]  /*af40*/  IMAD.U32 R22, R10, 0x10000, RZ ;  /* 0x000100000a167824 */ /* 0x000fe200078e00ff */
[----:B------:R-:W-:Y:S02]  /*af50*/  LOP3.LUT R9, R9, 0xffff0000, RZ, 0xc0, !PT ;  /* 0xffff000009097812 */ /* 0x000fe400078ec0ff */
[C---:B------:R-:W-:Y:S02]  /*af60*/  SHF.L.U32 R16, R8.reuse, 0x10, RZ ;  /* 0x0000001008107819 */ /* 0x040fe400000006ff */
[----:B------:R-:W-:-:S02]  /*af70*/  LOP3.LUT R23, R8, 0xffff0000, RZ, 0xc0, !PT ;  /* 0xffff000008177812 */ /* 0x000fc400078ec0ff */
[C---:B------:R-:W-:Y:S02]  /*af80*/  SHF.L.U32 R21, R11.reuse, 0x10, RZ ;  /* 0x000000100b157819 */ /* 0x040fe400000006ff */
[----:B------:R-:W-:Y:S02]  /*af90*/  LOP3.LUT R19, R11, 0xffff0000, RZ, 0xc0, !PT ;  /* 0xffff00000b137812 */ /* 0x000fe400078ec0ff */
[----:B---3--:R-:W-:Y:S02]  /*afa0*/  LOP3.LUT R17, R2, 0xffff0000, RZ, 0xc0, !PT ;  /* 0xffff000002117812 */ /* 0x008fe400078ec0ff */
[C---:B------:R-:W-:Y:S01]  /*afb0*/  LOP3.LUT R8, R3.reuse, 0xffff0000, RZ, 0xc0, !PT ;  /* 0xffff000003087812 */ /* 0x040fe200078ec0ff */
[----:B------:R-:W-:Y:S01]  /*afc0*/  IMAD.U32 R3, R3, 0x10000, RZ ;  /* 0x0001000003037824 */ /* 0x000fe200078e00ff */
[----:B----4-:R-:W-:Y:S01]  /*afd0*/  LOP3.LUT R20, R4, 0xffff0000, RZ, 0xc0, !PT ;  /* 0xffff000004147812 */ /* 0x010fe200078ec0ff */
[----:B------:R-:W-:Y:S01]  /*afe0*/  FMUL.FTZ R11, R9, R17 ;  /* 0x00000011090b7220 */ /* 0x000fe20000410000 */
[----:B------:R-:W-:-:S02]  /*aff0*/  LOP3.LUT R18, R5, 0xffff0000, RZ, 0xc0, !PT ;  /* 0xffff000005127812 */ /* 0x000fc400078ec0ff */
[----:B------:R-:W-:Y:S01]  /*b000*/  SHF.L.U32 R2, R2, 0x10, RZ ;  /* 0x0000001002027819 */ /* 0x000fe200000006ff */
[-C--:B------:R-:W-:Y:S01]  /*b010*/  FMUL.FTZ R24, R9, R20.reuse ;  /* 0x0000001409187220 */ /* 0x080fe20000410000 */
[----:B------:R-:W-:Y:S01]  /*b020*/  SHF.L.U32 R4, R4, 0x10, RZ ;  /* 0x0000001004047819 */ /* 0x000fe200000006ff */
[----:B------:R-:W-:Y:S01]  /*b030*/  FFMA.FTZ R11, R14, R20, -R11 ;  /* 0x000000140e0b7223 */ /* 0x000fe2000001080b */
[----:B------:R-:W-:Y:S01]  /*b040*/  LOP3.LUT R9, R10, 0xffff0000, RZ, 0xc0, !PT ;  /* 0xffff00000a097812 */ /* 0x000fe200078ec0ff */
[C---:B------:R-:W-:Y:S01]  /*b050*/  FMUL.FTZ R10, R19.reuse, R8 ;  /* 0x00000008130a7220 */ /* 0x040fe20000410000 */
[----:B------:R-:W-:Y:S01]  /*b060*/  FFMA.FTZ R24, R14, R17, R24 ;  /* 0x000000110e187223 */ /* 0x000fe20000010018 */
[----:B------:R-:W-:Y:S01]  /*b070*/  FMUL.FTZ R14, R19, R18 ;  /* 0x00000012130e7220 */ /* 0x000fe20000410000 */
[----:B------:R-:W-:Y:S01]  /*b080*/  SHF.L.U32 R5, R5, 0x10, RZ ;  /* 0x0000001005057819 */ /* 0x000fe200000006ff */
[C---:B------:R-:W-:Y:S01]  /*b090*/  FMUL.FTZ R17, R23.reuse, R2 ;  /* 0x0000000217117220 */ /* 0x040fe20000410000 */
[----:B------:R-:W-:Y:S01]  /*b0a0*/  FMUL.FTZ R23, R23, R4 ;  /* 0x0000000417177220 */ /* 0x000fe20000410000 */
[C---:B------:R-:W-:Y:S01]  /*b0b0*/  FFMA.FTZ R10, R21.reuse, R18, -R10 ;  /* 0x00000012150a7223 */ /* 0x040fe2000001080a */
[----:B------:R-:W-:Y:S01]  /*b0c0*/  FFMA.FTZ R21, R21, R8, R14 ;  /* 0x0000000815157223 */ /* 0x000fe2000001000e */
[C---:B------:R-:W-:Y:S01]  /*b0d0*/  FMUL.FTZ R19, R9.reuse, R3 ;  /* 0x0000000309137220 */ /* 0x040fe20000410000 */
[-C--:B------:R-:W-:Y:S01]  /*b0e0*/  FMUL.FTZ R8, R9, R5.reuse ;  /* 0x0000000509087220 */ /* 0x080fe20000410000 */
[C---:B------:R-:W-:Y:S01]  /*b0f0*/  FFMA.FTZ R17, R16.reuse, R4, -R17 ;  /* 0x0000000410117223 */ /* 0x040fe20000010811 */
[----:B------:R-:W-:Y:S01]  /*b100*/  FFMA.FTZ R2, R16, R2, R23 ;  /* 0x0000000210027223 */ /* 0x000fe20000010017 */
[C---:B------:R-:W-:Y:S01]  /*b110*/  FFMA.FTZ R19, R22.reuse, R5, -R19 ;  /* 0x0000000516137223 */ /* 0x040fe20000010813 */
[----:B------:R-:W-:Y:S01]  /*b120*/  FFMA.FTZ R8, R22, R3, R8 ;  /* 0x0000000316087223 */ /* 0x000fe20000010008 */
[----:B------:R-:W-:-:S02]  /*b130*/  F2FP.BF16.F32.PACK_AB R9, R24, R11 ;  /* 0x0000000b1809723e */ /* 0x000fc400000010ff */
[----:B------:R-:W-:Y:S02]  /*b140*/  F2FP.BF16.F32.PACK_AB R2, R2, R17 ;  /* 0x000000110202723e */ /* 0x000fe400000010ff */
[----:B------:R-:W-:Y:S02]  /*b150*/  F2FP.BF16.F32.PACK_AB R11, R21, R10 ;  /* 0x0000000a150b723e */ /* 0x000fe400000010ff */
[----:B------:R-:W-:Y:S02]  /*b160*/  F2FP.BF16.F32.PACK_AB R10, R8, R19 ;  /* 0x00000013080a723e */ /* 0x000fe400000010ff */
[----:B------:R-:W-:Y:S02]  /*b170*/  MOV R8, R2 ;  /* 0x0000000200087202 */ /* 0x000fe40000000f00 */
.L_x_930:
[----:B------:R-:W-:Y:S05]  /*b180*/  BSYNC B0 ;  /* 0x0000000000007941 */ /* 0x000fea0003800000 */
.L_x_929:
[----:B-----5:R3:W-:Y:S02]  /*b190*/  STS.128 [R205], R8 ;  /* 0x00000008cd007388 */ /* 0x0207e40000000c00 */
.L_x_928:
[----:B------:R-:W-:Y:S05]  /*b1a0*/  BSYNC B1 ;  /* 0x0000000000017941 */ /* 0x000fea0003800000 */
.L_x_927:
[----:B------:R-:W-:Y:S01]  /*b1b0*/  ISETP.GE.AND P0, PT, R117, R25, PT ;  /* 0x000000197500720c */ /* 0x000fe20003f06270 */
[----:B------:R-:W-:-:S12]  /*b1c0*/  BSSY B1, `(.L_x_931) ;  /* 0x0000030000017945 */ /* 0x000fd80003800000 */
[----:B------:R4:W-:Y:S01]  /*b1d0*/  @P0 STS.128 [R205+0x1000], RZ ;  /* 0x001000ffcd000388 */ /* 0x0009e20000000c00 */
[----:B------:R-:W-:Y:S05]  /*b1e0*/  @P0 BRA `(.L_x_932) ;  /* 0x0000000000b40947 */ /* 0x000fea0003800000 */
[----:B---3--:R3:W5:Y:S01]  /*b1f0*/  LD.E.128 R8, desc[UR4][R38.64+0x40] ;  /* 0x0000400426087980 */ /* 0x008762000c101d00 */
[----:B------:R-:W-:Y:S01]  /*b200*/  ISETP.GE.AND P0, PT, R117, R15, PT ;  /* 0x0000000f7500720c */ /* 0x000fe20003f06270 */
[----:B------:R-:W-:-:S12]  /*b210*/  BSSY B0, `(.L_x_933) ;  /* 0x0000029000007945 */ /* 0x000fd80003800000 */
[----:B------:R-:W-:Y:S05]  /*b220*/  @P0 BRA `(.L_x_934) ;  /* 0x00000000009c0947 */ /* 0x000fea0003800000 */
[----:B------:R-:W2:Y:S04]  /*b230*/  LD.E.64 R2, desc[UR4][R30.64+0x20] ;  /* 0x000020041e027980 */ /* 0x000ea8000c101b00 */
        /* <DEDUP_REMOVED lines=8> */
[----:B--2---:R-:W-:Y:S02]  /*b2c0*/  LOP3.LUT R17, R2, 0xffff0000, RZ, 0xc0, !PT ;  /* 0xffff000002117812 */ /* 0x004fe400078ec0ff */
        /* <DEDUP_REMOVED lines=29> */
.L_x_934:
[----:B------:R-:W-:Y:S05]  /*b4a0*/  BSYNC B0 ;  /* 0x0000000000007941 */ /* 0x000fea0003800000 */
.L_x_933:
[----:B-----5:R1:W-:Y:S02]  /*b4b0*/  STS.128 [R205+0x1000], R8 ;  /* 0x00100008cd007388 */ /* 0x0203e40000000c00 */
.L_x_932:
[----:B------:R-:W-:Y:S05]  /*b4c0*/  BSYNC B1 ;  /* 0x0000000000017941 */ /* 0x000fea0003800000 */
.L_x_931:
[----:B------:R-:W-:-:S13]  /*b4d0*/  ISETP.GE.AND P0, PT, R116, R25, PT ;  /* 0x000000197400720c */ /* 0x000fda0003f06270 */
[----:B------:R1:W-:Y:S01]  /*b4e0*/  @P0 STS.128 [R205+0x2000], RZ ;  /* 0x002000ffcd000388 */ /* 0x0003e20000000c00 */
[----:B------:R-:W-:Y:S05]  /*b4f0*/  @P0 BRA `(.L_x_926) ;  /* 0x0000000000b40947 */ /* 0x000fea0003800000 */
[----:B-1-3--:R1:W5:Y:S01]  /*b500*/  LD.E.128 R8, desc[UR4][R38.64+0x80] ;  /* 0x0000800426087980 */ /* 0x00a362000c101d00 */
[----:B------:R-:W-:Y:S01]  /*b510*/  ISETP.GE.AND P0, PT, R116, R15, PT ;  /* 0x0000000f7400720c */ /* 0x000fe20003f06270 */
[----:B------:R-:W-:-:S12]  /*b520*/  BSSY B0, `(.L_x_935) ;  /* 0x0000029000007945 */ /* 0x000fd80003800000 */
[----:B------:R-:W-:Y:S05]  /*b530*/  @P0 BRA `(.L_x_936) ;  /* 0x00000000009c0947 */ /* 0x000fea0003800000 */
[----:B------:R-:W3:Y:S04]  /*b540*/  LD.E.64 R2, desc[UR4][R30.64+0x40] ;  /* 0x000040041e027980 */ /* 0x000ee8000c101b00 */
[----:B------:R-:W2:Y:S01]  /*b550*/  LD.E.64 R4, desc[UR4][R28.64+0x40] ;  /* 0x000040041c047980 */ /* 0x000ea2000c101b00 */
        /* <DEDUP_REMOVED lines=10> */
[----:B--2---:R-:W-:Y:S01]  /*b600*/  LOP3.LUT R20, R4, 0xffff0000, RZ, 0xc0, !PT ;  /* 0xffff000004147812 */ /* 0x004fe200078ec0ff */
        /* <DEDUP_REMOVED lines=26> */
.L_x_936:
[----:B------:R-:W-:Y:S05]  /*b7b0*/  BSYNC B0 ;  /* 0x0000000000007941 */ /* 0x000fea0003800000 */
.L_x_935:
[----:B-----5:R3:W-:Y:S02]  /*b7c0*/  STS.128 [R205+0x2000], R8 ;  /* 0x00200008cd007388 */ /* 0x0207e40000000c00 */
.L_x_926:
[----:B------:R-:W-:Y:S05]  /*b7d0*/  BSYNC B2 ;  /* 0x0000000000027941 */ /* 0x000fea0003800000 */
.L_x_925:
[----:B------:R-:W-:-:S05]  /*b7e0*/  VIADD R14, R170, 0x20 ;  /* 0x00000020aa0e7836 */ /* 0x000fca0000000000 */
[----:B------:R-:W-:-:S04]  /*b7f0*/  ISETP.GE.AND P0, PT, R14, R27, PT ;  /* 0x0000001b0e00720c */ /* 0x000fc80003f06270 */
[----:B------:R-:W-:-:S13]  /*b800*/  ISETP.LT.OR P0, PT, R64, -0x83, P0 ;  /* 0xffffff7d4000780c */ /* 0x000fda0000701670 */
[----:B------:R-:W-:Y:S05]  /*b810*/  @P0 BRA `(.L_x_937) ;  /* 0x0000003000180947 */ /* 0x000fea0003800000 */
[----:B------:R-:W-:Y:S01]  /*b820*/  ISETP.GE.AND P0, PT, R12, R25, PT ;  /* 0x000000190c00720c */ /* 0x000fe20003f06270 */
[----:B------:R-:W-:Y:S01]  /*b830*/  BSSY B1, `(.L_x_938) ;  /* 0x0000037000017945 */ /* 0x000fe20003800000 */
[----:B------:R-:W-:-:S04]  /*b840*/  IADD3 R3, P1, R0, R7, RZ ;  /* 0x0000000700037210 */ /* 0x000fc80007f3e0ff */
[----:B------:R-:W-:Y:S01]  /*b850*/  LEA.HI.X.SX32 R0, R0, R6, 0x1, P1 ;  /* 0x0000000600007211 */ /* 0x000fe200008f0eff */
[----:B------:R-:W-:-:S03]  /*b860*/  IMAD.SHL.U32 R17, R3, 0x2, RZ ;  /* 0x0000000203117824 */ /* 0x000fc600078e00ff */
[----:B------:R-:W-:Y:S02]  /*b870*/  SHF.L.U64.HI R3, R3, 0x1, R0 ;  /* 0x0000000103037819 */ /* 0x000fe40000010200 */
[-C--:B------:R-:W-:Y:S01]  /*b880*/  IADD3 R6, P2, R34, R17.reuse, RZ ;  /* 0x0000001122067210 */ /* 0x080fe20007f5e0ff */
[----:B------:R1:W-:Y:S01]  /*b890*/  @P0 STS.128 [R205+0x800], RZ ;  /* 0x000800ffcd000388 */ /* 0x0003e20000000c00 */
[----:B------:R-:W-:-:S03]  /*b8a0*/  IADD3 R16, P1, R32, R17, RZ ;  /* 0x0000001120107210 */ /* 0x000fc60007f3e0ff */
[--C-:B------:R-:W-:Y:S02]  /*b8b0*/  IMAD.X R7, R35, 0x1, R3.reuse, P2 ;  /* 0x0000000123077824 */ /* 0x100fe400010e0603 */
[----:B------:R-:W-:Y:S01]  /*b8c0*/  IMAD.X R17, R33, 0x1, R3, P1 ;  /* 0x0000000121117824 */ /* 0x000fe200008e0603 */
[----:B------:R-:W-:Y:S07]  /*b8d0*/  @P0 BRA `(.L_x_939) ;  /* 0x0000000000b00947 */ /* 0x000fee0003800000 */
[----:B-1-3--:R1:W5:Y:S01]  /*b8e0*/  LD.E.128 R8, desc[UR4][R36.64] ;  /* 0x0000000424087980 */ /* 0x00a362000c101d00 */
[----:B------:R-:W-:Y:S01]  /*b8f0*/  ISETP.GE.AND P0, PT, R12, R15, PT ;  /* 0x0000000f0c00720c */ /* 0x000fe20003f06270 */
[----:B------:R-:W-:-:S12]  /*b900*/  BSSY B0, `(.L_x_940) ;  /* 0x0000028000007945 */ /* 0x000fd80003800000 */
[----:B------:R-:W-:Y:S05]  /*b910*/  @P0 BRA `(.L_x_941) ;  /* 0x0000000000980947 */ /* 0x000fea0003800000 */
[----:B------:R-:W3:Y:S04]  /*b920*/  LD.E.64 R2, desc[UR4][R16.64] ;  /* 0x0000000410027980 */ /* 0x000ee8000c101b00 */
[----:B------:R-:W2:Y:S01]  /*b930*/  LD.E.64 R4, desc[UR4][R6.64] ;  /* 0x0000000406047980 */ /* 0x000ea2000c101b00 */
[C---:B-----5:R-:W-:Y:S01]  /*b940*/  LOP3.LUT R0, R9.reuse, 0xffff0000, RZ, 0xc0, !PT ;  /* 0xffff000009007812 */ /* 0x060fe200078ec0ff */
[----:B------:R-:W-:Y:S01]  /*b950*/  IMAD.U32 R20, R10, 0x10000, RZ ;  /* 0x000100000a147824 */ /* 0x000fe200078e00ff */
[----:B------:R-:W-:Y:S02]  /*b960*/  SHF.L.U32 R12, R9, 0x10, RZ ;  /* 0x00000010090c7819 */ /* 0x000fe400000006ff */
[C---:B------:R-:W-:Y:S02]  /*b970*/  SHF.L.U32 R9, R8.reuse, 0x10, RZ ;  /* 0x0000001008097819 */ /* 0x040fe400000006ff */
[----:B------:R-:W-:-:S02]  /*b980*/  LOP3.LUT R22, R8, 0xffff0000, RZ, 0xc0, !PT ;  /* 0xffff000008167812 */ /* 0x000fc400078ec0ff */
[C---:B------:R-:W-:Y:S02]  /*b990*/  SHF.L.U32 R23, R11.reuse, 0x10, RZ ;  /* 0x000000100b177819 */ /* 0x040fe400000006ff */
[----:B------:R-:W-:Y:S02]  /*b9a0*/  LOP3.LUT R21, R11, 0xffff0000, RZ, 0xc0, !PT ;  /* 0xffff00000b157812 */ /* 0x000fe400078ec0ff */
[----:B------:R-:W-:Y:S02]  /*b9b0*/  LOP3.LUT R24, R10, 0xffff0000, RZ, 0xc0, !PT ;  /* 0xffff00000a187812 */ /* 0x000fe400078ec0ff */
[----:B---3--:R-:W-:Y:S02]  /*b9c0*/  LOP3.LUT R13, R2, 0xffff0000, RZ, 0xc0, !PT ;  /* 0xffff0000020d7812 */ /* 0x008fe400078ec0ff */
[----:B------:R-:W-:Y:S02]  /*b9d0*/  LOP3.LUT R8, R3, 0xffff0000, RZ, 0xc0, !PT ;  /* 0xffff000003087812 */ /* 0x000fe400078ec0ff */
[----:B--2---:R-:W-:Y:S01]  /*b9e0*/  LOP3.LUT R19, R4, 0xffff0000, RZ, 0xc0, !PT ;  /* 0xffff000004137812 */ /* 0x004fe200078ec0ff */
[C---:B------:R-:W-:Y:S01]  /*b9f0*/  FMUL.FTZ R11, R0.reuse, R13 ;  /* 0x0000000d000b7220 */ /* 0x040fe20000410000 */
[----:B------:R-:W-:Y:S01]  /*ba00*/  LOP3.LUT R18, R5, 0xffff0000, RZ, 0xc0, !PT ;  /* 0xffff000005127812 */ /* 0x000fe200078ec0ff */
[----:B------:R-:W-:Y:S01]  /*ba10*/  FMUL.FTZ R10, R21, R8 ;  /* 0x00000008150a7220 */ /* 0x000fe20000410000 */
[----:B------:R-:W-:Y:S01]  /*ba20*/  SHF.L.U32 R3, R3, 0x10, RZ ;  /* 0x0000001003037819 */ /* 0x000fe200000006ff */
[-C--:B------:R-:W-:Y:S01]  /*ba30*/  FMUL.FTZ R0, R0, R19.reuse ;  /* 0x0000001300007220 */ /* 0x080fe20000410000 */
[----:B------:R-:W-:Y:S01]  /*ba40*/  FFMA.FTZ R11, R12, R19, -R11 ;  /* 0x000000130c0b7223 */ /* 0x000fe2000001080b */
[----:B------:R-:W-:Y:S01]  /*ba50*/  SHF.L.U32 R2, R2, 0x10, RZ ;  /* 0x0000001002027819 */ /* 0x000fe200000006ff */
[----:B------:R-:W-:-:S02]  /*ba60*/  IMAD.U32 R4, R4, 0x10000, RZ ;  /* 0x0001000004047824 */ /* 0x000fc400078e00ff */
[----:B------:R-:W-:Y:S01]  /*ba70*/  FFMA.FTZ R0, R12, R13, R0 ;  /* 0x0000000d0c007223 */ /* 0x000fe20000010000 */
[-C--:B------:R-:W-:Y:S01]  /*ba80*/  FMUL.FTZ R12, R21, R18.reuse ;  /* 0x00000012150c7220 */ /* 0x080fe20000410000 */
[----:B------:R-:W-:Y:S01]  /*ba90*/  SHF.L.U32 R5, R5, 0x10, RZ ;  /* 0x0000001005057819 */ /* 0x000fe200000006ff */
[C---:B------:R-:W-:Y:S01]  /*baa0*/  FFMA.FTZ R10, R23.reuse, R18, -R10 ;  /* 0x00000012170a7223 */ /* 0x040fe2000001080a */
[----:B------:R-:W-:Y:S01]  /*bab0*/  FMUL.FTZ R13, R24, R3 ;  /* 0x00000003180d7220 */ /* 0x000fe20000410000 */
[----:B------:R-:W-:Y:S01]  /*bac0*/  FFMA.FTZ R23, R23, R8, R12 ;  /* 0x0000000817177223 */ /* 0x000fe2000001000c */
[C---:B------:R-:W-:Y:S01]  /*bad0*/  FMUL.FTZ R8, R22.reuse, R2 ;  /* 0x0000000216087220 */ /* 0x040fe20000410000 */
[-C--:B------:R-:W-:Y:S01]  /*bae0*/  FMUL.FTZ R19, R22, R4.reuse ;  /* 0x0000000416137220 */ /* 0x080fe20000410000 */
[-C--:B------:R-:W-:Y:S01]  /*baf0*/  FMUL.FTZ R24, R24, R5.reuse ;  /* 0x0000000518187220 */ /* 0x080fe20000410000 */
[C---:B------:R-:W-:Y:S01]  /*bb00*/  FFMA.FTZ R13, R20.reuse, R5, -R13 ;  /* 0x00000005140d7223 */ /* 0x040fe2000001080d */
[C---:B------:R-:W-:Y:S01]  /*bb10*/  FFMA.FTZ R8, R9.reuse, R4, -R8 ;  /* 0x0000000409087223 */ /* 0x040fe20000010808 */
[----:B------:R-:W-:Y:S01]  /*bb20*/  FFMA.FTZ R19, R9, R2, R19 ;  /* 0x0000000209137223 */ /* 0x000fe20000010013 */
[----:B------:R-:W-:Y:S01]  /*bb30*/  FFMA.FTZ R24, R20, R3, R24 ;  /* 0x0000000314187223 */ /* 0x000fe20000010018 */
[----:B------:R-:W-:-:S02]  /*bb40*/  F2FP.BF16.F32.PACK_AB R9, R0, R11 ;  /* 0x0000000b0009723e */ /* 0x000fc400000010ff */
[----:B------:R-:W-:Y:S02]  /*bb50*/  F2FP.BF16.F32.PACK_AB R11, R23, R10 ;  /* 0x0000000a170b723e */ /* 0x000fe400000010ff */
[----:B------:R-:W-:Y:S02]  /*bb60*/  F2FP.BF16.F32.PACK_AB R8, R19, R8 ;  /* 0x000000081308723e */ /* 0x000fe400000010ff */
[----:B------:R-:W-:Y:S02]  /*bb70*/  F2FP.BF16.F32.PACK_AB R10, R24, R13 ;  /* 0x0000000d180a723e */ /* 0x000fe400000010ff */
.L_x_941:
[----:B------:R-:W-:Y:S05]  /*bb80*/  BSYNC B0 ;  /* 0x0000000000007941 */ /* 0x000fea0003800000 */
.L_x_940:
[----:B-----5:R3:W-:Y:S02]  /*bb90*/  STS.128 [R205+0x800], R8 ;  /* 0x00080008cd007388 */ /* 0x0207e40000000c00 */
.L_x_939:
[----:B------:R-:W-:Y:S05]  /*bba0*/  BSYNC B1 ;  /* 0x0000000000017941 */ /* 0x000fea0003800000 */
.L_x_938:
[----:B------:R-:W-:Y:S01]  /*bbb0*/  ISETP.GE.AND P0, PT, R117, R25, PT ;  /* 0x000000197500720c */ /* 0x000fe20003f06270 */
[----:B------:R-:W-:-:S12]  /*bbc0*/  BSSY B1, `(.L_x_942) ;  /* 0x000002f000017945 */ /* 0x000fd80003800000 */
        /* <DEDUP_REMOVED lines=44> */
.L_x_945:
[----:B------:R-:W-:Y:S05]  /*be90*/  BSYNC B0 ;  /* 0x0000000000007941 */ /* 0x000fea0003800000 */
.L_x_944:
[----:B-----5:R3:W-:Y:S02]  /*bea0*/  STS.128 [R205+0x1800], R8 ;  /* 0x00180008cd007388 */ /* 0x0207e40000000c00 */
.L_x_943:
[----:B------:R-:W-:Y:S05]  /*beb0*/  BSYNC B1 ;  /* 0x0000000000017941 */ /* 0x000fea0003800000 */
.L_x_942:
[----:B------:R-:W-:-:S13]  /*bec0*/  ISETP.GE.AND P0, PT, R116, R25, PT ;  /* 0x000000197400720c */ /* 0x000fda0003f06270 */
[----:B------:R1:W-:Y:S01]  /*bed0*/  @P0 STS.128 [R205+0x2800], RZ ;  /* 0x002800ffcd000388 */ /* 0x0003e20000000c00 */
[----:B------:R-:W-:Y:S05]  /*bee0*/  @P0 BRA `(.L_x_937) ;  /* 0x0000002800640947 */ /* 0x000fea0003800000 */
[----:B-123--:R-:W5:Y:S01]  /*bef0*/  LD.E.128 R36, desc[UR4][R36.64+0x80] ;  /* 0x0000800424247980 */ /* 0x00ef62000c101d00 */
[----:B------:R-:W-:Y:S01]  /*bf00*/  ISETP.GE.AND P0, PT, R116, R15, PT ;  /* 0x0000000f7400720c */ /* 0x000fe20003f06270 */
[----:B------:R-:W-:-:S12]  /*bf10*/  BSSY B0, `(.L_x_946) ;  /* 0x0000028000007945 */ /* 0x000fd80003800000 */
[----:B------:R-:W-:Y:S05]  /*bf20*/  @P0 BRA `(.L_x_947) ;  /* 0x0000000000980947 */ /* 0x000fea0003800000 */
[----:B------:R-:W2:Y:S04]  /*bf30*/  LD.E.64 R2, desc[UR4][R16.64+0x40] ;  /* 0x0000400410027980 */ /* 0x000ea8000c101b00 */
[----:B------:R-:W3:Y:S01]  /*bf40*/  LD.E.64 R4, desc[UR4][R6.64+0x40] ;  /* 0x0000400406047980 */ /* 0x000ee2000c101b00 */
[----:B-----5:R-:W-:Y:S01]  /*bf50*/  LOP3.LUT R0, R37, 0xffff0000, RZ, 0xc0, !PT ;  /* 0xffff000025007812 */ /* 0x020fe200078ec0ff */
[----:B------:R-:W-:Y:S01]  /*bf60*/  IMAD.U32 R12, R38, 0x10000, RZ ;  /* 0x00010000260c7824 */ /* 0x000fe200078e00ff */
[----:B------:R-:W-:Y:S02]  /*bf70*/  LOP3.LUT R15, R39, 0xffff0000, RZ, 0xc0, !PT ;  /* 0xffff0000270f7812 */ /* 0x000fe400078ec0ff */
[----:B------:R-:W-:Y:S02]  /*bf80*/  SHF.L.U32 R8, R37, 0x10, RZ ;  /* 0x0000001025087819 */ /* 0x000fe400000006ff */
[----:B------:R-:W-:-:S02]  /*bf90*/  SHF.L.U32 R9, R36, 0x10, RZ ;  /* 0x0000001024097819 */ /* 0x000fc400000006ff */
[----:B------:R-:W-:Y:S02]  /*bfa0*/  SHF.L.U32 R19, R39, 0x10, RZ ;  /* 0x0000001027137819 */ /* 0x000fe400000006ff */
[----:B------:R-:W-:Y:S02]  /*bfb0*/  LOP3.LUT R38, R38, 0xffff0000, RZ, 0xc0, !PT ;  /* 0xffff000026267812 */ /* 0x000fe400078ec0ff */
[----:B------:R-:W-:Y:S02]  /*bfc0*/  LOP3.LUT R36, R36, 0xffff0000, RZ, 0xc0, !PT ;  /* 0xffff000024247812 */ /* 0x000fe400078ec0ff */
[----:B--2---:R-:W-:Y:S02]  /*bfd0*/  LOP3.LUT R11, R2, 0xffff0000, RZ, 0xc0, !PT ;  /* 0xffff0000020b7812 */ /* 0x004fe400078ec0ff */
[----:B------:R-:W-:Y:S02]  /*bfe0*/  LOP3.LUT R10, R3, 0xffff0000, RZ, 0xc0, !PT ;  /* 0xffff0000030a7812 */ /* 0x000fe400078ec0ff */
[----:B---3--:R-:W-:Y:S01]  /*bff0*/  LOP3.LUT R13, R4, 0xffff0000, RZ, 0xc0, !PT ;  /* 0xffff0000040d7812 */ /* 0x008fe200078ec0ff */
[C---:B------:R-:W-:Y:S01]  /*c000*/  FMUL.FTZ R7, R0.reuse, R11 ;  /* 0x0000000b00077220 */ /* 0x040fe20000410000 */
[----:B------:R-:W-:Y:S01]  /*c010*/  LOP3.LUT R6, R5, 0xffff0000, RZ, 0xc0, !PT ;  /* 0xffff000005067812 */ /* 0x000fe200078ec0ff */
[----:B------:R-:W-:Y:S01]  /*c020*/  FMUL.FTZ R16, R15, R10 ;  /* 0x0000000a0f107220 */ /* 0x000fe20000410000 */
[----:B------:R-:W-:Y:S01]  /*c030*/  SHF.L.U32 R3, R3, 0x10, RZ ;  /* 0x0000001003037819 */ /* 0x000fe200000006ff */
[-C--:B------:R-:W-:Y:S01]  /*c040*/  FMUL.FTZ R0, R0, R13.reuse ;  /* 0x0000000d00007220 */ /* 0x080fe20000410000 */
[----:B------:R-:W-:Y:S01]  /*c050*/  SHF.L.U32 R2, R2, 0x10, RZ ;  /* 0x0000001002027819 */ /* 0x000fe200000006ff */
[----:B------:R-:W-:Y:S01]  /*c060*/  IMAD.U32 R4, R4, 0x10000, RZ ;  /* 0x0001000004047824 */ /* 0x000fe200078e00ff */
[----:B------:R-:W-:Y:S01]  /*c070*/  SHF.L.U32 R5, R5, 0x10, RZ ;  /* 0x0000001005057819 */ /* 0x000fe200000006ff */
[C---:B------:R-:W-:Y:S01]  /*c080*/  FFMA.FTZ R7, R8.reuse, R13, -R7 ;  /* 0x0000000d08077223 */ /* 0x040fe20000010807 */
[----:B------:R-:W-:Y:S01]  /*c090*/  FFMA.FTZ R0, R8, R11, R0 ;  /* 0x0000000b08007223 */ /* 0x000fe20000010000 */
[-C--:B------:R-:W-:Y:S01]  /*c0a0*/  FMUL.FTZ R8, R15, R6.reuse ;  /* 0x000000060f087220 */ /* 0x080fe20000410000 */
[C---:B------:R-:W-:Y:S01]  /*c0b0*/  FFMA.FTZ R16, R19.reuse, R6, -R16 ;  /* 0x0000000613107223 */ /* 0x040fe20000010810 */
[----:B------:R-:W-:Y:S01]  /*c0c0*/  FMUL.FTZ R11, R38, R3 ;  /* 0x00000003260b7220 */ /* 0x000fe20000410000 */
[C---:B------:R-:W-:Y:S01]  /*c0d0*/  FMUL.FTZ R6, R36.reuse, R2 ;  /* 0x0000000224067220 */ /* 0x040fe20000410000 */
[----:B------:R-:W-:Y:S01]  /*c0e0*/  FMUL.FTZ R13, R36, R4 ;  /* 0x00000004240d7220 */ /* 0x000fe20000410000 */
[-C--:B------:R-:W-:Y:S01]  /*c0f0*/  FMUL.FTZ R38, R38, R5.reuse ;  /* 0x0000000526267220 */ /* 0x080fe20000410000 */
[----:B------:R-:W-:Y:S01]  /*c100*/  FFMA.FTZ R19, R19, R10, R8 ;  /* 0x0000000a13137223 */ /* 0x000fe20000010008 */
        /* <DEDUP_REMOVED lines=8> */
.L_x_947:
[----:B------:R-:W-:Y:S05]  /*c190*/  BSYNC B0 ;  /* 0x0000000000007941 */ /* 0x000fea0003800000 */
.L_x_946:
[----:B-----5:R1:W-:Y:S01]  /*c1a0*/  STS.128 [R205+0x2800], R36 ;  /* 0x00280024cd007388 */ /* 0x0203e20000000c00 */
[----:B------:R-:W-:Y:S05]  /*c1b0*/  BRA `(.L_x_937) ;  /* 0x0000002400b07947 */ /* 0x000fea0003800000 */
.L_x_924:
[----:B------:R-:W-:Y:S04]  /*c1c0*/  BSSY B2, `(.L_x_948) ;  /* 0x0000110000027945 */ /* 0x000fe80003800000 */
[----:B------:R-:W-:Y:S05]  /*c1d0*/  @!P0 BRA `(.L_x_949) ;  /* 0x0000001000388947 */ /* 0x000fea0003800000 */
[----:B------:R-:W-:Y:S01]  /*c1e0*/  ISETP.GE.AND P0, PT, R12, R25, PT ;  /* 0x000000190c00720c */ /* 0x000fe20003f06270 */
[----:B------:R-:W-:-:S12]  /*c1f0*/  BSSY B1, `(.L_x_950) ;  /* 0x000005a000017945 */ /* 0x000fd80003800000 */
[----:B------:R1:W-:Y:S04]  /*c200*/  @P0 STS [R205], RZ ;  /* 0x000000ffcd000388 */ /* 0x0003e80000000800 */
[----:B------:R1:W-:Y:S04]  /*c210*/  @P0 STS [R205+0x4], RZ ;  /* 0x000004ffcd000388 */ /* 0x0003e80000000800 */
[----:B------:R1:W-:Y:S01]  /*c220*/  @P0 STS.64 [R205+0x8], RZ ;  /* 0x000008ffcd000388 */ /* 0x0003e20000000a00 */
[----:B------:R-:W-:Y:S05]  /*c230*/  @P0 BRA `(.L_x_951) ;  /* 0x0000000400540947 */ /* 0x000fea0003800000 */
[----:B------:R2:W5:Y:S01]  /*c240*/  LD.E.128 R20, desc[UR4][R38.64] ;  /* 0x0000000426147980 */ /* 0x000562000c101d00 */
[----:B------:R-:W-:Y:S01]  /*c250*/  ISETP.GE.AND P0, PT, R12, R15, PT ;  /* 0x0000000f0c00720c */ /* 0x000fe20003f06270 */
[----:B------:R-:W-:-:S12]  /*c260*/  BSSY B0, `(.L_x_952) ;  /* 0x0000051000007945 */ /* 0x000fd80003800000 */
[----:B------:R-:W-:Y:S05]  /*c270*/  @P0 BRA `(.L_x_953) ;  /* 0x00000004003c0947 */ /* 0x000fea0003800000 */
[----:B------:R-:W-:Y:S01]  /*c280*/  ISETP.GE.AND P0, PT, R12, R31, PT ;  /* 0x0000001f0c00720c */ /* 0x000fe20003f06270 */
[----:B------:R-:W-:Y:S02]  /*c290*/  IMAD.MOV.U32 R4, RZ, RZ, RZ ;  /* 0x000000ffff047224 */ /* 0x000fe400078e00ff */
[----:B------:R-:W-:-:S10]  /*c2a0*/  IMAD.MOV.U32 R5, RZ, RZ, R31 ;  /* 0x000000ffff057224 */ /* 0x000fd400078e001f */
[----:B------:R-:W-:Y:S01]  /*c2b0*/  @P0 IADD3 R4, -R2, RZ, RZ ;  /* 0x000000ff02040210 */ /* 0x000fe20007ffe1ff */
[----:B------:R-:W-:-:S03]  /*c2c0*/  @P0 IMAD.MOV R5, RZ, RZ, -R2 ;  /* 0x000000ffff050224 */ /* 0x000fc600078e0a02 */
[----:B------:R-:W-:Y:S01]  /*c2d0*/  IADD3 R11, P1, R4, R3, RZ ;  /* 0x00000003040b7210 */ /* 0x000fe20007f3e0ff */
[----:B------:R-:W-:-:S03]  /*c2e0*/  IMAD.WIDE R6, R5, 0x2, R38 ;  /* 0x0000000205067825 */ /* 0x000fc600078e0226 */
[----:B------:R-:W-:Y:S02]  /*c2f0*/  LEA.HI.X.SX32 R9, R4, R29, 0x1, P1 ;  /* 0x0000001d04097211 */ /* 0x000fe400008f0eff */
[C---:B------:R-:W-:Y:S01]  /*c300*/  LEA R8, P1, R11.reuse, R32, 0x1 ;  /* 0x000000200b087211 */ /* 0x040fe200078208ff */
[----:B------:R-:W-:Y:S01]  /*c310*/  IMAD.MOV.U32 R14, RZ, RZ, RZ ;  /* 0x000000ffff0e7224 */ /* 0x000fe200078e00ff */
[----:B------:R-:W-:Y:S01]  /*c320*/  @P0 IADD3 R14, -R2, RZ, RZ ;  /* 0x000000ff020e0210 */ /* 0x000fe20007ffe1ff */
[----:B------:R-:W3:Y:S01]  /*c330*/  LD.E.128 R4, desc[UR4][R6.64] ;  /* 0x0000000406047980 */ /* 0x000ee2000c101d00 */
[----:B------:R-:W-:Y:S02]  /*c340*/  LEA.HI.X R9, R11, R33, R9, 0x1, P1 ;  /* 0x000000210b097211 */ /* 0x000fe400008f0c09 */
[----:B------:R-:W-:-:S04]  /*c350*/  IADD3 R19, P1, R14, R3, RZ ;  /* 0x000000030e137210 */ /* 0x000fc80007f3e0ff */
[----:B------:R-:W4:Y:S01]  /*c360*/  LD.E.128 R8, desc[UR4][R8.64] ;  /* 0x0000000408087980 */ /* 0x000f22000c101d00 */
[----:B------:R-:W-:Y:S02]  /*c370*/  LEA.HI.X.SX32 R17, R14, R29, 0x1, P1 ;  /* 0x0000001d0e117211 */ /* 0x000fe400008f0eff */
[----:B------:R-:W-:-:S04]  /*c380*/  LEA R16, P1, R19, R34, 0x1 ;  /* 0x0000002213107211 */ /* 0x000fc800078208ff */
[----:B------:R-:W-:-:S06]  /*c390*/  LEA.HI.X R17, R19, R35, R17, 0x1, P1 ;  /* 0x0000002313117211 */ /* 0x000fcc00008f0c11 */
[----:B------:R-:W2:Y:S01]  /*c3a0*/  LD.E.128 R16, desc[UR4][R16.64] ;  /* 0x0000000410107980 */ /* 0x000ea2000c101d00 */
[C---:B-----5:R-:W-:Y:S01]  /*c3b0*/  LOP3.LUT R14, R21.reuse, 0xffff0000, RZ, 0xc0, !PT ;  /* 0xffff0000150e7812 */ /* 0x060fe200078ec0ff */
[----:B------:R-:W-:Y:S01]  /*c3c0*/  IMAD.U32 R24, R20, 0x10000, RZ ;  /* 0x0001000014187824 */ /* 0x000fe200078e00ff */
[----:B------:R-:W-:Y:S01]  /*c3d0*/  SHF.L.U32 R28, R21, 0x10, RZ ;  /* 0x00000010151c7819 */ /* 0x000fe200000006ff */
[----:B------:R-:W-:Y:S01]  /*c3e0*/  IMAD.U32 R26, R22, 0x10000, RZ ;  /* 0x00010000161a7824 */ /* 0x000fe200078e00ff */
[C---:B------:R-:W-:Y:S02]  /*c3f0*/  LOP3.LUT R21, R23.reuse, 0xffff0000, RZ, 0xc0, !PT ;  /* 0xffff000017157812 */ /* 0x040fe400078ec0ff */
[----:B------:R-:W-:Y:S02]  /*c400*/  SHF.L.U32 R40, R23, 0x10, RZ ;  /* 0x0000001017287819 */ /* 0x000fe400000006ff */
[----:B------:R-:W-:Y:S02]  /*c410*/  LOP3.LUT R20, R20, 0xffff0000, RZ, 0xc0, !PT ;  /* 0xffff000014147812 */ /* 0x000fe400078ec0ff */
[----:B------:R-:W-:Y:S01]  /*c420*/  LOP3.LUT R22, R22, 0xffff0000, RZ, 0xc0, !PT ;  /* 0xffff000016167812 */ /* 0x000fe200078ec0ff */
[C---:B---3--:R-:W-:Y:S01]  /*c430*/  IMAD.U32 R30, R4.reuse, 0x10000, RZ ;  /* 0x00010000041e7824 */ /* 0x048fe200078e00ff */
[----:B------:R-:W-:Y:S01]  /*c440*/  LOP3.LUT R23, R4, 0xffff0000, RZ, 0xc0, !PT ;  /* 0xffff000004177812 */ /* 0x000fe200078ec0ff */
[----:B------:R-:W-:Y:S01]  /*c450*/  IMAD.U32 R41, R6, 0x10000, RZ ;  /* 0x0001000006297824 */ /* 0x000fe200078e00ff */
[----:B------:R-:W-:-:S02]  /*c460*/  SHF.L.U32 R4, R5, 0x10, RZ ;  /* 0x0000001005047819 */ /* 0x000fc400000006ff */
[----:B------:R-:W-:Y:S02]  /*c470*/  LOP3.LUT R42, R5, 0xffff0000, RZ, 0xc0, !PT ;  /* 0xffff0000052a7812 */ /* 0x000fe400078ec0ff */
[C---:B------:R-:W-:Y:S01]  /*c480*/  SHF.L.U32 R5, R7.reuse, 0x10, RZ ;  /* 0x0000001007057819 */ /* 0x040fe200000006ff */
[----:B----4-:R-:W-:Y:S01]  /*c490*/  IMAD.U32 R43, R8, 0x10000, RZ ;  /* 0x00010000082b7824 */ /* 0x010fe200078e00ff */
[----:B------:R-:W-:Y:S01]  /*c4a0*/  LOP3.LUT R44, R7, 0xffff0000, RZ, 0xc0, !PT ;  /* 0xffff0000072c7812 */ /* 0x000fe200078ec0ff */
[----:B------:R-:W-:Y:S01]  /*c4b0*/  IMAD.U32 R46, R10, 0x10000, RZ ;  /* 0x000100000a2e7824 */ /* 0x000fe200078e00ff */
[----:B------:R-:W-:Y:S01]  /*c4c0*/  SHF.L.U32 R7, R9, 0x10, RZ ;  /* 0x0000001009077819 */ /* 0x000fe200000006ff */
[----:B------:R-:W-:Y:S01]  /*c4d0*/  @!P0 FADD.FTZ R43, -R43, -RZ ;  /* 0x800000ff2b2b8221 */ /* 0x000fe20000010100 */
        /* <DEDUP_REMOVED lines=9> */
[----:B------:R-:W-:Y:S01]  /*c570*/  @!P0 FADD.FTZ R8, -R8, -RZ ;  /* 0x800000ff08088221 */ /* 0x000fe20000010100 */
[----:B------:R-:W-:Y:S01]  /*c580*/  LOP3.LUT R6, R6, 0xffff0000, RZ, 0xc0, !PT ;  /* 0xffff000006067812 */ /* 0x000fe200078ec0ff */
[----:B------:R-:W-:Y:S01]  /*c590*/  @!P0 FADD.FTZ R10, -R10, -RZ ;  /* 0x800000ff0a0a8221 */ /* 0x000fe20000010100 */
[----:B------:R-:W-:Y:S01]  /*c5a0*/  FMUL.FTZ R7, R4, R7 ;  /* 0x0000000704077220 */ /* 0x000fe20000410000 */
[----:B------:R-:W-:Y:S01]  /*c5b0*/  @!P0 FADD.FTZ R11, -R11, -RZ ;  /* 0x800000ff0b0b8221 */ /* 0x000fe20000010100 */
[----:B------:R-:W-:Y:S01]  /*c5c0*/  FMUL.FTZ R23, R23, R8 ;  /* 0x0000000817177220 */ /* 0x000fe20000410000 */
[----:B------:R-:W-:Y:S01]  /*c5d0*/  FMUL.FTZ R9, R6, R9 ;  /* 0x0000000906097220 */ /* 0x000fe20000410000 */
[----:B--2---:R-:W-:-:S02]  /*c5e0*/  IMAD.U32 R8, R16, 0x10000, RZ ;  /* 0x0001000010087824 */ /* 0x004fc400078e00ff */
[----:B------:R-:W-:Y:S01]  /*c5f0*/  FMUL.FTZ R44, R44, R11 ;  /* 0x0000000b2c2c7220 */ /* 0x000fe20000410000 */
[----:B------:R-:W-:Y:S01]  /*c600*/  LOP3.LUT R6, R16, 0xffff0000, RZ, 0xc0, !PT ;  /* 0xffff000010067812 */ /* 0x000fe200078ec0ff */
[----:B------:R-:W-:Y:S01]  /*c610*/  FMUL.FTZ R5, R5, R10 ;  /* 0x0000000a05057220 */ /* 0x000fe20000410000 */
[C---:B------:R-:W-:Y:S01]  /*c620*/  SHF.L.U32 R4, R17.reuse, 0x10, RZ ;  /* 0x0000001011047819 */ /* 0x040fe200000006ff */
[C---:B------:R-:W-:Y:S01]  /*c630*/  IMAD.U32 R16, R18.reuse, 0x10000, RZ ;  /* 0x0001000012107824 */ /* 0x040fe200078e00ff */
[----:B------:R-:W-:Y:S01]  /*c640*/  LOP3.LUT R11, R18, 0xffff0000, RZ, 0xc0, !PT ;  /* 0xffff0000120b7812 */ /* 0x000fe200078ec0ff */
[----:B------:R-:W-:Y:S01]  /*c650*/  FMUL.FTZ R43, R30, R43 ;  /* 0x0000002b1e2b7220 */ /* 0x000fe20000410000 */
[----:B------:R-:W-:Y:S01]  /*c660*/  LOP3.LUT R17, R17, 0xffff0000, RZ, 0xc0, !PT ;  /* 0xffff000011117812 */ /* 0x000fe200078ec0ff */
[----:B------:R-:W-:Y:S01]  /*c670*/  FMUL.FTZ R45, R42, R45 ;  /* 0x0000002d2a2d7220 */ /* 0x000fe20000410000 */
[----:B------:R-:W-:Y:S01]  /*c680*/  SHF.L.U32 R10, R19, 0x10, RZ ;  /* 0x00000010130a7819 */ /* 0x000fe200000006ff */
[----:B------:R-:W-:Y:S01]  /*c690*/  FMUL.FTZ R41, R41, R46 ;  /* 0x0000002e29297220 */ /* 0x000fe20000410000 */
[----:B------:R-:W-:Y:S01]  /*c6a0*/  LOP3.LUT R18, R19, 0xffff0000, RZ, 0xc0, !PT ;  /* 0xffff000013127812 */ /* 0x000fe200078ec0ff */
[----:B------:R-:W-:Y:S01]  /*c6b0*/  FFMA.FTZ R8, R24, R8, R43 ;  /* 0x0000000818087223 */ /* 0x000fe2000001002b */
[----:B------:R-:W-:Y:S01]  /*c6c0*/  FFMA.FTZ R23, R20, R6, R23 ;  /* 0x0000000614177223 */ /* 0x000fe20000010017 */
[----:B------:R-:W-:Y:S01]  /*c6d0*/  FFMA.FTZ R4, R28, R4, R7 ;  /* 0x000000041c047223 */ /* 0x000fe20000010007 */
[----:B------:R-:W-:Y:S01]  /*c6e0*/  FFMA.FTZ R17, R14, R17, R45 ;  /* 0x000000110e117223 */ /* 0x000fe2000001002d */
[----:B------:R-:W-:Y:S01]  /*c6f0*/  FFMA.FTZ R16, R26, R16, R41 ;  /* 0x000000101a107223 */ /* 0x000fe20000010029 */
[----:B------:R-:W-:Y:S01]  /*c700*/  FFMA.FTZ R5, R40, R10, R5 ;  /* 0x0000000a28057223 */ /* 0x000fe20000010005 */
[----:B------:R-:W-:Y:S01]  /*c710*/  FFMA.FTZ R18, R21, R18, R44 ;  /* 0x0000001215127223 */ /* 0x000fe2000001002c */
[----:B------:R-:W-:Y:S01]  /*c720*/  FFMA.FTZ R9, R22, R11, R9 ;  /* 0x0000000b16097223 */ /* 0x000fe20000010009 */
[----:B------:R-:W-:-:S02]  /*c730*/  F2FP.BF16.F32.PACK_AB R20, R23, R8 ;  /* 0x000000081714723e */ /* 0x000fc400000010ff */
[----:B------:R-:W-:Y:S02]  /*c740*/  F2FP.BF16.F32.PACK_AB R21, R17, R4 ;  /* 0x000000041115723e */ /* 0x000fe400000010ff */
[----:B------:R-:W-:Y:S02]  /*c750*/  F2FP.BF16.F32.PACK_AB R23, R18, R5 ;  /* 0x000000051217723e */ /* 0x000fe400000010ff */
[----:B------:R-:W-:Y:S02]  /*c760*/  F2FP.BF16.F32.PACK_AB R22, R9, R16 ;  /* 0x000000100916723e */ /* 0x000fe400000010ff */
.L_x_953:
[----:B------:R-:W-:Y:S05]  /*c770*/  BSYNC B0 ;  /* 0x0000000000007941 */ /* 0x000fea0003800000 */
.L_x_952:
[----:B-----5:R3:W-:Y:S02]  /*c780*/  STS.128 [R205], R20 ;  /* 0x00000014cd007388 */ /* 0x0207e40000000c00 */
.L_x_951:
[----:B------:R-:W-:Y:S05]  /*c790*/  BSYNC B1 ;  /* 0x0000000000017941 */ /* 0x000fea0003800000 */
.L_x_950:
        /* <DEDUP_REMOVED lines=19> */
[----:B------:R-:W2:Y:S01]  /*c8d0*/  LD.E.128 R4, desc[UR4][R6.64+0x40] ;  /* 0x0000400406047980 */ /* 0x000ea2000c101d00 */
[----:B------:R-:W-:Y:S02]  /*c8e0*/  LEA.HI.X R9, R11, R33, R9, 0x1, P1 ;  /* 0x000000210b097211 */ /* 0x000fe400008f0c09 */
[----:B------:R-:W-:-:S04]  /*c8f0*/  IADD3 R19, P1, R14, R3, RZ ;  /* 0x000000030e137210 */ /* 0x000fc80007f3e0ff */
[----:B------:R-:W4:Y:S01]  /*c900*/  LD.E.128 R8, desc[UR4][R8.64+0x40] ;  /* 0x0000400408087980 */ /* 0x000f22000c101d00 */
[----:B------:R-:W-:Y:S02]  /*c910*/  LEA.HI.X.SX32 R17, R14, R29, 0x1, P1 ;  /* 0x0000001d0e117211 */ /* 0x000fe400008f0eff */
[----:B------:R-:W-:-:S04]  /*c920*/  LEA R16, P1, R19, R34, 0x1 ;  /* 0x0000002213107211 */ /* 0x000fc800078208ff */
[----:B------:R-:W-:-:S06]  /*c930*/  LEA.HI.X R17, R19, R35, R17, 0x1, P1 ;  /* 0x0000002313117211 */ /* 0x000fcc00008f0c11 */
[----:B------:R-:W3:Y:S01]  /*c940*/  LD.E.128 R16, desc[UR4][R16.64+0x40] ;  /* 0x0000400410107980 */ /* 0x000ee2000c101d00 */
        /* <DEDUP_REMOVED lines=8> */
[C---:B--2---:R-:W-:Y:S01]  /*c9d0*/  IMAD.U32 R30, R4.reuse, 0x10000, RZ ;  /* 0x00010000041e7824 */ /* 0x044fe200078e00ff */
        /* <DEDUP_REMOVED lines=26> */
[----:B---3--:R-:W-:-:S02]  /*cb80*/  IMAD.U32 R8, R16, 0x10000, RZ ;  /* 0x0001000010087824 */ /* 0x008fc400078e00ff */
        /* <DEDUP_REMOVED lines=24> */
.L_x_957:
[----:B------:R-:W-:Y:S05]  /*cd10*/  BSYNC B0 ;  /* 0x0000000000007941 */ /* 0x000fea0003800000 */
.L_x_956:
[----:B-----5:R1:W-:Y:S02]  /*cd20*/  STS.128 [R205+0x1000], R20 ;  /* 0x00100014cd007388 */ /* 0x0203e40000000c00 */
.L_x_955:
[----:B------:R-:W-:Y:S05]  /*cd30*/  BSYNC B1 ;  /* 0x0000000000017941 */ /* 0x000fea0003800000 */
.L_x_954:
[----:B------:R-:W-:-:S13]  /*cd40*/  ISETP.GE.AND P0, PT, R116, R25, PT ;  /* 0x000000197400720c */ /* 0x000fda0003f06270 */
[----:B------:R1:W-:Y:S01]  /*cd50*/  @P0 STS.128 [R205+0x2000], RZ ;  /* 0x002000ffcd000388 */ /* 0x0003e20000000c00 */
[----:B------:R-:W-:Y:S05]  /*cd60*/  @P0 BRA `(.L_x_949) ;  /* 0x0000000400540947 */ /* 0x000fea0003800000 */
[----:B-1-3--:R1:W5:Y:S01]  /*cd70*/  LD.E.128 R20, desc[UR4][R38.64+0x80] ;  /* 0x0000800426147980 */ /* 0x00a362000c101d00 */
        /* <DEDUP_REMOVED lines=21> */
[----:B------:R-:W4:Y:S01]  /*ced0*/  LD.E.128 R16, desc[UR4][R16.64+0x80] ;  /* 0x0000800410107980 */ /* 0x000f22000c101d00 */
[C---:B-----5:R-:W-:Y:S01]  /*cee0*/  LOP3.LUT R14, R21.reuse, 0xffff0000, RZ, 0xc0, !PT ;  /* 0xffff0000150e7812 */ /* 0x060fe200078ec0ff */
[----:B------:R-:W-:Y:S01]  /*cef0*/  IMAD.U32 R24, R20, 0x10000, RZ ;  /* 0x0001000014187824 */ /* 0x000fe200078e00ff */
[----:B------:R-:W-:Y:S01]  /*cf00*/  SHF.L.U32 R28, R21, 0x10, RZ ;  /* 0x00000010151c7819 */ /* 0x000fe200000006ff */
[----:B------:R-:W-:Y:S01]  /*cf10*/  IMAD.U32 R26, R22, 0x10000, RZ ;  /* 0x00010000161a7824 */ /* 0x000fe200078e00ff */
[C---:B------:R-:W-:Y:S02]  /*cf20*/  LOP3.LUT R21, R23.reuse, 0xffff0000, RZ, 0xc0, !PT ;  /* 0xffff000017157812 */ /* 0x040fe400078ec0ff */
[----:B-12---:R-:W-:Y:S02]  /*cf30*/  SHF.L.U32 R38, R23, 0x10, RZ ;  /* 0x0000001017267819 */ /* 0x006fe400000006ff */
        /* <DEDUP_REMOVED lines=29> */
[----:B------:R-:W-:-:S02]  /*d110*/  IMAD.U32 R8, R16, 0x10000, RZ ;  /* 0x0001000010087824 */ /* 0x000fc400078e00ff */
        /* <DEDUP_REMOVED lines=24> */
.L_x_959:
[----:B------:R-:W-:Y:S05]  /*d2a0*/  BSYNC B0 ;  /* 0x0000000000007941 */ /* 0x000fea0003800000 */
.L_x_958:
[----:B-----5:R3:W-:Y:S02]  /*d2b0*/  STS.128 [R205+0x2000], R20 ;  /* 0x00200014cd007388 */ /* 0x0207e40000000c00 */
.L_x_949:
[----:B------:R-:W-:Y:S05]  /*d2c0*/  BSYNC B2 ;  /* 0x0000000000027941 */ /* 0x000fea0003800000 */
.L_x_948:
[----:B------:R-:W-:-:S05]  /*d2d0*/  VIADD R14, R170, 0x20 ;  /* 0x00000020aa0e7836 */ /* 0x000fca0000000000 */
[----:B------:R-:W-:-:S04]  /*d2e0*/  ISETP.GE.AND P0, PT, R14, R27, PT ;  /* 0x0000001b0e00720c */ /* 0x000fc80003f06270 */
[----:B------:R-:W-:-:S13]  /*d2f0*/  ISETP.LT.OR P0, PT, R64, -0x83, P0 ;  /* 0xffffff7d4000780c */ /* 0x000fda0000701670 */
[----:B------:R-:W-:Y:S05]  /*d300*/  @P0 BRA `(.L_x_937) ;  /* 0x00000014005c0947 */ /* 0x000fea0003800000 */
[----:B------:R-:W-:Y:S01]  /*d310*/  ISETP.GE.AND P0, PT, R12, R25, PT ;  /* 0x000000190c00720c */ /* 0x000fe20003f06270 */
[----:B------:R-:W-:-:S12]  /*d320*/  BSSY B1, `(.L_x_960) ;  /* 0x000005c000017945 */ /* 0x000fd80003800000 */
[----:B------:R1:W-:Y:S01]  /*d330*/  @P0 STS.128 [R205+0x800], RZ ;  /* 0x000800ffcd000388 */ /* 0x0003e20000000c00 */
[----:B------:R-:W-:Y:S05]  /*d340*/  @P0 BRA `(.L_x_961) ;  /* 0x0000000400640947 */ /* 0x000fea0003800000 */
[----:B------:R1:W5:Y:S01]  /*d350*/  LD.E.128 R4, desc[UR4][R36.64] ;  /* 0x0000000424047980 */ /* 0x000362000c101d00 */
[----:B------:R-:W-:Y:S01]  /*d360*/  ISETP.GE.AND P0, PT, R12, R15, PT ;  /* 0x0000000f0c00720c */ /* 0x000fe20003f06270 */
[----:B------:R-:W-:-:S12]  /*d370*/  BSSY B0, `(.L_x_962) ;  /* 0x0000055000007945 */ /* 0x000fd80003800000 */
[----:B------:R-:W-:Y:S05]  /*d380*/  @P0 BRA `(.L_x_963) ;  /* 0x00000004004c0947 */ /* 0x000fea0003800000 */
[----:B------:R-:W-:Y:S01]  /*d390*/  ISETP.GE.AND P0, PT, R12, R31, PT ;  /* 0x0000001f0c00720c */ /* 0x000fe20003f06270 */
[----:B------:R-:W-:Y:S01]  /*d3a0*/  IMAD.MOV.U32 R11, RZ, RZ, RZ ;  /* 0x000000ffff0b7224 */ /* 0x000fe200078e00ff */
[C---:B------:R-:W-:Y:S02]  /*d3b0*/  IADD3 R13, P1, R0.reuse, R3, RZ ;  /* 0x00000003000d7210 */ /* 0x040fe40007f3e0ff */
[----:B------:R-:W-:Y:S02]  /*d3c0*/  MOV R9, R31 ;  /* 0x0000001f00097202 */ /* 0x000fe40000000f00 */
[----:B------:R-:W-:-:S07]  /*d3d0*/  LEA.HI.X.SX32 R12, R0, R29, 0x1, P1 ;  /* 0x0000001d000c7211 */ /* 0x000fce00008f0eff */
[--C-:B------:R-:W-:Y:S02]  /*d3e0*/  @P0 IMAD.MOV R11, RZ, RZ, -R2.reuse ;  /* 0x000000ffff0b0224 */ /* 0x100fe400078e0a02 */
[----:B-1-3--:R-:W-:Y:S02]  /*d3f0*/  IMAD.MOV.U32 R20, RZ, RZ, RZ ;  /* 0x000000ffff147224 */ /* 0x00afe400078e00ff */
[----:B------:R-:W-:Y:S01]  /*d400*/  @P0 IMAD.MOV R9, RZ, RZ, -R2 ;  /* 0x000000ffff090224 */ /* 0x000fe200078e0a02 */
[----:B------:R-:W-:-:S04]  /*d410*/  IADD3 R17, P1, R11, R13, RZ ;  /* 0x0000000d0b117210 */ /* 0x000fc80007f3e0ff */
[----:B------:R-:W-:Y:S02]  /*d420*/  LEA.HI.X.SX32 R11, R11, R12, 0x1, P1 ;  /* 0x0000000c0b0b7211 */ /* 0x000fe400008f0eff */
[C---:B------:R-:W-:Y:S02]  /*d430*/  LEA R16, P1, R17.reuse, R32, 0x1 ;  /* 0x0000002011107211 */ /* 0x040fe400078208ff */
[----:B------:R-:W-:Y:S02]  /*d440*/  @P0 IADD3 R20, -R2, RZ, RZ ;  /* 0x000000ff02140210 */ /* 0x000fe40007ffe1ff */
[----:B------:R-:W-:Y:S01]  /*d450*/  LEA.HI.X R17, R17, R33, R11, 0x1, P1 ;  /* 0x0000002111117211 */ /* 0x000fe200008f0c0b */
[----:B------:R-:W-:Y:S01]  /*d460*/  IMAD.WIDE R8, R9, 0x2, R36 ;  /* 0x0000000209087825 */ /* 0x000fe200078e0224 */
[----:B------:R-:W-:-:S04]  /*d470*/  IADD3 R13, P1, R20, R13, RZ ;  /* 0x0000000d140d7210 */ /* 0x000fc80007f3e0ff */
[----:B------:R-:W3:Y:S01]  /*d480*/  LD.E.128 R16, desc[UR4][R16.64] ;  /* 0x0000000410107980 */ /* 0x000ee2000c101d00 */
[----:B------:R-:W-:Y:S02]  /*d490*/  LEA.HI.X.SX32 R12, R20, R12, 0x1, P1 ;  /* 0x0000000c140c7211 */ /* 0x000fe400008f0eff */
[C---:B------:R-:W-:Y:S01]  /*d4a0*/  LEA R20, P1, R13.reuse, R34, 0x1 ;  /* 0x000000220d147211 */ /* 0x040fe200078208ff */
[----:B------:R-:W4:Y:S03]  /*d4b0*/  LD.E.128 R8, desc[UR4][R8.64] ;  /* 0x0000000408087980 */ /* 0x000f26000c101d00 */
[----:B------:R-:W-:-:S06]  /*d4c0*/  LEA.HI.X R21, R13, R35, R12, 0x1, P1 ;  /* 0x000000230d157211 */ /* 0x000fcc00008f0c0c */
[----:B------:R-:W4:Y:S01]  /*d4d0*/  LD.E.128 R20, desc[UR4][R20.64] ;  /* 0x0000000414147980 */ /* 0x000f22000c101d00 */
[C---:B-----5:R-:W-:Y:S01]  /*d4e0*/  IMAD.U32 R13, R4.reuse, 0x10000, RZ ;  /* 0x00010000040d7824 */ /* 0x060fe200078e00ff */
[----:B------:R-:W-:Y:S01]  /*d4f0*/  LOP3.LUT R12, R4, 0xffff0000, RZ, 0xc0, !PT ;  /* 0xffff0000040c7812 */ /* 0x000fe200078ec0ff */
[C---:B------:R-:W-:Y:S01]  /*d500*/  IMAD.U32 R26, R5.reuse, 0x10000, RZ ;  /* 0x00010000051a7824 */ /* 0x040fe200078e00ff */
[----:B------:R-:W-:Y:S01]  /*d510*/  LOP3.LUT R4, R5, 0xffff0000, RZ, 0xc0, !PT ;  /* 0xffff000005047812 */ /* 0x000fe200078ec0ff */
[C---:B------:R-:W-:Y:S01]  /*d520*/  IMAD.U32 R28, R7.reuse, 0x10000, RZ ;  /* 0x00010000071c7824 */ /* 0x040fe200078e00ff */
[----:B------:R-:W-:Y:S02]  /*d530*/  LOP3.LUT R5, R7, 0xffff0000, RZ, 0xc0, !PT ;  /* 0xffff000007057812 */ /* 0x000fe400078ec0ff */
[C---:B------:R-:W-:Y:S02]  /*d540*/  SHF.L.U32 R24, R6.reuse, 0x10, RZ ;  /* 0x0000001006187819 */ /* 0x040fe400000006ff */
[----:B------:R-:W-:-:S02]  /*d550*/  LOP3.LUT R6, R6, 0xffff0000, RZ, 0xc0, !PT ;  /* 0xffff000006067812 */ /* 0x000fc400078ec0ff */
[C---:B---3--:R-:W-:Y:S01]  /*d560*/  SHF.L.U32 R7, R17.reuse, 0x10, RZ ;  /* 0x0000001011077819 */ /* 0x048fe200000006ff */
[----:B------:R-:W-:Y:S01]  /*d570*/  IMAD.U32 R27, R16, 0x10000, RZ ;  /* 0x00010000101b7824 */ /* 0x000fe200078e00ff */
[----:B--2---:R-:W-:Y:S01]  /*d580*/  LOP3.LUT R38, R17, 0xffff0000, RZ, 0xc0, !PT ;  /* 0xffff000011267812 */ /* 0x004fe200078ec0ff */
[----:B------:R-:W-:Y:S01]  /*d590*/  IMAD.U32 R30, R18, 0x10000, RZ ;  /* 0x00010000121e7824 */ /* 0x000fe200078e00ff */
[----:B------:R-:W-:Y:S01]  /*d5a0*/  SHF.L.U32 R17, R19, 0x10, RZ ;  /* 0x0000001013117819 */ /* 0x000fe200000006ff */
[C---:B----4-:R-:W-:Y:S01]  /*d5b0*/  IMAD.U32 R40, R8.reuse, 0x10000, RZ ;  /* 0x0001000008287824 */ /* 0x050fe200078e00ff */
[----:B------:R-:W-:Y:S01]  /*d5c0*/  LOP3.LUT R39, R8, 0xffff0000, RZ, 0xc0, !PT ;  /* 0xffff000008277812 */ /* 0x000fe200078ec0ff */
[----:B------:R-:W-:Y:S01]  /*d5d0*/  IMAD.U32 R41, R10, 0x10000, RZ ;  /* 0x000100000a297824 */ /* 0x000fe200078e00ff */
        /* <DEDUP_REMOVED lines=16> */
[----:B------:R-:W-:-:S02]  /*d6e0*/  IMAD.U32 R11, R20, 0x10000, RZ ;  /* 0x00010000140b7824 */ /* 0x000fc400078e00ff */
[----:B------:R-:W-:Y:S01]  /*d6f0*/  FMUL.FTZ R17, R10, R17 ;  /* 0x000000110a117220 */ /* 0x000fe20000410000 */
[----:B------:R-:W-:Y:S01]  /*d700*/  LOP3.LUT R10, R20, 0xffff0000, RZ, 0xc0, !PT ;  /* 0xffff0000140a7812 */ /* 0x000fe200078ec0ff */
[----:B------:R-:W-:Y:S01]  /*d710*/  FMUL.FTZ R40, R40, R27 ;  /* 0x0000001b28287220 */ /* 0x000fe20000410000 */
[----:B------:R-:W-:Y:S01]  /*d720*/  FMUL.FTZ R39, R39, R16 ;  /* 0x0000001027277220 */ /* 0x000fe20000410000 */
[----:B------:R-:W-:Y:S01]  /*d730*/  SHF.L.U32 R8, R21, 0x10, RZ ;  /* 0x0000001015087819 */ /* 0x000fe200000006ff */
[----:B------:R-:W-:Y:S01]  /*d740*/  FMUL.FTZ R43, R43, R38 ;  /* 0x000000262b2b7220 */ /* 0x000fe20000410000 */
[----:B------:R-:W-:Y:S01]  /*d750*/  LOP3.LUT R20, R21, 0xffff0000, RZ, 0xc0, !PT ;  /* 0xffff000015147812 */ /* 0x000fe200078ec0ff */
[----:B------:R-:W-:Y:S01]  /*d760*/  @!P0 FADD.FTZ R30, -R30, -RZ ;  /* 0x800000ff1e1e8221 */ /* 0x000fe20000010100 */
[----:B------:R-:W-:Y:S01]  /*d770*/  FMUL.FTZ R9, R9, R18 ;  /* 0x0000001209097220 */ /* 0x000fe20000410000 */
[----:B------:R-:W-:Y:S01]  /*d780*/  FMUL.FTZ R42, R42, R19 ;  /* 0x000000132a2a7220 */ /* 0x000fe20000410000 */
[C---:B------:R-:W-:Y:S01]  /*d790*/  IMAD.U32 R19, R22.reuse, 0x10000, RZ ;  /* 0x0001000016137824 */ /* 0x040fe200078e00ff */
[----:B------:R-:W-:Y:S01]  /*d7a0*/  LOP3.LUT R18, R22, 0xffff0000, RZ, 0xc0, !PT ;  /* 0xffff000016127812 */ /* 0x000fe200078ec0ff */
[----:B------:R-:W-:Y:S01]  /*d7b0*/  FFMA.FTZ R11, R13, R11, R40 ;  /* 0x0000000b0d0b7223 */ /* 0x000fe20000010028 */
[C---:B------:R-:W-:Y:S01]  /*d7c0*/  SHF.L.U32 R16, R23.reuse, 0x10, RZ ;  /* 0x0000001017107819 */ /* 0x040fe200000006ff */
[----:B------:R-:W-:Y:S01]  /*d7d0*/  FFMA.FTZ R10, R12, R10, R39 ;  /* 0x0000000a0c0a7223 */ /* 0x000fe20000010027 */
[----:B------:R-:W-:Y:S01]  /*d7e0*/  LOP3.LUT R22, R23, 0xffff0000, RZ, 0xc0, !PT ;  /* 0xffff000017167812 */ /* 0x000fe200078ec0ff */
[----:B------:R-:W-:Y:S01]  /*d7f0*/  FMUL.FTZ R41, R41, R30 ;  /* 0x0000001e29297220 */ /* 0x000fe20000410000 */
        /* <DEDUP_REMOVED lines=8> */
[----:B------:R-:W-:Y:S01]  /*d880*/  F2FP.BF16.F32.PACK_AB R7, R5, R16 ;  /* 0x000000100507723e */ /* 0x000fe200000010ff */
[----:B------:R-:W-:Y:S01]  /*d890*/  IMAD.MOV.U32 R4, RZ, RZ, R10 ;  /* 0x000000ffff047224 */ /* 0x000fe200078e000a */
[----:B------:R-:W-:Y:S02]  /*d8a0*/  F2FP.BF16.F32.PACK_AB R6, R6, R19 ;  /* 0x000000130606723e */ /* 0x000fe400000010ff */
[----:B------:R-:W-:Y:S02]  /*d8b0*/  MOV R5, R11 ;  /* 0x0000000b00057202 */ /* 0x000fe40000000f00 */
.L_x_963:
[----:B------:R-:W-:Y:S05]  /*d8c0*/  BSYNC B0 ;  /* 0x0000000000007941 */ /* 0x000fea0003800000 */
.L_x_962:
[----:B-----5:R1:W-:Y:S02]  /*d8d0*/  STS.128 [R205+0x800], R4 ;  /* 0x00080004cd007388 */ /* 0x0203e40000000c00 */
.L_x_961:
[----:B------:R-:W-:Y:S05]  /*d8e0*/  BSYNC B1 ;  /* 0x0000000000017941 */ /* 0x000fea0003800000 */
.L_x_960:
        /* <DEDUP_REMOVED lines=8> */
[----:B------:R-:W-:Y:S01]  /*d970*/  ISETP.GE.AND P0, PT, R117, R31, PT ;  /* 0x0000001f7500720c */ /* 0x000fe20003f06270 */
[----:B------:R-:W-:Y:S02]  /*d980*/  VIADD R12, R0, 0x20 ;  /* 0x00000020000c7836 */ /* 0x000fe40000000000 */
[----:B------:R-:W-:Y:S02]  /*d990*/  IMAD.MOV.U32 R7, RZ, RZ, RZ ;  /* 0x000000ffff077224 */ /* 0x000fe400078e00ff */
[----:B------:R-:W-:Y:S01]  /*d9a0*/  IMAD.MOV.U32 R5, RZ, RZ, R31 ;  /* 0x000000ffff057224 */ /* 0x000fe200078e001f */
[----:B------:R-:W-:-:S04]  /*d9b0*/  IADD3 R13, P1, R12, R3, RZ ;  /* 0x000000030c0d7210 */ /* 0x000fc80007f3e0ff */
[----:B------:R-:W-:-:S03]  /*d9c0*/  LEA.HI.X.SX32 R12, R12, R29, 0x1, P1 ;  /* 0x0000001d0c0c7211 */ /* 0x000fc600008f0eff */
[----:B------:R-:W-:Y:S01]  /*d9d0*/  @P0 IADD3 R7, -R2, RZ, RZ ;  /* 0x000000ff02070210 */ /* 0x000fe20007ffe1ff */
[----:B------:R-:W-:-:S03]  /*d9e0*/  @P0 IMAD.MOV R5, RZ, RZ, -R2 ;  /* 0x000000ffff050224 */ /* 0x000fc600078e0a02 */
[----:B------:R-:W-:-:S04]  /*d9f0*/  IADD3 R9, P1, R7, R13, RZ ;  /* 0x0000000d07097210 */ /* 0x000fc80007f3e0ff */
[----:B------:R-:W-:Y:S02]  /*da00*/  LEA.HI.X.SX32 R7, R7, R12, 0x1, P1 ;  /* 0x0000000c07077211 */ /* 0x000fe400008f0eff */
[C---:B------:R-:W-:Y:S02]  /*da10*/  LEA R8, P1, R9.reuse, R32, 0x1 ;  /* 0x0000002009087211 */ /* 0x040fe400078208ff */
[----:B------:R-:W-:Y:S01]  /*da20*/  MOV R16, RZ ;  /* 0x000000ff00107202 */ /* 0x000fe20000000f00 */
[----:B------:R-:W-:Y:S01]  /*da30*/  @P0 IMAD.MOV R16, RZ, RZ, -R2 ;  /* 0x000000ffff100224 */ /* 0x000fe200078e0a02 */
[----:B------:R-:W-:Y:S01]  /*da40*/  LEA.HI.X R9, R9, R33, R7, 0x1, P1 ;  /* 0x0000002109097211 */ /* 0x000fe200008f0c07 */
[----:B------:R-:W-:-:S03]  /*da50*/  IMAD.WIDE R4, R5, 0x2, R36 ;  /* 0x0000000205047825 */ /* 0x000fc600078e0224 */
[C---:B------:R-:W-:Y:S02]  /*da60*/  IADD3 R13, P1, R16.reuse, R13, RZ ;  /* 0x0000000d100d7210 */ /* 0x040fe40007f3e0ff */
[----:B------:R-:W3:Y:S02]  /*da70*/  LD.E.128 R8, desc[UR4][R8.64] ;  /* 0x0000000408087980 */ /* 0x000ee4000c101d00 */
        /* <DEDUP_REMOVED lines=8> */
[C---:B------:R-:W-:Y:S02]  /*db00*/  LOP3.LUT R12, R21.reuse, 0xffff0000, RZ, 0xc0, !PT ;  /* 0xffff0000150c7812 */ /* 0x040fe400078ec0ff */
[----:B------:R-:W-:Y:S02]  /*db10*/  SHF.L.U32 R27, R21, 0x10, RZ ;  /* 0x00000010151b7819 */ /* 0x000fe400000006ff */
[----:B------:R-:W-:Y:S02]  /*db20*/  LOP3.LUT R21, R22, 0xffff0000, RZ, 0xc0, !PT ;  /* 0xffff000016157812 */ /* 0x000fe400078ec0ff */
[----:B------:R-:W-:-:S02]  /*db30*/  LOP3.LUT R20, R23, 0xffff0000, RZ, 0xc0, !PT ;  /* 0xffff000017147812 */ /* 0x000fc400078ec0ff */
[----:B------:R-:W-:Y:S01]  /*db40*/  SHF.L.U32 R28, R23, 0x10, RZ ;  /* 0x00000010171c7819 */ /* 0x000fe200000006ff */
[C---:B---3--:R-:W-:Y:S01]  /*db50*/  IMAD.U32 R23, R8.reuse, 0x10000, RZ ;  /* 0x0001000008177824 */ /* 0x048fe200078e00ff */
[----:B------:R-:W-:Y:S01]  /*db60*/  LOP3.LUT R22, R8, 0xffff0000, RZ, 0xc0, !PT ;  /* 0xffff000008167812 */ /* 0x000fe200078ec0ff */
[----:B------:R-:W-:Y:S01]  /*db70*/  IMAD.U32 R30, R10, 0x10000, RZ ;  /* 0x000100000a1e7824 */ /* 0x000fe200078e00ff */
[----:B------:R-:W-:Y:S01]  /*db80*/  SHF.L.U32 R8, R9, 0x10, RZ ;  /* 0x0000001009087819 */ /* 0x000fe200000006ff */
[----:B------:R-:W-:Y:S01]  /*db90*/  @!P0 FADD.FTZ R23, -R23, -RZ ;  /* 0x800000ff17178221 */ /* 0x000fe20000010100 */
[----:B--2---:R-:W-:Y:S01]  /*dba0*/  LOP3.LUT R38, R9, 0xffff0000, RZ, 0xc0, !PT ;  /* 0xffff000009267812 */ /* 0x004fe200078ec0ff */
[----:B----4-:R-:W-:Y:S01]  /*dbb0*/  IMAD.U32 R40, R4, 0x10000, RZ ;  /* 0x0001000004287824 */ /* 0x010fe200078e00ff */
[C---:B------:R-:W-:Y:S01]  /*dbc0*/  SHF.L.U32 R9, R11.reuse, 0x10, RZ ;  /* 0x000000100b097819 */ /* 0x040fe200000006ff */
[----:B------:R-:W-:Y:S01]  /*dbd0*/  IMAD.U32 R43, R6, 0x10000, RZ ;  /* 0x00010000062b7824 */ /* 0x000fe200078e00ff */
        /* <DEDUP_REMOVED lines=8> */
[----:B------:R-:W-:Y:S01]  /*dc60*/  LOP3.LUT R41, R4, 0xffff0000, RZ, 0xc0, !PT ;  /* 0xffff000004297812 */ /* 0x000fe200078ec0ff */
[----:B------:R-:W-:Y:S01]  /*dc70*/  @!P0 FADD.FTZ R22, -R22, -RZ ;  /* 0x800000ff16168221 */ /* 0x000fe20000010100 */
[----:B------:R-:W-:Y:S01]  /*dc80*/  LOP3.LUT R5, R6, 0xffff0000, RZ, 0xc0, !PT ;  /* 0xffff000006057812 */ /* 0x000fe200078ec0ff */
[----:B------:R-:W-:Y:S01]  /*dc90*/  @!P0 FADD.FTZ R8, -R8, -RZ ;  /* 0x800000ff08088221 */ /* 0x000fe20000010100 */
[C---:B------:R-:W-:Y:S01]  /*dca0*/  SHF.L.U32 R4, R7.reuse, 0x10, RZ ;  /* 0x0000001007047819 */ /* 0x040fe200000006ff */
[----:B------:R-:W-:Y:S01]  /*dcb0*/  @!P0 FADD.FTZ R38, -R38, -RZ ;  /* 0x800000ff26268221 */ /* 0x000fe20000010100 */
[----:B------:R-:W-:Y:S01]  /*dcc0*/  LOP3.LUT R6, R7, 0xffff0000, RZ, 0xc0, !PT ;  /* 0xffff000007067812 */ /* 0x000fe200078ec0ff */
[----:B------:R-:W-:Y:S01]  /*dcd0*/  FMUL.FTZ R43, R43, R30 ;  /* 0x0000001e2b2b7220 */ /* 0x000fe20000410000 */
[----:B------:R-:W-:Y:S01]  /*dce0*/  FMUL.FTZ R10, R5, R10 ;  /* 0x0000000a050a7220 */ /* 0x000fe20000410000 */
[----:B------:R-:W-:Y:S01]  /*dcf0*/  FMUL.FTZ R9, R4, R9 ;  /* 0x0000000904097220 */ /* 0x000fe20000410000 */
[----:B------:R-:W-:Y:S01]  /*dd00*/  LOP3.LUT R5, R16, 0xffff0000, RZ, 0xc0, !PT ;  /* 0xffff000010057812 */ /* 0x000fe200078ec0ff */
[----:B------:R-:W-:Y:S01]  /*dd10*/  FMUL.FTZ R11, R6, R11 ;  /* 0x0000000b060b7220 */ /* 0x000fe20000410000 */
[----:B------:R-:W-:Y:S01]  /*dd20*/  IMAD.U32 R6, R16, 0x10000, RZ ;  /* 0x0001000010067824 */ /* 0x000fe200078e00ff */
[C---:B------:R-:W-:Y:S01]  /*dd30*/  SHF.L.U32 R4, R17.reuse, 0x10, RZ ;  /* 0x0000001011047819 */ /* 0x040fe200000006ff */
[----:B------:R-:W-:Y:S01]  /*dd40*/  FMUL.FTZ R23, R40, R23 ;  /* 0x0000001728177220 */ /* 0x000fe20000410000 */
[----:B------:R-:W-:Y:S01]  /*dd50*/  LOP3.LUT R30, R17, 0xffff0000, RZ, 0xc0, !PT ;  /* 0xffff0000111e7812 */ /* 0x000fe200078ec0ff */
[C---:B------:R-:W-:Y:S01]  /*dd60*/  IMAD.U32 R17, R18.reuse, 0x10000, RZ ;  /* 0x0001000012117824 */ /* 0x040fe200078e00ff */
[----:B------:R-:W-:Y:S01]  /*dd70*/  LOP3.LUT R16, R18, 0xffff0000, RZ, 0xc0, !PT ;  /* 0xffff000012107812 */ /* 0x000fe200078ec0ff */
[----:B------:R-:W-:Y:S01]  /*dd80*/  FMUL.FTZ R22, R41, R22 ;  /* 0x0000001629167220 */ /* 0x000fe20000410000 */
[----:B------:R-:W-:Y:S01]  /*dd90*/  SHF.L.U32 R7, R19, 0x10, RZ ;  /* 0x0000001013077819 */ /* 0x000fe200000006ff */
[----:B------:R-:W-:Y:S01]  /*dda0*/  FMUL.FTZ R8, R39, R8 ;  /* 0x0000000827087220 */ /* 0x000fe20000410000 */
        /* <DEDUP_REMOVED lines=14> */
.L_x_967:
[----:B------:R-:W-:Y:S05]  /*de90*/  BSYNC B0 ;  /* 0x0000000000007941 */ /* 0x000fea0003800000 */
.L_x_966:
[----:B-----5:R3:W-:Y:S02]  /*dea0*/  STS.128 [R205+0x1800], R20 ;  /* 0x00180014cd007388 */ /* 0x0207e40000000c00 */
.L_x_965:
[----:B------:R-:W-:Y:S05]  /*deb0*/  BSYNC B1 ;  /* 0x0000000000017941 */ /* 0x000fea0003800000 */
.L_x_964:
[----:B------:R-:W-:-:S13]  /*dec0*/  ISETP.GE.AND P0, PT, R116, R25, PT ;  /* 0x000000197400720c */ /* 0x000fda0003f06270 */
[----:B------:R1:W-:Y:S01]  /*ded0*/  @P0 STS.128 [R205+0x2800], RZ ;  /* 0x002800ffcd000388 */ /* 0x0003e20000000c00 */
[----:B------:R-:W-:Y:S05]  /*dee0*/  @P0 BRA `(.L_x_937) ;  /* 0x0000000800640947 */ /* 0x000fea0003800000 */
[----:B-1----:R1:W5:Y:S01]  /*def0*/  LD.E.128 R4, desc[UR4][R36.64+0x80] ;  /* 0x0000800424047980 */ /* 0x002362000c101d00 */
[----:B------:R-:W-:Y:S01]  /*df00*/  ISETP.GE.AND P0, PT, R116, R15, PT ;  /* 0x0000000f7400720c */ /* 0x000fe20003f06270 */
[----:B------:R-:W-:Y:S01]  /*df10*/  BSSY B0, `(.L_x_968) ;  /* 0x0000058000007945 */ /* 0x000fe20003800000 */
[----:B------:R-:W-:-:S05]  /*df20*/  IADD3 R10, P1, R36, 0x80, RZ ;  /* 0x00000080240a7810 */ /* 0x000fca0007f3e0ff */
[----:B------:R-:W-:-:S06]  /*df30*/  IMAD.X R11, RZ, RZ, R37, P1 ;  /* 0x000000ffff0b7224 */ /* 0x000fcc00008e0625 */
[----:B------:R-:W-:Y:S05]  /*df40*/  @P0 BRA `(.L_x_969) ;  /* 0x0000000400500947 */ /* 0x000fea0003800000 */
[----:B------:R-:W-:Y:S01]  /*df50*/  ISETP.GE.AND P0, PT, R116, R31, PT ;  /* 0x0000001f7400720c */ /* 0x000fe20003f06270 */
[----:B------:R-:W-:Y:S02]  /*df60*/  VIADD R8, R0, 0x40 ;  /* 0x0000004000087836 */ /* 0x000fe40000000000 */
[----:B------:R-:W-:-:S03]  /*df70*/  IMAD.MOV.U32 R0, RZ, RZ, RZ ;  /* 0x000000ffff007224 */ /* 0x000fc600078e00ff */
[----:B------:R-:W-:-:S04]  /*df80*/  IADD3 R3, P1, R8, R3, RZ ;  /* 0x0000000308037210 */ /* 0x000fc80007f3e0ff */
[----:B------:R-:W-:-:S03]  /*df90*/  LEA.HI.X.SX32 R29, R8, R29, 0x1, P1 ;  /* 0x0000001d081d7211 */ /* 0x000fc600008f0eff */
[----:B------:R-:W-:Y:S01]  /*dfa0*/  @P0 IADD3 R0, -R2, RZ, RZ ;  /* 0x000000ff02000210 */ /* 0x000fe20007ffe1ff */
[----:B------:R-:W-:-:S03]  /*dfb0*/  @P0 IMAD.MOV R31, RZ, RZ, -R2 ;  /* 0x000000ffff1f0224 */ /* 0x000fc600078e0a02 */
[----:B------:R-:W-:Y:S01]  /*dfc0*/  IADD3 R13, P1, R0, R3, RZ ;  /* 0x00000003000d7210 */ /* 0x000fe20007f3e0ff */
[----:B------:R-:W-:-:S03]  /*dfd0*/  IMAD.WIDE R10, R31, 0x2, R10 ;  /* 0x000000021f0a7825 */ /* 0x000fc600078e020a */
[----:B------:R-:W-:Y:S02]  /*dfe0*/  LEA.HI.X.SX32 R0, R0, R29, 0x1, P1 ;  /* 0x0000001d00007211 */ /* 0x000fe400008f0eff */
[C---:B------:R-:W-:Y:S01]  /*dff0*/  LEA R16, P1, R13.reuse, R32, 0x1 ;  /* 0x000000200d107211 */ /* 0x040fe200078208ff */
[----:B------:R-:W2:Y:S03]  /*e000*/  LD.E.128 R8, desc[UR4][R10.64] ;  /* 0x000000040a087980 */ /* 0x000ea6000c101d00 */
[----:B------:R-:W-:Y:S01]  /*e010*/  LEA.HI.X R17, R13, R33, R0, 0x1, P1 ;  /* 0x000000210d117211 */ /* 0x000fe200008f0c00 */
[----:B------:R-:W-:Y:S01]  /*e020*/  IMAD.MOV.U32 R0, RZ, RZ, RZ ;  /* 0x000000ffff007224 */ /* 0x000fe200078e00ff */
[----:B------:R-:W-:-:S04]  /*e030*/  @P0 IADD3 R0, -R2, RZ, RZ ;  /* 0x000000ff02000210 */ /* 0x000fc80007ffe1ff */
[C---:B------:R-:W-:Y:S01]  /*e040*/  IADD3 R3, P1, R0.reuse, R3, RZ ;  /* 0x0000000300037210 */ /* 0x040fe20007f3e0ff */
[----:B------:R-:W4:Y:S03]  /*e050*/  LD.E.128 R16, desc[UR4][R16.64] ;  /* 0x0000000410107980 */ /* 0x000f26000c101d00 */
[----:B------:R-:W-:Y:S02]  /*e060*/  LEA.HI.X.SX32 R0, R0, R29, 0x1, P1 ;  /* 0x0000001d00007211 */ /* 0x000fe400008f0eff */
[----:B---3--:R-:W-:-:S04]  /*e070*/  LEA R20, P1, R3, R34, 0x1 ;  /* 0x0000002203147211 */ /* 0x008fc800078208ff */
[----:B------:R-:W-:-:S06]  /*e080*/  LEA.HI.X R21, R3, R35, R0, 0x1, P1 ;  /* 0x0000002303157211 */ /* 0x000fcc00008f0c00 */
[----:B------:R-:W3:Y:S01]  /*e090*/  LD.E.128 R20, desc[UR4][R20.64] ;  /* 0x0000000414147980 */ /* 0x000ee2000c101d00 */
[C---:B-----5:R-:W-:Y:S01]  /*e0a0*/  LOP3.LUT R0, R5.reuse, 0xffff0000, RZ, 0xc0, !PT ;  /* 0xffff000005007812 */ /* 0x060fe200078ec0ff */
[----:B------:R-:W-:Y:S01]  /*e0b0*/  IMAD.U32 R13, R5, 0x10000, RZ ;  /* 0x00010000050d7824 */ /* 0x000fe200078e00ff */
[----:B------:R-:W-:Y:S01]  /*e0c0*/  SHF.L.U32 R12, R6, 0x10, RZ ;  /* 0x00000010060c7819 */ /* 0x000fe200000006ff */
[----:B------:R-:W-:Y:S01]  /*e0d0*/  IMAD.U32 R3, R4, 0x10000, RZ ;  /* 0x0001000004037824 */ /* 0x000fe200078e00ff */
[----:B------:R-:W-:Y:S01]  /*e0e0*/  LOP3.LUT R5, R6, 0xffff0000, RZ, 0xc0, !PT ;  /* 0xffff000006057812 */ /* 0x000fe200078ec0ff */
[C---:B------:R-:W-:Y:S01]  /*e0f0*/  IMAD.U32 R24, R7.reuse, 0x10000, RZ ;  /* 0x0001000007187824 */ /* 0x040fe200078e00ff */
[----:B------:R-:W-:Y:S02]  /*e100*/  LOP3.LUT R2, R4, 0xffff0000, RZ, 0xc0, !PT ;  /* 0xffff000004027812 */ /* 0x000fe400078ec0ff */
[----:B------:R-:W-:Y:S01]  /*e110*/  LOP3.LUT R4, R7, 0xffff0000, RZ, 0xc0, !PT ;  /* 0xffff000007047812 */ /* 0x000fe200078ec0ff */
[C---:B--2---:R-:W-:Y:S01]  /*e120*/  IMAD.U32 R6, R9.reuse, 0x10000, RZ ;  /* 0x0001000009067824 */ /* 0x044fe200078e00ff */
[----:B------:R-:W-:-:S02]  /*e130*/  LOP3.LUT R26, R9, 0xffff0000, RZ, 0xc0, !PT ;  /* 0xffff0000091a7812 */ /* 0x000fc400078ec0ff */
[C---:B------:R-:W-:Y:S02]  /*e140*/  SHF.L.U32 R25, R10.reuse, 0x10, RZ ;  /* 0x000000100a197819 */ /* 0x040fe400000006ff */
[----:B------:R-:W-:Y:S02]  /*e150*/  LOP3.LUT R9, R10, 0xffff0000, RZ, 0xc0, !PT ;  /* 0xffff00000a097812 */ /* 0x000fe400078ec0ff */
[C---:B------:R-:W-:Y:S02]  /*e160*/  SHF.L.U32 R15, R8.reuse, 0x10, RZ ;  /* 0x00000010080f7819 */ /* 0x040fe400000006ff */
[----:B------:R-:W-:Y:S01]  /*e170*/  LOP3.LUT R7, R8, 0xffff0000, RZ, 0xc0, !PT ;  /* 0xffff000008077812 */ /* 0x000fe200078ec0ff */
[----:B------:R-:W-:Y:S01]  /*e180*/  IMAD.U32 R8, R11, 0x10000, RZ ;  /* 0x000100000b087824 */ /* 0x000fe200078e00ff */
[C---:B----4-:R-:W-:Y:S02]  /*e190*/  SHF.L.U32 R28, R16.reuse, 0x10, RZ ;  /* 0x00000010101c7819 */ /* 0x050fe400000006ff */
[----:B------:R-:W-:-:S02]  /*e1a0*/  LOP3.LUT R10, R16, 0xffff0000, RZ, 0xc0, !PT ;  /* 0xffff0000100a7812 */ /* 0x000fc400078ec0ff */
[----:B------:R-:W-:Y:S01]  /*e1b0*/  LOP3.LUT R16, R18, 0xffff0000, RZ, 0xc0, !PT ;  /* 0xffff000012107812 */ /* 0x000fe200078ec0ff */
[----:B------:R-:W-:Y:S01]  /*e1c0*/  @!P0 FADD.FTZ R28, -R28, -RZ ;  /* 0x800000ff1c1c8221 */ /* 0x000fe20000010100 */
[----:B------:R-:W-:Y:S01]  /*e1d0*/  LOP3.LUT R27, R11, 0xffff0000, RZ, 0xc0, !PT ;  /* 0xffff00000b1b7812 */ /* 0x000fe200078ec0ff */
[C---:B------:R-:W-:Y:S01]  /*e1e0*/  IMAD.U32 R11, R17.reuse, 0x10000, RZ ;  /* 0x00010000110b7824 */ /* 0x040fe200078e00ff */
[----:B------:R-:W-:Y:S01]  /*e1f0*/  LOP3.LUT R29, R17, 0xffff0000, RZ, 0xc0, !PT ;  /* 0xffff0000111d7812 */ /* 0x000fe200078ec0ff */
[C---:B------:R-:W-:Y:S01]  /*e200*/  IMAD.U32 R17, R19.reuse, 0x10000, RZ ;  /* 0x0001000013117824 */ /* 0x040fe200078e00ff */
[----:B------:R-:W-:Y:S01]  /*e210*/  SHF.L.U32 R30, R18, 0x10, RZ ;  /* 0x00000010121e7819 */ /* 0x000fe200000006ff */
[----:B------:R-:W-:Y:S01]  /*e220*/  @!P0 FADD.FTZ R10, -R10, -RZ ;  /* 0x800000ff0a0a8221 */ /* 0x000fe20000010100 */
[----:B------:R-:W-:Y:S01]  /*e230*/  LOP3.LUT R18, R19, 0xffff0000, RZ, 0xc0, !PT ;  /* 0xffff000013127812 */ /* 0x000fe200078ec0ff */
[----:B------:R-:W-:Y:S01]  /*e240*/  @!P0 FADD.FTZ R16, -R16, -RZ ;  /* 0x800000ff10108221 */ /* 0x000fe20000010100 */
[----:B------:R-:W-:Y:S01]  /*e250*/  @!P0 FADD.FTZ R17, -R17, -RZ ;  /* 0x800000ff11118221 */ /* 0x000fe20000010100 */
[----:B------:R-:W-:Y:S01]  /*e260*/  @!P0 FADD.FTZ R11, -R11, -RZ ;  /* 0x800000ff0b0b8221 */ /* 0x000fe20000010100 */
[----:B------:R-:W-:Y:S01]  /*e270*/  @!P0 FADD.FTZ R29, -R29, -RZ ;  /* 0x800000ff1d1d8221 */ /* 0x000fe20000010100 */
[----:B------:R-:W-:Y:S01]  /*e280*/  @!P0 FADD.FTZ R18, -R18, -RZ ;  /* 0x800000ff12128221 */ /* 0x000fe20000010100 */
[----:B------:R-:W-:Y:S01]  /*e290*/  FMUL.FTZ R7, R7, R10 ;  /* 0x0000000a07077220 */ /* 0x000fe20000410000 */
[----:B------:R-:W-:Y:S01]  /*e2a0*/  FMUL.FTZ R16, R9, R16 ;  /* 0x0000001009107220 */ /* 0x000fe20000410000 */
[----:B------:R-:W-:Y:S01]  /*e2b0*/  @!P0 FADD.FTZ R30, -R30, -RZ ;  /* 0x800000ff1e1e8221 */ /* 0x000fe20000010100 */
[----:B---3--:R-:W-:Y:S01]  /*e2c0*/  SHF.L.U32 R10, R20, 0x10, RZ ;  /* 0x00000010140a7819 */ /* 0x008fe200000006ff */
[----:B------:R-:W-:Y:S01]  /*e2d0*/  FMUL.FTZ R17, R8, R17 ;  /* 0x0000001108117220 */ /* 0x000fe20000410000 */
[----:B------:R-:W-:Y:S01]  /*e2e0*/  LOP3.LUT R9, R20, 0xffff0000, RZ, 0xc0, !PT ;  /* 0xffff000014097812 */ /* 0x000fe200078ec0ff */
[----:B------:R-:W-:Y:S01]  /*e2f0*/  FMUL.FTZ R28, R15, R28 ;  /* 0x0000001c0f1c7220 */ /* 0x000fe20000410000 */
[----:B------:R-:W-:Y:S01]  /*e300*/  LOP3.LUT R20, R21, 0xffff0000, RZ, 0xc0, !PT ;  /* 0xffff000015147812 */ /* 0x000fe200078ec0ff */
[----:B------:R-:W-:Y:S01]  /*e310*/  FMUL.FTZ R6, R6, R11 ;  /* 0x0000000b06067220 */ /* 0x000fe20000410000 */
[----:B------:R-:W-:Y:S01]  /*e320*/  FMUL.FTZ R29, R26, R29 ;  /* 0x0000001d1a1d7220 */ /* 0x000fe20000410000 */
[----:B------:R-:W-:Y:S01]  /*e330*/  FMUL.FTZ R27, R27, R18 ;  /* 0x000000121b1b7220 */ /* 0x000fe20000410000 */
[----:B------:R-:W-:Y:S01]  /*e340*/  IMAD.U32 R8, R21, 0x10000, RZ ;  /* 0x0001000015087824 */ /* 0x000fe200078e00ff */
[C---:B------:R-:W-:Y:S01]  /*e350*/  SHF.L.U32 R18, R22.reuse, 0x10, RZ ;  /* 0x0000001016127819 */ /* 0x040fe200000006ff */
[----:B------:R-:W-:Y:S01]  /*e360*/  FMUL.FTZ R25, R25, R30 ;  /* 0x0000001e19197220 */ /* 0x000fe20000410000 */
[----:B------:R-:W-:Y:S01]  /*e370*/  LOP3.LUT R15, R22, 0xffff0000, RZ, 0xc0, !PT ;  /* 0xffff0000160f7812 */ /* 0x000fe200078ec0ff */
[----:B------:R-:W-:Y:S01]  /*e380*/  FFMA.FTZ R6, R13, R8, R6 ;  /* 0x000000080d067223 */ /* 0x000fe20000010006 */
[C---:B------:R-:W-:Y:S01]  /*e390*/  LOP3.LUT R22, R23.reuse, 0xffff0000, RZ, 0xc0, !PT ;  /* 0xffff000017167812 */ /* 0x040fe200078ec0ff */
[----:B------:R-:W-:Y:S01]  /*e3a0*/  FFMA.FTZ R29, R0, R20, R29 ;  /* 0x00000014001d7223 */ /* 0x000fe2000001001d */
[----:B------:R-:W-:-:S02]  /*e3b0*/  IMAD.U32 R11, R23, 0x10000, RZ ;  /* 0x00010000170b7824 */ /* 0x000fc400078e00ff */
[----:B------:R-:W-:Y:S01]  /*e3c0*/  FFMA.FTZ R3, R3, R10, R28 ;  /* 0x0000000a03037223 */ /* 0x000fe2000001001c */
[----:B------:R-:W-:Y:S01]  /*e3d0*/  FFMA.FTZ R2, R2, R9, R7 ;  /* 0x0000000902027223 */ /* 0x000fe20000010007 */
[----:B------:R-:W-:Y:S01]  /*e3e0*/  FFMA.FTZ R12, R12, R18, R25 ;  /* 0x000000120c0c7223 */ /* 0x000fe20000010019 */
[----:B------:R-:W-:Y:S01]  /*e3f0*/  FFMA.FTZ R5, R5, R15, R16 ;  /* 0x0000000f05057223 */ /* 0x000fe20000010010 */
[----:B------:R-:W-:Y:S01]  /*e400*/  FFMA.FTZ R11, R24, R11, R17 ;  /* 0x0000000b180b7223 */ /* 0x000fe20000010011 */
[----:B------:R-:W-:Y:S01]  /*e410*/  FFMA.FTZ R4, R4, R22, R27 ;  /* 0x0000001604047223 */ /* 0x000fe2000001001b */
[----:B------:R-:W-:Y:S02]  /*e420*/  F2FP.BF16.F32.PACK_AB R6, R29, R6 ;  /* 0x000000061d06723e */ /* 0x000fe400000010ff */
[----:B------:R-:W-:Y:S02]  /*e430*/  F2FP.BF16.F32.PACK_AB R3, R2, R3 ;  /* 0x000000030203723e */ /* 0x000fe400000010ff */
[----:B------:R-:W-:Y:S01]  /*e440*/  F2FP.BF16.F32.PACK_AB R12, R5, R12 ;  /* 0x0000000c050c723e */ /* 0x000fe200000010ff */
[----:B------:R-:W-:Y:S01]  /*e450*/  IMAD.MOV.U32 R5, RZ, RZ, R6 ;  /* 0x000000ffff057224 */ /* 0x000fe200078e0006 */
[----:B------:R-:W-:-:S02]  /*e460*/  F2FP.BF16.F32.PACK_AB R7, R4, R11 ;  /* 0x0000000b0407723e */ /* 0x000fc400000010ff */
[----:B------:R-:W-:Y:S02]  /*e470*/  MOV R4, R3 ;  /* 0x0000000300047202 */ /* 0x000fe40000000f00 */
[----:B------:R-:W-:Y:S02]  /*e480*/  MOV R6, R12 ;  /* 0x0000000c00067202 */ /* 0x000fe40000000f00 */
.L_x_969:
[----:B------:R-:W-:Y:S05]  /*e490*/  BSYNC B0 ;  /* 0x0000000000007941 */ /* 0x000fea0003800000 */
.L_x_968:
[----:B-----5:R1:W-:Y:S01]  /*e4a0*/  STS.128 [R205+0x2800], R4 ;  /* 0x00280004cd007388 */ /* 0x0203e20000000c00 */
[----:B------:R-:W-:Y:S05]  /*e4b0*/  BRA `(.L_x_937) ;  /* 0x0000000000f07947 */ /* 0x000fea0003800000 */
.L_x_923:
[----:B------:R-:W-:Y:S01]  /*e4c0*/  IMAD.IADD R3, R204, 0x1, -R69 ;  /* 0x00000001cc037824 */ /* 0x000fe200078e0a45 */
[----:B------:R-:W-:Y:S01]  /*e4d0*/  BSSY B0, `(.L_x_970) ;  /* 0x0000020000007945 */ /* 0x000fe20003800000 */
[C---:B------:R-:W-:Y:S01]  /*e4e0*/  VIADD R14, R170.reuse, 0x20 ;  /* 0x00000020aa0e7836 */ /* 0x040fe20000000000 */
[----:B------:R-:W-:Y:S02]  /*e4f0*/  ISETP.GE.AND P1, PT, R117, R83, PT ;  /* 0x000000537500720c */ /* 0x000fe40003f26270 */
[-C--:B------:R-:W-:Y:S02]  /*e500*/  ISETP.GE.AND P2, PT, R170, R3.reuse, PT ;  /* 0x00000003aa00720c */ /* 0x080fe40003f46270 */
[----:B------:R-:W-:Y:S02]  /*e510*/  ISETP.GE.AND P6, PT, R14, R3, PT ;  /* 0x000000030e00720c */ /* 0x000fe40003fc6270 */
[----:B------:R-:W-:-:S09]  /*e520*/  ISETP.GE.AND P0, PT, R116, R83, PT ;  /* 0x000000537400720c */ /* 0x000fd20003f06270 */
[----:B------:R-:W-:Y:S05]  /*e530*/  @P2 BRA `(.L_x_971) ;  /* 0x0000000000642947 */ /* 0x000fea0003800000 */
[----:B------:R-:W-:Y:S02]  /*e540*/  ISETP.GE.AND P5, PT, R12, R83, PT ;  /* 0x000000530c00720c */ /* 0x000fe40003fa6270 */
[----:B-----5:R-:W-:-:S04]  /*e550*/  @!P1 LEA R2, P2, R174, R176, 0x1 ;  /* 0x000000b0ae029211 */ /* 0x020fc800078408ff */
[----:B------:R-:W-:-:S07]  /*e560*/  @!P1 LEA.HI.X R3, R174, R177, R79, 0x1, P2 ;  /* 0x000000b1ae039211 */ /* 0x000fce00010f0c4f */
[C---:B---3--:R-:W-:Y:S01]  /*e570*/  @!P5 LEA R4, P4, R174.reuse, R176, 0x1 ;  /* 0x000000b0ae04d211 */ /* 0x048fe200078808ff */
[----:B------:R1:W-:Y:S03]  /*e580*/  @P5 STS [R205], RZ ;  /* 0x000000ffcd005388 */ /* 0x0003e60000000800 */
[----:B------:R-:W-:Y:S01]  /*e590*/  @!P5 LEA.HI.X R5, R174, R177, R79, 0x1, P4 ;  /* 0x000000b1ae05d211 */ /* 0x000fe200020f0c4f */
[----:B------:R1:W-:Y:S04]  /*e5a0*/  @P5 STS [R205+0x4], RZ ;  /* 0x000004ffcd005388 */ /* 0x0003e80000000800 */
[----:B------:R1:W-:Y:S04]  /*e5b0*/  @P5 STS.64 [R205+0x8], RZ ;  /* 0x000008ffcd005388 */ /* 0x0003e80000000a00 */
[----:B------:R-:W-:Y:S01]  /*e5c0*/  @!PT LDS RZ, [RZ] ;  /* 0x00000000fffff984 */ /* 0x000fe20000000800 */
[----:B------:R-:W-:Y:S01]  /*e5d0*/  @!PT LDS RZ, [RZ] ;  /* 0x00000000fffff984 */ /* 0x000fe20000000800 */
[----:B------:R-:W-:Y:S01]  /*e5e0*/  @!PT LDS RZ, [RZ] ;  /* 0x00000000fffff984 */ /* 0x000fe20000000800 */
[----:B------:R1:W-:Y:S04]  /*e5f0*/  @!P5 LDGSTS.E.BYPASS.LTC128B.128 [R205], desc[UR4][R4.64] ;  /* 0x0000000004cddfae */ /* 0x0003e8000b901d44 */
        /* <DEDUP_REMOVED lines=13> */
.L_x_971:
[----:B------:R-:W-:Y:S05]  /*e6d0*/  BSYNC B0 ;  /* 0x0000000000007941 */ /* 0x000fea0003800000 */
.L_x_970:
[----:B------:R-:W-:Y:S05]  /*e6e0*/  @P6 BRA `(.L_x_937) ;  /* 0x0000000000646947 */ /* 0x000fea0003800000 */
[----:B------:R-:W-:Y:S02]  /*e6f0*/  ISETP.GE.AND P4, PT, R12, R83, PT ;  /* 0x000000530c00720c */ /* 0x000fe40003f86270 */
[----:B------:R-:W-:-:S05]  /*e700*/  IADD3 R175, P2, R76, R174, RZ ;  /* 0x000000ae4caf7210 */ /* 0x000fca0007f5e0ff */
[----:B------:R-:W-:Y:S01]  /*e710*/  IMAD.X R78, R78, 0x1, R79, P2 ;  /* 0x000000014e4e7824 */ /* 0x000fe200010e064f */
[----:B-12--5:R-:W-:-:S04]  /*e720*/  @!P1 LEA R2, P2, R175, R176, 0x1 ;  /* 0x000000b0af029211 */ /* 0x026fc800078408ff */
[C---:B------:R-:W-:Y:S01]  /*e730*/  @!P1 LEA.HI.X R3, R175.reuse, R177, R78, 0x1, P2 ;  /* 0x000000b1af039211 */ /* 0x040fe200010f0c4e */
[----:B------:R1:W-:Y:S01]  /*e740*/  @P4 STS.128 [R205+0x800], RZ ;  /* 0x000800ffcd004388 */ /* 0x0003e20000000c00 */
[----:B---3--:R-:W-:-:S04]  /*e750*/  @!P4 LEA R4, P5, R175, R176, 0x1 ;  /* 0x000000b0af04c211 */ /* 0x008fc800078a08ff */
        /* <DEDUP_REMOVED lines=18> */
.L_x_937:
[----:B------:R-:W-:Y:S05]  /*e880*/  BSYNC B3 ;  /* 0x0000000000037941 */ /* 0x000fea0003800000 */
.L_x_922:
[----:B------:R-:W-:Y:S01]  /*e890*/  VIADD R207, R51, 0xffffffff ;  /* 0xffffffff33cf7836 */ /* 0x000fe20000000000 */
[----:B------:R-:W-:Y:S01]  /*e8a0*/  BSSY B0, `(.L_x_972) ;  /* 0x000001e000007945 */ /* 0x000fe20003800000 */
[----:B------:R-:W-:-:S03]  /*e8b0*/  LOP3.LUT R210, R75, 0xff, RZ, 0xc0, !PT ;  /* 0x000000ff4bd27812 */ /* 0x000fc600078ec0ff */
[----:B------:R-:W-:-:S05]  /*e8c0*/  SHF.L.U32 R0, R207, 0x7, RZ ;  /* 0x00000007cf007819 */ /* 0x000fca00000006ff */
[----:B-1-3--:R-:W-:-:S05]  /*e8d0*/  IMAD.IADD R7, R65, 0x1, -R0 ;  /* 0x0000000141077824 */ /* 0x00afca00078e0a00 */
[----:B------:R-:W-:-:S13]  /*e8e0*/  ISETP.GE.AND P0, PT, R170, R7, PT ;  /* 0x00000007aa00720c */ /* 0x000fda0003f06270 */
[----:B------:R-:W-:Y:S05]  /*e8f0*/  @P0 BRA `(.L_x_973) ;  /* 0x0000000000600947 */ /* 0x000fea0003800000 */
[C---:B--2---:R-:W-:Y:S02]  /*e900*/  LOP3.LUT R2, R210.reuse, 0x1, RZ, 0xc0, !PT ;  /* 0x00000001d2027812 */ /* 0x044fe400078ec0ff */
[----:B------:R-:W-:Y:S02]  /*e910*/  R2P PR, R210, 0x6 ;  /* 0x00000006d2007804 */ /* 0x000fe40000000000 */
[----:B------:R-:W-:-:S13]  /*e920*/  ISETP.NE.U32.AND P0, PT, R2, 0x1, PT ;  /* 0x000000010200780c */ /* 0x000fda0003f05070 */
[----:B------:R-:W-:Y:S02]  /*e930*/  @!P0 IMAD.MOV.U32 R2, RZ, RZ, R198 ;  /* 0x000000ffff028224 */ /* 0x000fe400078e00c6 */
[----:B------:R-:W-:-:S05]  /*e940*/  @!P0 IMAD.MOV.U32 R3, RZ, RZ, R199 ;  /* 0x000000ffff038224 */ /* 0x000fca00078e00c7 */
[----:B------:R-:W-:Y:S01]  /*e950*/  @!PT LDS RZ, [RZ] ;  /* 0x00000000fffff984 */ /* 0x000fe20000000800 */
[----:B------:R-:W-:Y:S01]  /*e960*/  @!PT LDS RZ, [RZ] ;  /* 0x00000000fffff984 */ /* 0x000fe20000000800 */
[----:B------:R-:W-:Y:S01]  /*e970*/  @!PT LDS RZ, [RZ] ;  /* 0x00000000fffff984 */ /* 0x000fe20000000800 */
[----:B------:R1:W-:Y:S04]  /*e980*/  @!P0 LDGSTS.E.BYPASS.LTC128B.128 [R205+0x3000], desc[UR4][R2.64] ;  /* 0x0300000002cd8fae */ /* 0x0003e8000b901d44 */
[----:B------:R1:W-:Y:S04]  /*e990*/  @P0 STS [R205+0x3000], RZ ;  /* 0x003000ffcd000388 */ /* 0x0003e80000000800 */
[----:B------:R1:W-:Y:S04]  /*e9a0*/  @P0 STS [R205+0x3004], RZ ;  /* 0x003004ffcd000388 */ /* 0x0003e80000000800 */
[----:B------:R1:W-:Y:S04]  /*e9b0*/  @P0 STS.64 [R205+0x3008], RZ ;  /* 0x003008ffcd000388 */ /* 0x0003e80000000a00 */
[----:B------:R-:W-:Y:S01]  /*e9c0*/  @!PT LDS RZ, [RZ] ;  /* 0x00000000fffff984 */ /* 0x000fe20000000800 */
[----:B------:R-:W-:Y:S01]  /*e9d0*/  @!PT LDS RZ, [RZ] ;  /* 0x00000000fffff984 */ /* 0x000fe20000000800 */
[----:B------:R-:W-:Y:S01]  /*e9e0*/  @!PT LDS RZ, [RZ] ;  /* 0x00000000fffff984 */ /* 0x000fe20000000800 */
[----:B------:R1:W-:Y:S04]  /*e9f0*/  @P1 LDGSTS.E.BYPASS.LTC128B.128 [R205+0x5000], desc[UR4][R198.64+0x40] ;  /* 0x05000040c6cd1fae */ /* 0x0003e8000b901d44 */
[----:B------:R1:W-:Y:S01]  /*ea00*/  @!P1 STS.128 [R205+0x5000], RZ ;  /* 0x005000ffcd009388 */ /* 0x0003e20000000c00 */
[----:B------:R-:W-:Y:S05]  /*ea10*/  @!P2 BRA `(.L_x_974) ;  /* 0x000000000014a947 */ /* 0x000fea0003800000 */
[----:B------:R-:W-:Y:S01]  /*ea20*/  @!PT LDS RZ, [RZ] ;  /* 0x00000000fffff984 */ /* 0x000fe20000000800 */
[----:B------:R-:W-:Y:S01]  /*ea30*/  @!PT LDS RZ, [RZ] ;  /* 0x00000000fffff984 */ /* 0x000fe20000000800 */
[----:B------:R-:W-:Y:S01]  /*ea40*/  @!PT LDS RZ, [RZ] ;  /* 0x00000000fffff984 */ /* 0x000fe20000000800 */
[----:B------:R3:W-:Y:S01]  /*ea50*/  LDGSTS.E.BYPASS.LTC128B.128 [R205+0x7000], desc[UR4][R198.64+0x80] ;  /* 0x07000080c6cd7fae */ /* 0x0007e2000b901d44 */
[----:B------:R-:W-:Y:S05]  /*ea60*/  BRA `(.L_x_973) ;  /* 0x0000000000047947 */ /* 0x000fea0003800000 */
.L_x_974:
[----:B------:R2:W-:Y:S02]  /*ea70*/  STS.128 [R205+0x7000], RZ ;  /* 0x007000ffcd007388 */ /* 0x0005e40000000c00 */
.L_x_973:
[----:B------:R-:W-:Y:S05]  /*ea80*/  BSYNC B0 ;  /* 0x0000000000007941 */ /* 0x000fea0003800000 */
.L_x_972:
[----:B------:R-:W-:Y:S01]  /*ea90*/  ISETP.GE.AND P0, PT, R14, R7, PT ;  /* 0x000000070e00720c */ /* 0x000fe20003f06270 */
[----:B------:R-:W-:-:S12]  /*eaa0*/  BSSY B0, `(.L_x_975) ;  /* 0x000001f000007945 */ /* 0x000fd80003800000 */
[----:B------:R-:W-:Y:S05]  /*eab0*/  @P0 BRA `(.L_x_976) ;  /* 0x0000000000740947 */ /* 0x000fea0003800000 */
[C---:B-12---:R-:W-:Y:S02]  /*eac0*/  LOP3.LUT R2, R210.reuse, 0x1, RZ, 0xc0, !PT ;  /* 0x00000001d2027812 */ /* 0x046fe400078ec0ff */
[----:B------:R-:W-:Y:S02]  /*ead0*/  LOP3.LUT P0, RZ, R210, 0x2, RZ, 0xc0, !PT ;  /* 0x00000002d2ff7812 */ /* 0x000fe4000780c0ff */
[----:B------:R-:W-:Y:S02]  /*eae0*/  ISETP.NE.U32.AND P1, PT, R2, 0x1, PT ;  /* 0x000000010200780c */ /* 0x000fe40003f25070 */
[----:B------:R-:W-:-:S05]  /*eaf0*/  IADD3 R5, P2, R196, R166, RZ ;  /* 0x000000a6c4057210 */ /* 0x000fca0007f5e0ff */
[----:B------:R-:W-:-:S04]  /*eb00*/  IMAD.X R3, R197, 0x1, R169, P2 ;  /* 0x00000001c5037824 */ /* 0x000fc800010e06a9 */
[C---:B------:R-:W-:Y:S02]  /*eb10*/  @P0 LEA R8, P2, R5.reuse, R172, 0x1 ;  /* 0x000000ac05080211 */ /* 0x040fe400078408ff */
[C---:B------:R-:W-:Y:S02]  /*eb20*/  @!P1 LEA R10, P4, R196.reuse, R198, 0x1 ;  /* 0x000000c6c40a9211 */ /* 0x040fe400078808ff */
[----:B------:R-:W-:Y:S02]  /*eb30*/  @P0 LEA.HI.X R9, R5, R173, R3, 0x1, P2 ;  /* 0x000000ad05090211 */ /* 0x000fe400010f0c03 */
        /* <DEDUP_REMOVED lines=9> */
[----:B------:R1:W-:Y:S04]  /*ebd0*/  @P0 LDGSTS.E.BYPASS.LTC128B.128 [R205+0x5800], desc[UR4][R8.64+0x40] ;  /* 0x0580004008cd0fae */ /* 0x0003e8000b901d44 */
[----:B------:R1:W-:Y:S01]  /*ebe0*/  @!P0 STS.128 [R205+0x5800], RZ ;  /* 0x005800ffcd008388 */ /* 0x0003e20000000c00 */
[----:B------:R-:W-:-:S13]  /*ebf0*/  LOP3.LUT P0, RZ, R210, 0x4, RZ, 0xc0, !PT ;  /* 0x00000004d2ff7812 */ /* 0x000fda000780c0ff */
[----:B------:R-:W-:Y:S05]  /*ec00*/  @!P0 BRA `(.L_x_977) ;  /* 0x00000000001c8947 */ /* 0x000fea0003800000 */
[----:B------:R-:W-:-:S04]  /*ec10*/  LEA R2, P0, R5, R172, 0x1 ;  /* 0x000000ac05027211 */ /* 0x000fc800078008ff */
[----:B------:R-:W-:-:S05]  /*ec20*/  LEA.HI.X R3, R5, R173, R3, 0x1, P0 ;  /* 0x000000ad05037211 */ /* 0x000fca00000f0c03 */
[----:B------:R-:W-:Y:S01]  /*ec30*/  @!PT LDS RZ, [RZ] ;  /* 0x00000000fffff984 */ /* 0x000fe20000000800 */
[----:B------:R-:W-:Y:S01]  /*ec40*/  @!PT LDS RZ, [RZ] ;  /* 0x00000000fffff984 */ /* 0x000fe20000000800 */
[----:B------:R-:W-:Y:S01]  /*ec50*/  @!PT LDS RZ, [RZ] ;  /* 0x00000000fffff984 */ /* 0x000fe20000000800 */
[----:B------:R2:W-:Y:S01]  /*ec60*/  LDGSTS.E.BYPASS.LTC128B.128 [R205+0x7800], desc[UR4][R2.64+0x80] ;  /* 0x0780008002cd7fae */ /* 0x0005e2000b901d44 */
[----:B------:R-:W-:Y:S05]  /*ec70*/  BRA `(.L_x_976) ;  /* 0x0000000000047947 */ /* 0x000fea0003800000 */
.L_x_977:
[----:B------:R2:W-:Y:S02]  /*ec80*/  STS.128 [R205+0x7800], RZ ;  /* 0x007800ffcd007388 */ /* 0x0005e40000000c00 */
.L_x_976:
[----:B------:R-:W-:Y:S05]  /*ec90*/  BSYNC B0 ;  /* 0x0000000000007941 */ /* 0x000fea0003800000 */
.L_x_975:
[----:B------:R-:W-:Y:S01]  /*eca0*/  IADD3 R6, R170, 0x40, RZ ;  /* 0x00000040aa067810 */ /* 0x000fe20007ffe0ff */
[----:B------:R-:W-:Y:S03]  /*ecb0*/  BSSY B0, `(.L_x_978) ;  /* 0x0000022000007945 */ /* 0x000fe60003800000 */
[----:B------:R-:W-:-:S13]  /*ecc0*/  ISETP.GE.AND P0, PT, R6, R7, PT ;  /* 0x000000070600720c */ /* 0x000fda0003f06270 */
[----:B------:R-:W-:Y:S05]  /*ecd0*/  @P0 BRA `(.L_x_979) ;  /* 0x00000000007c0947 */ /* 0x000fea0003800000 */
[C---:B-12---:R-:W-:Y:S02]  /*ece0*/  LOP3.LUT R2, R210.reuse, 0x1, RZ, 0xc0, !PT ;  /* 0x00000001d2027812 */ /* 0x046fe400078ec0ff */
[----:B------:R-:W-:Y:S02]  /*ecf0*/  LOP3.LUT P0, RZ, R210, 0x2, RZ, 0xc0, !PT ;  /* 0x00000002d2ff7812 */ /* 0x000fe4000780c0ff */
[----:B------:R-:W-:Y:S01]  /*ed00*/  ISETP.NE.U32.AND P1, PT, R2, 0x1, PT ;  /* 0x000000010200780c */ /* 0x000fe20003f25070 */
[C---:B------:R-:W-:Y:S01]  /*ed10*/  IMAD.SHL.U32 R2, R62.reuse, 0x40, RZ ;  /* 0x000000403e027824 */ /* 0x040fe200078e00ff */
[C---:B------:R-:W-:Y:S02]  /*ed20*/  LEA R9, P2, R62.reuse, R166, 0x6 ;  /* 0x000000a63e097211 */ /* 0x040fe400078430ff */
[C-C-:B------:R-:W-:Y:S02]  /*ed30*/  SHF.L.U64.HI R3, R62.reuse, 0x6, R63.reuse ;  /* 0x000000063e037819 */ /* 0x140fe4000001023f */
[----:B------:R-:W-:-:S05]  /*ed40*/  LEA.HI.X R5, R62, R169, R63, 0x6, P2 ;  /* 0x000000a93e057211 */ /* 0x000fca00010f343f */
        /* <DEDUP_REMOVED lines=23> */
.L_x_980:
[----:B------:R2:W-:Y:S02]  /*eec0*/  STS.128 [R205+0x8000], RZ ;  /* 0x008000ffcd007388 */ /* 0x0005e40000000c00 */
.L_x_979:
[----:B------:R-:W-:Y:S05]  /*eed0*/  BSYNC B0 ;  /* 0x0000000000007941 */ /* 0x000fea0003800000 */
.L_x_978:
[----:B------:R-:W-:Y:S01]  /*eee0*/  IADD3 R4, R170, 0x60, RZ ;  /* 0x00000060aa047810 */ /* 0x000fe20007ffe0ff */
[----:B------:R-:W-:Y:S03]  /*eef0*/  BSSY B0, `(.L_x_981) ;  /* 0x0000021000007945 */ /* 0x000fe60003800000 */
[----:B------:R-:W-:-:S13]  /*ef00*/  ISETP.GE.AND P0, PT, R4, R7, PT ;  /* 0x000000070400720c */ /* 0x000fda0003f06270 */
[----:B------:R-:W-:Y:S05]  /*ef10*/  @P0 BRA `(.L_x_982) ;  /* 0x0000000000780947 */ /* 0x000fea0003800000 */
[C---:B-12---:R-:W-:Y:S01]  /*ef20*/  LOP3.LUT R2, R210.reuse, 0x1, RZ, 0xc0, !PT ;  /* 0x00000001d2027812 */ /* 0x046fe200078ec0ff */
[----:B------:R-:W-:Y:S01]  /*ef30*/  IMAD.MOV.U32 R168, RZ, RZ, R166 ;  /* 0x000000ffffa87224 */ /* 0x000fe200078e00a6 */
[----:B------:R-:W-:Y:S02]  /*ef40*/  LOP3.LUT P2, RZ, R210, 0x2, RZ, 0xc0, !PT ;  /* 0x00000002d2ff7812 */ /* 0x000fe4000784c0ff */
[----:B------:R-:W-:Y:S01]  /*ef50*/  ISETP.NE.U32.AND P4, PT, R2, 0x1, PT ;  /* 0x000000010200780c */ /* 0x000fe20003f85070 */
[----:B------:R-:W-:Y:S01]  /*ef60*/  IMAD R2, R63, 0x60, RZ ;  /* 0x000000603f027824 */ /* 0x000fe200078e02ff */
[----:B------:R-:W-:Y:S01]  /*ef70*/  LOP3.LUT P1, RZ, R210, 0x4, RZ, 0xc0, !PT ;  /* 0x00000004d2ff7812 */ /* 0x000fe2000782c0ff */
[----:B------:R-:W-:-:S04]  /*ef80*/  IMAD.WIDE.U32 R168, R62, 0x60, R168 ;  /* 0x000000603ea87825 */ /* 0x000fc800078e00a8 */
[----:B------:R-:W-:-:S04]  /*ef90*/  IMAD.IADD R3, R169, 0x1, R2 ;  /* 0x00000001a9037824 */ /* 0x000fc800078e0202 */
[-C--:B------:R-:W-:Y:S02]  /*efa0*/  @P2 LEA R10, P5, R168, R172.reuse, 0x1 ;  /* 0x000000aca80a2211 */ /* 0x080fe400078a08ff */
[----:B------:R-:W-:Y:S02]  /*efb0*/  @!P4 IMAD.WIDE.U32 R8, R62, 0xc0, R198 ;  /* 0x000000c03e08c825 */ /* 0x000fe400078e00c6 */
[C---:B------:R-:W-:Y:S02]  /*efc0*/  @P1 LEA R2, P0, R168.reuse, R172, 0x1 ;  /* 0x000000aca8021211 */ /* 0x040fe400078008ff */
[----:B------:R-:W-:Y:S01]  /*efd0*/  @!P4 IMAD R63, R63, 0xc0, RZ ;  /* 0x000000c03f3fc824 */ /* 0x000fe200078e02ff */
[CCC-:B------:R-:W-:Y:S02]  /*efe0*/  @P2 LEA.HI.X R11, R168.reuse, R173.reuse, R3.reuse, 0x1, P5 ;  /* 0x000000ada80b2211 */ /* 0x1c0fe400028f0c03 */
[----:B------:R-:W-:Y:S01]  /*eff0*/  @P1 LEA.HI.X R3, R168, R173, R3, 0x1, P0 ;  /* 0x000000ada8031211 */ /* 0x000fe200000f0c03 */
[----:B------:R-:W-:-:S05]  /*f000*/  @!P4 IMAD.IADD R9, R63, 0x1, R9 ;  /* 0x000000013f09c824 */ /* 0x000fca00078e0209 */
        /* <DEDUP_REMOVED lines=9> */
[----:B------:R1:W-:Y:S04]  /*f0a0*/  @!P2 STS.128 [R205+0x6800], RZ ;  /* 0x006800ffcd00a388 */ /* 0x0003e80000000c00 */
[----:B------:R-:W-:Y:S01]  /*f0b0*/  @!PT LDS RZ, [RZ] ;  /* 0x00000000fffff984 */ /* 0x000fe20000000800 */
[----:B------:R-:W-:Y:S01]  /*f0c0*/  @!PT LDS RZ, [RZ] ;  /* 0x00000000fffff984 */ /* 0x000fe20000000800 */
[----:B------:R-:W-:Y:S01]  /*f0d0*/  @!PT LDS RZ, [RZ] ;  /* 0x00000000fffff984 */ /* 0x000fe20000000800 */
[----:B------:R1:W-:Y:S04]  /*f0e0*/  @P1 LDGSTS.E.BYPASS.LTC128B.128 [R205+0x8800], desc[UR4][R2.64+0x80] ;  /* 0x0880008002cd1fae */ /* 0x0003e8000b901d44 */
[----:B------:R1:W-:Y:S02]  /*f0f0*/  @!P1 STS.128 [R205+0x8800], RZ ;  /* 0x008800ffcd009388 */ /* 0x0003e40000000c00 */
.L_x_982:
[----:B------:R-:W-:Y:S05]  /*f100*/  BSYNC B0 ;  /* 0x0000000000007941 */ /* 0x000fea0003800000 */
.L_x_981:
[----:B-12---:R-:W2:Y:S01]  /*f110*/  LD.E R2, desc[UR4][R118.64+0x188] ;  /* 0x0001880476027980 */ /* 0x006ea2000c101900 */
[----:B------:R-:W-:Y:S01]  /*f120*/  SHF.R.S32.HI R3, RZ, 0x1f, R70 ;  /* 0x0000001fff037819 */ /* 0x000fe20000011446 */
[----:B------:R-:W-:Y:S01]  /*f130*/  IMAD.SHL.U32 R66, R66, 0x40, RZ ;  /* 0x0000004042427824 */ /* 0x000fe200078e00ff */
[----:B------:R-:W-:Y:S01]  /*f140*/  LOP3.LUT R5, R74, 0xfffffff8, RZ, 0xc0, !PT ;  /* 0xfffffff84a057812 */ /* 0x000fe200078ec0ff */
[----:B------:R-:W0:Y:S01]  /*f150*/  LDGDEPBAR ;  /* 0x00000000000079af */ /* 0x000e220000000000 */
[----:B------:R-:W-:Y:S01]  /*f160*/  SHF.R.S32.HI R8, RZ, 0x4, R73 ;  /* 0x00000004ff087819 */ /* 0x000fe20000011449 */
[----:B------:R-:W-:Y:S01]  /*f170*/  IMAD.SHL.U32 R68, R68, 0x8, RZ ;  /* 0x0000000844447824 */ /* 0x000fe200078e00ff */
[----:B------:R-:W-:Y:S01]  /*f180*/  LEA.HI R212, R3, R70, RZ, 0x2 ;  /* 0x0000004603d47211 */ /* 0x000fe200078f10ff */
[----:B------:R-:W-:Y:S01]  /*f190*/  IMAD.IADD R3, R64, 0x1, -R5 ;  /* 0x0000000140037824 */ /* 0x000fe200078e0a05 */
[----:B------:R-:W-:Y:S01]  /*f1a0*/  LOP3.LUT R71, R71, 0x7fffffe, RZ, 0xc0, !PT ;  /* 0x07fffffe47477812 */ /* 0x000fe200078ec0ff */
[----:B------:R-:W-:Y:S01]  /*f1b0*/  BSSY B0, `(.L_x_983) ;  /* 0x000004e000007945 */ /* 0x000fe20003800000 */
[----:B------:R-:W-:-:S02]  /*f1c0*/  ISETP.GE.AND P0, PT, R170, R7, PT ;  /* 0x00000007aa00720c */ /* 0x000fc40003f06270 */
[----:B------:R-:W-:Y:S01]  /*f1d0*/  LEA.HI R11, R73, R8, RZ, 0x1 ;  /* 0x00000008490b7211 */ /* 0x000fe200078f08ff */
[----:B------:R-:W-:Y:S01]  /*f1e0*/  IMAD.IADD R5, R72, 0x1, -R71 ;  /* 0x0000000148057824 */ /* 0x000fe200078e0a47 */
[----:B------:R-:W-:Y:S02]  /*f1f0*/  SHF.R.S32.HI R13, RZ, 0x1f, R72 ;  /* 0x0000001fff0d7819 */ /* 0x000fe40000011448 */
[----:B------:R-:W-:Y:S02]  /*f200*/  LEA.HI R9, R3, R3, RZ, 0x1 ;  /* 0x0000000303097211 */ /* 0x000fe400078f08ff */
[----:B------:R-:W-:Y:S02]  /*f210*/  LOP3.LUT R11, R11, 0xfffffffe, RZ, 0xc0, !PT ;  /* 0xfffffffe0b0b7812 */ /* 0x000fe400078ec0ff */
[----:B------:R-:W-:Y:S02]  /*f220*/  LEA.HI R72, R13, R72, RZ, 0x3 ;  /* 0x000000480d487211 */ /* 0x000fe400078f18ff */
[----:B------:R-:W-:Y:S01]  /*f230*/  SHF.R.S32.HI R12, RZ, 0x1f, R67 ;  /* 0x0000001fff0c7819 */ /* 0x000fe20000011443 */
[----:B------:R-:W-:Y:S01]  /*f240*/  IMAD.IADD R11, R8, 0x1, -R11 ;  /* 0x00000001080b7824 */ /* 0x000fe200078e0a0b */
[----:B------:R-:W-:Y:S01]  /*f250*/  LOP3.LUT R10, R9, 0x7fffffe, RZ, 0xc0, !PT ;  /* 0x07fffffe090a7812 */ /* 0x000fe200078ec0ff */
[----:B------:R-:W-:Y:S01]  /*f260*/  IMAD.SHL.U32 R72, R72, 0x20, RZ ;  /* 0x0000002048487824 */ /* 0x000fe200078e00ff */
[----:B------:R-:W-:Y:S01]  /*f270*/  SHF.R.S32.HI R9, RZ, 0x1, R9 ;  /* 0x00000001ff097819 */ /* 0x000fe20000011409 */
[----:B------:R-:W-:-:S04]  /*f280*/  DEPBAR.LE SB0, 0x0 ;  /* 0x000080000000791a */ /* 0x000fc80000000000 */
[----:B------:R-:W-:Y:S01]  /*f290*/  BAR.SYNC.DEFER_BLOCKING 0x0 ;  /* 0x0000000000007b1d */ /* 0x000fe20000010000 */
[----:B------:R-:W-:Y:S01]  /*f2a0*/  LEA.HI R12, R12, R67, RZ, 0x2 ;  /* 0x000000430c0c7211 */ /* 0x000fe200078f10ff */
[----:B------:R-:W-:Y:S01]  /*f2b0*/  IMAD.IADD R10, R3, 0x1, -R10 ;  /* 0x00000001030a7824 */ /* 0x000fe200078e0a0a */
[----:B------:R-:W-:Y:S01]  /*f2c0*/  LOP3.LUT P1, RZ, R9, 0x2, RZ, 0xc0, !PT ;  /* 0x0000000209ff7812 */ /* 0x000fe2000782c0ff */
[----:B------:R-:W-:Y:S01]  /*f2d0*/  IMAD.SHL.U32 R3, R11, 0x8, RZ ;  /* 0x000000080b037824 */ /* 0x000fe200078e00ff */
[----:B------:R-:W-:Y:S01]  /*f2e0*/  SHF.R.S32.HI R212, RZ, 0x2, R212 ;  /* 0x00000002ffd47819 */ /* 0x000fe200000114d4 */
[----:B------:R-:W-:Y:S01]  /*f2f0*/  IMAD.SHL.U32 R9, R9, 0x40, RZ ;  /* 0x0000004009097824 */ /* 0x000fe200078e00ff */
[----:B------:R-:W-:Y:S01]  /*f300*/  LOP3.LUT R66, R66, 0xc0, RZ, 0xc0, !PT ;  /* 0x000000c042427812 */ /* 0x000fe200078ec0ff */
[----:B------:R-:W-:Y:S01]  /*f310*/  IMAD R10, R11, 0x8, R10 ;  /* 0x000000080b0a7824 */ /* 0x000fe200078e020a */
[----:B------:R-:W-:Y:S01]  /*f320*/  LOP3.LUT R12, R12, 0xfffffffc, RZ, 0xc0, !PT ;  /* 0xfffffffc0c0c7812 */ /* 0x000fe200078ec0ff */
[----:B------:R-:W-:Y:S01]  /*f330*/  IMAD R8, R67, 0x10, R212 ;  /* 0x0000001043087824 */ /* 0x000fe200078e02d4 */
[----:B------:R-:W-:-:S02]  /*f340*/  LOP3.LUT R72, R72, 0xffffff00, RZ, 0xc0, !PT ;  /* 0xffffff0048487812 */ /* 0x000fc400078ec0ff */
[----:B------:R-:W-:Y:S01]  /*f350*/  LOP3.LUT R3, R66, 0x8, R3, 0xf8, !PT ;  /* 0x0000000842037812 */ /* 0x000fe200078ef803 */
[C---:B------:R-:W-:Y:S01]  /*f360*/  IMAD.IADD R211, R67.reuse, 0x1, -R12 ;  /* 0x0000000143d37824 */ /* 0x040fe200078e0a0c */
[----:B------:R-:W-:Y:S01]  /*f370*/  SHF.R.U32.HI R66, RZ, 0x3, R66 ;  /* 0x00000003ff427819 */ /* 0x000fe20000011642 */
[--C-:B------:R-:W-:Y:S01]  /*f380*/  IMAD R12, R67, 0x200, R72.reuse ;  /* 0x00000200430c7824 */ /* 0x100fe200078e0248 */
[----:B------:R-:W-:Y:S01]  /*f390*/  LOP3.LUT R9, R9, 0xc0, RZ, 0xc0, !PT ;  /* 0x000000c009097812 */ /* 0x000fe200078ec0ff */
[----:B------:R-:W-:Y:S01]  /*f3a0*/  IMAD R72, R5, 0x20, R72 ;  /* 0x0000002005487824 */ /* 0x000fe200078e0248 */
[----:B------:R-:W-:Y:S01]  /*f3b0*/  LOP3.LUT R3, R3, R66, RZ, 0x3c, !PT ;  /* 0x0000004203037212 */ /* 0x000fe200078e3cff */
[----:B------:R-:W-:Y:S01]  /*f3c0*/  IMAD R12, R5, 0x20, R12 ;  /* 0x00000020050c7824 */ /* 0x000fe200078e020c */
[----:B------:R-:W-:Y:S01]  /*f3d0*/  LOP3.LUT R68, R9, 0x8, R68, 0xf8, !PT ;  /* 0x0000000809447812 */ /* 0x000fe200078ef844 */
[----:B------:R-:W-:Y:S01]  /*f3e0*/  IMAD.SHL.U32 R67, R64, 0x2, RZ ;  /* 0x0000000240437824 */ /* 0x000fe200078e00ff */
[----:B------:R-:W-:Y:S01]  /*f3f0*/  IADD3 R8, R8, 0x1, R69 ;  /* 0x0000000108087810 */ /* 0x000fe20007ffe045 */
[----:B------:R1:W-:Y:S01]  /*f400*/  @P0 STS [R205+0x9000], RZ ;  /* 0x009000ffcd000388 */ /* 0x0003e20000000800 */
[----:B------:R-:W-:Y:S01]  /*f410*/  SHF.R.U32.HI R9, RZ, 0x3, R9 ;  /* 0x00000003ff097819 */ /* 0x000fe20000011609 */
[----:B------:R-:W-:Y:S01]  /*f420*/  IMAD.IADD R193, R3, 0x1, R12 ;  /* 0x0000000103c17824 */ /* 0x000fe200078e020c */
[----:B------:R-:W-:Y:S01]  /*f430*/  IADD3 R11, R65, R8, -R204 ;  /* 0x00000008410b7210 */ /* 0x000fe20007ffe8cc */
[----:B------:R1:W-:Y:S01]  /*f440*/  @P0 STS [R205+0x9004], RZ ;  /* 0x009004ffcd000388 */ /* 0x0003e20000000800 */
[----:B------:R-:W-:Y:S01]  /*f450*/  LOP3.LUT R9, R68, R9, RZ, 0x3c, !PT ;  /* 0x0000000944097212 */ /* 0x000fe200078e3cff */
[----:B------:R-:W-:Y:S01]  /*f460*/  IMAD.MOV.U32 R5, RZ, RZ, 0x10 ;  /* 0x00000010ff057424 */ /* 0x000fe200078e00ff */
[----:B------:R-:W-:Y:S01]  /*f470*/  LOP3.LUT R67, R67, 0x6, RZ, 0xc0, !PT ;  /* 0x0000000643437812 */ /* 0x000fe200078ec0ff */
[----:B------:R1:W-:Y:S01]  /*f480*/  @P0 STS.64 [R205+0x9008], RZ ;  /* 0x009008ffcd000388 */ /* 0x0003e20000000a00 */
[----:B------:R-:W-:Y:S01]  /*f490*/  IMAD.IADD R3, R3, 0x1, R72 ;  /* 0x0000000103037824 */ /* 0x000fe200078e0248 */
[----:B------:R-:W-:Y:S01]  /*f4a0*/  LEA R193, R193, UR6, 0x1 ;  /* 0x00000006c1c17c11 */ /* 0x000fe2000f8e08ff */
[----:B------:R-:W-:Y:S01]  /*f4b0*/  IMAD.U32 R192, R10, 0x20, R9 ;  /* 0x000000200ac07824 */ /* 0x000fe200078e0009 */
[----:B------:R1:W-:Y:S01]  /*f4c0*/  @P0 STS.128 [R205+0xb000], RZ ;  /* 0x00b000ffcd000388 */ /* 0x0003e20000000c00 */
[----:B------:R-:W-:-:S03]  /*f4d0*/  SEL R5, R5, 0xfffffff0, !P1 ;  /* 0xfffffff005057807 */ /* 0x000fc60004800000 */
[----:B------:R1:W-:Y:S01]  /*f4e0*/  @P0 STS.128 [R205+0xd000], RZ ;  /* 0x00d000ffcd000388 */ /* 0x0003e20000000c00 */
[----:B--2---:R-:W-:Y:S01]  /*f4f0*/  IMAD.IADD R2, R11, 0x1, R2 ;  /* 0x000000010b027824 */ /* 0x004fe200078e0202 */
[----:B-1----:R-:W-:Y:S06]  /*f500*/  @P0 BRA `(.L_x_984) ;  /* 0x0000000000600947 */ /* 0x002fec0003800000 */
[C---:B------:R-:W-:Y:S02]  /*f510*/  LOP3.LUT R8, R210.reuse, 0x1, RZ, 0xc0, !PT ;  /* 0x00000001d2087812 */ /* 0x040fe400078ec0ff */
        /* <DEDUP_REMOVED lines=22> */
.L_x_985:
[----:B------:R2:W-:Y:S02]  /*f680*/  STS.128 [R205+0xd000], RZ ;  /* 0x00d000ffcd007388 */ /* 0x0005e40000000c00 */
.L_x_984:
[----:B------:R-:W-:Y:S05]  /*f690*/  BSYNC B0 ;  /* 0x0000000000007941 */ /* 0x000fea0003800000 */
.L_x_983:
[----:B------:R-:W-:Y:S01]  /*f6a0*/  ISETP.GE.AND P0, PT, R14, R7, PT ;  /* 0x000000070e00720c */ /* 0x000fe20003f06270 */
[----:B------:R-:W-:-:S12]  /*f6b0*/  BSSY B0, `(.L_x_986) ;  /* 0x0000020000007945 */ /* 0x000fd80003800000 */
[----:B------:R1:W-:Y:S04]  /*f6c0*/  @P0 STS.128 [R205+0x9800], RZ ;  /* 0x009800ffcd000388 */ /* 0x0003e80000000c00 */
[----:B------:R1:W-:Y:S04]  /*f6d0*/  @P0 STS.128 [R205+0xb800], RZ ;  /* 0x00b800ffcd000388 */ /* 0x0003e80000000c00 */
[----:B------:R1:W-:Y:S01]  /*f6e0*/  @P0 STS.128 [R205+0xd800], RZ ;  /* 0x00d800ffcd000388 */ /* 0x0003e20000000c00 */
[----:B------:R-:W-:Y:S05]  /*f6f0*/  @P0 BRA `(.L_x_987) ;  /* 0x00000000006c0947 */ /* 0x000fea0003800000 */
[C---:B-1----:R-:W-:Y:S02]  /*f700*/  LOP3.LUT R8, R210.reuse, 0x1, RZ, 0xc0, !PT ;  /* 0x00000001d2087812 */ /* 0x042fe400078ec0ff */
[----:B------:R-:W-:Y:S02]  /*f710*/  LOP3.LUT P1, RZ, R210, 0x2, RZ, 0xc0, !PT ;  /* 0x00000002d2ff7812 */ /* 0x000fe4000782c0ff */
[----:B------:R-:W-:-:S11]  /*f720*/  ISETP.NE.U32.AND P2, PT, R8, 0x1, PT ;  /* 0x000000010800780c */ /* 0x000fd60003f45070 */
[CC--:B------:R-:W-:Y:S02]  /*f730*/  @P1 LEA R8, P0, R194.reuse, R148.reuse, 0x1 ;  /* 0x00000094c2081211 */ /* 0x0c0fe400078008ff */
[C---:B------:R-:W-:Y:S02]  /*f740*/  @!P2 LEA R10, P4, R194.reuse, R148, 0x1 ;  /* 0x00000094c20aa211 */ /* 0x040fe400078808ff */
[CCC-:B------:R-:W-:Y:S02]  /*f750*/  @P1 LEA.HI.X R9, R194.reuse, R149.reuse, R195.reuse, 0x1, P0 ;  /* 0x00000095c2091211 */ /* 0x1c0fe400000f0cc3 */
[----:B------:R-:W-:Y:S02]  /*f760*/  @!P2 LEA.HI.X R11, R194, R149, R195, 0x1, P4 ;  /* 0x00000095c20ba211 */ /* 0x000fe400020f0cc3 */
[----:B------:R-:W-:-:S03]  /*f770*/  LOP3.LUT P0, RZ, R210, 0x4, RZ, 0xc0, !PT ;  /* 0x00000004d2ff7812 */ /* 0x000fc6000780c0ff */
        /* <DEDUP_REMOVED lines=10> */
[----:B------:R-:W-:Y:S05]  /*f820*/  @!P0 BRA `(.L_x_988) ;  /* 0x00000000001c8947 */ /* 0x000fea0003800000 */
[----:B-1----:R-:W-:-:S04]  /*f830*/  LEA R8, P0, R194, R148, 0x1 ;  /* 0x00000094c2087211 */ /* 0x002fc800078008ff */
[----:B------:R-:W-:-:S05]  /*f840*/  LEA.HI.X R9, R194, R149, R195, 0x1, P0 ;  /* 0x00000095c2097211 */ /* 0x000fca00000f0cc3 */
[----:B------:R-:W-:Y:S01]  /*f850*/  @!PT LDS RZ, [RZ] ;  /* 0x00000000fffff984 */ /* 0x000fe20000000800 */
[----:B------:R-:W-:Y:S01]  /*f860*/  @!PT LDS RZ, [RZ] ;  /* 0x00000000fffff984 */ /* 0x000fe20000000800 */
[----:B------:R-:W-:Y:S01]  /*f870*/  @!PT LDS RZ, [RZ] ;  /* 0x00000000fffff984 */ /* 0x000fe20000000800 */
[----:B------:R1:W-:Y:S01]  /*f880*/  LDGSTS.E.BYPASS.LTC128B.128 [R205+0xd800], desc[UR4][R8.64+0x80] ;  /* 0x0d80008008cd7fae */ /* 0x0003e2000b901d44 */
[----:B------:R-:W-:Y:S05]  /*f890*/  BRA `(.L_x_987) ;  /* 0x0000000000047947 */ /* 0x000fea0003800000 */
.L_x_988:
[----:B------:R1:W-:Y:S02]  /*f8a0*/  STS.128 [R205+0xd800], RZ ;  /* 0x00d800ffcd007388 */ /* 0x0003e40000000c00 */
.L_x_987:
[----:B------:R-:W-:Y:S05]  /*f8b0*/  BSYNC B0 ;  /* 0x0000000000007941 */ /* 0x000fea0003800000 */
.L_x_986:
[----:B------:R-:W-:Y:S01]  /*f8c0*/  ISETP.GE.AND P0, PT, R6, R7, PT ;  /* 0x000000070600720c */ /* 0x000fe20003f06270 */
[----:B------:R-:W-:-:S12]  /*f8d0*/  BSSY B0, `(.L_x_989) ;  /* 0x0000022000007945 */ /* 0x000fd80003800000 */
[----:B------:R1:W-:Y:S04]  /*f8e0*/  @P0 STS.128 [R205+0xa000], RZ ;  /* 0x00a000ffcd000388 */ /* 0x0003e80000000c00 */
[----:B------:R1:W-:Y:S04]  /*f8f0*/  @P0 STS.128 [R205+0xc000], RZ ;  /* 0x00c000ffcd000388 */ /* 0x0003e80000000c00 */
[----:B------:R1:W-:Y:S01]  /*f900*/  @P0 STS.128 [R205+0xe000], RZ ;  /* 0x00e000ffcd000388 */ /* 0x0003e20000000c00 */
[----:B------:R-:W-:Y:S05]  /*f910*/  @P0 BRA `(.L_x_990) ;  /* 0x0000000000740947 */ /* 0x000fea0003800000 */
[C---:B------:R-:W-:Y:S02]  /*f920*/  LOP3.LUT R6, R210.reuse, 0x1, RZ, 0xc0, !PT ;  /* 0x00000001d2067812 */ /* 0x040fe400078ec0ff */
[----:B------:R-:W-:Y:S02]  /*f930*/  LOP3.LUT P1, RZ, R210, 0x2, RZ, 0xc0, !PT ;  /* 0x00000002d2ff7812 */ /* 0x000fe4000782c0ff */
[----:B------:R-:W-:Y:S01]  /*f940*/  ISETP.NE.U32.AND P2, PT, R6, 0x1, PT ;  /* 0x000000010600780c */ /* 0x000fe20003f45070 */
[C---:B------:R-:W-:Y:S01]  /*f950*/  IMAD.SHL.U32 R6, R60.reuse, 0x40, RZ ;  /* 0x000000403c067824 */ /* 0x040fe200078e00ff */
[----:B-1----:R-:W-:-:S09]  /*f960*/  SHF.L.U64.HI R8, R60, 0x6, R61 ;  /* 0x000000063c087819 */ /* 0x002fd2000001023d */
        /* <DEDUP_REMOVED lines=23> */
.L_x_991:
[----:B------:R1:W-:Y:S02]  /*fae0*/  STS.128 [R205+0xe000], RZ ;  /* 0x00e000ffcd007388 */ /* 0x0003e40000000c00 */
.L_x_990:
[----:B------:R-:W-:Y:S05]  /*faf0*/  BSYNC B0 ;  /* 0x0000000000007941 */ /* 0x000fea0003800000 */
.L_x_989:
[----:B------:R-:W-:Y:S01]  /*fb00*/  ISETP.GE.AND P0, PT, R4, R7, PT ;  /* 0x000000070400720c */ /* 0x000fe20003f06270 */
[----:B------:R-:W-:-:S12]  /*fb10*/  BSSY B0, `(.L_x_992) ;  /* 0x0000023000007945 */ /* 0x000fd80003800000 */
[----:B------:R1:W-:Y:S04]  /*fb20*/  @P0 STS.128 [R205+0xa800], RZ ;  /* 0x00a800ffcd000388 */ /* 0x0003e80000000c00 */
[----:B------:R1:W-:Y:S04]  /*fb30*/  @P0 STS.128 [R205+0xc800], RZ ;  /* 0x00c800ffcd000388 */ /* 0x0003e80000000c00 */
[----:B------:R1:W-:Y:S01]  /*fb40*/  @P0 STS.128 [R205+0xe800], RZ ;  /* 0x00e800ffcd000388 */ /* 0x0003e20000000c00 */
[----:B------:R-:W-:Y:S05]  /*fb50*/  @P0 BRA `(.L_x_993) ;  /* 0x0000000000780947 */ /* 0x000fea0003800000 */
[C---:B------:R-:W-:Y:S02]  /*fb60*/  LOP3.LUT R4, R210.reuse, 0x1, RZ, 0xc0, !PT ;  /* 0x00000001d2047812 */ /* 0x040fe400078ec0ff */
[----:B------:R-:W-:Y:S02]  /*fb70*/  R2P PR, R210, 0x6 ;  /* 0x00000006d2007804 */ /* 0x000fe40000000000 */
[----:B------:R-:W-:-:S11]  /*fb80*/  ISETP.NE.U32.AND P0, PT, R4, 0x1, PT ;  /* 0x000000010400780c */ /* 0x000fd60003f05070 */
[C---:B------:R-:W-:Y:S02]  /*fb90*/  @P1 IMAD R7, R61.reuse, 0xc0, RZ ;  /* 0x000000c03d071824 */ /* 0x040fe400078e02ff */
[----:B------:R-:W-:Y:S02]  /*fba0*/  @!P0 IMAD R4, R61, 0xc0, RZ ;  /* 0x000000c03d048824 */ /* 0x000fe400078e02ff */
[----:B-1----:R-:W-:-:S04]  /*fbb0*/  @!P0 IMAD.WIDE.U32 R10, R60, 0xc0, R148 ;  /* 0x000000c03c0a8825 */ /* 0x002fc800078e0094 */
[----:B------:R-:W-:Y:S01]  /*fbc0*/  @P1 IMAD.WIDE.U32 R8, R60, 0xc0, R148 ;  /* 0x000000c03c081825 */ /* 0x000fe200078e0094 */
[----:B------:R-:W-:-:S04]  /*fbd0*/  @!P0 IADD3 R11, R4, R11, RZ ;  /* 0x0000000b040b8210 */ /* 0x000fc80007ffe0ff */
[----:B------:R-:W-:Y:S01]  /*fbe0*/  @P1 IADD3 R7, R7, R9, RZ ;  /* 0x0000000907071210 */ /* 0x000fe20007ffe0ff */
[----:B------:R-:W-:Y:S01]  /*fbf0*/  @!PT LDS RZ, [RZ] ;  /* 0x00000000fffff984 */ /* 0x000fe20000000800 */
[----:B------:R-:W-:Y:S01]  /*fc00*/  @!PT LDS RZ, [RZ] ;  /* 0x00000000fffff984 */ /* 0x000fe20000000800 */
[----:B------:R-:W-:Y:S01]  /*fc10*/  @!PT LDS RZ, [RZ] ;  /* 0x00000000fffff984 */ /* 0x000fe20000000800 */
[----:B------:R1:W-:Y:S01]  /*fc20*/  @!P0 LDGSTS.E.BYPASS.LTC128B.128 [R205+0xa800], desc[UR4][R10.64] ;  /* 0x0a8000000acd8fae */ /* 0x0003e2000b901d44 */
[----:B------:R-:W-:-:S03]  /*fc30*/  @P1 MOV R6, R8 ;  /* 0x0000000800061202 */ /* 0x000fc60000000f00 */
[----:B------:R1:W-:Y:S04]  /*fc40*/  @P0 STS.128 [R205+0xa800], RZ ;  /* 0x00a800ffcd000388 */ /* 0x0003e80000000c00 */
[----:B------:R-:W-:Y:S01]  /*fc50*/  @!PT LDS RZ, [RZ] ;  /* 0x00000000fffff984 */ /* 0x000fe20000000800 */
[----:B------:R-:W-:Y:S01]  /*fc60*/  @!PT LDS RZ, [RZ] ;  /* 0x00000000fffff984 */ /* 0x000fe20000000800 */
[----:B------:R-:W-:Y:S01]  /*fc70*/  @!PT LDS RZ, [RZ] ;  /* 0x00000000fffff984 */ /* 0x000fe20000000800 */
[----:B------:R1:W-:Y:S04]  /*fc80*/  @P1 LDGSTS.E.BYPASS.LTC128B.128 [R205+0xc800], desc[UR4][R6.64+0x40] ;  /* 0x0c80004006cd1fae */ /* 0x0003e8000b901d44 */
[----:B------:R1:W-:Y:S01]  /*fc90*/  @!P1 STS.128 [R205+0xc800], RZ ;  /* 0x00c800ffcd009388 */ /* 0x0003e20000000c00 */
[----:B------:R-:W-:Y:S05]  /*fca0*/  @!P2 BRA `(.L_x_994) ;  /* 0x000000000020a947 */ /* 0x000fea0003800000 */
[----:B------:R-:W-:Y:S02]  /*fcb0*/  IMAD R61, R61, 0xc0, RZ ;  /* 0x000000c03d3d7824 */ /* 0x000fe400078e02ff */
[----:B-1----:R-:W-:-:S05]  /*fcc0*/  IMAD.WIDE.U32 R6, R60, 0xc0, R148 ;  /* 0x000000c03c067825 */ /* 0x002fca00078e0094 */
[----:B------:R-:W-:-:S05]  /*fcd0*/  IADD3 R7, R61, R7, RZ ;  /* 0x000000073d077210 */ /* 0x000fca0007ffe0ff */
[----:B------:R-:W-:Y:S01]  /*fce0*/  @!PT LDS RZ, [RZ] ;  /* 0x00000000fffff984 */ /* 0x000fe20000000800 */
[----:B------:R-:W-:Y:S01]  /*fcf0*/  @!PT LDS RZ, [RZ] ;  /* 0x00000000fffff984 */ /* 0x000fe20000000800 */
[----:B------:R-:W-:Y:S01]  /*fd00*/  @!PT LDS RZ, [RZ] ;  /* 0x00000000fffff984 */ /* 0x000fe20000000800 */
[----:B------:R1:W-:Y:S01]  /*fd10*/  LDGSTS.E.BYPASS.LTC128B.128 [R205+0xe800], desc[UR4][R6.64+0x80] ;  /* 0x0e80008006cd7fae */ /* 0x0003e2000b901d44 */
[----:B------:R-:W-:Y:S05]  /*fd20*/  BRA `(.L_x_993) ;  /* 0x0000000000047947 */ /* 0x000fea0003800000 */
.L_x_994:
[----:B------:R1:W-:Y:S02]  /*fd30*/  STS.128 [R205+0xe800], RZ ;  /* 0x00e800ffcd007388 */ /* 0x0003e40000000c00 */
.L_x_993:
[----:B------:R-:W-:Y:S05]  /*fd40*/  BSYNC B0 ;  /* 0x0000000000007941 */ /* 0x000fea0003800000 */
.L_x_992:
[----:B------:R-:W-:Y:S01]  /*fd50*/  LEA R192, R192, UR6, 0x1 ;  /* 0x00000006c0c07c11 */ /* 0x000fe2000f8e08ff */
[----:B------:R-:W-:Y:S01]  /*fd60*/  LDSM.16.M88.4 R60, [R193] ;  /* 0x00000000c13c783b */ /* 0x000fe20000000200 */
[----:B------:R-:W-:Y:S01]  /*fd70*/  IMAD R191, R50, 0x2, R193 ;  /* 0x0000000232bf7824 */ /* 0x000fe200078e02c1 */
[----:B------:R-:W-:Y:S01]  /*fd80*/  ISETP.GE.AND P5, PT, R51, 0x2, PT ;  /* 0x000000023300780c */ /* 0x000fe20003fa6270 */
[----:B------:R-:W-:Y:S01]  /*fd90*/  BSSY B1, `(.L_x_995) ;  /* 0x0000142000017945 */ /* 0x000fe20003800000 */
[----:B------:R-:W2:Y:S01]  /*fda0*/  LDSM.16.M88.4 R20, [R192+0x3400] ;  /* 0x00340000c014783b */ /* 0x000ea20000000200 */
[----:B------:R-:W-:Y:S01]  /*fdb0*/  IMAD R189, R5, 0x2, R192 ;  /* 0x0000000205bd7824 */ /* 0x000fe200078e02c0 */
[C---:B-----5:R-:W-:Y:S02]  /*fdc0*/  VIMNMX R176, R2.reuse, R65, PT ;  /* 0x0000004102b07248 */ /* 0x060fe40003fe0100 */
[----:B------:R-:W3:Y:S01]  /*fdd0*/  LDSM.16.M88.4 R96, [R192+0x3c00] ;  /* 0x003c0000c060783b */ /* 0x000ee20000000200 */
[----:B------:R-:W-:-:S03]  /*fde0*/  VIADDMNMX R177, R2, 0x8, R65, PT ;  /* 0x0000000802b17846 */ /* 0x000fc60003800141 */
[----:B------:R-:W4:Y:S04]  /*fdf0*/  LDSM.16.M88.4 R104, [R192+0x3800] ;  /* 0x00380000c068783b */ /* 0x000f280000000200 */
[----:B-1----:R-:W1:Y:S04]  /*fe00*/  LDSM.16.M88.4 R12, [R192+0x3000] ;  /* 0x00300000c00c783b */ /* 0x002e680000000200 */
[----:B------:R-:W1:Y:S04]  /*fe10*/  LDSM.16.M88.4 R88, [R192+0x4000] ;  /* 0x00400000c058783b */ /* 0x000e680000000200 */
[----:B------:R-:W1:Y:S04]  /*fe20*/  LDSM.16.M88.4 R80, [R192+0x4400] ;  /* 0x00440000c050783b */ /* 0x000e680000000200 */
[----:B------:R-:W1:Y:S04]  /*fe30*/  LDSM.16.M88.4 R72, [R192+0x4800] ;  /* 0x00480000c048783b */ /* 0x000e680000000200 */
[----:B------:R-:W1:Y:S04]  /*fe40*/  LDSM.16.M88.4 R32, [R192+0x4c00] ;  /* 0x004c0000c020783b */ /* 0x000e680000000200 */
[----:B------:R-:W-:Y:S04]  /*fe50*/  LDSM.16.M88.4 R52, [R191] ;  /* 0x00000000bf34783b */ /* 0x000fe80000000200 */
[----:B------:R-:W1:Y:S01]  /*fe60*/  LDSM.16.M88.4 R28, [R189+0x3400] ;  /* 0x00340000bd1c783b */ /* 0x000e620000000200 */
[C---:B--2---:R-:W-:Y:S03]  /*fe70*/  HMMA.16816.F32.BF16 R8, R60.reuse, R20, RZ ;  /* 0x000000143c08723c */ /* 0x044fe600000418ff */
[----:B------:R-:W-:Y:S04]  /*fe80*/  LDSM.16.M88.4 R24, [R189+0x3800] ;  /* 0x00380000bd18783b */ /* 0x000fe80000000200 */
[----:B------:R-:W-:Y:S01]  /*fe90*/  LDSM.16.M88.4 R44, [R189+0x3000] ;  /* 0x00300000bd2c783b */ /* 0x000fe20000000200 */
[C---:B------:R-:W-:Y:S03]  /*fea0*/  HMMA.16816.F32.BF16 R4, R60.reuse, R22, RZ ;  /* 0x000000163c04723c */ /* 0x040fe600000418ff */
[----:B------:R-:W2:Y:S03]  /*feb0*/  LDSM.16.M88.4 R20, [R189+0x3c00] ;  /* 0x003c0000bd14783b */ /* 0x000ea60000000200 */
[C---:B---3--:R-:W-:Y:S01]  /*fec0*/  HMMA.16816.F32.BF16 R100, R60.reuse, R96, RZ ;  /* 0x000000603c64723c */ /* 0x048fe200000418ff */
[----:B------:R-:W-:Y:S04]  /*fed0*/  LDSM.16.M88.4 R40, [R189+0x4000] ;  /* 0x00400000bd28783b */ /* 0x000fe80000000200 */
[----:B------:R-:W-:Y:S01]  /*fee0*/  LDSM.16.M88.4 R36, [R189+0x4400] ;  /* 0x00440000bd24783b */ /* 0x000fe20000000200 */
[C---:B----4-:R-:W-:Y:S03]  /*fef0*/  HMMA.16816.F32.BF16 R108, R60.reuse, R104, RZ ;  /* 0x000000683c6c723c */ /* 0x050fe600000418ff */
[----:B------:R-:W-:Y:S03]  /*ff00*/  LDSM.16.M88.4 R112, [R193+0x1000] ;  /* 0x00100000c170783b */ /* 0x000fe60000000200 */
[C---:B------:R-:W-:Y:S01]  /*ff10*/  HMMA.16816.F32.BF16 R96, R60.reuse, R98, RZ ;  /* 0x000000623c60723c */ /* 0x040fe200000418ff */
[----:B------:R-:W-:Y:S04]  /*ff20*/  LDSM.16.M88.4 R56, [R189+0x4c00] ;  /* 0x004c0000bd38783b */ /* 0x000fe80000000200 */
[----:B------:R-:W-:Y:S01]  /*ff30*/  LDSM.16.M88.4 R120, [R192+0x6c00] ;  /* 0x006c0000c078783b */ /* 0x000fe20000000200 */
[C---:B------:R-:W-:Y:S03]  /*ff40*/  HMMA.16816.F32.BF16 R104, R60.reuse, R106, RZ ;  /* 0x0000006a3c68723c */ /* 0x040fe600000418ff */
[----:B------:R-:W-:Y:S03]  /*ff50*/  LDSM.16.M88.4 R140, [R193+0x2000] ;  /* 0x00200000c18c783b */ /* 0x000fe60000000200 */
[C---:B-1----:R-:W-:Y:S01]  /*ff60*/  HMMA.16816.F32.BF16 R16, R60.reuse, R12, RZ ;  /* 0x0000000c3c10723c */ /* 0x042fe200000418ff */
[----:B------:R-:W-:Y:S04]  /*ff70*/  LDSM.16.M88.4 R136, [R192+0x7800] ;  /* 0x00780000c088783b */ /* 0x000fe80000000200 */
[----:B------:R-:W-:Y:S01]  /*ff80*/  LDSM.16.M88.4 R132, [R192+0x7c00] ;  /* 0x007c0000c084783b */ /* 0x000fe20000000200 */
[C---:B------:R-:W-:Y:S03]  /*ff90*/  HMMA.16816.F32.BF16 R92, R60.reuse, R88, RZ ;  /* 0x000000583c5c723c */ /* 0x040fe600000418ff */
[----:B------:R-:W-:Y:S03]  /*ffa0*/  LDSM.16.M88.4 R128, [R192+0x8000] ;  /* 0x00800000c080783b */ /* 0x000fe60000000200 */
[C---:B------:R-:W-:Y:S01]  /*ffb0*/  HMMA.16816.F32.BF16 R84, R60.reuse, R80, RZ ;  /* 0x000000503c54723c */ /* 0x040fe200000418ff */
[----:B------:R-:W-:Y:S04]  /*ffc0*/  LDSM.16.M88.4 R124, [R192+0x8400] ;  /* 0x00840000c07c783b */ /* 0x000fe80000000200 */
[----:B------:R-:W0:Y:S01]  /*ffd0*/  LDGDEPBAR ;  /* 0x00000000000079af */ /* 0x000e220000000000 */
        /* <DEDUP_REMOVED lines=17> */
[C---:B------:R-:W-:Y:S06]  /*100f0*/  HMMA.16816.F32.BF16 R16, R52.reuse, R44, R16 ;  /* 0x0000002c3410723c */ /* 0x040fec0000041810 */
[C---:B------:R-:W-:Y:S01]  /*10100*/  HMMA.16816.F32.BF16 R12, R52.reuse, R46, R12 ;  /* 0x0000002e340c723c */ /* 0x040fe2000004180c */
[----:B------:R-:W-:Y:S05]  /*10110*/  LDSM.16.M88.4 R44, [R192+0x5c00] ;  /* 0x005c0000c02c783b */ /* 0x000fea0000000200 */
[C---:B-1----:R-:W-:Y:S06]  /*10120*/  HMMA.16816.F32.BF16 R76, R52.reuse, R32, R76 ;  /* 0x00000020344c723c */ /* 0x042fec000004184c */
[C---:B------:R-:W-:Y:S01]  /*10130*/  HMMA.16816.F32.BF16 R72, R52.reuse, R34, R72 ;  /* 0x000000223448723c */ /* 0x040fe20000041848 */
[----:B------:R-:W1:Y:S05]  /*10140*/  LDSM.16.M88.4 R32, [R192+0x6800] ;  /* 0x00680000c020783b */ /* 0x000e6a0000000200 */
[C---:B------:R-:W-:Y:S06]  /*10150*/  HMMA.16816.F32.BF16 R92, R52.reuse, R40, R92 ;  /* 0x00000028345c723c */ /* 0x040fec000004185c */
[C---:B------:R-:W-:Y:S01]  /*10160*/  HMMA.16816.F32.BF16 R88, R52.reuse, R42, R88 ;  /* 0x0000002a3458723c */ /* 0x040fe20000041858 */
[----:B------:R-:W1:Y:S05]  /*10170*/  LDSM.16.M88.4 R40, [R192+0x6000] ;  /* 0x00600000c028783b */ /* 0x000e6a0000000200 */
[C---:B------:R-:W-:Y:S06]  /*10180*/  HMMA.16816.F32.BF16 R84, R52.reuse, R36, R84 ;  /* 0x000000243454723c */ /* 0x040fec0000041854 */
[----:B------:R-:W-:Y:S01]  /*10190*/  HMMA.16816.F32.BF16 R80, R52, R38, R80 ;  /* 0x000000263450723c */ /* 0x000fe20000041850 */
[----:B------:R-:W1:Y:S05]  /*101a0*/  LDSM.16.M88.4 R36, [R192+0x6400] ;  /* 0x00640000c024783b */ /* 0x000e6a0000000200 */
[C---:B---3--:R-:W-:Y:S06]  /*101b0*/  HMMA.16816.F32.BF16 R16, R112.reuse, R28, R16 ;  /* 0x0000001c7010723c */ /* 0x048fec0000041810 */
[C---:B------:R-:W-:Y:S01]  /*101c0*/  HMMA.16816.F32.BF16 R12, R112.reuse, R30, R12 ;  /* 0x0000001e700c723c */ /* 0x040fe2000004180c */
[----:B------:R-:W-:Y:S05]  /*101d0*/  LDSM.16.M88.4 R28, [R191+0x1000] ;  /* 0x00100000bf1c783b */ /* 0x000fea0000000200 */
[C---:B--2---:R-:W-:Y:S06]  /*101e0*/  HMMA.16816.F32.BF16 R108, R112.reuse, R20, R108 ;  /* 0x00000014706c723c */ /* 0x044fec000004186c */
[C---:B------:R-:W-:Y:S01]  /*101f0*/  HMMA.16816.F32.BF16 R104, R112.reuse, R22, R104 ;  /* 0x000000167068723c */ /* 0x040fe20000041868 */
[----:B------:R-:W2:Y:S05]  /*10200*/  LDSM.16.M88.4 R20, [R189+0x5800] ;  /* 0x00580000bd14783b */ /* 0x000eaa0000000200 */
[C---:B----4-:R-:W-:Y:S06]  /*10210*/  HMMA.16816.F32.BF16 R8, R112.reuse, R24, R8 ;  /* 0x000000187008723c */ /* 0x050fec0000041808 */
[----:B------:R-:W-:Y:S01]  /*10220*/  HMMA.16816.F32.BF16 R4, R112, R26, R4 ;  /* 0x0000001a7004723c */ /* 0x000fe20000041804 */
[----:B------:R-:W3:Y:S05]  /*10230*/  LDSM.16.M88.4 R24, [R189+0x5400] ;  /* 0x00540000bd18783b */ /* 0x000eea0000000200 */
[C---:B------:R-:W-:Y:S06]  /*10240*/  HMMA.16816.F32.BF16 R68, R52.reuse, R56, R68 ;  /* 0x000000383444723c */ /* 0x040fec0000041844 */
[----:B------:R-:W-:Y:S01]  /*10250*/  HMMA.16816.F32.BF16 R60, R52, R58, R60 ;  /* 0x0000003a343c723c */ /* 0x000fe2000004183c */
[----:B------:R-:W4:Y:S04]  /*10260*/  LDSM.16.M88.4 R56, [R189+0x5000] ;  /* 0x00500000bd38783b */ /* 0x000f280000000200 */
[----:B------:R-:W-:Y:S01]  /*10270*/  LDSM.16.M88.4 R52, [R189+0x5c00] ;  /* 0x005c0000bd34783b */ /* 0x000fe20000000200 */
[C---:B-1----:R-:W-:Y:S06]  /*10280*/  HMMA.16816.F32.BF16 R76, R112.reuse, R32, R76 ;  /* 0x00000020704c723c */ /* 0x042fec000004184c */
[C---:B------:R-:W-:Y:S01]  /*10290*/  HMMA.16816.F32.BF16 R72, R112.reuse, R34, R72 ;  /* 0x000000227048723c */ /* 0x040fe20000041848 */
[----:B------:R-:W1:Y:S05]  /*102a0*/  LDSM.16.M88.4 R32, [R189+0x6c00] ;  /* 0x006c0000bd20783b */ /* 0x000e6a0000000200 */
[C---:B------:R-:W-:Y:S06]  /*102b0*/  HMMA.16816.F32.BF16 R100, R112.reuse, R44, R100 ;  /* 0x0000002c7064723c */ /* 0x040fec0000041864 */
        /* <DEDUP_REMOVED lines=8> */
[C---:B--2---:R-:W-:Y:S06]  /*10340*/  HMMA.16816.F32.BF16 R108, R28.reuse, R20, R108 ;  /* 0x000000141c6c723c */ /* 0x044fec000004186c */
[C---:B------:R-:W-:Y:S01]  /*10350*/  HMMA.16816.F32.BF16 R104, R28.reuse, R22, R104 ;  /* 0x000000161c68723c */ /* 0x040fe20000041868 */
[----:B------:R-:W2:Y:S05]  /*10360*/  LDSM.16.M88.4 R20, [R192+0x7400] ;  /* 0x00740000c014783b */ /* 0x000eaa0000000200 */
[C---:B---3--:R-:W-:Y:S06]  /*10370*/  HMMA.16816.F32.BF16 R8, R28.reuse, R24, R8 ;  /* 0x000000181c08723c */ /* 0x048fec0000041808 */
[----:B------:R-:W-:Y:S01]  /*10380*/  HMMA.16816.F32.BF16 R4, R28, R26, R4 ;  /* 0x0000001a1c04723c */ /* 0x000fe20000041804 */
[----:B------:R-:W3:Y:S05]  /*10390*/  LDSM.16.M88.4 R24, [R192+0x7000] ;  /* 0x00700000c018783b */ /* 0x000eea0000000200 */
[C---:B------:R-:W-:Y:S06]  /*103a0*/  HMMA.16816.F32.BF16 R68, R112.reuse, R120, R68 ;  /* 0x000000787044723c */ /* 0x040fec0000041844 */
[----:B------:R-:W-:Y:S01]  /*103b0*/  HMMA.16816.F32.BF16 R60, R112, R122, R60 ;  /* 0x0000007a703c723c */ /* 0x000fe2000004183c */
[----:B------:R-:W3:Y:S04]  /*103c0*/  LDSM.16.M88.4 R112, [R192+0x8c00] ;  /* 0x008c0000c070783b */ /* 0x000ee80000000200 */
[----:B------:R-:W3:Y:S01]  /*103d0*/  LDSM.16.M88.4 R120, [R192+0x8800] ;  /* 0x00880000c078783b */ /* 0x000ee20000000200 */
[C---:B----4-:R-:W-:Y:S06]  /*103e0*/  HMMA.16816.F32.BF16 R16, R28.reuse, R56, R16 ;  /* 0x000000381c10723c */ /* 0x050fec0000041810 */
[C---:B------:R-:W-:Y:S01]  /*103f0*/  HMMA.16816.F32.BF16 R12, R28.reuse, R58, R12 ;  /* 0x0000003a1c0c723c */ /* 0x040fe2000004180c */
[----:B------:R-:W-:Y:S05]  /*10400*/  LDSM.16.M88.4 R56, [R191+0x2000] ;  /* 0x00200000bf38783b */ /* 0x000fea0000000200 */
[C---:B-1----:R-:W-:Y:S06]  /*10410*/  HMMA.16816.F32.BF16 R68, R28.reuse, R32, R68 ;  /* 0x000000201c44723c */ /* 0x042fec0000041844 */
        /* <DEDUP_REMOVED lines=12> */
[----:B------:R-:W-:Y:S01]  /*104e0*/  HMMA.16816.F32.BF16 R60, R28, R34, R60 ;  /* 0x000000221c3c723c */ /* 0x000fe2000004183c */
[----:B------:R-:W-:Y:S04]  /*104f0*/  LDSM.16.M88.4 R32, [R189+0x8000] ;  /* 0x00800000bd20783b */ /* 0x000fe80000000200 */
[----:B------:R-:W-:Y:S01]  /*10500*/  LDSM.16.M88.4 R28, [R189+0x8400] ;  /* 0x00840000bd1c783b */ /* 0x000fe20000000200 */
[C---:B--2---:R-:W-:Y:S06]  /*10510*/  HMMA.16816.F32.BF16 R8, R140.reuse, R20, R8 ;  /* 0x000000148c08723c */ /* 0x044fec0000041808 */
[C---:B------:R-:W-:Y:S01]  /*10520*/  HMMA.16816.F32.BF16 R4, R140.reuse, R22, R4 ;  /* 0x000000168c04723c */ /* 0x040fe20000041804 */
[----:B------:R-:W1:Y:S05]  /*10530*/  LDSM.16.M88.4 R20, [R189+0x8c00] ;  /* 0x008c0000bd14783b */ /* 0x000e6a0000000200 */
[C---:B---3--:R-:W-:Y:S06]  /*10540*/  HMMA.16816.F32.BF16 R16, R140.reuse, R24, R16 ;  /* 0x000000188c10723c */ /* 0x048fec0000041810 */
[----:B------:R-:W-:Y:S01]  /*10550*/  HMMA.16816.F32.BF16 R12, R140, R26, R12 ;  /* 0x0000001a8c0c723c */ /* 0x000fe2000004180c */
[----:B------:R-:W2:Y:S01]  /*10560*/  LDSM.16.M88.4 R24, [R189+0x8800] ;  /* 0x00880000bd18783b */ /* 0x000ea20000000200 */
[----:B------:R-:W-:-:S04]  /*10570*/  DEPBAR.LE SB0, 0x0 ;  /* 0x000080000000791a */ /* 0x000fc80000000000 */
[C---:B------:R-:W-:Y:S06]  /*10580*/  HMMA.16816.F32.BF16 R68, R140.reuse, R112, R68 ;  /* 0x000000708c44723c */ /* 0x040fec0000041844 */
        /* <DEDUP_REMOVED lines=10> */
[----:B------:R-:W-:Y:S06]  /*10630*/  HMMA.16816.F32.BF16 R60, R140, R114, R60 ;  /* 0x000000728c3c723c */ /* 0x000fec000004183c */
[C---:B-1----:R-:W-:Y:S06]  /*10640*/  HMMA.16816.F32.BF16 R68, R56.reuse, R20, R68 ;  /* 0x000000143844723c */ /* 0x042fec0000041844 */
        /* <DEDUP_REMOVED lines=12> */
[C---:B--2---:R-:W-:Y:S06]  /*10710*/  HMMA.16816.F32.BF16 R76, R56.reuse, R24, R76 ;  /* 0x00000018384c723c */ /* 0x044fec000004184c */
[C---:B------:R-:W-:Y:S06]  /*10720*/  HMMA.16816.F32.BF16 R72, R56.reuse, R26, R72 ;  /* 0x0000001a3848723c */ /* 0x040fec0000041848 */
[----:B------:R-:W-:Y:S01]  /*10730*/  HMMA.16816.F32.BF16 R20, R56, R22, R60 ;  /* 0x000000163814723c */ /* 0x000fe2000004183c */
[----:B------:R-:W-:Y:S06]  /*10740*/  BAR.SYNC.DEFER_BLOCKING 0x0 ;  /* 0x0000000000007b1d */ /* 0x000fec0000010000 */
[----:B------:R-:W-:-:S02]  /*10750*/  NOP ;  /* 0x0000000000007918 */ /* 0x000fc40000000000 */
[----:B------:R-:W-:-:S15]  /*10760*/  @!P5 BRA `(.L_x_996) ;  /* 0x000000080090d947 */ /* 0x000fde0003800000 */
[----:B------:R-:W-:Y:S04]  /*10770*/  BSSY B0, `(.L_x_997) ;  /* 0x0000041000007945 */ /* 0x000fe80003800000 */
[----:B------:R-:W-:Y:S05]  /*10780*/  @!P3 BRA `(.L_x_998) ;  /* 0x0000000000f0b947 */ /* 0x000fea0003800000 */
[----:B------:R-:W2:Y:S01]  /*10790*/  LD.E R31, desc[UR4][R118.64+0x170] ;  /* 0x00017004761f7980 */ /* 0x000ea2000c101900 */
[----:B------:R-:W-:Y:S02]  /*107a0*/  IADD3 R28, R0, -0x80, RZ ;  /* 0xffffff80001c7810 */ /* 0x000fe40007ffe0ff */
[----:B------:R-:W-:Y:S02]  /*107b0*/  IABS R24, R0 ;  /* 0x0000000000187213 */ /* 0x000fe40000000000 */
[----:B------:R-:W-:Y:S02]  /*107c0*/  IABS R2, R28 ;  /* 0x0000001c00027213 */ /* 0x000fe40000000000 */
[-C--:B--2---:R-:W-:Y:S02]  /*107d0*/  IABS R26, R31.reuse ;  /* 0x0000001f001a7213 */ /* 0x084fe40000000000 */
[-C--:B------:R-:W-:Y:S02]  /*107e0*/  IABS R25, R31.reuse ;  /* 0x0000001f00197213 */ /* 0x080fe40000000000 */
[----:B------:R-:W1:Y:S01]  /*107f0*/  I2F.RP R27, R26 ;  /* 0x0000001a001b7306 */ /* 0x000e620000209400 */
[----:B------:R-:W-:-:S02]  /*10800*/  LOP3.LUT R28, R28, R31, RZ, 0x3c, !PT ;  /* 0x0000001f1c1c7212 */ /* 0x000fc400078e3cff */
[----:B------:R-:W-:Y:S02]  /*10810*/  IADD3 R25, RZ, -R25, RZ ;  /* 0x80000019ff197210 */ /* 0x000fe40007ffe0ff */
[----:B------:R-:W-:-:S03]  /*10820*/  ISETP.GE.AND P0, PT, R28, RZ, PT ;  /* 0x000000ff1c00720c */ /* 0x000fc60003f06270 */
[----:B-1----:R-:W1:Y:S02]  /*10830*/  MUFU.RCP R32, R27 ;  /* 0x0000001b00207308 */ /* 0x002e640000001000 */
[----:B-1----:R-:W-:-:S06]  /*10840*/  VIADD R32, R32, 0xffffffe ;  /* 0x0ffffffe20207836 */ /* 0x002fcc0000000000 */
[----:B------:R-:W1:Y:S02]  /*10850*/  F2I.FTZ.U32.TRUNC.NTZ R33, R32 ;  /* 0x0000002000217305 */ /* 0x000e64000021f000 */
[----:B-1----:R-:W-:Y:S02]  /*10860*/  IMAD.MOV R29, RZ, RZ, -R33 ;  /* 0x000000ffff1d7224 */ /* 0x002fe400078e0a21 */
[----:B------:R-:W-:Y:S02]  /*10870*/  IMAD.MOV.U32 R32, RZ, RZ, RZ ;  /* 0x000000ffff207224 */ /* 0x000fe400078e00ff */
[----:B------:R-:W-:-:S04]  /*10880*/  IMAD R29, R29, R26, RZ ;  /* 0x0000001a1d1d7224 */ /* 0x000fc800078e02ff */
[----:B------:R-:W-:-:S06]  /*10890*/  IMAD.HI.U32 R29, R33, R29, R32 ;  /* 0x0000001d211d7227 */ /* 0x000fcc00078e0020 */
[----:B------:R-:W-:-:S04]  /*108a0*/  IMAD.HI.U32 R27, R29, R2, RZ ;  /* 0x000000021d1b7227 */ /* 0x000fc800078e00ff */
[----:B------:R-:W-:-:S04]  /*108b0*/  IMAD.HI.U32 R29, R29, R24, RZ ;  /* 0x000000181d1d7227 */ /* 0x000fc800078e00ff */
[----:B------:R-:W-:Y:S01]  /*108c0*/  IMAD R33, R27, R25, R2 ;  /* 0x000000191b217224 */ /* 0x000fe200078e0202 */
[----:B------:R-:W-:Y:S01]  /*108d0*/  LOP3.LUT R2, R0, R31, RZ, 0x3c, !PT ;  /* 0x0000001f00027212 */ /* 0x000fe200078e3cff */
[----:B------:R-:W-:Y:S01]  /*108e0*/  IMAD R25, R29, R25, R24 ;  /* 0x000000191d197224 */ /* 0x000fe200078e0218 */
[----:B------:R-:W-:Y:S02]  /*108f0*/  LOP3.LUT R24, RZ, R31, RZ, 0x33, !PT ;  /* 0x0000001fff187212 */ /* 0x000fe400078e33ff */
[C---:B------:R-:W-:Y:S02]  /*10900*/  ISETP.GT.U32.AND P1, PT, R26.reuse, R33, PT ;  /* 0x000000211a00720c */ /* 0x040fe40003f24070 */
[----:B------:R-:W-:-:S11]  /*10910*/  ISETP.GT.U32.AND P2, PT, R26, R25, PT ;  /* 0x000000191a00720c */ /* 0x000fd60003f44070 */
[----:B------:R-:W-:Y:S01]  /*10920*/  @!P1 IMAD.IADD R33, R33, 0x1, -R26 ;  /* 0x0000000121219824 */ /* 0x000fe200078e0a1a */
[----:B------:R-:W-:Y:S01]  /*10930*/  @!P1 IADD3 R27, R27, 0x1, RZ ;  /* 0x000000011b1b9810 */ /* 0x000fe20007ffe0ff */
[----:B------:R-:W-:Y:S01]  /*10940*/  @!P2 VIADD R29, R29, 0x1 ;  /* 0x000000011d1da836 */ /* 0x000fe20000000000 */
[-C--:B------:R-:W-:Y:S02]  /*10950*/  @!P2 IADD3 R25, R25, -R26.reuse, RZ ;  /* 0x8000001a1919a210 */ /* 0x080fe40007ffe0ff */
[-C--:B------:R-:W-:Y:S02]  /*10960*/  ISETP.GE.U32.AND P4, PT, R33, R26.reuse, PT ;  /* 0x0000001a2100720c */ /* 0x080fe40003f86070 */
[----:B------:R-:W-:Y:S01]  /*10970*/  ISETP.GE.U32.AND P6, PT, R25, R26, PT ;  /* 0x0000001a1900720c */ /* 0x000fe20003fc6070 */
[----:B------:R-:W2:Y:S01]  /*10980*/  LD.E.64 R32, desc[UR4][R118.64+0x20] ;  /* 0x0000200476207980 */ /* 0x000ea2000c101b00 */
[----:B------:R-:W-:Y:S02]  /*10990*/  ISETP.GE.AND P2, PT, R2, RZ, PT ;  /* 0x000000ff0200720c */ /* 0x000fe40003f46270 */
[----:B------:R-:W-:-:S07]  /*109a0*/  ISETP.NE.AND P1, PT, R31, RZ, PT ;  /* 0x000000ff1f00720c */ /* 0x000fce0003f25270 */
[----:B------:R-:W-:Y:S02]  /*109b0*/  @P4 VIADD R27, R27, 0x1 ;  /* 0x000000011b1b4836 */ /* 0x000fe40000000000 */
[----:B------:R-:W-:Y:S02]  /*109c0*/  @P6 IADD3 R29, R29, 0x1, RZ ;  /* 0x000000011d1d6810 */ /* 0x000fe40007ffe0ff */
[----:B------:R-:W-:Y:S02]  /*109d0*/  @!P0 IMAD.MOV R27, RZ, RZ, -R27 ;  /* 0x000000ffff1b8224 */ /* 0x000fe400078e0a1b */
[----:B------:R-:W-:-:S03]  /*109e0*/  @!P2 IADD3 R29, -R29, RZ, RZ ;  /* 0x000000ff1d1da210 */ /* 0x000fc60007ffe1ff */
[C---:B------:R-:W-:Y:S02]  /*109f0*/  SEL R2, R24.reuse, R27, !P1 ;  /* 0x0000001b18027207 */ /* 0x040fe40004800000 */
[----:B------:R-:W-:Y:S02]  /*10a00*/  SEL R25, R24, R29, !P1 ;  /* 0x0000001d18197207 */ /* 0x000fe40004800000 */
[----:B------:R-:W3:Y:S01]  /*10a10*/  LD.E.64 R28, desc[UR4][R118.64+0x38] ;  /* 0x00003804761c7980 */ /* 0x000ee2000c101b00 */
[----:B------:R-:W-:-:S04]  /*10a20*/  IMAD.WIDE R36, R2, 0x4, R208 ;  /* 0x0000000402247825 */ /* 0x000fc800078e02d0 */
[C---:B------:R-:W-:Y:S01]  /*10a30*/  IMAD.WIDE R34, R25.reuse, 0x4, R208 ;  /* 0x0000000419227825 */ /* 0x040fe200078e02d0 */
[----:B------:R-:W4:Y:S04]  /*10a40*/  LD.E R26, desc[UR4][R36.64] ;  /* 0x00000004241a7980 */ /* 0x000f28000c101900 */
[----:B------:R-:W4:Y:S01]  /*10a50*/  LD.E R27, desc[UR4][R34.64] ;  /* 0x00000004221b7980 */ /* 0x000f22000c101900 */
[----:B------:R-:W-:-:S04]  /*10a60*/  IMAD.IADD R24, R25, 0x1, -R2 ;  /* 0x0000000119187824 */ /* 0x000fc800078e0a02 */
[----:B------:R-:W-:-:S05]  /*10a70*/  IMAD R24, R31, R24, -0x80 ;  /* 0xffffff801f187424 */ /* 0x000fca00078e0218 */
[----:B------:R-:W-:Y:S01]  /*10a80*/  SHF.R.S32.HI R25, RZ, 0x1f, R24 ;  /* 0x0000001fff197819 */ /* 0x000fe20000011418 */
[-C--:B---3--:R-:W-:Y:S02]  /*10a90*/  IMAD R2, R29, R24.reuse, RZ ;  /* 0x000000181d027224 */ /* 0x088fe400078e02ff */
[----:B------:R-:W-:-:S04]  /*10aa0*/  IMAD.WIDE.U32 R30, R28, R24, RZ ;  /* 0x000000181c1e7225 */ /* 0x000fc800078e00ff */
[----:B------:R-:W-:Y:S01]  /*10ab0*/  IMAD R2, R28, R25, R2 ;  /* 0x000000191c027224 */ /* 0x000fe200078e0202 */
[----:B----4-:R-:W-:-:S03]  /*10ac0*/  IADD3 R27, -R27, R26, RZ ;  /* 0x0000001a1b1b7210 */ /* 0x010fc60007ffe1ff */
[----:B------:R-:W-:Y:S01]  /*10ad0*/  IMAD.IADD R31, R31, 0x1, R2 ;  /* 0x000000011f1f7824 */ /* 0x000fe200078e0202 */
[----:B------:R-:W-:Y:S01]  /*10ae0*/  SHF.R.S32.HI R24, RZ, 0x1f, R27 ;  /* 0x0000001fff187819 */ /* 0x000fe2000001141b */
[----:B--2---:R-:W-:Y:S02]  /*10af0*/  IMAD R25, R33, R27, RZ ;  /* 0x0000001b21197224 */ /* 0x004fe400078e02ff */
[----:B------:R-:W-:-:S04]  /*10b00*/  IMAD.WIDE.U32 R30, R27, R32, R30 ;  /* 0x000000201b1e7225 */ /* 0x000fc800078e001e */
[----:B------:R-:W-:Y:S02]  /*10b10*/  IMAD R24, R32, R24, R25 ;  /* 0x0000001820187224 */ /* 0x000fe400078e0219 */
[----:B------:R-:W-:-:S03]  /*10b20*/  IMAD.MOV.U32 R25, RZ, RZ, R30 ;  /* 0x000000ffff197224 */ /* 0x000fc600078e001e */
[----:B------:R-:W-:Y:S01]  /*10b30*/  IADD3 R24, R31, R24, RZ ;  /* 0x000000181f187210 */ /* 0x000fe20007ffe0ff */
[----:B------:R-:W-:Y:S05]  /*10b40*/  BRA `(.L_x_999) ;  /* 0x00000000000c7947 */ /* 0x000fea0003800000 */
.L_x_998:
[----:B------:R-:W2:Y:S02]  /*10b50*/  LD.E R25, desc[UR4][R118.64+0x38] ;  /* 0x0000380476197980 */ /* 0x000ea4000c101900 */
[----:B--2---:R-:W-:-:S04]  /*10b60*/  LEA R25, -R25, RZ, 0x7 ;  /* 0x000000ff19197211 */ /* 0x004fc800078e39ff */
[----:B------:R-:W-:Y:S02]  /*10b70*/  SHF.R.S32.HI R24, RZ, 0x1f, R25 ;  /* 0x0000001fff187819 */ /* 0x000fe40000011419 */
.L_x_999:
[----:B------:R-:W-:Y:S05]  /*10b80*/  BSYNC B0 ;  /* 0x0000000000007941 */ /* 0x000fea0003800000 */
.L_x_997:
[C---:B------:R-:W-:Y:S02]  /*10b90*/  LOP3.LUT P6, RZ, R210.reuse, 0x1, RZ, 0xc0, !PT ;  /* 0x00000001d2ff7812 */ /* 0x040fe400078cc0ff */
[C---:B------:R-:W-:Y:S02]  /*10ba0*/  LOP3.LUT P4, RZ, R210.reuse, 0x2, RZ, 0xc0, !PT ;  /* 0x00000002d2ff7812 */ /* 0x040fe4000788c0ff */
[----:B------:R-:W-:Y:S02]  /*10bb0*/  LOP3.LUT P2, RZ, R210, 0x4, RZ, 0xc0, !PT ;  /* 0x00000004d2ff7812 */ /* 0x000fe4000784c0ff */
[C---:B------:R-:W-:Y:S02]  /*10bc0*/  LEA R32, P1, R25.reuse, R198, 0x1 ;  /* 0x000000c619207211 */ /* 0x040fe400078208ff */
[C---:B------:R-:W-:Y:S02]  /*10bd0*/  IADD3 R27, P0, R25.reuse, R196, RZ ;  /* 0x000000c4191b7210 */ /* 0x040fe40007f1e0ff */
[----:B------:R-:W-:-:S03]  /*10be0*/  LEA.HI.X R33, R25, R199, R24, 0x1, P1 ;  /* 0x000000c719217211 */ /* 0x000fc600008f0c18 */
[----:B------:R-:W-:Y:S01]  /*10bf0*/  IMAD.X R24, R24, 0x1, R197, P0 ;  /* 0x0000000118187824 */ /* 0x000fe200000e06c5 */
[CC--:B------:R-:W-:Y:S01]  /*10c00*/  @P6 LEA R30, P0, R27.reuse, R198.reuse, 0x1 ;  /* 0x000000c61b1e6211 */ /* 0x0c0fe200078008ff */
[----:B------:R-:W-:Y:S01]  /*10c10*/  @!PT LDS RZ, [RZ] ;  /* 0x00000000fffff984 */ /* 0x000fe20000000800 */
[----:B------:R-:W-:Y:S01]  /*10c20*/  @!PT LDS RZ, [RZ] ;  /* 0x00000000fffff984 */ /* 0x000fe20000000800 */
[----:B------:R-:W-:Y:S01]  /*10c30*/  @!PT LDS RZ, [RZ] ;  /* 0x00000000fffff984 */ /* 0x000fe20000000800 */
[----:B------:R-:W-:Y:S01]  /*10c40*/  @P6 LDGSTS.E.BYPASS.LTC128B.128 [R205+0x3000], desc[UR4][R32.64] ;  /* 0x0300000020cd6fae */ /* 0x000fe2000b901d44 */
[CC--:B------:R-:W-:Y:S02]  /*10c50*/  @P4 LEA R28, P1, R27.reuse, R198.reuse, 0x1 ;  /* 0x000000c61b1c4211 */ /* 0x0c0fe400078208ff */
[CCC-:B------:R-:W-:Y:S01]  /*10c60*/  @P6 LEA.HI.X R31, R27.reuse, R199.reuse, R24.reuse, 0x1, P0 ;  /* 0x000000c71b1f6211 */ /* 0x1c0fe200000f0c18 */
[----:B------:R1:W-:Y:S01]  /*10c70*/  @!P6 STS [R205+0x3000], RZ ;  /* 0x003000ffcd00e388 */ /* 0x0003e20000000800 */
[C---:B------:R-:W-:Y:S02]  /*10c80*/  @P4 LEA.HI.X R29, R27.reuse, R199, R24, 0x1, P1 ;  /* 0x000000c71b1d4211 */ /* 0x040fe400008f0c18 */
[C---:B------:R-:W-:Y:S01]  /*10c90*/  @P2 LEA R26, P0, R27.reuse, R198, 0x1 ;  /* 0x000000c61b1a2211 */ /* 0x040fe200078008ff */
[----:B------:R1:W-:Y:S01]  /*10ca0*/  @!P6 STS [R205+0x3004], RZ ;  /* 0x003004ffcd00e388 */ /* 0x0003e20000000800 */
[----:B------:R-:W-:-:S02]  /*10cb0*/  IADD3 R25, P1, R27, R196, RZ ;  /* 0x000000c41b197210 */ /* 0x000fc40007f3e0ff */
[----:B------:R-:W-:Y:S01]  /*10cc0*/  @P2 LEA.HI.X R27, R27, R199, R24, 0x1, P0 ;  /* 0x000000c71b1b2211 */ /* 0x000fe200000f0c18 */
[----:B------:R1:W-:Y:S01]  /*10cd0*/  @!P6 STS.64 [R205+0x3008], RZ ;  /* 0x003008ffcd00e388 */ /* 0x0003e20000000a00 */
[CC--:B------:R-:W-:Y:S01]  /*10ce0*/  @P6 LEA R38, P0, R25.reuse, R198.reuse, 0x1 ;  /* 0x000000c619266211 */ /* 0x0c0fe200078008ff */
[----:B------:R-:W-:Y:S01]  /*10cf0*/  IMAD.X R24, R24, 0x1, R197, P1 ;  /* 0x0000000118187824 */ /* 0x000fe200008e06c5 */
[----:B------:R-:W-:-:S04]  /*10d00*/  @P4 LEA R36, P1, R25, R198, 0x1 ;  /* 0x000000c619244211 */ /* 0x000fc800078208ff */
[CCC-:B------:R-:W-:Y:S02]  /*10d10*/  @P6 LEA.HI.X R39, R25.reuse, R199.reuse, R24.reuse, 0x1, P0 ;  /* 0x000000c719276211 */ /* 0x1c0fe400000f0c18 */
[CCC-:B------:R-:W-:Y:S02]  /*10d20*/  @P4 LEA.HI.X R37, R25.reuse, R199.reuse, R24.reuse, 0x1, P1 ;  /* 0x000000c719254211 */ /* 0x1c0fe400008f0c18 */
[C---:B------:R-:W-:Y:S02]  /*10d30*/  @P2 LEA R34, P0, R25.reuse, R198, 0x1 ;  /* 0x000000c619222211 */ /* 0x040fe400078008ff */
[C---:B------:R-:W-:Y:S02]  /*10d40*/  IADD3 R2, P1, R25.reuse, R196, RZ ;  /* 0x000000c419027210 */ /* 0x040fe40007f3e0ff */
[----:B------:R-:W-:Y:S01]  /*10d50*/  @P2 LEA.HI.X R35, R25, R199, R24, 0x1, P0 ;  /* 0x000000c719232211 */ /* 0x000fe200000f0c18 */
[----:B------:R-:W-:Y:S01]  /*10d60*/  @P4 IMAD.MOV.U32 R25, RZ, RZ, R33 ;  /* 0x000000ffff194224 */ /* 0x000fe200078e0021 */
[-C--:B------:R-:W-:Y:S01]  /*10d70*/  @P6 LEA R42, P0, R2, R198.reuse, 0x1 ;  /* 0x000000c6022a6211 */ /* 0x080fe200078008ff */
[----:B------:R-:W-:Y:S01]  /*10d80*/  IMAD.X R24, R24, 0x1, R197, P1 ;  /* 0x0000000118187824 */ /* 0x000fe200008e06c5 */
[----:B------:R-:W-:-:S04]  /*10d90*/  @P4 LEA R40, P1, R2, R198, 0x1 ;  /* 0x000000c602284211 */ /* 0x000fc800078208ff */
[CC--:B------:R-:W-:Y:S02]  /*10da0*/  @P6 LEA.HI.X R43, R2.reuse, R199.reuse, R24, 0x1, P0 ;  /* 0x000000c7022b6211 */ /* 0x0c0fe400000f0c18 */
[C---:B------:R-:W-:Y:S01]  /*10db0*/  @P2 LEA R44, P0, R2.reuse, R198, 0x1 ;  /* 0x000000c6022c2211 */ /* 0x040fe200078008ff */
[----:B------:R-:W-:Y:S01]  /*10dc0*/  IMAD.MOV.U32 R198, RZ, RZ, R32 ;  /* 0x000000ffffc67224 */ /* 0x000fe200078e0020 */
[CCC-:B------:R-:W-:Y:S02]  /*10dd0*/  @P4 LEA.HI.X R41, R2.reuse, R199.reuse, R24.reuse, 0x1, P1 ;  /* 0x000000c702294211 */ /* 0x1c0fe400008f0c18 */
[----:B------:R-:W-:Y:S01]  /*10de0*/  @P2 LEA.HI.X R45, R2, R199, R24, 0x1, P0 ;  /* 0x000000c7022d2211 */ /* 0x000fe200000f0c18 */
[----:B------:R-:W-:Y:S02]  /*10df0*/  @P4 IMAD.MOV.U32 R24, RZ, RZ, R32 ;  /* 0x000000ffff184224 */ /* 0x000fe400078e0020 */
[----:B------:R-:W-:-:S03]  /*10e00*/  IMAD.MOV.U32 R199, RZ, RZ, R33 ;  /* 0x000000ffffc77224 */ /* 0x000fc600078e0021 */
[----:B------:R-:W-:Y:S01]  /*10e10*/  @!PT LDS RZ, [RZ] ;  /* 0x00000000fffff984 */ /* 0x000fe20000000800 */
[----:B------:R-:W-:Y:S01]  /*10e20*/  @!PT LDS RZ, [RZ] ;  /* 0x00000000fffff984 */ /* 0x000fe20000000800 */
[----:B------:R-:W-:Y:S01]  /*10e30*/  @!PT LDS RZ, [RZ] ;  /* 0x00000000fffff984 */ /* 0x000fe20000000800 */
[----:B------:R2:W-:Y:S04]  /*10e40*/  @P4 LDGSTS.E.BYPASS.LTC128B.128 [R205+0x5000], desc[UR4][R24.64+0x40] ;  /* 0x0500004018cd4fae */ /* 0x0005e8000b901d44 */
[----:B------:R1:W-:Y:S01]  /*10e50*/  @!P4 STS.128 [R205+0x5000], RZ ;  /* 0x005000ffcd00c388 */ /* 0x0003e20000000c00 */
[----:B--2---:R-:W-:Y:S02]  /*10e60*/  @P2 IMAD.MOV.U32 R24, RZ, RZ, R32 ;  /* 0x000000ffff182224 */ /* 0x004fe400078e0020 */
[----:B------:R-:W-:-:S05]  /*10e70*/  @P2 IMAD.MOV.U32 R25, RZ, RZ, R33 ;  /* 0x000000ffff192224 */ /* 0x000fca00078e0021 */
        /* <DEDUP_REMOVED lines=50> */
[----:B------:R-:W0:Y:S02]  /*111a0*/  LDGDEPBAR ;  /* 0x00000000000079af */ /* 0x000e240000000000 */
.L_x_996:
[----:B------:R-:W-:Y:S05]  /*111b0*/  BSYNC B1 ;  /* 0x0000000000017941 */ /* 0x000fea0003800000 */
.L_x_995:
[----:B------:R-:W2:Y:S01]  /*111c0*/  LD.E R49, desc[UR4][R118.64+0xdc] ;  /* 0x0000dc0476317980 */ /* 0x000ea2000c101900 */
[----:B------:R-:W-:Y:S01]  /*111d0*/  IMAD.IADD R67, R0, 0x1, R67 ;  /* 0x0000000100437824 */ /* 0x000fe200078e0243 */
[----:B------:R-:W-:-:S03]  /*111e0*/  LEA R190, R3, UR6, 0x1 ;  /* 0x0000000603be7c11 */ /* 0x000fc6000f8e08ff */
[C---:B------:R-:W-:Y:S02]  /*111f0*/  VIADD R0, R67.reuse, 0x1 ;  /* 0x0000000143007836 */ /* 0x040fe40000000000 */
[C---:B------:R-:W-:Y:S02]  /*11200*/  VIADD R2, R67.reuse, 0x8 ;  /* 0x0000000843027836 */ /* 0x040fe40000000000 */
[----:B------:R-:W-:Y:S01]  /*11210*/  IMAD R188, R50, 0x2, R190 ;  /* 0x0000000232bc7824 */ /* 0x000fe200078e02be */
[CC--:B------:R-:W-:Y:S02]  /*11220*/  ISETP.GE.AND P2, PT, R0.reuse, R176.reuse, PT ;  /* 0x000000b00000720c */ /* 0x0c0fe40003f46270 */
[-C--:B------:R-:W-:Y:S01]  /*11230*/  ISETP.GE.AND P0, PT, R0, R177.reuse, PT ;  /* 0x000000b10000720c */ /* 0x080fe20003f06270 */
[C---:B------:R-:W-:Y:S01]  /*11240*/  VIADD R0, R67.reuse, 0x9 ;  /* 0x0000000943007836 */ /* 0x040fe20000000000 */
[C---:B------:R-:W-:Y:S02]  /*11250*/  ISETP.GE.AND P1, PT, R2.reuse, R176, PT ;  /* 0x000000b00200720c */ /* 0x040fe40003f26270 */
[----:B------:R-:W-:Y:S01]  /*11260*/  ISETP.GE.AND P4, PT, R2, R177, PT ;  /* 0x000000b10200720c */ /* 0x000fe20003f86270 */
[----:B------:R-:W-:Y:S01]  /*11270*/  VIADD R2, R67, 0x10 ;  /* 0x0000001043027836 */ /* 0x000fe20000000000 */
[----:B------:R-:W-:-:S02]  /*11280*/  FSEL R47, R12, -INF , !P1 ;  /* 0xff8000000c2f7808 */ /* 0x000fc40004800000 */
[CC--:B------:R-:W-:Y:S02]  /*11290*/  ISETP.GE.AND P6, PT, R0.reuse, R176.reuse, PT ;  /* 0x000000b00000720c */ /* 0x0c0fe40003fc6270 */
[-C--:B------:R-:W-:Y:S01]  /*112a0*/  ISETP.GE.AND P1, PT, R0, R177.reuse, PT ;  /* 0x000000b10000720c */ /* 0x080fe20003f26270 */
[----:B------:R-:W-:Y:S01]  /*112b0*/  VIADD R0, R67, 0x11 ;  /* 0x0000001143007836 */ /* 0x000fe20000000000 */
[----:B-1----:R-:W-:Y:S02]  /*112c0*/  FSEL R45, R14, -INF , !P4 ;  /* 0xff8000000e2d7808 */ /* 0x002fe40006000000 */
[C---:B------:R-:W-:Y:S02]  /*112d0*/  ISETP.GE.AND P4, PT, R2.reuse, R176, PT ;  /* 0x000000b00200720c */ /* 0x040fe40003f86270 */
[----:B------:R-:W-:Y:S02]  /*112e0*/  FSEL R59, R13, -INF , !P6 ;  /* 0xff8000000d3b7808 */ /* 0x000fe40007000000 */
[----:B------:R-:W-:Y:S01]  /*112f0*/  ISETP.GE.AND P6, PT, R2, R177, PT ;  /* 0x000000b10200720c */ /* 0x000fe20003fc6270 */
[----:B------:R-:W-:Y:S01]  /*11300*/  VIADD R2, R67, 0x18 ;  /* 0x0000001843027836 */ /* 0x000fe20000000000 */
[----:B------:R-:W-:-:S02]  /*11310*/  FSEL R43, R15, -INF , !P1 ;  /* 0xff8000000f2b7808 */ /* 0x000fc40004800000 */
[----:B------:R-:W-:Y:S01]  /*11320*/  FSEL R41, R8, -INF , !P4 ;  /* 0xff80000008297808 */ /* 0x000fe20006000000 */
[C---:B------:R-:W-:Y:S01]  /*11330*/  VIADD R8, R67.reuse, 0x69 ;  /* 0x0000006943087836 */ /* 0x040fe20000000000 */
        /* <DEDUP_REMOVED lines=9> */
[----:B------:R-:W-:Y:S02]  /*113d0*/  ISETP.GE.AND P4, PT, R0, R176, PT ;  /* 0x000000b00000720c */ /* 0x000fe40003f86270 */
[----:B------:R-:W-:Y:S01]  /*113e0*/  FSEL R15, R4, -INF , !P6 ;  /* 0xff800000040f7808 */ /* 0x000fe20007000000 */
[C---:B------:R-:W-:Y:S01]  /*113f0*/  VIADD R4, R67.reuse, 0x50 ;  /* 0x0000005043047836 */ /* 0x040fe20000000000 */
[----:B------:R-:W-:Y:S01]  /*11400*/  ISETP.GE.AND P6, PT, R0, R177, PT ;  /* 0x000000b10000720c */ /* 0x000fe20003fc6270 */
[C---:B------:R-:W-:Y:S01]  /*11410*/  VIADD R0, R67.reuse, 0x21 ;  /* 0x0000002143007836 */ /* 0x040fe20000000000 */
[----:B------:R-:W-:Y:S01]  /*11420*/  FSEL R9, R6, -INF , !P1 ;  /* 0xff80000006097808 */ /* 0x000fe20004800000 */
[----:B------:R-:W-:Y:S01]  /*11430*/  VIADD R6, R67, 0x70 ;  /* 0x0000007043067836 */ /* 0x000fe20000000000 */
[----:B------:R-:W-:-:S02]  /*11440*/  FSEL R5, R5, -INF , !P4 ;  /* 0xff80000005057808 */ /* 0x000fc40006000000 */
[CC--:B------:R-:W-:Y:S02]  /*11450*/  ISETP.GE.AND P1, PT, R2.reuse, R176.reuse, PT ;  /* 0x000000b00200720c */ /* 0x0c0fe40003f26270 */
        /* <DEDUP_REMOVED lines=8> */
[CC--:B------:R-:W-:Y:S02]  /*114e0*/  ISETP.GE.AND P4, PT, R2.reuse, R176.reuse, PT ;  /* 0x000000b00200720c */ /* 0x0c0fe40003f86270 */
[----:B------:R-:W-:Y:S02]  /*114f0*/  FSEL R31, R109, -INF , !P6 ;  /* 0xff8000006d1f7808 */ /* 0x000fe40007000000 */
[----:B------:R-:W-:Y:S01]  /*11500*/  ISETP.GE.AND P6, PT, R2, R177, PT ;  /* 0x000000b10200720c */ /* 0x000fe20003fc6270 */
[----:B------:R-:W-:Y:S01]  /*11510*/  VIADD R2, R67, 0x30 ;  /* 0x0000003043027836 */ /* 0x000fe20000000000 */
[----:B------:R-:W-:Y:S02]  /*11520*/  FSEL R219, R111, -INF , !P1 ;  /* 0xff8000006fdb7808 */ /* 0x000fe40004800000 */
[----:B------:R-:W-:Y:S01]  /*11530*/  FSEL R27, R104, -INF , !P4 ;  /* 0xff800000681b7808 */ /* 0x000fe20006000000 */
[----:B------:R-:W-:Y:S01]  /*11540*/  LDSM.16.MT88.4 R108, [R190+0x9000] ;  /* 0x00900000be6c783b */ /* 0x000fe20000004200 */
        /* <DEDUP_REMOVED lines=9> */
[-C--:B------:R-:W-:Y:S01]  /*115e0*/  ISETP.GE.AND P4, PT, R0, R176.reuse, PT ;  /* 0x000000b00000720c */ /* 0x080fe20003f86270 */
[----:B------:R-:W-:Y:S01]  /*115f0*/  LDSM.16.MT88.4 R104, [R188+0xb000] ;  /* 0x00b00000bc68783b */ /* 0x000fe20000004200 */
[----:B------:R-:W-:Y:S02]  /*11600*/  FSEL R185, R102, -INF , !P1 ;  /* 0xff80000066b97808 */ /* 0x000fe40004800000 */
[----:B------:R-:W-:Y:S02]  /*11610*/  FSEL R29, R101, -INF , !P4 ;  /* 0xff800000651d7808 */ /* 0x000fe40006000000 */
[C---:B------:R-:W-:Y:S02]  /*11620*/  ISETP.GE.AND P4, PT, R2.reuse, R177, PT ;  /* 0x000000b10200720c */ /* 0x040fe40003f86270 */
[----:B------:R-:W-:Y:S01]  /*11630*/  ISETP.GE.AND P1, PT, R2, R176, PT ;  /* 0x000000b00200720c */ /* 0x000fe20003f26270 */
[----:B------:R-:W-:Y:S01]  /*11640*/  VIADD R2, R67, 0x41 ;  /* 0x0000004143027836 */ /* 0x000fe20000000000 */
[----:B------:R-:W-:-:S02]  /*11650*/  FSEL R183, R98, -INF , !P4 ;  /* 0xff80000062b77808 */ /* 0x000fc40006000000 */
[-C--:B------:R-:W-:Y:S02]  /*11660*/  ISETP.GE.AND P4, PT, R67, R176.reuse, PT ;  /* 0x000000b04300720c */ /* 0x080fe40003f86270 */
[----:B------:R-:W-:Y:S02]  /*11670*/  FSEL R53, R17, -INF , !P2 ;  /* 0xff80000011357808 */ /* 0x000fe40005000000 */
[----:B------:R-:W-:Y:S02]  /*11680*/  FSEL R55, R16, -INF , !P4 ;  /* 0xff80000010377808 */ /* 0x000fe40006000000 */
[C---:B------:R-:W-:Y:S02]  /*11690*/  ISETP.GE.AND P4, PT, R2.reuse, R176, PT ;  /* 0x000000b00200720c */ /* 0x040fe40003f86270 */
[----:B------:R-:W-:Y:S02]  /*116a0*/  ISETP.GE.AND P2, PT, R2, R177, PT ;  /* 0x000000b10200720c */ /* 0x000fe40003f46270 */
[----:B------:R-:W-:-:S02]  /*116b0*/  FMNMX.FTZ R2, R55, R53, !PT ;  /* 0x0000003537027209 */ /* 0x000fc40007810000 */
[----:B------:R-:W-:Y:S02]  /*116c0*/  FSEL R139, R93, -INF , !P4 ;  /* 0xff8000005d8b7808 */ /* 0x000fe40006000000 */
[----:B------:R-:W-:Y:S02]  /*116d0*/  FMNMX.FTZ R2, R47, R2, !PT ;  /* 0x000000022f027209 */ /* 0x000fe40007810000 */
[----:B------:R-:W-:Y:S02]  /*116e0*/  ISETP.GE.AND P4, PT, R67, R177, PT ;  /* 0x000000b14300720c */ /* 0x000fe40003f86270 */
[----:B------:R-:W-:Y:S02]  /*116f0*/  FMNMX.FTZ R2, R59, R2, !PT ;  /* 0x000000023b027209 */ /* 0x000fe40007810000 */
[----:B------:R-:W-:Y:S02]  /*11700*/  FSEL R19, R19, -INF , !P0 ;  /* 0xff80000013137808 */ /* 0x000fe40004000000 */
[----:B------:R-:W-:-:S02]  /*11710*/  FMNMX.FTZ R2, R41, R2, !PT ;  /* 0x0000000229027209 */ /* 0x000fc40007810000 */
[----:B------:R-:W-:Y:S02]  /*11720*/  FSEL R17, R18, -INF , !P4 ;  /* 0xff80000012117808 */ /* 0x000fe40006000000 */
[----:B------:R-:W-:Y:S02]  /*11730*/  FMNMX.FTZ R2, R39, R2, !PT ;  /* 0x0000000227027209 */ /* 0x000fe40007810000 */
[----:B------:R-:W-:Y:S02]  /*11740*/  FMNMX.FTZ R10, R17, R19, !PT ;  /* 0x00000013110a7209 */ /* 0x000fe40007810000 */
[----:B------:R-:W-:Y:S02]  /*11750*/  FMNMX.FTZ R2, R15, R2, !PT ;  /* 0x000000020f027209 */ /* 0x000fe40007810000 */
[----:B------:R-:W-:Y:S02]  /*11760*/  FMNMX.FTZ R10, R45, R10, !PT ;  /* 0x0000000a2d0a7209 */ /* 0x000fe40007810000 */
[----:B------:R-:W-:Y:S01]  /*11770*/  FMNMX.FTZ R12, R5, R2, !PT ;  /* 0x00000002050c7209 */ /* 0x000fe20007810000 */
[----:B------:R-:W-:Y:S01]  /*11780*/  VIADD R2, R67, 0x78 ;  /* 0x0000007843027836 */ /* 0x000fe20000000000 */
[----:B------:R-:W-:-:S02]  /*11790*/  FSEL R215, R100, -INF , !P6 ;  /* 0xff80000064d77808 */ /* 0x000fc40007000000 */
[----:B------:R-:W-:Y:S02]  /*117a0*/  FMNMX.FTZ R12, R35, R12, !PT ;  /* 0x0000000c230c7209 */ /* 0x000fe40007810000 */
[----:B------:R-:W-:Y:S01]  /*117b0*/  ISETP.GE.AND P6, PT, R0, R177, PT ;  /* 0x000000b10000720c */ /* 0x000fe20003fc6270 */
[----:B------:R-:W-:Y:S01]  /*117c0*/  VIADD R0, R67, 0x39 ;  /* 0x0000003943007836 */ /* 0x000fe20000000000 */
[----:B------:R-:W-:Y:S02]  /*117d0*/  FMNMX.FTZ R12, R31, R12, !PT ;  /* 0x0000000c1f0c7209 */ /* 0x000fe40007810000 */
[----:B------:R-:W-:Y:S02]  /*117e0*/  FMNMX.FTZ R10, R43, R10, !PT ;  /* 0x0000000a2b0a7209 */ /* 0x000fe40007810000 */
[----:B------:R-:W-:Y:S02]  /*117f0*/  FMNMX.FTZ R12, R27, R12, !PT ;  /* 0x0000000c1b0c7209 */ /* 0x000fe40007810000 */
[----:B------:R-:W-:-:S02]  /*11800*/  FSEL R127, R103, -INF , !P6 ;  /* 0xff800000677f7808 */ /* 0x000fc40007000000 */
[----:B------:R-:W-:Y:S01]  /*11810*/  FSEL R213, R96, -INF , !P1 ;  /* 0xff80000060d57808 */ /* 0x000fe20004800000 */
[----:B------:R-:W-:Y:S01]  /*11820*/  LDSM.16.MT88.4 R100, [R190+0xd000] ;  /* 0x00d00000be64783b */ /* 0x000fe20000004200 */
[----:B------:R-:W-:Y:S02]  /*11830*/  FMNMX.FTZ R10, R13, R10, !PT ;  /* 0x0000000a0d0a7209 */ /* 0x000fe40007810000 */
[C---:B------:R-:W-:Y:S02]  /*11840*/  ISETP.GE.AND P6, PT, R0.reuse, R176, PT ;  /* 0x000000b00000720c */ /* 0x040fe40003fc6270 */
[----:B------:R-:W-:Y:S01]  /*11850*/  ISETP.GE.AND P1, PT, R0, R177, PT ;  /* 0x000000b10000720c */ /* 0x000fe20003f26270 */
[----:B------:R-:W-:Y:S01]  /*11860*/  VIADD R0, R67, 0x40 ;  /* 0x0000004043007836 */ /* 0x000fe20000000000 */
[----:B------:R-:W-:Y:S02]  /*11870*/  FMNMX.FTZ R12, R25, R12, !PT ;  /* 0x0000000c190c7209 */ /* 0x000fe40007810000 */
[----:B------:R-:W-:-:S02]  /*11880*/  FMNMX.FTZ R10, R11, R10, !PT ;  /* 0x0000000a0b0a7209 */ /* 0x000fc40007810000 */
[----:B------:R-:W-:Y:S02]  /*11890*/  FSEL R187, R97, -INF , !P6 ;  /* 0xff80000061bb7808 */ /* 0x000fe40007000000 */
[----:B------:R-:W-:Y:S02]  /*118a0*/  FSEL R129, R99, -INF , !P1 ;  /* 0xff80000063817808 */ /* 0x000fe40004800000 */
[C---:B------:R-:W-:Y:S02]  /*118b0*/  ISETP.GE.AND P6, PT, R0.reuse, R176, PT ;  /* 0x000000b00000720c */ /* 0x040fe40003fc6270 */
        /* <DEDUP_REMOVED lines=21> */
[----:B------:R-:W-:Y:S02]  /*11a10*/  FMNMX.FTZ R10, R33, R10, !PT ;  /* 0x0000000a210a7209 */ /* 0x000fe40007810000 */
[----:B------:R-:W-:Y:S02]  /*11a20*/  FSEL R179, R88, -INF , !P6 ;  /* 0xff80000058b37808 */ /* 0x000fe40007000000 */
[CC--:B------:R-:W-:Y:S02]  /*11a30*/  ISETP.GE.AND P4, PT, R0.reuse, R176.reuse, PT ;  /* 0x000000b00000720c */ /* 0x0c0fe40003f86270 */
[----:B------:R-:W-:Y:S01]  /*11a40*/  ISETP.GE.AND P0, PT, R0, R177, PT ;  /* 0x000000b10000720c */ /* 0x000fe20003f06270 */
[----:B------:R-:W-:Y:S01]  /*11a50*/  VIADD R0, R67, 0x58 ;  /* 0x0000005843007836 */ /* 0x000fe20000000000 */
[----:B------:R-:W-:-:S02]  /*11a60*/  ISETP.GE.AND P6, PT, R4, R176, PT ;  /* 0x000000b00400720c */ /* 0x000fc40003fc6270 */
[----:B------:R-:W-:Y:S02]  /*11a70*/  FMNMX.FTZ R12, R139, R12, !PT ;  /* 0x0000000c8b0c7209 */ /* 0x000fe40007810000 */
[----:B------:R-:W-:Y:S02]  /*11a80*/  FMNMX.FTZ R10, R217, R10, !PT ;  /* 0x0000000ad90a7209 */ /* 0x000fe40007810000 */
[----:B------:R-:W-:Y:S02]  /*11a90*/  FSEL R159, R91, -INF , !P2 ;  /* 0xff8000005b9f7808 */ /* 0x000fe40005000000 */
[----:B------:R-:W-:Y:S02]  /*11aa0*/  FSEL R171, R84, -INF , !P6 ;  /* 0xff80000054ab7808 */ /* 0x000fe40007000000 */
[----:B------:R-:W-:Y:S02]  /*11ab0*/  FSEL R173, R90, -INF , !P1 ;  /* 0xff8000005aad7808 */ /* 0x000fe40004800000 */
[----:B------:R-:W-:-:S02]  /*11ac0*/  ISETP.GE.AND P2, PT, R0, R176, PT ;  /* 0x000000b00000720c */ /* 0x000fc40003f46270 */
[-C--:B------:R-:W-:Y:S01]  /*11ad0*/  ISETP.GE.AND P6, PT, R0, R177.reuse, PT ;  /* 0x000000b10000720c */ /* 0x080fe20003fc6270 */
[----:B------:R-:W-:Y:S01]  /*11ae0*/  VIADD R0, R67, 0x59 ;  /* 0x0000005943007836 */ /* 0x000fe20000000000 */
[----:B------:R-:W-:Y:S02]  /*11af0*/  FMNMX.FTZ R12, R179, R12, !PT ;  /* 0x0000000cb30c7209 */ /* 0x000fe40007810000 */
[----:B------:R-:W-:Y:S01]  /*11b00*/  ISETP.GE.AND P1, PT, R4, R177, PT ;  /* 0x000000b10400720c */ /* 0x000fe20003f26270 */
[----:B------:R-:W-:Y:S01]  /*11b10*/  VIADD R4, R67, 0x71 ;  /* 0x0000007143047836 */ /* 0x000fe20000000000 */
[----:B------:R-:W-:Y:S02]  /*11b20*/  FMNMX.FTZ R10, R185, R10, !PT ;  /* 0x0000000ab90a7209 */ /* 0x000fe40007810000 */
[----:B------:R-:W-:Y:S02]  /*11b30*/  FMNMX.FTZ R12, R143, R12, !PT ;  /* 0x0000000c8f0c7209 */ /* 0x000fe40007810000 */
[----:B------:R-:W-:-:S02]  /*11b40*/  FSEL R163, R86, -INF , !P1 ;  /* 0xff80000056a37808 */ /* 0x000fc40004800000 */
[----:B------:R-:W-:Y:S02]  /*11b50*/  FSEL R169, R85, -INF , !P4 ;  /* 0xff80000055a97808 */ /* 0x000fe40006000000 */
        /* <DEDUP_REMOVED lines=13> */
[----:B------:R-:W-:Y:S02]  /*11c30*/  FSEL R165, R81, -INF , !P1 ;  /* 0xff80000051a57808 */ /* 0x000fe40004800000 */
[----:B------:R-:W-:Y:S02]  /*11c40*/  FMNMX.FTZ R12, R167, R12, !PT ;  /* 0x0000000ca70c7209 */ /* 0x000fe40007810000 */
[----:B------:R-:W-:Y:S02]  /*11c50*/  FSEL R157, R82, -INF , !P6 ;  /* 0xff800000529d7808 */ /* 0x000fe40007000000 */
[----:B------:R-:W-:Y:S02]  /*11c60*/  FMNMX.FTZ R10, R175, R10, !PT ;  /* 0x0000000aaf0a7209 */ /* 0x000fe40007810000 */
[C---:B------:R-:W-:Y:S02]  /*11c70*/  ISETP.GE.AND P6, PT, R0.reuse, R176, PT ;  /* 0x000000b00000720c */ /* 0x040fe40003fc6270 */
[----:B------:R-:W-:Y:S01]  /*11c80*/  ISETP.GE.AND P1, PT, R0, R177, PT ;  /* 0x000000b10000720c */ /* 0x000fe20003f26270 */
[----:B------:R-:W-:Y:S01]  /*11c90*/  VIADD R0, R67, 0x68 ;  /* 0x0000006843007836 */ /* 0x000fe20000000000 */
[----:B------:R-:W-:-:S02]  /*11ca0*/  FSEL R151, R76, -INF , !P0 ;  /* 0xff8000004c977808 */ /* 0x000fc40004000000 */
[----:B------:R-:W-:Y:S02]  /*11cb0*/  FMNMX.FTZ R12, R165, R12, !PT ;  /* 0x0000000ca50c7209 */ /* 0x000fe40007810000 */
[----:B------:R-:W-:Y:S02]  /*11cc0*/  FMNMX.FTZ R10, R153, R10, !PT ;  /* 0x0000000a990a7209 */ /* 0x000fe40007810000 */
[----:B------:R-:W-:Y:S02]  /*11cd0*/  FSEL R155, R83, -INF , !P4 ;  /* 0xff800000539b7808 */ /* 0x000fe40006000000 */
[----:B------:R-:W-:Y:S01]  /*11ce0*/  ISETP.GE.AND P4, PT, R0, R176, PT ;  /* 0x000000b00000720c */ /* 0x000fe20003f86270 */
[----:B------:R-:W-:Y:S01]  /*11cf0*/  LDSM.16.MT88.4 R80, [R190+0xb000] ;  /* 0x00b00000be50783b */ /* 0x000fe20000004200 */
[----:B------:R-:W-:Y:S02]  /*11d00*/  FSEL R147, R77, -INF , !P6 ;  /* 0xff8000004d937808 */ /* 0x000fe40007000000 */
[----:B------:R-:W-:-:S02]  /*11d10*/  FMNMX.FTZ R12, R151, R12, !PT ;  /* 0x0000000c970c7209 */ /* 0x000fc40007810000 */
[----:B------:R-:W-:Y:S02]  /*11d20*/  FMNMX.FTZ R10, R173, R10, !PT ;  /* 0x0000000aad0a7209 */ /* 0x000fe40007810000 */
        /* <DEDUP_REMOVED lines=13> */
[----:B------:R-:W-:Y:S01]  /*11e00*/  ISETP.GE.AND P0, PT, R0, R177, PT ;  /* 0x000000b10000720c */ /* 0x000fe20003f06270 */
[----:B------:R-:W-:Y:S01]  /*11e10*/  VIADD R0, R67, 0x79 ;  /* 0x0000007943007836 */ /* 0x000fe20000000000 */
[----:B------:R-:W-:Y:S02]  /*11e20*/  ISETP.GE.AND P4, PT, R2, R176, PT ;  /* 0x000000b00200720c */ /* 0x000fe40003f86270 */
[----:B------:R-:W-:Y:S02]  /*11e30*/  FSEL R123, R69, -INF , !P2 ;  /* 0xff800000457b7808 */ /* 0x000fe40005000000 */
[----:B------:R-:W-:-:S02]  /*11e40*/  FMNMX.FTZ R12, R125, R12, !PT ;  /* 0x0000000c7d0c7209 */ /* 0x000fc40007810000 */
[----:B------:R-:W-:Y:S02]  /*11e50*/  FMNMX.FTZ R10, R157, R10, !PT ;  /* 0x0000000a9d0a7209 */ /* 0x000fe40007810000 */
[----:B------:R-:W-:Y:S02]  /*11e60*/  ISETP.GE.AND P2, PT, R0, R176, PT ;  /* 0x000000b00000720c */ /* 0x000fe40003f46270 */
[----:B------:R-:W-:Y:S02]  /*11e70*/  FSEL R121, R20, -INF , !P4 ;  /* 0xff80000014797808 */ /* 0x000fe40006000000 */
[----:B------:R-:W-:Y:S02]  /*11e80*/  FMNMX.FTZ R12, R123, R12, !PT ;  /* 0x0000000c7b0c7209 */ /* 0x000fe40007810000 */
[----:B------:R-:W-:Y:S02]  /*11e90*/  FMNMX.FTZ R10, R155, R10, !PT ;  /* 0x0000000a9b0a7209 */ /* 0x000fe40007810000 */
[----:B------:R-:W-:-:S02]  /*11ea0*/  FSEL R67, R21, -INF , !P2 ;  /* 0xff80000015437808 */ /* 0x000fc40005000000 */
[----:B------:R-:W-:Y:S02]  /*11eb0*/  FMNMX.FTZ R12, R121, R12, !PT ;  /* 0x0000000c790c7209 */ /* 0x000fe40007810000 */
[----:B------:R-:W-:Y:S02]  /*11ec0*/  FSEL R135, R79, -INF , !P1 ;  /* 0xff8000004f877808 */ /* 0x000fe40004800000 */
[----:B------:R-:W-:Y:S02]  /*11ed0*/  FMNMX.FTZ R10, R137, R10, !PT ;  /* 0x0000000a890a7209 */ /* 0x000fe40007810000 */
[----:B------:R-:W-:Y:S02]  /*11ee0*/  ISETP.GE.AND P1, PT, R8, R177, PT ;  /* 0x000000b10800720c */ /* 0x000fe40003f26270 */
[----:B------:R-:W-:Y:S02]  /*11ef0*/  FMNMX.FTZ R8, R67, R12, !PT ;  /* 0x0000000c43087209 */ /* 0x000fe40007810000 */
[----:B------:R-:W-:-:S02]  /*11f00*/  FSEL R133, R74, -INF , !P0 ;  /* 0xff8000004a857808 */ /* 0x000fc40004000000 */
[----:B------:R-:W-:Y:S01]  /*11f10*/  FMNMX.FTZ R10, R135, R10, !PT ;  /* 0x0000000a870a7209 */ /* 0x000fe20007810000 */
[----:B------:R-:W1:Y:S01]  /*11f20*/  SHFL.BFLY PT, R21, R8, 0x2, 0x1f ;  /* 0x0c401f0008157f89 */ /* 0x000e6200000e0000 */
[-C--:B------:R-:W-:Y:S02]  /*11f30*/  ISETP.GE.AND P0, PT, R6, R177.reuse, PT ;  /* 0x000000b10600720c */ /* 0x080fe40003f06270 */
[----:B------:R-:W-:Y:S02]  /*11f40*/  FSEL R131, R75, -INF , !P1 ;  /* 0xff8000004b837808 */ /* 0x000fe40004800000 */
[----:B------:R-:W-:Y:S01]  /*11f50*/  FMNMX.FTZ R10, R133, R10, !PT ;  /* 0x0000000a850a7209 */ /* 0x000fe20007810000 */
[----:B------:R-:W-:Y:S01]  /*11f60*/  LDSM.16.MT88.4 R72, [R188+0x9000] ;  /* 0x00900000bc48783b */ /* 0x000fe20000004200 */
[----:B------:R-:W-:Y:S02]  /*11f70*/  ISETP.GE.AND P1, PT, R4, R177, PT ;  /* 0x000000b10400720c */ /* 0x000fe40003f26270 */
[----:B------:R-:W-:-:S02]  /*11f80*/  FSEL R65, R70, -INF , !P0 ;  /* 0xff80000046417808 */ /* 0x000fc40004000000 */
[----:B------:R-:W-:Y:S02]  /*11f90*/  FMNMX.FTZ R10, R131, R10, !PT ;  /* 0x0000000a830a7209 */ /* 0x000fe40007810000 */
[-C--:B------:R-:W-:Y:S02]  /*11fa0*/  ISETP.GE.AND P0, PT, R2, R177.reuse, PT ;  /* 0x000000b10200720c */ /* 0x080fe40003f06270 */
[----:B------:R-:W-:Y:S02]  /*11fb0*/  FSEL R63, R71, -INF , !P1 ;  /* 0xff800000473f7808 */ /* 0x000fe40004800000 */
[----:B------:R-:W-:Y:S02]  /*11fc0*/  FMNMX.FTZ R10, R65, R10, !PT ;  /* 0x0000000a410a7209 */ /* 0x000fe40007810000 */
[----:B------:R-:W-:Y:S02]  /*11fd0*/  ISETP.GE.AND P1, PT, R0, R177, PT ;  /* 0x000000b10000720c */ /* 0x000fe40003f26270 */
[----:B------:R-:W-:-:S02]  /*11fe0*/  FSEL R61, R22, -INF , !P0 ;  /* 0xff800000163d7808 */ /* 0x000fc40004000000 */
[----:B------:R-:W-:Y:S02]  /*11ff0*/  FMNMX.FTZ R10, R63, R10, !PT ;  /* 0x0000000a3f0a7209 */ /* 0x000fe40007810000 */
[----:B------:R-:W-:Y:S02]  /*12000*/  FSEL R57, R23, -INF , !P1 ;  /* 0xff80000017397808 */ /* 0x000fe40004800000 */
[----:B------:R-:W-:Y:S02]  /*12010*/  FMNMX.FTZ R4, R61, R10, !PT ;  /* 0x0000000a3d047209 */ /* 0x000fe40007810000 */
[----:B-1----:R-:W-:Y:S02]  /*12020*/  FMNMX.FTZ R23, R8, R21, !PT ;  /* 0x0000001508177209 */ /* 0x002fe40007810000 */
[----:B------:R-:W-:-:S03]  /*12030*/  FMNMX.FTZ R4, R57, R4, !PT ;  /* 0x0000000439047209 */ /* 0x000fc60007810000 */
[----:B------:R-:W1:Y:S04]  /*12040*/  SHFL.BFLY PT, R2, R23, 0x1, 0x1f ;  /* 0x0c201f0017027f89 */ /* 0x000e6800000e0000 */
[----:B------:R-:W3:Y:S01]  /*12050*/  SHFL.BFLY PT, R21, R4, 0x2, 0x1f ;  /* 0x0c401f0004157f89 */ /* 0x000ee200000e0000 */
[----:B-1----:R-:W-:Y:S02]  /*12060*/  FMNMX.FTZ R2, R23, R2, !PT ;  /* 0x0000000217027209 */ /* 0x002fe40007810000 */
[----:B---3--:R-:W-:-:S03]  /*12070*/  FMNMX.FTZ R21, R4, R21, !PT ;  /* 0x0000001504157209 */ /* 0x008fc60007810000 */
[----:B--2---:R-:W-:Y:S01]  /*12080*/  FMUL.FTZ R58, R49, R2 ;  /* 0x00000002313a7220 */ /* 0x004fe20000410000 */
[----:B------:R-:W-:Y:S01]  /*12090*/  FSETP.NEU.FTZ.AND P0, PT, R2, -INF , PT ;  /* 0xff8000000200780b */ /* 0x000fe20003f1d000 */
[----:B------:R-:W1:Y:S03]  /*120a0*/  SHFL.BFLY PT, R0, R21, 0x1, 0x1f ;  /* 0x0c201f0015007f89 */ /* 0x000e6600000e0000 */
[----:B------:R-:W-:-:S05]  /*120b0*/  FSEL R58, R58, RZ, P0 ;  /* 0x000000ff3a3a7208 */ /* 0x000fca0000000000 */
[-CC-:B------:R-:W-:Y:S01]  /*120c0*/  FFMA.FTZ R54, R53, R49.reuse, -R58.reuse ;  /* 0x0000003135367223 */ /* 0x180fe2000001083a */
[-CC-:B------:R-:W-:Y:S01]  /*120d0*/  FFMA.FTZ R48, R59, R49.reuse, -R58.reuse ;  /* 0x000000313b307223 */ /* 0x180fe2000001083a */
[-CC-:B------:R-:W-:Y:S01]  /*120e0*/  FFMA.FTZ R55, R55, R49.reuse, -R58.reuse ;  /* 0x0000003137377223 */ /* 0x180fe2000001083a */
[-CC-:B------:R-:W-:Y:S01]  /*120f0*/  FFMA.FTZ R53, R47, R49.reuse, -R58.reuse ;  /* 0x000000312f357223 */ /* 0x180fe2000001083a */
[-CC-:B------:R-:W-:Y:S01]  /*12100*/  FFMA.FTZ R47, R41, R49.reuse, -R58.reuse ;  /* 0x00000031292f7223 */ /* 0x180fe2000001083a */
[-CC-:B------:R-:W-:Y:S01]  /*12110*/  FFMA.FTZ R44, R39, R49.reuse, -R58.reuse ;  /* 0x00000031272c7223 */ /* 0x180fe2000001083a */
[----:B------:R-:W-:Y:S01]  /*12120*/  MUFU.EX2 R54, R54 ;  /* 0x0000003600367308 */ /* 0x000fe20000000800 */
[-CC-:B------:R-:W-:Y:S01]  /*12130*/  FFMA.FTZ R40, R5, R49.reuse, -R58.reuse ;  /* 0x0000003105287223 */ /* 0x180fe2000001083a */
[-CC-:B------:R-:W-:Y:S01]  /*12140*/  FFMA.FTZ R38, R35, R49.reuse, -R58.reuse ;  /* 0x0000003123267223 */ /* 0x180fe2000001083a */
[-CC-:B------:R-:W-:Y:S01]  /*12150*/  FFMA.FTZ R35, R31, R49.reuse, -R58.reuse ;  /* 0x000000311f237223 */ /* 0x180fe2000001083a */
[-CC-:B------:R-:W-:Y:S01]  /*12160*/  FFMA.FTZ R36, R27, R49.reuse, -R58.reuse ;  /* 0x000000311b247223 */ /* 0x180fe2000001083a */
[-CC-:B------:R-:W-:Y:S01]  /*12170*/  FFMA.FTZ R31, R25, R49.reuse, -R58.reuse ;  /* 0x00000031191f7223 */ /* 0x180fe2000001083a */
[-CC-:B------:R-:W-:Y:S01]  /*12180*/  FFMA.FTZ R32, R215, R49.reuse, -R58.reuse ;  /* 0x00000031d7207223 */ /* 0x180fe2000001083a */
[----:B------:R-:W-:Y:S01]  /*12190*/  LDSM.16.MT88.4 R24, [R188+0xd400] ;  /* 0x00d40000bc18783b */ /* 0x000fe20000004200 */
[----:B------:R-:W2:Y:S01]  /*121a0*/  MUFU.EX2 R55, R55 ;  /* 0x0000003700377308 */ /* 0x000ea20000000800 */
[-CC-:B------:R-:W-:Y:S01]  /*121b0*/  FFMA.FTZ R29, R29, R49.reuse, -R58.reuse ;  /* 0x000000311d1d7223 */ /* 0x180fe2000001083a */
[-CC-:B------:R-:W-:Y:S01]  /*121c0*/  FFMA.FTZ R28, R213, R49.reuse, -R58.reuse ;  /* 0x00000031d51c7223 */ /* 0x180fe2000001083a */
[-CC-:B------:R-:W-:Y:S01]  /*121d0*/  FFMA.FTZ R3, R187, R49.reuse, -R58.reuse ;  /* 0x00000031bb037223 */ /* 0x180fe2000001083a */
[----:B-1----:R-:W-:Y:S01]  /*121e0*/  FMNMX.FTZ R0, R21, R0, !PT ;  /* 0x0000000015007209 */ /* 0x002fe20007810000 */
[-CC-:B------:R-:W-:Y:S01]  /*121f0*/  FFMA.FTZ R64, R181, R49.reuse, -R58.reuse ;  /* 0x00000031b5407223 */ /* 0x180fe2000001083a */
[-CC-:B------:R-:W-:Y:S01]  /*12200*/  FFMA.FTZ R139, R139, R49.reuse, -R58.reuse ;  /* 0x000000318b8b7223 */ /* 0x180fe2000001083a */
[-CC-:B------:R-:W-:Y:S01]  /*12210*/  FFMA.FTZ R66, R179, R49.reuse, -R58.reuse ;  /* 0x00000031b3427223 */ /* 0x180fe2000001083a */
[----:B------:R-:W-:Y:S01]  /*12220*/  FSETP.NEU.FTZ.AND P0, PT, R0, -INF , PT ;  /* 0xff8000000000780b */ /* 0x000fe20003f1d000 */
[----:B------:R-:W-:Y:S01]  /*12230*/  FMUL.FTZ R52, R49, R0 ;  /* 0x0000000031347220 */ /* 0x000fe20000410000 */
[----:B------:R-:W-:Y:S01]  /*12240*/  MUFU.EX2 R53, R53 ;  /* 0x0000003500357308 */ /* 0x000fe20000000800 */
[-CC-:B------:R-:W-:Y:S01]  /*12250*/  FFMA.FTZ R143, R143, R49.reuse, -R58.reuse ;  /* 0x000000318f8f7223 */ /* 0x180fe2000001083a */
[-CC-:B------:R-:W-:Y:S01]  /*12260*/  FFMA.FTZ R124, R171, R49.reuse, -R58.reuse ;  /* 0x00000031ab7c7223 */ /* 0x180fe2000001083a */
[-CC-:B------:R-:W-:Y:S01]  /*12270*/  FFMA.FTZ R169, R169, R49.reuse, -R58.reuse ;  /* 0x00000031a9a97223 */ /* 0x180fe2000001083a */
[----:B------:R-:W-:Y:S01]  /*12280*/  FSEL R52, R52, RZ, P0 ;  /* 0x000000ff34347208 */ /* 0x000fe20000000000 */
[-CC-:B------:R-:W-:Y:S01]  /*12290*/  FFMA.FTZ R126, R167, R49.reuse, -R58.reuse ;  /* 0x00000031a77e7223 */ /* 0x180fe2000001083a */
[----:B------:R-:W-:Y:S01]  /*122a0*/  FFMA.FTZ R165, R165, R49, -R58 ;  /* 0x00000031a5a57223 */ /* 0x000fe2000001083a */
[----:B--2---:R-:W-:Y:S01]  /*122b0*/  F2FP.BF16.F32.PACK_AB R96, R54, R55 ;  /* 0x000000373660723e */ /* 0x004fe200000010ff */
[----:B------:R-:W1:Y:S01]  /*122c0*/  MUFU.EX2 R48, R48 ;  /* 0x0000003000307308 */ /* 0x000e620000000800 */
[-CC-:B------:R-:W-:Y:S01]  /*122d0*/  FFMA.FTZ R50, R45, R49.reuse, -R52.reuse ;  /* 0x000000312d327223 */ /* 0x180fe20000010834 */
[-CC-:B------:R-:W-:Y:S01]  /*122e0*/  FFMA.FTZ R59, R17, R49.reuse, -R52.reuse ;  /* 0x00000031113b7223 */ /* 0x180fe20000010834 */
[-CC-:B------:R-:W-:Y:S01]  /*122f0*/  FFMA.FTZ R56, R19, R49.reuse, -R52.reuse ;  /* 0x0000003113387223 */ /* 0x180fe20000010834 */
[-C--:B------:R-:W-:Y:S01]  /*12300*/  FFMA.FTZ R45, R43, R49.reuse, -R52 ;  /* 0x000000312b2d7223 */ /* 0x080fe20000010834 */
[-C--:B------:R-:W-:Y:S01]  /*12310*/  FFMA.FTZ R43, R15, R49.reuse, -R58 ;  /* 0x000000310f2b7223 */ /* 0x080fe2000001083a */
[----:B------:R-:W2:Y:S01]  /*12320*/  LDSM.16.MT88.4 R16, [R188+0xd000] ;  /* 0x00d00000bc10783b */ /* 0x000ea20000004200 */
[-CC-:B------:R-:W-:Y:S01]  /*12330*/  FFMA.FTZ R46, R13, R49.reuse, -R52.reuse ;  /* 0x000000310d2e7223 */ /* 0x180fe20000010834 */
[----:B------:R-:W-:Y:S01]  /*12340*/  MUFU.EX2 R59, R59 ;  /* 0x0000003b003b7308 */ /* 0x000fe20000000800 */
[-CC-:B------:R-:W-:Y:S01]  /*12350*/  FFMA.FTZ R41, R11, R49.reuse, -R52.reuse ;  /* 0x000000310b297223 */ /* 0x180fe20000010834 */
[----:B------:R-:W3:Y:S01]  /*12360*/  LDSM.16.MT88.4 R12, [R190+0x9400] ;  /* 0x00940000be0c783b */ /* 0x000ee20000004200 */
[-CC-:B------:R-:W-:Y:S01]  /*12370*/  FFMA.FTZ R42, R9, R49.reuse, -R52.reuse ;  /* 0x00000031092a7223 */ /* 0x180fe20000010834 */
[-CC-:B------:R-:W-:Y:S01]  /*12380*/  FFMA.FTZ R39, R7, R49.reuse, -R52.reuse ;  /* 0x0000003107277223 */ /* 0x180fe20000010834 */
[-CC-:B------:R-:W-:Y:S01]  /*12390*/  FFMA.FTZ R37, R37, R49.reuse, -R52.reuse ;  /* 0x0000003125257223 */ /* 0x180fe20000010834 */
[----:B------:R-:W4:Y:S01]  /*123a0*/  LDSM.16.MT88.4 R8, [R188+0x9400] ;  /* 0x00940000bc08783b */ /* 0x000f220000004200 */
[--C-:B------:R-:W-:Y:S01]  /*123b0*/  FFMA.FTZ R34, R219, R49, -R52.reuse ;  /* 0x00000031db227223 */ /* 0x100fe20000010834 */
[----:B------:R-:W5:Y:S01]  /*123c0*/  MUFU.EX2 R56, R56 ;  /* 0x0000003800387308 */ /* 0x000f620000000800 */
[----:B-1----:R-:W-:Y:S01]  /*123d0*/  F2FP.BF16.F32.PACK_AB R98, R48, R53 ;  /* 0x000000353062723e */ /* 0x002fe200000010ff */
[----:B------:R-:W1:Y:S01]  /*123e0*/  LDSM.16.MT88.4 R4, [R190+0xb400] ;  /* 0x00b40000be04783b */ /* 0x000e620000004200 */
        /* <DEDUP_REMOVED lines=12> */
[--C-:B------:R-:W-:Y:S01]  /*124b0*/  FFMA.FTZ R161, R161, R49, -R52.reuse ;  /* 0x00000031a1a17223 */ /* 0x100fe20000010834 */
[----:B------:R-:W2:Y:S01]  /*124c0*/  MUFU.EX2 R45, R45 ;  /* 0x0000002d002d7308 */ /* 0x000ea20000000800 */
[----:B-----5:R-:W-:Y:S01]  /*124d0*/  F2FP.BF16.F32.PACK_AB R97, R56, R59 ;  /* 0x0000003b3861723e */ /* 0x020fe200000010ff */
[-CC-:B------:R-:W-:Y:S01]  /*124e0*/  FFMA.FTZ R130, R157, R49.reuse, -R52.reuse ;  /* 0x000000319d827223 */ /* 0x180fe20000010834 */
[-C--:B------:R-:W-:Y:S01]  /*124f0*/  FFMA.FTZ R155, R155, R49.reuse, -R52 ;  /* 0x000000319b9b7223 */ /* 0x080fe20000010834 */
[-CC-:B------:R-:W-:Y:S01]  /*12500*/  FFMA.FTZ R132, R151, R49.reuse, -R58.reuse ;  /* 0x0000003197847223 */ /* 0x180fe2000001083a */
[-CC-:B------:R-:W-:Y:S01]  /*12510*/  FFMA.FTZ R147, R147, R49.reuse, -R58.reuse ;  /* 0x0000003193937223 */ /* 0x180fe2000001083a */
[-CC-:B------:R-:W-:Y:S01]  /*12520*/  FFMA.FTZ R134, R145, R49.reuse, -R58.reuse ;  /* 0x0000003191867223 */ /* 0x180fe2000001083a */
[-C--:B------:R-:W-:Y:S01]  /*12530*/  FFMA.FTZ R141, R141, R49.reuse, -R58 ;  /* 0x000000318d8d7223 */ /* 0x080fe2000001083a */
[----:B------:R-:W-:Y:S01]  /*12540*/  MUFU.EX2 R47, R47 ;  /* 0x0000002f002f7308 */ /* 0x000fe20000000800 */
[-CC-:B------:R-:W-:Y:S01]  /*12550*/  FFMA.FTZ R136, R137, R49.reuse, -R52.reuse ;  /* 0x0000003189887223 */ /* 0x180fe20000010834 */
[-CC-:B------:R-:W-:Y:S01]  /*12560*/  FFMA.FTZ R135, R135, R49.reuse, -R52.reuse ;  /* 0x0000003187877223 */ /* 0x180fe20000010834 */
[-CC-:B------:R-:W-:Y:S01]  /*12570*/  FFMA.FTZ R133, R133, R49.reuse, -R52.reuse ;  /* 0x0000003185857223 */ /* 0x180fe20000010834 */
[-C--:B------:R-:W-:Y:S01]  /*12580*/  FFMA.FTZ R138, R131, R49.reuse, -R52 ;  /* 0x00000031838a7223 */ /* 0x080fe20000010834 */
[----:B------:R-:W-:Y:S01]  /*12590*/  FADD.FTZ R54, R55, R54 ;  /* 0x0000003637367221 */ /* 0x000fe20000010000 */
[----:B------:R-:W-:Y:S01]  /*125a0*/  FADD.FTZ R59, R59, R56 ;  /* 0x000000383b3b7221 */ /* 0x000fe20000010000 */
[-C--:B------:R-:W-:Y:S01]  /*125b0*/  FFMA.FTZ R125, R125, R49.reuse, -R58 ;  /* 0x000000317d7d7223 */ /* 0x080fe2000001083a */
[----:B------:R-:W5:Y:S01]  /*125c0*/  MUFU.EX2 R44, R44 ;  /* 0x0000002c002c7308 */ /* 0x000f620000000800 */
[----:B--2---:R-:W-:Y:S01]  /*125d0*/  F2FP.BF16.F32.PACK_AB R99, R45, R50 ;  /* 0x000000322d63723e */ /* 0x004fe200000010ff */
[----:B------:R-:W-:Y:S01]  /*125e0*/  FADD.FTZ R53, R53, R54 ;  /* 0x0000003635357221 */ /* 0x000fe20000010000 */
[----:B------:R-:W-:Y:S01]  /*125f0*/  FADD.FTZ R50, R50, R59 ;  /* 0x0000003b32327221 */ /* 0x000fe20000010000 */
[-CC-:B------:R-:W-:Y:S01]  /*12600*/  FFMA.FTZ R140, R123, R49.reuse, -R58.reuse ;  /* 0x000000317b8c7223 */ /* 0x180fe2000001083a */
[-C--:B------:R-:W-:Y:S01]  /*12610*/  FFMA.FTZ R121, R121, R49.reuse, -R58 ;  /* 0x0000003179797223 */ /* 0x080fe2000001083a */
[----:B------:R-:W-:Y:S01]  /*12620*/  FADD.FTZ R48, R48, R53 ;  /* 0x0000003530307221 */ /* 0x000fe20000010000 */
[----:B------:R-:W-:Y:S01]  /*12630*/  FADD.FTZ R45, R45, R50 ;  /* 0x000000322d2d7221 */ /* 0x000fe20000010000 */
[C---:B------:R-:W-:Y:S01]  /*12640*/  HMMA.16816.F32.BF16 R112, R96.reuse, R108, RZ ;  /* 0x0000006c6070723c */ /* 0x040fe200000418ff */
[----:B------:R-:W-:Y:S01]  /*12650*/  MUFU.EX2 R43, R43 ;  /* 0x0000002b002b7308 */ /* 0x000fe20000000800 */
[-C--:B------:R-:W-:Y:S01]  /*12660*/  FFMA.FTZ R214, R67, R49.reuse, -R58 ;  /* 0x0000003143d67223 */ /* 0x080fe2000001083a */
[-CC-:B------:R-:W-:Y:S01]  /*12670*/  FFMA.FTZ R58, R65, R49.reuse, -R52.reuse ;  /* 0x00000031413a7223 */ /* 0x180fe20000010834 */
[-CC-:B------:R-:W-:Y:S01]  /*12680*/  FFMA.FTZ R63, R63, R49.reuse, -R52.reuse ;  /* 0x000000313f3f7223 */ /* 0x180fe20000010834 */
[-CC-:B------:R-:W-:Y:S01]  /*12690*/  FFMA.FTZ R61, R61, R49.reuse, -R52.reuse ;  /* 0x000000313d3d7223 */ /* 0x180fe20000010834 */
[----:B------:R-:W-:Y:S01]  /*126a0*/  HMMA.16816.F32.BF16 R108, R96, R110, RZ ;  /* 0x0000006e606c723c */ /* 0x000fe200000418ff */
[----:B------:R-:W-:-:S02]  /*126b0*/  FFMA.FTZ R52, R57, R49, -R52 ;  /* 0x0000003139347223 */ /* 0x000fc40000010834 */
[----:B------:R-:W2:Y:S01]  /*126c0*/  MUFU.EX2 R40, R40 ;  /* 0x0000002800287308 */ /* 0x000ea20000000800 */
[C---:B-----5:R-:W-:Y:S01]  /*126d0*/  F2FP.BF16.F32.PACK_AB R20, R44.reuse, R47 ;  /* 0x0000002f2c14723e */ /* 0x060fe200000010ff */
[----:B------:R-:W-:Y:S01]  /*126e0*/  FADD.FTZ R47, R47, R48 ;  /* 0x000000302f2f7221 */ /* 0x000fe20000010000 */
[C---:B------:R-:W-:Y:S03]  /*126f0*/  HMMA.16816.F32.BF16 R68, R96.reuse, R72, RZ ;  /* 0x000000486044723c */ /* 0x040fe600000418ff */
[----:B------:R-:W-:Y:S02]  /*12700*/  FADD.FTZ R44, R44, R47 ;  /* 0x0000002f2c2c7221 */ /* 0x000fe40000010000 */
[----:B------:R-:W-:Y:S01]  /*12710*/  MUFU.EX2 R46, R46 ;  /* 0x0000002e002e7308 */ /* 0x000fe20000000800 */
[C---:B------:R-:W-:Y:S06]  /*12720*/  HMMA.16816.F32.BF16 R72, R96.reuse, R74, RZ ;  /* 0x0000004a6048723c */ /* 0x040fec00000418ff */
[----:B------:R-:W-:Y:S01]  /*12730*/  HMMA.16816.F32.BF16 R76, R96, R80, RZ ;  /* 0x00000050604c723c */ /* 0x000fe200000418ff */
[----:B------:R-:W5:Y:S01]  /*12740*/  MUFU.EX2 R41, R41 ;  /* 0x0000002900297308 */ /* 0x000f620000000800 */
[----:B--2---:R-:W-:Y:S01]  /*12750*/  F2FP.BF16.F32.PACK_AB R22, R40, R43 ;  /* 0x0000002b2816723e */ /* 0x004fe200000010ff */
[----:B------:R-:W-:-:S03]  /*12760*/  FADD.FTZ R43, R43, R44 ;  /* 0x0000002c2b2b7221 */ /* 0x000fc60000010000 */
[C---:B------:R-:W-:Y:S01]  /*12770*/  HMMA.16816.F32.BF16 R84, R96.reuse, R104, RZ ;  /* 0x000000686054723c */ /* 0x040fe200000418ff */
[----:B------:R-:W-:Y:S02]  /*12780*/  FADD.FTZ R43, R40, R43 ;  /* 0x0000002b282b7221 */ /* 0x000fe40000010000 */
[----:B------:R-:W-:Y:S03]  /*12790*/  MUFU.EX2 R42, R42 ;  /* 0x0000002a002a7308 */ /* 0x000fe60000000800 */
[C---:B------:R-:W-:Y:S05]  /*127a0*/  HMMA.16816.F32.BF16 R88, R96.reuse, R100, RZ ;  /* 0x000000646058723c */ /* 0x040fea00000418ff */
[----:B------:R-:W2:Y:S01]  /*127b0*/  MUFU.EX2 R39, R39 ;  /* 0x0000002700277308 */ /* 0x000ea20000000800 */
[----:B-----5:R-:W-:Y:S01]  /*127c0*/  F2FP.BF16.F32.PACK_AB R21, R41, R46 ;  /* 0x0000002e2915723e */ /* 0x020fe200000010ff */
[----:B------:R-:W-:Y:S01]  /*127d0*/  HMMA.16816.F32.BF16 R80, R96, R82, RZ ;  /* 0x000000526050723c */ /* 0x000fe200000418ff */
[----:B------:R-:W-:-:S04]  /*127e0*/  FADD.FTZ R46, R46, R45 ;  /* 0x0000002d2e2e7221 */ /* 0x000fc80000010000 */
[----:B------:R-:W-:Y:S01]  /*127f0*/  FADD.FTZ R41, R41, R46 ;  /* 0x0000002e29297221 */ /* 0x000fe20000010000 */
[C---:B------:R-:W-:Y:S01]  /*12800*/  HMMA.16816.F32.BF16 R104, R96.reuse, R106, RZ ;  /* 0x0000006a6068723c */ /* 0x040fe200000418ff */
[----:B------:R-:W-:Y:S05]  /*12810*/  MUFU.EX2 R38, R38 ;  /* 0x0000002600267308 */ /* 0x000fea0000000800 */
[----:B------:R-:W-:Y:S01]  /*12820*/  HMMA.16816.F32.BF16 R100, R96, R102, RZ ;  /* 0x000000666064723c */ /* 0x000fe200000418ff */
[----:B--2---:R-:W-:Y:S02]  /*12830*/  F2FP.BF16.F32.PACK_AB R23, R39, R42 ;  /* 0x0000002a2717723e */ /* 0x004fe400000010ff */
[----:B------:R-:W2:Y:S01]  /*12840*/  MUFU.EX2 R35, R35 ;  /* 0x0000002300237308 */ /* 0x000ea20000000800 */
[----:B------:R-:W-:-:S02]  /*12850*/  FADD.FTZ R42, R42, R41 ;  /* 0x000000292a2a7221 */ /* 0x000fc40000010000 */
[----:B------:R-:W-:Y:S02]  /*12860*/  HMMA.16816.F32.BF16 R92, R96, R16, RZ ;  /* 0x00000010605c723c */ /* 0x000fe400000418ff */
[----:B------:R-:W-:-:S04]  /*12870*/  FADD.FTZ R42, R39, R42 ;  /* 0x0000002a272a7221 */ /* 0x000fc80000010000 */
[----:B------:R-:W-:Y:S01]  /*12880*/  HMMA.16816.F32.BF16 R96, R96, R18, RZ ;  /* 0x000000126060723c */ /* 0x000fe200000418ff */
[----:B------:R-:W5:Y:S01]  /*12890*/  LDSM.16.MT88.4 R16, [R188+0xb400] ;  /* 0x00b40000bc10783b */ /* 0x000f620000004200 */
[----:B------:R-:W-:Y:S04]  /*128a0*/  MUFU.EX2 R36, R36 ;  /* 0x0000002400247308 */ /* 0x000fe80000000800 */
[C---:B---3--:R-:W-:Y:S04]  /*128b0*/  HMMA.16816.F32.BF16 R112, R20.reuse, R12, R112 ;  /* 0x0000000c1470723c */ /* 0x048fe80000041870 */
[----:B------:R-:W-:Y:S02]  /*128c0*/  MUFU.EX2 R31, R31 ;  /* 0x0000001f001f7308 */ /* 0x000fe40000000800 */
[C---:B------:R-:W-:Y:S01]  /*128d0*/  HMMA.16816.F32.BF16 R108, R20.reuse, R14, R108 ;  /* 0x0000000e146c723c */ /* 0x040fe2000004186c */
[----:B------:R-:W3:Y:S05]  /*128e0*/  LDSM.16.MT88.4 R12, [R190+0xd400] ;  /* 0x00d40000be0c783b */ /* 0x000eea0000004200 */
[C---:B----4-:R-:W-:Y:S01]  /*128f0*/  HMMA.16816.F32.BF16 R68, R20.reuse, R8, R68 ;  /* 0x000000081444723c */ /* 0x050fe20000041844 */
[----:B------:R-:W-:Y:S05]  /*12900*/  MUFU.EX2 R37, R37 ;  /* 0x0000002500257308 */ /* 0x000fea0000000800 */
[C---:B------:R-:W-:Y:S01]  /*12910*/  HMMA.16816.F32.BF16 R72, R20.reuse, R10, R72 ;  /* 0x0000000a1448723c */ /* 0x040fe20000041848 */
[----:B------:R-:W4:Y:S02]  /*12920*/  LDSM.16.MT88.4 R8, [R190+0x9800] ;  /* 0x00980000be08783b */ /* 0x000f240000004200 */
[----:B------:R-:W2:Y:S03]  /*12930*/  MUFU.EX2 R34, R34 ;  /* 0x0000002200227308 */ /* 0x000ea60000000800 */
[C---:B-1----:R-:W-:Y:S05]  /*12940*/  HMMA.16816.F32.BF16 R76, R20.reuse, R4, R76 ;  /* 0x00000004144c723c */ /* 0x042fea000004184c */
[----:B------:R-:W-:Y:S01]  /*12950*/  MUFU.EX2 R33, R33 ;  /* 0x0000002100217308 */ /* 0x000fe20000000800 */
[C---:B------:R-:W-:Y:S01]  /*12960*/  HMMA.16816.F32.BF16 R80, R20.reuse, R6, R80 ;  /* 0x000000061450723c */ /* 0x040fe20000041850 */
[----:B------:R-:W1:Y:S05]  /*12970*/  LDSM.16.MT88.4 R4, [R188+0x9800] ;  /* 0x00980000bc04783b */ /* 0x000e6a0000004200 */
[C---:B-----5:R-:W-:Y:S01]  /*12980*/  HMMA.16816.F32.BF16 R84, R20.reuse, R16, R84 ;  /* 0x000000101454723c */ /* 0x060fe20000041854 */
[----:B------:R-:W5:Y:S05]  /*12990*/  MUFU.EX2 R30, R30 ;  /* 0x0000001e001e7308 */ /* 0x000f6a0000000800 */
[C---:B------:R-:W-:Y:S01]  /*129a0*/  HMMA.16816.F32.BF16 R104, R20.reuse, R18, R104 ;  /* 0x000000121468723c */ /* 0x040fe20000041868 */
[----:B--2---:R-:W-:Y:S01]  /*129b0*/  F2FP.BF16.F32.PACK_AB R16, R35, R38 ;  /* 0x000000262310723e */ /* 0x004fe200000010ff */
[----:B------:R-:W-:Y:S01]  /*129c0*/  FADD.FTZ R38, R38, R43 ;  /* 0x0000002b26267221 */ /* 0x000fe20000010000 */
[C---:B------:R-:W-:Y:S01]  /*129d0*/  F2FP.BF16.F32.PACK_AB R17, R34.reuse, R37 ;  /* 0x000000252211723e */ /* 0x040fe200000010ff */
[----:B------:R-:W-:Y:S01]  /*129e0*/  MUFU.EX2 R32, R32 ;  /* 0x0000002000207308 */ /* 0x000fe20000000800 */
[----:B------:R-:W-:Y:S01]  /*129f0*/  FADD.FTZ R37, R37, R42 ;  /* 0x0000002a25257221 */ /* 0x000fe20000010000 */
[----:B---3--:R-:W-:Y:S01]  /*12a00*/  HMMA.16816.F32.BF16 R88, R20, R12, R88 ;  /* 0x0000000c1458723c */ /* 0x008fe20000041858 */
[----:B------:R-:W-:Y:S01]  /*12a10*/  F2FP.BF16.F32.PACK_AB R18, R31, R36 ;  /* 0x000000241f12723e */ /* 0x000fe200000010ff */
[----:B------:R-:W-:Y:S01]  /*12a20*/  FADD.FTZ R35, R35, R38 ;  /* 0x0000002623237221 */ /* 0x000fe20000010000 */
[----:B------:R-:W-:-:S03]  /*12a30*/  FADD.FTZ R34, R34, R37 ;  /* 0x0000002522227221 */ /* 0x000fc60000010000 */
[C---:B------:R-:W-:Y:S01]  /*12a40*/  HMMA.16816.F32.BF16 R100, R20.reuse, R14, R100 ;  /* 0x0000000e1464723c */ /* 0x040fe20000041864 */
[----:B------:R-:W2:Y:S01]  /*12a50*/  LDSM.16.MT88.4 R12, [R190+0xb800] ;  /* 0x00b80000be0c783b */ /* 0x000ea20000004200 */
[----:B-----5:R-:W-:Y:S01]  /*12a60*/  F2FP.BF16.F32.PACK_AB R19, R30, R33 ;  /* 0x000000211e13723e */ /* 0x020fe200000010ff */
[----:B------:R-:W3:Y:S01]  /*12a70*/  MUFU.EX2 R29, R29 ;  /* 0x0000001d001d7308 */ /* 0x000ee20000000800 */
[----:B------:R-:W-:Y:S01]  /*12a80*/  FADD.FTZ R36, R36, R35 ;  /* 0x0000002324247221 */ /* 0x000fe20000010000 */
[----:B------:R-:W-:Y:S01]  /*12a90*/  FADD.FTZ R33, R33, R34 ;  /* 0x0000002221217221 */ /* 0x000fe20000010000 */
[----:B------:R-:W-:Y:S02]  /*12aa0*/  HMMA.16816.F32.BF16 R92, R20, R24, R92 ;  /* 0x00000018145c723c */ /* 0x000fe4000004185c */
[----:B------:R-:W-:Y:S01]  /*12ab0*/  FADD.FTZ R31, R31, R36 ;  /* 0x000000241f1f7221 */ /* 0x000fe20000010000 */
[----:B------:R-:W-:Y:S02]  /*12ac0*/  FADD.FTZ R33, R30, R33 ;  /* 0x000000211e217221 */ /* 0x000fe40000010000 */
[----:B------:R-:W-:Y:S01]  /*12ad0*/  MUFU.EX2 R28, R28 ;  /* 0x0000001c001c7308 */ /* 0x000fe20000000800 */
[C---:B----4-:R-:W-:Y:S06]  /*12ae0*/  HMMA.16816.F32.BF16 R112, R16.reuse, R8, R112 ;  /* 0x000000081070723c */ /* 0x050fec0000041870 */
[----:B------:R-:W-:Y:S01]  /*12af0*/  HMMA.16816.F32.BF16 R108, R16, R10, R108 ;  /* 0x0000000a106c723c */ /* 0x000fe2000004186c */
[----:B------:R-:W4:Y:S01]  /*12b00*/  LDSM.16.MT88.4 R8, [R190+0xd800] ;  /* 0x00d80000be08783b */ /* 0x000f220000004200 */
[----:B------:R-:W-:Y:S04]  /*12b10*/  MUFU.EX2 R3, R3 ;  /* 0x0000000300037308 */ /* 0x000fe80000000800 */
[----:B------:R-:W-:Y:S01]  /*12b20*/  HMMA.16816.F32.BF16 R96, R20, R26, R96 ;  /* 0x0000001a1460723c */ /* 0x000fe20000041860 */
[----:B------:R-:W5:Y:S03]  /*12b30*/  LDSM.16.MT88.4 R20, [R188+0xb800] ;  /* 0x00b80000bc14783b */ /* 0x000f660000004200 */
[----:B------:R-:W-:Y:S01]  /*12b40*/  MUFU.EX2 R60, R60 ;  /* 0x0000003c003c7308 */ /* 0x000fe20000000800 */
[----:B------:R-:W3:Y:S01]  /*12b50*/  LDSM.16.MT88.4 R24, [R188+0xd800] ;  /* 0x00d80000bc18783b */ /* 0x000ee20000004200 */
[C---:B-1----:R-:W-:Y:S06]  /*12b60*/  HMMA.16816.F32.BF16 R68, R16.reuse, R4, R68 ;  /* 0x000000041044723c */ /* 0x042fec0000041844 */
[C---:B------:R-:W-:Y:S01]  /*12b70*/  HMMA.16816.F32.BF16 R72, R16.reuse, R6, R72 ;  /* 0x000000061048723c */ /* 0x040fe20000041848 */
[----:B------:R-:W1:Y:S01]  /*12b80*/  LDSM.16.MT88.4 R4, [R190+0x9c00] ;  /* 0x009c0000be04783b */ /* 0x000e620000004200 */
[----:B------:R-:W3:Y:S04]  /*12b90*/  MUFU.EX2 R127, R127 ;  /* 0x0000007f007f7308 */ /* 0x000ee80000000800 */
[C---:B--2---:R-:W-:Y:S04]  /*12ba0*/  HMMA.16816.F32.BF16 R76, R16.reuse, R12, R76 ;  /* 0x0000000c104c723c */ /* 0x044fe8000004184c */
[----:B------:R-:W-:Y:S02]  /*12bb0*/  MUFU.EX2 R62, R62 ;  /* 0x0000003e003e7308 */ /* 0x000fe40000000800 */
[C---:B------:R-:W-:Y:S01]  /*12bc0*/  HMMA.16816.F32.BF16 R80, R16.reuse, R14, R80 ;  /* 0x0000000e1050723c */ /* 0x040fe20000041850 */
[----:B------:R-:W2:Y:S05]  /*12bd0*/  LDSM.16.MT88.4 R12, [R188+0x9c00] ;  /* 0x009c0000bc0c783b */ /* 0x000eaa0000004200 */
[----:B------:R-:W1:Y:S01]  /*12be0*/  MUFU.EX2 R129, R129 ;  /* 0x0000008100817308 */ /* 0x000e620000000800 */
[C---:B----4-:R-:W-:Y:S07]  /*12bf0*/  HMMA.16816.F32.BF16 R88, R16.reuse, R8, R88 ;  /* 0x000000081058723c */ /* 0x050fee0000041858 */
[----:B------:R-:W-:Y:S01]  /*12c00*/  MUFU.EX2 R64, R64 ;  /* 0x0000004000407308 */ /* 0x000fe20000000800 */
[C---:B------:R-:W-:Y:S01]  /*12c10*/  HMMA.16816.F32.BF16 R100, R16.reuse, R10, R100 ;  /* 0x0000000a1064723c */ /* 0x040fe20000041864 */
[----:B------:R-:W4:Y:S06]  /*12c20*/  LDSM.16.MT88.4 R8, [R190+0xbc00] ;  /* 0x00bc0000be08783b */ /* 0x000f2c0000004200 */
[----:B------:R-:W4:Y:S01]  /*12c30*/  MUFU.EX2 R139, R139 ;  /* 0x0000008b008b7308 */ /* 0x000f220000000800 */
[C---:B-----5:R-:W-:Y:S06]  /*12c40*/  HMMA.16816.F32.BF16 R84, R16.reuse, R20, R84 ;  /* 0x000000141054723c */ /* 0x060fec0000041854 */
[C---:B------:R-:W-:Y:S01]  /*12c50*/  HMMA.16816.F32.BF16 R104, R16.reuse, R22, R104 ;  /* 0x000000161068723c */ /* 0x040fe20000041868 */
[----:B---3--:R-:W-:Y:S01]  /*12c60*/  F2FP.BF16.F32.PACK_AB R20, R29, R32 ;  /* 0x000000201d14723e */ /* 0x008fe200000010ff */
[----:B------:R-:W-:Y:S01]  /*12c70*/  MUFU.EX2 R66, R66 ;  /* 0x0000004200427308 */ /* 0x000fe20000000800 */
[----:B------:R-:W-:Y:S01]  /*12c80*/  F2FP.BF16.F32.PACK_AB R21, R127, R60 ;  /* 0x0000003c7f15723e */ /* 0x000fe200000010ff */
[----:B------:R-:W-:Y:S01]  /*12c90*/  FADD.FTZ R32, R32, R31 ;  /* 0x0000001f20207221 */ /* 0x000fe20000010000 */
[----:B------:R-:W-:Y:S01]  /*12ca0*/  FADD.FTZ R60, R60, R33 ;  /* 0x000000213c3c7221 */ /* 0x000fe20000010000 */
[C---:B------:R-:W-:Y:S01]  /*12cb0*/  HMMA.16816.F32.BF16 R92, R16.reuse, R24, R92 ;  /* 0x00000018105c723c */ /* 0x040fe2000004185c */
[----:B------:R-:W-:Y:S01]  /*12cc0*/  F2FP.BF16.F32.PACK_AB R22, R3, R28 ;  /* 0x0000001c0316723e */ /* 0x000fe200000010ff */
[----:B------:R-:W-:Y:S01]  /*12cd0*/  FADD.FTZ R29, R29, R32 ;  /* 0x000000201d1d7221 */ /* 0x000fe20000010000 */
[----:B-1----:R-:W-:Y:S01]  /*12ce0*/  F2FP.BF16.F32.PACK_AB R23, R129, R62 ;  /* 0x0000003e8117723e */ /* 0x002fe200000010ff */
[----:B------:R-:W-:Y:S01]  /*12cf0*/  MUFU.EX2 R143, R143 ;  /* 0x0000008f008f7308 */ /* 0x000fe20000000800 */
[----:B------:R-:W-:Y:S01]  /*12d00*/  FADD.FTZ R127, R127, R60 ;  /* 0x0000003c7f7f7221 */ /* 0x000fe20000010000 */
[----:B------:R-:W-:Y:S01]  /*12d10*/  HMMA.16816.F32.BF16 R96, R16, R26, R96 ;  /* 0x0000001a1060723c */ /* 0x000fe20000041860 */
[----:B------:R-:W1:Y:S01]  /*12d20*/  LDSM.16.MT88.4 R16, [R188+0xbc00] ;  /* 0x00bc0000bc10783b */ /* 0x000e620000004200 */
[----:B------:R-:W-:Y:S01]  /*12d30*/  FADD.FTZ R28, R28, R29 ;  /* 0x0000001d1c1c7221 */ /* 0x000fe20000010000 */
[----:B------:R-:W-:-:S02]  /*12d40*/  FADD.FTZ R62, R62, R127 ;  /* 0x0000007f3e3e7221 */ /* 0x000fc40000010000 */
[----:B------:R-:W-:Y:S01]  /*12d50*/  LDSM.16.MT88.4 R24, [R188+0xdc00] ;  /* 0x00dc0000bc18783b */ /* 0x000fe20000004200 */
[----:B------:R-:W-:Y:S01]  /*12d60*/  HMMA.16816.F32.BF16 R112, R20, R4, R112 ;  /* 0x000000041470723c */ /* 0x000fe20000041870 */
[----:B------:R-:W-:Y:S01]  /*12d70*/  MUFU.EX2 R120, R120 ;  /* 0x0000007800787308 */ /* 0x000fe20000000800 */
[----:B------:R-:W-:Y:S01]  /*12d80*/  FADD.FTZ R3, R3, R28 ;  /* 0x0000001c03037221 */ /* 0x000fe20000010000 */
[----:B------:R-:W-:-:S03]  /*12d90*/  FADD.FTZ R129, R129, R62 ;  /* 0x0000003e81817221 */ /* 0x000fc60000010000 */
[C---:B------:R-:W-:Y:S01]  /*12da0*/  HMMA.16816.F32.BF16 R108, R20.reuse, R6, R108 ;  /* 0x00000006146c723c */ /* 0x040fe2000004186c */
[----:B------:R-:W3:Y:S02]  /*12db0*/  LDSM.16.MT88.4 R4, [R190+0xdc00] ;  /* 0x00dc0000be04783b */ /* 0x000ee40000004200 */
[----:B------:R-:W5:Y:S03]  /*12dc0*/  MUFU.EX2 R153, R153 ;  /* 0x0000009900997308 */ /* 0x000f660000000800 */
[C---:B--2---:R-:W-:Y:S05]  /*12dd0*/  HMMA.16816.F32.BF16 R68, R20.reuse, R12, R68 ;  /* 0x0000000c1444723c */ /* 0x044fea0000041844 */
[----:B------:R-:W-:Y:S01]  /*12de0*/  MUFU.EX2 R122, R122 ;  /* 0x0000007a007a7308 */ /* 0x000fe20000000800 */
[C---:B------:R-:W-:Y:S01]  /*12df0*/  HMMA.16816.F32.BF16 R72, R20.reuse, R14, R72 ;  /* 0x0000000e1448723c */ /* 0x040fe20000041848 */
[----:B------:R-:W2:Y:S05]  /*12e00*/  LDSM.16.MT88.4 R12, [R190+0xa000] ;  /* 0x00a00000be0c783b */ /* 0x000eaa0000004200 */
[C---:B----4-:R-:W-:Y:S01]  /*12e10*/  HMMA.16816.F32.BF16 R76, R20.reuse, R8, R76 ;  /* 0x00000008144c723c */ /* 0x050fe2000004184c */
[----:B------:R-:W4:Y:S05]  /*12e20*/  MUFU.EX2 R159, R159 ;  /* 0x0000009f009f7308 */ /* 0x000f2a0000000800 */
[C---:B------:R-:W-:Y:S01]  /*12e30*/  HMMA.16816.F32.BF16 R80, R20.reuse, R10, R80 ;  /* 0x0000000a1450723c */ /* 0x040fe20000041850 */
[----:B------:R-:W2:Y:S02]  /*12e40*/  LDSM.16.MT88.4 R8, [R188+0xa000] ;  /* 0x00a00000bc08783b */ /* 0x000ea40000004200 */
[----:B------:R-:W-:Y:S03]  /*12e50*/  MUFU.EX2 R124, R124 ;  /* 0x0000007c007c7308 */ /* 0x000fe60000000800 */
[C---:B-1----:R-:W-:Y:S05]  /*12e60*/  HMMA.16816.F32.BF16 R84, R20.reuse, R16, R84 ;  /* 0x000000101454723c */ /* 0x042fea0000041854 */
[----:B------:R-:W1:Y:S01]  /*12e70*/  MUFU.EX2 R169, R169 ;  /* 0x000000a900a97308 */ /* 0x000e620000000800 */
[----:B------:R-:W-:Y:S01]  /*12e80*/  HMMA.16816.F32.BF16 R104, R20, R18, R104 ;  /* 0x000000121468723c */ /* 0x000fe20000041868 */
[----:B------:R-:W-:Y:S01]  /*12e90*/  F2FP.BF16.F32.PACK_AB R16, R139, R64 ;  /* 0x000000408b10723e */ /* 0x000fe200000010ff */
[----:B------:R-:W-:Y:S01]  /*12ea0*/  FADD.FTZ R64, R64, R3 ;  /* 0x0000000340407221 */ /* 0x000fe20000010000 */
[----:B-----5:R-:W-:Y:S01]  /*12eb0*/  F2FP.BF16.F32.PACK_AB R17, R153, R120 ;  /* 0x000000789911723e */ /* 0x020fe200000010ff */
[----:B------:R-:W-:-:S02]  /*12ec0*/  FADD.FTZ R120, R120, R129 ;  /* 0x0000008178787221 */ /* 0x000fc40000010000 */
[C---:B---3--:R-:W-:Y:S01]  /*12ed0*/  HMMA.16816.F32.BF16 R88, R20.reuse, R4, R88 ;  /* 0x000000041458723c */ /* 0x048fe20000041858 */
[----:B------:R-:W-:Y:S01]  /*12ee0*/  F2FP.BF16.F32.PACK_AB R18, R143, R66 ;  /* 0x000000428f12723e */ /* 0x000fe200000010ff */
[----:B------:R-:W-:Y:S01]  /*12ef0*/  MUFU.EX2 R126, R126 ;  /* 0x0000007e007e7308 */ /* 0x000fe20000000800 */
[----:B----4-:R-:W-:Y:S01]  /*12f00*/  F2FP.BF16.F32.PACK_AB R19, R159, R122 ;  /* 0x0000007a9f13723e */ /* 0x010fe200000010ff */
[----:B------:R-:W-:Y:S01]  /*12f10*/  FADD.FTZ R139, R139, R64 ;  /* 0x000000408b8b7221 */ /* 0x000fe20000010000 */
[----:B------:R-:W-:Y:S01]  /*12f20*/  FADD.FTZ R153, R153, R120 ;  /* 0x0000007899997221 */ /* 0x000fe20000010000 */
[----:B------:R-:W-:Y:S01]  /*12f30*/  HMMA.16816.F32.BF16 R100, R20, R6, R100 ;  /* 0x000000061464723c */ /* 0x000fe20000041864 */
[----:B------:R-:W3:Y:S01]  /*12f40*/  LDSM.16.MT88.4 R4, [R190+0xc000] ;  /* 0x00c00000be04783b */ /* 0x000ee20000004200 */
[----:B------:R-:W-:Y:S01]  /*12f50*/  FADD.FTZ R66, R66, R139 ;  /* 0x0000008b42427221 */ /* 0x000fe20000010000 */
[----:B------:R-:W-:Y:S01]  /*12f60*/  FADD.FTZ R122, R122, R153 ;  /* 0x000000997a7a7221 */ /* 0x000fe20000010000 */
[----:B------:R-:W-:Y:S02]  /*12f70*/  MUFU.EX2 R165, R165 ;  /* 0x000000a500a57308 */ /* 0x000fe40000000800 */
[----:B--2---:R-:W-:Y:S01]  /*12f80*/  HMMA.16816.F32.BF16 R112, R16, R12, R112 ;  /* 0x0000000c1070723c */ /* 0x004fe20000041870 */
[----:B------:R-:W-:Y:S01]  /*12f90*/  FADD.FTZ R143, R143, R66 ;  /* 0x000000428f8f7221 */ /* 0x000fe20000010000 */
[----:B------:R-:W-:-:S04]  /*12fa0*/  FADD.FTZ R159, R159, R122 ;  /* 0x0000007a9f9f7221 */ /* 0x000fc80000010000 */
[----:B------:R-:W-:Y:S01]  /*12fb0*/  HMMA.16816.F32.BF16 R108, R16, R14, R108 ;  /* 0x0000000e106c723c */ /* 0x000fe2000004186c */
[----:B------:R-:W2:Y:S01]  /*12fc0*/  LDSM.16.MT88.4 R12, [R190+0xe000] ;  /* 0x00e00000be0c783b */ /* 0x000ea20000004200 */
[----:B------:R-:W-:Y:S04]  /*12fd0*/  MUFU.EX2 R128, R128 ;  /* 0x0000008000807308 */ /* 0x000fe80000000800 */
[C---:B------:R-:W-:Y:S04]  /*12fe0*/  HMMA.16816.F32.BF16 R92, R20.reuse, R24, R92 ;  /* 0x00000018145c723c */ /* 0x040fe8000004185c */
[----:B------:R-:W4:Y:S02]  /*12ff0*/  MUFU.EX2 R161, R161 ;  /* 0x000000a100a17308 */ /* 0x000f240000000800 */
[----:B------:R-:W-:Y:S01]  /*13000*/  HMMA.16816.F32.BF16 R96, R20, R26, R96 ;  /* 0x0000001a1460723c */ /* 0x000fe20000041860 */
[----:B------:R-:W5:Y:S04]  /*13010*/  LDSM.16.MT88.4 R20, [R188+0xc000] ;  /* 0x00c00000bc14783b */ /* 0x000f680000004200 */
[----:B------:R-:W5:Y:S01]  /*13020*/  LDSM.16.MT88.4 R24, [R188+0xe000] ;  /* 0x00e00000bc18783b */ /* 0x000f620000004200 */
[C---:B------:R-:W-:Y:S01]  /*13030*/  HMMA.16816.F32.BF16 R68, R16.reuse, R8, R68 ;  /* 0x000000081044723c */ /* 0x040fe20000041844 */
[----:B------:R-:W-:Y:S05]  /*13040*/  MUFU.EX2 R130, R130 ;  /* 0x0000008200827308 */ /* 0x000fea0000000800 */
[C---:B------:R-:W-:Y:S01]  /*13050*/  HMMA.16816.F32.BF16 R72, R16.reuse, R10, R72 ;  /* 0x0000000a1048723c */ /* 0x040fe20000041848 */
[----:B------:R-:W5:Y:S02]  /*13060*/  LDSM.16.MT88.4 R8, [R190+0xa400] ;  /* 0x00a40000be08783b */ /* 0x000f640000004200 */
[----:B------:R-:W5:Y:S03]  /*13070*/  MUFU.EX2 R155, R155 ;  /* 0x0000009b009b7308 */ /* 0x000f660000000800 */
[C---:B---3--:R-:W-:Y:S05]  /*13080*/  HMMA.16816.F32.BF16 R76, R16.reuse, R4, R76 ;  /* 0x00000004104c723c */ /* 0x048fea000004184c */
[----:B------:R-:W-:Y:S01]  /*13090*/  MUFU.EX2 R132, R132 ;  /* 0x0000008400847308 */ /* 0x000fe20000000800 */
[C---:B------:R-:W-:Y:S01]  /*130a0*/  HMMA.16816.F32.BF16 R80, R16.reuse, R6, R80 ;  /* 0x000000061050723c */ /* 0x040fe20000041850 */
[----:B------:R-:W3:Y:S05]  /*130b0*/  LDSM.16.MT88.4 R4, [R188+0xa400] ;  /* 0x00a40000bc04783b */ /* 0x000eea0000004200 */
[C---:B--2---:R-:W-:Y:S01]  /*130c0*/  HMMA.16816.F32.BF16 R88, R16.reuse, R12, R88 ;  /* 0x0000000c1058723c */ /* 0x044fe20000041858 */
[----:B------:R-:W2:Y:S05]  /*130d0*/  MUFU.EX2 R147, R147 ;  /* 0x0000009300937308 */ /* 0x000eaa0000000800 */
[C---:B------:R-:W-:Y:S01]  /*130e0*/  HMMA.16816.F32.BF16 R100, R16.reuse, R14, R100 ;  /* 0x0000000e1064723c */ /* 0x040fe20000041864 */
[----:B-1----:R-:W-:Y:S01]  /*130f0*/  F2FP.BF16.F32.PACK_AB R12, R169, R124 ;  /* 0x0000007ca90c723e */ /* 0x002fe200000010ff */
[----:B------:R-:W-:Y:S01]  /*13100*/  FADD.FTZ R124, R124, R143 ;  /* 0x0000008f7c7c7221 */ /* 0x000fe20000010000 */
[----:B----4-:R-:W-:Y:S01]  /*13110*/  F2FP.BF16.F32.PACK_AB R13, R161, R128 ;  /* 0x00000080a10d723e */ /* 0x010fe200000010ff */
[----:B------:R-:W-:Y:S01]  /*13120*/  MUFU.EX2 R134, R134 ;  /* 0x0000008600867308 */ /* 0x000fe20000000800 */
[----:B------:R-:W-:Y:S01]  /*13130*/  FADD.FTZ R128, R128, R159 ;  /* 0x0000009f80807221 */ /* 0x000fe20000010000 */
[----:B-----5:R-:W-:Y:S01]  /*13140*/  HMMA.16816.F32.BF16 R84, R16, R20, R84 ;  /* 0x000000141054723c */ /* 0x020fe20000041854 */
[----:B------:R-:W-:Y:S01]  /*13150*/  F2FP.BF16.F32.PACK_AB R14, R165, R126 ;  /* 0x0000007ea50e723e */ /* 0x000fe200000010ff */
[----:B------:R-:W-:Y:S01]  /*13160*/  FADD.FTZ R169, R169, R124 ;  /* 0x0000007ca9a97221 */ /* 0x000fe20000010000 */
[----:B------:R-:W-:Y:S01]  /*13170*/  F2FP.BF16.F32.PACK_AB R15, R155, R130 ;  /* 0x000000829b0f723e */ /* 0x000fe200000010ff */
[----:B------:R-:W-:-:S02]  /*13180*/  FADD.FTZ R161, R161, R128 ;  /* 0x00000080a1a17221 */ /* 0x000fc40000010000 */
[C---:B------:R-:W-:Y:S01]  /*13190*/  HMMA.16816.F32.BF16 R104, R16.reuse, R22, R104 ;  /* 0x000000161068723c */ /* 0x040fe20000041868 */
[----:B------:R-:W1:Y:S01]  /*131a0*/  LDSM.16.MT88.4 R20, [R190+0xc400] ;  /* 0x00c40000be14783b */ /* 0x000e620000004200 */
[----:B------:R-:W-:Y:S01]  /*131b0*/  MUFU.EX2 R141, R141 ;  /* 0x0000008d008d7308 */ /* 0x000fe20000000800 */
[----:B------:R-:W-:Y:S01]  /*131c0*/  FADD.FTZ R126, R126, R169 ;  /* 0x000000a97e7e7221 */ /* 0x000fe20000010000 */
[----:B------:R-:W-:Y:S02]  /*131d0*/  FADD.FTZ R130, R130, R161 ;  /* 0x000000a182827221 */ /* 0x000fe40000010000 */
[C---:B------:R-:W-:Y:S01]  /*131e0*/  HMMA.16816.F32.BF16 R92, R16.reuse, R24, R92 ;  /* 0x00000018105c723c */ /* 0x040fe2000004185c */
[----:B------:R-:W-:Y:S01]  /*131f0*/  FADD.FTZ R165, R165, R126 ;  /* 0x0000007ea5a57221 */ /* 0x000fe20000010000 */
[----:B------:R-:W-:Y:S02]  /*13200*/  FADD.FTZ R155, R155, R130 ;  /* 0x000000829b9b7221 */ /* 0x000fe40000010000 */
[----:B------:R-:W-:Y:S02]  /*13210*/  MUFU.EX2 R136, R136 ;  /* 0x0000008800887308 */ /* 0x000fe40000000800 */
[----:B------:R-:W-:Y:S01]  /*13220*/  HMMA.16816.F32.BF16 R96, R16, R26, R96 ;  /* 0x0000001a1060723c */ /* 0x000fe20000041860 */
[----:B------:R-:W4:Y:S04]  /*13230*/  LDSM.16.MT88.4 R16, [R188+0xc400] ;  /* 0x00c40000bc10783b */ /* 0x000f280000004200 */
[----:B------:R-:W-:Y:S01]  /*13240*/  LDSM.16.MT88.4 R24, [R188+0xe400] ;  /* 0x00e40000bc18783b */ /* 0x000fe20000004200 */
[C---:B------:R-:W-:Y:S01]  /*13250*/  HMMA.16816.F32.BF16 R112, R12.reuse, R8, R112 ;  /* 0x000000080c70723c */ /* 0x040fe20000041870 */
[----:B------:R-:W5:Y:S05]  /*13260*/  MUFU.EX2 R135, R135 ;  /* 0x0000008700877308 */ /* 0x000f6a0000000800 */
[C---:B------:R-:W-:Y:S01]  /*13270*/  HMMA.16816.F32.BF16 R108, R12.reuse, R10, R108 ;  /* 0x0000000a0c6c723c */ /* 0x040fe2000004186c */
[----:B------:R-:W2:Y:S02]  /*13280*/  LDSM.16.MT88.4 R8, [R190+0xe400] ;  /* 0x00e40000be08783b */ /* 0x000ea40000004200 */
[----:B------:R-:W-:Y:S03]  /*13290*/  MUFU.EX2 R133, R133 ;  /* 0x0000008500857308 */ /* 0x000fe60000000800 */
[C---:B---3--:R-:W-:Y:S05]  /*132a0*/  HMMA.16816.F32.BF16 R68, R12.reuse, R4, R68 ;  /* 0x000000040c44723c */ /* 0x048fea0000041844 */
[----:B------:R-:W3:Y:S01]  /*132b0*/  MUFU.EX2 R138, R138 ;  /* 0x0000008a008a7308 */ /* 0x000ee20000000800 */
[C---:B------:R-:W-:Y:S01]  /*132c0*/  HMMA.16816.F32.BF16 R72, R12.reuse, R6, R72 ;  /* 0x000000060c48723c */ /* 0x040fe20000041848 */
[----:B------:R-:W3:Y:S05]  /*132d0*/  LDSM.16.MT88.4 R4, [R190+0xa800] ;  /* 0x00a80000be04783b */ /* 0x000eea0000004200 */
[C---:B-1----:R-:W-:Y:S01]  /*132e0*/  HMMA.16816.F32.BF16 R76, R12.reuse, R20, R76 ;  /* 0x000000140c4c723c */ /* 0x042fe2000004184c */
[----:B------:R-:W-:Y:S05]  /*132f0*/  MUFU.EX2 R125, R125 ;  /* 0x0000007d007d7308 */ /* 0x000fea0000000800 */
[C---:B------:R-:W-:Y:S01]  /*13300*/  HMMA.16816.F32.BF16 R80, R12.reuse, R22, R80 ;  /* 0x000000160c50723c */ /* 0x040fe20000041850 */
[----:B------:R-:W-:Y:S02]  /*13310*/  LDSM.16.MT88.4 R20, [R188+0xa800] ;  /* 0x00a80000bc14783b */ /* 0x000fe40000004200 */
[----:B------:R-:W1:Y:S03]  /*13320*/  MUFU.EX2 R140, R140 ;  /* 0x0000008c008c7308 */ /* 0x000e660000000800 */
[C---:B----4-:R-:W-:Y:S05]  /*13330*/  HMMA.16816.F32.BF16 R84, R12.reuse, R16, R84 ;  /* 0x000000100c54723c */ /* 0x050fea0000041854 */
[----:B------:R-:W-:Y:S01]  /*13340*/  MUFU.EX2 R121, R121 ;  /* 0x0000007900797308 */ /* 0x000fe20000000800 */
[C---:B------:R-:W-:Y:S01]  /*13350*/  HMMA.16816.F32.BF16 R104, R12.reuse, R18, R104 ;  /* 0x000000120c68723c */ /* 0x040fe20000041868 */
[----:B------:R-:W4:Y:S05]  /*13360*/  LDSM.16.MT88.4 R16, [R190+0xc800] ;  /* 0x00c80000be10783b */ /* 0x000f2a0000004200 */
[C---:B--2---:R-:W-:Y:S01]  /*13370*/  HMMA.16816.F32.BF16 R88, R12.reuse, R8, R88 ;  /* 0x000000080c58723c */ /* 0x044fe20000041858 */
[----:B------:R-:W-:Y:S05]  /*13380*/  MUFU.EX2 R214, R214 ;  /* 0x000000d600d67308 */ /* 0x000fea0000000800 */
[C---:B------:R-:W-:Y:S01]  /*13390*/  HMMA.16816.F32.BF16 R100, R12.reuse, R10, R100 ;  /* 0x0000000a0c64723c */ /* 0x040fe20000041864 */
[----:B------:R-:W-:Y:S01]  /*133a0*/  F2FP.BF16.F32.PACK_AB R8, R147, R132 ;  /* 0x000000849308723e */ /* 0x000fe200000010ff */
[----:B------:R-:W-:Y:S01]  /*133b0*/  FADD.FTZ R132, R132, R165 ;  /* 0x000000a584847221 */ /* 0x000fe20000010000 */
[----:B-----5:R-:W-:Y:S01]  /*133c0*/  F2FP.BF16.F32.PACK_AB R9, R135, R136 ;  /* 0x000000888709723e */ /* 0x020fe200000010ff */
[----:B------:R-:W-:Y:S01]  /*133d0*/  MUFU.EX2 R58, R58 ;  /* 0x0000003a003a7308 */ /* 0x000fe20000000800 */
[----:B------:R-:W-:Y:S01]  /*133e0*/  FADD.FTZ R136, R136, R155 ;  /* 0x0000009b88887221 */ /* 0x000fe20000010000 */
[----:B------:R-:W-:Y:S01]  /*133f0*/  HMMA.16816.F32.BF16 R92, R12, R24, R92 ;  /* 0x000000180c5c723c */ /* 0x000fe2000004185c */
[----:B------:R-:W-:Y:S01]  /*13400*/  F2FP.BF16.F32.PACK_AB R10, R141, R134 ;  /* 0x000000868d0a723e */ /* 0x000fe200000010ff */
[----:B------:R-:W-:Y:S01]  /*13410*/  FADD.FTZ R147, R147, R132 ;  /* 0x0000008493937221 */ /* 0x000fe20000010000 */
[----:B---3--:R-:W-:Y:S01]  /*13420*/  F2FP.BF16.F32.PACK_AB R11, R138, R133 ;  /* 0x000000858a0b723e */ /* 0x008fe200000010ff */
[----:B------:R-:W-:-:S02]  /*13430*/  FADD.FTZ R136, R135, R136 ;  /* 0x0000008887887221 */ /* 0x000fc40000010000 */
[----:B------:R-:W-:Y:S01]  /*13440*/  HMMA.16816.F32.BF16 R96, R12, R26, R96 ;  /* 0x0000001a0c60723c */ /* 0x000fe20000041860 */
[----:B------:R-:W2:Y:S01]  /*13450*/  LDSM.16.MT88.4 R12, [R188+0xc800] ;  /* 0x00c80000bc0c783b */ /* 0x000ea20000004200 */
[----:B------:R-:W3:Y:S01]  /*13460*/  MUFU.EX2 R63, R63 ;  /* 0x0000003f003f7308 */ /* 0x000ee20000000800 */
[----:B------:R-:W-:Y:S01]  /*13470*/  FADD.FTZ R134, R134, R147 ;  /* 0x0000009386867221 */ /* 0x000fe20000010000 */
[----:B------:R-:W-:Y:S01]  /*13480*/  FADD.FTZ R133, R133, R136 ;  /* 0x0000008885857221 */ /* 0x000fe20000010000 */
[----:B------:R-:W-:Y:S01]  /*13490*/  LDSM.16.MT88.4 R24, [R188+0xe800] ;  /* 0x00e80000bc18783b */ /* 0x000fe20000004200 */
[C---:B------:R-:W-:Y:S01]  /*134a0*/  HMMA.16816.F32.BF16 R112, R8.reuse, R4, R112 ;  /* 0x000000040870723c */ /* 0x040fe20000041870 */
[----:B------:R-:W-:Y:S01]  /*134b0*/  FADD.FTZ R134, R141, R134 ;  /* 0x000000868d867221 */ /* 0x000fe20000010000 */
[----:B------:R-:W-:Y:S02]  /*134c0*/  FADD.FTZ R133, R138, R133 ;  /* 0x000000858a857221 */ /* 0x000fe40000010000 */
[----:B------:R-:W-:Y:S02]  /*134d0*/  MUFU.EX2 R61, R61 ;  /* 0x0000003d003d7308 */ /* 0x000fe40000000800 */
[C---:B------:R-:W-:Y:S01]  /*134e0*/  HMMA.16816.F32.BF16 R108, R8.reuse, R6, R108 ;  /* 0x00000006086c723c */ /* 0x040fe2000004186c */
[----:B------:R-:W5:Y:S05]  /*134f0*/  LDSM.16.MT88.4 R4, [R190+0xe800] ;  /* 0x00e80000be04783b */ /* 0x000f6a0000004200 */
[C---:B----4-:R-:W-:Y:S01]  /*13500*/  HMMA.16816.F32.BF16 R76, R8.reuse, R16, R76 ;  /* 0x00000010084c723c */ /* 0x050fe2000004184c */
[----:B------:R-:W4:Y:S05]  /*13510*/  MUFU.EX2 R52, R52 ;  /* 0x0000003400347308 */ /* 0x000f2a0000000800 */
[C---:B------:R-:W-:Y:S01]  /*13520*/  HMMA.16816.F32.BF16 R80, R8.reuse, R18, R80 ;  /* 0x000000120850723c */ /* 0x040fe20000041850 */
[----:B------:R-:W4:Y:S05]  /*13530*/  LDSM.16.MT88.4 R16, [R188+0xac00] ;  /* 0x00ac0000bc10783b */ /* 0x000f2a0000004200 */
[C---:B------:R-:W-:Y:S06]  /*13540*/  HMMA.16816.F32.BF16 R68, R8.reuse, R20, R68 ;  /* 0x000000140844723c */ /* 0x040fec0000041844 */
[C---:B------:R-:W-:Y:S01]  /*13550*/  HMMA.16816.F32.BF16 R72, R8.reuse, R22, R72 ;  /* 0x000000160848723c */ /* 0x040fe20000041848 */
[----:B------:R-:W-:Y:S05]  /*13560*/  LDSM.16.MT88.4 R20, [R190+0xac00] ;  /* 0x00ac0000be14783b */ /* 0x000fea0000004200 */
[C---:B--2---:R-:W-:Y:S06]  /*13570*/  HMMA.16816.F32.BF16 R84, R8.reuse, R12, R84 ;  /* 0x0000000c0854723c */ /* 0x044fec0000041854 */
[C---:B------:R-:W-:Y:S01]  /*13580*/  HMMA.16816.F32.BF16 R104, R8.reuse, R14, R104 ;  /* 0x0000000e0868723c */ /* 0x040fe20000041868 */
[----:B------:R-:W2:Y:S05]  /*13590*/  LDSM.16.MT88.4 R12, [R190+0xcc00] ;  /* 0x00cc0000be0c783b */ /* 0x000eaa0000004200 */
[C---:B-----5:R-:W-:Y:S06]  /*135a0*/  HMMA.16816.F32.BF16 R88, R8.reuse, R4, R88 ;  /* 0x000000040858723c */ /* 0x060fec0000041858 */
[----:B------:R-:W-:Y:S01]  /*135b0*/  HMMA.16816.F32.BF16 R100, R8, R6, R100 ;  /* 0x000000060864723c */ /* 0x000fe20000041864 */
[----:B-1----:R-:W-:Y:S01]  /*135c0*/  F2FP.BF16.F32.PACK_AB R4, R140, R125 ;  /* 0x0000007d8c04723e */ /* 0x002fe200000010ff */
[----:B------:R-:W-:Y:S01]  /*135d0*/  FADD.FTZ R125, R125, R134 ;  /* 0x000000867d7d7221 */ /* 0x000fe20000010000 */
[----:B---3--:R-:W-:Y:S01]  /*135e0*/  F2FP.BF16.F32.PACK_AB R5, R63, R58 ;  /* 0x0000003a3f05723e */ /* 0x008fe200000010ff */
[----:B------:R-:W-:-:S02]  /*135f0*/  FADD.FTZ R58, R58, R133 ;  /* 0x000000853a3a7221 */ /* 0x000fc40000010000 */
[C---:B------:R-:W-:Y:S01]  /*13600*/  HMMA.16816.F32.BF16 R92, R8.reuse, R24, R92 ;  /* 0x00000018085c723c */ /* 0x040fe2000004185c */
[----:B------:R-:W-:Y:S01]  /*13610*/  F2FP.BF16.F32.PACK_AB R6, R214, R121 ;  /* 0x00000079d606723e */ /* 0x000fe200000010ff */
[----:B------:R-:W-:Y:S01]  /*13620*/  FADD.FTZ R140, R140, R125 ;  /* 0x0000007d8c8c7221 */ /* 0x000fe20000010000 */
[----:B----4-:R-:W-:Y:S01]  /*13630*/  F2FP.BF16.F32.PACK_AB R7, R52, R61 ;  /* 0x0000003d3407723e */ /* 0x010fe200000010ff */
[----:B------:R-:W-:Y:S02]  /*13640*/  FADD.FTZ R58, R63, R58 ;  /* 0x0000003a3f3a7221 */ /* 0x000fe40000010000 */
[----:B------:R-:W-:Y:S01]  /*13650*/  HMMA.16816.F32.BF16 R96, R8, R26, R96 ;  /* 0x0000001a0860723c */ /* 0x000fe20000041860 */
[----:B------:R-:W1:Y:S01]  /*13660*/  LDSM.16.MT88.4 R8, [R188+0xcc00] ;  /* 0x00cc0000bc08783b */ /* 0x000e620000004200 */
[----:B------:R-:W-:Y:S01]  /*13670*/  FADD.FTZ R121, R121, R140 ;  /* 0x0000008c79797221 */ /* 0x000fe20000010000 */
[----:B------:R-:W-:-:S03]  /*13680*/  FADD.FTZ R61, R61, R58 ;  /* 0x0000003a3d3d7221 */ /* 0x000fc60000010000 */
[----:B------:R-:W-:Y:S01]  /*13690*/  HMMA.16816.F32.BF16 R68, R4, R16, R68 ;  /* 0x000000100444723c */ /* 0x000fe20000041844 */
[----:B------:R-:W-:Y:S01]  /*136a0*/  FADD.FTZ R214, R214, R121 ;  /* 0x00000079d6d67221 */ /* 0x000fe20000010000 */
[----:B------:R-:W-:-:S04]  /*136b0*/  FADD.FTZ R213, R52, R61 ;  /* 0x0000003d34d57221 */ /* 0x000fc80000010000 */
[C---:B------:R-:W-:Y:S01]  /*136c0*/  HMMA.16816.F32.BF16 R72, R4.reuse, R18, R72 ;  /* 0x000000120448723c */ /* 0x040fe20000041848 */
[----:B------:R-:W3:Y:S05]  /*136d0*/  LDSM.16.MT88.4 R16, [R190+0xec00] ;  /* 0x00ec0000be10783b */ /* 0x000eea0000004200 */
[C---:B--2---:R-:W-:Y:S06]  /*136e0*/  HMMA.16816.F32.BF16 R76, R4.reuse, R12, R76 ;  /* 0x0000000c044c723c */ /* 0x044fec000004184c */
[C---:B------:R-:W-:Y:S01]  /*136f0*/  HMMA.16816.F32.BF16 R80, R4.reuse, R14, R80 ;  /* 0x0000000e0450723c */ /* 0x040fe20000041850 */
[----:B------:R-:W2:Y:S05]  /*13700*/  LDSM.16.MT88.4 R12, [R188+0xec00] ;  /* 0x00ec0000bc0c783b */ /* 0x000eaa0000004200 */
[C---:B------:R-:W-:Y:S06]  /*13710*/  HMMA.16816.F32.BF16 R112, R4.reuse, R20, R112 ;  /* 0x000000140470723c */ /* 0x040fec0000041870 */
[C---:B------:R-:W-:Y:S06]  /*13720*/  HMMA.16816.F32.BF16 R108, R4.reuse, R22, R108 ;  /* 0x00000016046c723c */ /* 0x040fec000004186c */
[C---:B-1----:R-:W-:Y:S06]  /*13730*/  HMMA.16816.F32.BF16 R84, R4.reuse, R8, R84 ;  /* 0x000000080454723c */ /* 0x042fec0000041854 */
[C---:B------:R-:W-:Y:S06]  /*13740*/  HMMA.16816.F32.BF16 R104, R4.reuse, R10, R104 ;  /* 0x0000000a0468723c */ /* 0x040fec0000041868 */
[C---:B---3--:R-:W-:Y:S06]  /*13750*/  HMMA.16816.F32.BF16 R88, R4.reuse, R16, R88 ;  /* 0x000000100458723c */ /* 0x048fec0000041858 */
[C---:B------:R-:W-:Y:S06]  /*13760*/  HMMA.16816.F32.BF16 R100, R4.reuse, R18, R100 ;  /* 0x000000120464723c */ /* 0x040fec0000041864 */
[C---:B--2---:R-:W-:Y:S06]  /*13770*/  HMMA.16816.F32.BF16 R92, R4.reuse, R12, R92 ;  /* 0x0000000c045c723c */ /* 0x044fec000004185c */
[----:B------:R-:W-:Y:S01]  /*13780*/  HMMA.16816.F32.BF16 R96, R4, R14, R96 ;  /* 0x0000000e0460723c */ /* 0x000fe20000041860 */
[----:B------:R-:W-:-:S08]  /*13790*/  NOP ;  /* 0x0000000000007918 */ /* 0x000fd00000000000 */
[----:B------:R-:W-:-:S15]  /*137a0*/  @!P5 BRA `(.L_x_1000) ;  /* 0x000000480028d947 */ /* 0x000fde0003800000 */
[----:B------:R-:W-:-:S04]  /*137b0*/  DEPBAR.LE SB0, 0x0 ;  /* 0x000080000000791a */ /* 0x000fc80000000000 */
[----:B------:R-:W-:Y:S05]  /*137c0*/  WARPSYNC.ALL ;  /* 0x0000000000007948 */ /* 0x000fea0003800000 */
[----:B------:R-:W-:Y:S01]  /*137d0*/  BSSY B0, `(.L_x_1001) ;  /* 0x0000044000007945 */ /* 0x000fe20003800000 */
[----:B------:R-:W-:Y:S01]  /*137e0*/  IADD3 R207, R51, -0x2, RZ ;  /* 0xfffffffe33cf7810 */ /* 0x000fe20007ffe0ff */
[----:B------:R-:W-:Y:S06]  /*137f0*/  BAR.SYNC.DEFER_BLOCKING 0x0 ;  /* 0x0000000000007b1d */ /* 0x000fec0000010000 */
[----:B------:R-:W-:Y:S05]  /*13800*/  @!P3 BRA `(.L_x_1002) ;  /* 0x0000000000f4b947 */ /* 0x000fea0003800000 */
[----:B------:R-:W2:Y:S01]  /*13810*/  LD.E R10, desc[UR4][R118.64+0x170] ;  /* 0x00017004760a7980 */ /* 0x000ea2000c101900 */
[----:B------:R-:W-:-:S04]  /*13820*/  SHF.L.U32 R3, R207, 0x7, RZ ;  /* 0x00000007cf037819 */ /* 0x000fc800000006ff */
[----:B------:R-:W-:Y:S01]  /*13830*/  IABS R4, R3 ;  /* 0x0000000300047213 */ /* 0x000fe20000000000 */
[C---:B------:R-:W-:Y:S01]  /*13840*/  VIADD R11, R3.reuse, 0x80 ;  /* 0x00000080030b7836 */ /* 0x040fe20000000000 */
[-C--:B--2---:R-:W-:Y:S02]  /*13850*/  IABS R7, R10.reuse ;  /* 0x0000000a00077213 */ /* 0x084fe40000000000 */
[-C--:B------:R-:W-:Y:S02]  /*13860*/  IABS R5, R10.reuse ;  /* 0x0000000a00057213 */ /* 0x080fe40000000000 */
[----:B------:R-:W1:Y:S01]  /*13870*/  I2F.RP R8, R7 ;  /* 0x0000000700087306 */ /* 0x000e620000209400 */
[----:B------:R-:W-:Y:S02]  /*13880*/  LOP3.LUT R3, R3, R10, RZ, 0x3c, !PT ;  /* 0x0000000a03037212 */ /* 0x000fe400078e3cff */
[----:B------:R-:W-:Y:S02]  /*13890*/  IMAD.MOV R5, RZ, RZ, -R5 ;  /* 0x000000ffff057224 */ /* 0x000fe400078e0a05 */
[----:B------:R-:W-:-:S03]  /*138a0*/  ISETP.GE.AND P0, PT, R3, RZ, PT ;  /* 0x000000ff0300720c */ /* 0x000fc60003f06270 */
[----:B-1----:R-:W1:Y:S02]  /*138b0*/  MUFU.RCP R12, R8 ;  /* 0x00000008000c7308 */ /* 0x002e640000001000 */
[----:B-1----:R-:W-:-:S06]  /*138c0*/  VIADD R12, R12, 0xffffffe ;  /* 0x0ffffffe0c0c7836 */ /* 0x002fcc0000000000 */
[----:B------:R-:W1:Y:S02]  /*138d0*/  F2I.FTZ.U32.TRUNC.NTZ R13, R12 ;  /* 0x0000000c000d7305 */ /* 0x000e64000021f000 */
[----:B-1----:R-:W-:Y:S01]  /*138e0*/  IMAD.MOV R6, RZ, RZ, -R13 ;  /* 0x000000ffff067224 */ /* 0x002fe200078e0a0d */
[----:B------:R-:W-:-:S03]  /*138f0*/  MOV R12, RZ ;  /* 0x000000ff000c7202 */ /* 0x000fc60000000f00 */
[----:B------:R-:W-:Y:S01]  /*13900*/  IMAD R9, R6, R7, RZ ;  /* 0x0000000706097224 */ /* 0x000fe200078e02ff */
[----:B------:R-:W-:Y:S02]  /*13910*/  IABS R6, R11 ;  /* 0x0000000b00067213 */ /* 0x000fe40000000000 */
[----:B------:R-:W-:Y:S01]  /*13920*/  LOP3.LUT R11, R11, R10, RZ, 0x3c, !PT ;  /* 0x0000000a0b0b7212 */ /* 0x000fe200078e3cff */
[----:B------:R-:W-:Y:S02]  /*13930*/  IMAD.HI.U32 R9, R13, R9, R12 ;  /* 0x000000090d097227 */ /* 0x000fe400078e000c */
[----:B------:R-:W2:Y:S01]  /*13940*/  LD.E.64 R12, desc[UR4][R118.64+0x28] ;  /* 0x00002804760c7980 */ /* 0x000ea2000c101b00 */
[----:B------:R-:W-:-:S03]  /*13950*/  ISETP.GE.AND P2, PT, R11, RZ, PT ;  /* 0x000000ff0b00720c */ /* 0x000fc60003f46270 */
[----:B------:R-:W-:-:S04]  /*13960*/  IMAD.HI.U32 R8, R9, R4, RZ ;  /* 0x0000000409087227 */ /* 0x000fc800078e00ff */
[----:B------:R-:W-:-:S04]  /*13970*/  IMAD.HI.U32 R9, R9, R6, RZ ;  /* 0x0000000609097227 */ /* 0x000fc800078e00ff */
[-C--:B------:R-:W-:Y:S02]  /*13980*/  IMAD R6, R9, R5.reuse, R6 ;  /* 0x0000000509067224 */ /* 0x080fe400078e0206 */
[----:B------:R-:W-:Y:S01]  /*13990*/  IMAD R4, R8, R5, R4 ;  /* 0x0000000508047224 */ /* 0x000fe200078e0204 */
[----:B------:R-:W-:Y:S02]  /*139a0*/  LOP3.LUT R5, RZ, R10, RZ, 0x33, !PT ;  /* 0x0000000aff057212 */ /* 0x000fe400078e33ff */
[C---:B------:R-:W-:Y:S02]  /*139b0*/  ISETP.GT.U32.AND P4, PT, R7.reuse, R6, PT ;  /* 0x000000060700720c */ /* 0x040fe40003f84070 */
[----:B------:R-:W-:-:S11]  /*139c0*/  ISETP.GT.U32.AND P1, PT, R7, R4, PT ;  /* 0x000000040700720c */ /* 0x000fd60003f24070 */
[----:B------:R-:W-:Y:S02]  /*139d0*/  @!P4 IMAD.IADD R6, R6, 0x1, -R7 ;  /* 0x000000010606c824 */ /* 0x000fe400078e0a07 */
[-C--:B------:R-:W-:Y:S01]  /*139e0*/  @!P1 IADD3 R4, R4, -R7.reuse, RZ ;  /* 0x8000000704049210 */ /* 0x080fe20007ffe0ff */
[----:B------:R-:W-:Y:S01]  /*139f0*/  @!P4 VIADD R9, R9, 0x1 ;  /* 0x000000010909c836 */ /* 0x000fe20000000000 */
[----:B------:R-:W-:Y:S02]  /*13a00*/  @!P1 IADD3 R8, R8, 0x1, RZ ;  /* 0x0000000108089810 */ /* 0x000fe40007ffe0ff */
        /* <DEDUP_REMOVED lines=9> */
[--C-:B------:R-:W-:Y:S01]  /*13aa0*/  IMAD.WIDE R16, R6, 0x4, R208.reuse ;  /* 0x0000000406107825 */ /* 0x100fe200078e02d0 */
[----:B------:R-:W3:Y:S03]  /*13ab0*/  LD.E.64 R8, desc[UR4][R118.64+0x40] ;  /* 0x0000400476087980 */ /* 0x000ee6000c101b00 */
[C---:B------:R-:W-:Y:S01]  /*13ac0*/  IMAD.WIDE R14, R5.reuse, 0x4, R208 ;  /* 0x00000004050e7825 */ /* 0x040fe200078e02d0 */
[----:B------:R-:W4:Y:S04]  /*13ad0*/  LD.E R3, desc[UR4][R16.64] ;  /* 0x0000000410037980 */ /* 0x000f28000c101900 */
[----:B------:R-:W4:Y:S01]  /*13ae0*/  LD.E R4, desc[UR4][R14.64] ;  /* 0x000000040e047980 */ /* 0x000f22000c101900 */
[----:B------:R-:W-:-:S05]  /*13af0*/  IADD3 R5, R5, -R6, RZ ;  /* 0x8000000605057210 */ /* 0x000fca0007ffe0ff */
[----:B------:R-:W-:-:S05]  /*13b00*/  IMAD R10, R10, R5, -0x80 ;  /* 0xffffff800a0a7424 */ /* 0x000fca00078e0205 */
[----:B------:R-:W-:Y:S01]  /*13b10*/  SHF.R.S32.HI R6, RZ, 0x1f, R10 ;  /* 0x0000001fff067819 */ /* 0x000fe2000001140a */
[-C--:B---3--:R-:W-:Y:S02]  /*13b20*/  IMAD R5, R9, R10.reuse, RZ ;  /* 0x0000000a09057224 */ /* 0x088fe400078e02ff */
[----:B------:R-:W-:-:S04]  /*13b30*/  IMAD.WIDE.U32 R10, R8, R10, RZ ;  /* 0x0000000a080a7225 */ /* 0x000fc800078e00ff */
[----:B------:R-:W-:Y:S02]  /*13b40*/  IMAD R6, R8, R6, R5 ;  /* 0x0000000608067224 */ /* 0x000fe400078e0205 */
[----:B----4-:R-:W-:-:S03]  /*13b50*/  IMAD.IADD R3, R3, 0x1, -R4 ;  /* 0x0000000103037824 */ /* 0x010fc600078e0a04 */
[----:B------:R-:W-:Y:S01]  /*13b60*/  IADD3 R11, R11, R6, RZ ;  /* 0x000000060b0b7210 */ /* 0x000fe20007ffe0ff */
[----:B--2---:R-:W-:Y:S01]  /*13b70*/  IMAD R5, R13, R3, RZ ;  /* 0x000000030d057224 */ /* 0x004fe200078e02ff */
[----:B------:R-:W-:Y:S01]  /*13b80*/  SHF.R.S32.HI R4, RZ, 0x1f, R3 ;  /* 0x0000001fff047819 */ /* 0x000fe20000011403 */
[----:B------:R-:W-:-:S04]  /*13b90*/  IMAD.WIDE.U32 R10, R3, R12, R10 ;  /* 0x0000000c030a7225 */ /* 0x000fc800078e000a */
[----:B------:R-:W-:Y:S01]  /*13ba0*/  IMAD R4, R12, R4, R5 ;  /* 0x000000040c047224 */ /* 0x000fe200078e0205 */
[----:B------:R-:W-:-:S03]  /*13bb0*/  MOV R3, R10 ;  /* 0x0000000a00037202 */ /* 0x000fc60000000f00 */
[----:B------:R-:W-:Y:S01]  /*13bc0*/  IMAD.IADD R4, R11, 0x1, R4 ;  /* 0x000000010b047824 */ /* 0x000fe200078e0204 */
[----:B------:R-:W-:Y:S05]  /*13bd0*/  BRA `(.L_x_1003) ;  /* 0x00000000000c7947 */ /* 0x000fea0003800000 */
.L_x_1002:
[----:B------:R-:W2:Y:S02]  /*13be0*/  LD.E R3, desc[UR4][R118.64+0x40] ;  /* 0x0000400476037980 */ /* 0x000ea4000c101900 */
[----:B--2---:R-:W-:-:S04]  /*13bf0*/  LEA R3, -R3, RZ, 0x7 ;  /* 0x000000ff03037211 */ /* 0x004fc800078e39ff */
[----:B------:R-:W-:Y:S02]  /*13c00*/  SHF.R.S32.HI R4, RZ, 0x1f, R3 ;  /* 0x0000001fff047819 */ /* 0x000fe40000011403 */
.L_x_1003:
[----:B------:R-:W-:Y:S05]  /*13c10*/  BSYNC B0 ;  /* 0x0000000000007941 */ /* 0x000fea0003800000 */
.L_x_1001:
[C---:B------:R-:W-:Y:S01]  /*13c20*/  LOP3.LUT P6, RZ, R210.reuse, 0x1, RZ, 0xc0, !PT ;  /* 0x00000001d2ff7812 */ /* 0x040fe200078cc0ff */
[----:B------:R-:W-:Y:S01]  /*13c30*/  BSSY B1, `(.L_x_1004) ;  /* 0x0000247000017945 */ /* 0x000fe20003800000 */
[C---:B------:R-:W-:Y:S02]  /*13c40*/  LOP3.LUT P4, RZ, R210.reuse, 0x2, RZ, 0xc0, !PT ;  /* 0x00000002d2ff7812 */ /* 0x040fe4000788c0ff */
[----:B------:R-:W-:Y:S02]  /*13c50*/  LOP3.LUT P2, RZ, R210, 0x4, RZ, 0xc0, !PT ;  /* 0x00000004d2ff7812 */ /* 0x000fe4000784c0ff */
[C---:B------:R-:W-:Y:S02]  /*13c60*/  IADD3 R5, P0, R3.reuse, R194, RZ ;  /* 0x000000c203057210 */ /* 0x040fe40007f1e0ff */
[----:B------:R-:W-:-:S03]  /*13c70*/  LEA R178, P1, R3, R148, 0x1 ;  /* 0x0000009403b27211 */ /* 0x000fc600078208ff */
[--C-:B------:R-:W-:Y:S01]  /*13c80*/  IMAD.X R6, R4, 0x1, R195.reuse, P0 ;  /* 0x0000000104067824 */ /* 0x100fe200000e06c3 */
[-C--:B------:R-:W-:Y:S02]  /*13c90*/  LEA.HI.X R179, R3, R149.reuse, R4, 0x1, P1 ;  /* 0x0000009503b37211 */ /* 0x080fe400008f0c04 */
[C---:B------:R-:W-:Y:S02]  /*13ca0*/  IADD3 R3, P5, R5.reuse, R194, RZ ;  /* 0x000000c205037210 */ /* 0x040fe40007fbe0ff */
[CC--:B------:R-:W-:Y:S01]  /*13cb0*/  @P6 LEA R14, P0, R5.reuse, R148.reuse, 0x1 ;  /* 0x00000094050e6211 */ /* 0x0c0fe200078008ff */
[----:B------:R-:W-:Y:S01]  /*13cc0*/  @!PT LDS RZ, [RZ] ;  /* 0x00000000fffff984 */ /* 0x000fe20000000800 */
[----:B------:R-:W-:Y:S01]  /*13cd0*/  @!PT LDS RZ, [RZ] ;  /* 0x00000000fffff984 */ /* 0x000fe20000000800 */
[----:B------:R-:W-:Y:S01]  /*13ce0*/  @!PT LDS RZ, [RZ] ;  /* 0x00000000fffff984 */ /* 0x000fe20000000800 */
[----:B------:R-:W-:Y:S01]  /*13cf0*/  @P6 LDGSTS.E.BYPASS.LTC128B.128 [R205+0x9000], desc[UR4][R178.64] ;  /* 0x09000000b2cd6fae */ /* 0x000fe2000b901d44 */
[CC--:B------:R-:W-:Y:S01]  /*13d00*/  @P4 LEA R10, P1, R5.reuse, R148.reuse, 0x1 ;  /* 0x00000094050a4211 */ /* 0x0c0fe200078208ff */
[----:B------:R-:W-:Y:S01]  /*13d10*/  IMAD.X R4, R6, 0x1, R195, P5 ;  /* 0x0000000106047824 */ /* 0x000fe200028e06c3 */
[C---:B------:R-:W-:Y:S01]  /*13d20*/  @P6 LEA.HI.X R15, R5.reuse, R149, R6, 0x1, P0 ;  /* 0x00000095050f6211 */ /* 0x040fe200000f0c06 */
[----:B------:R-:W-:Y:S01]  /*13d30*/  @!P6 STS [R205+0x9000], RZ ;  /* 0x009000ffcd00e388 */ /* 0x000fe20000000800 */
[----:B------:R-:W-:-:S02]  /*13d40*/  @P2 LEA R8, P0, R5, R148, 0x1 ;  /* 0x0000009405082211 */ /* 0x000fc400078008ff */
[-C--:B------:R-:W-:Y:S01]  /*13d50*/  @P6 LEA R12, P5, R3, R148.reuse, 0x1 ;  /* 0x00000094030c6211 */ /* 0x080fe200078a08ff */
[----:B------:R-:W-:Y:S01]  /*13d60*/  @!P6 STS [R205+0x9004], RZ ;  /* 0x009004ffcd00e388 */ /* 0x000fe20000000800 */
[CCC-:B------:R-:W-:Y:S02]  /*13d70*/  @P4 LEA.HI.X R11, R5.reuse, R149.reuse, R6.reuse, 0x1, P1 ;  /* 0x00000095050b4211 */ /* 0x1c0fe400008f0c06 */
[-C--:B------:R-:W-:Y:S01]  /*13d80*/  @P2 LEA.HI.X R9, R5, R149.reuse, R6, 0x1, P0 ;  /* 0x0000009505092211 */ /* 0x080fe200000f0c06 */
[----:B------:R-:W-:Y:S01]  /*13d90*/  @!P6 STS.64 [R205+0x9008], RZ ;  /* 0x009008ffcd00e388 */ /* 0x000fe20000000a00 */
[C---:B------:R-:W-:Y:S02]  /*13da0*/  @P6 LEA.HI.X R13, R3.reuse, R149, R4, 0x1, P5 ;  /* 0x00000095030d6211 */ /* 0x040fe400028f0c04 */
[CC--:B------:R-:W-:Y:S02]  /*13db0*/  @P4 LEA R20, P1, R3.reuse, R148.reuse, 0x1 ;  /* 0x0000009403144211 */ /* 0x0c0fe400078208ff */
[----:B------:R-:W-:-:S02]  /*13dc0*/  @P2 LEA R6, P0, R3, R148, 0x1 ;  /* 0x0000009403062211 */ /* 0x000fc400078008ff */
[C---:B------:R-:W-:Y:S02]  /*13dd0*/  IADD3 R5, P5, R3.reuse, R194, RZ ;  /* 0x000000c203057210 */ /* 0x040fe40007fbe0ff */
[CCC-:B------:R-:W-:Y:S02]  /*13de0*/  @P4 LEA.HI.X R21, R3.reuse, R149.reuse, R4.reuse, 0x1, P1 ;  /* 0x0000009503154211 */ /* 0x1c0fe400008f0c04 */
[----:B------:R-:W-:Y:S01]  /*13df0*/  @P2 LEA.HI.X R7, R3, R149, R4, 0x1, P0 ;  /* 0x0000009503072211 */ /* 0x000fe200000f0c04 */
[----:B------:R-:W-:Y:S01]  /*13e00*/  IMAD.X R4, R4, 0x1, R195, P5 ;  /* 0x0000000104047824 */ /* 0x000fe200028e06c3 */
[CC--:B------:R-:W-:Y:S01]  /*13e10*/  @P6 LEA R24, P5, R5.reuse, R148.reuse, 0x1 ;  /* 0x0000009405186211 */ /* 0x0c0fe200078a08ff */
[----:B------:R-:W1:Y:S01]  /*13e20*/  S2R R3, SR_TID.X ;  /* 0x0000000000037919 */ /* 0x000e620000002100 */
[CC--:B------:R-:W-:Y:S02]  /*13e30*/  @P4 LEA R22, P1, R5.reuse, R148.reuse, 0x1 ;  /* 0x0000009405164211 */ /* 0x0c0fe400078208ff */
[----:B------:R-:W-:-:S02]  /*13e40*/  @P2 LEA R28, P0, R5, R148, 0x1 ;  /* 0x00000094051c2211 */ /* 0x000fc400078008ff */
[CCC-:B------:R-:W-:Y:S02]  /*13e50*/  @P6 LEA.HI.X R25, R5.reuse, R149.reuse, R4.reuse, 0x1, P5 ;  /* 0x0000009505196211 */ /* 0x1c0fe400028f0c04 */
[CCC-:B------:R-:W-:Y:S02]  /*13e60*/  @P4 LEA.HI.X R23, R5.reuse, R149.reuse, R4.reuse, 0x1, P1 ;  /* 0x0000009505174211 */ /* 0x1c0fe400008f0c04 */
[----:B------:R-:W-:Y:S01]  /*13e70*/  @P2 LEA.HI.X R29, R5, R149, R4, 0x1, P0 ;  /* 0x00000095051d2211 */ /* 0x000fe200000f0c04 */
[----:B------:R-:W-:Y:S01]  /*13e80*/  @P4 IMAD.MOV.U32 R4, RZ, RZ, R178 ;  /* 0x000000ffff044224 */ /* 0x000fe200078e00b2 */
[----:B------:R-:W-:Y:S01]  /*13e90*/  ISETP.GE.AND P0, PT, R51, 0x3, PT ;  /* 0x000000033300780c */ /* 0x000fe20003f06270 */
[----:B------:R-:W-:-:S05]  /*13ea0*/  @P4 IMAD.MOV.U32 R5, RZ, RZ, R179 ;  /* 0x000000ffff054224 */ /* 0x000fca00078e00b3 */
[----:B------:R-:W-:Y:S01]  /*13eb0*/  @!PT LDS RZ, [RZ] ;  /* 0x00000000fffff984 */ /* 0x000fe20000000800 */
[----:B------:R-:W-:Y:S01]  /*13ec0*/  @!PT LDS RZ, [RZ] ;  /* 0x00000000fffff984 */ /* 0x000fe20000000800 */
[----:B------:R-:W-:Y:S01]  /*13ed0*/  @!PT LDS RZ, [RZ] ;  /* 0x00000000fffff984 */ /* 0x000fe20000000800 */
[----:B------:R2:W-:Y:S04]  /*13ee0*/  @P4 LDGSTS.E.BYPASS.LTC128B.128 [R205+0xb000], desc[UR4][R4.64+0x40] ;  /* 0x0b00004004cd4fae */ /* 0x0005e8000b901d44 */
[----:B------:R-:W-:Y:S01]  /*13ef0*/  @!P4 STS.128 [R205+0xb000], RZ ;  /* 0x00b000ffcd00c388 */ /* 0x000fe20000000c00 */
[----:B-1----:R-:W-:-:S05]  /*13f00*/  IMAD.SHL.U32 R3, R3, 0x2, RZ ;  /* 0x0000000203037824 */ /* 0x002fca00078e00ff */
[----:B------:R-:W-:Y:S01]  /*13f10*/  LOP3.LUT R3, R3, 0x6, RZ, 0xc0, !PT ;  /* 0x0000000603037812 */ /* 0x000fe200078ec0ff */
[----:B--2---:R-:W-:Y:S02]  /*13f20*/  @P2 IMAD.MOV.U32 R4, RZ, RZ, R178 ;  /* 0x000000ffff042224 */ /* 0x004fe400078e00b2 */
[----:B------:R-:W-:-:S05]  /*13f30*/  @P2 IMAD.MOV.U32 R5, RZ, RZ, R179 ;  /* 0x000000ffff052224 */ /* 0x000fca00078e00b3 */
[----:B------:R-:W-:Y:S01]  /*13f40*/  @!PT LDS RZ, [RZ] ;  /* 0x00000000fffff984 */ /* 0x000fe20000000800 */
[----:B------:R-:W-:Y:S01]  /*13f50*/  @!PT LDS RZ, [RZ] ;  /* 0x00000000fffff984 */ /* 0x000fe20000000800 */
[----:B------:R-:W-:Y:S01]  /*13f60*/  @!PT LDS RZ, [RZ] ;  /* 0x00000000fffff984 */ /* 0x000fe20000000800 */
[----:B------:R-:W-:Y:S04]  /*13f70*/  @P2 LDGSTS.E.BYPASS.LTC128B.128 [R205+0xd000], desc[UR4][R4.64+0x80] ;  /* 0x0d00008004cd2fae */ /* 0x000fe8000b901d44 */
[----:B------:R-:W-:Y:S04]  /*13f80*/  @!P2 STS.128 [R205+0xd000], RZ ;  /* 0x00d000ffcd00a388 */ /* 0x000fe80000000c00 */
        /* <DEDUP_REMOVED lines=33> */
[----:B------:R1:W-:Y:S04]  /*141a0*/  @P6 LDGSTS.E.BYPASS.LTC128B.128 [R205+0xa800], desc[UR4][R24.64] ;  /* 0x0a80000018cd6fae */ /* 0x0003e8000b901d44 */
        /* <DEDUP_REMOVED lines=11> */
[----:B------:R-:W-:Y:S04]  /*14260*/  LDSM.16.M88.4 R16, [R193] ;  /* 0x00000000c110783b */ /* 0x000fe80000000200 */
[----:B------:R-:W3:Y:S04]  /*14270*/  LDSM.16.M88.4 R52, [R192+0x3c00] ;  /* 0x003c0000c034783b */ /* 0x000ee80000000200 */
[----:B------:R-:W4:Y:S04]  /*14280*/  LDSM.16.M88.4 R40, [R192+0x4000] ;  /* 0x00400000c028783b */ /* 0x000f280000000200 */
[----:B------:R-:W5:Y:S04]  /*14290*/  LDSM.16.M88.4 R128, [R192+0x3000] ;  /* 0x00300000c080783b */ /* 0x000f680000000200 */
[----:B------:R-:W2:Y:S04]  /*142a0*/  LDSM.16.M88.4 R120, [R192+0x3400] ;  /* 0x00340000c078783b */ /* 0x000ea80000000200 */
[----:B------:R-:W2:Y:S04]  /*142b0*/  LDSM.16.M88.4 R60, [R192+0x3800] ;  /* 0x00380000c03c783b */ /* 0x000ea80000000200 */
[----:B------:R-:W2:Y:S04]  /*142c0*/  LDSM.16.M88.4 R32, [R192+0x4400] ;  /* 0x00440000c020783b */ /* 0x000ea80000000200 */
[----:B-1----:R-:W1:Y:S04]  /*142d0*/  LDSM.16.M88.4 R24, [R192+0x4800] ;  /* 0x00480000c018783b */ /* 0x002e680000000200 */
[----:B------:R-:W1:Y:S04]  /*142e0*/  LDSM.16.M88.4 R148, [R192+0x4c00] ;  /* 0x004c0000c094783b */ /* 0x000e680000000200 */
[----:B------:R-:W-:Y:S04]  /*142f0*/  LDSM.16.M88.4 R4, [R191] ;  /* 0x00000000bf04783b */ /* 0x000fe80000000200 */
[----:B------:R-:W1:Y:S04]  /*14300*/  LDSM.16.M88.4 R12, [R189+0x3c00] ;  /* 0x003c0000bd0c783b */ /* 0x000e680000000200 */
[----:B------:R-:W1:Y:S01]  /*14310*/  LDSM.16.M88.4 R8, [R189+0x4000] ;  /* 0x00400000bd08783b */ /* 0x000e620000000200 */
[C---:B---3--:R-:W-:Y:S03]  /*14320*/  HMMA.16816.F32.BF16 R56, R16.reuse, R52, RZ ;  /* 0x000000341038723c */ /* 0x048fe600000418ff */
[----:B------:R-:W3:Y:S03]  /*14330*/  LDSM.16.M88.4 R144, [R189+0x3000] ;  /* 0x00300000bd90783b */ /* 0x000ee60000000200 */
[C---:B----4-:R-:W-:Y:S01]  /*14340*/  HMMA.16816.F32.BF16 R44, R16.reuse, R40, RZ ;  /* 0x00000028102c723c */ /* 0x050fe200000418ff */
[----:B------:R-:W4:Y:S04]  /*14350*/  LDSM.16.M88.4 R140, [R189+0x3400] ;  /* 0x00340000bd8c783b */ /* 0x000f280000000200 */
[----:B------:R-:W4:Y:S01]  /*14360*/  LDSM.16.M88.4 R136, [R189+0x3800] ;  /* 0x00380000bd88783b */ /* 0x000f220000000200 */
[C---:B------:R-:W-:Y:S03]  /*14370*/  HMMA.16816.F32.BF16 R52, R16.reuse, R54, RZ ;  /* 0x000000361034723c */ /* 0x040fe600000418ff */
[----:B------:R-:W4:Y:S03]  /*14380*/  LDSM.16.M88.4 R156, [R189+0x4400] ;  /* 0x00440000bd9c783b */ /* 0x000f260000000200 */
[C---:B------:R-:W-:Y:S01]  /*14390*/  HMMA.16816.F32.BF16 R40, R16.reuse, R42, RZ ;  /* 0x0000002a1028723c */ /* 0x040fe200000418ff */
[----:B------:R-:W4:Y:S04]  /*143a0*/  LDSM.16.M88.4 R152, [R189+0x4800] ;  /* 0x00480000bd98783b */ /* 0x000f280000000200 */
[----:B------:R-:W-:Y:S01]  /*143b0*/  LDSM.16.M88.4 R160, [R193+0x1000] ;  /* 0x00100000c1a0783b */ /* 0x000fe20000000200 */
[C---:B-----5:R-:W-:Y:S03]  /*143c0*/  HMMA.16816.F32.BF16 R132, R16.reuse, R128, RZ ;  /* 0x000000801084723c */ /* 0x060fe600000418ff */
[----:B------:R-:W-:Y:S03]  /*143d0*/  LDSM.16.M88.4 R168, [R192+0x6800] ;  /* 0x00680000c0a8783b */ /* 0x000fe60000000200 */
[C---:B--2---:R-:W-:Y:S01]  /*143e0*/  HMMA.16816.F32.BF16 R124, R16.reuse, R120, RZ ;  /* 0x00000078107c723c */ /* 0x044fe200000418ff */
[----:B------:R-:W-:Y:S04]  /*143f0*/  LDSM.16.M88.4 R164, [R192+0x6c00] ;  /* 0x006c0000c0a4783b */ /* 0x000fe80000000200 */
[----:B------:R-:W-:Y:S01]  /*14400*/  LDSM.16.M88.4 R172, [R192+0x6400] ;  /* 0x00640000c0ac783b */ /* 0x000fe20000000200 */
[C---:B------:R-:W-:Y:S03]  /*14410*/  HMMA.16816.F32.BF16 R64, R16.reuse, R60, RZ ;  /* 0x0000003c1040723c */ /* 0x040fe600000418ff */
[----:B------:R-:W-:Y:S03]  /*14420*/  LDSM.16.M88.4 R48, [R189+0x8800] ;  /* 0x00880000bd30783b */ /* 0x000fe60000000200 */
[C---:B------:R-:W-:Y:S01]  /*14430*/  HMMA.16816.F32.BF16 R128, R16.reuse, R130, RZ ;  /* 0x000000821080723c */ /* 0x040fe200000418ff */
[----:B------:R-:W0:Y:S05]  /*14440*/  LDGDEPBAR ;  /* 0x00000000000079af */ /* 0x000e2a0000000000 */
[C---:B------:R-:W-:Y:S06]  /*14450*/  HMMA.16816.F32.BF16 R120, R16.reuse, R122, RZ ;  /* 0x0000007a1078723c */ /* 0x040fec00000418ff */
[C---:B------:R-:W-:Y:S06]  /*14460*/  HMMA.16816.F32.BF16 R60, R16.reuse, R62, RZ ;  /* 0x0000003e103c723c */ /* 0x040fec00000418ff */
[C---:B------:R-:W-:Y:S06]  /*14470*/  HMMA.16816.F32.BF16 R36, R16.reuse, R32, RZ ;  /* 0x000000201024723c */ /* 0x040fec00000418ff */
[C---:B-1----:R-:W-:Y:S06]  /*14480*/  HMMA.16816.F32.BF16 R28, R16.reuse, R24, RZ ;  /* 0x00000018101c723c */ /* 0x042fec00000418ff */
        /* <DEDUP_REMOVED lines=9> */
[C---:B------:R-:W-:Y:S01]  /*14520*/  HMMA.16816.F32.BF16 R40, R4.reuse, R10, R40 ;  /* 0x0000000a0428723c */ /* 0x040fe20000041828 */
[----:B------:R-:W5:Y:S05]  /*14530*/  LDSM.16.M88.4 R8, [R192+0x6000] ;  /* 0x00600000c008783b */ /* 0x000f6a0000000200 */
[C---:B---3--:R-:W-:Y:S06]  /*14540*/  HMMA.16816.F32.BF16 R132, R4.reuse, R144, R132 ;  /* 0x000000900484723c */ /* 0x048fec0000041884 */
[C---:B------:R-:W-:Y:S01]  /*14550*/  HMMA.16816.F32.BF16 R128, R4.reuse, R146, R128 ;  /* 0x000000920480723c */ /* 0x040fe20000041880 */
[----:B------:R-:W3:Y:S05]  /*14560*/  LDSM.16.M88.4 R144, [R192+0x5000] ;  /* 0x00500000c090783b */ /* 0x000eea0000000200 */
[C---:B----4-:R-:W-:Y:S06]  /*14570*/  HMMA.16816.F32.BF16 R124, R4.reuse, R140, R124 ;  /* 0x0000008c047c723c */ /* 0x050fec000004187c */
[C---:B------:R-:W-:Y:S01]  /*14580*/  HMMA.16816.F32.BF16 R120, R4.reuse, R142, R120 ;  /* 0x0000008e0478723c */ /* 0x040fe20000041878 */
[----:B------:R-:W4:Y:S05]  /*14590*/  LDSM.16.M88.4 R140, [R192+0x5400] ;  /* 0x00540000c08c783b */ /* 0x000f2a0000000200 */
[C---:B------:R-:W-:Y:S06]  /*145a0*/  HMMA.16816.F32.BF16 R64, R4.reuse, R136, R64 ;  /* 0x000000880440723c */ /* 0x040fec0000041840 */
[C---:B------:R-:W-:Y:S01]  /*145b0*/  HMMA.16816.F32.BF16 R60, R4.reuse, R138, R60 ;  /* 0x0000008a043c723c */ /* 0x040fe2000004183c */
[----:B------:R-:W4:Y:S05]  /*145c0*/  LDSM.16.M88.4 R136, [R192+0x5800] ;  /* 0x00580000c088783b */ /* 0x000f2a0000000200 */
[C---:B------:R-:W-:Y:S06]  /*145d0*/  HMMA.16816.F32.BF16 R36, R4.reuse, R156, R36 ;  /* 0x0000009c0424723c */ /* 0x040fec0000041824 */
[C---:B------:R-:W-:Y:S01]  /*145e0*/  HMMA.16816.F32.BF16 R32, R4.reuse, R158, R32 ;  /* 0x0000009e0420723c */ /* 0x040fe20000041820 */
[----:B------:R-:W-:Y:S05]  /*145f0*/  LDSM.16.M88.4 R156, [R189+0x5000] ;  /* 0x00500000bd9c783b */ /* 0x000fea0000000200 */
[C---:B------:R-:W-:Y:S06]  /*14600*/  HMMA.16816.F32.BF16 R28, R4.reuse, R152, R28 ;  /* 0x00000098041c723c */ /* 0x040fec000004181c */
[C---:B------:R-:W-:Y:S01]  /*14610*/  HMMA.16816.F32.BF16 R24, R4.reuse, R154, R24 ;  /* 0x0000009a0418723c */ /* 0x040fe20000041818 */
[----:B------:R-:W-:Y:S05]  /*14620*/  LDSM.16.M88.4 R152, [R189+0x5400] ;  /* 0x00540000bd98783b */ /* 0x000fea0000000200 */
[C---:B-1----:R-:W-:Y:S06]  /*14630*/  HMMA.16816.F32.BF16 R20, R4.reuse, R148, R20 ;  /* 0x000000940414723c */ /* 0x042fec0000041814 */
[----:B------:R-:W-:Y:S01]  /*14640*/  HMMA.16816.F32.BF16 R16, R4, R150, R16 ;  /* 0x000000960410723c */ /* 0x000fe20000041810 */
[----:B------:R-:W1:Y:S04]  /*14650*/  LDSM.16.M88.4 R4, [R191+0x1000] ;  /* 0x00100000bf04783b */ /* 0x000e680000000200 */
[----:B------:R-:W-:Y:S01]  /*14660*/  LDSM.16.M88.4 R148, [R189+0x5800] ;  /* 0x00580000bd94783b */ /* 0x000fe20000000200 */
[C---:B--2---:R-:W-:Y:S06]  /*14670*/  HMMA.16816.F32.BF16 R56, R160.reuse, R12, R56 ;  /* 0x0000000ca038723c */ /* 0x044fec0000041838 */
[C---:B------:R-:W-:Y:S01]  /*14680*/  HMMA.16816.F32.BF16 R52, R160.reuse, R14, R52 ;  /* 0x0000000ea034723c */ /* 0x040fe20000041834 */
[----:B------:R-:W2:Y:S05]  /*14690*/  LDSM.16.M88.4 R12, [R189+0x6800] ;  /* 0x00680000bd0c783b */ /* 0x000eaa0000000200 */
[C---:B-----5:R-:W-:Y:S06]  /*146a0*/  HMMA.16816.F32.BF16 R44, R160.reuse, R8, R44 ;  /* 0x00000008a02c723c */ /* 0x060fec000004182c */
        /* <DEDUP_REMOVED lines=16> */
[----:B------:R-:W4:Y:S05]  /*147b0*/  LDSM.16.M88.4 R164, [R192+0x7000] ;  /* 0x00700000c0a4783b */ /* 0x000f2a0000000200 */
[C---:B------:R-:W-:Y:S06]  /*147c0*/  HMMA.16816.F32.BF16 R36, R160.reuse, R172, R36 ;  /* 0x000000aca024723c */ /* 0x040fec0000041824 */
[----:B------:R-:W-:Y:S01]  /*147d0*/  HMMA.16816.F32.BF16 R32, R160, R174, R32 ;  /* 0x000000aea020723c */ /* 0x000fe20000041820 */
[----:B------:R-:W4:Y:S05]  /*147e0*/  LDSM.16.M88.4 R160, [R192+0x7400] ;  /* 0x00740000c0a0783b */ /* 0x000f2a0000000200 */
[C---:B-1----:R-:W-:Y:S06]  /*147f0*/  HMMA.16816.F32.BF16 R128, R4.reuse, R158, R128 ;  /* 0x0000009e0480723c */ /* 0x042fec0000041880 */
[C---:B------:R-:W-:Y:S06]  /*14800*/  HMMA.16816.F32.BF16 R124, R4.reuse, R152, R124 ;  /* 0x00000098047c723c */ /* 0x040fec000004187c */
[C---:B------:R-:W-:Y:S01]  /*14810*/  HMMA.16816.F32.BF16 R132, R4.reuse, R156, R132 ;  /* 0x0000009c0484723c */ /* 0x040fe20000041884 */
[----:B------:R-:W1:Y:S05]  /*14820*/  LDSM.16.M88.4 R156, [R192+0x7800] ;  /* 0x00780000c09c783b */ /* 0x000e6a0000000200 */
[C---:B--2---:R-:W-:Y:S06]  /*14830*/  HMMA.16816.F32.BF16 R28, R4.reuse, R12, R28 ;  /* 0x0000000c041c723c */ /* 0x044fec000004181c */
[C---:B------:R-:W-:Y:S01]  /*14840*/  HMMA.16816.F32.BF16 R24, R4.reuse, R14, R24 ;  /* 0x0000000e0418723c */ /* 0x040fe20000041818 */
[----:B------:R-:W-:Y:S05]  /*14850*/  LDSM.16.M88.4 R12, [R191+0x2000] ;  /* 0x00200000bf0c783b */ /* 0x000fea0000000200 */
[C---:B-----5:R-:W-:Y:S06]  /*14860*/  HMMA.16816.F32.BF16 R20, R4.reuse, R8, R20 ;  /* 0x000000080414723c */ /* 0x060fec0000041814 */
[C---:B------:R-:W-:Y:S01]  /*14870*/  HMMA.16816.F32.BF16 R16, R4.reuse, R10, R16 ;  /* 0x0000000a0410723c */ /* 0x040fe20000041810 */
[----:B------:R-:W2:Y:S05]  /*14880*/  LDSM.16.M88.4 R8, [R189+0x7000] ;  /* 0x00700000bd08783b */ /* 0x000eaa0000000200 */
        /* <DEDUP_REMOVED lines=8> */
[C---:B----4-:R-:W-:Y:S06]  /*14910*/  HMMA.16816.F32.BF16 R44, R4.reuse, R140, R44 ;  /* 0x0000008c042c723c */ /* 0x050fec000004182c */
[C---:B------:R-:W-:Y:S01]  /*14920*/  HMMA.16816.F32.BF16 R40, R4.reuse, R142, R40 ;  /* 0x0000008e0428723c */ /* 0x040fe20000041828 */
[----:B------:R-:W-:Y:S05]  /*14930*/  LDSM.16.M88.4 R140, [R192+0x8800] ;  /* 0x00880000c08c783b */ /* 0x000fea0000000200 */
[C---:B------:R-:W-:Y:S06]  /*14940*/  HMMA.16816.F32.BF16 R36, R4.reuse, R136, R36 ;  /* 0x000000880424723c */ /* 0x040fec0000041824 */
[----:B------:R-:W-:Y:S01]  /*14950*/  HMMA.16816.F32.BF16 R32, R4, R138, R32 ;  /* 0x0000008a0420723c */ /* 0x000fe20000041820 */
[----:B------:R-:W3:Y:S04]  /*14960*/  LDSM.16.M88.4 R4, [R189+0x7400] ;  /* 0x00740000bd04783b */ /* 0x000ee80000000200 */
[----:B------:R-:W4:Y:S01]  /*14970*/  LDSM.16.M88.4 R136, [R192+0x8c00] ;  /* 0x008c0000c088783b */ /* 0x000f220000000200 */
[C---:B------:R-:W-:Y:S06]  /*14980*/  HMMA.16816.F32.BF16 R128, R168.reuse, R166, R128 ;  /* 0x000000a6a880723c */ /* 0x040fec0000041880 */
[C---:B------:R-:W-:Y:S06]  /*14990*/  HMMA.16816.F32.BF16 R124, R168.reuse, R160, R124 ;  /* 0x000000a0a87c723c */ /* 0x040fec000004187c */
[C---:B------:R-:W-:Y:S01]  /*149a0*/  HMMA.16816.F32.BF16 R120, R168.reuse, R162, R120 ;  /* 0x000000a2a878723c */ /* 0x040fe20000041878 */
[----:B------:R-:W5:Y:S05]  /*149b0*/  LDSM.16.M88.4 R160, [R189+0x7800] ;  /* 0x00780000bda0783b */ /* 0x000f6a0000000200 */
[C---:B-1----:R-:W-:Y:S06]  /*149c0*/  HMMA.16816.F32.BF16 R64, R168.reuse, R156, R64 ;  /* 0x0000009ca840723c */ /* 0x042fec0000041840 */
[----:B------:R-:W-:Y:S01]  /*149d0*/  HMMA.16816.F32.BF16 R60, R168, R158, R60 ;  /* 0x0000009ea83c723c */ /* 0x000fe2000004183c */
[----:B------:R-:W1:Y:S05]  /*149e0*/  LDSM.16.M88.4 R156, [R189+0x7c00] ;  /* 0x007c0000bd9c783b */ /* 0x000e6a0000000200 */
[C---:B--2---:R-:W-:Y:S06]  /*149f0*/  HMMA.16816.F32.BF16 R128, R12.reuse, R10, R128 ;  /* 0x0000000a0c80723c */ /* 0x044fec0000041880 */
[----:B---3--:R-:W-:Y:S01]  /*14a00*/  HMMA.16816.F32.BF16 R124, R12, R4, R124 ;  /* 0x000000040c7c723c */ /* 0x008fe2000004187c */
[----:B------:R-:W-:-:S05]  /*14a10*/  IMAD.SHL.U32 R10, R207, 0x80, RZ ;  /* 0x00000080cf0a7824 */ /* 0x000fca00078e00ff */
[----:B----4-:R-:W-:Y:S01]  /*14a20*/  HMMA.16816.F32.BF16 R20, R168, R136, R20 ;  /* 0x00000088a814723c */ /* 0x010fe20000041814 */
[----:B------:R-:W-:-:S04]  /*14a30*/  LOP3.LUT R11, R10, 0x8, R3, 0xfe, !PT ;  /* 0x000000080a0b7812 */ /* 0x000fc800078efe03 */
[CC--:B------:R-:W-:Y:S01]  /*14a40*/  ISETP.GE.AND P1, PT, R11.reuse, R176.reuse, PT ;  /* 0x000000b00b00720c */ /* 0x0c0fe20003f26270 */
[----:B------:R-:W-:Y:S01]  /*14a50*/  HMMA.16816.F32.BF16 R16, R168, R138, R16 ;  /* 0x0000008aa810723c */ /* 0x000fe20000041810 */
[----:B------:R-:W2:Y:S01]  /*14a60*/  LDSM.16.M88.4 R136, [R189+0x8000] ;  /* 0x00800000bd88783b */ /* 0x000ea20000000200 */
[----:B------:R-:W-:Y:S02]  /*14a70*/  ISETP.GE.AND P5, PT, R11, R177, PT ;  /* 0x000000b10b00720c */ /* 0x000fe40003fa6270 */
[----:B------:R-:W-:Y:S02]  /*14a80*/  LOP3.LUT R11, R10, 0x10, R3, 0xfe, !PT ;  /* 0x000000100a0b7812 */ /* 0x000fe400078efe03 */
[----:B------:R-:W-:Y:S01]  /*14a90*/  HMMA.16816.F32.BF16 R120, R12, R6, R120 ;  /* 0x000000060c78723c */ /* 0x000fe20000041878 */
[----:B------:R-:W3:Y:S01]  /*14aa0*/  LDSM.16.M88.4 R4, [R189+0x8400] ;  /* 0x00840000bd04783b */ /* 0x000ee20000000200 */
[----:B------:R-:W-:Y:S02]  /*14ab0*/  ISETP.GE.AND P6, PT, R11, R176, PT ;  /* 0x000000b00b00720c */ /* 0x000fe40003fc6270 */
[----:B------:R-:W-:-:S02]  /*14ac0*/  FSEL R218, R128, -INF , !P1 ;  /* 0xff80000080da7808 */ /* 0x000fc40004800000 */
[C---:B------:R-:W-:Y:S01]  /*14ad0*/  HMMA.16816.F32.BF16 R56, R168.reuse, R152, R56 ;  /* 0x00000098a838723c */ /* 0x040fe20000041838 */
[----:B------:R-:W-:Y:S02]  /*14ae0*/  ISETP.GE.AND P1, PT, R11, R177, PT ;  /* 0x000000b10b00720c */ /* 0x000fe40003f26270 */
[----:B------:R-:W-:Y:S02]  /*14af0*/  FSEL R11, R130, -INF , !P5 ;  /* 0xff800000820b7808 */ /* 0x000fe40006800000 */
[----:B------:R-:W-:Y:S01]  /*14b00*/  FSEL R216, R124, -INF , !P6 ;  /* 0xff8000007cd87808 */ /* 0x000fe20007000000 */
[C---:B------:R-:W-:Y:S01]  /*14b10*/  HMMA.16816.F32.BF16 R52, R168.reuse, R154, R52 ;  /* 0x0000009aa834723c */ /* 0x040fe20000041834 */
[--C-:B------:R-:W-:Y:S02]  /*14b20*/  LOP3.LUT R128, R10, 0x20, R3.reuse, 0xfe, !PT ;  /* 0x000000200a807812 */ /* 0x100fe400078efe03 */
[----:B------:R-:W-:Y:S02]  /*14b30*/  FSEL R215, R126, -INF , !P1 ;  /* 0xff8000007ed77808 */ /* 0x000fe40004800000 */
[----:B------:R-:W-:Y:S01]  /*14b40*/  ISETP.GE.AND P1, PT, R128, R176, PT ;  /* 0x000000b08000720c */ /* 0x000fe20003f26270 */
[----:B------:R-:W-:Y:S01]  /*14b50*/  HMMA.16816.F32.BF16 R28, R168, R140, R28 ;  /* 0x0000008ca81c723c */ /* 0x000fe2000004181c */
[----:B------:R-:W-:-:S05]  /*14b60*/  LOP3.LUT R124, R10, 0x28, R3, 0xfe, !PT ;  /* 0x000000280a7c7812 */ /* 0x000fca00078efe03 */
[----:B------:R-:W-:Y:S01]  /*14b70*/  HMMA.16816.F32.BF16 R44, R168, R148, R44 ;  /* 0x00000094a82c723c */ /* 0x000fe2000004182c */
[----:B------:R-:W-:-:S04]  /*14b80*/  LOP3.LUT R140, R10, 0x18, R3, 0xfe, !PT ;  /* 0x000000180a8c7812 */ /* 0x000fc800078efe03 */
[C---:B------:R-:W-:Y:S01]  /*14b90*/  ISETP.GE.AND P5, PT, R140.reuse, R176, PT ;  /* 0x000000b08c00720c */ /* 0x040fe20003fa6270 */
[C---:B------:R-:W-:Y:S01]  /*14ba0*/  HMMA.16816.F32.BF16 R40, R168.reuse, R150, R40 ;  /* 0x00000096a828723c */ /* 0x040fe20000041828 */
[-C--:B------:R-:W-:Y:S01]  /*14bb0*/  ISETP.GE.AND P6, PT, R140, R177.reuse, PT ;  /* 0x000000b18c00720c */ /* 0x080fe20003fc6270 */
[----:B------:R-:W-:Y:S01]  /*14bc0*/  IMAD.MOV.U32 R148, RZ, RZ, R178 ;  /* 0x000000ffff947224 */ /* 0x000fe200078e00b2 */
[----:B------:R-:W-:Y:S01]  /*14bd0*/  FSEL R182, R120, -INF , !P5 ;  /* 0xff80000078b67808 */ /* 0x000fe20006800000 */
[----:B------:R-:W-:Y:S01]  /*14be0*/  IMAD.MOV.U32 R149, RZ, RZ, R179 ;  /* 0x000000ffff957224 */ /* 0x000fe200078e00b3 */
[----:B------:R-:W-:Y:S01]  /*14bf0*/  ISETP.GE.AND P5, PT, R128, R177, PT ;  /* 0x000000b18000720c */ /* 0x000fe20003fa6270 */
[----:B------:R-:W-:Y:S01]  /*14c00*/  HMMA.16816.F32.BF16 R24, R168, R142, R24 ;  /* 0x0000008ea818723c */ /* 0x000fe20000041818 */
[----:B------:R-:W4:Y:S01]  /*14c10*/  LDSM.16.M88.4 R140, [R189+0x8c00] ;  /* 0x008c0000bd8c783b */ /* 0x000f220000000200 */
[----:B------:R-:W-:Y:S01]  /*14c20*/  LOP3.LUT R120, R10, 0x30, R3, 0xfe, !PT ;  /* 0x000000300a787812 */ /* 0x000fe200078efe03 */
[----:B------:R-:W-:-:S04]  /*14c30*/  DEPBAR.LE SB0, 0x0 ;  /* 0x000080000000791a */ /* 0x000fc80000000000 */
[----:B------:R-:W-:Y:S01]  /*14c40*/  HMMA.16816.F32.BF16 R36, R168, R144, R36 ;  /* 0x00000090a824723c */ /* 0x000fe20000041824 */
[----:B------:R-:W-:Y:S02]  /*14c50*/  FSEL R187, R122, -INF , !P6 ;  /* 0xff8000007abb7808 */ /* 0x000fe40007000000 */
[----:B------:R-:W-:-:S03]  /*14c60*/  ISETP.GE.AND P6, PT, R124, R176, PT ;  /* 0x000000b07c00720c */ /* 0x000fc60003fc6270 */
[----:B-----5:R-:W-:Y:S06]  /*14c70*/  HMMA.16816.F32.BF16 R64, R12, R160, R64 ;  /* 0x000000a00c40723c */ /* 0x020fec0000041840 */
[----:B------:R-:W-:Y:S06]  /*14c80*/  HMMA.16816.F32.BF16 R32, R168, R146, R32 ;  /* 0x00000092a820723c */ /* 0x000fec0000041820 */
[C---:B------:R-:W-:Y:S06]  /*14c90*/  HMMA.16816.F32.BF16 R60, R12.reuse, R162, R60 ;  /* 0x000000a20c3c723c */ /* 0x040fec000004183c */
[C---:B-1----:R-:W-:Y:S06]  /*14ca0*/  HMMA.16816.F32.BF16 R56, R12.reuse, R156, R56 ;  /* 0x0000009c0c38723c */ /* 0x042fec0000041838 */
[----:B------:R-:W-:Y:S01]  /*14cb0*/  HMMA.16816.F32.BF16 R52, R12, R158, R52 ;  /* 0x0000009e0c34723c */ /* 0x000fe20000041834 */
[----:B------:R-:W-:-:S02]  /*14cc0*/  FSEL R180, R64, -INF , !P1 ;  /* 0xff80000040b47808 */ /* 0x000fc40004800000 */
[----:B------:R-:W-:Y:S02]  /*14cd0*/  FSEL R181, R66, -INF , !P5 ;  /* 0xff80000042b57808 */ /* 0x000fe40006800000 */
[----:B------:R-:W-:Y:S01]  /*14ce0*/  ISETP.GE.AND P1, PT, R124, R177, PT ;  /* 0x000000b17c00720c */ /* 0x000fe20003f26270 */
[----:B--2---:R-:W-:Y:S01]  /*14cf0*/  HMMA.16816.F32.BF16 R44, R12, R136, R44 ;  /* 0x000000880c2c723c */ /* 0x004fe2000004182c */
[----:B------:R-:W-:Y:S02]  /*14d00*/  ISETP.GE.AND P5, PT, R120, R176, PT ;  /* 0x000000b07800720c */ /* 0x000fe40003fa6270 */
[----:B------:R-:W-:-:S03]  /*14d10*/  LOP3.LUT R64, R10, 0x38, R3, 0xfe, !PT ;  /* 0x000000380a407812 */ /* 0x000fc600078efe03 */
[----:B------:R-:W-:Y:S01]  /*14d20*/  HMMA.16816.F32.BF16 R40, R12, R138, R40 ;  /* 0x0000008a0c28723c */ /* 0x000fe20000041828 */
[----:B------:R-:W-:Y:S02]  /*14d30*/  FSEL R174, R60, -INF , !P6 ;  /* 0xff8000003cae7808 */ /* 0x000fe40007000000 */
[----:B------:R-:W-:Y:S02]  /*14d40*/  FSEL R175, R62, -INF , !P1 ;  /* 0xff8000003eaf7808 */ /* 0x000fe40004800000 */
[----:B------:R-:W-:Y:S01]  /*14d50*/  ISETP.GE.AND P6, PT, R120, R177, PT ;  /* 0x000000b17800720c */ /* 0x000fe20003fc6270 */
[----:B------:R-:W-:Y:S01]  /*14d60*/  HMMA.16816.F32.BF16 R132, R168, R164, R132 ;  /* 0x000000a4a884723c */ /* 0x000fe20000041884 */
[----:B------:R-:W-:-:S05]  /*14d70*/  ISETP.GE.AND P1, PT, R64, R176, PT ;  /* 0x000000b04000720c */ /* 0x000fca0003f26270 */
[C---:B---3--:R-:W-:Y:S01]  /*14d80*/  HMMA.16816.F32.BF16 R36, R12.reuse, R4, R36 ;  /* 0x000000040c24723c */ /* 0x048fe20000041824 */
[----:B------:R-:W-:Y:S02]  /*14d90*/  FSEL R168, R56, -INF , !P5 ;  /* 0xff80000038a87808 */ /* 0x000fe40006800000 */
[----:B------:R-:W-:Y:S02]  /*14da0*/  ISETP.GE.AND P5, PT, R64, R177, PT ;  /* 0x000000b14000720c */ /* 0x000fe40003fa6270 */
[----:B------:R-:W-:Y:S01]  /*14db0*/  FSEL R169, R58, -INF , !P6 ;  /* 0xff8000003aa97808 */ /* 0x000fe20007000000 */
[C---:B------:R-:W-:Y:S01]  /*14dc0*/  HMMA.16816.F32.BF16 R32, R12.reuse, R6, R32 ;  /* 0x000000060c20723c */ /* 0x040fe20000041820 */
[C-C-:B------:R-:W-:Y:S02]  /*14dd0*/  LOP3.LUT R5, R10.reuse, 0x40, R3.reuse, 0xfe, !PT ;  /* 0x000000400a057812 */ /* 0x140fe400078efe03 */
[----:B------:R-:W-:Y:S02]  /*14de0*/  LOP3.LUT R4, R10, 0x48, R3, 0xfe, !PT ;  /* 0x000000480a047812 */ /* 0x000fe400078efe03 */
[----:B------:R-:W-:Y:S01]  /*14df0*/  FSEL R166, R52, -INF , !P1 ;  /* 0xff80000034a67808 */ /* 0x000fe20004800000 */
[----:B------:R-:W-:Y:S01]  /*14e00*/  HMMA.16816.F32.BF16 R28, R12, R48, R28 ;  /* 0x000000300c1c723c */ /* 0x000fe2000004181c */
[----:B------:R-:W-:Y:S01]  /*14e10*/  FSEL R167, R54, -INF , !P5 ;  /* 0xff80000036a77808 */ /* 0x000fe20006800000 */
[----:B------:R-:W-:Y:S01]  /*14e20*/  BAR.SYNC.DEFER_BLOCKING 0x0 ;  /* 0x0000000000007b1d */ /* 0x000fe20000010000 */
[----:B------:R-:W-:-:S02]  /*14e30*/  ISETP.GE.AND P6, PT, R5, R176, PT ;  /* 0x000000b00500720c */ /* 0x000fc40003fc6270 */
[----:B------:R-:W-:Y:S01]  /*14e40*/  ISETP.GE.AND P1, PT, R5, R177, PT ;  /* 0x000000b10500720c */ /* 0x000fe20003f26270 */
[C---:B------:R-:W-:Y:S01]  /*14e50*/  HMMA.16816.F32.BF16 R24, R12.reuse, R50, R24 ;  /* 0x000000320c18723c */ /* 0x040fe20000041818 */
[----:B------:R-:W-:Y:S02]  /*14e60*/  ISETP.GE.AND P5, PT, R4, R176, PT ;  /* 0x000000b00400720c */ /* 0x000fe40003fa6270 */
[----:B------:R-:W-:Y:S02]  /*14e70*/  LOP3.LUT R5, R10, 0x50, R3, 0xfe, !PT ;  /* 0x000000500a057812 */ /* 0x000fe400078efe03 */
[----:B------:R-:W-:Y:S01]  /*14e80*/  FSEL R160, R44, -INF , !P6 ;  /* 0xff8000002ca07808 */ /* 0x000fe20007000000 */
[----:B----4-:R-:W-:Y:S01]  /*14e90*/  HMMA.16816.F32.BF16 R20, R12, R140, R20 ;  /* 0x0000008c0c14723c */ /* 0x010fe20000041814 */
[----:B------:R-:W-:Y:S02]  /*14ea0*/  FSEL R161, R46, -INF , !P1 ;  /* 0xff8000002ea17808 */ /* 0x000fe40004800000 */
[----:B------:R-:W-:-:S02]  /*14eb0*/  FSEL R158, R40, -INF , !P5 ;  /* 0xff800000289e7808 */ /* 0x000fc40006800000 */
[-C--:B------:R-:W-:Y:S01]  /*14ec0*/  ISETP.GE.AND P6, PT, R4, R177.reuse, PT ;  /* 0x000000b10400720c */ /* 0x080fe20003fc6270 */
[C---:B------:R-:W-:Y:S01]  /*14ed0*/  HMMA.16816.F32.BF16 R16, R12.reuse, R142, R16 ;  /* 0x0000008e0c10723c */ /* 0x040fe20000041810 */
[C---:B------:R-:W-:Y:S02]  /*14ee0*/  ISETP.GE.AND P1, PT, R5.reuse, R176, PT ;  /* 0x000000b00500720c */ /* 0x040fe40003f26270 */
[----:B------:R-:W-:Y:S02]  /*14ef0*/  ISETP.GE.AND P5, PT, R5, R177, PT ;  /* 0x000000b10500720c */ /* 0x000fe40003fa6270 */
[C-C-:B------:R-:W-:Y:S01]  /*14f00*/  LOP3.LUT R4, R10.reuse, 0x58, R3.reuse, 0xfe, !PT ;  /* 0x000000580a047812 */ /* 0x140fe200078efe03 */
[----:B------:R-:W-:Y:S01]  /*14f10*/  HMMA.16816.F32.BF16 R132, R12, R8, R132 ;  /* 0x000000080c84723c */ /* 0x000fe20000041884 */
[----:B------:R-:W-:Y:S02]  /*14f20*/  LOP3.LUT R5, R10, 0x60, R3, 0xfe, !PT ;  /* 0x000000600a057812 */ /* 0x000fe400078efe03 */
[----:B------:R-:W-:-:S02]  /*14f30*/  FSEL R159, R42, -INF , !P6 ;  /* 0xff8000002a9f7808 */ /* 0x000fc40007000000 */
[----:B------:R-:W-:Y:S02]  /*14f40*/  FSEL R152, R36, -INF , !P1 ;  /* 0xff80000024987808 */ /* 0x000fe40004800000 */
[----:B------:R-:W-:Y:S02]  /*14f50*/  FSEL R155, R38, -INF , !P5 ;  /* 0xff800000269b7808 */ /* 0x000fe40006800000 */
[CC--:B------:R-:W-:Y:S02]  /*14f60*/  ISETP.GE.AND P6, PT, R4.reuse, R176.reuse, PT ;  /* 0x000000b00400720c */ /* 0x0c0fe40003fc6270 */
[----:B------:R-:W-:Y:S02]  /*14f70*/  ISETP.GE.AND P1, PT, R4, R177, PT ;  /* 0x000000b10400720c */ /* 0x000fe40003f26270 */
[----:B------:R-:W-:Y:S02]  /*14f80*/  ISETP.GE.AND P5, PT, R5, R176, PT ;  /* 0x000000b00500720c */ /* 0x000fe40003fa6270 */
[----:B------:R-:W-:-:S02]  /*14f90*/  LOP3.LUT R4, R10, 0x68, R3, 0xfe, !PT ;  /* 0x000000680a047812 */ /* 0x000fc400078efe03 */
[----:B------:R-:W-:Y:S02]  /*14fa0*/  FSEL R150, R32, -INF , !P6 ;  /* 0xff80000020967808 */ /* 0x000fe40007000000 */
[----:B------:R-:W-:Y:S02]  /*14fb0*/  FSEL R153, R34, -INF , !P1 ;  /* 0xff80000022997808 */ /* 0x000fe40004800000 */
[----:B------:R-:W-:Y:S02]  /*14fc0*/  FSEL R142, R28, -INF , !P5 ;  /* 0xff8000001c8e7808 */ /* 0x000fe40006800000 */
[-C--:B------:R-:W-:Y:S02]  /*14fd0*/  ISETP.GE.AND P6, PT, R5, R177.reuse, PT ;  /* 0x000000b10500720c */ /* 0x080fe40003fc6270 */
[C---:B------:R-:W-:Y:S02]  /*14fe0*/  ISETP.GE.AND P1, PT, R4.reuse, R176, PT ;  /* 0x000000b00400720c */ /* 0x040fe40003f26270 */
[----:B------:R-:W-:-:S02]  /*14ff0*/  ISETP.GE.AND P5, PT, R4, R177, PT ;  /* 0x000000b10400720c */ /* 0x000fc40003fa6270 */
[C-C-:B------:R-:W-:Y:S02]  /*15000*/  LOP3.LUT R4, R10.reuse, 0x70, R3.reuse, 0xfe, !PT ;  /* 0x000000700a047812 */ /* 0x140fe400078efe03 */
[C---:B------:R-:W-:Y:S02]  /*15010*/  LOP3.LUT R5, R10.reuse, R3, RZ, 0xfc, !PT ;  /* 0x000000030a057212 */ /* 0x040fe400078efcff */
[----:B------:R-:W-:Y:S02]  /*15020*/  LOP3.LUT R3, R10, 0x78, R3, 0xfe, !PT ;  /* 0x000000780a037812 */ /* 0x000fe400078efe03 */
[----:B------:R-:W-:Y:S01]  /*15030*/  FSEL R145, R30, -INF , !P6 ;  /* 0xff8000001e917808 */ /* 0x000fe20007000000 */
[C---:B------:R-:W-:Y:S01]  /*15040*/  VIADD R6, R5.reuse, 0x1 ;  /* 0x0000000105067836 */ /* 0x040fe20000000000 */
[----:B------:R-:W-:Y:S01]  /*15050*/  ISETP.GE.AND P6, PT, R4, R176, PT ;  /* 0x000000b00400720c */ /* 0x000fe20003fc6270 */
[C---:B------:R-:W-:Y:S01]  /*15060*/  VIADD R8, R5.reuse, 0x11 ;  /* 0x0000001105087836 */ /* 0x040fe20000000000 */
[----:B------:R-:W-:Y:S01]  /*15070*/  FSEL R140, R24, -INF , !P1 ;  /* 0xff800000188c7808 */ /* 0x000fe20004800000 */
[----:B------:R-:W-:Y:S01]  /*15080*/  VIADD R7, R5, 0x19 ;  /* 0x0000001905077836 */ /* 0x000fe20000000000 */
[----:B------:R-:W-:-:S02]  /*15090*/  FSEL R143, R26, -INF , !P5 ;  /* 0xff8000001a8f7808 */ /* 0x000fc40006800000 */
[-C--:B------:R-:W-:Y:S01]  /*150a0*/  ISETP.GE.AND P1, PT, R4, R177.reuse, PT ;  /* 0x000000b10400720c */ /* 0x080fe20003f26270 */
[----:B------:R-:W-:Y:S01]  /*150b0*/  VIADD R4, R5, 0x9 ;  /* 0x0000000905047836 */ /* 0x000fe20000000000 */
[C---:B------:R-:W-:Y:S02]  /*150c0*/  ISETP.GE.AND P5, PT, R3.reuse, R176, PT ;  /* 0x000000b00300720c */ /* 0x040fe40003fa6270 */
[----:B------:R-:W-:Y:S02]  /*150d0*/  FSEL R124, R20, -INF , !P6 ;  /* 0xff800000147c7808 */ /* 0x000fe40007000000 */
[----:B------:R-:W-:Y:S02]  /*150e0*/  ISETP.GE.AND P6, PT, R3, R177, PT ;  /* 0x000000b10300720c */ /* 0x000fe40003fc6270 */
[----:B------:R-:W-:Y:S02]  /*150f0*/  FSEL R120, R22, -INF , !P1 ;  /* 0xff80000016787808 */ /* 0x000fe40004800000 */
[----:B------:R-:W-:-:S02]  /*15100*/  FSEL R122, R16, -INF , !P5 ;  /* 0xff800000107a7808 */ /* 0x000fc40006800000 */
[CC--:B------:R-:W-:Y:S02]  /*15110*/  ISETP.GE.AND P1, PT, R6.reuse, R176.reuse, PT ;  /* 0x000000b00600720c */ /* 0x0c0fe40003f26270 */
[----:B------:R-:W-:Y:S02]  /*15120*/  ISETP.GE.AND P5, PT, R6, R177, PT ;  /* 0x000000b10600720c */ /* 0x000fe40003fa6270 */
[----:B------:R-:W-:Y:S02]  /*15130*/  FSEL R3, R18, -INF , !P6 ;  /* 0xff80000012037808 */ /* 0x000fe40007000000 */
[----:B------:R-:W-:Y:S02]  /*15140*/  ISETP.GE.AND P6, PT, R4, R176, PT ;  /* 0x000000b00400720c */ /* 0x000fe40003fc6270 */
[----:B------:R-:W-:Y:S02]  /*15150*/  FSEL R6, R133, -INF , !P1 ;  /* 0xff80000085067808 */ /* 0x000fe40004800000 */
[----:B------:R-:W-:-:S02]  /*15160*/  FSEL R135, R135, -INF , !P5 ;  /* 0xff80000087877808 */ /* 0x000fc40006800000 */
[-C--:B------:R-:W-:Y:S02]  /*15170*/  ISETP.GE.AND P1, PT, R4, R177.reuse, PT ;  /* 0x000000b10400720c */ /* 0x080fe40003f26270 */
[C---:B------:R-:W-:Y:S02]  /*15180*/  ISETP.GE.AND P5, PT, R8.reuse, R176, PT ;  /* 0x000000b00800720c */ /* 0x040fe40003fa6270 */
[----:B------:R-:W-:Y:S02]  /*15190*/  FSEL R4, R129, -INF , !P6 ;  /* 0xff80000081047808 */ /* 0x000fe40007000000 */
[----:B------:R-:W-:Y:S01]  /*151a0*/  ISETP.GE.AND P6, PT, R8, R177, PT ;  /* 0x000000b10800720c */ /* 0x000fe20003fc6270 */
[----:B------:R-:W-:Y:S01]  /*151b0*/  VIADD R8, R5, 0x21 ;  /* 0x0000002105087836 */ /* 0x000fe20000000000 */
[----:B------:R-:W-:Y:S02]  /*151c0*/  FSEL R131, R131, -INF , !P1 ;  /* 0xff80000083837808 */ /* 0x000fe40004800000 */
        /* <DEDUP_REMOVED lines=27> */
[----:B------:R-:W-:Y:S02]  /*15380*/  FSEL R164, R45, -INF , !P5 ;  /* 0xff8000002da47808 */ /* 0x000fe40006800000 */
[----:B------:R-:W-:Y:S02]  /*15390*/  FSEL R170, R53, -INF , !P6 ;  /* 0xff80000035aa7808 */ /* 0x000fe40007000000 */
[C---:B------:R-:W-:Y:S02]  /*153a0*/  ISETP.GE.AND P1, PT, R7.reuse, R176, PT ;  /* 0x000000b00700720c */ /* 0x040fe40003f26270 */
[-C--:B------:R-:W-:Y:S01]  /*153b0*/  ISETP.GE.AND P5, PT, R7, R177.reuse, PT ;  /* 0x000000b10700720c */ /* 0x080fe20003fa6270 */
[C---:B------:R-:W-:Y:S01]  /*153c0*/  VIADD R7, R5.reuse, 0x51 ;  /* 0x0000005105077836 */ /* 0x040fe20000000000 */
        /* <DEDUP_REMOVED lines=14> */
[----:B------:R-:W-:Y:S02]  /*154b0*/  FSEL R154, R33, -INF , !P5 ;  /* 0xff800000219a7808 */ /* 0x000fe40006800000 */
[----:B------:R-:W-:Y:S01]  /*154c0*/  ISETP.GE.AND P5, PT, R7, R177, PT ;  /* 0x000000b10700720c */ /* 0x000fe20003fa6270 */
[----:B------:R-:W-:Y:S01]  /*154d0*/  VIADD R7, R5, 0x71 ;  /* 0x0000007105077836 */ /* 0x000fe20000000000 */
[----:B------:R-:W-:-:S02]  /*154e0*/  FSEL R151, R35, -INF , !P6 ;  /* 0xff80000023977808 */ /* 0x000fc40007000000 */
[CC--:B------:R-:W-:Y:S02]  /*154f0*/  ISETP.GE.AND P6, PT, R8.reuse, R176.reuse, PT ;  /* 0x000000b00800720c */ /* 0x0c0fe40003fc6270 */
[----:B------:R-:W-:Y:S02]  /*15500*/  FSEL R146, R29, -INF , !P1 ;  /* 0xff8000001d927808 */ /* 0x000fe40004800000 */
[----:B------:R-:W-:Y:S02]  /*15510*/  ISETP.GE.AND P1, PT, R8, R177, PT ;  /* 0x000000b10800720c */ /* 0x000fe40003f26270 */
[----:B------:R-:W-:Y:S02]  /*15520*/  FSEL R147, R31, -INF , !P5 ;  /* 0xff8000001f937808 */ /* 0x000fe40006800000 */
[----:B------:R-:W-:Y:S02]  /*15530*/  FSEL R144, R25, -INF , !P6 ;  /* 0xff80000019907808 */ /* 0x000fe40007000000 */
[----:B------:R-:W-:-:S02]  /*15540*/  ISETP.GE.AND P5, PT, R7, R176, PT ;  /* 0x000000b00700720c */ /* 0x000fc40003fa6270 */
[----:B------:R-:W-:Y:S01]  /*15550*/  ISETP.GE.AND P6, PT, R7, R177, PT ;  /* 0x000000b10700720c */ /* 0x000fe20003fc6270 */
[----:B------:R-:W-:Y:S01]  /*15560*/  VIADD R7, R5, 0x79 ;  /* 0x0000007905077836 */ /* 0x000fe20000000000 */
[----:B------:R-:W-:Y:S02]  /*15570*/  FSEL R141, R27, -INF , !P1 ;  /* 0xff8000001b8d7808 */ /* 0x000fe40004800000 */
[----:B------:R-:W-:Y:S02]  /*15580*/  ISETP.GE.AND P1, PT, R5, R176, PT ;  /* 0x000000b00500720c */ /* 0x000fe40003f26270 */
[----:B------:R-:W-:Y:S02]  /*15590*/  FSEL R123, R21, -INF , !P5 ;  /* 0xff800000157b7808 */ /* 0x000fe40006800000 */
[----:B------:R-:W-:Y:S02]  /*155a0*/  FSEL R121, R23, -INF , !P6 ;  /* 0xff80000017797808 */ /* 0x000fe40007000000 */
[----:B------:R-:W-:-:S02]  /*155b0*/  FSEL R8, R132, -INF , !P1 ;  /* 0xff80000084087808 */ /* 0x000fc40004800000 */
[-C--:B------:R-:W-:Y:S02]  /*155c0*/  ISETP.GE.AND P5, PT, R5, R177.reuse, PT ;  /* 0x000000b10500720c */ /* 0x080fe40003fa6270 */
[C---:B------:R-:W-:Y:S02]  /*155d0*/  ISETP.GE.AND P6, PT, R7.reuse, R176, PT ;  /* 0x000000b00700720c */ /* 0x040fe40003fc6270 */
[----:B------:R-:W-:Y:S02]  /*155e0*/  ISETP.GE.AND P1, PT, R7, R177, PT ;  /* 0x000000b10700720c */ /* 0x000fe40003f26270 */
[----:B------:R-:W-:Y:S02]  /*155f0*/  FSEL R5, R134, -INF , !P5 ;  /* 0xff80000086057808 */ /* 0x000fe40006800000 */
[----:B------:R-:W-:Y:S02]  /*15600*/  FSEL R126, R17, -INF , !P6 ;  /* 0xff800000117e7808 */ /* 0x000fe40007000000 */
[----:B------:R-:W-:Y:S01]  /*15610*/  FSEL R125, R19, -INF , !P1 ;  /* 0xff800000137d7808 */ /* 0x000fe20004800000 */
[----:B------:R-:W-:Y:S05]  /*15620*/  @!P0 BRA `(.L_x_1005) ;  /* 0x00000008009c8947 */ /* 0x000fea0003800000 */
[----:B------:R-:W-:Y:S04]  /*15630*/  BSSY B0, `(.L_x_1006) ;  /* 0x0000041000007945 */ /* 0x000fe80003800000 */
[----:B------:R-:W-:Y:S05]  /*15640*/  @!P3 BRA `(.L_x_1007) ;  /* 0x0000000000f0b947 */ /* 0x000fea0003800000 */
[----:B------:R-:W2:Y:S01]  /*15650*/  LD.E R19, desc[UR4][R118.64+0x170] ;  /* 0x0001700476137980 */ /* 0x000ea2000c101900 */
[----:B------:R-:W-:Y:S02]  /*15660*/  MOV R14, RZ ;  /* 0x000000ff000e7202 */ /* 0x000fe40000000f00 */
[----:B------:R-:W-:Y:S02]  /*15670*/  IABS R12, R10 ;  /* 0x0000000a000c7213 */ /* 0x000fe40000000000 */
[-C--:B--2---:R-:W-:Y:S02]  /*15680*/  IABS R13, R19.reuse ;  /* 0x00000013000d7213 */ /* 0x084fe40000000000 */
[----:B------:R-:W-:Y:S02]  /*15690*/  IABS R9, R19 ;  /* 0x0000001300097213 */ /* 0x000fe40000000000 */
[----:B------:R-:W1:Y:S02]  /*156a0*/  I2F.RP R16, R13 ;  /* 0x0000000d00107306 */ /* 0x000e640000209400 */
[----:B------:R-:W-:-:S06]  /*156b0*/  IADD3 R9, RZ, -R9, RZ ;  /* 0x80000009ff097210 */ /* 0x000fcc0007ffe0ff */
[----:B-1----:R-:W1:Y:S02]  /*156c0*/  MUFU.RCP R15, R16 ;  /* 0x00000010000f7308 */ /* 0x002e640000001000 */
[----:B-1----:R-:W-:-:S06]  /*156d0*/  VIADD R15, R15, 0xffffffe ;  /* 0x0ffffffe0f0f7836 */ /* 0x002fcc0000000000 */
[----:B------:R-:W1:Y:S02]  /*156e0*/  F2I.FTZ.U32.TRUNC.NTZ R15, R15 ;  /* 0x0000000f000f7305 */ /* 0x000e64000021f000 */
[----:B-1----:R-:W-:-:S04]  /*156f0*/  IMAD.MOV R7, RZ, RZ, -R15 ;  /* 0x000000ffff077224 */ /* 0x002fc800078e0a0f */
[----:B------:R-:W-:-:S04]  /*15700*/  IMAD R17, R7, R13, RZ ;  /* 0x0000000d07117224 */ /* 0x000fc800078e02ff */
[----:B------:R-:W-:-:S04]  /*15710*/  IMAD.HI.U32 R17, R15, R17, R14 ;  /* 0x000000110f117227 */ /* 0x000fc800078e000e */
[C---:B------:R-:W-:Y:S01]  /*15720*/  VIADD R14, R10.reuse, 0xffffff80 ;  /* 0xffffff800a0e7836 */ /* 0x040fe20000000000 */
[----:B------:R-:W-:Y:S01]  /*15730*/  LOP3.LUT R10, R10, R19, RZ, 0x3c, !PT ;  /* 0x000000130a0a7212 */ /* 0x000fe200078e3cff */
[----:B------:R-:W-:-:S03]  /*15740*/  IMAD.HI.U32 R15, R17, R12, RZ ;  /* 0x0000000c110f7227 */ /* 0x000fc600078e00ff */
[----:B------:R-:W-:Y:S01]  /*15750*/  IABS R7, R14 ;  /* 0x0000000e00077213 */ /* 0x000fe20000000000 */
[----:B------:R-:W-:Y:S01]  /*15760*/  IMAD R12, R15, R9, R12 ;  /* 0x000000090f0c7224 */ /* 0x000fe200078e020c */
[----:B------:R-:W-:-:S03]  /*15770*/  LOP3.LUT R14, R14, R19, RZ, 0x3c, !PT ;  /* 0x000000130e0e7212 */ /* 0x000fc600078e3cff */
[----:B------:R-:W-:Y:S01]  /*15780*/  IMAD.HI.U32 R16, R17, R7, RZ ;  /* 0x0000000711107227 */ /* 0x000fe200078e00ff */
[----:B------:R-:W-:-:S03]  /*15790*/  ISETP.GT.U32.AND P5, PT, R13, R12, PT ;  /* 0x0000000c0d00720c */ /* 0x000fc60003fa4070 */
[----:B------:R-:W-:Y:S01]  /*157a0*/  IMAD R18, R16, R9, R7 ;  /* 0x0000000910127224 */ /* 0x000fe200078e0207 */
[----:B------:R-:W-:-:S04]  /*157b0*/  LOP3.LUT R7, RZ, R19, RZ, 0x33, !PT ;  /* 0x00000013ff077212 */ /* 0x000fc800078e33ff */
[----:B------:R-:W-:-:S05]  /*157c0*/  ISETP.GT.U32.AND P1, PT, R13, R18, PT ;  /* 0x000000120d00720c */ /* 0x000fca0003f24070 */
[----:B------:R-:W-:Y:S02]  /*157d0*/  @!P5 IMAD.IADD R12, R12, 0x1, -R13 ;  /* 0x000000010c0cd824 */ /* 0x000fe400078e0a0d */
[----:B------:R-:W-:Y:S01]  /*157e0*/  @!P5 VIADD R15, R15, 0x1 ;  /* 0x000000010f0fd836 */ /* 0x000fe20000000000 */
[----:B------:R-:W-:Y:S02]  /*157f0*/  ISETP.GE.AND P5, PT, R10, RZ, PT ;  /* 0x000000ff0a00720c */ /* 0x000fe40003fa6270 */
[----:B------:R-:W-:-:S03]  /*15800*/  ISETP.GE.U32.AND P0, PT, R12, R13, PT ;  /* 0x0000000d0c00720c */ /* 0x000fc60003f06070 */
[-C--:B------:R-:W-:Y:S01]  /*15810*/  @!P1 IADD3 R18, R18, -R13.reuse, RZ ;  /* 0x8000000d12129210 */ /* 0x080fe20007ffe0ff */
[----:B------:R-:W-:Y:S01]  /*15820*/  @!P1 VIADD R16, R16, 0x1 ;  /* 0x0000000110109836 */ /* 0x000fe20000000000 */
[----:B------:R-:W-:Y:S02]  /*15830*/  ISETP.NE.AND P1, PT, R19, RZ, PT ;  /* 0x000000ff1300720c */ /* 0x000fe40003f25270 */
[----:B------:R-:W-:-:S06]  /*15840*/  ISETP.GE.U32.AND P6, PT, R18, R13, PT ;  /* 0x0000000d1200720c */ /* 0x000fcc0003fc6070 */
[----:B------:R-:W-:Y:S02]  /*15850*/  @P0 IADD3 R15, R15, 0x1, RZ ;  /* 0x000000010f0f0810 */ /* 0x000fe40007ffe0ff */
[----:B------:R-:W-:-:S03]  /*15860*/  ISETP.GE.AND P0, PT, R14, RZ, PT ;  /* 0x000000ff0e00720c */ /* 0x000fc60003f06270 */
[----:B------:R-:W-:Y:S02]  /*15870*/  @!P5 IMAD.MOV R15, RZ, RZ, -R15 ;  /* 0x000000ffff0fd224 */ /* 0x000fe400078e0a0f */
[----:B------:R-:W-:-:S03]  /*15880*/  @P6 IADD3 R16, R16, 0x1, RZ ;  /* 0x0000000110106810 */ /* 0x000fc60007ffe0ff */
[----:B------:R-:W-:Y:S02]  /*15890*/  SEL R9, R7, R15, !P1 ;  /* 0x0000000f07097207 */ /* 0x000fe40004800000 */
[----:B------:R-:W2:Y:S03]  /*158a0*/  LD.E.64 R14, desc[UR4][R118.64+0x38] ;  /* 0x00003804760e7980 */ /* 0x000ea6000c101b00 */
[----:B------:R-:W-:Y:S01]  /*158b0*/  @!P0 IADD3 R16, -R16, RZ, RZ ;  /* 0x000000ff10108210 */ /* 0x000fe20007ffe1ff */
[----:B------:R-:W-:-:S03]  /*158c0*/  IMAD.WIDE R22, R9, 0x4, R208 ;  /* 0x0000000409167825 */ /* 0x000fc600078e02d0 */
[----:B------:R-:W-:Y:S02]  /*158d0*/  SEL R12, R7, R16, !P1 ;  /* 0x00000010070c7207 */ /* 0x000fe40004800000 */
[----:B------:R-:W3:Y:S03]  /*158e0*/  LD.E R10, desc[UR4][R22.64] ;  /* 0x00000004160a7980 */ /* 0x000ee6000c101900 */
[----:B------:R-:W-:Y:S01]  /*158f0*/  IMAD.WIDE R20, R12, 0x4, R208 ;  /* 0x000000040c147825 */ /* 0x000fe200078e02d0 */
[----:B------:R-:W4:Y:S04]  /*15900*/  LD.E.64 R16, desc[UR4][R118.64+0x20] ;  /* 0x0000200476107980 */ /* 0x000f28000c101b00 */
[----:B------:R-:W3:Y:S01]  /*15910*/  LD.E R7, desc[UR4][R20.64] ;  /* 0x0000000414077980 */ /* 0x000ee2000c101900 */
[----:B------:R-:W-:-:S04]  /*15920*/  IMAD.IADD R12, R9, 0x1, -R12 ;  /* 0x00000001090c7824 */ /* 0x000fc800078e0a0c */
[----:B------:R-:W-:-:S05]  /*15930*/  IMAD R19, R19, R12, -0x80 ;  /* 0xffffff8013137424 */ /* 0x000fca00078e020c */
[----:B------:R-:W-:Y:S01]  /*15940*/  SHF.R.S32.HI R12, RZ, 0x1f, R19 ;  /* 0x0000001fff0c7819 */ /* 0x000fe20000011413 */
[-C--:B--2---:R-:W-:Y:S02]  /*15950*/  IMAD R9, R15, R19.reuse, RZ ;  /* 0x000000130f097224 */ /* 0x084fe400078e02ff */
[----:B------:R-:W-:-:S04]  /*15960*/  IMAD.WIDE.U32 R18, R14, R19, RZ ;  /* 0x000000130e127225 */ /* 0x000fc800078e00ff */
[----:B------:R-:W-:-:S04]  /*15970*/  IMAD R12, R14, R12, R9 ;  /* 0x0000000c0e0c7224 */ /* 0x000fc800078e0209 */
[----:B------:R-:W-:Y:S01]  /*15980*/  IMAD.IADD R19, R19, 0x1, R12 ;  /* 0x0000000113137824 */ /* 0x000fe200078e020c */
[----:B---3--:R-:W-:-:S04]  /*15990*/  IADD3 R7, -R10, R7, RZ ;  /* 0x000000070a077210 */ /* 0x008fc80007ffe1ff */
[----:B------:R-:W-:Y:S01]  /*159a0*/  SHF.R.S32.HI R10, RZ, 0x1f, R7 ;  /* 0x0000001fff0a7819 */ /* 0x000fe20000011407 */
[----:B----4-:R-:W-:-:S04]  /*159b0*/  IMAD R9, R17, R7, RZ ;  /* 0x0000000711097224 */ /* 0x010fc800078e02ff */
[----:B------:R-:W-:Y:S02]  /*159c0*/  IMAD R9, R16, R10, R9 ;  /* 0x0000000a10097224 */ /* 0x000fe400078e0209 */
[----:B------:R-:W-:-:S04]  /*159d0*/  IMAD.WIDE.U32 R16, R7, R16, R18 ;  /* 0x0000001007107225 */ /* 0x000fc800078e0012 */
[----:B------:R-:W-:Y:S01]  /*159e0*/  IMAD.MOV.U32 R13, RZ, RZ, R16 ;  /* 0x000000ffff0d7224 */ /* 0x000fe200078e0010 */
[----:B------:R-:W-:Y:S01]  /*159f0*/  IADD3 R12, R17, R9, RZ ;  /* 0x00000009110c7210 */ /* 0x000fe20007ffe0ff */
[----:B------:R-:W-:Y:S05]  /*15a00*/  BRA `(.L_x_1008) ;  /* 0x00000000000c7947 */ /* 0x000fea0003800000 */
.L_x_1007:
[----:B------:R-:W2:Y:S02]  /*15a10*/  LD.E R13, desc[UR4][R118.64+0x38] ;  /* 0x00003804760d7980 */ /* 0x000ea4000c101900 */
[----:B--2---:R-:W-:-:S04]  /*15a20*/  LEA R13, -R13, RZ, 0x7 ;  /* 0x000000ff0d0d7211 */ /* 0x004fc800078e39ff */
[----:B------:R-:W-:Y:S02]  /*15a30*/  SHF.R.S32.HI R12, RZ, 0x1f, R13 ;  /* 0x0000001fff0c7819 */ /* 0x000fe4000001140d */
.L_x_1008:
[----:B------:R-:W-:Y:S05]  /*15a40*/  BSYNC B0 ;  /* 0x0000000000007941 */ /* 0x000fea0003800000 */
.L_x_1006:
[----:B------:R-:W-:Y:S02]  /*15a50*/  LOP3.LUT R10, R210, 0x1, RZ, 0xc0, !PT ;  /* 0x00000001d20a7812 */ /* 0x000fe400078ec0ff */
[CC--:B------:R-:W-:Y:S02]  /*15a60*/  @P4 IADD3 R9, P1, R13.reuse, R196.reuse, RZ ;  /* 0x000000c40d094210 */ /* 0x0c0fe40007f3e0ff */
[----:B------:R-:W-:Y:S02]  /*15a70*/  ISETP.NE.U32.AND P6, PT, R10, 0x1, PT ;  /* 0x000000010a00780c */ /* 0x000fe40003fc5070 */
[----:B------:R-:W-:Y:S01]  /*15a80*/  @P2 IADD3 R7, P0, R13, R196, RZ ;  /* 0x000000c40d072210 */ /* 0x000fe20007f1e0ff */
[----:B------:R-:W-:Y:S01]  /*15a90*/  @P4 IMAD.X R14, R12, 0x1, R197, P1 ;  /* 0x000000010c0e4824 */ /* 0x000fe200008e06c5 */
[----:B------:R-:W-:-:S03]  /*15aa0*/  @P4 LEA R20, P1, R9, R198, 0x1 ;  /* 0x000000c609144211 */ /* 0x000fc600078208ff */
[----:B------:R-:W-:Y:S01]  /*15ab0*/  @P2 IMAD.X R10, R12, 0x1, R197, P0 ;  /* 0x000000010c0a2824 */ /* 0x000fe200000e06c5 */
[----:B------:R-:W-:Y:S02]  /*15ac0*/  @P2 LEA R18, P0, R7, R198, 0x1 ;  /* 0x000000c607122211 */ /* 0x000fe400078008ff */
[-C--:B------:R-:W-:Y:S02]  /*15ad0*/  @P4 LEA.HI.X R21, R9, R199.reuse, R14, 0x1, P1 ;  /* 0x000000c709154211 */ /* 0x080fe400008f0c0e */
[----:B------:R-:W-:Y:S02]  /*15ae0*/  IADD3 R9, P5, P1, R196, R196, R13 ;  /* 0x000000c4c4097210 */ /* 0x000fe400079be00d */
[----:B------:R-:W-:Y:S02]  /*15af0*/  @P2 LEA.HI.X R19, R7, R199, R10, 0x1, P0 ;  /* 0x000000c707132211 */ /* 0x000fe400000f0c0a */
[----:B------:R-:W-:Y:S02]  /*15b00*/  IADD3.X R10, R197, R197, R12, P5, P1 ;  /* 0x000000c5c50a7210 */ /* 0x000fe40002fe240c */
[----:B------:R-:W-:-:S02]  /*15b10*/  LEA R24, P0, R13, R198, 0x1 ;  /* 0x000000c60d187211 */ /* 0x000fc400078008ff */
[-C--:B------:R-:W-:Y:S02]  /*15b20*/  @!P6 LEA R22, P5, R9, R198.reuse, 0x1 ;  /* 0x000000c60916e211 */ /* 0x080fe400078a08ff */
[-C--:B------:R-:W-:Y:S02]  /*15b30*/  LEA.HI.X R25, R13, R199.reuse, R12, 0x1, P0 ;  /* 0x000000c70d197211 */ /* 0x080fe400000f0c0c */
[CCC-:B------:R-:W-:Y:S02]  /*15b40*/  @!P6 LEA.HI.X R23, R9.reuse, R199.reuse, R10.reuse, 0x1, P5 ;  /* 0x000000c70917e211 */ /* 0x1c0fe400028f0c0a */
[CC--:B------:R-:W-:Y:S01]  /*15b50*/  @P4 LEA R16, P0, R9.reuse, R198.reuse, 0x1 ;  /* 0x000000c609104211 */ /* 0x0c0fe200078008ff */
[----:B------:R-:W-:Y:S01]  /*15b60*/  @!PT LDS RZ, [RZ] ;  /* 0x00000000fffff984 */ /* 0x000fe20000000800 */
[----:B------:R-:W-:Y:S01]  /*15b70*/  @!PT LDS RZ, [RZ] ;  /* 0x00000000fffff984 */ /* 0x000fe20000000800 */
[----:B------:R-:W-:Y:S01]  /*15b80*/  @!PT LDS RZ, [RZ] ;  /* 0x00000000fffff984 */ /* 0x000fe20000000800 */
[----:B------:R-:W-:Y:S01]  /*15b90*/  @!P6 LDGSTS.E.BYPASS.LTC128B.128 [R205+0x3000], desc[UR4][R24.64] ;  /* 0x0300000018cdefae */ /* 0x000fe2000b901d44 */
[C---:B------:R-:W-:Y:S02]  /*15ba0*/  @P2 LEA R14, P1, R9.reuse, R198, 0x1 ;  /* 0x000000c6090e2211 */ /* 0x040fe400078208ff */
[C---:B------:R-:W-:Y:S01]  /*15bb0*/  IADD3 R7, P5, R9.reuse, R196, RZ ;  /* 0x000000c409077210 */ /* 0x040fe20007fbe0ff */
[----:B------:R1:W-:Y:S01]  /*15bc0*/  @P6 STS [R205+0x3000], RZ ;  /* 0x003000ffcd006388 */ /* 0x0003e20000000800 */
[----:B------:R-:W-:-:S02]  /*15bd0*/  @P4 LEA.HI.X R17, R9, R199, R10, 0x1, P0 ;  /* 0x000000c709114211 */ /* 0x000fc400000f0c0a */
[-C--:B------:R-:W-:Y:S01]  /*15be0*/  @P2 LEA.HI.X R15, R9, R199.reuse, R10, 0x1, P1 ;  /* 0x000000c7090f2211 */ /* 0x080fe200008f0c0a */
[--C-:B------:R-:W-:Y:S01]  /*15bf0*/  IMAD.X R10, R10, 0x1, R197.reuse, P5 ;  /* 0x000000010a0a7824 */ /* 0x100fe200028e06c5 */
[----:B------:R-:W-:Y:S01]  /*15c00*/  @!P6 IADD3 R13, P0, R13, R196, RZ ;  /* 0x000000c40d0de210 */ /* 0x000fe20007f1e0ff */
[----:B------:R1:W-:Y:S01]  /*15c10*/  @P6 STS [R205+0x3004], RZ ;  /* 0x003004ffcd006388 */ /* 0x0003e20000000800 */
[CC--:B------:R-:W-:Y:S02]  /*15c20*/  @!P6 LEA R26, P5, R7.reuse, R198.reuse, 0x1 ;  /* 0x000000c6071ae211 */ /* 0x0c0fe400078a08ff */
[CC--:B------:R-:W-:Y:S01]  /*15c30*/  @P4 LEA R30, P1, R7.reuse, R198.reuse, 0x1 ;  /* 0x000000c6071e4211 */ /* 0x0c0fe200078208ff */
[----:B------:R-:W-:Y:S01]  /*15c40*/  @!P6 IMAD.X R12, R12, 0x1, R197, P0 ;  /* 0x000000010c0ce824 */ /* 0x000fe200000e06c5 */
[----:B------:R-:W-:Y:S01]  /*15c50*/  @!P6 LEA.HI.X R27, R7, R199, R10, 0x1, P5 ;  /* 0x000000c7071be211 */ /* 0x000fe200028f0c0a */
[----:B------:R1:W-:Y:S01]  /*15c60*/  @P6 STS.64 [R205+0x3008], RZ ;  /* 0x003008ffcd006388 */ /* 0x0003e20000000a00 */
[----:B------:R-:W-:-:S02]  /*15c70*/  @!P6 LEA R32, P5, R13, R198, 0x1 ;  /* 0x000000c60d20e211 */ /* 0x000fc400078a08ff */
[----:B------:R-:W-:Y:S01]  /*15c80*/  @P2 LEA R28, P0, R7, R198, 0x1 ;  /* 0x000000c6071c2211 */ /* 0x000fe200078008ff */
[----:B------:R-:W-:Y:S01]  /*15c90*/  IMAD.MOV.U32 R198, RZ, RZ, R24 ;  /* 0x000000ffffc67224 */ /* 0x000fe200078e0018 */
[-C--:B------:R-:W-:Y:S01]  /*15ca0*/  @!P6 LEA.HI.X R33, R13, R199.reuse, R12, 0x1, P5 ;  /* 0x000000c70d21e211 */ /* 0x080fe200028f0c0c */
[----:B------:R-:W-:Y:S01]  /*15cb0*/  @P4 IMAD.MOV.U32 R12, RZ, RZ, R24 ;  /* 0x000000ffff0c4224 */ /* 0x000fe200078e0018 */
[CCC-:B------:R-:W-:Y:S01]  /*15cc0*/  @P4 LEA.HI.X R31, R7.reuse, R199.reuse, R10.reuse, 0x1, P1 ;  /* 0x000000c7071f4211 */ /* 0x1c0fe200008f0c0a */
[--C-:B------:R-:W-:Y:S01]  /*15cd0*/  @P4 IMAD.MOV.U32 R13, RZ, RZ, R25.reuse ;  /* 0x000000ffff0d4224 */ /* 0x100fe200078e0019 */
[----:B------:R-:W-:Y:S01]  /*15ce0*/  @P2 LEA.HI.X R29, R7, R199, R10, 0x1, P0 ;  /* 0x000000c7071d2211 */ /* 0x000fe200000f0c0a */
        /* <DEDUP_REMOVED lines=59> */
.L_x_1005:
[----:B------:R-:W-:Y:S05]  /*160a0*/  BSYNC B1 ;  /* 0x0000000000017941 */ /* 0x000fea0003800000 */
.L_x_1004:
[----:B------:R-:W2:Y:S01]  /*160b0*/  LD.E R139, desc[UR4][R118.64+0xdc] ;  /* 0x0000dc04768b7980 */ /* 0x000ea2000c101900 */
[----:B------:R-:W-:Y:S02]  /*160c0*/  FMNMX.FTZ R10, R0, R5, !PT ;  /* 0x00000005000a7209 */ /* 0x000fe40007810000 */
        /* <DEDUP_REMOVED lines=69> */
[----:B------:R-:W-:-:S03]  /*16520*/  FMNMX.FTZ R10, R126, R7, !PT ;  /* 0x000000077e0a7209 */ /* 0x000fc60007810000 */
[----:B------:R-:W1:Y:S04]  /*16530*/  SHFL.BFLY PT, R9, R12, 0x2, 0x1f ;  /* 0x0c401f000c097f89 */ /* 0x000e6800000e0000 */
[----:B------:R-:W3:Y:S01]  /*16540*/  SHFL.BFLY PT, R7, R10, 0x2, 0x1f ;  /* 0x0c401f000a077f89 */ /* 0x000ee200000e0000 */
[----:B-1----:R-:W-:Y:S02]  /*16550*/  FMNMX.FTZ R9, R12, R9, !PT ;  /* 0x000000090c097209 */ /* 0x002fe40007810000 */
[----:B---3--:R-:W-:-:S03]  /*16560*/  FMNMX.FTZ R7, R10, R7, !PT ;  /* 0x000000070a077209 */ /* 0x008fc60007810000 */
[----:B------:R-:W1:Y:S04]  /*16570*/  SHFL.BFLY PT, R134, R9, 0x1, 0x1f ;  /* 0x0c201f0009867f89 */ /* 0x000e6800000e0000 */
[----:B------:R-:W3:Y:S01]  /*16580*/  SHFL.BFLY PT, R136, R7, 0x1, 0x1f ;  /* 0x0c201f0007887f89 */ /* 0x000ee200000e0000 */
[----:B-1----:R-:W-:Y:S02]  /*16590*/  FMNMX.FTZ R134, R9, R134, !PT ;  /* 0x0000008609867209 */ /* 0x002fe40007810000 */
[----:B---3--:R-:W-:Y:S02]  /*165a0*/  FMNMX.FTZ R136, R7, R136, !PT ;  /* 0x0000008807887209 */ /* 0x008fe40007810000 */
[----:B------:R-:W-:Y:S02]  /*165b0*/  FSETP.NEU.FTZ.AND P0, PT, R134, -INF , PT ;  /* 0xff8000008600780b */ /* 0x000fe40003f1d000 */
[----:B------:R-:W-:Y:S01]  /*165c0*/  FSETP.NEU.FTZ.AND P1, PT, R136, -INF , PT ;  /* 0xff8000008800780b */ /* 0x000fe20003f3d000 */
[C---:B--2---:R-:W-:Y:S01]  /*165d0*/  FMUL.FTZ R132, R139.reuse, R134 ;  /* 0x000000868b847220 */ /* 0x044fe20000410000 */
[----:B------:R-:W-:-:S04]  /*165e0*/  FMUL.FTZ R137, R139, R136 ;  /* 0x000000888b897220 */ /* 0x000fc80000410000 */
[----:B------:R-:W-:Y:S02]  /*165f0*/  FSEL R132, R132, RZ, P0 ;  /* 0x000000ff84847208 */ /* 0x000fe40000000000 */
[----:B------:R-:W-:-:S03]  /*16600*/  FSEL R137, R137, RZ, P1 ;  /* 0x000000ff89897208 */ /* 0x000fc60000800000 */
[-CC-:B------:R-:W-:Y:S01]  /*16610*/  FFMA.FTZ R130, R5, R139.reuse, -R132.reuse ;  /* 0x0000008b05827223 */ /* 0x180fe20000010884 */
[----:B------:R-:W-:Y:S01]  /*16620*/  FSEL R5, R134, RZ, P0 ;  /* 0x000000ff86057208 */ /* 0x000fe20000000000 */
[-C--:B------:R-:W-:Y:S01]  /*16630*/  FFMA.FTZ R133, R6, R139.reuse, -R137 ;  /* 0x0000008b06857223 */ /* 0x080fe20000010889 */
[-CC-:B------:R-:W-:Y:S01]  /*16640*/  FFMA.FTZ R129, R135, R139.reuse, -R132.reuse ;  /* 0x0000008b87817223 */ /* 0x180fe20000010884 */
[-CC-:B------:R-:W-:Y:S01]  /*16650*/  FFMA.FTZ R127, R131, R139.reuse, -R132.reuse ;  /* 0x0000008b837f7223 */ /* 0x180fe20000010884 */
[-CC-:B------:R-:W-:Y:S01]  /*16660*/  FFMA.FTZ R128, R11, R139.reuse, -R132.reuse ;  /* 0x0000008b0b807223 */ /* 0x180fe20000010884 */
[----:B------:R-:W-:Y:S01]  /*16670*/  FADD.FTZ R6, R0, -R5 ;  /* 0x8000000500067221 */ /* 0x000fe20000010000 */
[----:B------:R-:W-:Y:S01]  /*16680*/  FSEL R5, R136, RZ, P1 ;  /* 0x000000ff88057208 */ /* 0x000fe20000800000 */
[-CC-:B------:R-:W-:Y:S01]  /*16690*/  FFMA.FTZ R135, R8, R139.reuse, -R137.reuse ;  /* 0x0000008b08877223 */ /* 0x180fe20000010889 */
[-CC-:B------:R-:W-:Y:S01]  /*166a0*/  FFMA.FTZ R131, R218, R139.reuse, -R137.reuse ;  /* 0x0000008bda837223 */ /* 0x180fe20000010889 */
[-C--:B------:R-:W-:Y:S01]  /*166b0*/  FFMA.FTZ R0, R4, R139.reuse, -R137 ;  /* 0x0000008b04007223 */ /* 0x080fe20000010889 */
[----:B------:R-:W-:Y:S01]  /*166c0*/  FMUL.FTZ R9, R139, R6 ;  /* 0x000000068b097220 */ /* 0x000fe20000410000 */
[----:B------:R-:W-:Y:S01]  /*166d0*/  FADD.FTZ R138, R2, -R5 ;  /* 0x80000005028a7221 */ /* 0x000fe20000010000 */
[----:B------:R-:W-:Y:S01]  /*166e0*/  MUFU.EX2 R130, R130 ;  /* 0x0000008200827308 */ /* 0x000fe20000000800 */
[-CC-:B------:R-:W-:Y:S01]  /*166f0*/  FFMA.FTZ R49, R49, R139.reuse, -R132.reuse ;  /* 0x0000008b31317223 */ /* 0x180fe20000010884 */
[-CC-:B------:R-:W-:Y:S01]  /*16700*/  FFMA.FTZ R158, R158, R139.reuse, -R137.reuse ;  /* 0x0000008b9e9e7223 */ /* 0x180fe20000010889 */
[----:B------:R-:W-:Y:S01]  /*16710*/  FMUL.FTZ R138, R139, R138 ;  /* 0x0000008a8b8a7220 */ /* 0x000fe20000410000 */
[-CC-:B------:R-:W-:Y:S01]  /*16720*/  FFMA.FTZ R155, R155, R139.reuse, -R132.reuse ;  /* 0x0000008b9b9b7223 */ /* 0x180fe20000010884 */
[-CC-:B------:R-:W-:Y:S01]  /*16730*/  FFMA.FTZ R153, R153, R139.reuse, -R132.reuse ;  /* 0x0000008b99997223 */ /* 0x180fe20000010884 */
[-CC-:B------:R-:W-:Y:S01]  /*16740*/  FFMA.FTZ R152, R152, R139.reuse, -R137.reuse ;  /* 0x0000008b98987223 */ /* 0x180fe20000010889 */
[-CC-:B------:R-:W-:Y:S01]  /*16750*/  FFMA.FTZ R150, R150, R139.reuse, -R137.reuse ;  /* 0x0000008b96967223 */ /* 0x180fe20000010889 */
[----:B------:R-:W1:Y:S01]  /*16760*/  MUFU.EX2 R129, R129 ;  /* 0x0000008100817308 */ /* 0x000e620000000800 */
[-CC-:B------:R-:W-:Y:S01]  /*16770*/  FFMA.FTZ R145, R145, R139.reuse, -R132.reuse ;  /* 0x0000008b91917223 */ /* 0x180fe20000010884 */
[-CC-:B------:R-:W-:Y:S01]  /*16780*/  FFMA.FTZ R143, R143, R139.reuse, -R132.reuse ;  /* 0x0000008b8f8f7223 */ /* 0x180fe20000010884 */
[-CC-:B------:R-:W-:Y:S01]  /*16790*/  FFMA.FTZ R142, R142, R139.reuse, -R137.reuse ;  /* 0x0000008b8e8e7223 */ /* 0x180fe20000010889 */
        /* <DEDUP_REMOVED lines=8> */
[----:B------:R-:W-:-:S04]  /*16820*/  FFMA.FTZ R125, R125, R139, -R132 ;  /* 0x0000008b7d7d7223 */ /* 0x000fc80000010884 */
[----:B------:R-:W2:Y:S01]  /*16830*/  MUFU.EX2 R127, R127 ;  /* 0x0000007f007f7308 */ /* 0x000ea20000000800 */
[----:B-1----:R-:W-:-:S07]  /*16840*/  F2FP.BF16.F32.PACK_AB R5, R129, R130 ;  /* 0x000000828105723e */ /* 0x002fce00000010ff */
[----:B------:R-:W-:Y:S08]  /*16850*/  MUFU.EX2 R135, R135 ;  /* 0x0000008700877308 */ /* 0x000ff00000000800 */
[----:B------:R-:W1:Y:S01]  /*16860*/  MUFU.EX2 R133, R133 ;  /* 0x0000008500857308 */ /* 0x000e620000000800 */
[----:B--2---:R-:W-:-:S07]  /*16870*/  F2FP.BF16.F32.PACK_AB R7, R127, R128 ;  /* 0x000000807f07723e */ /* 0x004fce00000010ff */
[----:B------:R-:W-:Y:S08]  /*16880*/  MUFU.EX2 R131, R131 ;  /* 0x0000008300837308 */ /* 0x000ff00000000800 */
[----:B------:R-:W2:Y:S01]  /*16890*/  MUFU.EX2 R0, R0 ;  /* 0x0000000000007308 */ /* 0x000ea20000000800 */
[----:B-1----:R-:W-:-:S07]  /*168a0*/  F2FP.BF16.F32.PACK_AB R4, R133, R135 ;  /* 0x000000878504723e */ /* 0x002fce00000010ff */
[----:B------:R-:W1:Y:S08]  /*168b0*/  MUFU.EX2 R2, R9 ;  /* 0x0000000900027308 */ /* 0x000e700000000800 */
[----:B------:R-:W3:Y:S01]  /*168c0*/  MUFU.EX2 R138, R138 ;  /* 0x0000008a008a7308 */ /* 0x000ee20000000800 */
[----:B--2---:R-:W-:-:S07]  /*168d0*/  F2FP.BF16.F32.PACK_AB R6, R0, R131 ;  /* 0x000000830006723e */ /* 0x004fce00000010ff */
[----:B------:R-:W-:Y:S01]  /*168e0*/  MUFU.EX2 R158, R158 ;  /* 0x0000009e009e7308 */ /* 0x000fe20000000800 */
[-C--:B-1----:R-:W-:Y:S01]  /*168f0*/  FMUL.FTZ R10, R114, R2.reuse ;  /* 0x00000002720a7220 */ /* 0x082fe20000410000 */
[-C--:B------:R-:W-:Y:S01]  /*16900*/  FMUL.FTZ R11, R115, R2.reuse ;  /* 0x00000002730b7220 */ /* 0x080fe20000410000 */
[-C--:B------:R-:W-:Y:S01]  /*16910*/  FMUL.FTZ R34, R78, R2.reuse ;  /* 0x000000024e227220 */ /* 0x080fe20000410000 */
[-C--:B------:R-:W-:Y:S01]  /*16920*/  FMUL.FTZ R35, R79, R2.reuse ;  /* 0x000000024f237220 */ /* 0x080fe20000410000 */
[-C--:B------:R-:W-:Y:S01]  /*16930*/  FMUL.FTZ R110, R110, R2.reuse ;  /* 0x000000026e6e7220 */ /* 0x080fe20000410000 */
[-C--:B------:R-:W-:Y:S01]  /*16940*/  FMUL.FTZ R111, R111, R2.reuse ;  /* 0x000000026f6f7220 */ /* 0x080fe20000410000 */
[-C--:B------:R-:W-:Y:S01]  /*16950*/  FMUL.FTZ R82, R82, R2.reuse ;  /* 0x0000000252527220 */ /* 0x080fe20000410000 */
[----:B------:R-:W-:Y:S01]  /*16960*/  FMUL.FTZ R83, R83, R2 ;  /* 0x0000000253537220 */ /* 0x000fe20000410000 */
[-C--:B---3--:R-:W-:Y:S01]  /*16970*/  FMUL.FTZ R8, R112, R138.reuse ;  /* 0x0000008a70087220 */ /* 0x088fe20000410000 */
[-C--:B------:R-:W-:Y:S01]  /*16980*/  FMUL.FTZ R9, R113, R138.reuse ;  /* 0x0000008a71097220 */ /* 0x080fe20000410000 */
[-C--:B------:R-:W-:Y:S01]  /*16990*/  FMUL.FTZ R32, R76, R138.reuse ;  /* 0x0000008a4c207220 */ /* 0x080fe20000410000 */
[-C--:B------:R-:W-:Y:S01]  /*169a0*/  FMUL.FTZ R33, R77, R138.reuse ;  /* 0x0000008a4d217220 */ /* 0x080fe20000410000 */
[-C--:B------:R-:W-:Y:S01]  /*169b0*/  FMUL.FTZ R108, R108, R138.reuse ;  /* 0x0000008a6c6c7220 */ /* 0x080fe20000410000 */
[-C--:B------:R-:W-:Y:S01]  /*169c0*/  FMUL.FTZ R109, R109, R138.reuse ;  /* 0x0000008a6d6d7220 */ /* 0x080fe20000410000 */
[-C--:B------:R-:W-:Y:S01]  /*169d0*/  FMUL.FTZ R80, R80, R138.reuse ;  /* 0x0000008a50507220 */ /* 0x080fe20000410000 */
[----:B------:R-:W-:Y:S01]  /*169e0*/  FMUL.FTZ R81, R81, R138 ;  /* 0x0000008a51517220 */ /* 0x000fe20000410000 */
[C---:B------:R-:W-:Y:S01]  /*169f0*/  HMMA.16816.F32.BF16 R8, R4.reuse, R16, R8 ;  /* 0x000000100408723c */ /* 0x040fe20000041808 */
[----:B------:R1:W-:Y:S01]  /*16a00*/  MUFU.EX2 R76, R49 ;  /* 0x00000031004c7308 */ /* 0x0003e20000000800 */
[-CC-:B------:R-:W-:Y:S01]  /*16a10*/  FFMA.FTZ R77, R216, R139.reuse, -R137.reuse ;  /* 0x0000008bd84d7223 */ /* 0x180fe20000010889 */
[-CC-:B------:R-:W-:Y:S01]  /*16a20*/  FFMA.FTZ R78, R182, R139.reuse, -R137.reuse ;  /* 0x0000008bb64e7223 */ /* 0x180fe20000010889 */
[-CC-:B------:R-:W-:Y:S01]  /*16a30*/  FFMA.FTZ R79, R56, R139.reuse, -R137.reuse ;  /* 0x0000008b384f7223 */ /* 0x180fe20000010889 */
[-C--:B------:R-:W-:Y:S01]  /*16a40*/  FMUL.FTZ R14, R70, R2.reuse ;  /* 0x00000002460e7220 */ /* 0x080fe20000410000 */
[C---:B------:R-:W-:Y:S01]  /*16a50*/  HMMA.16816.F32.BF16 R32, R4.reuse, R28, R32 ;  /* 0x0000001c0420723c */ /* 0x040fe20000041820 */
[----:B------:R-:W-:Y:S01]  /*16a60*/  LDSM.16.MT88.4 R56, [R188+0x9400] ;  /* 0x00940000bc38783b */ /* 0x000fe20000004200 */
[----:B------:R-:W-:Y:S01]  /*16a70*/  FMUL.FTZ R15, R71, R2 ;  /* 0x00000002470f7220 */ /* 0x000fe20000410000 */
[----:B------:R-:W-:Y:S01]  /*16a80*/  MUFU.EX2 R77, R77 ;  /* 0x0000004d004d7308 */ /* 0x000fe20000000800 */
[-C--:B------:R-:W-:Y:S01]  /*16a90*/  FMUL.FTZ R12, R68, R138.reuse ;  /* 0x0000008a440c7220 */ /* 0x080fe20000410000 */
[----:B------:R-:W-:Y:S01]  /*16aa0*/  FMUL.FTZ R13, R69, R138 ;  /* 0x0000008a450d7220 */ /* 0x000fe20000410000 */
[C---:B------:R-:W-:Y:S01]  /*16ab0*/  HMMA.16816.F32.BF16 R16, R4.reuse, R18, R108 ;  /* 0x000000120410723c */ /* 0x040fe2000004186c */
[-C--:B------:R-:W-:Y:S01]  /*16ac0*/  FMUL.FTZ R74, R74, R2.reuse ;  /* 0x000000024a4a7220 */ /* 0x080fe20000410000 */
[----:B------:R-:W-:Y:S01]  /*16ad0*/  FMUL.FTZ R75, R75, R2 ;  /* 0x000000024b4b7220 */ /* 0x000fe20000410000 */
[-C--:B------:R-:W-:Y:S01]  /*16ae0*/  FMUL.FTZ R72, R72, R138.reuse ;  /* 0x0000008a48487220 */ /* 0x080fe20000410000 */
[----:B------:R-:W-:Y:S01]  /*16af0*/  FMUL.FTZ R73, R73, R138 ;  /* 0x0000008a49497220 */ /* 0x000fe20000410000 */
[----:B------:R-:W-:Y:S01]  /*16b00*/  MUFU.EX2 R78, R78 ;  /* 0x0000004e004e7308 */ /* 0x000fe20000000800 */
[C---:B------:R-:W-:Y:S01]  /*16b10*/  HMMA.16816.F32.BF16 R28, R4.reuse, R30, R80 ;  /* 0x0000001e041c723c */ /* 0x040fe20000041850 */
[-CC-:B------:R-:W-:Y:S01]  /*16b20*/  FFMA.FTZ R111, R51, R139.reuse, -R132.reuse ;  /* 0x0000008b336f7223 */ /* 0x180fe20000010884 */
[-CC-:B------:R-:W-:Y:S01]  /*16b30*/  FFMA.FTZ R108, R215, R139.reuse, -R132.reuse ;  /* 0x0000008bd76c7223 */ /* 0x180fe20000010884 */
[-CC-:B------:R-:W-:Y:S01]  /*16b40*/  FFMA.FTZ R109, R187, R139.reuse, -R132.reuse ;  /* 0x0000008bbb6d7223 */ /* 0x180fe20000010884 */
[-C--:B------:R-:W-:Y:S01]  /*16b50*/  FMUL.FTZ R46, R86, R2.reuse ;  /* 0x00000002562e7220 */ /* 0x080fe20000410000 */
[----:B------:R-:W-:Y:S01]  /*16b60*/  FMUL.FTZ R47, R87, R2 ;  /* 0x00000002572f7220 */ /* 0x000fe20000410000 */
[-C--:B------:R-:W-:Y:S01]  /*16b70*/  FMUL.FTZ R44, R84, R138.reuse ;  /* 0x0000008a542c7220 */ /* 0x080fe20000410000 */
[-CC-:B------:R-:W-:Y:S01]  /*16b80*/  FFMA.FTZ R80, R48, R139.reuse, -R137.reuse ;  /* 0x0000008b30507223 */ /* 0x180fe20000010889 */
[----:B------:R-:W-:Y:S01]  /*16b90*/  MUFU.EX2 R108, R108 ;  /* 0x0000006c006c7308 */ /* 0x000fe20000000800 */
[----:B-1----:R-:W1:Y:S01]  /*16ba0*/  LDSM.16.MT88.4 R48, [R190+0x9400] ;  /* 0x00940000be30783b */ /* 0x002e620000004200 */
[----:B------:R-:W-:Y:S01]  /*16bb0*/  FMUL.FTZ R45, R85, R138 ;  /* 0x0000008a552d7220 */ /* 0x000fe20000410000 */
[-C--:B------:R-:W-:Y:S01]  /*16bc0*/  FMUL.FTZ R54, R90, R2.reuse ;  /* 0x000000025a367220 */ /* 0x080fe20000410000 */
[----:B------:R-:W-:Y:S01]  /*16bd0*/  FMUL.FTZ R55, R91, R2 ;  /* 0x000000025b377220 */ /* 0x000fe20000410000 */
[-C--:B------:R-:W-:Y:S01]  /*16be0*/  FMUL.FTZ R52, R88, R138.reuse ;  /* 0x0000008a58347220 */ /* 0x080fe20000410000 */
[----:B------:R-:W-:Y:S01]  /*16bf0*/  FMUL.FTZ R53, R89, R138 ;  /* 0x0000008a59357220 */ /* 0x000fe20000410000 */
[-C--:B------:R-:W-:Y:S01]  /*16c00*/  FMUL.FTZ R106, R106, R2.reuse ;  /* 0x000000026a6a7220 */ /* 0x080fe20000410000 */
[----:B------:R-:W2:Y:S01]  /*16c10*/  MUFU.EX2 R111, R111 ;  /* 0x0000006f006f7308 */ /* 0x000ea20000000800 */
[----:B------:R-:W-:Y:S01]  /*16c20*/  FMUL.FTZ R107, R107, R2 ;  /* 0x000000026b6b7220 */ /* 0x000fe20000410000 */
[-C--:B------:R-:W-:Y:S01]  /*16c30*/  FMUL.FTZ R104, R104, R138.reuse ;  /* 0x0000008a68687220 */ /* 0x080fe20000410000 */
[----:B------:R-:W-:Y:S01]  /*16c40*/  FMUL.FTZ R105, R105, R138 ;  /* 0x0000008a69697220 */ /* 0x000fe20000410000 */
[-C--:B------:R-:W-:Y:S01]  /*16c50*/  FMUL.FTZ R102, R102, R2.reuse ;  /* 0x0000000266667220 */ /* 0x080fe20000410000 */
[----:B------:R-:W-:Y:S01]  /*16c60*/  FMUL.FTZ R103, R103, R2 ;  /* 0x0000000267677220 */ /* 0x000fe20000410000 */
[-C--:B------:R-:W-:Y:S01]  /*16c70*/  FMUL.FTZ R100, R100, R138.reuse ;  /* 0x0000008a64647220 */ /* 0x080fe20000410000 */
[----:B------:R-:W-:Y:S01]  /*16c80*/  FMUL.FTZ R101, R101, R138 ;  /* 0x0000008a65657220 */ /* 0x000fe20000410000 */
[----:B------:R-:W3:Y:S01]  /*16c90*/  MUFU.EX2 R109, R109 ;  /* 0x0000006d006d7308 */ /* 0x000ee20000000800 */
[-C--:B------:R-:W-:Y:S01]  /*16ca0*/  FMUL.FTZ R62, R94, R2.reuse ;  /* 0x000000025e3e7220 */ /* 0x080fe20000410000 */
[----:B------:R-:W-:Y:S01]  /*16cb0*/  FMUL.FTZ R63, R95, R2 ;  /* 0x000000025f3f7220 */ /* 0x000fe20000410000 */
[-C--:B------:R-:W-:Y:S01]  /*16cc0*/  FMUL.FTZ R60, R92, R138.reuse ;  /* 0x0000008a5c3c7220 */ /* 0x080fe20000410000 */
[----:B------:R-:W-:Y:S01]  /*16cd0*/  FMUL.FTZ R61, R93, R138 ;  /* 0x0000008a5d3d7220 */ /* 0x000fe20000410000 */
[-C--:B------:R-:W-:Y:S01]  /*16ce0*/  FMUL.FTZ R98, R98, R2.reuse ;  /* 0x0000000262627220 */ /* 0x080fe20000410000 */
[----:B------:R-:W-:Y:S01]  /*16cf0*/  FMUL.FTZ R99, R99, R2 ;  /* 0x0000000263637220 */ /* 0x000fe20000410000 */
[-C--:B------:R-:W-:Y:S01]  /*16d00*/  FMUL.FTZ R96, R96, R138.reuse ;  /* 0x0000008a60607220 */ /* 0x080fe20000410000 */
[----:B------:R-:W4:Y:S01]  /*16d10*/  MUFU.EX2 R80, R80 ;  /* 0x0000005000507308 */ /* 0x000f220000000800 */
[----:B------:R-:W-:Y:S01]  /*16d20*/  FMUL.FTZ R97, R97, R138 ;  /* 0x0000008a61617220 */ /* 0x000fe20000410000 */
[----:B--2---:R-:W-:Y:S01]  /*16d30*/  F2FP.BF16.F32.PACK_AB R69, R111, R108 ;  /* 0x0000006c6f45723e */ /* 0x004fe200000010ff */
[C---:B------:R-:W-:Y:S01]  /*16d40*/  HMMA.16816.F32.BF16 R12, R4.reuse, R20, R12 ;  /* 0x00000014040c723c */ /* 0x040fe2000004180c */
[-CC-:B------:R-:W-:Y:S01]  /*16d50*/  FFMA.FTZ R82, R181, R139.reuse, -R132.reuse ;  /* 0x0000008bb5527223 */ /* 0x180fe20000010884 */
[-CC-:B------:R-:W-:Y:S01]  /*16d60*/  FFMA.FTZ R81, R185, R139.reuse, -R132.reuse ;  /* 0x0000008bb9517223 */ /* 0x180fe20000010884 */
[-CC-:B------:R-:W-:Y:S01]  /*16d70*/  FFMA.FTZ R83, R175, R139.reuse, -R132.reuse ;  /* 0x0000008baf537223 */ /* 0x180fe20000010884 */
[--C-:B------:R-:W-:Y:S01]  /*16d80*/  FFMA.FTZ R84, R180, R139, -R137.reuse ;  /* 0x0000008bb4547223 */ /* 0x100fe20000010889 */
[----:B------:R-:W2:Y:S01]  /*16d90*/  MUFU.EX2 R79, R79 ;  /* 0x0000004f004f7308 */ /* 0x000ea20000000800 */
[----:B---3--:R-:W-:Y:S01]  /*16da0*/  F2FP.BF16.F32.PACK_AB R71, R76, R109 ;  /* 0x0000006d4c47723e */ /* 0x008fe200000010ff */
[C---:B------:R-:W-:Y:S01]  /*16db0*/  HMMA.16816.F32.BF16 R20, R4.reuse, R22, R72 ;  /* 0x000000160414723c */ /* 0x040fe20000041848 */
[----:B------:R-:W3:Y:S01]  /*16dc0*/  LDSM.16.MT88.4 R72, [R190+0xd400] ;  /* 0x00d40000be48783b */ /* 0x000ee20000004200 */
[-CC-:B------:R-:W-:Y:S01]  /*16dd0*/  FFMA.FTZ R85, R186, R139.reuse, -R137.reuse ;  /* 0x0000008bba557223 */ /* 0x180fe20000010889 */
[-CC-:B------:R-:W-:Y:S01]  /*16de0*/  FFMA.FTZ R86, R174, R139.reuse, -R137.reuse ;  /* 0x0000008bae567223 */ /* 0x180fe20000010889 */
[-CC-:B------:R-:W-:Y:S01]  /*16df0*/  FFMA.FTZ R87, R184, R139.reuse, -R137.reuse ;  /* 0x0000008bb8577223 */ /* 0x180fe20000010889 */
[--C-:B------:R-:W-:Y:S01]  /*16e00*/  FFMA.FTZ R88, R183, R139, -R132.reuse ;  /* 0x0000008bb7587223 */ /* 0x100fe20000010884 */
[C---:B------:R-:W-:Y:S01]  /*16e10*/  HMMA.16816.F32.BF16 R44, R4.reuse, R40, R44 ;  /* 0x00000028042c723c */ /* 0x040fe2000004182c */
[----:B----4-:R-:W-:Y:S01]  /*16e20*/  F2FP.BF16.F32.PACK_AB R68, R80, R77 ;  /* 0x0000004d5044723e */ /* 0x010fe200000010ff */
[----:B------:R-:W-:Y:S01]  /*16e30*/  MUFU.EX2 R82, R82 ;  /* 0x0000005200527308 */ /* 0x000fe20000000800 */
[-CC-:B------:R-:W-:Y:S01]  /*16e40*/  FFMA.FTZ R89, R169, R139.reuse, -R132.reuse ;  /* 0x0000008ba9597223 */ /* 0x180fe20000010884 */
[-CC-:B------:R-:W-:Y:S01]  /*16e50*/  FFMA.FTZ R90, R173, R139.reuse, -R132.reuse ;  /* 0x0000008bad5a7223 */ /* 0x180fe20000010884 */
[-C--:B------:R-:W-:Y:S01]  /*16e60*/  FFMA.FTZ R91, R167, R139.reuse, -R132 ;  /* 0x0000008ba75b7223 */ /* 0x080fe20000010884 */
[C---:B------:R-:W-:Y:S01]  /*16e70*/  HMMA.16816.F32.BF16 R52, R4.reuse, R24, R52 ;  /* 0x000000180434723c */ /* 0x040fe20000041834 */
[-CC-:B------:R-:W-:Y:S01]  /*16e80*/  FFMA.FTZ R92, R168, R139.reuse, -R137.reuse ;  /* 0x0000008ba85c7223 */ /* 0x180fe20000010889 */
[-CC-:B------:R-:W-:Y:S01]  /*16e90*/  FFMA.FTZ R93, R172, R139.reuse, -R137.reuse ;  /* 0x0000008bac5d7223 */ /* 0x180fe20000010889 */
[----:B--2---:R-:W-:Y:S01]  /*16ea0*/  F2FP.BF16.F32.PACK_AB R70, R79, R78 ;  /* 0x0000004e4f46723e */ /* 0x004fe200000010ff */
[----:B------:R-:W-:Y:S01]  /*16eb0*/  MUFU.EX2 R81, R81 ;  /* 0x0000005100517308 */ /* 0x000fe20000000800 */
[-CC-:B------:R-:W-:Y:S01]  /*16ec0*/  FFMA.FTZ R94, R166, R139.reuse, -R137.reuse ;  /* 0x0000008ba65e7223 */ /* 0x180fe20000010889 */
[C---:B------:R-:W-:Y:S01]  /*16ed0*/  HMMA.16816.F32.BF16 R40, R4.reuse, R42, R104 ;  /* 0x0000002a0428723c */ /* 0x040fe20000041868 */
[----:B------:R-:W-:Y:S01]  /*16ee0*/  FFMA.FTZ R95, R170, R139, -R137 ;  /* 0x0000008baa5f7223 */ /* 0x000fe20000010889 */
[----:B------:R-:W-:Y:S01]  /*16ef0*/  FFMA.FTZ R2, R213, R2, R130 ;  /* 0x00000002d5027223 */ /* 0x000fe20000010082 */
[----:B------:R-:W-:Y:S03]  /*16f00*/  LDSM.16.MT88.4 R104, [R188+0xcc00] ;  /* 0x00cc0000bc68783b */ /* 0x000fe60000004200 */
[----:B------:R-:W-:Y:S01]  /*16f10*/  HMMA.16816.F32.BF16 R24, R4, R26, R100 ;  /* 0x0000001a0418723c */ /* 0x000fe20000041864 */
[----:B------:R-:W-:Y:S01]  /*16f20*/  MUFU.EX2 R83, R83 ;  /* 0x0000005300537308 */ /* 0x000fe20000000800 */
[----:B------:R-:W-:-:S04]  /*16f30*/  FADD.FTZ R129, R129, R2 ;  /* 0x0000000281817221 */ /* 0x000fc80000010000 */
[C---:B------:R-:W-:Y:S01]  /*16f40*/  HMMA.16816.F32.BF16 R60, R4.reuse, R36, R60 ;  /* 0x00000024043c723c */ /* 0x040fe2000004183c */
[-CC-:B------:R-:W-:Y:S01]  /*16f50*/  FFMA.FTZ R100, R171, R139.reuse, -R132.reuse ;  /* 0x0000008bab647223 */ /* 0x180fe20000010884 */
[-CC-:B------:R-:W-:Y:S01]  /*16f60*/  FFMA.FTZ R102, R161, R139.reuse, -R132.reuse ;  /* 0x0000008ba1667223 */ /* 0x180fe20000010884 */
[----:B------:R-:W-:Y:S01]  /*16f70*/  MUFU.EX2 R84, R84 ;  /* 0x0000005400547308 */ /* 0x000fe20000000800 */
[-CC-:B------:R-:W-:Y:S01]  /*16f80*/  FFMA.FTZ R103, R159, R139.reuse, -R132.reuse ;  /* 0x0000008b9f677223 */ /* 0x180fe20000010884 */
[-CC-:B------:R-:W-:Y:S01]  /*16f90*/  FFMA.FTZ R159, R160, R139.reuse, -R137.reuse ;  /* 0x0000008ba09f7223 */ /* 0x180fe20000010889 */
[----:B------:R-:W-:Y:S01]  /*16fa0*/  HMMA.16816.F32.BF16 R4, R4, R38, R96 ;  /* 0x000000260404723c */ /* 0x000fe20000041860 */
[----:B------:R-:W2:Y:S01]  /*16fb0*/  LDSM.16.MT88.4 R36, [R188+0xb400] ;  /* 0x00b40000bc24783b */ /* 0x000ea20000004200 */
[-CC-:B------:R-:W-:Y:S01]  /*16fc0*/  FFMA.FTZ R161, R162, R139.reuse, -R137.reuse ;  /* 0x0000008ba2a17223 */ /* 0x180fe20000010889 */
[-CC-:B------:R-:W-:Y:S01]  /*16fd0*/  FFMA.FTZ R101, R165, R139.reuse, -R132.reuse ;  /* 0x0000008ba5657223 */ /* 0x180fe20000010884 */
[-CC-:B------:R-:W-:Y:S01]  /*16fe0*/  FFMA.FTZ R160, R164, R139.reuse, -R137.reuse ;  /* 0x0000008ba4a07223 */ /* 0x180fe20000010889 */
[----:B------:R-:W4:Y:S01]  /*16ff0*/  MUFU.EX2 R85, R85 ;  /* 0x0000005500557308 */ /* 0x000f220000000800 */
[C---:B-1----:R-:W-:Y:S01]  /*17000*/  HMMA.16816.F32.BF16 R8, R68.reuse, R48, R8 ;  /* 0x000000304408723c */ /* 0x042fe20000041808 */
[-CC-:B------:R-:W-:Y:S01]  /*17010*/  FFMA.FTZ R162, R163, R139.reuse, -R132.reuse ;  /* 0x0000008ba3a27223 */ /* 0x180fe20000010884 */
[-CC-:B------:R-:W-:Y:S01]  /*17020*/  FFMA.FTZ R164, R157, R139.reuse, -R132.reuse ;  /* 0x0000008b9da47223 */ /* 0x180fe20000010884 */
[-CC-:B------:R-:W-:Y:S01]  /*17030*/  FFMA.FTZ R163, R154, R139.reuse, -R137.reuse ;  /* 0x0000008b9aa37223 */ /* 0x180fe20000010889 */
[-CC-:B------:R-:W-:Y:S01]  /*17040*/  FFMA.FTZ R157, R156, R139.reuse, -R137.reuse ;  /* 0x0000008b9c9d7223 */ /* 0x180fe20000010889 */
[-CC-:B------:R-:W-:Y:S01]  /*17050*/  FFMA.FTZ R154, R151, R139.reuse, -R132.reuse ;  /* 0x0000008b979a7223 */ /* 0x180fe20000010884 */
[C---:B------:R-:W-:Y:S01]  /*17060*/  HMMA.16816.F32.BF16 R16, R68.reuse, R50, R16 ;  /* 0x000000324410723c */ /* 0x040fe20000041810 */
[----:B------:R-:W1:Y:S01]  /*17070*/  LDSM.16.MT88.4 R48, [R188+0xd400] ;  /* 0x00d40000bc30783b */ /* 0x000e620000004200 */
[----:B------:R-:W-:Y:S01]  /*17080*/  MUFU.EX2 R86, R86 ;  /* 0x0000005600567308 */ /* 0x000fe20000000800 */
[-CC-:B------:R-:W-:Y:S01]  /*17090*/  FFMA.FTZ R156, R147, R139.reuse, -R132.reuse ;  /* 0x0000008b939c7223 */ /* 0x180fe20000010884 */
[-CC-:B------:R-:W-:Y:S01]  /*170a0*/  FFMA.FTZ R151, R144, R139.reuse, -R137.reuse ;  /* 0x0000008b90977223 */ /* 0x180fe20000010889 */
[-CC-:B------:R-:W-:Y:S01]  /*170b0*/  FFMA.FTZ R147, R146, R139.reuse, -R137.reuse ;  /* 0x0000008b92937223 */ /* 0x180fe20000010889 */
[C---:B------:R-:W-:Y:S01]  /*170c0*/  HMMA.16816.F32.BF16 R12, R68.reuse, R56, R12 ;  /* 0x00000038440c723c */ /* 0x040fe2000004180c */
[-C--:B------:R-:W-:Y:S01]  /*170d0*/  FFMA.FTZ R144, R141, R139.reuse, -R132 ;  /* 0x0000008b8d907223 */ /* 0x080fe20000010884 */
[----:B------:R-:W-:Y:S01]  /*170e0*/  FFMA.FTZ R137, R126, R139, -R137 ;  /* 0x0000008b7e897223 */ /* 0x000fe20000010889 */
[----:B------:R-:W-:Y:S01]  /*170f0*/  FADD.FTZ R128, R128, R129 ;  /* 0x0000008180807221 */ /* 0x000fe20000010000 */
[----:B------:R-:W5:Y:S02]  /*17100*/  MUFU.EX2 R87, R87 ;  /* 0x0000005700577308 */ /* 0x000f640000000800 */
[----:B------:R-:W-:Y:S01]  /*17110*/  HMMA.16816.F32.BF16 R20, R68, R58, R20 ;  /* 0x0000003a4414723c */ /* 0x000fe20000041814 */
[----:B------:R-:W1:Y:S01]  /*17120*/  LDSM.16.MT88.4 R56, [R190+0x9800] ;  /* 0x00980000be38783b */ /* 0x000e620000004200 */
[----:B------:R-:W-:-:S04]  /*17130*/  FADD.FTZ R127, R127, R128 ;  /* 0x000000807f7f7221 */ /* 0x000fc80000010000 */
[----:B------:R-:W5:Y:S01]  /*17140*/  MUFU.EX2 R88, R88 ;  /* 0x0000005800587308 */ /* 0x000f620000000800 */
[----:B---3--:R-:W-:Y:S01]  /*17150*/  HMMA.16816.F32.BF16 R52, R68, R72, R52 ;  /* 0x000000484434723c */ /* 0x008fe20000041834 */
[----:B------:R-:W-:-:S04]  /*17160*/  FADD.FTZ R108, R108, R127 ;  /* 0x0000007f6c6c7221 */ /* 0x000fc80000010000 */
[----:B------:R-:W-:Y:S01]  /*17170*/  FADD.FTZ R108, R111, R108 ;  /* 0x0000006c6f6c7221 */ /* 0x000fe20000010000 */
[C---:B------:R-:W-:Y:S01]  /*17180*/  HMMA.16816.F32.BF16 R24, R68.reuse, R74, R24 ;  /* 0x0000004a4418723c */ /* 0x040fe20000041818 */
[----:B----4-:R-:W-:Y:S01]  /*17190*/  F2FP.BF16.F32.PACK_AB R72, R85, R84 ;  /* 0x000000545548723e */ /* 0x010fe200000010ff */
[----:B------:R-:W-:Y:S01]  /*171a0*/  MUFU.EX2 R89, R89 ;  /* 0x0000005900597308 */ /* 0x000fe20000000800 */
[----:B------:R-:W-:Y:S01]  /*171b0*/  F2FP.BF16.F32.PACK_AB R73, R81, R82 ;  /* 0x000000525149723e */ /* 0x000fe200000010ff */
[----:B------:R-:W-:Y:S02]  /*171c0*/  FADD.FTZ R109, R109, R108 ;  /* 0x0000006c6d6d7221 */ /* 0x000fe40000010000 */
[C---:B--2---:R-:W-:Y:S01]  /*171d0*/  HMMA.16816.F32.BF16 R44, R68.reuse, R36, R44 ;  /* 0x00000024442c723c */ /* 0x044fe2000004182c */
[----:B-----5:R-:W-:Y:S02]  /*171e0*/  F2FP.BF16.F32.PACK_AB R74, R87, R86 ;  /* 0x00000056574a723e */ /* 0x020fe400000010ff */
[----:B------:R-:W-:Y:S01]  /*171f0*/  F2FP.BF16.F32.PACK_AB R75, R88, R83 ;  /* 0x00000053584b723e */ /* 0x000fe200000010ff */
[----:B------:R-:W-:Y:S02]  /*17200*/  MUFU.EX2 R90, R90 ;  /* 0x0000005a005a7308 */ /* 0x000fe40000000800 */
[C---:B------:R-:W-:Y:S01]  /*17210*/  HMMA.16816.F32.BF16 R40, R68.reuse, R38, R40 ;  /* 0x000000264428723c */ /* 0x040fe20000041828 */
[----:B------:R-:W2:Y:S05]  /*17220*/  LDSM.16.MT88.4 R36, [R190+0xb800] ;  /* 0x00b80000be24783b */ /* 0x000eaa0000004200 */
[C---:B-1----:R-:W-:Y:S01]  /*17230*/  HMMA.16816.F32.BF16 R60, R68.reuse, R48, R60 ;  /* 0x00000030443c723c */ /* 0x042fe2000004183c */
[----:B------:R-:W-:Y:S05]  /*17240*/  MUFU.EX2 R91, R91 ;  /* 0x0000005b005b7308 */ /* 0x000fea0000000800 */
[C---:B------:R-:W-:Y:S01]  /*17250*/  HMMA.16816.F32.BF16 R4, R68.reuse, R50, R4 ;  /* 0x000000324404723c */ /* 0x040fe20000041804 */
[----:B------:R-:W1:Y:S02]  /*17260*/  LDSM.16.MT88.4 R48, [R188+0xb800] ;  /* 0x00b80000bc30783b */ /* 0x000e640000004200 */
[----:B------:R-:W-:Y:S03]  /*17270*/  MUFU.EX2 R92, R92 ;  /* 0x0000005c005c7308 */ /* 0x000fe60000000800 */
[C---:B------:R-:W-:Y:S05]  /*17280*/  HMMA.16816.F32.BF16 R32, R68.reuse, R64, R32 ;  /* 0x000000404420723c */ /* 0x040fea0000041820 */
[----:B------:R-:W3:Y:S01]  /*17290*/  MUFU.EX2 R93, R93 ;  /* 0x0000005d005d7308 */ /* 0x000ee20000000800 */
[----:B------:R-:W-:Y:S01]  /*172a0*/  HMMA.16816.F32.BF16 R28, R68, R66, R28 ;  /* 0x00000042441c723c */ /* 0x000fe2000004181c */
[----:B------:R-:W4:Y:S04]  /*172b0*/  LDSM.16.MT88.4 R64, [R188+0x9800] ;  /* 0x00980000bc40783b */ /* 0x000f280000004200 */
[----:B------:R-:W-:Y:S01]  /*172c0*/  LDSM.16.MT88.4 R68, [R188+0xd800] ;  /* 0x00d80000bc44783b */ /* 0x000fe20000004200 */
[C---:B------:R-:W-:Y:S01]  /*172d0*/  HMMA.16816.F32.BF16 R8, R72.reuse, R56, R8 ;  /* 0x000000384808723c */ /* 0x040fe20000041808 */
[----:B------:R-:W-:Y:S05]  /*172e0*/  MUFU.EX2 R94, R94 ;  /* 0x0000005e005e7308 */ /* 0x000fea0000000800 */
[C---:B------:R-:W-:Y:S01]  /*172f0*/  HMMA.16816.F32.BF16 R16, R72.reuse, R58, R16 ;  /* 0x0000003a4810723c */ /* 0x040fe20000041810 */
[----:B------:R-:W5:Y:S02]  /*17300*/  LDSM.16.MT88.4 R56, [R190+0xd800] ;  /* 0x00d80000be38783b */ /* 0x000f640000004200 */
[----:B------:R-:W3:Y:S03]  /*17310*/  MUFU.EX2 R95, R95 ;  /* 0x0000005f005f7308 */ /* 0x000ee60000000800 */
[C---:B--2---:R-:W-:Y:S05]  /*17320*/  HMMA.16816.F32.BF16 R32, R72.reuse, R36, R32 ;  /* 0x000000244820723c */ /* 0x044fea0000041820 */
[----:B------:R-:W2:Y:S01]  /*17330*/  MUFU.EX2 R100, R100 ;  /* 0x0000006400647308 */ /* 0x000ea20000000800 */
[C---:B------:R-:W-:Y:S01]  /*17340*/  HMMA.16816.F32.BF16 R28, R72.reuse, R38, R28 ;  /* 0x00000026481c723c */ /* 0x040fe2000004181c */
[----:B------:R-:W2:Y:S05]  /*17350*/  LDSM.16.MT88.4 R36, [R190+0x9c00] ;  /* 0x009c0000be24783b */ /* 0x000eaa0000004200 */
[C---:B-1----:R-:W-:Y:S01]  /*17360*/  HMMA.16816.F32.BF16 R44, R72.reuse, R48, R44 ;  /* 0x00000030482c723c */ /* 0x042fe2000004182c */
[----:B------:R-:W-:Y:S05]  /*17370*/  MUFU.EX2 R102, R102 ;  /* 0x0000006600667308 */ /* 0x000fea0000000800 */
[C---:B------:R-:W-:Y:S01]  /*17380*/  HMMA.16816.F32.BF16 R40, R72.reuse, R50, R40 ;  /* 0x000000324828723c */ /* 0x040fe20000041828 */
[----:B------:R-:W1:Y:S02]  /*17390*/  LDSM.16.MT88.4 R48, [R188+0x9c00] ;  /* 0x009c0000bc30783b */ /* 0x000e640000004200 */
[----:B------:R-:W-:Y:S03]  /*173a0*/  MUFU.EX2 R101, R101 ;  /* 0x0000006500657308 */ /* 0x000fe60000000800 */
[C---:B----4-:R-:W-:Y:S05]  /*173b0*/  HMMA.16816.F32.BF16 R12, R72.reuse, R64, R12 ;  /* 0x00000040480c723c */ /* 0x050fea000004180c */
[----:B------:R-:W-:Y:S01]  /*173c0*/  MUFU.EX2 R103, R103 ;  /* 0x0000006700677308 */ /* 0x000fe20000000800 */
[C---:B------:R-:W-:Y:S01]  /*173d0*/  HMMA.16816.F32.BF16 R20, R72.reuse, R66, R20 ;  /* 0x000000424814723c */ /* 0x040fe20000041814 */
[----:B------:R-:W-:Y:S05]  /*173e0*/  LDSM.16.MT88.4 R64, [R188+0xbc00] ;  /* 0x00bc0000bc40783b */ /* 0x000fea0000004200 */
[C---:B-----5:R-:W-:Y:S01]  /*173f0*/  HMMA.16816.F32.BF16 R52, R72.reuse, R56, R52 ;  /* 0x000000384834723c */ /* 0x060fe20000041834 */
[----:B------:R-:W-:Y:S05]  /*17400*/  MUFU.EX2 R159, R159 ;  /* 0x0000009f009f7308 */ /* 0x000fea0000000800 */
[C---:B------:R-:W-:Y:S01]  /*17410*/  HMMA.16816.F32.BF16 R24, R72.reuse, R58, R24 ;  /* 0x0000003a4818723c */ /* 0x040fe20000041818 */
[----:B------:R-:W4:Y:S02]  /*17420*/  LDSM.16.MT88.4 R56, [R190+0xbc00] ;  /* 0x00bc0000be38783b */ /* 0x000f240000004200 */
[----:B------:R-:W5:Y:S03]  /*17430*/  MUFU.EX2 R160, R160 ;  /* 0x000000a000a07308 */ /* 0x000f660000000800 */
[C---:B------:R-:W-:Y:S05]  /*17440*/  HMMA.16816.F32.BF16 R60, R72.reuse, R68, R60 ;  /* 0x00000044483c723c */ /* 0x040fea000004183c */
[----:B------:R-:W5:Y:S01]  /*17450*/  MUFU.EX2 R161, R161 ;  /* 0x000000a100a17308 */ /* 0x000f620000000800 */
[----:B------:R-:W-:Y:S01]  /*17460*/  HMMA.16816.F32.BF16 R4, R72, R70, R4 ;  /* 0x000000464804723c */ /* 0x000fe20000041804 */
[----:B---3--:R-:W-:Y:S01]  /*17470*/  F2FP.BF16.F32.PACK_AB R68, R93, R92 ;  /* 0x0000005c5d44723e */ /* 0x008fe200000010ff */
[----:B------:R-:W3:Y:S01]  /*17480*/  LDSM.16.MT88.4 R72, [R190+0xdc00] ;  /* 0x00dc0000be48783b */ /* 0x000ee20000004200 */
[----:B------:R-:W-:-:S04]  /*17490*/  F2FP.BF16.F32.PACK_AB R69, R90, R89 ;  /* 0x000000595a45723e */ /* 0x000fc800000010ff */
[----:B------:R-:W-:Y:S01]  /*174a0*/  F2FP.BF16.F32.PACK_AB R70, R95, R94 ;  /* 0x0000005e5f46723e */ /* 0x000fe200000010ff */
[----:B------:R-:W5:Y:S01]  /*174b0*/  MUFU.EX2 R162, R162 ;  /* 0x000000a200a27308 */ /* 0x000f620000000800 */
[----:B--2---:R-:W-:-:S07]  /*174c0*/  F2FP.BF16.F32.PACK_AB R71, R100, R91 ;  /* 0x0000005b6447723e */ /* 0x004fce00000010ff */
[C---:B------:R-:W-:Y:S01]  /*174d0*/  HMMA.16816.F32.BF16 R8, R68.reuse, R36, R8 ;  /* 0x000000244408723c */ /* 0x040fe20000041808 */
[----:B------:R-:W-:Y:S05]  /*174e0*/  MUFU.EX2 R155, R155 ;  /* 0x0000009b009b7308 */ /* 0x000fea0000000800 */
[C---:B------:R-:W-:Y:S01]  /*174f0*/  HMMA.16816.F32.BF16 R16, R68.reuse, R38, R16 ;  /* 0x000000264410723c */ /* 0x040fe20000041810 */
[----:B------:R-:W2:Y:S02]  /*17500*/  LDSM.16.MT88.4 R36, [R188+0xdc00] ;  /* 0x00dc0000bc24783b */ /* 0x000ea40000004200 */
[----:B------:R-:W-:Y:S03]  /*17510*/  MUFU.EX2 R164, R164 ;  /* 0x000000a400a47308 */ /* 0x000fe60000000800 */
[C---:B-1----:R-:W-:Y:S05]  /*17520*/  HMMA.16816.F32.BF16 R12, R68.reuse, R48, R12 ;  /* 0x00000030440c723c */ /* 0x042fea000004180c */
[----:B------:R-:W-:Y:S01]  /*17530*/  MUFU.EX2 R153, R153 ;  /* 0x0000009900997308 */ /* 0x000fe20000000800 */
[C---:B------:R-:W-:Y:S01]  /*17540*/  HMMA.16816.F32.BF16 R20, R68.reuse, R50, R20 ;  /* 0x000000324414723c */ /* 0x040fe20000041814 */
[----:B------:R-:W1:Y:S05]  /*17550*/  LDSM.16.MT88.4 R48, [R190+0xa000] ;  /* 0x00a00000be30783b */ /* 0x000e6a0000004200 */
[C---:B----4-:R-:W-:Y:S01]  /*17560*/  HMMA.16816.F32.BF16 R32, R68.reuse, R56, R32 ;  /* 0x000000384420723c */ /* 0x050fe20000041820 */
[----:B------:R-:W-:Y:S05]  /*17570*/  MUFU.EX2 R152, R152 ;  /* 0x0000009800987308 */ /* 0x000fea0000000800 */
[C---:B------:R-:W-:Y:S01]  /*17580*/  HMMA.16816.F32.BF16 R28, R68.reuse, R58, R28 ;  /* 0x0000003a441c723c */ /* 0x040fe2000004181c */
[----:B------:R-:W4:Y:S02]  /*17590*/  LDSM.16.MT88.4 R56, [R188+0xa000] ;  /* 0x00a00000bc38783b */ /* 0x000f240000004200 */
[----:B------:R-:W4:Y:S03]  /*175a0*/  MUFU.EX2 R157, R157 ;  /* 0x0000009d009d7308 */ /* 0x000f260000000800 */
[C---:B------:R-:W-:Y:S05]  /*175b0*/  HMMA.16816.F32.BF16 R44, R68.reuse, R64, R44 ;  /* 0x00000040442c723c */ /* 0x040fea000004182c */
[----:B------:R-:W-:Y:S01]  /*175c0*/  MUFU.EX2 R150, R150 ;  /* 0x0000009600967308 */ /* 0x000fe20000000800 */
[C---:B------:R-:W-:Y:S01]  /*175d0*/  HMMA.16816.F32.BF16 R40, R68.reuse, R66, R40 ;  /* 0x000000424428723c */ /* 0x040fe20000041828 */
[----:B------:R-:W4:Y:S05]  /*175e0*/  LDSM.16.MT88.4 R64, [R190+0xc000] ;  /* 0x00c00000be40783b */ /* 0x000f2a0000004200 */
[C---:B---3--:R-:W-:Y:S01]  /*175f0*/  HMMA.16816.F32.BF16 R52, R68.reuse, R72, R52 ;  /* 0x000000484434723c */ /* 0x048fe20000041834 */
[----:B------:R-:W3:Y:S05]  /*17600*/  MUFU.EX2 R163, R163 ;  /* 0x000000a300a37308 */ /* 0x000eea0000000800 */
[----:B------:R-:W-:Y:S01]  /*17610*/  HMMA.16816.F32.BF16 R24, R68, R74, R24 ;  /* 0x0000004a4418723c */ /* 0x000fe20000041818 */
[----:B-----5:R-:W-:-:S02]  /*17620*/  F2FP.BF16.F32.PACK_AB R72, R160, R159 ;  /* 0x0000009fa048723e */ /* 0x020fc400000010ff */
[----:B------:R-:W-:Y:S01]  /*17630*/  F2FP.BF16.F32.PACK_AB R73, R101, R102 ;  /* 0x000000666549723e */ /* 0x000fe200000010ff */
[----:B------:R-:W5:Y:S02]  /*17640*/  MUFU.EX2 R154, R154 ;  /* 0x0000009a009a7308 */ /* 0x000f640000000800 */
[----:B--2---:R-:W-:Y:S01]  /*17650*/  HMMA.16816.F32.BF16 R60, R68, R36, R60 ;  /* 0x00000024443c723c */ /* 0x004fe2000004183c */
[----:B------:R-:W-:Y:S02]  /*17660*/  F2FP.BF16.F32.PACK_AB R74, R161, R158 ;  /* 0x0000009ea14a723e */ /* 0x000fe400000010ff */
[----:B------:R-:W-:-:S03]  /*17670*/  F2FP.BF16.F32.PACK_AB R75, R162, R103 ;  /* 0x00000067a24b723e */ /* 0x000fc600000010ff */
[----:B------:R-:W-:Y:S01]  /*17680*/  HMMA.16816.F32.BF16 R4, R68, R38, R4 ;  /* 0x000000264404723c */ /* 0x000fe20000041804 */
[----:B------:R-:W2:Y:S01]  /*17690*/  LDSM.16.MT88.4 R36, [R188+0xc000] ;  /* 0x00c00000bc24783b */ /* 0x000ea20000004200 */
[----:B------:R-:W-:Y:S03]  /*176a0*/  MUFU.EX2 R145, R145 ;  /* 0x0000009100917308 */ /* 0x000fe60000000800 */
[----:B------:R-:W-:Y:S01]  /*176b0*/  LDSM.16.MT88.4 R68, [R188+0xe000] ;  /* 0x00e00000bc44783b */ /* 0x000fe20000004200 */
[C---:B-1----:R-:W-:Y:S04]  /*176c0*/  HMMA.16816.F32.BF16 R8, R72.reuse, R48, R8 ;  /* 0x000000304808723c */ /* 0x042fe80000041808 */
[----:B------:R-:W-:Y:S02]  /*176d0*/  MUFU.EX2 R156, R156 ;  /* 0x0000009c009c7308 */ /* 0x000fe40000000800 */
[C---:B------:R-:W-:Y:S01]  /*176e0*/  HMMA.16816.F32.BF16 R16, R72.reuse, R50, R16 ;  /* 0x000000324810723c */ /* 0x040fe20000041810 */
[----:B------:R-:W1:Y:S05]  /*176f0*/  LDSM.16.MT88.4 R48, [R190+0xe000] ;  /* 0x00e00000be30783b */ /* 0x000e6a0000004200 */
[C---:B----4-:R-:W-:Y:S01]  /*17700*/  HMMA.16816.F32.BF16 R12, R72.reuse, R56, R12 ;  /* 0x00000038480c723c */ /* 0x050fe2000004180c */
[----:B------:R-:W-:Y:S05]  /*17710*/  MUFU.EX2 R143, R143 ;  /* 0x0000008f008f7308 */ /* 0x000fea0000000800 */
[C---:B------:R-:W-:Y:S01]  /*17720*/  HMMA.16816.F32.BF16 R20, R72.reuse, R58, R20 ;  /* 0x0000003a4814723c */ /* 0x040fe20000041814 */
[----:B------:R-:W4:Y:S02]  /*17730*/  LDSM.16.MT88.4 R56, [R190+0xa400] ;  /* 0x00a40000be38783b */ /* 0x000f240000004200 */
[----:B------:R-:W-:Y:S03]  /*17740*/  MUFU.EX2 R142, R142 ;  /* 0x0000008e008e7308 */ /* 0x000fe60000000800 */
[C---:B------:R-:W-:Y:S05]  /*17750*/  HMMA.16816.F32.BF16 R32, R72.reuse, R64, R32 ;  /* 0x000000404820723c */ /* 0x040fea0000041820 */
[----:B------:R-:W-:Y:S01]  /*17760*/  MUFU.EX2 R147, R147 ;  /* 0x0000009300937308 */ /* 0x000fe20000000800 */
[C---:B------:R-:W-:Y:S01]  /*17770*/  HMMA.16816.F32.BF16 R28, R72.reuse, R66, R28 ;  /* 0x00000042481c723c */ /* 0x040fe2000004181c */
[----:B------:R-:W4:Y:S05]  /*17780*/  LDSM.16.MT88.4 R64, [R188+0xc400] ;  /* 0x00c40000bc40783b */ /* 0x000f2a0000004200 */
[C---:B--2---:R-:W-:Y:S01]  /*17790*/  HMMA.16816.F32.BF16 R44, R72.reuse, R36, R44 ;  /* 0x00000024482c723c */ /* 0x044fe2000004182c */
        /* <DEDUP_REMOVED lines=8> */
[C---:B------:R-:W-:Y:S01]  /*17820*/  HMMA.16816.F32.BF16 R60, R72.reuse, R68, R60 ;  /* 0x00000044483c723c */ /* 0x040fe2000004183c */
[----:B------:R-:W-:Y:S05]  /*17830*/  MUFU.EX2 R120, R120 ;  /* 0x0000007800787308 */ /* 0x000fea0000000800 */
[----:B------:R-:W-:Y:S01]  /*17840*/  HMMA.16816.F32.BF16 R4, R72, R70, R4 ;  /* 0x000000464804723c */ /* 0x000fe20000041804 */
[----:B------:R-:W-:Y:S01]  /*17850*/  F2FP.BF16.F32.PACK_AB R68, R157, R152 ;  /* 0x000000989d44723e */ /* 0x000fe200000010ff */
[----:B------:R-:W1:Y:S01]  /*17860*/  LDSM.16.MT88.4 R72, [R190+0xe400] ;  /* 0x00e40000be48783b */ /* 0x000e620000004200 */
[----:B------:R-:W-:Y:S01]  /*17870*/  F2FP.BF16.F32.PACK_AB R69, R164, R155 ;  /* 0x0000009ba445723e */ /* 0x000fe200000010ff */
[----:B------:R-:W2:Y:S03]  /*17880*/  MUFU.EX2 R121, R121 ;  /* 0x0000007900797308 */ /* 0x000ea60000000800 */
[----:B---3--:R-:W-:-:S02]  /*17890*/  F2FP.BF16.F32.PACK_AB R70, R163, R150 ;  /* 0x00000096a346723e */ /* 0x008fc400000010ff */
[----:B-----5:R-:W-:-:S03]  /*178a0*/  F2FP.BF16.F32.PACK_AB R71, R154, R153 ;  /* 0x000000999a47723e */ /* 0x020fc600000010ff */
[----:B------:R-:W-:Y:S04]  /*178b0*/  MUFU.EX2 R3, R3 ;  /* 0x0000000300037308 */ /* 0x000fe80000000800 */
[C---:B----4-:R-:W-:Y:S04]  /*178c0*/  HMMA.16816.F32.BF16 R8, R68.reuse, R56, R8 ;  /* 0x000000384408723c */ /* 0x050fe80000041808 */
[----:B------:R-:W-:Y:S01]  /*178d0*/  MUFU.EX2 R124, R124 ;  /* 0x0000007c007c7308 */ /* 0x000fe20000000800 */
[----:B--2---:R-:W-:Y:S01]  /*178e0*/  F2FP.BF16.F32.PACK_AB R97, R121, R120 ;  /* 0x000000787961723e */ /* 0x004fe200000010ff */
[C---:B------:R-:W-:Y:S01]  /*178f0*/  HMMA.16816.F32.BF16 R16, R68.reuse, R58, R16 ;  /* 0x0000003a4410723c */ /* 0x040fe20000041810 */
[----:B------:R-:W2:Y:S05]  /*17900*/  LDSM.16.MT88.4 R56, [R188+0xe400] ;  /* 0x00e40000bc38783b */ /* 0x000eaa0000004200 */
[C---:B------:R-:W-:Y:S01]  /*17910*/  HMMA.16816.F32.BF16 R44, R68.reuse, R64, R44 ;  /* 0x00000040442c723c */ /* 0x040fe2000004182c */
[----:B------:R-:W3:Y:S05]  /*17920*/  MUFU.EX2 R123, R123 ;  /* 0x0000007b007b7308 */ /* 0x000eea0000000800 */
[C---:B------:R-:W-:Y:S01]  /*17930*/  HMMA.16816.F32.BF16 R40, R68.reuse, R66, R40 ;  /* 0x000000424428723c */ /* 0x040fe20000041828 */
[----:B------:R-:W4:Y:S02]  /*17940*/  LDSM.16.MT88.4 R64, [R190+0xc800] ;  /* 0x00c80000be40783b */ /* 0x000f240000004200 */
[----:B------:R-:W-:Y:S03]  /*17950*/  MUFU.EX2 R122, R122 ;  /* 0x0000007a007a7308 */ /* 0x000fe60000000800 */
[C---:B------:R-:W-:Y:S05]  /*17960*/  HMMA.16816.F32.BF16 R12, R68.reuse, R36, R12 ;  /* 0x00000024440c723c */ /* 0x040fea000004180c */
[----:B------:R-:W5:Y:S01]  /*17970*/  MUFU.EX2 R137, R137 ;  /* 0x0000008900897308 */ /* 0x000f620000000800 */
[----:B------:R-:W-:Y:S01]  /*17980*/  HMMA.16816.F32.BF16 R20, R68, R38, R20 ;  /* 0x000000264414723c */ /* 0x000fe20000041814 */
[----:B------:R-:W4:Y:S01]  /*17990*/  LDSM.16.MT88.4 R36, [R190+0xa800] ;  /* 0x00a80000be24783b */ /* 0x000f220000004200 */
[----:B---3--:R-:W-:-:S04]  /*179a0*/  F2FP.BF16.F32.PACK_AB R96, R123, R124 ;  /* 0x0000007c7b60723e */ /* 0x008fc800000010ff */
[C---:B-1----:R-:W-:Y:S01]  /*179b0*/  HMMA.16816.F32.BF16 R32, R68.reuse, R48, R32 ;  /* 0x000000304420723c */ /* 0x042fe20000041820 */
[----:B------:R-:W1:Y:S05]  /*179c0*/  MUFU.EX2 R2, R125 ;  /* 0x0000007d00027308 */ /* 0x000e6a0000000800 */
[----:B------:R-:W-:Y:S01]  /*179d0*/  HMMA.16816.F32.BF16 R28, R68, R50, R28 ;  /* 0x00000032441c723c */ /* 0x000fe2000004181c */
[----:B------:R-:W3:Y:S01]  /*179e0*/  LDSM.16.MT88.4 R48, [R188+0xa800] ;  /* 0x00a80000bc30783b */ /* 0x000ee20000004200 */
[----:B-----5:R-:W-:-:S04]  /*179f0*/  F2FP.BF16.F32.PACK_AB R98, R137, R122 ;  /* 0x0000007a8962723e */ /* 0x020fc800000010ff */
[C---:B------:R-:W-:Y:S06]  /*17a00*/  HMMA.16816.F32.BF16 R52, R68.reuse, R72, R52 ;  /* 0x000000484434723c */ /* 0x040fec0000041834 */
[C---:B------:R-:W-:Y:S01]  /*17a10*/  HMMA.16816.F32.BF16 R24, R68.reuse, R74, R24 ;  /* 0x0000004a4418723c */ /* 0x040fe20000041818 */
[----:B------:R-:W-:Y:S02]  /*17a20*/  F2FP.BF16.F32.PACK_AB R72, R147, R142 ;  /* 0x0000008e9348723e */ /* 0x000fe400000010ff */
[----:B------:R-:W-:Y:S02]  /*17a30*/  F2FP.BF16.F32.PACK_AB R73, R156, R145 ;  /* 0x000000919c49723e */ /* 0x000fe400000010ff */
[----:B-1----:R-:W-:Y:S01]  /*17a40*/  F2FP.BF16.F32.PACK_AB R99, R2, R3 ;  /* 0x000000030263723e */ /* 0x002fe200000010ff */
[----:B--2---:R-:W-:Y:S01]  /*17a50*/  HMMA.16816.F32.BF16 R60, R68, R56, R60 ;  /* 0x00000038443c723c */ /* 0x004fe2000004183c */
[----:B------:R-:W-:-:S02]  /*17a60*/  F2FP.BF16.F32.PACK_AB R74, R151, R140 ;  /* 0x0000008c974a723e */ /* 0x000fc400000010ff */
[----:B------:R-:W-:-:S03]  /*17a70*/  F2FP.BF16.F32.PACK_AB R75, R144, R143 ;  /* 0x0000008f904b723e */ /* 0x000fc600000010ff */
[----:B------:R-:W-:Y:S01]  /*17a80*/  HMMA.16816.F32.BF16 R4, R68, R58, R4 ;  /* 0x0000003a4404723c */ /* 0x000fe20000041804 */
[----:B------:R-:W1:Y:S05]  /*17a90*/  LDSM.16.MT88.4 R56, [R188+0xc800] ;  /* 0x00c80000bc38783b */ /* 0x000e6a0000004200 */
[----:B----4-:R-:W-:Y:S01]  /*17aa0*/  HMMA.16816.F32.BF16 R32, R72, R64, R32 ;  /* 0x000000404820723c */ /* 0x010fe20000041820 */
[----:B------:R-:W-:-:S04]  /*17ab0*/  FFMA.FTZ R68, R214, R138, R135 ;  /* 0x0000008ad6447223 */ /* 0x000fc80000010087 */
[----:B------:R-:W-:Y:S01]  /*17ac0*/  FADD.FTZ R68, R133, R68 ;  /* 0x0000004485447221 */ /* 0x000fe20000010000 */
[----:B------:R-:W-:Y:S01]  /*17ad0*/  HMMA.16816.F32.BF16 R28, R72, R66, R28 ;  /* 0x00000042481c723c */ /* 0x000fe2000004181c */
[----:B------:R-:W2:Y:S02]  /*17ae0*/  LDSM.16.MT88.4 R64, [R190+0xac00] ;  /* 0x00ac0000be40783b */ /* 0x000ea40000004200 */
[----:B------:R-:W-:-:S03]  /*17af0*/  FADD.FTZ R131, R131, R68 ;  /* 0x0000004483837221 */ /* 0x000fc60000010000 */
[----:B------:R-:W-:Y:S01]  /*17b00*/  HMMA.16816.F32.BF16 R8, R72, R36, R8 ;  /* 0x000000244808723c */ /* 0x000fe20000041808 */
[----:B------:R-:W-:-:S04]  /*17b10*/  FADD.FTZ R0, R0, R131 ;  /* 0x0000008300007221 */ /* 0x000fc80000010000 */
[----:B------:R-:W-:Y:S01]  /*17b20*/  FADD.FTZ R77, R77, R0 ;  /* 0x000000004d4d7221 */ /* 0x000fe20000010000 */
[----:B------:R-:W-:Y:S01]  /*17b30*/  HMMA.16816.F32.BF16 R16, R72, R38, R16 ;  /* 0x000000264810723c */ /* 0x000fe20000041810 */
[----:B------:R-:W4:Y:S02]  /*17b40*/  LDSM.16.MT88.4 R36, [R190+0xe800] ;  /* 0x00e80000be24783b */ /* 0x000f240000004200 */
[----:B------:R-:W-:-:S03]  /*17b50*/  FADD.FTZ R77, R80, R77 ;  /* 0x0000004d504d7221 */ /* 0x000fc60000010000 */
[----:B---3--:R-:W-:Y:S01]  /*17b60*/  HMMA.16816.F32.BF16 R12, R72, R48, R12 ;  /* 0x00000030480c723c */ /* 0x008fe2000004180c */
[----:B------:R-:W-:-:S04]  /*17b70*/  FADD.FTZ R78, R78, R77 ;  /* 0x0000004d4e4e7221 */ /* 0x000fc80000010000 */
[----:B------:R-:W-:Y:S01]  /*17b80*/  FADD.FTZ R79, R79, R78 ;  /* 0x0000004e4f4f7221 */ /* 0x000fe20000010000 */
[----:B------:R-:W-:Y:S01]  /*17b90*/  HMMA.16816.F32.BF16 R20, R72, R50, R20 ;  /* 0x000000324814723c */ /* 0x000fe20000041814 */
[----:B------:R-:W3:Y:S02]  /*17ba0*/  LDSM.16.MT88.4 R48, [R188+0xe800] ;  /* 0x00e80000bc30783b */ /* 0x000ee40000004200 */
[----:B------:R-:W-:-:S03]  /*17bb0*/  FADD.FTZ R84, R84, R79 ;  /* 0x0000004f54547221 */ /* 0x000fc60000010000 */
[----:B-1----:R-:W-:Y:S01]  /*17bc0*/  HMMA.16816.F32.BF16 R44, R72, R56, R44 ;  /* 0x00000038482c723c */ /* 0x002fe2000004182c */
[----:B------:R-:W-:-:S04]  /*17bd0*/  FADD.FTZ R85, R85, R84 ;  /* 0x0000005455557221 */ /* 0x000fc80000010000 */
[----:B------:R-:W-:Y:S01]  /*17be0*/  FADD.FTZ R86, R86, R85 ;  /* 0x0000005556567221 */ /* 0x000fe20000010000 */
[----:B------:R-:W-:Y:S01]  /*17bf0*/  HMMA.16816.F32.BF16 R40, R72, R58, R40 ;  /* 0x0000003a4828723c */ /* 0x000fe20000041828 */
[----:B------:R-:W1:Y:S02]  /*17c00*/  LDSM.16.MT88.4 R56, [R188+0xac00] ;  /* 0x00ac0000bc38783b */ /* 0x000e640000004200 */
[----:B------:R-:W-:-:S03]  /*17c10*/  FADD.FTZ R87, R87, R86 ;  /* 0x0000005657577221 */ /* 0x000fc60000010000 */
[----:B--2---:R-:W-:Y:S01]  /*17c20*/  HMMA.16816.F32.BF16 R112, R96, R64, R8 ;  /* 0x000000406070723c */ /* 0x004fe20000041808 */
[----:B------:R-:W-:-:S04]  /*17c30*/  FADD.FTZ R92, R92, R87 ;  /* 0x000000575c5c7221 */ /* 0x000fc80000010000 */
[----:B------:R-:W-:Y:S02]  /*17c40*/  FADD.FTZ R93, R93, R92 ;  /* 0x0000005c5d5d7221 */ /* 0x000fe40000010000 */
[----:B------:R-:W-:Y:S02]  /*17c50*/  FADD.FTZ R9, R76, R109 ;  /* 0x0000006d4c097221 */ /* 0x000fe40000010000 */
[----:B------:R-:W-:Y:S02]  /*17c60*/  HMMA.16816.F32.BF16 R108, R96, R66, R16 ;  /* 0x00000042606c723c */ /* 0x000fe40000041810 */
[----:B------:R-:W-:Y:S02]  /*17c70*/  FADD.FTZ R0, R82, R9 ;  /* 0x0000000952007221 */ /* 0x000fe40000010000 */
[----:B------:R-:W2:Y:S02]  /*17c80*/  LDSM.16.MT88.4 R8, [R190+0xec00] ;  /* 0x00ec0000be08783b */ /* 0x000ea40000004200 */
[----:B------:R-:W-:Y:S01]  /*17c90*/  FADD.FTZ R0, R81, R0 ;  /* 0x0000000051007221 */ /* 0x000fe20000010000 */
[----:B----4-:R-:W-:Y:S03]  /*17ca0*/  HMMA.16816.F32.BF16 R52, R72, R36, R52 ;  /* 0x000000244834723c */ /* 0x010fe60000041834 */
[----:B------:R-:W-:Y:S01]  /*17cb0*/  FADD.FTZ R83, R83, R0 ;  /* 0x0000000053537221 */ /* 0x000fe20000010000 */
[----:B------:R-:W-:-:S02]  /*17cc0*/  FADD.FTZ R0, R94, R93 ;  /* 0x0000005d5e007221 */ /* 0x000fc40000010000 */
[C---:B------:R-:W-:Y:S01]  /*17cd0*/  HMMA.16816.F32.BF16 R24, R72.reuse, R38, R24 ;  /* 0x000000264818723c */ /* 0x040fe20000041818 */
[----:B------:R-:W-:Y:S01]  /*17ce0*/  FADD.FTZ R88, R88, R83 ;  /* 0x0000005358587221 */ /* 0x000fe20000010000 */
[----:B------:R-:W-:Y:S01]  /*17cf0*/  FADD.FTZ R0, R95, R0 ;  /* 0x000000005f007221 */ /* 0x000fe20000010000 */
[----:B------:R-:W4:Y:S02]  /*17d00*/  LDSM.16.MT88.4 R36, [R190+0xcc00] ;  /* 0x00cc0000be24783b */ /* 0x000f240000004200 */
[----:B------:R-:W-:Y:S01]  /*17d10*/  FADD.FTZ R89, R89, R88 ;  /* 0x0000005859597221 */ /* 0x000fe20000010000 */
[----:B---3--:R-:W-:Y:S03]  /*17d20*/  HMMA.16816.F32.BF16 R60, R72, R48, R60 ;  /* 0x00000030483c723c */ /* 0x008fe6000004183c */
[----:B------:R-:W-:-:S03]  /*17d30*/  FADD.FTZ R90, R90, R89 ;  /* 0x000000595a5a7221 */ /* 0x000fc60000010000 */
[----:B------:R-:W-:Y:S01]  /*17d40*/  HMMA.16816.F32.BF16 R4, R72, R50, R4 ;  /* 0x000000324804723c */ /* 0x000fe20000041804 */
[----:B------:R-:W-:-:S04]  /*17d50*/  FADD.FTZ R17, R91, R90 ;  /* 0x0000005a5b117221 */ /* 0x000fc80000010000 */
[----:B------:R-:W-:Y:S01]  /*17d60*/  FADD.FTZ R17, R100, R17 ;  /* 0x0000001164117221 */ /* 0x000fe20000010000 */
[C---:B-1----:R-:W-:Y:S01]  /*17d70*/  HMMA.16816.F32.BF16 R68, R96.reuse, R56, R12 ;  /* 0x000000386044723c */ /* 0x042fe2000004180c */
[----:B------:R-:W1:Y:S02]  /*17d80*/  LDSM.16.MT88.4 R12, [R188+0xec00] ;  /* 0x00ec0000bc0c783b */ /* 0x000e640000004200 */
[----:B------:R-:W-:Y:S01]  /*17d90*/  FADD.FTZ R102, R102, R17 ;  /* 0x0000001166667221 */ /* 0x000fe20000010000 */
[----:B------:R-:W-:Y:S02]  /*17da0*/  FADD.FTZ R17, R159, R0 ;  /* 0x000000009f117221 */ /* 0x000fe40000010000 */
[----:B------:R-:W-:Y:S01]  /*17db0*/  HMMA.16816.F32.BF16 R84, R96, R104, R44 ;  /* 0x000000686054723c */ /* 0x000fe2000004182c */
[----:B------:R-:W-:Y:S01]  /*17dc0*/  FADD.FTZ R0, R101, R102 ;  /* 0x0000006665007221 */ /* 0x000fe20000010000 */
[----:B------:R-:W-:-:S03]  /*17dd0*/  FADD.FTZ R17, R160, R17 ;  /* 0x00000011a0117221 */ /* 0x000fc60000010000 */
[----:B------:R-:W-:Y:S01]  /*17de0*/  FADD.FTZ R103, R103, R0 ;  /* 0x0000000067677221 */ /* 0x000fe20000010000 */
[----:B------:R-:W-:Y:S01]  /*17df0*/  FADD.FTZ R158, R158, R17 ;  /* 0x000000119e9e7221 */ /* 0x000fe20000010000 */
[----:B--2---:R-:W-:Y:S01]  /*17e00*/  HMMA.16816.F32.BF16 R88, R96, R8, R52 ;  /* 0x000000086058723c */ /* 0x004fe20000041834 */
[----:B------:R-:W-:Y:S01]  /*17e10*/  MOV R0, R134 ;  /* 0x0000008600007202 */ /* 0x000fe20000000f00 */
[----:B------:R-:W-:Y:S01]  /*17e20*/  FADD.FTZ R162, R162, R103 ;  /* 0x00000067a2a27221 */ /* 0x000fe20000010000 */
[----:B------:R-:W-:-:S03]  /*17e30*/  FADD.FTZ R161, R161, R158 ;  /* 0x0000009ea1a17221 */ /* 0x000fc60000010000 */
[----:B------:R-:W-:Y:S01]  /*17e40*/  FADD.FTZ R155, R155, R162 ;  /* 0x000000a29b9b7221 */ /* 0x000fe20000010000 */
[----:B------:R-:W-:Y:S01]  /*17e50*/  FADD.FTZ R152, R152, R161 ;  /* 0x000000a198987221 */ /* 0x000fe20000010000 */
[----:B------:R-:W-:Y:S02]  /*17e60*/  HMMA.16816.F32.BF16 R72, R96, R58, R20 ;  /* 0x0000003a6048723c */ /* 0x000fe40000041814 */
        /* <DEDUP_REMOVED lines=14> */
[----:B------:R-:W-:Y:S02]  /*17f50*/  HMMA.16816.F32.BF16 R104, R96, R106, R40 ;  /* 0x0000006a6068723c */ /* 0x000fe40000041828 */
[----:B------:R-:W-:Y:S01]  /*17f60*/  FADD.FTZ R9, R144, R9 ;  /* 0x0000000990097221 */ /* 0x000fe20000010000 */
[----:B------:R-:W-:-:S03]  /*17f70*/  FADD.FTZ R151, R151, R140 ;  /* 0x0000008c97977221 */ /* 0x000fc60000010000 */
[----:B------:R-:W-:Y:S01]  /*17f80*/  HMMA.16816.F32.BF16 R100, R96, R10, R24 ;  /* 0x0000000a6064723c */ /* 0x000fe20000041818 */
        /* <DEDUP_REMOVED lines=8> */
[----:B------:R-:W-:Y:S01]  /*18010*/  FADD.FTZ R213, R2, R3 ;  /* 0x0000000302d57221 */ /* 0x000fe20000010000 */
[----:B------:R-:W-:Y:S01]  /*18020*/  MOV R2, R136 ;  /* 0x0000008800027202 */ /* 0x000fe20000000f00 */
[----:B------:R-:W-:-:S15]  /*18030*/  FADD.FTZ R214, R137, R122 ;  /* 0x0000007a89d67221 */ /* 0x000fde0000010000 */
[----:B------:R-:W-:-:S06]  /*18040*/  NOP ;  /* 0x0000000000007918 */ /* 0x000fcc0000000000 */
.L_x_1000:
[----:B------:R-:W-:-:S13]  /*18050*/  ISETP.GE.AND P0, PT, R207, 0x1, PT ;  /* 0x00000001cf00780c */ /* 0x000fda0003f06270 */
[----:B------:R-:W-:Y:S05]  /*18060*/  @!P0 BRA `(.L_x_1009) ;  /* 0x0000003c00888947 */ /* 0x000fea0003800000 */
[----:B------:R-:W-:Y:S02]  /*18070*/  MOV R123, R0 ;  /* 0x00000000007b7202 */ /* 0x000fe40000000f00 */
[----:B------:R-:W-:Y:S02]  /*18080*/  MOV R121, R2 ;  /* 0x0000000200797202 */ /* 0x000fe40000000f00 */
.L_x_1018:
[----:B------:R-:W-:Y:S04]  /*18090*/  DEPBAR.LE SB0, 0x0 ;  /* 0x000080000000791a */ /* 0x000fe80000000000 */
[----:B------:R-:W-:Y:S05]  /*180a0*/  WARPSYNC.ALL ;  /* 0x0000000000007948 */ /* 0x000fea0003800000 */
[----:B------:R-:W-:Y:S06]  /*180b0*/  BAR.SYNC.DEFER_BLOCKING 0x0 ;  /* 0x0000000000007b1d */ /* 0x000fec0000010000 */
[----:B------:R-:W-:Y:S04]  /*180c0*/  BSSY B0, `(.L_x_1010) ;  /* 0x0000044000007945 */ /* 0x000fe80003800000 */
[----:B------:R-:W-:Y:S05]  /*180d0*/  @!P3 BRA `(.L_x_1011) ;  /* 0x0000000000fcb947 */ /* 0x000fea0003800000 */
[----:B------:R-:W-:Y:S01]  /*180e0*/  IMAD.SHL.U32 R8, R207, 0x80, RZ ;  /* 0x00000080cf087824 */ /* 0x000fe200078e00ff */
[----:B------:R-:W2:Y:S04]  /*180f0*/  LD.E R9, desc[UR4][R118.64+0x170] ;  /* 0x0001700476097980 */ /* 0x000ea8000c101900 */
[----:B------:R-:W-:Y:S01]  /*18100*/  IABS R4, R8 ;  /* 0x0000000800047213 */ /* 0x000fe20000000000 */
[----:B------:R-:W3:Y:S01]  /*18110*/  LD.E.64 R12, desc[UR4][R118.64+0x28] ;  /* 0x00002804760c7980 */ /* 0x000ee2000c101b00 */
[-C--:B--2---:R-:W-:Y:S02]  /*18120*/  IABS R5, R9.reuse ;  /* 0x0000000900057213 */ /* 0x084fe40000000000 */
[-C--:B------:R-:W-:Y:S02]  /*18130*/  IABS R3, R9.reuse ;  /* 0x0000000900037213 */ /* 0x080fe40000000000 */
[----:B------:R-:W1:Y:S03]  /*18140*/  I2F.RP R10, R5 ;  /* 0x00000005000a7306 */ /* 0x000e660000209400 */
[----:B------:R-:W-:Y:S07]  /*18150*/  IMAD.MOV R3, RZ, RZ, -R3 ;  /* 0x000000ffff037224 */ /* 0x000fee00078e0a03 */
[----:B-1----:R-:W1:Y:S02]  /*18160*/  MUFU.RCP R0, R10 ;  /* 0x0000000a00007308 */ /* 0x002e640000001000 */
[----:B-1----:R-:W-:Y:S01]  /*18170*/  VIADD R6, R0, 0xffffffe ;  /* 0x0ffffffe00067836 */ /* 0x002fe20000000000 */
[C---:B------:R-:W-:Y:S02]  /*18180*/  IADD3 R0, R8.reuse, -0x80, RZ ;  /* 0xffffff8008007810 */ /* 0x040fe40007ffe0ff */
[----:B------:R-:W-:Y:S05]  /*18190*/  LOP3.LUT R8, R8, R9, RZ, 0x3c, !PT ;  /* 0x0000000908087212 */ /* 0x000fea00078e3cff */
[----:B------:R-:W1:Y:S01]  /*181a0*/  F2I.FTZ.U32.TRUNC.NTZ R7, R6 ;  /* 0x0000000600077305 */ /* 0x000e62000021f000 */
[----:B------:R-:W-:Y:S01]  /*181b0*/  ISETP.GE.AND P2, PT, R8, RZ, PT ;  /* 0x000000ff0800720c */ /* 0x000fe20003f46270 */
[--C-:B-1----:R-:W-:Y:S02]  /*181c0*/  IMAD.MOV R2, RZ, RZ, -R7.reuse ;  /* 0x000000ffff027224 */ /* 0x102fe400078e0a07 */
[----:B------:R-:W-:Y:S02]  /*181d0*/  IMAD.MOV.U32 R6, RZ, RZ, RZ ;  /* 0x000000ffff067224 */ /* 0x000fe400078e00ff */
[----:B------:R-:W-:Y:S01]  /*181e0*/  IMAD R11, R2, R5, RZ ;  /* 0x00000005020b7224 */ /* 0x000fe200078e02ff */
[----:B------:R-:W-:Y:S02]  /*181f0*/  IABS R2, R0 ;  /* 0x0000000000027213 */ /* 0x000fe40000000000 */
[----:B------:R-:W-:Y:S01]  /*18200*/  LOP3.LUT R0, R0, R9, RZ, 0x3c, !PT ;  /* 0x0000000900007212 */ /* 0x000fe200078e3cff */
[----:B------:R-:W-:Y:S02]  /*18210*/  IMAD.HI.U32 R7, R7, R11, R6 ;  /* 0x0000000b07077227 */ /* 0x000fe400078e0006 */
[----:B------:R-:W2:Y:S01]  /*18220*/  LD.E.64 R10, desc[UR4][R118.64+0x40] ;  /* 0x00004004760a7980 */ /* 0x000ea2000c101b00 */
[----:B------:R-:W-:Y:S02]  /*18230*/  ISETP.GE.AND P0, PT, R0, RZ, PT ;  /* 0x000000ff0000720c */ /* 0x000fe40003f06270 */
[----:B------:R-:W-:Y:S01]  /*18240*/  LOP3.LUT R0, RZ, R9, RZ, 0x33, !PT ;  /* 0x00000009ff007212 */ /* 0x000fe200078e33ff */
[C---:B------:R-:W-:Y:S04]  /*18250*/  IMAD.HI.U32 R6, R7.reuse, R2, RZ ;  /* 0x0000000207067227 */ /* 0x040fe800078e00ff */
[----:B------:R-:W-:Y:S04]  /*18260*/  IMAD.HI.U32 R7, R7, R4, RZ ;  /* 0x0000000407077227 */ /* 0x000fe800078e00ff */
[-C--:B------:R-:W-:Y:S02]  /*18270*/  IMAD R4, R7, R3.reuse, R4 ;  /* 0x0000000307047224 */ /* 0x080fe400078e0204 */
[----:B------:R-:W-:Y:S03]  /*18280*/  IMAD R2, R6, R3, R2 ;  /* 0x0000000306027224 */ /* 0x000fe600078e0202 */
[C---:B------:R-:W-:Y:S02]  /*18290*/  ISETP.GT.U32.AND P4, PT, R5.reuse, R4, PT ;  /* 0x000000040500720c */ /* 0x040fe40003f84070 */
[----:B------:R-:W-:Y:S11]  /*182a0*/  ISETP.GT.U32.AND P1, PT, R5, R2, PT ;  /* 0x000000020500720c */ /* 0x000ff60003f24070 */
[----:B------:R-:W-:Y:S01]  /*182b0*/  @!P4 IMAD.IADD R4, R4, 0x1, -R5 ;  /* 0x000000010404c824 */ /* 0x000fe200078e0a05 */
[----:B------:R-:W-:Y:S01]  /*182c0*/  @!P4 IADD3 R7, R7, 0x1, RZ ;  /* 0x000000010707c810 */ /* 0x000fe20007ffe0ff */
[----:B------:R-:W-:Y:S01]  /*182d0*/  @!P1 VIADD R6, R6, 0x1 ;  /* 0x0000000106069836 */ /* 0x000fe20000000000 */
[-C--:B------:R-:W-:Y:S02]  /*182e0*/  @!P1 IADD3 R2, R2, -R5.reuse, RZ ;  /* 0x8000000502029210 */ /* 0x080fe40007ffe0ff */
[-C--:B------:R-:W-:Y:S02]  /*182f0*/  ISETP.GE.U32.AND P6, PT, R4, R5.reuse, PT ;  /* 0x000000050400720c */ /* 0x080fe40003fc6070 */
[----:B------:R-:W-:Y:S02]  /*18300*/  ISETP.GE.U32.AND P5, PT, R2, R5, PT ;  /* 0x000000050200720c */ /* 0x000fe40003fa6070 */
[----:B------:R-:W-:Y:S09]  /*18310*/  ISETP.NE.AND P1, PT, R9, RZ, PT ;  /* 0x000000ff0900720c */ /* 0x000ff20003f25270 */
[----:B------:R-:W-:Y:S02]  /*18320*/  @P6 VIADD R7, R7, 0x1 ;  /* 0x0000000107076836 */ /* 0x000fe40000000000 */
[----:B------:R-:W-:Y:S02]  /*18330*/  @P5 VIADD R6, R6, 0x1 ;  /* 0x0000000106065836 */ /* 0x000fe40000000000 */
[----:B------:R-:W-:Y:S03]  /*18340*/  @!P2 IMAD.MOV R7, RZ, RZ, -R7 ;  /* 0x000000ffff07a224 */ /* 0x000fe600078e0a07 */
[----:B------:R-:W-:Y:S02]  /*18350*/  @!P0 IADD3 R6, -R6, RZ, RZ ;  /* 0x000000ff06068210 */ /* 0x000fe40007ffe1ff */
[C---:B------:R-:W-:Y:S02]  /*18360*/  SEL R7, R0.reuse, R7, !P1 ;  /* 0x0000000700077207 */ /* 0x040fe40004800000 */
[----:B------:R-:W-:Y:S02]  /*18370*/  SEL R5, R0, R6, !P1 ;  /* 0x0000000600057207 */ /* 0x000fe40004800000 */
[-C--:B------:R-:W-:Y:S02]  /*18380*/  LEA R14, P0, R7, R208.reuse, 0x2 ;  /* 0x000000d0070e7211 */ /* 0x080fe400078010ff */
[----:B------:R-:W-:Y:S01]  /*18390*/  LEA R16, P1, R5, R208, 0x2 ;  /* 0x000000d005107211 */ /* 0x000fe200078210ff */
[C---:B------:R-:W-:Y:S01]  /*183a0*/  IMAD.IADD R2, R7.reuse, 0x1, -R5 ;  /* 0x0000000107027824 */ /* 0x040fe200078e0a05 */
[-C--:B------:R-:W-:Y:S02]  /*183b0*/  LEA.HI.X.SX32 R15, R7, R209.reuse, 0x2, P0 ;  /* 0x000000d1070f7211 */ /* 0x080fe400000f16ff */
[----:B------:R-:W-:Y:S01]  /*183c0*/  LEA.HI.X.SX32 R17, R5, R209, 0x2, P1 ;  /* 0x000000d105117211 */ /* 0x000fe200008f16ff */
[----:B------:R-:W-:Y:S02]  /*183d0*/  IMAD R9, R9, R2, -0x80 ;  /* 0xffffff8009097424 */ /* 0x000fe400078e0202 */
[----:B------:R-:W4:Y:S03]  /*183e0*/  LD.E R3, desc[UR4][R14.64] ;  /* 0x000000040e037980 */ /* 0x000f26000c101900 */
[----:B------:R-:W-:Y:S01]  /*183f0*/  SHF.R.S32.HI R5, RZ, 0x1f, R9 ;  /* 0x0000001fff057819 */ /* 0x000fe20000011409 */
[----:B------:R-:W4:Y:S01]  /*18400*/  LD.E R0, desc[UR4][R16.64] ;  /* 0x0000000410007980 */ /* 0x000f22000c101900 */
[-C--:B--2---:R-:W-:Y:S02]  /*18410*/  IMAD R2, R11, R9.reuse, RZ ;  /* 0x000000090b027224 */ /* 0x084fe400078e02ff */
[C---:B------:R-:W-:Y:S04]  /*18420*/  IMAD.WIDE.U32 R6, R10.reuse, R9, RZ ;  /* 0x000000090a067225 */ /* 0x040fe800078e00ff */
[----:B------:R-:W-:Y:S04]  /*18430*/  IMAD R2, R10, R5, R2 ;  /* 0x000000050a027224 */ /* 0x000fe800078e0202 */
[----:B------:R-:W-:Y:S01]  /*18440*/  IMAD.IADD R7, R7, 0x1, R2 ;  /* 0x0000000107077824 */ /* 0x000fe200078e0202 */
[----:B----4-:R-:W-:Y:S04]  /*18450*/  IADD3 R3, -R3, R0, RZ ;  /* 0x0000000003037210 */ /* 0x010fe80007ffe1ff */
[----:B------:R-:W-:Y:S01]  /*18460*/  SHF.R.S32.HI R0, RZ, 0x1f, R3 ;  /* 0x0000001fff007819 */ /* 0x000fe20000011403 */
[----:B---3--:R-:W-:Y:S02]  /*18470*/  IMAD R5, R13, R3, RZ ;  /* 0x000000030d057224 */ /* 0x008fe400078e02ff */
[----:B------:R-:W-:Y:S04]  /*18480*/  IMAD.WIDE.U32 R6, R3, R12, R6 ;  /* 0x0000000c03067225 */ /* 0x000fe800078e0006 */
[----:B------:R-:W-:Y:S01]  /*18490*/  IMAD R5, R12, R0, R5 ;  /* 0x000000000c057224 */ /* 0x000fe200078e0205 */
[----:B------:R-:W-:Y:S03]  /*184a0*/  MOV R3, R6 ;  /* 0x0000000600037202 */ /* 0x000fe60000000f00 */
[----:B------:R-:W-:Y:S01]  /*184b0*/  IMAD.IADD R0, R7, 0x1, R5 ;  /* 0x0000000107007824 */ /* 0x000fe200078e0205 */
[----:B------:R-:W-:Y:S05]  /*184c0*/  BRA `(.L_x_1012) ;  /* 0x00000000000c7947 */ /* 0x000fea0003800000 */
.L_x_1011:
[----:B------:R-:W2:Y:S02]  /*184d0*/  LD.E R3, desc[UR4][R118.64+0x40] ;  /* 0x0000400476037980 */ /* 0x000ea4000c101900 */
[----:B--2---:R-:W-:Y:S04]  /*184e0*/  LEA R3, -R3, RZ, 0x7 ;  /* 0x000000ff03037211 */ /* 0x004fe800078e39ff */
[----:B------:R-:W-:Y:S02]  /*184f0*/  SHF.R.S32.HI R0, RZ, 0x1f, R3 ;  /* 0x0000001fff007819 */ /* 0x000fe40000011403 */
.L_x_1012:
[----:B------:R-:W-:Y:S05]  /*18500*/  BSYNC B0 ;  /* 0x0000000000007941 */ /* 0x000fea0003800000 */
.L_x_1010:
[C---:B------:R-:W-:Y:S01]  /*18510*/  LOP3.LUT P5, RZ, R210.reuse, 0x1, RZ, 0xc0, !PT ;  /* 0x00000001d2ff7812 */ /* 0x040fe200078ac0ff */
[----:B------:R-:W-:Y:S01]  /*18520*/  BSSY B1, `(.L_x_1013) ;  /* 0x000019b000017945 */ /* 0x000fe20003800000 */
[C---:B------:R-:W-:Y:S02]  /*18530*/  LEA R2, P1, R3.reuse, R148, 0x1 ;  /* 0x0000009403027211 */ /* 0x040fe400078208ff */
[CC--:B------:R-:W-:Y:S02]  /*18540*/  IADD3 R7, P0, R3.reuse, R194.reuse, RZ ;  /* 0x000000c203077210 */ /* 0x0c0fe40007f1e0ff */
[----:B------:R-:W-:Y:S02]  /*18550*/  LOP3.LUT P4, RZ, R210, 0x2, RZ, 0xc0, !PT ;  /* 0x00000002d2ff7812 */ /* 0x000fe4000788c0ff */
[-C--:B------:R-:W-:Y:S01]  /*18560*/  LEA.HI.X R3, R3, R149.reuse, R0, 0x1, P1 ;  /* 0x0000009503037211 */ /* 0x080fe200008f0c00 */
[--C-:B------:R-:W-:Y:S01]  /*18570*/  IMAD.X R4, R0, 0x1, R195.reuse, P0 ;  /* 0x0000000100047824 */ /* 0x100fe200000e06c3 */
[----:B------:R-:W-:Y:S02]  /*18580*/  LOP3.LUT P2, RZ, R210, 0x4, RZ, 0xc0, !PT ;  /* 0x00000004d2ff7812 */ /* 0x000fe4000784c0ff */
[C---:B------:R-:W-:Y:S01]  /*18590*/  IADD3 R5, P0, R7.reuse, R194, RZ ;  /* 0x000000c207057210 */ /* 0x040fe20007f1e0ff */
[----:B------:R-:W-:Y:S01]  /*185a0*/  @!PT LDS RZ, [RZ] ;  /* 0x00000000fffff984 */ /* 0x000fe20000000800 */
[----:B------:R-:W-:Y:S01]  /*185b0*/  @!PT LDS RZ, [RZ] ;  /* 0x00000000fffff984 */ /* 0x000fe20000000800 */
[----:B------:R-:W-:Y:S01]  /*185c0*/  @!PT LDS RZ, [RZ] ;  /* 0x00000000fffff984 */ /* 0x000fe20000000800 */
[----:B------:R-:W-:Y:S01]  /*185d0*/  @P5 LDGSTS.E.BYPASS.LTC128B.128 [R205+0x9000], desc[UR4][R2.64] ;  /* 0x0900000002cd5fae */ /* 0x000fe2000b901d44 */
[CC--:B------:R-:W-:Y:S03]  /*185e0*/  @P5 LEA R12, P6, R7.reuse, R148.reuse, 0x1 ;  /* 0x00000094070c5211 */ /* 0x0c0fe600078c08ff */
[----:B------:R-:W-:Y:S01]  /*185f0*/  @!P5 STS [R205+0x9000], RZ ;  /* 0x009000ffcd00d388 */ /* 0x000fe20000000800 */
[CCC-:B------:R-:W-:Y:S01]  /*18600*/  @P5 LEA.HI.X R13, R7.reuse, R149.reuse, R4.reuse, 0x1, P6 ;  /* 0x00000095070d5211 */ /* 0x1c0fe200030f0c04 */
[--C-:B------:R-:W-:Y:S01]  /*18610*/  IMAD.X R0, R4, 0x1, R195.reuse, P0 ;  /* 0x0000000104007824 */ /* 0x100fe200000e06c3 */
[-C--:B------:R-:W-:Y:S01]  /*18620*/  @P4 LEA R8, P1, R7, R148.reuse, 0x1 ;  /* 0x0000009407084211 */ /* 0x080fe200078208ff */
[----:B------:R-:W-:Y:S01]  /*18630*/  @!P5 STS [R205+0x9004], RZ ;  /* 0x009004ffcd00d388 */ /* 0x000fe20000000800 */
[-C--:B------:R-:W-:Y:S02]  /*18640*/  @P5 LEA R10, P6, R5, R148.reuse, 0x1 ;  /* 0x00000094050a5211 */ /* 0x080fe400078c08ff */
[CC--:B------:R-:W-:Y:S01]  /*18650*/  @P4 LEA.HI.X R9, R7.reuse, R149.reuse, R4, 0x1, P1 ;  /* 0x0000009507094211 */ /* 0x0c0fe200008f0c04 */
[----:B------:R-:W-:Y:S01]  /*18660*/  @!P5 STS.64 [R205+0x9008], RZ ;  /* 0x009008ffcd00d388 */ /* 0x000fe20000000a00 */
[-C--:B------:R-:W-:Y:S02]  /*18670*/  @P2 LEA R6, P0, R7, R148.reuse, 0x1 ;  /* 0x0000009407062211 */ /* 0x080fe400078008ff */
[-C--:B------:R-:W-:Y:S01]  /*18680*/  @P5 LEA.HI.X R11, R5, R149.reuse, R0, 0x1, P6 ;  /* 0x00000095050b5211 */ /* 0x080fe200030f0c00 */
[----:B------:R-:W-:Y:S01]  /*18690*/  @!PT LDS RZ, [RZ] ;  /* 0x00000000fffff984 */ /* 0x000fe20000000800 */
[----:B------:R-:W-:Y:S01]  /*186a0*/  @!PT LDS RZ, [RZ] ;  /* 0x00000000fffff984 */ /* 0x000fe20000000800 */
[----:B------:R-:W-:Y:S01]  /*186b0*/  @!PT LDS RZ, [RZ] ;  /* 0x00000000fffff984 */ /* 0x000fe20000000800 */
[----:B------:R-:W-:Y:S01]  /*186c0*/  @P4 LDGSTS.E.BYPASS.LTC128B.128 [R205+0xb000], desc[UR4][R2.64+0x40] ;  /* 0x0b00004002cd4fae */ /* 0x000fe2000b901d44 */
[-C--:B------:R-:W-:Y:S02]  /*186d0*/  @P2 LEA.HI.X R7, R7, R149.reuse, R4, 0x1, P0 ;  /* 0x0000009507072211 */ /* 0x080fe400000f0c04 */
[CC--:B------:R-:W-:Y:S01]  /*186e0*/  @P4 LEA R16, P1, R5.reuse, R148.reuse, 0x1 ;  /* 0x0000009405104211 */ /* 0x0c0fe200078208ff */
[----:B------:R-:W-:Y:S01]  /*186f0*/  @!P4 STS.128 [R205+0xb000], RZ ;  /* 0x00b000ffcd00c388 */ /* 0x000fe20000000c00 */
[C---:B------:R-:W-:Y:S02]  /*18700*/  @P2 LEA R14, P0, R5.reuse, R148, 0x1 ;  /* 0x00000094050e2211 */ /* 0x040fe400078008ff */
[CCC-:B------:R-:W-:Y:S01]  /*18710*/  @P4 LEA.HI.X R17, R5.reuse, R149.reuse, R0.reuse, 0x1, P1 ;  /* 0x0000009505114211 */ /* 0x1c0fe200008f0c00 */
[----:B------:R-:W-:Y:S01]  /*18720*/  @!PT LDS RZ, [RZ] ;  /* 0x00000000fffff984 */ /* 0x000fe20000000800 */
[----:B------:R-:W-:Y:S01]  /*18730*/  @!PT LDS RZ, [RZ] ;  /* 0x00000000fffff984 */ /* 0x000fe20000000800 */
[----:B------:R-:W-:Y:S01]  /*18740*/  @!PT LDS RZ, [RZ] ;  /* 0x00000000fffff984 */ /* 0x000fe20000000800 */
[----:B------:R-:W-:Y:S01]  /*18750*/  @P2 LDGSTS.E.BYPASS.LTC128B.128 [R205+0xd000], desc[UR4][R2.64+0x80] ;  /* 0x0d00008002cd2fae */ /* 0x000fe2000b901d44 */
[C---:B------:R-:W-:Y:S02]  /*18760*/  IADD3 R4, P6, R5.reuse, R194, RZ ;  /* 0x000000c205047210 */ /* 0x040fe40007fde0ff */
[-C--:B------:R-:W-:Y:S01]  /*18770*/  @P2 LEA.HI.X R15, R5, R149.reuse, R0, 0x1, P0 ;  /* 0x00000095050f2211 */ /* 0x080fe200000f0c00 */
[----:B------:R-:W-:Y:S01]  /*18780*/  @!P2 STS.128 [R205+0xd000], RZ ;  /* 0x00d000ffcd00a388 */ /* 0x000fe20000000c00 */
[-C--:B------:R-:W-:Y:S01]  /*18790*/  @P4 LEA R18, P1, R4, R148.reuse, 0x1 ;  /* 0x0000009404124211 */ /* 0x080fe200078208ff */
[----:B------:R-:W-:Y:S01]  /*187a0*/  IMAD.X R0, R0, 0x1, R195, P6 ;  /* 0x0000000100007824 */ /* 0x000fe200030e06c3 */
[CC--:B------:R-:W-:Y:S01]  /*187b0*/  @P5 LEA R20, P6, R4.reuse, R148.reuse, 0x1 ;  /* 0x0000009404145211 */ /* 0x0c0fe200078c08ff */
[----:B------:R-:W-:Y:S01]  /*187c0*/  @!PT LDS RZ, [RZ] ;  /* 0x00000000fffff984 */ /* 0x000fe20000000800 */
[----:B------:R-:W-:Y:S01]  /*187d0*/  @!PT LDS RZ, [RZ] ;  /* 0x00000000fffff984 */ /* 0x000fe20000000800 */
[----:B------:R-:W-:Y:S01]  /*187e0*/  @!PT LDS RZ, [RZ] ;  /* 0x00000000fffff984 */ /* 0x000fe20000000800 */
[----:B------:R-:W-:Y:S01]  /*187f0*/  @P5 LDGSTS.E.BYPASS.LTC128B.128 [R205+0x9800], desc[UR4][R12.64] ;  /* 0x098000000ccd5fae */ /* 0x000fe2000b901d44 */
[C---:B------:R-:W-:Y:S02]  /*18800*/  @P2 LEA R22, P0, R4.reuse, R148, 0x1 ;  /* 0x0000009404162211 */ /* 0x040fe400078008ff */
[CCC-:B------:R-:W-:Y:S01]  /*18810*/  @P5 LEA.HI.X R21, R4.reuse, R149.reuse, R0.reuse, 0x1, P6 ;  /* 0x0000009504155211 */ /* 0x1c0fe200030f0c00 */
[----:B------:R-:W-:Y:S01]  /*18820*/  @!P5 STS.128 [R205+0x9800], RZ ;  /* 0x009800ffcd00d388 */ /* 0x000fe20000000c00 */
[CCC-:B------:R-:W-:Y:S02]  /*18830*/  @P4 LEA.HI.X R19, R4.reuse, R149.reuse, R0.reuse, 0x1, P1 ;  /* 0x0000009504134211 */ /* 0x1c0fe400008f0c00 */
[----:B------:R-:W-:Y:S01]  /*18840*/  @P2 LEA.HI.X R23, R4, R149, R0, 0x1, P0 ;  /* 0x0000009504172211 */ /* 0x000fe200000f0c00 */
[----:B------:R-:W-:Y:S01]  /*18850*/  @!PT LDS RZ, [RZ] ;  /* 0x00000000fffff984 */ /* 0x000fe20000000800 */
[----:B------:R-:W-:Y:S01]  /*18860*/  @!PT LDS RZ, [RZ] ;  /* 0x00000000fffff984 */ /* 0x000fe20000000800 */
[----:B------:R-:W-:Y:S01]  /*18870*/  @!PT LDS RZ, [RZ] ;  /* 0x00000000fffff984 */ /* 0x000fe20000000800 */
[----:B------:R-:W-:Y:S01]  /*18880*/  @P4 LDGSTS.E.BYPASS.LTC128B.128 [R205+0xb800], desc[UR4][R8.64+0x40] ;  /* 0x0b80004008cd4fae */ /* 0x000fe2000b901d44 */
[----:B------:R-:W-:Y:S03]  /*18890*/  ISETP.GE.AND P0, PT, R207, 0x2, PT ;  /* 0x00000002cf00780c */ /* 0x000fe60003f06270 */
        /* <DEDUP_REMOVED lines=36> */
[----:B------:R-:W-:Y:S04]  /*18ae0*/  LDSM.16.M88.4 R124, [R193] ;  /* 0x00000000c17c783b */ /* 0x000fe80000000200 */
[----:B------:R-:W1:Y:S04]  /*18af0*/  LDSM.16.M88.4 R128, [R192+0x3000] ;  /* 0x00300000c080783b */ /* 0x000e680000000200 */
[----:B------:R-:W3:Y:S04]  /*18b00*/  LDSM.16.M88.4 R132, [R192+0x3400] ;  /* 0x00340000c084783b */ /* 0x000ee80000000200 */
[----:B------:R-:W5:Y:S04]  /*18b10*/  LDSM.16.M88.4 R136, [R192+0x3800] ;  /* 0x00380000c088783b */ /* 0x000f680000000200 */
[----:B------:R-:W5:Y:S04]  /*18b20*/  LDSM.16.M88.4 R140, [R192+0x3c00] ;  /* 0x003c0000c08c783b */ /* 0x000f680000000200 */
[----:B------:R-:W0:Y:S04]  /*18b30*/  LDGDEPBAR ;  /* 0x00000000000079af */ /* 0x000e280000000000 */
[----:B------:R-:W5:Y:S04]  /*18b40*/  LDSM.16.M88.4 R144, [R192+0x4000] ;  /* 0x00400000c090783b */ /* 0x000f680000000200 */
[----:B------:R-:W5:Y:S04]  /*18b50*/  LDSM.16.M88.4 R48, [R192+0x4400] ;  /* 0x00440000c030783b */ /* 0x000f680000000200 */
[----:B------:R-:W5:Y:S04]  /*18b60*/  LDSM.16.M88.4 R56, [R192+0x4800] ;  /* 0x00480000c038783b */ /* 0x000f680000000200 */
[----:B------:R-:W5:Y:S04]  /*18b70*/  LDSM.16.M88.4 R64, [R192+0x4c00] ;  /* 0x004c0000c040783b */ /* 0x000f680000000200 */
[----:B------:R-:W-:Y:S01]  /*18b80*/  LDSM.16.M88.4 R148, [R191] ;  /* 0x00000000bf94783b */ /* 0x000fe20000000200 */
[C---:B-1----:R-:W-:Y:S03]  /*18b90*/  HMMA.16816.F32.BF16 R4, R124.reuse, R128, RZ ;  /* 0x000000807c04723c */ /* 0x042fe600000418ff */
[----:B------:R-:W1:Y:S04]  /*18ba0*/  LDSM.16.M88.4 R152, [R189+0x3000] ;  /* 0x00300000bd98783b */ /* 0x000e680000000200 */
[----:B------:R-:W1:Y:S01]  /*18bb0*/  LDSM.16.M88.4 R156, [R189+0x3400] ;  /* 0x00340000bd9c783b */ /* 0x000e620000000200 */
[C---:B--2---:R-:W-:Y:S03]  /*18bc0*/  HMMA.16816.F32.BF16 R8, R124.reuse, R130, RZ ;  /* 0x000000827c08723c */ /* 0x044fe600000418ff */
[----:B------:R-:W2:Y:S03]  /*18bd0*/  LDSM.16.M88.4 R128, [R189+0x3800] ;  /* 0x00380000bd80783b */ /* 0x000ea60000000200 */
[C---:B---3--:R-:W-:Y:S01]  /*18be0*/  HMMA.16816.F32.BF16 R12, R124.reuse, R132, RZ ;  /* 0x000000847c0c723c */ /* 0x048fe200000418ff */
[----:B------:R-:W-:Y:S04]  /*18bf0*/  LDSM.16.M88.4 R160, [R189+0x5000] ;  /* 0x00500000bda0783b */ /* 0x000fe80000000200 */
[----:B------:R-:W-:Y:S01]  /*18c00*/  LDSM.16.M88.4 R164, [R189+0x6400] ;  /* 0x00640000bda4783b */ /* 0x000fe20000000200 */
[C---:B----4-:R-:W-:Y:S03]  /*18c10*/  HMMA.16816.F32.BF16 R16, R124.reuse, R134, RZ ;  /* 0x000000867c10723c */ /* 0x050fe600000418ff */
[----:B------:R-:W3:Y:S03]  /*18c20*/  LDSM.16.M88.4 R132, [R189+0x3c00] ;  /* 0x003c0000bd84783b */ /* 0x000ee60000000200 */
[C---:B-----5:R-:W-:Y:S01]  /*18c30*/  HMMA.16816.F32.BF16 R20, R124.reuse, R136, RZ ;  /* 0x000000887c14723c */ /* 0x060fe200000418ff */
[----:B------:R-:W-:Y:S04]  /*18c40*/  LDSM.16.M88.4 R168, [R189+0x6800] ;  /* 0x00680000bda8783b */ /* 0x000fe80000000200 */
[----:B------:R-:W-:Y:S01]  /*18c50*/  LDSM.16.M88.4 R172, [R189+0x7c00] ;  /* 0x007c0000bdac783b */ /* 0x000fe20000000200 */
[C---:B------:R-:W-:Y:S03]  /*18c60*/  HMMA.16816.F32.BF16 R24, R124.reuse, R138, RZ ;  /* 0x0000008a7c18723c */ /* 0x040fe600000418ff */
[----:B------:R-:W4:Y:S03]  /*18c70*/  LDSM.16.M88.4 R136, [R189+0x4000] ;  /* 0x00400000bd88783b */ /* 0x000f260000000200 */
[C---:B------:R-:W-:Y:S01]  /*18c80*/  HMMA.16816.F32.BF16 R28, R124.reuse, R140, RZ ;  /* 0x0000008c7c1c723c */ /* 0x040fe200000418ff */
[----:B------:R-:W-:Y:S04]  /*18c90*/  LDSM.16.M88.4 R176, [R189+0x8000] ;  /* 0x00800000bdb0783b */ /* 0x000fe80000000200 */
[----:B------:R-:W-:Y:S01]  /*18ca0*/  LDSM.16.M88.4 R180, [R189+0x8400] ;  /* 0x00840000bdb4783b */ /* 0x000fe20000000200 */
[C---:B------:R-:W-:Y:S03]  /*18cb0*/  HMMA.16816.F32.BF16 R32, R124.reuse, R142, RZ ;  /* 0x0000008e7c20723c */ /* 0x040fe600000418ff */
[----:B------:R-:W-:Y:S03]  /*18cc0*/  LDSM.16.M88.4 R140, [R189+0x4800] ;  /* 0x00480000bd8c783b */ /* 0x000fe60000000200 */
[C---:B------:R-:W-:Y:S01]  /*18cd0*/  HMMA.16816.F32.BF16 R36, R124.reuse, R144, RZ ;  /* 0x000000907c24723c */ /* 0x040fe200000418ff */
[----:B------:R-:W-:Y:S05]  /*18ce0*/  LDSM.16.M88.4 R184, [R189+0x8800] ;  /* 0x00880000bdb8783b */ /* 0x000fea0000000200 */
[C---:B------:R-:W-:Y:S01]  /*18cf0*/  HMMA.16816.F32.BF16 R40, R124.reuse, R146, RZ ;  /* 0x000000927c28723c */ /* 0x040fe200000418ff */
[----:B------:R-:W-:Y:S05]  /*18d00*/  LDSM.16.M88.4 R144, [R189+0x4c00] ;  /* 0x004c0000bd90783b */ /* 0x000fea0000000200 */
[C---:B------:R-:W-:Y:S06]  /*18d10*/  HMMA.16816.F32.BF16 R44, R124.reuse, R48, RZ ;  /* 0x000000307c2c723c */ /* 0x040fec00000418ff */
[C---:B------:R-:W-:Y:S06]  /*18d20*/  HMMA.16816.F32.BF16 R48, R124.reuse, R50, RZ ;  /* 0x000000327c30723c */ /* 0x040fec00000418ff */
[C---:B------:R-:W-:Y:S06]  /*18d30*/  HMMA.16816.F32.BF16 R52, R124.reuse, R56, RZ ;  /* 0x000000387c34723c */ /* 0x040fec00000418ff */
[C---:B------:R-:W-:Y:S06]  /*18d40*/  HMMA.16816.F32.BF16 R56, R124.reuse, R58, RZ ;  /* 0x0000003a7c38723c */ /* 0x040fec00000418ff */
[C---:B------:R-:W-:Y:S06]  /*18d50*/  HMMA.16816.F32.BF16 R60, R124.reuse, R64, RZ ;  /* 0x000000407c3c723c */ /* 0x040fec00000418ff */
[----:B------:R-:W-:Y:S01]  /*18d60*/  HMMA.16816.F32.BF16 R64, R124, R66, RZ ;  /* 0x000000427c40723c */ /* 0x000fe200000418ff */
[----:B------:R-:W5:Y:S05]  /*18d70*/  LDSM.16.M88.4 R124, [R189+0x4400] ;  /* 0x00440000bd7c783b */ /* 0x000f6a0000000200 */
[C---:B-1----:R-:W-:Y:S06]  /*18d80*/  HMMA.16816.F32.BF16 R4, R148.reuse, R152, R4 ;  /* 0x000000989404723c */ /* 0x042fec0000041804 */
[C---:B------:R-:W-:Y:S01]  /*18d90*/  HMMA.16816.F32.BF16 R8, R148.reuse, R154, R8 ;  /* 0x0000009a9408723c */ /* 0x040fe20000041808 */
[----:B------:R-:W-:Y:S05]  /*18da0*/  LDSM.16.M88.4 R152, [R193+0x1000] ;  /* 0x00100000c198783b */ /* 0x000fea0000000200 */
[C---:B------:R-:W-:Y:S06]  /*18db0*/  HMMA.16816.F32.BF16 R12, R148.reuse, R156, R12 ;  /* 0x0000009c940c723c */ /* 0x040fec000004180c */
[C---:B------:R-:W-:Y:S01]  /*18dc0*/  HMMA.16816.F32.BF16 R16, R148.reuse, R158, R16 ;  /* 0x0000009e9410723c */ /* 0x040fe20000041810 */
[----:B------:R-:W1:Y:S05]  /*18dd0*/  LDSM.16.M88.4 R156, [R192+0x5000] ;  /* 0x00500000c09c783b */ /* 0x000e6a0000000200 */
[C---:B--2---:R-:W-:Y:S06]  /*18de0*/  HMMA.16816.F32.BF16 R20, R148.reuse, R128, R20 ;  /* 0x000000809414723c */ /* 0x044fec0000041814 */
[C---:B------:R-:W-:Y:S01]  /*18df0*/  HMMA.16816.F32.BF16 R24, R148.reuse, R130, R24 ;  /* 0x000000829418723c */ /* 0x040fe20000041818 */
[----:B------:R-:W2:Y:S05]  /*18e00*/  LDSM.16.M88.4 R128, [R192+0x5400] ;  /* 0x00540000c080783b */ /* 0x000eaa0000000200 */
[C---:B---3--:R-:W-:Y:S06]  /*18e10*/  HMMA.16816.F32.BF16 R28, R148.reuse, R132, R28 ;  /* 0x00000084941c723c */ /* 0x048fec000004181c */
[C---:B------:R-:W-:Y:S01]  /*18e20*/  HMMA.16816.F32.BF16 R32, R148.reuse, R134, R32 ;  /* 0x000000869420723c */ /* 0x040fe20000041820 */
[----:B------:R-:W3:Y:S05]  /*18e30*/  LDSM.16.M88.4 R132, [R192+0x5800] ;  /* 0x00580000c084783b */ /* 0x000eea0000000200 */
[C---:B----4-:R-:W-:Y:S06]  /*18e40*/  HMMA.16816.F32.BF16 R36, R148.reuse, R136, R36 ;  /* 0x000000889424723c */ /* 0x050fec0000041824 */
[C---:B------:R-:W-:Y:S01]  /*18e50*/  HMMA.16816.F32.BF16 R40, R148.reuse, R138, R40 ;  /* 0x0000008a9428723c */ /* 0x040fe20000041828 */
[----:B------:R-:W4:Y:S05]  /*18e60*/  LDSM.16.M88.4 R136, [R192+0x5c00] ;  /* 0x005c0000c088783b */ /* 0x000f2a0000000200 */
[C---:B-----5:R-:W-:Y:S06]  /*18e70*/  HMMA.16816.F32.BF16 R44, R148.reuse, R124, R44 ;  /* 0x0000007c942c723c */ /* 0x060fec000004182c */
[C---:B------:R-:W-:Y:S01]  /*18e80*/  HMMA.16816.F32.BF16 R48, R148.reuse, R126, R48 ;  /* 0x0000007e9430723c */ /* 0x040fe20000041830 */
[----:B------:R-:W5:Y:S05]  /*18e90*/  LDSM.16.M88.4 R124, [R192+0x6000] ;  /* 0x00600000c07c783b */ /* 0x000f6a0000000200 */
[C---:B------:R-:W-:Y:S06]  /*18ea0*/  HMMA.16816.F32.BF16 R52, R148.reuse, R140, R52 ;  /* 0x0000008c9434723c */ /* 0x040fec0000041834 */
[C---:B------:R-:W-:Y:S01]  /*18eb0*/  HMMA.16816.F32.BF16 R56, R148.reuse, R142, R56 ;  /* 0x0000008e9438723c */ /* 0x040fe20000041838 */
[----:B------:R-:W5:Y:S05]  /*18ec0*/  LDSM.16.M88.4 R140, [R192+0x6400] ;  /* 0x00640000c08c783b */ /* 0x000f6a0000000200 */
[C---:B------:R-:W-:Y:S06]  /*18ed0*/  HMMA.16816.F32.BF16 R60, R148.reuse, R144, R60 ;  /* 0x00000090943c723c */ /* 0x040fec000004183c */
[----:B------:R-:W-:Y:S01]  /*18ee0*/  HMMA.16816.F32.BF16 R64, R148, R146, R64 ;  /* 0x000000929440723c */ /* 0x000fe20000041840 */
[----:B------:R-:W5:Y:S04]  /*18ef0*/  LDSM.16.M88.4 R144, [R192+0x6800] ;  /* 0x00680000c090783b */ /* 0x000f680000000200 */
[----:B------:R-:W5:Y:S01]  /*18f00*/  LDSM.16.M88.4 R148, [R192+0x6c00] ;  /* 0x006c0000c094783b */ /* 0x000f620000000200 */
[C---:B-1----:R-:W-:Y:S06]  /*18f10*/  HMMA.16816.F32.BF16 R4, R152.reuse, R156, R4 ;  /* 0x0000009c9804723c */ /* 0x042fec0000041804 */
        /* <DEDUP_REMOVED lines=18> */
[C---:B------:R-:W-:Y:S01]  /*19040*/  HMMA.16816.F32.BF16 R56, R152.reuse, R146, R56 ;  /* 0x000000929838723c */ /* 0x040fe20000041838 */
[----:B------:R-:W-:Y:S05]  /*19050*/  LDSM.16.M88.4 R144, [R193+0x2000] ;  /* 0x00200000c190783b */ /* 0x000fea0000000200 */
[C---:B------:R-:W-:Y:S06]  /*19060*/  HMMA.16816.F32.BF16 R60, R152.reuse, R148, R60 ;  /* 0x00000094983c723c */ /* 0x040fec000004183c */
[----:B------:R-:W-:Y:S01]  /*19070*/  HMMA.16816.F32.BF16 R64, R152, R150, R64 ;  /* 0x000000969840723c */ /* 0x000fe20000041840 */
[----:B------:R-:W5:Y:S04]  /*19080*/  LDSM.16.M88.4 R148, [R192+0x7000] ;  /* 0x00700000c094783b */ /* 0x000f680000000200 */
[----:B------:R-:W-:Y:S01]  /*19090*/  LDSM.16.M88.4 R152, [R192+0x8400] ;  /* 0x00840000c098783b */ /* 0x000fe20000000200 */
[C---:B-1----:R-:W-:Y:S06]  /*190a0*/  HMMA.16816.F32.BF16 R4, R156.reuse, R160, R4 ;  /* 0x000000a09c04723c */ /* 0x042fec0000041804 */
        /* <DEDUP_REMOVED lines=8> */
[C---:B----4-:R-:W-:Y:S06]  /*19130*/  HMMA.16816.F32.BF16 R28, R156.reuse, R136, R28 ;  /* 0x000000889c1c723c */ /* 0x050fec000004181c */
[C---:B------:R-:W-:Y:S01]  /*19140*/  HMMA.16816.F32.BF16 R32, R156.reuse, R138, R32 ;  /* 0x0000008a9c20723c */ /* 0x040fe20000041820 */
[----:B------:R-:W-:Y:S05]  /*19150*/  LDSM.16.M88.4 R136, [R192+0x8000] ;  /* 0x00800000c088783b */ /* 0x000fea0000000200 */
[C---:B-----5:R-:W-:Y:S06]  /*19160*/  HMMA.16816.F32.BF16 R36, R156.reuse, R124, R36 ;  /* 0x0000007c9c24723c */ /* 0x060fec0000041824 */
[C---:B------:R-:W-:Y:S01]  /*19170*/  HMMA.16816.F32.BF16 R40, R156.reuse, R126, R40 ;  /* 0x0000007e9c28723c */ /* 0x040fe20000041828 */
[----:B------:R-:W2:Y:S05]  /*19180*/  LDSM.16.M88.4 R124, [R192+0x7800] ;  /* 0x00780000c07c783b */ /* 0x000eaa0000000200 */
[C---:B------:R-:W-:Y:S06]  /*19190*/  HMMA.16816.F32.BF16 R44, R156.reuse, R164, R44 ;  /* 0x000000a49c2c723c */ /* 0x040fec000004182c */
[C---:B------:R-:W-:Y:S01]  /*191a0*/  HMMA.16816.F32.BF16 R48, R156.reuse, R166, R48 ;  /* 0x000000a69c30723c */ /* 0x040fe20000041830 */
[----:B------:R-:W3:Y:S05]  /*191b0*/  LDSM.16.M88.4 R164, [R192+0x8c00] ;  /* 0x008c0000c0a4783b */ /* 0x000eea0000000200 */
[C---:B------:R-:W-:Y:S06]  /*191c0*/  HMMA.16816.F32.BF16 R52, R156.reuse, R168, R52 ;  /* 0x000000a89c34723c */ /* 0x040fec0000041834 */
[C---:B------:R-:W-:Y:S01]  /*191d0*/  HMMA.16816.F32.BF16 R56, R156.reuse, R170, R56 ;  /* 0x000000aa9c38723c */ /* 0x040fe20000041838 */
[----:B------:R-:W-:Y:S05]  /*191e0*/  LDSM.16.M88.4 R168, [R189+0x7800] ;  /* 0x00780000bda8783b */ /* 0x000fea0000000200 */
[C---:B------:R-:W-:Y:S06]  /*191f0*/  HMMA.16816.F32.BF16 R60, R156.reuse, R140, R60 ;  /* 0x0000008c9c3c723c */ /* 0x040fec000004183c */
[----:B------:R-:W-:Y:S01]  /*19200*/  HMMA.16816.F32.BF16 R64, R156, R142, R64 ;  /* 0x0000008e9c40723c */ /* 0x000fe20000041840 */
[----:B------:R-:W-:Y:S04]  /*19210*/  LDSM.16.M88.4 R140, [R191+0x2000] ;  /* 0x00200000bf8c783b */ /* 0x000fe80000000200 */
[----:B------:R-:W4:Y:S01]  /*19220*/  LDSM.16.M88.4 R156, [R189+0x7000] ;  /* 0x00700000bd9c783b */ /* 0x000f220000000200 */
[C---:B------:R-:W-:Y:S06]  /*19230*/  HMMA.16816.F32.BF16 R4, R144.reuse, R148, R4 ;  /* 0x000000949004723c */ /* 0x040fec0000041804 */
[C---:B------:R-:W-:Y:S01]  /*19240*/  HMMA.16816.F32.BF16 R8, R144.reuse, R150, R8 ;  /* 0x000000969008723c */ /* 0x040fe20000041808 */
[----:B------:R-:W5:Y:S05]  /*19250*/  LDSM.16.M88.4 R148, [R189+0x7400] ;  /* 0x00740000bd94783b */ /* 0x000f6a0000000200 */
[C---:B-1----:R-:W-:Y:S06]  /*19260*/  HMMA.16816.F32.BF16 R12, R144.reuse, R128, R12 ;  /* 0x00000080900c723c */ /* 0x042fec000004180c */
[C---:B------:R-:W-:Y:S01]  /*19270*/  HMMA.16816.F32.BF16 R16, R144.reuse, R130, R16 ;  /* 0x000000829010723c */ /* 0x040fe20000041810 */
[----:B------:R-:W1:Y:S01]  /*19280*/  LDSM.16.M88.4 R128, [R189+0x8c00] ;  /* 0x008c0000bd80783b */ /* 0x000e620000000200 */
[----:B------:R-:W-:Y:S04]  /*19290*/  DEPBAR.LE SB0, 0x0 ;  /* 0x000080000000791a */ /* 0x000fe80000000000 */
[C---:B--2---:R-:W-:Y:S01]  /*192a0*/  HMMA.16816.F32.BF16 R20, R144.reuse, R124, R20 ;  /* 0x0000007c9014723c */ /* 0x044fe20000041814 */
[----:B------:R-:W-:Y:S05]  /*192b0*/  BAR.SYNC.DEFER_BLOCKING 0x0 ;  /* 0x0000000000007b1d */ /* 0x000fea0000010000 */
        /* <DEDUP_REMOVED lines=9> */
[C---:B---3--:R-:W-:Y:S06]  /*19350*/  HMMA.16816.F32.BF16 R60, R144.reuse, R164, R60 ;  /* 0x000000a4903c723c */ /* 0x048fec000004183c */
[----:B------:R-:W-:Y:S06]  /*19360*/  HMMA.16816.F32.BF16 R64, R144, R166, R64 ;  /* 0x000000a69040723c */ /* 0x000fec0000041840 */
[C---:B----4-:R-:W-:Y:S06]  /*19370*/  HMMA.16816.F32.BF16 R4, R140.reuse, R156, R4 ;  /* 0x0000009c8c04723c */ /* 0x050fec0000041804 */
[C---:B------:R-:W-:Y:S06]  /*19380*/  HMMA.16816.F32.BF16 R8, R140.reuse, R158, R8 ;  /* 0x0000009e8c08723c */ /* 0x040fec0000041808 */
[C---:B-----5:R-:W-:Y:S06]  /*19390*/  HMMA.16816.F32.BF16 R12, R140.reuse, R148, R12 ;  /* 0x000000948c0c723c */ /* 0x060fec000004180c */
[C---:B------:R-:W-:Y:S05]  /*193a0*/  HMMA.16816.F32.BF16 R16, R140.reuse, R150, R16 ;  /* 0x000000968c10723c */ /* 0x040fea0000041810 */
[----:B------:R-:W-:Y:S01]  /*193b0*/  IMAD.MOV.U32 R148, RZ, RZ, R2 ;  /* 0x000000ffff947224 */ /* 0x000fe200078e0002 */
[C---:B------:R-:W-:Y:S05]  /*193c0*/  HMMA.16816.F32.BF16 R20, R140.reuse, R168, R20 ;  /* 0x000000a88c14723c */ /* 0x040fea0000041814 */
[----:B------:R-:W-:Y:S01]  /*193d0*/  IMAD.MOV.U32 R149, RZ, RZ, R3 ;  /* 0x000000ffff957224 */ /* 0x000fe200078e0003 */
        /* <DEDUP_REMOVED lines=9> */
[C---:B-1----:R-:W-:Y:S06]  /*19470*/  HMMA.16816.F32.BF16 R60, R140.reuse, R128, R60 ;  /* 0x000000808c3c723c */ /* 0x042fec000004183c */
[----:B------:R-:W-:Y:S01]  /*19480*/  HMMA.16816.F32.BF16 R64, R140, R130, R64 ;  /* 0x000000828c40723c */ /* 0x000fe20000041840 */
[----:B------:R-:W-:Y:S11]  /*19490*/  @!UPT UIADD3 URZ, URZ, URZ, URZ ;  /* 0x0000003f3f3ff290 */ /* 0x000ff6000fffe03f */
[----:B------:R-:W-:Y:S01]  /*194a0*/  @!UPT UIADD3 URZ, URZ, URZ, URZ ;  /* 0x0000003f3f3ff290 */ /* 0x000fe2000fffe03f */
[----:B------:R-:W-:Y:S11]  /*194b0*/  @!P0 BRA `(.L_x_1014) ;  /* 0x0000000800848947 */ /* 0x000ff60003800000 */
[----:B------:R-:W-:Y:S04]  /*194c0*/  BSSY B0, `(.L_x_1015) ;  /* 0x0000045000007945 */ /* 0x000fe80003800000 */
[----:B------:R-:W-:Y:S05]  /*194d0*/  @!P3 BRA `(.L_x_1016) ;  /* 0x000000040000b947 */ /* 0x000fea0003800000 */
[----:B------:R-:W2:Y:S01]  /*194e0*/  LD.E R129, desc[UR4][R118.64+0x170] ;  /* 0x0001700476817980 */ /* 0x000ea2000c101900 */
[----:B------:R-:W-:Y:S03]  /*194f0*/  SHF.L.U32 R124, R207, 0x7, RZ ;  /* 0x00000007cf7c7819 */ /* 0x000fe600000006ff */
[----:B------:R-:W3:Y:S02]  /*19500*/  LD.E.64 R132, desc[UR4][R118.64+0x20] ;  /* 0x0000200476847980 */ /* 0x000ee4000c101b00 */
[C---:B------:R-:W-:Y:S01]  /*19510*/  VIADD R122, R124.reuse, 0xffffff00 ;  /* 0xffffff007c7a7836 */ /* 0x040fe20000000000 */
[----:B------:R-:W-:Y:S04]  /*19520*/  IADD3 R124, R124, -0x80, RZ ;  /* 0xffffff807c7c7810 */ /* 0x000fe80007ffe0ff */
[----:B------:R-:W-:Y:S02]  /*19530*/  IABS R2, R122 ;  /* 0x0000007a00027213 */ /* 0x000fe40000000000 */
[-C--:B--2---:R-:W-:Y:S02]  /*19540*/  IABS R125, R129.reuse ;  /* 0x00000081007d7213 */ /* 0x084fe40000000000 */
[-C--:B------:R-:W-:Y:S02]  /*19550*/  IABS R3, R129.reuse ;  /* 0x0000008100037213 */ /* 0x080fe40000000000 */
[----:B------:R-:W1:Y:S01]  /*19560*/  I2F.RP R120, R125 ;  /* 0x0000007d00787306 */ /* 0x000e620000209400 */
[----:B------:R-:W-:Y:S02]  /*19570*/  LOP3.LUT R122, R122, R129, RZ, 0x3c, !PT ;  /* 0x000000817a7a7212 */ /* 0x000fe400078e3cff */
[----:B------:R-:W-:Y:S07]  /*19580*/  IMAD.MOV R3, RZ, RZ, -R3 ;  /* 0x000000ffff037224 */ /* 0x000fee00078e0a03 */
[----:B-1----:R-:W1:Y:S02]  /*19590*/  MUFU.RCP R0, R120 ;  /* 0x0000007800007308 */ /* 0x002e640000001000 */
[----:B-1----:R-:W-:Y:S08]  /*195a0*/  VIADD R126, R0, 0xffffffe ;  /* 0x0ffffffe007e7836 */ /* 0x002ff00000000000 */
[----:B------:R-:W1:Y:S02]  /*195b0*/  F2I.FTZ.U32.TRUNC.NTZ R127, R126 ;  /* 0x0000007e007f7305 */ /* 0x000e64000021f000 */
[--C-:B-1----:R-:W-:Y:S02]  /*195c0*/  IMAD.MOV R0, RZ, RZ, -R127.reuse ;  /* 0x000000ffff007224 */ /* 0x102fe400078e0a7f */
[----:B------:R-:W-:Y:S02]  /*195d0*/  IMAD.MOV.U32 R126, RZ, RZ, RZ ;  /* 0x000000ffff7e7224 */ /* 0x000fe400078e00ff */
[----:B------:R-:W-:Y:S01]  /*195e0*/  IMAD R131, R0, R125, RZ ;  /* 0x0000007d00837224 */ /* 0x000fe200078e02ff */
[----:B------:R-:W-:Y:S02]  /*195f0*/  IABS R0, R124 ;  /* 0x0000007c00007213 */ /* 0x000fe40000000000 */
[----:B------:R-:W-:Y:S01]  /*19600*/  LOP3.LUT R124, R124, R129, RZ, 0x3c, !PT ;  /* 0x000000817c7c7212 */ /* 0x000fe200078e3cff */
[----:B------:R-:W-:Y:S02]  /*19610*/  IMAD.HI.U32 R127, R127, R131, R126 ;  /* 0x000000837f7f7227 */ /* 0x000fe400078e007e */
[----:B------:R-:W2:Y:S04]  /*19620*/  LD.E.64 R130, desc[UR4][R118.64+0x38] ;  /* 0x0000380476827980 */ /* 0x000ea8000c101b00 */
[C---:B------:R-:W-:Y:S04]  /*19630*/  IMAD.HI.U32 R120, R127.reuse, R2, RZ ;  /* 0x000000027f787227 */ /* 0x040fe800078e00ff */
[-C--:B------:R-:W-:Y:S02]  /*19640*/  IMAD R2, R120, R3.reuse, R2 ;  /* 0x0000000378027224 */ /* 0x080fe400078e0202 */
[----:B------:R-:W-:Y:S03]  /*19650*/  IMAD.HI.U32 R127, R127, R0, RZ ;  /* 0x000000007f7f7227 */ /* 0x000fe600078e00ff */
[----:B------:R-:W-:Y:S01]  /*19660*/  ISETP.GT.U32.AND P6, PT, R125, R2, PT ;  /* 0x000000027d00720c */ /* 0x000fe20003fc4070 */
[----:B------:R-:W-:Y:S05]  /*19670*/  IMAD R0, R127, R3, R0 ;  /* 0x000000037f007224 */ /* 0x000fea00078e0200 */
        /* <DEDUP_REMOVED lines=14> */
[C---:B------:R-:W-:Y:S03]  /*19760*/  SEL R125, R0.reuse, R120, !P6 ;  /* 0x00000078007d7207 */ /* 0x040fe60007000000 */
[----:B------:R-:W-:Y:S02]  /*19770*/  @!P1 IADD3 R127, -R127, RZ, RZ ;  /* 0x000000ff7f7f9210 */ /* 0x000fe40007ffe1ff */
[CC--:B------:R-:W-:Y:S02]  /*19780*/  LEA R136, P1, R125.reuse, R208.reuse, 0x2 ;  /* 0x000000d07d887211 */ /* 0x0c0fe400078210ff */
[----:B------:R-:W-:Y:S02]  /*19790*/  SEL R127, R0, R127, !P6 ;  /* 0x0000007f007f7207 */ /* 0x000fe40007000000 */
[-C--:B------:R-:W-:Y:S02]  /*197a0*/  LEA.HI.X.SX32 R137, R125, R209.reuse, 0x2, P1 ;  /* 0x000000d17d897211 */ /* 0x080fe400008f16ff */
[C---:B------:R-:W-:Y:S01]  /*197b0*/  LEA R134, P0, R127.reuse, R208, 0x2 ;  /* 0x000000d07f867211 */ /* 0x040fe200078010ff */
[C---:B------:R-:W-:Y:S02]  /*197c0*/  IMAD.IADD R2, R127.reuse, 0x1, -R125 ;  /* 0x000000017f027824 */ /* 0x040fe400078e0a7d */
[----:B------:R-:W4:Y:S01]  /*197d0*/  LD.E R0, desc[UR4][R136.64] ;  /* 0x0000000488007980 */ /* 0x000f22000c101900 */
[----:B------:R-:W-:Y:S01]  /*197e0*/  LEA.HI.X.SX32 R135, R127, R209, 0x2, P0 ;  /* 0x000000d17f877211 */ /* 0x000fe200000f16ff */
[----:B------:R-:W-:Y:S04]  /*197f0*/  IMAD R129, R129, R2, -0x80 ;  /* 0xffffff8081817424 */ /* 0x000fe800078e0202 */
[----:B------:R-:W4:Y:S01]  /*19800*/  LD.E R3, desc[UR4][R134.64] ;  /* 0x0000000486037980 */ /* 0x000f22000c101900 */
[----:B------:R-:W-:Y:S01]  /*19810*/  SHF.R.S32.HI R125, RZ, 0x1f, R129 ;  /* 0x0000001fff7d7819 */ /* 0x000fe20000011481 */
[-C--:B--2---:R-:W-:Y:S02]  /*19820*/  IMAD R2, R131, R129.reuse, RZ ;  /* 0x0000008183027224 */ /* 0x084fe400078e02ff */
[C---:B------:R-:W-:Y:S04]  /*19830*/  IMAD.WIDE.U32 R126, R130.reuse, R129, RZ ;  /* 0x00000081827e7225 */ /* 0x040fe800078e00ff */
[----:B------:R-:W-:Y:S05]  /*19840*/  IMAD R2, R130, R125, R2 ;  /* 0x0000007d82027224 */ /* 0x000fea00078e0202 */
[----:B------:R-:W-:Y:S01]  /*19850*/  IADD3 R127, R127, R2, RZ ;  /* 0x000000027f7f7210 */ /* 0x000fe20007ffe0ff */
[----:B----4-:R-:W-:Y:S04]  /*19860*/  IMAD.IADD R3, R0, 0x1, -R3 ;  /* 0x0000000100037824 */ /* 0x010fe800078e0a03 */
[----:B---3--:R-:W-:Y:S01]  /*19870*/  IMAD R125, R133, R3, RZ ;  /* 0x00000003857d7224 */ /* 0x008fe200078e02ff */
[----:B------:R-:W-:Y:S01]  /*19880*/  SHF.R.S32.HI R0, RZ, 0x1f, R3 ;  /* 0x0000001fff007819 */ /* 0x000fe20000011403 */
[----:B------:R-:W-:Y:S04]  /*19890*/  IMAD.WIDE.U32 R126, R3, R132, R126 ;  /* 0x00000084037e7225 */ /* 0x000fe800078e007e */
[----:B------:R-:W-:Y:S04]  /*198a0*/  IMAD R125, R132, R0, R125 ;  /* 0x00000000847d7224 */ /* 0x000fe800078e027d */
[----:B------:R-:W-:Y:S01]  /*198b0*/  IMAD.IADD R0, R127, 0x1, R125 ;  /* 0x000000017f007824 */ /* 0x000fe200078e027d */
[----:B------:R-:W-:Y:S01]  /*198c0*/  MOV R127, R126 ;  /* 0x0000007e007f7202 */ /* 0x000fe20000000f00 */
[----:B------:R-:W-:Y:S05]  /*198d0*/  BRA `(.L_x_1017) ;  /* 0x00000000000c7947 */ /* 0x000fea0003800000 */
.L_x_1016:
[----:B------:R-:W2:Y:S02]  /*198e0*/  LD.E R127, desc[UR4][R118.64+0x38] ;  /* 0x00003804767f7980 */ /* 0x000ea4000c101900 */
[----:B--2---:R-:W-:Y:S04]  /*198f0*/  LEA R127, -R127, RZ, 0x7 ;  /* 0x000000ff7f7f7211 */ /* 0x004fe800078e39ff */
[----:B------:R-:W-:Y:S02]  /*19900*/  SHF.R.S32.HI R0, RZ, 0x1f, R127 ;  /* 0x0000001fff007819 */ /* 0x000fe4000001147f */
.L_x_1017:
[----:B------:R-:W-:Y:S05]  /*19910*/  BSYNC B0 ;  /* 0x0000000000007941 */ /* 0x000fea0003800000 */
.L_x_1015:
[C---:B------:R-:W-:Y:S02]  /*19920*/  LEA R132, P1, R127.reuse, R198, 0x1 ;  /* 0x000000c67f847211 */ /* 0x040fe400078208ff */
[C---:B------:R-:W-:Y:S02]  /*19930*/  IADD3 R125, P0, R127.reuse, R196, RZ ;  /* 0x000000c47f7d7210 */ /* 0x040fe40007f1e0ff */
[-C--:B------:R-:W-:Y:S02]  /*19940*/  LEA.HI.X R133, R127, R199.reuse, R0, 0x1, P1 ;  /* 0x000000c77f857211 */ /* 0x080fe400008f0c00 */
[CC--:B------:R-:W-:Y:S01]  /*19950*/  @P5 LEA R130, P6, R125.reuse, R198.reuse, 0x1 ;  /* 0x000000c67d825211 */ /* 0x0c0fe200078c08ff */
[--C-:B------:R-:W-:Y:S01]  /*19960*/  IMAD.X R2, R0, 0x1, R197.reuse, P0 ;  /* 0x0000000100027824 */ /* 0x100fe200000e06c5 */
[C---:B------:R-:W-:Y:S01]  /*19970*/  @P4 LEA R126, P1, R125.reuse, R198, 0x1 ;  /* 0x000000c67d7e4211 */ /* 0x040fe200078208ff */
[----:B------:R-:W-:Y:S01]  /*19980*/  @!PT LDS RZ, [RZ] ;  /* 0x00000000fffff984 */ /* 0x000fe20000000800 */
[----:B------:R-:W-:Y:S01]  /*19990*/  @!PT LDS RZ, [RZ] ;  /* 0x00000000fffff984 */ /* 0x000fe20000000800 */
[----:B------:R-:W-:Y:S01]  /*199a0*/  @!PT LDS RZ, [RZ] ;  /* 0x00000000fffff984 */ /* 0x000fe20000000800 */
[----:B------:R1:W-:Y:S01]  /*199b0*/  @P5 LDGSTS.E.BYPASS.LTC128B.128 [R205+0x3000], desc[UR4][R132.64] ;  /* 0x0300000084cd5fae */ /* 0x0003e2000b901d44 */
[C---:B------:R-:W-:Y:S02]  /*199c0*/  IADD3 R3, P0, R125.reuse, R196, RZ ;  /* 0x000000c47d037210 */ /* 0x040fe40007f1e0ff */
[CCC-:B------:R-:W-:Y:S01]  /*199d0*/  @P5 LEA.HI.X R131, R125.reuse, R199.reuse, R2.reuse, 0x1, P6 ;  /* 0x000000c77d835211 */ /* 0x1c0fe200030f0c02 */
[----:B------:R1:W-:Y:S01]  /*199e0*/  @!P5 STS [R205+0x3000], RZ ;  /* 0x003000ffcd00d388 */ /* 0x0003e20000000800 */
[CCC-:B------:R-:W-:Y:S01]  /*199f0*/  @P4 LEA.HI.X R127, R125.reuse, R199.reuse, R2.reuse, 0x1, P1 ;  /* 0x000000c77d7f4211 */ /* 0x1c0fe200008f0c02 */
[--C-:B------:R-:W-:Y:S01]  /*19a00*/  IMAD.X R0, R2, 0x1, R197.reuse, P0 ;  /* 0x0000000102007824 */ /* 0x100fe200000e06c5 */
[-C--:B------:R-:W-:Y:S01]  /*19a10*/  @P2 LEA R124, P0, R125, R198.reuse, 0x1 ;  /* 0x000000c67d7c2211 */ /* 0x080fe200078008ff */
[----:B------:R1:W-:Y:S01]  /*19a20*/  @!P5 STS [R205+0x3004], RZ ;  /* 0x003004ffcd00d388 */ /* 0x0003e20000000800 */
[-C--:B------:R-:W-:Y:S02]  /*19a30*/  @P5 LEA R128, P6, R3, R198.reuse, 0x1 ;  /* 0x000000c603805211 */ /* 0x080fe400078c08ff */
[-C--:B------:R-:W-:Y:S01]  /*19a40*/  @P2 LEA.HI.X R125, R125, R199.reuse, R2, 0x1, P0 ;  /* 0x000000c77d7d2211 */ /* 0x080fe200000f0c02 */
[----:B------:R1:W-:Y:S01]  /*19a50*/  @!P5 STS.64 [R205+0x3008], RZ ;  /* 0x003008ffcd00d388 */ /* 0x0003e20000000a00 */
[CCC-:B------:R-:W-:Y:S02]  /*19a60*/  @P5 LEA.HI.X R129, R3.reuse, R199.reuse, R0.reuse, 0x1, P6 ;  /* 0x000000c703815211 */ /* 0x1c0fe400030f0c00 */
[CC--:B------:R-:W-:Y:S01]  /*19a70*/  @P4 LEA R136, P1, R3.reuse, R198.reuse, 0x1 ;  /* 0x000000c603884211 */ /* 0x0c0fe200078208ff */
[----:B------:R-:W-:Y:S01]  /*19a80*/  @!PT LDS RZ, [RZ] ;  /* 0x00000000fffff984 */ /* 0x000fe20000000800 */
[----:B------:R-:W-:Y:S01]  /*19a90*/  @!PT LDS RZ, [RZ] ;  /* 0x00000000fffff984 */ /* 0x000fe20000000800 */
[----:B------:R-:W-:Y:S01]  /*19aa0*/  @!PT LDS RZ, [RZ] ;  /* 0x00000000fffff984 */ /* 0x000fe20000000800 */
[----:B------:R1:W-:Y:S01]  /*19ab0*/  @P4 LDGSTS.E.BYPASS.LTC128B.128 [R205+0x5000], desc[UR4][R132.64+0x40] ;  /* 0x0500004084cd4fae */ /* 0x0003e2000b901d44 */
[C---:B------:R-:W-:Y:S02]  /*19ac0*/  @P2 LEA R134, P0, R3.reuse, R198, 0x1 ;  /* 0x000000c603862211 */ /* 0x040fe400078008ff */
[CCC-:B------:R-:W-:Y:S01]  /*19ad0*/  @P4 LEA.HI.X R137, R3.reuse, R199.reuse, R0.reuse, 0x1, P1 ;  /* 0x000000c703894211 */ /* 0x1c0fe200008f0c00 */
[----:B------:R1:W-:Y:S01]  /*19ae0*/  @!P4 STS.128 [R205+0x5000], RZ ;  /* 0x005000ffcd00c388 */ /* 0x0003e20000000c00 */
[CC--:B------:R-:W-:Y:S02]  /*19af0*/  @P2 LEA.HI.X R135, R3.reuse, R199.reuse, R0, 0x1, P0 ;  /* 0x000000c703872211 */ /* 0x0c0fe400000f0c00 */
[----:B------:R-:W-:Y:S01]  /*19b00*/  IADD3 R2, P6, R3, R196, RZ ;  /* 0x000000c403027210 */ /* 0x000fe20007fde0ff */
[----:B------:R-:W-:Y:S01]  /*19b10*/  @!PT LDS RZ, [RZ] ;  /* 0x00000000fffff984 */ /* 0x000fe20000000800 */
[----:B------:R-:W-:Y:S01]  /*19b20*/  @!PT LDS RZ, [RZ] ;  /* 0x00000000fffff984 */ /* 0x000fe20000000800 */
[----:B------:R-:W-:Y:S01]  /*19b30*/  @!PT LDS RZ, [RZ] ;  /* 0x00000000fffff984 */ /* 0x000fe20000000800 */
[----:B------:R1:W-:Y:S03]  /*19b40*/  @P2 LDGSTS.E.BYPASS.LTC128B.128 [R205+0x7000], desc[UR4][R132.64+0x80] ;  /* 0x0700008084cd2fae */ /* 0x0003e6000b901d44 */
[CC--:B------:R-:W-:Y:S01]  /*19b50*/  @P4 LEA R138, P1, R2.reuse, R198.reuse, 0x1 ;  /* 0x000000c6028a4211 */ /* 0x0c0fe200078208ff */
[----:B------:R1:W-:Y:S01]  /*19b60*/  @!P2 STS.128 [R205+0x7000], RZ ;  /* 0x007000ffcd00a388 */ /* 0x0003e20000000c00 */
[-C--:B------:R-:W-:Y:S01]  /*19b70*/  @P2 LEA R142, P0, R2, R198.reuse, 0x1 ;  /* 0x000000c6028e2211 */ /* 0x080fe200078008ff */
[----:B------:R-:W-:Y:S01]  /*19b80*/  IMAD.X R0, R0, 0x1, R197, P6 ;  /* 0x0000000100007824 */ /* 0x000fe200030e06c5 */
[C---:B------:R-:W-:Y:S01]  /*19b90*/  @P5 LEA R140, P6, R2.reuse, R198, 0x1 ;  /* 0x000000c6028c5211 */ /* 0x040fe200078c08ff */
[----:B------:R-:W-:Y:S01]  /*19ba0*/  @!PT LDS RZ, [RZ] ;  /* 0x00000000fffff984 */ /* 0x000fe20000000800 */
[----:B------:R-:W-:Y:S01]  /*19bb0*/  @!PT LDS RZ, [RZ] ;  /* 0x00000000fffff984 */ /* 0x000fe20000000800 */
[----:B------:R-:W-:Y:S01]  /*19bc0*/  @!PT LDS RZ, [RZ] ;  /* 0x00000000fffff984 */ /* 0x000fe20000000800 */
[----:B------:R1:W-:Y:S01]  /*19bd0*/  @P5 LDGSTS.E.BYPASS.LTC128B.128 [R205+0x3800], desc[UR4][R130.64] ;  /* 0x0380000082cd5fae */ /* 0x0003e2000b901d44 */
[----:B------:R-:W-:Y:S02]  /*19be0*/  IMAD.MOV.U32 R198, RZ, RZ, R132 ;  /* 0x000000ffffc67224 */ /* 0x000fe400078e0084 */
[CCC-:B------:R-:W-:Y:S01]  /*19bf0*/  @P5 LEA.HI.X R141, R2.reuse, R199.reuse, R0.reuse, 0x1, P6 ;  /* 0x000000c7028d5211 */ /* 0x1c0fe200030f0c00 */
[----:B------:R1:W-:Y:S01]  /*19c00*/  @!P5 STS.128 [R205+0x3800], RZ ;  /* 0x003800ffcd00d388 */ /* 0x0003e20000000c00 */
[CCC-:B------:R-:W-:Y:S02]  /*19c10*/  @P4 LEA.HI.X R139, R2.reuse, R199.reuse, R0.reuse, 0x1, P1 ;  /* 0x000000c7028b4211 */ /* 0x1c0fe400008f0c00 */
[----:B------:R-:W-:Y:S01]  /*19c20*/  @P2 LEA.HI.X R143, R2, R199, R0, 0x1, P0 ;  /* 0x000000c7028f2211 */ /* 0x000fe200000f0c00 */
[----:B------:R-:W-:Y:S01]  /*19c30*/  @!PT LDS RZ, [RZ] ;  /* 0x00000000fffff984 */ /* 0x000fe20000000800 */
[----:B------:R-:W-:Y:S01]  /*19c40*/  @!PT LDS RZ, [RZ] ;  /* 0x00000000fffff984 */ /* 0x000fe20000000800 */
[----:B------:R-:W-:Y:S01]  /*19c50*/  @!PT LDS RZ, [RZ] ;  /* 0x00000000fffff984 */ /* 0x000fe20000000800 */
[----:B------:R1:W-:Y:S01]  /*19c60*/  @P4 LDGSTS.E.BYPASS.LTC128B.128 [R205+0x5800], desc[UR4][R126.64+0x40] ;  /* 0x058000407ecd4fae */ /* 0x0003e2000b901d44 */
[----:B------:R-:W-:Y:S03]  /*19c70*/  IMAD.MOV.U32 R199, RZ, RZ, R133 ;  /* 0x000000ffffc77224 */ /* 0x000fe600078e0085 */
        /* <DEDUP_REMOVED lines=37> */
.L_x_1014:
[----:B------:R-:W-:Y:S05]  /*19ed0*/  BSYNC B1 ;  /* 0x0000000000017941 */ /* 0x000fea0003800000 */
.L_x_1013:
[----:B------:R-:W2:Y:S01]  /*19ee0*/  LD.E R3, desc[UR4][R118.64+0xdc] ;  /* 0x0000dc0476037980 */ /* 0x000ea2000c101900 */
[----:B------:R-:W-:Y:S02]  /*19ef0*/  FMNMX.FTZ R0, R6, R123, !PT ;  /* 0x0000007b06007209 */ /* 0x000fe40007810000 */
[----:B------:R-:W-:Y:S02]  /*19f00*/  FMNMX.FTZ R2, R4, R121, !PT ;  /* 0x0000007904027209 */ /* 0x000fe40007810000 */
[----:B-1----:R-:W-:Y:S02]  /*19f10*/  FMNMX.FTZ R125, R7, R0, !PT ;  /* 0x00000000077d7209 */ /* 0x002fe40007810000 */
        /* <DEDUP_REMOVED lines=60> */
[----:B------:R-:W-:Y:S02]  /*1a2e0*/  LDSM.16.MT88.4 R132, [R190+0xb000] ;  /* 0x00b00000be84783b */ /* 0x000fe40000004200 */
[----:B------:R-:W-:Y:S06]  /*1a2f0*/  FMNMX.FTZ R131, R65, R2, !PT ;  /* 0x0000000241837209 */ /* 0x000fec0007810000 */
[----:B------:R-:W1:Y:S08]  /*1a300*/  SHFL.BFLY PT, R0, R127, 0x2, 0x1f ;  /* 0x0c401f007f007f89 */ /* 0x000e7000000e0000 */
[----:B------:R-:W3:Y:S01]  /*1a310*/  SHFL.BFLY PT, R2, R131, 0x2, 0x1f ;  /* 0x0c401f0083027f89 */ /* 0x000ee200000e0000 */
[----:B-1----:R-:W-:Y:S02]  /*1a320*/  FMNMX.FTZ R125, R127, R0, !PT ;  /* 0x000000007f7d7209 */ /* 0x002fe40007810000 */
[----:B---3--:R-:W-:Y:S05]  /*1a330*/  FMNMX.FTZ R129, R131, R2, !PT ;  /* 0x0000000283817209 */ /* 0x008fea0007810000 */
[----:B------:R-:W1:Y:S08]  /*1a340*/  SHFL.BFLY PT, R0, R125, 0x1, 0x1f ;  /* 0x0c201f007d007f89 */ /* 0x000e7000000e0000 */
[----:B------:R-:W3:Y:S01]  /*1a350*/  SHFL.BFLY PT, R2, R129, 0x1, 0x1f ;  /* 0x0c201f0081027f89 */ /* 0x000ee200000e0000 */
[----:B-1----:R-:W-:Y:S07]  /*1a360*/  FMNMX.FTZ R0, R125, R0, !PT ;  /* 0x000000007d007209 */ /* 0x002fee0007810000 */
[----:B------:R-:W1:Y:S01]  /*1a370*/  LDSM.16.MT88.4 R124, [R190+0x9000] ;  /* 0x00900000be7c783b */ /* 0x000e620000004200 */
[----:B---3--:R-:W-:Y:S01]  /*1a380*/  FMNMX.FTZ R2, R129, R2, !PT ;  /* 0x0000000281027209 */ /* 0x008fe20007810000 */
[----:B------:R-:W-:Y:S03]  /*1a390*/  FADD.FTZ R122, -R0, R123 ;  /* 0x0000007b007a7221 */ /* 0x000fe60000010100 */
[C---:B------:R-:W-:Y:S03]  /*1a3a0*/  FSETP.NEU.FTZ.AND P0, PT, R2.reuse, -INF , PT ;  /* 0xff8000000200780b */ /* 0x040fe60003f1d000 */
[----:B------:R-:W3:Y:S01]  /*1a3b0*/  LDSM.16.MT88.4 R128, [R188+0x9000] ;  /* 0x00900000bc80783b */ /* 0x000ee20000004200 */
[C---:B--2---:R-:W-:Y:S01]  /*1a3c0*/  FMUL.FTZ R120, R3.reuse, R122 ;  /* 0x0000007a03787220 */ /* 0x044fe20000410000 */
[C---:B------:R-:W-:Y:S01]  /*1a3d0*/  FMUL.FTZ R136, R3.reuse, R2 ;  /* 0x0000000203887220 */ /* 0x040fe20000410000 */
[----:B------:R-:W-:Y:S04]  /*1a3e0*/  FADD.FTZ R122, -R2, R121 ;  /* 0x00000079027a7221 */ /* 0x000fe80000010100 */
[C---:B------:R-:W-:Y:S01]  /*1a3f0*/  FMUL.FTZ R121, R3.reuse, R122 ;  /* 0x0000007a03797220 */ /* 0x040fe20000410000 */
[----:B------:R-:W-:Y:S01]  /*1a400*/  FSEL R136, R136, RZ, P0 ;  /* 0x000000ff88887208 */ /* 0x000fe20000000000 */
[----:B------:R-:W-:Y:S01]  /*1a410*/  FMUL.FTZ R122, R3, R0 ;  /* 0x00000000037a7220 */ /* 0x000fe20000410000 */
[----:B------:R-:W-:Y:S01]  /*1a420*/  FSETP.NEU.FTZ.AND P0, PT, R0, -INF , PT ;  /* 0xff8000000000780b */ /* 0x000fe20003f1d000 */
[----:B------:R-:W2:Y:S02]  /*1a430*/  MUFU.EX2 R120, R120 ;  /* 0x0000007800787308 */ /* 0x000ea40000000800 */
[-CC-:B------:R-:W-:Y:S01]  /*1a440*/  FFMA.FTZ R140, R8, R3.reuse, -R136.reuse ;  /* 0x00000003088c7223 */ /* 0x180fe20000010888 */
[----:B------:R-:W-:Y:S01]  /*1a450*/  FSEL R122, R122, RZ, P0 ;  /* 0x000000ff7a7a7208 */ /* 0x000fe20000000000 */
[-CC-:B------:R-:W-:Y:S01]  /*1a460*/  FFMA.FTZ R123, R9, R3.reuse, -R136.reuse ;  /* 0x00000003097b7223 */ /* 0x180fe20000010888 */
[-CC-:B------:R-:W-:Y:S01]  /*1a470*/  FFMA.FTZ R142, R4, R3.reuse, -R136.reuse ;  /* 0x00000003048e7223 */ /* 0x180fe20000010888 */
[-CC-:B------:R-:W-:Y:S01]  /*1a480*/  FFMA.FTZ R137, R5, R3.reuse, -R136.reuse ;  /* 0x0000000305897223 */ /* 0x180fe20000010888 */
[-C--:B------:R-:W-:Y:S01]  /*1a490*/  FFMA.FTZ R13, R13, R3.reuse, -R136 ;  /* 0x000000030d0d7223 */ /* 0x080fe20000010888 */
[-CC-:B------:R-:W-:Y:S01]  /*1a4a0*/  FFMA.FTZ R139, R10, R3.reuse, -R122.reuse ;  /* 0x000000030a8b7223 */ /* 0x180fe2000001087a */
[-CC-:B------:R-:W-:Y:S01]  /*1a4b0*/  FFMA.FTZ R138, R11, R3.reuse, -R122.reuse ;  /* 0x000000030b8a7223 */ /* 0x180fe2000001087a */
[-CC-:B------:R-:W-:Y:S01]  /*1a4c0*/  FFMA.FTZ R143, R6, R3.reuse, -R122.reuse ;  /* 0x00000003068f7223 */ /* 0x180fe2000001087a */
[-C--:B------:R-:W-:Y:S01]  /*1a4d0*/  FFMA.FTZ R141, R7, R3.reuse, -R122 ;  /* 0x00000003078d7223 */ /* 0x080fe2000001087a */
[----:B------:R-:W4:Y:S01]  /*1a4e0*/  MUFU.EX2 R121, R121 ;  /* 0x0000007900797308 */ /* 0x000f220000000800 */
[-CC-:B------:R-:W-:Y:S01]  /*1a4f0*/  FFMA.FTZ R150, R20, R3.reuse, -R136.reuse ;  /* 0x0000000314967223 */ /* 0x180fe20000010888 */
[-C--:B------:R-:W-:Y:S01]  /*1a500*/  FFMA.FTZ R151, R21, R3.reuse, -R136 ;  /* 0x0000000315977223 */ /* 0x080fe20000010888 */
[-CC-:B------:R-:W-:Y:S01]  /*1a510*/  FFMA.FTZ R153, R22, R3.reuse, -R122.reuse ;  /* 0x0000000316997223 */ /* 0x180fe2000001087a */
[----:B------:R-:W-:Y:S01]  /*1a520*/  FFMA.FTZ R152, R23, R3, -R122 ;  /* 0x0000000317987223 */ /* 0x000fe2000001087a */
[C---:B--2---:R-:W-:Y:S01]  /*1a530*/  FMUL.FTZ R6, R120.reuse, R114 ;  /* 0x0000007278067220 */ /* 0x044fe20000410000 */
        /* <DEDUP_REMOVED lines=10> */
[----:B------:R-:W2:Y:S01]  /*1a5e0*/  MUFU.EX2 R137, R137 ;  /* 0x0000008900897308 */ /* 0x000ea20000000800 */
[C---:B----4-:R-:W-:Y:S01]  /*1a5f0*/  FMUL.FTZ R4, R121.reuse, R112 ;  /* 0x0000007079047220 */ /* 0x050fe20000410000 */
[C---:B------:R-:W-:Y:S01]  /*1a600*/  FMUL.FTZ R5, R121.reuse, R113 ;  /* 0x0000007179057220 */ /* 0x040fe20000410000 */
[C---:B------:R-:W-:Y:S01]  /*1a610*/  FMUL.FTZ R8, R121.reuse, R108 ;  /* 0x0000006c79087220 */ /* 0x040fe20000410000 */
[C---:B------:R-:W-:Y:S01]  /*1a620*/  FMUL.FTZ R9, R121.reuse, R109 ;  /* 0x0000006d79097220 */ /* 0x040fe20000410000 */
[C---:B------:R-:W-:Y:S01]  /*1a630*/  FMUL.FTZ R68, R121.reuse, R68 ;  /* 0x0000004479447220 */ /* 0x040fe20000410000 */
[C---:B------:R-:W-:Y:S01]  /*1a640*/  FMUL.FTZ R69, R121.reuse, R69 ;  /* 0x0000004579457220 */ /* 0x040fe20000410000 */
[----:B------:R-:W4:Y:S03]  /*1a650*/  LDSM.16.MT88.4 R108, [R188+0xb000] ;  /* 0x00b00000bc6c783b */ /* 0x000f260000004200 */
[----:B------:R-:W-:Y:S01]  /*1a660*/  MUFU.EX2 R143, R143 ;  /* 0x0000008f008f7308 */ /* 0x000fe20000000800 */
[C---:B------:R-:W-:Y:S01]  /*1a670*/  FMUL.FTZ R72, R121.reuse, R72 ;  /* 0x0000004879487220 */ /* 0x040fe20000410000 */
[C---:B------:R-:W-:Y:S01]  /*1a680*/  FMUL.FTZ R73, R121.reuse, R73 ;  /* 0x0000004979497220 */ /* 0x040fe20000410000 */
[C---:B------:R-:W-:Y:S01]  /*1a690*/  FMUL.FTZ R76, R121.reuse, R76 ;  /* 0x0000004c794c7220 */ /* 0x040fe20000410000 */
[C---:B------:R-:W-:Y:S01]  /*1a6a0*/  FMUL.FTZ R77, R121.reuse, R77 ;  /* 0x0000004d794d7220 */ /* 0x040fe20000410000 */
[C---:B------:R-:W-:Y:S01]  /*1a6b0*/  FMUL.FTZ R82, R120.reuse, R82 ;  /* 0x0000005278527220 */ /* 0x040fe20000410000 */
[----:B------:R-:W-:Y:S01]  /*1a6c0*/  FMUL.FTZ R83, R120, R83 ;  /* 0x0000005378537220 */ /* 0x000fe20000410000 */
[----:B------:R-:W-:Y:S03]  /*1a6d0*/  FMUL.FTZ R80, R121, R80 ;  /* 0x0000005079507220 */ /* 0x000fe60000410000 */
[----:B------:R-:W5:Y:S01]  /*1a6e0*/  MUFU.EX2 R141, R141 ;  /* 0x0000008d008d7308 */ /* 0x000f620000000800 */
[----:B--2---:R-:W-:Y:S01]  /*1a6f0*/  F2FP.BF16.F32.PACK_AB R112, R137, R142 ;  /* 0x0000008e8970723e */ /* 0x004fe200000010ff */
[----:B------:R-:W-:Y:S01]  /*1a700*/  FMUL.FTZ R81, R121, R81 ;  /* 0x0000005179517220 */ /* 0x000fe20000410000 */
[----:B------:R-:W-:Y:S01]  /*1a710*/  LDSM.16.MT88.4 R20, [R188+0xd400] ;  /* 0x00d40000bc14783b */ /* 0x000fe20000004200 */
[-CC-:B------:R-:W-:Y:S01]  /*1a720*/  FFMA.FTZ R154, R28, R3.reuse, -R136.reuse ;  /* 0x000000031c9a7223 */ /* 0x180fe20000010888 */
[-C--:B------:R-:W-:Y:S01]  /*1a730*/  FFMA.FTZ R155, R29, R3.reuse, -R136 ;  /* 0x000000031d9b7223 */ /* 0x080fe20000010888 */
[-CC-:B------:R-:W-:Y:S01]  /*1a740*/  FFMA.FTZ R156, R30, R3.reuse, -R122.reuse ;  /* 0x000000031e9c7223 */ /* 0x180fe2000001087a */
[-C--:B------:R-:W-:Y:S03]  /*1a750*/  FFMA.FTZ R157, R35, R3.reuse, -R122 ;  /* 0x00000003239d7223 */ /* 0x080fe6000001087a */
[----:B------:R-:W-:Y:S01]  /*1a760*/  MUFU.EX2 R140, R140 ;  /* 0x0000008c008c7308 */ /* 0x000fe20000000800 */
[-CC-:B------:R-:W-:Y:S01]  /*1a770*/  FFMA.FTZ R158, R36, R3.reuse, -R136.reuse ;  /* 0x00000003249e7223 */ /* 0x180fe20000010888 */
[-C--:B------:R-:W-:Y:S01]  /*1a780*/  FFMA.FTZ R159, R37, R3.reuse, -R136 ;  /* 0x00000003259f7223 */ /* 0x080fe20000010888 */
[-CC-:B------:R-:W-:Y:S01]  /*1a790*/  FFMA.FTZ R161, R38, R3.reuse, -R122.reuse ;  /* 0x0000000326a17223 */ /* 0x180fe2000001087a */
[-C--:B------:R-:W-:Y:S01]  /*1a7a0*/  FFMA.FTZ R160, R39, R3.reuse, -R122 ;  /* 0x0000000327a07223 */ /* 0x080fe2000001087a */
[-CC-:B------:R-:W-:Y:S01]  /*1a7b0*/  FFMA.FTZ R162, R40, R3.reuse, -R136.reuse ;  /* 0x0000000328a27223 */ /* 0x180fe20000010888 */
[----:B------:R-:W-:Y:S01]  /*1a7c0*/  LDSM.16.MT88.4 R36, [R188+0xdc00] ;  /* 0x00dc0000bc24783b */ /* 0x000fe20000004200 */
[----:B------:R-:W-:Y:S03]  /*1a7d0*/  FFMA.FTZ R163, R41, R3, -R136 ;  /* 0x0000000329a37223 */ /* 0x000fe60000010888 */
[----:B------:R-:W2:Y:S01]  /*1a7e0*/  MUFU.EX2 R123, R123 ;  /* 0x0000007b007b7308 */ /* 0x000ea20000000800 */
[----:B-----5:R-:W-:Y:S01]  /*1a7f0*/  F2FP.BF16.F32.PACK_AB R113, R141, R143 ;  /* 0x0000008f8d71723e */ /* 0x020fe200000010ff */
[-CC-:B------:R-:W-:Y:S01]  /*1a800*/  FFMA.FTZ R164, R42, R3.reuse, -R122.reuse ;  /* 0x000000032aa47223 */ /* 0x180fe2000001087a */
[-C--:B------:R-:W-:Y:S01]  /*1a810*/  FFMA.FTZ R165, R43, R3.reuse, -R122 ;  /* 0x000000032ba57223 */ /* 0x080fe2000001087a */
[--C-:B------:R-:W-:Y:S01]  /*1a820*/  FFMA.FTZ R144, R12, R3, -R136.reuse ;  /* 0x000000030c907223 */ /* 0x100fe20000010888 */
[C---:B------:R-:W-:Y:S01]  /*1a830*/  FMUL.FTZ R12, R121.reuse, R104 ;  /* 0x00000068790c7220 */ /* 0x040fe20000410000 */
[----:B------:R-:W-:Y:S01]  /*1a840*/  LDSM.16.MT88.4 R40, [R188+0xa000] ;  /* 0x00a00000bc28783b */ /* 0x000fe20000004200 */
        /* <DEDUP_REMOVED lines=8> */
[----:B------:R-:W-:Y:S03]  /*1a8d0*/  FMUL.FTZ R89, R121, R89 ;  /* 0x0000005979597220 */ /* 0x000fe60000410000 */
[----:B------:R-:W5:Y:S01]  /*1a8e0*/  MUFU.EX2 R138, R138 ;  /* 0x0000008a008a7308 */ /* 0x000f620000000800 */
[----:B--2---:R-:W-:Y:S01]  /*1a8f0*/  F2FP.BF16.F32.PACK_AB R114, R123, R140 ;  /* 0x0000008c7b72723e */ /* 0x004fe200000010ff */
[C---:B------:R-:W-:Y:S01]  /*1a900*/  FMUL.FTZ R94, R120.reuse, R94 ;  /* 0x0000005e785e7220 */ /* 0x040fe20000410000 */
[C---:B------:R-:W-:Y:S01]  /*1a910*/  FMUL.FTZ R95, R120.reuse, R95 ;  /* 0x0000005f785f7220 */ /* 0x040fe20000410000 */
[C---:B------:R-:W-:Y:S01]  /*1a920*/  FMUL.FTZ R92, R121.reuse, R92 ;  /* 0x0000005c795c7220 */ /* 0x040fe20000410000 */
[C---:B------:R-:W-:Y:S01]  /*1a930*/  FMUL.FTZ R93, R121.reuse, R93 ;  /* 0x0000005d795d7220 */ /* 0x040fe20000410000 */
[C---:B------:R-:W-:Y:S01]  /*1a940*/  FMUL.FTZ R98, R120.reuse, R98 ;  /* 0x0000006278627220 */ /* 0x040fe20000410000 */
[----:B------:R-:W-:Y:S03]  /*1a950*/  FMUL.FTZ R99, R120, R99 ;  /* 0x0000006378637220 */ /* 0x000fe60000410000 */
[----:B------:R-:W-:Y:S01]  /*1a960*/  MUFU.EX2 R144, R144 ;  /* 0x0000009000907308 */ /* 0x000fe20000000800 */
[C---:B------:R-:W-:Y:S01]  /*1a970*/  FMUL.FTZ R96, R121.reuse, R96 ;  /* 0x0000006079607220 */ /* 0x040fe20000410000 */
[C---:B------:R-:W-:Y:S01]  /*1a980*/  FMUL.FTZ R97, R121.reuse, R97 ;  /* 0x0000006179617220 */ /* 0x040fe20000410000 */
[-C--:B------:R-:W-:Y:S01]  /*1a990*/  FFMA.FTZ R145, R16, R3.reuse, -R136 ;  /* 0x0000000310917223 */ /* 0x080fe20000010888 */
[----:B------:R-:W-:Y:S01]  /*1a9a0*/  FMUL.FTZ R16, R121, R100 ;  /* 0x0000006479107220 */ /* 0x000fe20000410000 */
[-CC-:B------:R-:W-:Y:S01]  /*1a9b0*/  FFMA.FTZ R147, R18, R3.reuse, -R122.reuse ;  /* 0x0000000312937223 */ /* 0x180fe2000001087a */
[C---:B------:R-:W-:Y:S01]  /*1a9c0*/  FMUL.FTZ R18, R120.reuse, R102 ;  /* 0x0000006678127220 */ /* 0x040fe20000410000 */
[----:B------:R-:W-:Y:S01]  /*1a9d0*/  FFMA.FTZ R146, R19, R3, -R122 ;  /* 0x0000000313927223 */ /* 0x000fe2000001087a */
[----:B------:R-:W-:Y:S01]  /*1a9e0*/  FMUL.FTZ R19, R120, R103 ;  /* 0x0000006778137220 */ /* 0x000fe20000410000 */
[----:B-----5:R-:W-:Y:S01]  /*1a9f0*/  F2FP.BF16.F32.PACK_AB R115, R138, R139 ;  /* 0x0000008b8a73723e */ /* 0x020fe200000010ff */
[----:B------:R-:W-:Y:S01]  /*1aa00*/  MUFU.EX2 R145, R145 ;  /* 0x0000009100917308 */ /* 0x000fe20000000800 */
[-CC-:B------:R-:W-:Y:S01]  /*1aa10*/  FFMA.FTZ R44, R44, R3.reuse, -R136.reuse ;  /* 0x000000032c2c7223 */ /* 0x180fe20000010888 */
[-C--:B------:R-:W-:Y:S01]  /*1aa20*/  FFMA.FTZ R45, R45, R3.reuse, -R136 ;  /* 0x000000032d2d7223 */ /* 0x080fe20000010888 */
[-CC-:B------:R-:W-:Y:S01]  /*1aa30*/  FFMA.FTZ R46, R46, R3.reuse, -R122.reuse ;  /* 0x000000032e2e7223 */ /* 0x180fe2000001087a */
[-C--:B------:R-:W-:Y:S01]  /*1aa40*/  FFMA.FTZ R47, R47, R3.reuse, -R122 ;  /* 0x000000032f2f7223 */ /* 0x080fe2000001087a */
[-CC-:B------:R-:W-:Y:S01]  /*1aa50*/  FFMA.FTZ R48, R48, R3.reuse, -R136.reuse ;  /* 0x0000000330307223 */ /* 0x180fe20000010888 */
[C---:B-1----:R-:W-:Y:S04]  /*1aa60*/  HMMA.16816.F32.BF16 R4, R112.reuse, R124, R4 ;  /* 0x0000007c7004723c */ /* 0x042fe80000041804 */
[----:B------:R-:W-:Y:S01]  /*1aa70*/  MUFU.EX2 R147, R147 ;  /* 0x0000009300937308 */ /* 0x000fe20000000800 */
[-C--:B------:R-:W-:Y:S01]  /*1aa80*/  FFMA.FTZ R49, R49, R3.reuse, -R136 ;  /* 0x0000000331317223 */ /* 0x080fe20000010888 */
[C---:B------:R-:W-:Y:S01]  /*1aa90*/  HMMA.16816.F32.BF16 R8, R112.reuse, R126, R8 ;  /* 0x0000007e7008723c */ /* 0x040fe20000041808 */
[----:B------:R-:W1:Y:S02]  /*1aaa0*/  LDSM.16.MT88.4 R124, [R190+0xd000] ;  /* 0x00d00000be7c783b */ /* 0x000e640000004200 */
[----:B------:R-:W-:Y:S05]  /*1aab0*/  ISETP.GT.AND P0, PT, R207, 0x1, PT ;  /* 0x00000001cf00780c */ /* 0x000fea0003f04270 */
[----:B------:R-:W2:Y:S03]  /*1aac0*/  MUFU.EX2 R146, R146 ;  /* 0x0000009200927308 */ /* 0x000ea60000000800 */
[-CC-:B------:R-:W-:Y:S01]  /*1aad0*/  FFMA.FTZ R50, R50, R3.reuse, -R122.reuse ;  /* 0x0000000332327223 */ /* 0x180fe2000001087a */
[C---:B---3--:R-:W-:Y:S03]  /*1aae0*/  HMMA.16816.F32.BF16 R68, R112.reuse, R128, R68 ;  /* 0x000000807044723c */ /* 0x048fe60000041844 */
[-C--:B------:R-:W-:Y:S03]  /*1aaf0*/  FFMA.FTZ R51, R51, R3.reuse, -R122 ;  /* 0x0000000333337223 */ /* 0x080fe6000001087a */
[C---:B------:R-:W-:Y:S01]  /*1ab00*/  HMMA.16816.F32.BF16 R72, R112.reuse, R130, R72 ;  /* 0x000000827048723c */ /* 0x040fe20000041848 */
[----:B------:R-:W-:Y:S01]  /*1ab10*/  LDSM.16.MT88.4 R128, [R188+0x9400] ;  /* 0x00940000bc80783b */ /* 0x000fe20000004200 */
[----:B------:R-:W-:Y:S03]  /*1ab20*/  MUFU.EX2 R150, R150 ;  /* 0x0000009600967308 */ /* 0x000fe60000000800 */
[----:B------:R-:W-:Y:S01]  /*1ab30*/  FFMA.FTZ R52, R52, R3, -R136 ;  /* 0x0000000334347223 */ /* 0x000fe20000010888 */
[C---:B------:R-:W-:Y:S06]  /*1ab40*/  HMMA.16816.F32.BF16 R76, R112.reuse, R132, R76 ;  /* 0x00000084704c723c */ /* 0x040fec000004184c */
[----:B------:R3:W5:Y:S01]  /*1ab50*/  MUFU.EX2 R133, R13 ;  /* 0x0000000d00857308 */ /* 0x0007620000000800 */
[----:B--2---:R-:W-:Y:S01]  /*1ab60*/  F2FP.BF16.F32.PACK_AB R103, R146, R147 ;  /* 0x000000939267723e */ /* 0x004fe200000010ff */
[C---:B------:R-:W-:Y:S03]  /*1ab70*/  HMMA.16816.F32.BF16 R80, R112.reuse, R134, R80 ;  /* 0x000000867050723c */ /* 0x040fe60000041850 */
[-CC-:B------:R-:W-:Y:S03]  /*1ab80*/  FFMA.FTZ R132, R14, R3.reuse, -R122.reuse ;  /* 0x000000030e847223 */ /* 0x180fe6000001087a */
[C---:B----4-:R-:W-:Y:S02]  /*1ab90*/  HMMA.16816.F32.BF16 R84, R112.reuse, R108, R84 ;  /* 0x0000006c7054723c */ /* 0x050fe40000041854 */
[----:B------:R-:W-:Y:S03]  /*1aba0*/  MUFU.EX2 R151, R151 ;  /* 0x0000009700977308 */ /* 0x000fe60000000800 */
[----:B------:R-:W-:Y:S01]  /*1abb0*/  FFMA.FTZ R135, R15, R3, -R122 ;  /* 0x000000030f877223 */ /* 0x000fe2000001087a */
[C---:B------:R-:W-:Y:S01]  /*1abc0*/  FMUL.FTZ R14, R120.reuse, R106 ;  /* 0x0000006a780e7220 */ /* 0x040fe20000410000 */
[----:B------:R-:W-:Y:S01]  /*1abd0*/  FMUL.FTZ R15, R120, R107 ;  /* 0x0000006b780f7220 */ /* 0x000fe20000410000 */
[--C-:B------:R-:W-:Y:S04]  /*1abe0*/  FFMA.FTZ R134, R17, R3, -R136.reuse ;  /* 0x0000000311867223 */ /* 0x100fe80000010888 */
[----:B------:R-:W-:Y:S01]  /*1abf0*/  MUFU.EX2 R132, R132 ;  /* 0x0000008400847308 */ /* 0x000fe20000000800 */
[----:B---3--:R-:W-:Y:S01]  /*1ac00*/  FMUL.FTZ R13, R121, R105 ;  /* 0x00000069790d7220 */ /* 0x008fe20000410000 */
[----:B-----5:R-:W-:Y:S01]  /*1ac10*/  F2FP.BF16.F32.PACK_AB R100, R133, R144 ;  /* 0x000000908564723e */ /* 0x020fe200000010ff */
[----:B------:R-:W2:Y:S01]  /*1ac20*/  LDSM.16.MT88.4 R104, [R188+0xd000] ;  /* 0x00d00000bc68783b */ /* 0x000ea20000004200 */
[----:B------:R-:W-:Y:S01]  /*1ac30*/  FMUL.FTZ R17, R121, R101 ;  /* 0x0000006579117220 */ /* 0x000fe20000410000 */
[-C--:B------:R-:W-:Y:S01]  /*1ac40*/  FFMA.FTZ R53, R53, R3.reuse, -R136 ;  /* 0x0000000335357223 */ /* 0x080fe20000010888 */
[-CC-:B------:R-:W-:Y:S04]  /*1ac50*/  FFMA.FTZ R54, R54, R3.reuse, -R122.reuse ;  /* 0x0000000336367223 */ /* 0x180fe8000001087a */
[----:B------:R-:W3:Y:S01]  /*1ac60*/  MUFU.EX2 R135, R135 ;  /* 0x0000008700877308 */ /* 0x000ee20000000800 */
[C---:B------:R-:W-:Y:S01]  /*1ac70*/  HMMA.16816.F32.BF16 R12, R112.reuse, R110, R12 ;  /* 0x0000006e700c723c */ /* 0x040fe2000004180c */
[----:B------:R-:W4:Y:S02]  /*1ac80*/  LDSM.16.MT88.4 R108, [R190+0x9400] ;  /* 0x00940000be6c783b */ /* 0x000f240000004200 */
[-C--:B------:R-:W-:Y:S01]  /*1ac90*/  FFMA.FTZ R55, R55, R3.reuse, -R122 ;  /* 0x0000000337377223 */ /* 0x080fe2000001087a */
[-CC-:B------:R-:W-:Y:S02]  /*1aca0*/  FFMA.FTZ R56, R56, R3.reuse, -R136.reuse ;  /* 0x0000000338387223 */ /* 0x180fe40000010888 */
[C---:B-1----:R-:W-:Y:S03]  /*1acb0*/  HMMA.16816.F32.BF16 R88, R112.reuse, R124, R88 ;  /* 0x0000007c7058723c */ /* 0x042fe60000041858 */
[----:B------:R-:W1:Y:S02]  /*1acc0*/  MUFU.EX2 R134, R134 ;  /* 0x0000008600867308 */ /* 0x000e640000000800 */
[-C--:B------:R-:W-:Y:S01]  /*1acd0*/  FFMA.FTZ R57, R57, R3.reuse, -R136 ;  /* 0x0000000339397223 */ /* 0x080fe20000010888 */
[C---:B------:R-:W-:Y:S01]  /*1ace0*/  HMMA.16816.F32.BF16 R16, R112.reuse, R126, R16 ;  /* 0x0000007e7010723c */ /* 0x040fe20000041810 */
[----:B------:R-:W5:Y:S06]  /*1acf0*/  LDSM.16.MT88.4 R124, [R190+0xb400] ;  /* 0x00b40000be7c783b */ /* 0x000f6c0000004200 */
[----:B------:R-:W-:Y:S01]  /*1ad00*/  MUFU.EX2 R153, R153 ;  /* 0x0000009900997308 */ /* 0x000fe20000000800 */
[----:B---3--:R-:W-:Y:S03]  /*1ad10*/  F2FP.BF16.F32.PACK_AB R101, R135, R132 ;  /* 0x000000848765723e */ /* 0x008fe600000010ff */
[-CC-:B------:R-:W-:Y:S01]  /*1ad20*/  FFMA.FTZ R58, R58, R3.reuse, -R122.reuse ;  /* 0x000000033a3a7223 */ /* 0x180fe2000001087a */
[----:B------:R-:W-:Y:S01]  /*1ad30*/  FFMA.FTZ R59, R59, R3, -R122 ;  /* 0x000000033b3b7223 */ /* 0x000fe2000001087a */
[----:B------:R-:W-:Y:S04]  /*1ad40*/  FFMA.FTZ R143, R120, R213, R143 ;  /* 0x000000d5788f7223 */ /* 0x000fe8000001008f */
[----:B------:R-:W3:Y:S01]  /*1ad50*/  MUFU.EX2 R152, R152 ;  /* 0x0000009800987308 */ /* 0x000ee20000000800 */
[----:B-1----:R-:W-:Y:S01]  /*1ad60*/  F2FP.BF16.F32.PACK_AB R102, R134, R145 ;  /* 0x000000918666723e */ /* 0x002fe200000010ff */
[----:B------:R-:W-:Y:S01]  /*1ad70*/  FFMA.FTZ R142, R121, R214, R142 ;  /* 0x000000d6798e7223 */ /* 0x000fe2000001008e */
[----:B------:R-:W-:Y:S03]  /*1ad80*/  MOV R121, R2 ;  /* 0x0000000200797202 */ /* 0x000fe60000000f00 */
[----:B------:R-:W-:Y:S04]  /*1ad90*/  FADD.FTZ R137, R137, R142 ;  /* 0x0000008e89897221 */ /* 0x000fe80000010000 */
[----:B------:R-:W-:Y:S01]  /*1ada0*/  MUFU.EX2 R154, R154 ;  /* 0x0000009a009a7308 */ /* 0x000fe20000000800 */
[----:B------:R-:W-:Y:S01]  /*1adb0*/  FADD.FTZ R140, R140, R137 ;  /* 0x000000898c8c7221 */ /* 0x000fe20000010000 */
[C---:B--2---:R-:W-:Y:S03]  /*1adc0*/  HMMA.16816.F32.BF16 R92, R112.reuse, R104, R92 ;  /* 0x00000068705c723c */ /* 0x044fe6000004185c */
[----:B------:R-:W-:Y:S05]  /*1add0*/  FADD.FTZ R123, R123, R140 ;  /* 0x0000008c7b7b7221 */ /* 0x000fea0000010000 */
[----:B------:R-:W-:Y:S01]  /*1ade0*/  MUFU.EX2 R155, R155 ;  /* 0x0000009b009b7308 */ /* 0x000fe20000000800 */
[----:B------:R-:W-:Y:S01]  /*1adf0*/  HMMA.16816.F32.BF16 R96, R112, R106, R96 ;  /* 0x0000006a7060723c */ /* 0x000fe20000041860 */
[----:B------:R-:W1:Y:S02]  /*1ae00*/  LDSM.16.MT88.4 R104, [R188+0xb400] ;  /* 0x00b40000bc68783b */ /* 0x000e640000004200 */
[----:B------:R-:W-:Y:S03]  /*1ae10*/  FADD.FTZ R144, R144, R123 ;  /* 0x0000007b90907221 */ /* 0x000fe60000010000 */
[C---:B----4-:R-:W-:Y:S03]  /*1ae20*/  HMMA.16816.F32.BF16 R4, R100.reuse, R108, R4 ;  /* 0x0000006c6404723c */ /* 0x050fe60000041804 */
[----:B------:R-:W-:Y:S01]  /*1ae30*/  MUFU.EX2 R156, R156 ;  /* 0x0000009c009c7308 */ /* 0x000fe20000000800 */
[----:B------:R-:W-:Y:S01]  /*1ae40*/  LDSM.16.MT88.4 R112, [R190+0x9800] ;  /* 0x00980000be70783b */ /* 0x000fe20000004200 */
[----:B------:R-:W-:Y:S01]  /*1ae50*/  FADD.FTZ R144, R133, R144 ;  /* 0x0000009085907221 */ /* 0x000fe20000010000 */
[C---:B------:R-:W-:Y:S07]  /*1ae60*/  HMMA.16816.F32.BF16 R8, R100.reuse, R110, R8 ;  /* 0x0000006e6408723c */ /* 0x040fee0000041808 */
[----:B------:R-:W-:Y:S01]  /*1ae70*/  MUFU.EX2 R157, R157 ;  /* 0x0000009d009d7308 */ /* 0x000fe20000000800 */
[----:B------:R-:W2:Y:S01]  /*1ae80*/  LDSM.16.MT88.4 R108, [R190+0xd400] ;  /* 0x00d40000be6c783b */ /* 0x000ea20000004200 */
[C---:B------:R-:W-:Y:S08]  /*1ae90*/  HMMA.16816.F32.BF16 R68, R100.reuse, R128, R68 ;  /* 0x000000806444723c */ /* 0x040ff00000041844 */
[----:B------:R-:W-:Y:S01]  /*1aea0*/  MUFU.EX2 R158, R158 ;  /* 0x0000009e009e7308 */ /* 0x000fe20000000800 */
[C---:B------:R-:W-:Y:S03]  /*1aeb0*/  HMMA.16816.F32.BF16 R72, R100.reuse, R130, R72 ;  /* 0x000000826448723c */ /* 0x040fe60000041848 */
[-CC-:B------:R-:W-:Y:S03]  /*1aec0*/  FFMA.FTZ R128, R24, R3.reuse, -R136.reuse ;  /* 0x0000000318807223 */ /* 0x180fe60000010888 */
[C---:B-----5:R-:W-:Y:S03]  /*1aed0*/  HMMA.16816.F32.BF16 R76, R100.reuse, R124, R76 ;  /* 0x0000007c644c723c */ /* 0x060fe6000004184c */
[----:B------:R-:W-:Y:S02]  /*1aee0*/  MUFU.EX2 R159, R159 ;  /* 0x0000009f009f7308 */ /* 0x000fe40000000800 */
[----:B------:R-:W-:Y:S01]  /*1aef0*/  F2FP.BF16.F32.PACK_AB R24, R151, R150 ;  /* 0x000000969718723e */ /* 0x000fe200000010ff */
[C---:B------:R-:W-:Y:S01]  /*1af00*/  HMMA.16816.F32.BF16 R80, R100.reuse, R126, R80 ;  /* 0x0000007e6450723c */ /* 0x040fe20000041850 */
[----:B------:R-:W4:Y:S06]  /*1af10*/  LDSM.16.MT88.4 R124, [R188+0x9800] ;  /* 0x00980000bc7c783b */ /* 0x000f2c0000004200 */
[----:B------:R-:W-:Y:S01]  /*1af20*/  MUFU.EX2 R128, R128 ;  /* 0x0000008000807308 */ /* 0x000fe20000000800 */
[----:B------:R-:W-:Y:S01]  /*1af30*/  FFMA.FTZ R129, R25, R3, -R136 ;  /* 0x0000000319817223 */ /* 0x000fe20000010888 */
[C---:B-1----:R-:W-:Y:S03]  /*1af40*/  HMMA.16816.F32.BF16 R84, R100.reuse, R104, R84 ;  /* 0x000000686454723c */ /* 0x042fe60000041854 */
[----:B---3--:R-:W-:Y:S03]  /*1af50*/  F2FP.BF16.F32.PACK_AB R25, R152, R153 ;  /* 0x000000999819723e */ /* 0x008fe600000010ff */
[C---:B------:R-:W-:Y:S01]  /*1af60*/  HMMA.16816.F32.BF16 R12, R100.reuse, R106, R12 ;  /* 0x0000006a640c723c */ /* 0x040fe2000004180c */
[----:B------:R-:W1:Y:S01]  /*1af70*/  LDSM.16.MT88.4 R104, [R190+0xb800] ;  /* 0x00b80000be68783b */ /* 0x000e620000004200 */
[----:B------:R-:W3:Y:S03]  /*1af80*/  MUFU.EX2 R129, R129 ;  /* 0x0000008100817308 */ /* 0x000ee60000000800 */
[-CC-:B------:R-:W-:Y:S01]  /*1af90*/  FFMA.FTZ R130, R26, R3.reuse, -R122.reuse ;  /* 0x000000031a827223 */ /* 0x180fe2000001087a */
[-C--:B------:R-:W-:Y:S01]  /*1afa0*/  FFMA.FTZ R131, R27, R3.reuse, -R122 ;  /* 0x000000031b837223 */ /* 0x080fe2000001087a */
[----:B------:R-:W-:Y:S01]  /*1afb0*/  FADD.FTZ R145, R145, R144 ;  /* 0x0000009091917221 */ /* 0x000fe20000010000 */
[----:B------:R-:W-:Y:S01]  /*1afc0*/  MOV R123, R0 ;  /* 0x00000000007b7202 */ /* 0x000fe20000000f00 */
[C---:B--2---:R-:W-:Y:S03]  /*1afd0*/  HMMA.16816.F32.BF16 R88, R100.reuse, R108, R88 ;  /* 0x0000006c6458723c */ /* 0x044fe60000041858 */
[----:B------:R-:W-:Y:S01]  /*1afe0*/  MUFU.EX2 R161, R161 ;  /* 0x000000a100a17308 */ /* 0x000fe20000000800 */
[----:B------:R-:W-:Y:S02]  /*1aff0*/  FADD.FTZ R145, R134, R145 ;  /* 0x0000009186917221 */ /* 0x000fe40000010000 */
[C---:B------:R-:W-:Y:S01]  /*1b000*/  HMMA.16816.F32.BF16 R16, R100.reuse, R110, R16 ;  /* 0x0000006e6410723c */ /* 0x040fe20000041810 */
[----:B------:R-:W-:Y:S06]  /*1b010*/  LDSM.16.MT88.4 R108, [R190+0x9c00] ;  /* 0x009c0000be6c783b */ /* 0x000fec0000004200 */
[----:B------:R-:W-:Y:S01]  /*1b020*/  MUFU.EX2 R130, R130 ;  /* 0x0000008200827308 */ /* 0x000fe20000000800 */
[----:B---3--:R-:W-:Y:S01]  /*1b030*/  F2FP.BF16.F32.PACK_AB R26, R129, R128 ;  /* 0x00000080811a723e */ /* 0x008fe200000010ff */
[C---:B------:R-:W-:Y:S08]  /*1b040*/  HMMA.16816.F32.BF16 R92, R100.reuse, R20, R92 ;  /* 0x00000014645c723c */ /* 0x040ff0000004185c */
[----:B------:R-:W2:Y:S01]  /*1b050*/  MUFU.EX2 R131, R131 ;  /* 0x0000008300837308 */ /* 0x000ea20000000800 */
[----:B------:R-:W-:Y:S01]  /*1b060*/  HMMA.16816.F32.BF16 R96, R100, R22, R96 ;  /* 0x000000166460723c */ /* 0x000fe20000041860 */
[----:B------:R-:W3:Y:S02]  /*1b070*/  LDSM.16.MT88.4 R20, [R188+0xb800] ;  /* 0x00b80000bc14783b */ /* 0x000ee40000004200 */
[----:B------:R-:W-:Y:S06]  /*1b080*/  FADD.FTZ R150, R150, R145 ;  /* 0x0000009196967221 */ /* 0x000fec0000010000 */
[----:B------:R-:W-:Y:S01]  /*1b090*/  MUFU.EX2 R160, R160 ;  /* 0x000000a000a07308 */ /* 0x000fe20000000800 */
[----:B------:R-:W5:Y:S01]  /*1b0a0*/  LDSM.16.MT88.4 R100, [R190+0xd800] ;  /* 0x00d80000be64783b */ /* 0x000f620000004200 */
[----:B------:R-:W-:Y:S08]  /*1b0b0*/  FADD.FTZ R151, R151, R150 ;  /* 0x0000009697977221 */ /* 0x000ff00000010000 */
[----:B------:R-:W-:Y:S01]  /*1b0c0*/  MUFU.EX2 R162, R162 ;  /* 0x000000a200a27308 */ /* 0x000fe20000000800 */
[----:B--2---:R-:W-:Y:S01]  /*1b0d0*/  F2FP.BF16.F32.PACK_AB R27, R131, R130 ;  /* 0x00000082831b723e */ /* 0x004fe200000010ff */
[----:B------:R-:W-:Y:S04]  /*1b0e0*/  FADD.FTZ R128, R128, R151 ;  /* 0x0000009780807221 */ /* 0x000fe80000010000 */
[----:B------:R-:W-:Y:S02]  /*1b0f0*/  FADD.FTZ R129, R129, R128 ;  /* 0x0000008081817221 */ /* 0x000fe40000010000 */
[C---:B------:R-:W-:Y:S02]  /*1b100*/  HMMA.16816.F32.BF16 R4, R24.reuse, R112, R4 ;  /* 0x000000701804723c */ /* 0x040fe40000041804 */
[----:B------:R-:W-:Y:S04]  /*1b110*/  MUFU.EX2 R163, R163 ;  /* 0x000000a300a37308 */ /* 0x000fe80000000800 */
[C---:B------:R-:W-:Y:S06]  /*1b120*/  HMMA.16816.F32.BF16 R8, R24.reuse, R114, R8 ;  /* 0x000000721808723c */ /* 0x040fec0000041808 */
[----:B------:R-:W-:Y:S01]  /*1b130*/  MUFU.EX2 R164, R164 ;  /* 0x000000a400a47308 */ /* 0x000fe20000000800 */
[C---:B----4-:R-:W-:Y:S09]  /*1b140*/  HMMA.16816.F32.BF16 R68, R24.reuse, R124, R68 ;  /* 0x0000007c1844723c */ /* 0x050ff20000041844 */
[----:B------:R-:W-:Y:S01]  /*1b150*/  MUFU.EX2 R165, R165 ;  /* 0x000000a500a57308 */ /* 0x000fe20000000800 */
[C---:B------:R-:W-:Y:S03]  /*1b160*/  HMMA.16816.F32.BF16 R72, R24.reuse, R126, R72 ;  /* 0x0000007e1848723c */ /* 0x040fe60000041848 */
[-C--:B------:R-:W-:Y:S03]  /*1b170*/  FFMA.FTZ R125, R31, R3.reuse, -R122 ;  /* 0x000000031f7d7223 */ /* 0x080fe6000001087a */
[C---:B-1----:R-:W-:Y:S01]  /*1b180*/  HMMA.16816.F32.BF16 R76, R24.reuse, R104, R76 ;  /* 0x00000068184c723c */ /* 0x042fe2000004184c */
[----:B------:R-:W1:Y:S02]  /*1b190*/  LDSM.16.MT88.4 R28, [R188+0xd800] ;  /* 0x00d80000bc1c783b */ /* 0x000e640000004200 */
[----:B------:R-:W-:Y:S02]  /*1b1a0*/  MUFU.EX2 R44, R44 ;  /* 0x0000002c002c7308 */ /* 0x000fe40000000800 */
[-CC-:B------:R-:W-:Y:S01]  /*1b1b0*/  FFMA.FTZ R124, R32, R3.reuse, -R136.reuse ;  /* 0x00000003207c7223 */ /* 0x180fe20000010888 */
[C---:B------:R-:W-:Y:S03]  /*1b1c0*/  HMMA.16816.F32.BF16 R80, R24.reuse, R106, R80 ;  /* 0x0000006a1850723c */ /* 0x040fe60000041850 */
[----:B------:R-:W-:Y:S04]  /*1b1d0*/  LDSM.16.MT88.4 R104, [R188+0xcc00] ;  /* 0x00cc0000bc68783b */ /* 0x000fe80000004200 */
[----:B------:R-:W2:Y:S01]  /*1b1e0*/  MUFU.EX2 R125, R125 ;  /* 0x0000007d007d7308 */ /* 0x000ea20000000800 */
[-C--:B------:R-:W-:Y:S01]  /*1b1f0*/  FFMA.FTZ R127, R33, R3.reuse, -R136 ;  /* 0x00000003217f7223 */ /* 0x080fe20000010888 */
[C---:B---3--:R-:W-:Y:S03]  /*1b200*/  HMMA.16816.F32.BF16 R84, R24.reuse, R20, R84 ;  /* 0x000000141854723c */ /* 0x048fe60000041854 */
[----:B------:R-:W-:Y:S03]  /*1b210*/  FFMA.FTZ R126, R34, R3, -R122 ;  /* 0x00000003227e7223 */ /* 0x000fe6000001087a */
[C---:B------:R-:W-:Y:S01]  /*1b220*/  HMMA.16816.F32.BF16 R12, R24.reuse, R22, R12 ;  /* 0x00000016180c723c */ /* 0x040fe2000004180c */
[----:B------:R-:W3:Y:S01]  /*1b230*/  LDSM.16.MT88.4 R32, [R188+0x9c00] ;  /* 0x009c0000bc20783b */ /* 0x000ee20000004200 */
[----:B------:R-:W-:Y:S03]  /*1b240*/  MUFU.EX2 R124, R124 ;  /* 0x0000007c007c7308 */ /* 0x000fe60000000800 */
[----:B------:R-:W-:Y:S01]  /*1b250*/  F2FP.BF16.F32.PACK_AB R20, R155, R154 ;  /* 0x0000009a9b14723e */ /* 0x000fe200000010ff */
[C---:B-----5:R-:W-:Y:S06]  /*1b260*/  HMMA.16816.F32.BF16 R88, R24.reuse, R100, R88 ;  /* 0x000000641858723c */ /* 0x060fec0000041858 */
[----:B------:R-:W4:Y:S01]  /*1b270*/  MUFU.EX2 R127, R127 ;  /* 0x0000007f007f7308 */ /* 0x000f220000000800 */
[----:B--2---:R-:W-:Y:S01]  /*1b280*/  F2FP.BF16.F32.PACK_AB R21, R125, R156 ;  /* 0x0000009c7d15723e */ /* 0x004fe200000010ff */
[C---:B------:R-:W-:Y:S01]  /*1b290*/  HMMA.16816.F32.BF16 R16, R24.reuse, R102, R16 ;  /* 0x000000661810723c */ /* 0x040fe20000041810 */
[----:B------:R-:W2:Y:S02]  /*1b2a0*/  LDSM.16.MT88.4 R100, [R190+0xbc00] ;  /* 0x00bc0000be64783b */ /* 0x000ea40000004200 */
[----:B------:R-:W-:Y:S05]  /*1b2b0*/  FADD.FTZ R154, R154, R129 ;  /* 0x000000819a9a7221 */ /* 0x000fea0000010000 */
[----:B------:R-:W5:Y:S01]  /*1b2c0*/  MUFU.EX2 R126, R126 ;  /* 0x0000007e007e7308 */ /* 0x000f620000000800 */
[C---:B-1----:R-:W-:Y:S09]  /*1b2d0*/  HMMA.16816.F32.BF16 R92, R24.reuse, R28, R92 ;  /* 0x0000001c185c723c */ /* 0x042ff2000004185c */
[----:B------:R-:W1:Y:S02]  /*1b2e0*/  MUFU.EX2 R45, R45 ;  /* 0x0000002d002d7308 */ /* 0x000e640000000800 */
[----:B----4-:R-:W-:Y:S01]  /*1b2f0*/  F2FP.BF16.F32.PACK_AB R22, R127, R124 ;  /* 0x0000007c7f16723e */ /* 0x010fe200000010ff */
[----:B------:R-:W-:Y:S01]  /*1b300*/  FADD.FTZ R155, R155, R154 ;  /* 0x0000009a9b9b7221 */ /* 0x000fe20000010000 */
[----:B------:R-:W-:Y:S01]  /*1b310*/  HMMA.16816.F32.BF16 R96, R24, R30, R96 ;  /* 0x0000001e1860723c */ /* 0x000fe20000041860 */
[----:B------:R-:W4:Y:S05]  /*1b320*/  LDSM.16.MT88.4 R24, [R188+0xbc00] ;  /* 0x00bc0000bc18783b */ /* 0x000f2a0000004200 */
[----:B------:R-:W-:Y:S01]  /*1b330*/  MUFU.EX2 R46, R46 ;  /* 0x0000002e002e7308 */ /* 0x000fe20000000800 */
[----:B-----5:R-:W-:Y:S01]  /*1b340*/  F2FP.BF16.F32.PACK_AB R23, R157, R126 ;  /* 0x0000007e9d17723e */ /* 0x020fe200000010ff */
[----:B------:R-:W-:Y:S01]  /*1b350*/  FADD.FTZ R124, R124, R155 ;  /* 0x0000009b7c7c7221 */ /* 0x000fe20000010000 */
[----:B------:R-:W5:Y:S03]  /*1b360*/  LDSM.16.MT88.4 R28, [R190+0xdc00] ;  /* 0x00dc0000be1c783b */ /* 0x000f660000004200 */
[----:B------:R-:W-:Y:S02]  /*1b370*/  FADD.FTZ R127, R127, R124 ;  /* 0x0000007c7f7f7221 */ /* 0x000fe40000010000 */
[C---:B------:R-:W-:Y:S02]  /*1b380*/  HMMA.16816.F32.BF16 R4, R20.reuse, R108, R4 ;  /* 0x0000006c1404723c */ /* 0x040fe40000041804 */
[----:B------:R-:W1:Y:S04]  /*1b390*/  MUFU.EX2 R47, R47 ;  /* 0x0000002f002f7308 */ /* 0x000e680000000800 */
[C---:B------:R-:W-:Y:S01]  /*1b3a0*/  HMMA.16816.F32.BF16 R8, R20.reuse, R110, R8 ;  /* 0x0000006e1408723c */ /* 0x040fe20000041808 */
[----:B------:R-:W-:Y:S05]  /*1b3b0*/  LDSM.16.MT88.4 R108, [R190+0xac00] ;  /* 0x00ac0000be6c783b */ /* 0x000fea0000004200 */
[----:B------:R-:W-:Y:S01]  /*1b3c0*/  MUFU.EX2 R48, R48 ;  /* 0x0000003000307308 */ /* 0x000fe20000000800 */
[C---:B---3--:R-:W-:Y:S09]  /*1b3d0*/  HMMA.16816.F32.BF16 R68, R20.reuse, R32, R68 ;  /* 0x000000201444723c */ /* 0x048ff20000041844 */
[----:B------:R-:W3:Y:S01]  /*1b3e0*/  MUFU.EX2 R49, R49 ;  /* 0x0000003100317308 */ /* 0x000ee20000000800 */
[C---:B------:R-:W-:Y:S01]  /*1b3f0*/  HMMA.16816.F32.BF16 R72, R20.reuse, R34, R72 ;  /* 0x000000221448723c */ /* 0x040fe20000041848 */
[----:B------:R-:W1:Y:S05]  /*1b400*/  LDSM.16.MT88.4 R32, [R190+0xa000] ;  /* 0x00a00000be20783b */ /* 0x000e6a0000004200 */
[C---:B--2---:R-:W-:Y:S03]  /*1b410*/  HMMA.16816.F32.BF16 R76, R20.reuse, R100, R76 ;  /* 0x00000064144c723c */ /* 0x044fe6000004184c */
[----:B------:R-:W-:Y:S03]  /*1b420*/  MUFU.EX2 R50, R50 ;  /* 0x0000003200327308 */ /* 0x000fe60000000800 */
[C---:B------:R-:W-:Y:S01]  /*1b430*/  HMMA.16816.F32.BF16 R80, R20.reuse, R102, R80 ;  /* 0x000000661450723c */ /* 0x040fe20000041850 */
[----:B------:R-:W-:Y:S06]  /*1b440*/  LDSM.16.MT88.4 R100, [R190+0xec00] ;  /* 0x00ec0000be64783b */ /* 0x000fec0000004200 */
[----:B------:R-:W2:Y:S01]  /*1b450*/  MUFU.EX2 R51, R51 ;  /* 0x0000003300337308 */ /* 0x000ea20000000800 */
[C---:B----4-:R-:W-:Y:S09]  /*1b460*/  HMMA.16816.F32.BF16 R84, R20.reuse, R24, R84 ;  /* 0x000000181454723c */ /* 0x050ff20000041854 */
[----:B------:R-:W-:Y:S01]  /*1b470*/  MUFU.EX2 R52, R52 ;  /* 0x0000003400347308 */ /* 0x000fe20000000800 */
[C---:B------:R-:W-:Y:S03]  /*1b480*/  HMMA.16816.F32.BF16 R12, R20.reuse, R26, R12 ;  /* 0x0000001a140c723c */ /* 0x040fe6000004180c */
[----:B------:R-:W-:Y:S03]  /*1b490*/  F2FP.BF16.F32.PACK_AB R24, R159, R158 ;  /* 0x0000009e9f18723e */ /* 0x000fe600000010ff */
[C---:B-----5:R-:W-:Y:S03]  /*1b4a0*/  HMMA.16816.F32.BF16 R88, R20.reuse, R28, R88 ;  /* 0x0000001c1458723c */ /* 0x060fe60000041858 */
[----:B------:R-:W4:Y:S02]  /*1b4b0*/  MUFU.EX2 R53, R53 ;  /* 0x0000003500357308 */ /* 0x000f240000000800 */
[----:B------:R-:W-:Y:S01]  /*1b4c0*/  F2FP.BF16.F32.PACK_AB R25, R160, R161 ;  /* 0x000000a1a019723e */ /* 0x000fe200000010ff */
[C---:B------:R-:W-:Y:S01]  /*1b4d0*/  HMMA.16816.F32.BF16 R16, R20.reuse, R30, R16 ;  /* 0x0000001e1410723c */ /* 0x040fe20000041810 */
[----:B------:R-:W5:Y:S06]  /*1b4e0*/  LDSM.16.MT88.4 R28, [R190+0xc000] ;  /* 0x00c00000be1c783b */ /* 0x000f6c0000004200 */
[----:B------:R-:W-:Y:S01]  /*1b4f0*/  MUFU.EX2 R54, R54 ;  /* 0x0000003600367308 */ /* 0x000fe20000000800 */
[----:B------:R-:W-:Y:S01]  /*1b500*/  F2FP.BF16.F32.PACK_AB R26, R163, R162 ;  /* 0x000000a2a31a723e */ /* 0x000fe200000010ff */
[C---:B------:R-:W-:Y:S03]  /*1b510*/  HMMA.16816.F32.BF16 R92, R20.reuse, R36, R92 ;  /* 0x00000024145c723c */ /* 0x040fe6000004185c */
[----:B------:R-:W-:Y:S03]  /*1b520*/  F2FP.BF16.F32.PACK_AB R27, R165, R164 ;  /* 0x000000a4a51b723e */ /* 0x000fe600000010ff */
[----:B------:R-:W-:Y:S01]  /*1b530*/  HMMA.16816.F32.BF16 R96, R20, R38, R96 ;  /* 0x000000261460723c */ /* 0x000fe20000041860 */
[----:B------:R-:W3:Y:S01]  /*1b540*/  LDSM.16.MT88.4 R20, [R188+0xc000] ;  /* 0x00c00000bc14783b */ /* 0x000ee20000004200 */
[----:B------:R-:W4:Y:S03]  /*1b550*/  MUFU.EX2 R55, R55 ;  /* 0x0000003700377308 */ /* 0x000f260000000800 */
[----:B------:R-:W-:Y:S01]  /*1b560*/  FADD.FTZ R158, R158, R127 ;  /* 0x0000007f9e9e7221 */ /* 0x000fe20000010000 */
[C---:B-1----:R-:W-:Y:S03]  /*1b570*/  HMMA.16816.F32.BF16 R4, R24.reuse, R32, R4 ;  /* 0x000000201804723c */ /* 0x042fe60000041804 */
[----:B------:R-:W-:Y:S03]  /*1b580*/  LDSM.16.MT88.4 R36, [R188+0xe000] ;  /* 0x00e00000bc24783b */ /* 0x000fe60000004200 */
[----:B------:R-:W-:Y:S01]  /*1b590*/  MUFU.EX2 R56, R56 ;  /* 0x0000003800387308 */ /* 0x000fe20000000800 */
[----:B------:R-:W-:Y:S01]  /*1b5a0*/  FADD.FTZ R159, R159, R158 ;  /* 0x0000009e9f9f7221 */ /* 0x000fe20000010000 */
[C---:B------:R-:W-:Y:S03]  /*1b5b0*/  HMMA.16816.F32.BF16 R8, R24.reuse, R34, R8 ;  /* 0x000000221808723c */ /* 0x040fe60000041808 */
[----:B------:R-:W1:Y:S03]  /*1b5c0*/  LDSM.16.MT88.4 R32, [R190+0xe000] ;  /* 0x00e00000be20783b */ /* 0x000e660000004200 */
[C---:B------:R-:W-:Y:S02]  /*1b5d0*/  HMMA.16816.F32.BF16 R68, R24.reuse, R40, R68 ;  /* 0x000000281844723c */ /* 0x040fe40000041844 */
[----:B------:R-:W4:Y:S03]  /*1b5e0*/  MUFU.EX2 R57, R57 ;  /* 0x0000003900397308 */ /* 0x000f260000000800 */
[----:B------:R-:W-:Y:S01]  /*1b5f0*/  FADD.FTZ R162, R162, R159 ;  /* 0x0000009fa2a27221 */ /* 0x000fe20000010000 */
[C---:B------:R-:W-:Y:S01]  /*1b600*/  HMMA.16816.F32.BF16 R72, R24.reuse, R42, R72 ;  /* 0x0000002a1848723c */ /* 0x040fe20000041848 */
[----:B------:R-:W4:Y:S05]  /*1b610*/  LDSM.16.MT88.4 R40, [R190+0xa400] ;  /* 0x00a40000be28783b */ /* 0x000f2a0000004200 */
[----:B------:R-:W-:Y:S01]  /*1b620*/  MUFU.EX2 R58, R58 ;  /* 0x0000003a003a7308 */ /* 0x000fe20000000800 */
[----:B------:R-:W-:Y:S01]  /*1b630*/  FADD.FTZ R163, R163, R162 ;  /* 0x000000a2a3a37221 */ /* 0x000fe20000010000 */
[C---:B-----5:R-:W-:Y:S08]  /*1b640*/  HMMA.16816.F32.BF16 R76, R24.reuse, R28, R76 ;  /* 0x0000001c184c723c */ /* 0x060ff0000004184c */
[----:B------:R-:W5:Y:S01]  /*1b650*/  MUFU.EX2 R59, R59 ;  /* 0x0000003b003b7308 */ /* 0x000f620000000800 */
[C---:B------:R-:W-:Y:S01]  /*1b660*/  HMMA.16816.F32.BF16 R80, R24.reuse, R30, R80 ;  /* 0x0000001e1850723c */ /* 0x040fe20000041850 */
[----:B------:R-:W5:Y:S05]  /*1b670*/  LDSM.16.MT88.4 R28, [R188+0xa400] ;  /* 0x00a40000bc1c783b */ /* 0x000f6a0000004200 */
[C---:B---3--:R-:W-:Y:S06]  /*1b680*/  HMMA.16816.F32.BF16 R84, R24.reuse, R20, R84 ;  /* 0x000000141854723c */ /* 0x048fec0000041854 */
[C---:B------:R-:W-:Y:S05]  /*1b690*/  HMMA.16816.F32.BF16 R12, R24.reuse, R22, R12 ;  /* 0x00000016180c723c */ /* 0x040fea000004180c */
[----:B------:R-:W-:Y:S01]  /*1b6a0*/  F2FP.BF16.F32.PACK_AB R20, R45, R44 ;  /* 0x0000002c2d14723e */ /* 0x000fe200000010ff */
[----:B------:R-:W-:Y:S01]  /*1b6b0*/  FADD.FTZ R44, R44, R163 ;  /* 0x000000a32c2c7221 */ /* 0x000fe20000010000 */
[----:B------:R-:W-:Y:S01]  /*1b6c0*/  F2FP.BF16.F32.PACK_AB R21, R47, R46 ;  /* 0x0000002e2f15723e */ /* 0x000fe200000010ff */
[C---:B-1----:R-:W-:Y:S03]  /*1b6d0*/  HMMA.16816.F32.BF16 R88, R24.reuse, R32, R88 ;  /* 0x000000201858723c */ /* 0x042fe60000041858 */
[----:B------:R-:W-:Y:S01]  /*1b6e0*/  F2FP.BF16.F32.PACK_AB R22, R49, R48 ;  /* 0x000000303116723e */ /* 0x000fe200000010ff */
[----:B------:R-:W-:Y:S01]  /*1b6f0*/  FADD.FTZ R45, R45, R44 ;  /* 0x0000002c2d2d7221 */ /* 0x000fe20000010000 */
[----:B--2---:R-:W-:Y:S01]  /*1b700*/  F2FP.BF16.F32.PACK_AB R23, R51, R50 ;  /* 0x000000323317723e */ /* 0x004fe200000010ff */
[C---:B------:R-:W-:Y:S01]  /*1b710*/  HMMA.16816.F32.BF16 R16, R24.reuse, R34, R16 ;  /* 0x000000221810723c */ /* 0x040fe20000041810 */
[----:B------:R-:W1:Y:S04]  /*1b720*/  LDSM.16.MT88.4 R32, [R190+0xc400] ;  /* 0x00c40000be20783b */ /* 0x000e680000004200 */
[----:B------:R-:W-:Y:S01]  /*1b730*/  FADD.FTZ R48, R48, R45 ;  /* 0x0000002d30307221 */ /* 0x000fe20000010000 */
[C---:B------:R-:W-:Y:S05]  /*1b740*/  HMMA.16816.F32.BF16 R92, R24.reuse, R36, R92 ;  /* 0x00000024185c723c */ /* 0x040fea000004185c */
[----:B------:R-:W-:Y:S01]  /*1b750*/  FADD.FTZ R49, R49, R48 ;  /* 0x0000003031317221 */ /* 0x000fe20000010000 */
[----:B------:R-:W-:Y:S01]  /*1b760*/  HMMA.16816.F32.BF16 R96, R24, R38, R96 ;  /* 0x000000261860723c */ /* 0x000fe20000041860 */
[----:B------:R-:W2:Y:S05]  /*1b770*/  LDSM.16.MT88.4 R24, [R188+0xc400] ;  /* 0x00c40000bc18783b */ /* 0x000eaa0000004200 */
[C---:B----4-:R-:W-:Y:S03]  /*1b780*/  HMMA.16816.F32.BF16 R4, R20.reuse, R40, R4 ;  /* 0x000000281404723c */ /* 0x050fe60000041804 */
[----:B------:R-:W3:Y:S03]  /*1b790*/  LDSM.16.MT88.4 R36, [R190+0xe400] ;  /* 0x00e40000be24783b */ /* 0x000ee60000004200 */
[C---:B------:R-:W-:Y:S05]  /*1b7a0*/  HMMA.16816.F32.BF16 R8, R20.reuse, R42, R8 ;  /* 0x0000002a1408723c */ /* 0x040fea0000041808 */
[----:B------:R-:W4:Y:S01]  /*1b7b0*/  LDSM.16.MT88.4 R40, [R188+0xe400] ;  /* 0x00e40000bc28783b */ /* 0x000f220000004200 */
[C---:B-----5:R-:W-:Y:S06]  /*1b7c0*/  HMMA.16816.F32.BF16 R68, R20.reuse, R28, R68 ;  /* 0x0000001c1444723c */ /* 0x060fec0000041844 */
[C---:B------:R-:W-:Y:S01]  /*1b7d0*/  HMMA.16816.F32.BF16 R72, R20.reuse, R30, R72 ;  /* 0x0000001e1448723c */ /* 0x040fe20000041848 */
[----:B------:R-:W5:Y:S05]  /*1b7e0*/  LDSM.16.MT88.4 R28, [R190+0xa800] ;  /* 0x00a80000be1c783b */ /* 0x000f6a0000004200 */
[C---:B-1----:R-:W-:Y:S06]  /*1b7f0*/  HMMA.16816.F32.BF16 R76, R20.reuse, R32, R76 ;  /* 0x00000020144c723c */ /* 0x042fec000004184c */
[C---:B------:R-:W-:Y:S01]  /*1b800*/  HMMA.16816.F32.BF16 R80, R20.reuse, R34, R80 ;  /* 0x000000221450723c */ /* 0x040fe20000041850 */
[----:B------:R-:W1:Y:S05]  /*1b810*/  LDSM.16.MT88.4 R32, [R188+0xa800] ;  /* 0x00a80000bc20783b */ /* 0x000e6a0000004200 */
[C---:B--2---:R-:W-:Y:S06]  /*1b820*/  HMMA.16816.F32.BF16 R84, R20.reuse, R24, R84 ;  /* 0x000000181454723c */ /* 0x044fec0000041854 */
[C---:B------:R-:W-:Y:S05]  /*1b830*/  HMMA.16816.F32.BF16 R12, R20.reuse, R26, R12 ;  /* 0x0000001a140c723c */ /* 0x040fea000004180c */
[----:B------:R-:W-:Y:S01]  /*1b840*/  F2FP.BF16.F32.PACK_AB R24, R53, R52 ;  /* 0x000000343518723e */ /* 0x000fe200000010ff */
[C---:B---3--:R-:W-:Y:S05]  /*1b850*/  HMMA.16816.F32.BF16 R88, R20.reuse, R36, R88 ;  /* 0x000000241458723c */ /* 0x048fea0000041858 */
[----:B------:R-:W-:Y:S01]  /*1b860*/  F2FP.BF16.F32.PACK_AB R25, R55, R54 ;  /* 0x000000363719723e */ /* 0x000fe200000010ff */
[C---:B------:R-:W-:Y:S01]  /*1b870*/  HMMA.16816.F32.BF16 R16, R20.reuse, R38, R16 ;  /* 0x000000261410723c */ /* 0x040fe20000041810 */
[----:B------:R-:W2:Y:S04]  /*1b880*/  LDSM.16.MT88.4 R36, [R190+0xc800] ;  /* 0x00c80000be24783b */ /* 0x000ea80000004200 */
[----:B------:R-:W-:Y:S01]  /*1b890*/  F2FP.BF16.F32.PACK_AB R26, R57, R56 ;  /* 0x00000038391a723e */ /* 0x000fe200000010ff */
[C---:B----4-:R-:W-:Y:S05]  /*1b8a0*/  HMMA.16816.F32.BF16 R92, R20.reuse, R40, R92 ;  /* 0x00000028145c723c */ /* 0x050fea000004185c */
[----:B------:R-:W-:Y:S01]  /*1b8b0*/  F2FP.BF16.F32.PACK_AB R27, R59, R58 ;  /* 0x0000003a3b1b723e */ /* 0x000fe200000010ff */
[----:B------:R-:W-:Y:S01]  /*1b8c0*/  HMMA.16816.F32.BF16 R96, R20, R42, R96 ;  /* 0x0000002a1460723c */ /* 0x000fe20000041860 */
[----:B------:R-:W3:Y:S04]  /*1b8d0*/  LDSM.16.MT88.4 R20, [R188+0xc800] ;  /* 0x00c80000bc14783b */ /* 0x000ee80000004200 */
[-C--:B------:R-:W-:Y:S01]  /*1b8e0*/  FFMA.FTZ R40, R60, R3.reuse, -R136 ;  /* 0x000000033c287223 */ /* 0x080fe20000010888 */
[C---:B-----5:R-:W-:Y:S05]  /*1b8f0*/  HMMA.16816.F32.BF16 R4, R24.reuse, R28, R4 ;  /* 0x0000001c1804723c */ /* 0x060fea0000041804 */
[----:B------:R-:W-:Y:S01]  /*1b900*/  MUFU.EX2 R40, R40 ;  /* 0x0000002800287308 */ /* 0x000fe20000000800 */
[C---:B------:R-:W-:Y:S01]  /*1b910*/  HMMA.16816.F32.BF16 R8, R24.reuse, R30, R8 ;  /* 0x0000001e1808723c */ /* 0x040fe20000041808 */
[----:B------:R-:W4:Y:S04]  /*1b920*/  LDSM.16.MT88.4 R28, [R190+0xe800] ;  /* 0x00e80000be1c783b */ /* 0x000f280000004200 */
[-C--:B------:R-:W-:Y:S01]  /*1b930*/  FFMA.FTZ R42, R62, R3.reuse, -R122 ;  /* 0x000000033e2a7223 */ /* 0x080fe2000001087a */
[C---:B-1----:R-:W-:Y:S05]  /*1b940*/  HMMA.16816.F32.BF16 R68, R24.reuse, R32, R68 ;  /* 0x000000201844723c */ /* 0x042fea0000041844 */
[----:B------:R-:W-:Y:S01]  /*1b950*/  MUFU.EX2 R42, R42 ;  /* 0x0000002a002a7308 */ /* 0x000fe20000000800 */
[C---:B------:R-:W-:Y:S01]  /*1b960*/  HMMA.16816.F32.BF16 R72, R24.reuse, R34, R72 ;  /* 0x000000221848723c */ /* 0x040fe20000041848 */
[----:B------:R-:W1:Y:S04]  /*1b970*/  LDSM.16.MT88.4 R32, [R188+0xe800] ;  /* 0x00e80000bc20783b */ /* 0x000e680000004200 */
[-C--:B------:R-:W-:Y:S01]  /*1b980*/  FFMA.FTZ R41, R61, R3.reuse, -R136 ;  /* 0x000000033d297223 */ /* 0x080fe20000010888 */
[C---:B--2---:R-:W-:Y:S05]  /*1b990*/  HMMA.16816.F32.BF16 R76, R24.reuse, R36, R76 ;  /* 0x00000024184c723c */ /* 0x044fea000004184c */
[----:B------:R-:W2:Y:S01]  /*1b9a0*/  MUFU.EX2 R41, R41 ;  /* 0x0000002900297308 */ /* 0x000ea20000000800 */
[C---:B------:R-:W-:Y:S01]  /*1b9b0*/  HMMA.16816.F32.BF16 R80, R24.reuse, R38, R80 ;  /* 0x000000261850723c */ /* 0x040fe20000041850 */
[----:B------:R-:W5:Y:S04]  /*1b9c0*/  LDSM.16.MT88.4 R36, [R188+0xac00] ;  /* 0x00ac0000bc24783b */ /* 0x000f680000004200 */
[-C--:B------:R-:W-:Y:S01]  /*1b9d0*/  FFMA.FTZ R43, R63, R3.reuse, -R122 ;  /* 0x000000033f2b7223 */ /* 0x080fe2000001087a */
[C---:B---3--:R-:W-:Y:S05]  /*1b9e0*/  HMMA.16816.F32.BF16 R84, R24.reuse, R20, R84 ;  /* 0x000000141854723c */ /* 0x048fea0000041854 */
[----:B------:R-:W-:Y:S01]  /*1b9f0*/  FADD.FTZ R62, R141, R143 ;  /* 0x0000008f8d3e7221 */ /* 0x000fe20000010000 */
[C---:B------:R-:W-:Y:S01]  /*1ba00*/  HMMA.16816.F32.BF16 R12, R24.reuse, R22, R12 ;  /* 0x00000016180c723c */ /* 0x040fe2000004180c */
[----:B------:R-:W3:Y:S04]  /*1ba10*/  MUFU.EX2 R43, R43 ;  /* 0x0000002b002b7308 */ /* 0x000ee80000000800 */
[----:B------:R-:W-:Y:S01]  /*1ba20*/  FADD.FTZ R139, R139, R62 ;  /* 0x0000003e8b8b7221 */ /* 0x000fe20000010000 */
[C---:B----4-:R-:W-:Y:S05]  /*1ba30*/  HMMA.16816.F32.BF16 R88, R24.reuse, R28, R88 ;  /* 0x0000001c1858723c */ /* 0x050fea0000041858 */
[-C--:B------:R-:W-:Y:S01]  /*1ba40*/  FFMA.FTZ R60, R64, R3.reuse, -R136 ;  /* 0x00000003403c7223 */ /* 0x080fe20000010888 */
[C---:B------:R-:W-:Y:S01]  /*1ba50*/  HMMA.16816.F32.BF16 R16, R24.reuse, R30, R16 ;  /* 0x0000001e1810723c */ /* 0x040fe20000041810 */
[----:B------:R-:W4:Y:S04]  /*1ba60*/  LDSM.16.MT88.4 R28, [R190+0xcc00] ;  /* 0x00cc0000be1c783b */ /* 0x000f280000004200 */
[-C--:B------:R-:W-:Y:S01]  /*1ba70*/  FFMA.FTZ R62, R66, R3.reuse, -R122 ;  /* 0x00000003423e7223 */ /* 0x080fe2000001087a */
[C---:B-1----:R-:W-:Y:S01]  /*1ba80*/  HMMA.16816.F32.BF16 R92, R24.reuse, R32, R92 ;  /* 0x00000020185c723c */ /* 0x042fe2000004185c */
[----:B------:R-:W-:Y:S04]  /*1ba90*/  MUFU.EX2 R60, R60 ;  /* 0x0000003c003c7308 */ /* 0x000fe80000000800 */
[-C--:B------:R-:W-:Y:S01]  /*1baa0*/  FFMA.FTZ R136, R65, R3.reuse, -R136 ;  /* 0x0000000341887223 */ /* 0x080fe20000010888 */
[----:B------:R-:W-:Y:S05]  /*1bab0*/  HMMA.16816.F32.BF16 R96, R24, R34, R96 ;  /* 0x000000221860723c */ /* 0x000fea0000041860 */
[----:B------:R-:W1:Y:S01]  /*1bac0*/  MUFU.EX2 R61, R136 ;  /* 0x00000088003d7308 */ /* 0x000e620000000800 */
[----:B------:R-:W-:Y:S01]  /*1bad0*/  FFMA.FTZ R122, R67, R3, -R122 ;  /* 0x00000003437a7223 */ /* 0x000fe2000001087a */
[----:B------:R-:W-:Y:S01]  /*1bae0*/  FADD.FTZ R139, R138, R139 ;  /* 0x0000008b8a8b7221 */ /* 0x000fe20000010000 */
[----:B--2---:R-:W-:Y:S03]  /*1baf0*/  F2FP.BF16.F32.PACK_AB R20, R41, R40 ;  /* 0x000000282914723e */ /* 0x004fe600000010ff */
[----:B------:R-:W-:Y:S04]  /*1bb00*/  FADD.FTZ R52, R52, R49 ;  /* 0x0000003134347221 */ /* 0x000fe80000010000 */
[----:B------:R-:W-:Y:S01]  /*1bb10*/  MUFU.EX2 R62, R62 ;  /* 0x0000003e003e7308 */ /* 0x000fe20000000800 */
[----:B------:R-:W-:Y:S01]  /*1bb20*/  FADD.FTZ R132, R132, R139 ;  /* 0x0000008b84847221 */ /* 0x000fe20000010000 */
[----:B---3--:R-:W-:Y:S01]  /*1bb30*/  F2FP.BF16.F32.PACK_AB R21, R43, R42 ;  /* 0x0000002a2b15723e */ /* 0x008fe200000010ff */
[----:B------:R-:W-:Y:S02]  /*1bb40*/  FADD.FTZ R53, R53, R52 ;  /* 0x0000003435357221 */ /* 0x000fe40000010000 */
[----:B------:R-:W-:Y:S02]  /*1bb50*/  FADD.FTZ R132, R135, R132 ;  /* 0x0000008487847221 */ /* 0x000fe40000010000 */
[----:B------:R-:W-:Y:S03]  /*1bb60*/  FADD.FTZ R56, R56, R53 ;  /* 0x0000003538387221 */ /* 0x000fe60000010000 */
[----:B------:R-:W2:Y:S01]  /*1bb70*/  MUFU.EX2 R213, R122 ;  /* 0x0000007a00d57308 */ /* 0x000ea20000000800 */
[----:B------:R-:W-:Y:S01]  /*1bb80*/  FADD.FTZ R147, R147, R132 ;  /* 0x0000008493937221 */ /* 0x000fe20000010000 */
[----:B-1----:R-:W-:Y:S01]  /*1bb90*/  F2FP.BF16.F32.PACK_AB R22, R61, R60 ;  /* 0x0000003c3d16723e */ /* 0x002fe200000010ff */
[----:B------:R-:W-:Y:S02]  /*1bba0*/  FADD.FTZ R57, R57, R56 ;  /* 0x0000003839397221 */ /* 0x000fe40000010000 */
[----:B------:R-:W-:Y:S02]  /*1bbb0*/  FADD.FTZ R146, R146, R147 ;  /* 0x0000009392927221 */ /* 0x000fe40000010000 */
[----:B------:R-:W-:Y:S02]  /*1bbc0*/  FADD.FTZ R40, R40, R57 ;  /* 0x0000003928287221 */ /* 0x000fe40000010000 */
[----:B------:R-:W-:Y:S02]  /*1bbd0*/  FADD.FTZ R153, R153, R146 ;  /* 0x0000009299997221 */ /* 0x000fe40000010000 */
[----:B------:R-:W-:Y:S02]  /*1bbe0*/  FADD.FTZ R41, R41, R40 ;  /* 0x0000002829297221 */ /* 0x000fe40000010000 */
[----:B------:R-:W-:Y:S02]  /*1bbf0*/  FADD.FTZ R153, R152, R153 ;  /* 0x0000009998997221 */ /* 0x000fe40000010000 */
[----:B------:R-:W-:Y:S01]  /*1bc00*/  FADD.FTZ R60, R60, R41 ;  /* 0x000000293c3c7221 */ /* 0x000fe20000010000 */
[----:B--2---:R-:W-:Y:S01]  /*1bc10*/  F2FP.BF16.F32.PACK_AB R23, R213, R62 ;  /* 0x0000003ed517723e */ /* 0x004fe200000010ff */
[----:B------:R-:W-:Y:S02]  /*1bc20*/  FADD.FTZ R130, R130, R153 ;  /* 0x0000009982827221 */ /* 0x000fe40000010000 */
[----:B------:R-:W-:Y:S02]  /*1bc30*/  FADD.FTZ R214, R61, R60 ;  /* 0x0000003c3dd67221 */ /* 0x000fe40000010000 */
[----:B------:R-:W-:Y:S02]  /*1bc40*/  FADD.FTZ R131, R131, R130 ;  /* 0x0000008283837221 */ /* 0x000fe40000010000 */
[C---:B------:R-:W-:Y:S01]  /*1bc50*/  HMMA.16816.F32.BF16 R112, R20.reuse, R108, R4 ;  /* 0x0000006c1470723c */ /* 0x040fe20000041804 */
[----:B------:R-:W1:Y:S04]  /*1bc60*/  LDSM.16.MT88.4 R4, [R188+0xec00] ;  /* 0x00ec0000bc04783b */ /* 0x000e680000004200 */
[----:B------:R-:W-:Y:S01]  /*1bc70*/  FADD.FTZ R156, R156, R131 ;  /* 0x000000839c9c7221 */ /* 0x000fe20000010000 */
[C---:B------:R-:W-:Y:S05]  /*1bc80*/  HMMA.16816.F32.BF16 R108, R20.reuse, R110, R8 ;  /* 0x0000006e146c723c */ /* 0x040fea0000041808 */
[----:B------:R-:W-:Y:S01]  /*1bc90*/  FADD.FTZ R125, R125, R156 ;  /* 0x0000009c7d7d7221 */ /* 0x000fe20000010000 */
[C---:B-----5:R-:W-:Y:S05]  /*1bca0*/  HMMA.16816.F32.BF16 R68, R20.reuse, R36, R68 ;  /* 0x000000241444723c */ /* 0x060fea0000041844 */
[----:B------:R-:W-:Y:S01]  /*1bcb0*/  FADD.FTZ R126, R126, R125 ;  /* 0x0000007d7e7e7221 */ /* 0x000fe20000010000 */
[C---:B------:R-:W-:Y:S05]  /*1bcc0*/  HMMA.16816.F32.BF16 R72, R20.reuse, R38, R72 ;  /* 0x000000261448723c */ /* 0x040fea0000041848 */
[----:B------:R-:W-:Y:S01]  /*1bcd0*/  FADD.FTZ R126, R157, R126 ;  /* 0x0000007e9d7e7221 */ /* 0x000fe20000010000 */
[C---:B----4-:R-:W-:Y:S05]  /*1bce0*/  HMMA.16816.F32.BF16 R76, R20.reuse, R28, R76 ;  /* 0x0000001c144c723c */ /* 0x050fea000004184c */
[----:B------:R-:W-:Y:S01]  /*1bcf0*/  FADD.FTZ R161, R161, R126 ;  /* 0x0000007ea1a17221 */ /* 0x000fe20000010000 */
[C---:B------:R-:W-:Y:S05]  /*1bd00*/  HMMA.16816.F32.BF16 R80, R20.reuse, R30, R80 ;  /* 0x0000001e1450723c */ /* 0x040fea0000041850 */
        /* <DEDUP_REMOVED lines=9> */
[C---:B-1----:R-:W-:Y:S05]  /*1bda0*/  HMMA.16816.F32.BF16 R92, R20.reuse, R4, R92 ;  /* 0x00000004145c723c */ /* 0x042fea000004185c */
[----:B------:R-:W-:Y:S01]  /*1bdb0*/  FADD.FTZ R50, R50, R47 ;  /* 0x0000002f32327221 */ /* 0x000fe20000010000 */
[----:B------:R-:W-:Y:S05]  /*1bdc0*/  HMMA.16816.F32.BF16 R96, R20, R6, R96 ;  /* 0x000000061460723c */ /* 0x000fea0000041860 */
[----:B------:R-:W-:Y:S01]  /*1bdd0*/  IADD3 R4, R207, -0x1, RZ ;  /* 0xffffffffcf047810 */ /* 0x000fe20007ffe0ff */
[----:B------:R-:W-:Y:S05]  /*1bde0*/  FADD.FTZ R51, R51, R50 ;  /* 0x0000003233337221 */ /* 0x000fea0000010000 */
[----:B------:R-:W-:Y:S01]  /*1bdf0*/  FADD.FTZ R54, R54, R51 ;  /* 0x0000003336367221 */ /* 0x000fe20000010000 */
[----:B------:R-:W-:Y:S03]  /*1be00*/  MOV R207, R4 ;  /* 0x0000000400cf7202 */ /* 0x000fe60000000f00 */
[----:B------:R-:W-:Y:S04]  /*1be10*/  FADD.FTZ R55, R55, R54 ;  /* 0x0000003637377221 */ /* 0x000fe80000010000 */
[----:B------:R-:W-:Y:S04]  /*1be20*/  FADD.FTZ R58, R58, R55 ;  /* 0x000000373a3a7221 */ /* 0x000fe80000010000 */
[----:B------:R-:W-:Y:S04]  /*1be30*/  FADD.FTZ R59, R59, R58 ;  /* 0x0000003a3b3b7221 */ /* 0x000fe80000010000 */
[----:B------:R-:W-:Y:S04]  /*1be40*/  FADD.FTZ R42, R42, R59 ;  /* 0x0000003b2a2a7221 */ /* 0x000fe80000010000 */
[----:B------:R-:W-:Y:S04]  /*1be50*/  FADD.FTZ R43, R43, R42 ;  /* 0x0000002a2b2b7221 */ /* 0x000fe80000010000 */
[----:B------:R-:W-:Y:S04]  /*1be60*/  FADD.FTZ R62, R62, R43 ;  /* 0x0000002b3e3e7221 */ /* 0x000fe80000010000 */
[----:B------:R-:W-:Y:S01]  /*1be70*/  FADD.FTZ R213, R213, R62 ;  /* 0x0000003ed5d57221 */ /* 0x000fe20000010000 */
[----:B------:R-:W-:Y:S06]  /*1be80*/  @P0 BRA `(.L_x_1018) ;  /* 0xffffffc000800947 */ /* 0x000fec000383ffff */
.L_x_1009:
[----:B------:R1:W5:Y:S01]  /*1be90*/  LD.E R7, desc[UR4][R118.64+0xd8] ;  /* 0x0000d80476077980 */ /* 0x000362000c101900 */
[----:B------:R-:W-:Y:S01]  /*1bea0*/  UMOV UR6, 0xffffffff ;  /* 0xffffffff00067882 */ /* 0x000fe20000000000 */
[----:B------:R-:W2:Y:S02]  /*1beb0*/  S2R R4, SR_TID.X ;  /* 0x0000000000047919 */ /* 0x000ea40000002100 */
[----:B--2---:R-:W-:-:S04]  /*1bec0*/  SHF.R.S32.HI R3, RZ, 0x1f, R4 ;  /* 0x0000001fff037819 */ /* 0x004fc80000011404 */
[----:B------:R-:W-:-:S04]  /*1bed0*/  LEA.HI R3, R3, R4, RZ, 0x2 ;  /* 0x0000000403037211 */ /* 0x000fc800078f10ff */
[----:B------:R-:W-:Y:S01]  /*1bee0*/  SHF.R.S32.HI R6, RZ, 0x2, R3 ;  /* 0x00000002ff067819 */ /* 0x000fe20000011403 */
[----:B-1----:R-:W-:Y:S06]  /*1bef0*/  BRA.DIV UR6, `(.L_x_1019) ;  /* 0x0000001206287947 */ /* 0x002fec000b800000 */
[----:B------:R-:W1:Y:S04]  /*1bf00*/  SHFL.BFLY PT, R9, R214, 0x2, 0x1f ;  /* 0x0c401f00d6097f89 */ /* 0x000e6800000e0000 */
[----:B------:R-:W2:Y:S01]  /*1bf10*/  SHFL.BFLY PT, R11, R213, 0x2, 0x1f ;  /* 0x0c401f00d50b7f89 */ /* 0x000ea200000e0000 */
[----:B-1----:R-:W-:Y:S01]  /*1bf20*/  FADD.FTZ R9, R9, R214 ;  /* 0x000000d609097221 */ /* 0x002fe20000010000 */
[----:B--2---:R-:W-:-:S04]  /*1bf30*/  FADD.FTZ R10, R11, R213 ;  /* 0x000000d50b0a7221 */ /* 0x004fc80000010000 */
[----:B------:R-:W1:Y:S04]  /*1bf40*/  SHFL.BFLY PT, R8, R9, 0x1, 0x1f ;  /* 0x0c201f0009087f89 */ /* 0x000e6800000e0000 */
[----:B------:R2:W3:Y:S01]  /*1bf50*/  SHFL.BFLY PT, R11, R10, 0x1, 0x1f ;  /* 0x0c201f000a0b7f89 */ /* 0x0004e200000e0000 */
[----:B-1----:R-:W-:-:S07]  /*1bf60*/  FADD.FTZ R8, R9, R8 ;  /* 0x0000000809087221 */ /* 0x002fce0000010000 */
.L_x_1030:
[----:B---3--:R-:W-:Y:S01]  /*1bf70*/  FADD.FTZ R11, R10, R11 ;  /* 0x0000000b0a0b7221 */ /* 0x008fe20000010000 */
[----:B------:R-:W1:Y:S01]  /*1bf80*/  S2R R5, SR_TID.X ;  /* 0x0000000000057919 */ /* 0x000e620000002100 */
[----:B------:R-:W-:Y:S01]  /*1bf90*/  MOV R4, 0x3f800000 ;  /* 0x3f80000000047802 */ /* 0x000fe20000000f00 */
[----:B------:R-:W3:Y:S01]  /*1bfa0*/  S2UR UR6, SR_CgaCtaId ;  /* 0x00000000000679c3 */ /* 0x000ee20000008800 */
[----:B------:R-:W-:Y:S01]  /*1bfb0*/  SHF.R.S32.HI R9, RZ, 0x1f, R6 ;  /* 0x0000001fff097819 */ /* 0x000fe20000011406 */
[----:B------:R-:W-:Y:S01]  /*1bfc0*/  UMOV UR7, 0x400 ;  /* 0x0000040000077882 */ /* 0x000fe20000000000 */
[----:B------:R-:W-:Y:S02]  /*1bfd0*/  FSETP.NE.FTZ.AND P2, PT, R11, RZ, PT ;  /* 0x000000ff0b00720b */ /* 0x000fe40003f55000 */
[----:B------:R-:W-:Y:S02]  /*1bfe0*/  LEA.HI R9, R9, R6, RZ, 0x3 ;  /* 0x0000000609097211 */ /* 0x000fe400078f18ff */
[----:B------:R-:W-:-:S02]  /*1bff0*/  FSETP.NE.FTZ.AND P3, PT, R8, RZ, PT ;  /* 0x000000ff0800720b */ /* 0x000fc40003f75000 */
[----:B------:R-:W-:Y:S02]  /*1c000*/  LOP3.LUT R9, R9, 0xfffffff8, RZ, 0xc0, !PT ;  /* 0xfffffff809097812 */ /* 0x000fe400078ec0ff */
[----:B------:R-:W-:Y:S02]  /*1c010*/  MOV R3, 0x3f800000 ;  /* 0x3f80000000037802 */ /* 0x000fe40000000f00 */
[----:B------:R-:W-:-:S03]  /*1c020*/  IADD3 R9, R6, -R9, RZ ;  /* 0x8000000906097210 */ /* 0x000fc60007ffe0ff */
[----:B------:R-:W4:Y:S01]  /*1c030*/  @P2 MUFU.RCP R4, R11 ;  /* 0x0000000b00042308 */ /* 0x000f220000001000 */
[----:B------:R-:W-:-:S04]  /*1c040*/  LEA.HI R12, R9, R9, RZ, 0x1 ;  /* 0x00000009090c7211 */ /* 0x000fc800078f08ff */
[----:B------:R-:W-:Y:S02]  /*1c050*/  LOP3.LUT R14, R12, 0x3fffffe, RZ, 0xc0, !PT ;  /* 0x03fffffe0c0e7812 */ /* 0x000fe400078ec0ff */
[----:B------:R-:W-:Y:S01]  /*1c060*/  SHF.R.S32.HI R12, RZ, 0x1, R12 ;  /* 0x00000001ff0c7819 */ /* 0x000fe2000001140c */
[----:B------:R-:W2:Y:S01]  /*1c070*/  @P3 MUFU.RCP R3, R8 ;  /* 0x0000000800033308 */ /* 0x000ea20000001000 */
[----:B---3--:R-:W-:Y:S01]  /*1c080*/  ULEA UR6, UR6, UR7, 0x18 ;  /* 0x0000000706067291 */ /* 0x008fe2000f8ec03f */
[----:B------:R-:W-:Y:S01]  /*1c090*/  IMAD.IADD R14, R9, 0x1, -R14 ;  /* 0x00000001090e7824 */ /* 0x000fe200078e0a0e */
[C---:B------:R-:W-:Y:S02]  /*1c0a0*/  SHF.L.U32 R9, R12.reuse, 0x6, RZ ;  /* 0x000000060c097819 */ /* 0x040fe400000006ff */
[----:B------:R-:W-:Y:S02]  /*1c0b0*/  LOP3.LUT P0, RZ, R12, 0x2, RZ, 0xc0, !PT ;  /* 0x000000020cff7812 */ /* 0x000fe4000780c0ff */
[----:B------:R-:W-:Y:S01]  /*1c0c0*/  LOP3.LUT R9, R9, 0xc0, RZ, 0xc0, !PT ;  /* 0x000000c009097812 */ /* 0x000fe200078ec0ff */
[C---:B----4-:R-:W-:Y:S01]  /*1c0d0*/  FMUL.FTZ R115, R4.reuse, R115 ;  /* 0x0000007304737220 */ /* 0x050fe20000410000 */
        /* <DEDUP_REMOVED lines=23> */
[----:B-1----:R-:W-:Y:S01]  /*1c250*/  SHF.R.S32.HI R4, RZ, 0x1f, R5 ;  /* 0x0000001fff047819 */ /* 0x002fe20000011405 */
[----:B--2---:R-:W-:Y:S01]  /*1c260*/  FMUL.FTZ R112, R3, R112 ;  /* 0x0000007003707220 */ /* 0x004fe20000410000 */
[----:B------:R-:W-:Y:S01]  /*1c270*/  LEA.HI R16, R9, R9, RZ, 0x1d ;  /* 0x0000000909107211 */ /* 0x000fe200078fe8ff */
[C---:B------:R-:W-:Y:S01]  /*1c280*/  FMUL.FTZ R113, R3.reuse, R113 ;  /* 0x0000007103717220 */ /* 0x040fe20000410000 */
[CC--:B------:R-:W-:Y:S01]  /*1c290*/  LEA.HI R10, R4.reuse, R5.reuse, RZ, 0x2 ;  /* 0x00000005040a7211 */ /* 0x0c0fe200078f10ff */
[C---:B------:R-:W-:Y:S01]  /*1c2a0*/  FMUL.FTZ R108, R3.reuse, R108 ;  /* 0x0000006c036c7220 */ /* 0x040fe20000410000 */
[----:B------:R-:W-:Y:S01]  /*1c2b0*/  LEA.HI R4, R4, R5, RZ, 0x5 ;  /* 0x0000000504047211 */ /* 0x000fe200078f28ff */
[C---:B------:R-:W-:Y:S01]  /*1c2c0*/  FMUL.FTZ R109, R3.reuse, R109 ;  /* 0x0000006d036d7220 */ /* 0x040fe20000410000 */
[----:B------:R-:W-:Y:S01]  /*1c2d0*/  LOP3.LUT R10, R10, 0xfffffffc, RZ, 0xc0, !PT ;  /* 0xfffffffc0a0a7812 */ /* 0x000fe200078ec0ff */
[C---:B------:R-:W-:Y:S01]  /*1c2e0*/  FMUL.FTZ R68, R3.reuse, R68 ;  /* 0x0000004403447220 */ /* 0x040fe20000410000 */
[----:B------:R-:W-:Y:S01]  /*1c2f0*/  SHF.R.S32.HI R13, RZ, 0x5, R4 ;  /* 0x00000005ff0d7819 */ /* 0x000fe20000011404 */
[C---:B------:R-:W-:Y:S01]  /*1c300*/  FMUL.FTZ R69, R3.reuse, R69 ;  /* 0x0000004503457220 */ /* 0x040fe20000410000 */
[----:B------:R-:W-:Y:S01]  /*1c310*/  IADD3 R10, -R10, R5, RZ ;  /* 0x000000050a0a7210 */ /* 0x000fe20007ffe1ff */
[C---:B------:R-:W-:Y:S01]  /*1c320*/  FMUL.FTZ R72, R3.reuse, R72 ;  /* 0x0000004803487220 */ /* 0x040fe20000410000 */
[----:B------:R-:W-:Y:S01]  /*1c330*/  MOV R9, 0x20 ;  /* 0x0000002000097802 */ /* 0x000fe20000000f00 */
[----:B------:R-:W-:Y:S01]  /*1c340*/  FMUL.FTZ R73, R3, R73 ;  /* 0x0000004903497220 */ /* 0x000fe20000410000 */
[----:B------:R-:W-:Y:S01]  /*1c350*/  LEA R13, R13, R10, 0x8 ;  /* 0x0000000a0d0d7211 */ /* 0x000fe200078e40ff */
[C---:B------:R-:W-:Y:S01]  /*1c360*/  FMUL.FTZ R76, R3.reuse, R76 ;  /* 0x0000004c034c7220 */ /* 0x040fe20000410000 */
[C---:B------:R-:W-:Y:S01]  /*1c370*/  FMUL.FTZ R77, R3.reuse, R77 ;  /* 0x0000004d034d7220 */ /* 0x040fe20000410000 */
[C---:B------:R-:W-:Y:S01]  /*1c380*/  FMUL.FTZ R80, R3.reuse, R80 ;  /* 0x0000005003507220 */ /* 0x040fe20000410000 */
[----:B------:R-:W-:Y:S01]  /*1c390*/  LEA R13, R14, R13, 0x4 ;  /* 0x0000000d0e0d7211 */ /* 0x000fe200078e20ff */
[C---:B------:R-:W-:Y:S01]  /*1c3a0*/  FMUL.FTZ R81, R3.reuse, R81 ;  /* 0x0000005103517220 */ /* 0x040fe20000410000 */
[----:B------:R-:W-:Y:S01]  /*1c3b0*/  LOP3.LUT R14, R12, 0x1, RZ, 0xc0, !PT ;  /* 0x000000010c0e7812 */ /* 0x000fe200078ec0ff */
[----:B------:R-:W-:Y:S01]  /*1c3c0*/  FMUL.FTZ R84, R3, R84 ;  /* 0x0000005403547220 */ /* 0x000fe20000410000 */
[----:B------:R-:W-:Y:S01]  /*1c3d0*/  SEL R12, R9, 0xffffffe0, !P0 ;  /* 0xffffffe0090c7807 */ /* 0x000fe20004000000 */
[----:B------:R-:W-:Y:S01]  /*1c3e0*/  IMAD.U32 R13, R13, 0x2, R16 ;  /* 0x000000020d0d7824 */ /* 0x000fe200078e0010 */
[----:B------:R-:W-:Y:S01]  /*1c3f0*/  ISETP.NE.U32.AND P1, PT, R14, 0x1, PT ;  /* 0x000000010e00780c */ /* 0x000fe20003f25070 */
[----:B------:R-:W-:Y:S01]  /*1c400*/  FMUL.FTZ R85, R3, R85 ;  /* 0x0000005503557220 */ /* 0x000fe20000410000 */
[----:B------:R-:W-:Y:S01]  /*1c410*/  F2FP.BF16.F32.PACK_AB R112, R113, R112 ;  /* 0x000000707170723e */ /* 0x000fe200000010ff */
[----:B------:R-:W-:Y:S01]  /*1c420*/  FMUL.FTZ R104, R3, R104 ;  /* 0x0000006803687220 */ /* 0x000fe20000410000 */
[----:B------:R-:W-:Y:S01]  /*1c430*/  LEA R13, R13, UR6, 0x1 ;  /* 0x000000060d0d7c11 */ /* 0x000fe2000f8e08ff */
[----:B------:R-:W-:Y:S01]  /*1c440*/  FMUL.FTZ R105, R3, R105 ;  /* 0x0000006903697220 */ /* 0x000fe20000410000 */
[----:B------:R-:W-:Y:S01]  /*1c450*/  F2FP.BF16.F32.PACK_AB R114, R115, R114 ;  /* 0x000000727372723e */ /* 0x000fe200000010ff */
[----:B------:R-:W-:Y:S01]  /*1c460*/  FMUL.FTZ R88, R3, R88 ;  /* 0x0000005803587220 */ /* 0x000fe20000410000 */
[C---:B------:R-:W-:Y:S01]  /*1c470*/  IADD3 R15, R13.reuse, -0x10, RZ ;  /* 0xfffffff00d0f7810 */ /* 0x040fe20007ffe0ff */
[----:B------:R-:W-:Y:S01]  /*1c480*/  IMAD.IADD R9, R13, 0x1, R12 ;  /* 0x000000010d097824 */ /* 0x000fe200078e020c */
[----:B------:R-:W-:Y:S01]  /*1c490*/  F2FP.BF16.F32.PACK_AB R108, R109, R108 ;  /* 0x0000006c6d6c723e */ /* 0x000fe200000010ff */
[----:B------:R-:W-:Y:S01]  /*1c4a0*/  FMUL.FTZ R89, R3, R89 ;  /* 0x0000005903597220 */ /* 0x000fe20000410000 */
[----:B------:R-:W-:Y:S01]  /*1c4b0*/  F2FP.BF16.F32.PACK_AB R110, R111, R110 ;  /* 0x0000006e6f6e723e */ /* 0x000fe200000010ff */
[----:B------:R-:W-:Y:S01]  /*1c4c0*/  FMUL.FTZ R100, R3, R100 ;  /* 0x0000006403647220 */ /* 0x000fe20000410000 */
[----:B------:R-:W-:Y:S01]  /*1c4d0*/  @P1 IADD3 R15, R13, 0x10, RZ ;  /* 0x000000100d0f1810 */ /* 0x000fe20007ffe0ff */
[----:B------:R-:W-:Y:S01]  /*1c4e0*/  FMUL.FTZ R101, R3, R101 ;  /* 0x0000006503657220 */ /* 0x000fe20000410000 */
[----:B------:R-:W-:Y:S01]  /*1c4f0*/  F2FP.BF16.F32.PACK_AB R68, R69, R68 ;  /* 0x000000444544723e */ /* 0x000fe200000010ff */
[----:B------:R-:W-:Y:S01]  /*1c500*/  FMUL.FTZ R92, R3, R92 ;  /* 0x0000005c035c7220 */ /* 0x000fe20000410000 */
[----:B------:R-:W-:Y:S01]  /*1c510*/  F2FP.BF16.F32.PACK_AB R70, R71, R70 ;  /* 0x000000464746723e */ /* 0x000fe200000010ff */
[----:B------:R-:W-:Y:S01]  /*1c520*/  FMUL.FTZ R93, R3, R93 ;  /* 0x0000005d035d7220 */ /* 0x000fe20000410000 */
[----:B------:R-:W-:Y:S01]  /*1c530*/  F2FP.BF16.F32.PACK_AB R72, R73, R72 ;  /* 0x000000484948723e */ /* 0x000fe200000010ff */
[----:B------:R-:W-:Y:S01]  /*1c540*/  FMUL.FTZ R96, R3, R96 ;  /* 0x0000006003607220 */ /* 0x000fe20000410000 */
[----:B------:R-:W-:Y:S01]  /*1c550*/  F2FP.BF16.F32.PACK_AB R74, R75, R74 ;  /* 0x0000004a4b4a723e */ /* 0x000fe200000010ff */
[----:B------:R-:W-:Y:S01]  /*1c560*/  STS [R13], R112 ;  /* 0x000000700d007388 */ /* 0x000fe20000000800 */
[----:B------:R-:W-:Y:S01]  /*1c570*/  IADD3 R17, R12, R15, RZ ;  /* 0x0000000f0c117210 */ /* 0x000fe20007ffe0ff */
[----:B------:R-:W-:Y:S01]  /*1c580*/  FMUL.FTZ R3, R3, R97 ;  /* 0x0000006103037220 */ /* 0x000fe20000410000 */
        /* <DEDUP_REMOVED lines=18> */
[----:B------:R-:W-:Y:S01]  /*1c6b0*/  ISETP.NE.AND P0, PT, R206, -0x1, PT ;  /* 0xffffffffce00780c */ /* 0x000fe20003f05270 */
[----:B------:R-:W-:Y:S01]  /*1c6c0*/  STS [R17+0x200], R74 ;  /* 0x0002004a11007388 */ /* 0x000fe20000000800 */
[----:B------:R-:W-:-:S02]  /*1c6d0*/  F2FP.BF16.F32.PACK_AB R92, R93, R92 ;  /* 0x0000005c5d5c723e */ /* 0x000fc400000010ff */
[----:B------:R-:W-:Y:S01]  /*1c6e0*/  F2FP.BF16.F32.PACK_AB R94, R95, R94 ;  /* 0x0000005e5f5e723e */ /* 0x000fe200000010ff */
[----:B------:R-:W-:Y:S01]  /*1c6f0*/  STS [R13+0x1000], R76 ;  /* 0x0010004c0d007388 */ /* 0x000fe20000000800 */
[----:B------:R-:W-:Y:S02]  /*1c700*/  F2FP.BF16.F32.PACK_AB R3, R3, R96 ;  /* 0x000000600303723e */ /* 0x000fe400000010ff */
[----:B------:R-:W-:Y:S01]  /*1c710*/  F2FP.BF16.F32.PACK_AB R98, R99, R98 ;  /* 0x000000626362723e */ /* 0x000fe200000010ff */
[----:B------:R-:W-:Y:S04]  /*1c720*/  STS [R13+0x1200], R78 ;  /* 0x0012004e0d007388 */ /* 0x000fe80000000800 */
[----:B------:R-:W-:Y:S04]  /*1c730*/  STS [R15+0x1000], R80 ;  /* 0x001000500f007388 */ /* 0x000fe80000000800 */
[----:B------:R-:W-:Y:S04]  /*1c740*/  STS [R15+0x1200], R82 ;  /* 0x001200520f007388 */ /* 0x000fe80000000800 */
[----:B------:R-:W-:Y:S04]  /*1c750*/  STS [R9+0x1000], R84 ;  /* 0x0010005409007388 */ /* 0x000fe80000000800 */
[----:B------:R-:W-:Y:S04]  /*1c760*/  STS [R9+0x1200], R86 ;  /* 0x0012005609007388 */ /* 0x000fe80000000800 */
[----:B------:R-:W-:Y:S04]  /*1c770*/  STS [R17+0x1000], R104 ;  /* 0x0010006811007388 */ /* 0x000fe80000000800 */
[----:B------:R-:W-:Y:S04]  /*1c780*/  STS [R17+0x1200], R106 ;  /* 0x0012006a11007388 */ /* 0x000fe80000000800 */
[----:B------:R-:W-:Y:S04]  /*1c790*/  STS [R13+0x2000], R88 ;  /* 0x002000580d007388 */ /* 0x000fe80000000800 */
[----:B------:R1:W-:Y:S04]  /*1c7a0*/  STS [R13+0x2200], R90 ;  /* 0x0022005a0d007388 */ /* 0x0003e80000000800 */
[----:B------:R-:W-:Y:S04]  /*1c7b0*/  STS [R15+0x2000], R100 ;  /* 0x002000640f007388 */ /* 0x000fe80000000800 */
[----:B------:R-:W-:Y:S04]  /*1c7c0*/  STS [R15+0x2200], R102 ;  /* 0x002200660f007388 */ /* 0x000fe80000000800 */
[----:B------:R-:W-:Y:S04]  /*1c7d0*/  STS [R9+0x2000], R92 ;  /* 0x0020005c09007388 */ /* 0x000fe80000000800 */
[----:B------:R2:W-:Y:S04]  /*1c7e0*/  STS [R9+0x2200], R94 ;  /* 0x0022005e09007388 */ /* 0x0005e80000000800 */
[----:B------:R-:W-:Y:S04]  /*1c7f0*/  STS [R17+0x2000], R3 ;  /* 0x0020000311007388 */ /* 0x000fe80000000800 */
[----:B------:R3:W-:Y:S04]  /*1c800*/  STS [R17+0x2200], R98 ;  /* 0x0022006211007388 */ /* 0x0007e80000000800 */
[----:B------:R-:W4:Y:S04]  /*1c810*/  LD.E.U8 R16, desc[UR4][R118.64+0x1c8] ;  /* 0x0001c80476107980 */ /* 0x000f28000c101100 */
[----:B------:R-:W3:Y:S04]  /*1c820*/  @!P0 LD.E.64 R18, desc[UR4][R118.64+0x80] ;  /* 0x0000800476128980 */ /* 0x000ee8000c101b00 */
[----:B------:R-:W3:Y:S04]  /*1c830*/  LD.E.64 R40, desc[UR4][R118.64+0x88] ;  /* 0x0000880476287980 */ /* 0x000ee8000c101b00 */
[----:B------:R3:W5:Y:S01]  /*1c840*/  LD.E.64 R38, desc[UR4][R118.64+0x90] ;  /* 0x0000900476267980 */ /* 0x000762000c101b00 */
[----:B------:R-:W2:Y:S08]  /*1c850*/  @P3 MUFU.LG2 R14, R8 ;  /* 0x00000008000e3308 */ /* 0x000eb00000000c00 */
[----:B-1----:R-:W1:Y:S01]  /*1c860*/  @P2 MUFU.LG2 R13, R11 ;  /* 0x0000000b000d2308 */ /* 0x002e620000000c00 */
[----:B------:R-:W-:-:S02]  /*1c870*/  @!P0 SHF.R.S32.HI R12, RZ, 0x1f, R202 ;  /* 0x0000001fff0c8819 */ /* 0x000fc400000114ca */
[----:B--2---:R-:W-:Y:S02]  /*1c880*/  MOV R9, 0x7f800000 ;  /* 0x7f80000000097802 */ /* 0x004fe40000000f00 */
[----:B------:R-:W-:Y:S01]  /*1c890*/  MOV R36, 0x7f800000 ;  /* 0x7f80000000247802 */ /* 0x000fe20000000f00 */
[----:B------:R-:W-:-:S04]  /*1c8a0*/  @P3 FMUL.FTZ R14, R14, 0.69314718246459960938 ;  /* 0x3f3172180e0e3820 */ /* 0x000fc80000410000 */
[----:B-----5:R-:W-:Y:S01]  /*1c8b0*/  @P3 FFMA.FTZ R9, R7, R2, R14 ;  /* 0x0000000207093223 */ /* 0x020fe2000001000e */
[----:B-1----:R-:W-:-:S04]  /*1c8c0*/  @P2 FMUL.FTZ R13, R13, 0.69314718246459960938 ;  /* 0x3f3172180d0d2820 */ /* 0x002fc80000410000 */
[----:B------:R-:W-:Y:S01]  /*1c8d0*/  @P2 FFMA.FTZ R36, R7, R0, R13 ;  /* 0x0000000007242223 */ /* 0x000fe2000001000d */
[----:B----4-:R-:W-:Y:S01]  /*1c8e0*/  ISETP.NE.AND P1, PT, R16, RZ, PT ;  /* 0x000000ff1000720c */ /* 0x010fe20003f25270 */
[----:B---3--:R-:W-:-:S04]  /*1c8f0*/  @!P0 IMAD R15, R19, R202, RZ ;  /* 0x000000ca130f8224 */ /* 0x008fc800078e02ff */
[----:B------:R-:W-:Y:S02]  /*1c900*/  @!P0 IMAD R12, R18, R12, R15 ;  /* 0x0000000c120c8224 */ /* 0x000fe400078e020f */
[----:B------:R-:W-:-:S04]  /*1c910*/  @P0 IMAD.WIDE.U32 R16, R40, R206, RZ ;  /* 0x000000ce28100225 */ /* 0x000fc800078e00ff */
[----:B------:R-:W-:Y:S02]  /*1c920*/  @P0 IMAD R3, R41, R206, RZ ;  /* 0x000000ce29030224 */ /* 0x000fe400078e02ff */
[----:B------:R-:W-:Y:S01]  /*1c930*/  @!P0 IMAD.WIDE.U32 R18, R18, R202, RZ ;  /* 0x000000ca12128225 */ /* 0x000fe200078e00ff */
[----:B------:R-:W-:-:S03]  /*1c940*/  @P0 MOV R8, R16 ;  /* 0x0000001000080202 */ /* 0x000fc60000000f00 */
[----:B------:R-:W-:Y:S01]  /*1c950*/  @P0 IMAD.IADD R3, R17, 0x1, R3 ;  /* 0x0000000111030824 */ /* 0x000fe200078e0203 */
[----:B------:R-:W-:Y:S02]  /*1c960*/  @!P0 IADD3 R3, R19, R12, RZ ;  /* 0x0000000c13038210 */ /* 0x000fe40007ffe0ff */
[----:B------:R-:W-:Y:S01]  /*1c970*/  @!P0 MOV R8, R18 ;  /* 0x0000001200088202 */ /* 0x000fe20000000f00 */
[----:B------:R-:W-:Y:S06]  /*1c980*/  @!P1 BRA `(.L_x_1020) ;  /* 0x0000000000189947 */ /* 0x000fec0003800000 */
[----:B------:R-:W-:Y:S01]  /*1c990*/  ISETP.NE.AND P0, PT, R206, -0x1, PT ;  /* 0xffffffffce00780c */ /* 0x000fe20003f05270 */
[----:B------:R-:W2:-:S12]  /*1c9a0*/  LD.E R0, desc[UR4][R118.64+0xd4] ;  /* 0x0000d40476007980 */ /* 0x000e98000c101900 */
[----:B------:R-:W3:Y:S02]  /*1c9b0*/  @!P0 LD.E R7, desc[UR4][R118.64+0xb4] ;  /* 0x0000b40476078980 */ /* 0x000ee4000c101900 */
[----:B---3--:R-:W-:-:S04]  /*1c9c0*/  @!P0 IMAD R206, R7, R202, RZ ;  /* 0x000000ca07ce8224 */ /* 0x008fc800078e02ff */
[----:B--2---:R-:W-:Y:S01]  /*1c9d0*/  IMAD R206, R0, R201, R206 ;  /* 0x000000c900ce7224 */ /* 0x004fe200078e02ce */
[----:B------:R-:W-:Y:S06]  /*1c9e0*/  BRA `(.L_x_1021) ;  /* 0x0000000000107947 */ /* 0x000fec0003800000 */
.L_x_1020:
[----:B------:R-:W2:Y:S04]  /*1c9f0*/  LD.E R0, desc[UR4][R118.64+0x60] ;  /* 0x0000600476007980 */ /* 0x000ea8000c101900 */
[----:B------:R-:W3:Y:S01]  /*1ca00*/  LD.E R206, desc[UR4][R118.64+0xb4] ;  /* 0x0000b40476ce7980 */ /* 0x000ee2000c101900 */
[----:B--2---:R-:W-:-:S04]  /*1ca10*/  IMAD R7, R0, R202, R201 ;  /* 0x000000ca00077224 */ /* 0x004fc800078e02c9 */
[----:B---3--:R-:W-:Y:S02]  /*1ca20*/  IMAD R206, R206, R7, RZ ;  /* 0x00000007cece7224 */ /* 0x008fe400078e02ff */
.L_x_1021:
[----:B------:R-:W-:Y:S05]  /*1ca30*/  WARPSYNC.ALL ;  /* 0x0000000000007948 */ /* 0x000fea0003800000 */
[----:B------:R1:W5:Y:S01]  /*1ca40*/  LD.E.64 R42, desc[UR4][R118.64+0x70] ;  /* 0x00007004762a7980 */ /* 0x000362000c101b00 */
[----:B------:R-:W-:Y:S01]  /*1ca50*/  LOP3.LUT R4, R4, 0xffffffe0, RZ, 0xc0, !PT ;  /* 0xffffffe004047812 */ /* 0x000fe200078ec0ff */
[----:B------:R-:W-:Y:S02]  /*1ca60*/  IMAD R211, R211, 0x10, R212 ;  /* 0x00000010d3d37824 */ /* 0x000fe400078e02d4 */
[----:B------:R1:W5:Y:S02]  /*1ca70*/  LD.E.64 R44, desc[UR4][R118.64+0xa0] ;  /* 0x0000a004762c7980 */ /* 0x000364000c101b00 */
[----:B------:R-:W-:Y:S01]  /*1ca80*/  IMAD.IADD R4, R5, 0x1, -R4 ;  /* 0x0000000105047824 */ /* 0x000fe200078e0a04 */
[----:B------:R-:W-:Y:S04]  /*1ca90*/  BAR.SYNC.DEFER_BLOCKING 0x0 ;  /* 0x0000000000007b1d */ /* 0x000fe80000010000 */
[----:B------:R-:W-:-:S02]  /*1caa0*/  LOP3.LUT P0, RZ, R4, 0x3, RZ, 0xc0, !PT ;  /* 0x0000000304ff7812 */ /* 0x000fc4000780c0ff */
[----:B------:R1:W2:Y:S04]  /*1cab0*/  LDS.128 R28, [R205] ;  /* 0x00000000cd1c7984 */ /* 0x0002a80000000c00 */
[----:B------:R1:W3:Y:S04]  /*1cac0*/  LDS.128 R24, [R205+0x800] ;  /* 0x00080000cd187984 */ /* 0x0002e80000000c00 */
[----:B------:R1:W4:Y:S04]  /*1cad0*/  LDS.128 R20, [R205+0x1000] ;  /* 0x00100000cd147984 */ /* 0x0003280000000c00 */
[----:B------:R1:W1:Y:S04]  /*1cae0*/  LDS.128 R16, [R205+0x1800] ;  /* 0x00180000cd107984 */ /* 0x0002680000000c00 */
[----:B------:R1:W1:Y:S04]  /*1caf0*/  LDS.128 R12, [R205+0x2000] ;  /* 0x00200000cd0c7984 */ /* 0x0002680000000c00 */
[----:B------:R1:W1:Y:S01]  /*1cb00*/  LDS.128 R32, [R205+0x2800] ;  /* 0x00280000cd207984 */ /* 0x0002620000000c00 */
[----:B------:R-:W-:Y:S04]  /*1cb10*/  BSSY B0, `(.L_x_1022) ;  /* 0x000000e000007945 */ /* 0x000fe80003800000 */
[----:B------:R-:W-:Y:S05]  /*1cb20*/  @P0 BRA `(.L_x_1023) ;  /* 0x0000000000300947 */ /* 0x000fea0003800000 */
[C---:B------:R-:W-:Y:S02]  /*1cb30*/  IMAD R206, R203.reuse, 0x40, R206 ;  /* 0x00000040cbce7824 */ /* 0x040fe400078e02ce */
[----:B------:R-:W-:Y:S02]  /*1cb40*/  IMAD R0, R203, -0x40, R204 ;  /* 0xffffffc0cb007824 */ /* 0x000fe400078e02cc */
[C---:B------:R-:W-:Y:S01]  /*1cb50*/  VIADD R5, R211.reuse, 0x8 ;  /* 0x00000008d3057836 */ /* 0x040fe20000000000 */
[----:B------:R-:W-:Y:S02]  /*1cb60*/  SHF.R.S32.HI R4, RZ, 0x1f, R206 ;  /* 0x0000001fff047819 */ /* 0x000fe400000114ce */
[C---:B------:R-:W-:Y:S02]  /*1cb70*/  IADD3 R2, P0, R211.reuse, R206, RZ ;  /* 0x000000ced3027210 */ /* 0x040fe40007f1e0ff */
[-C--:B------:R-:W-:Y:S02]  /*1cb80*/  ISETP.GE.AND P2, PT, R211, R0.reuse, PT ;  /* 0x00000000d300720c */ /* 0x080fe40003f46270 */
[----:B------:R-:W-:-:S02]  /*1cb90*/  ISETP.GE.AND P1, PT, R5, R0, PT ;  /* 0x000000000500720c */ /* 0x000fc40003f26270 */
[----:B------:R-:W-:Y:S02]  /*1cba0*/  LEA.HI.X.SX32 R211, R211, R4, 0x1, P0 ;  /* 0x00000004d3d37211 */ /* 0x000fe400000f0eff */
[----:B-----5:R-:W-:-:S04]  /*1cbb0*/  LEA R4, P0, R2, R44, 0x2 ;  /* 0x0000002c02047211 */ /* 0x020fc800078010ff */
[----:B------:R-:W-:-:S05]  /*1cbc0*/  LEA.HI.X R5, R2, R45, R211, 0x2, P0 ;  /* 0x0000002d02057211 */ /* 0x000fca00000f14d3 */
[----:B------:R1:W-:Y:S04]  /*1cbd0*/  @!P2 ST.E desc[UR4][R4.64], R9 ;  /* 0x000000090400a985 */ /* 0x0003e8000c101904 */
[----:B------:R1:W-:Y:S02]  /*1cbe0*/  @!P1 ST.E desc[UR4][R4.64+0x20], R36 ;  /* 0x0000202404009985 */ /* 0x0003e4000c101904 */
.L_x_1023:
[----:B------:R-:W-:Y:S05]  /*1cbf0*/  BSYNC B0 ;  /* 0x0000000000007941 */ /* 0x000fea0003800000 */
.L_x_1022:
[----:B-1----:R1:W5:Y:S01]  /*1cc00*/  LD.E R118, desc[UR4][R118.64+0xc0] ;  /* 0x0000c00476767980 */ /* 0x002362000c101900 */
[----:B------:R-:W-:Y:S01]  /*1cc10*/  IMAD.SHL.U32 R10, R10, 0x8, RZ ;  /* 0x000000080a0a7824 */ /* 0x000fe200078e00ff */
[----:B------:R-:W-:Y:S01]  /*1cc20*/  SHF.L.U32 R203, R203, 0x6, RZ ;  /* 0x00000006cbcb7819 */ /* 0x000fe200000006ff */
[----:B------:R-:W-:Y:S01]  /*1cc30*/  BSSY B0, `(.L_x_1024) ;  /* 0x0000020000007945 */ /* 0x000fe20003800000 */
[----:B------:R-:W-:Y:S02]  /*1cc40*/  SHF.R.S32.HI R2, RZ, 0x1f, R201 ;  /* 0x0000001fff027819 */ /* 0x000fe400000114c9 */
[--C-:B------:R-:W-:Y:S01]  /*1cc50*/  SHF.R.S32.HI R11, RZ, 0x1f, R10.reuse ;  /* 0x0000001fff0b7819 */ /* 0x100fe2000001140a */
[-C--:B------:R-:W-:Y:S01]  /*1cc60*/  IMAD R5, R41, R203.reuse, RZ ;  /* 0x000000cb29057224 */ /* 0x080fe200078e02ff */
[----:B------:R-:W-:Y:S01]  /*1cc70*/  SHF.R.S32.HI R0, RZ, 0x1f, R203 ;  /* 0x0000001fff007819 */ /* 0x000fe200000114cb */
[----:B------:R-:W-:-:S04]  /*1cc80*/  IMAD.WIDE.U32 R36, R40, R203, R10 ;  /* 0x000000cb28247225 */ /* 0x000fc800078e000a */
[----:B------:R-:W-:Y:S01]  /*1cc90*/  IMAD R0, R40, R0, R5 ;  /* 0x0000000028007224 */ /* 0x000fe200078e0205 */
[----:B------:R-:W-:Y:S01]  /*1cca0*/  IADD3 R8, P0, R8, R36, RZ ;  /* 0x0000002408087210 */ /* 0x000fe20007f1e0ff */
[----:B------:R-:W-:Y:S02]  /*1ccb0*/  IMAD.IADD R203, R204, 0x1, -R203 ;  /* 0x00000001cccb7824 */ /* 0x000fe400078e0acb */
[----:B------:R-:W-:Y:S01]  /*1ccc0*/  IMAD R5, R39, R201, RZ ;  /* 0x000000c927057224 */ /* 0x000fe200078e02ff */
[----:B------:R-:W-:Y:S02]  /*1ccd0*/  IADD3.X R9, R3, R37, R0, P0, !PT ;  /* 0x0000002503097210 */ /* 0x000fe400007fe400 */
[----:B------:R-:W-:Y:S01]  /*1cce0*/  ISETP.GE.AND P0, PT, R6, R203, PT ;  /* 0x000000cb0600720c */ /* 0x000fe20003f06270 */
[----:B------:R-:W-:Y:S01]  /*1ccf0*/  IMAD R2, R38, R2, R5 ;  /* 0x0000000226027224 */ /* 0x000fe200078e0205 */
[----:B------:R-:W-:Y:S01]  /*1cd00*/  IADD3 R0, R6, 0x20, RZ ;  /* 0x0000002006007810 */ /* 0x000fe20007ffe0ff */
[----:B------:R-:W-:Y:S01]  /*1cd10*/  IMAD.WIDE.U32 R8, R38, R201, R8 ;  /* 0x000000c926087225 */ /* 0x000fe200078e0008 */
[----:B------:R-:W-:-:S02]  /*1cd20*/  SHF.R.S32.HI R3, RZ, 0x1f, R6 ;  /* 0x0000001fff037819 */ /* 0x000fc40000011406 */
[----:B------:R-:W-:Y:S01]  /*1cd30*/  ISETP.GE.AND P1, PT, R0, R203, PT ;  /* 0x000000cb0000720c */ /* 0x000fe20003f26270 */
[----:B------:R-:W-:-:S06]  /*1cd40*/  IMAD.IADD R37, R9, 0x1, R2 ;  /* 0x0000000109257824 */ /* 0x000fcc00078e0202 */
[----:B-1----:R-:W-:Y:S06]  /*1cd50*/  @P0 BRA `(.L_x_1025) ;  /* 0x0000000000340947 */ /* 0x002fec0003800000 */
[----:B------:R-:W-:Y:S01]  /*1cd60*/  IMAD R0, R41, R6, RZ ;  /* 0x0000000629007224 */ /* 0x000fe200078e02ff */
[-C--:B-----5:R-:W-:Y:S01]  /*1cd70*/  ISETP.GE.AND P4, PT, R10, R118.reuse, PT ;  /* 0x000000760a00720c */ /* 0x0a0fe20003f86270 */
[----:B------:R-:W-:Y:S01]  /*1cd80*/  IMAD.MOV.U32 R36, RZ, RZ, R8 ;  /* 0x000000ffff247224 */ /* 0x000fe200078e0008 */
[-C--:B------:R-:W-:Y:S01]  /*1cd90*/  ISETP.GE.AND P3, PT, R117, R118.reuse, PT ;  /* 0x000000767500720c */ /* 0x080fe20003f66270 */
[----:B------:R-:W-:Y:S01]  /*1cda0*/  IMAD R0, R40, R3, R0 ;  /* 0x0000000328007224 */ /* 0x000fe200078e0200 */
[----:B------:R-:W-:Y:S01]  /*1cdb0*/  ISETP.GE.AND P2, PT, R116, R118, PT ;  /* 0x000000767400720c */ /* 0x000fe20003f46270 */
[----:B------:R-:W-:-:S04]  /*1cdc0*/  IMAD.WIDE.U32 R4, R6, R40, R36 ;  /* 0x0000002806047225 */ /* 0x000fc800078e0024 */
[----:B------:R-:W-:Y:S01]  /*1cdd0*/  IMAD.IADD R5, R5, 0x1, R0 ;  /* 0x0000000105057824 */ /* 0x000fe200078e0200 */
[----:B------:R-:W-:-:S04]  /*1cde0*/  LEA R38, P0, R4, R42, 0x1 ;  /* 0x0000002a04267211 */ /* 0x000fc800078008ff */
[----:B------:R-:W-:-:S05]  /*1cdf0*/  LEA.HI.X R39, R4, R43, R5, 0x1, P0 ;  /* 0x0000002b04277211 */ /* 0x000fca00000f0c05 */
[----:B--2---:R1:W-:Y:S04]  /*1ce00*/  @!P4 ST.E.128 desc[UR4][R38.64], R28 ;  /* 0x0000001c2600c985 */ /* 0x0043e8000c101d04 */
[----:B----4-:R1:W-:Y:S04]  /*1ce10*/  @!P3 ST.E.128 desc[UR4][R38.64+0x40], R20 ;  /* 0x000040142600b985 */ /* 0x0103e8000c101d04 */
[----:B------:R1:W-:Y:S02]  /*1ce20*/  @!P2 ST.E.128 desc[UR4][R38.64+0x80], R12 ;  /* 0x0000800c2600a985 */ /* 0x0003e4000c101d04 */
.L_x_1025:
[----:B------:R-:W-:Y:S05]  /*1ce30*/  BSYNC B0 ;  /* 0x0000000000007941 */ /* 0x000fea0003800000 */
.L_x_1024:
[----:B------:R-:W-:-:S04]  /*1ce40*/  MOV R201, 0x0 ;  /* 0x0000000000c97802 */ /* 0x000fc80000000f00 */
[----:B-12345:R-:W-:Y:S05]  /*1ce50*/  @P1 RET.REL.NODEC R200 `(_ZN5flash24flash_fwd_splitkv_kernelI23Flash_fwd_kernel_traitsILi96ELi64ELi128ELi4ELb0ELb0EN7cutlass10bfloat16_tE19Flash_kernel_traitsILi96ELi64ELi128ELi4ES3_EELb1ELb0ELb0ELb0ELb0ELb0ELb0ELb1EEEvNS_16Flash_fwd_paramsE) ;  /* 0xfffffe30c8681950 */ /* 0x03efea0003c3ffff */
[----:B------:R-:W-:Y:S01]  /*1ce60*/  IADD3 R5, P0, R6, 0x20, RZ ;  /* 0x0000002006057810 */ /* 0x000fe20007f1e0ff */
[----:B------:R-:W-:Y:S01]  /*1ce70*/  IMAD.MOV.U32 R6, RZ, RZ, R8 ;  /* 0x000000ffff067224 */ /* 0x000fe200078e0008 */
[----:B------:R-:W-:Y:S02]  /*1ce80*/  MOV R7, R37 ;  /* 0x0000002500077202 */ /* 0x000fe40000000f00 */
[-C--:B------:R-:W-:Y:S01]  /*1ce90*/  ISETP.GE.AND P2, PT, R10, R118.reuse, PT ;  /* 0x000000760a00720c */ /* 0x080fe20003f46270 */
[----:B------:R-:W-:Y:S01]  /*1cea0*/  IMAD.X R3, RZ, RZ, R3, P0 ;  /* 0x000000ffff037224 */ /* 0x000fe200000e0603 */
[-C--:B------:R-:W-:Y:S01]  /*1ceb0*/  ISETP.GE.AND P1, PT, R117, R118.reuse, PT ;  /* 0x000000767500720c */ /* 0x080fe20003f26270 */
[----:B------:R-:W-:Y:S01]  /*1cec0*/  IMAD.WIDE.U32 R6, R40, R5, R6 ;  /* 0x0000000528067225 */ /* 0x000fe200078e0006 */
[----:B------:R-:W-:Y:S02]  /*1ced0*/  ISETP.GE.AND P0, PT, R116, R118, PT ;  /* 0x000000767400720c */ /* 0x000fe40003f06270 */
[----:B------:R-:W-:Y:S01]  /*1cee0*/  MOV R201, 0x0 ;  /* 0x0000000000c97802 */ /* 0x000fe20000000f00 */
[----:B------:R-:W-:Y:S01]  /*1cef0*/  IMAD R3, R3, R40, RZ ;  /* 0x0000002803037224 */ /* 0x000fe200078e02ff */
[----:B------:R-:W-:-:S03]  /*1cf00*/  LEA R2, P3, R6, R42, 0x1 ;  /* 0x0000002a06027211 */ /* 0x000fc600078608ff */
[----:B------:R-:W-:-:S04]  /*1cf10*/  IMAD R3, R41, R5, R3 ;  /* 0x0000000529037224 */ /* 0x000fc800078e0203 */
[----:B------:R-:W-:-:S05]  /*1cf20*/  IMAD.IADD R3, R7, 0x1, R3 ;  /* 0x0000000107037824 */ /* 0x000fca00078e0203 */
[----:B------:R-:W-:-:S05]  /*1cf30*/  LEA.HI.X R3, R6, R43, R3, 0x1, P3 ;  /* 0x0000002b06037211 */ /* 0x000fca00018f0c03 */
[----:B------:R-:W-:Y:S04]  /*1cf40*/  @!P2 ST.E.128 desc[UR4][R2.64], R24 ;  /* 0x000000180200a985 */ /* 0x000fe8000c101d04 */
[----:B------:R1:W-:Y:S02]  /*1cf50*/  @!P1 ST.E.128 desc[UR4][R2.64+0x40], R16 ;  /* 0x0000401002009985 */ /* 0x0003e4000c101d04 */
[----:B-1----:R-:W-:Y:S05]  /*1cf60*/  @P0 RET.REL.NODEC R200 `(_ZN5flash24flash_fwd_splitkv_kernelI23Flash_fwd_kernel_traitsILi96ELi64ELi128ELi4ELb0ELb0EN7cutlass10bfloat16_tE19Flash_kernel_traitsILi96ELi64ELi128ELi4ES3_EELb1ELb0ELb0ELb0ELb0ELb0ELb0ELb1EEEvNS_16Flash_fwd_paramsE) ;  /* 0xfffffe30c8240950 */ /* 0x002fea0003c3ffff */
[----:B------:R-:W-:Y:S01]  /*1cf70*/  MOV R201, 0x0 ;  /* 0x0000000000c97802 */ /* 0x000fe20000000f00 */
[----:B------:R1:W-:Y:S03]  /*1cf80*/  ST.E.128 desc[UR4][R2.64+0x80], R32 ;  /* 0x0000802002007985 */ /* 0x0003e6000c101d04 */
[----:B-1----:R-:W-:Y:S05]  /*1cf90*/  RET.REL.NODEC R200 `(_ZN5flash24flash_fwd_splitkv_kernelI23Flash_fwd_kernel_traitsILi96ELi64ELi128ELi4ELb0ELb0EN7cutlass10bfloat16_tE19Flash_kernel_traitsILi96ELi64ELi128ELi4ES3_EELb1ELb0ELb0ELb0ELb0ELb0ELb0ELb1EEEvNS_16Flash_fwd_paramsE) ;  /* 0xfffffe30c8187950 */ /* 0x002fea0003c3ffff */
.L_x_1019:
[----:B------:R-:W-:Y:S01]  /*1cfa0*/  MOV R4, 0x2 ;  /* 0x0000000200047802 */ /* 0x000fe20000000f00 */
[----:B------:R-:W-:Y:S01]  /*1cfb0*/  IMAD.MOV.U32 R3, RZ, RZ, 0x1f ;  /* 0x0000001fff037424 */ /* 0x000fe200078e00ff */
[----:B------:R-:W-:-:S07]  /*1cfc0*/  MOV R5, 0xffffffff ;  /* 0xffffffff00057802 */ /* 0x000fce0000000f00 */
[----:B-----5:R-:W-:Y:S05]  /*1cfd0*/  WARPSYNC.COLLECTIVE R5, `(.L_x_1026) ;  /* 0x0000000005087348 */ /* 0x020fea0003c00000 */
[----:B------:R1:W2:Y:S02]  /*1cfe0*/  SHFL.BFLY P0, R11, R214, R4, R3 ;  /* 0x0c000004d60b7389 */ /* 0x0002a40000000003 */
[----:B-12--5:R-:W-:Y:S01]  /*1cff0*/  ENDCOLLECTIVE ;  /* 0x000000000000791b */ /* 0x026fe20003800000 */
.L_x_1026:
[----:B------:R-:W-:Y:S02]  /*1d000*/  IMAD.MOV.U32 R9, RZ, RZ, R11 ;  /* 0x000000ffff097224 */ /* 0x000fe400078e000b */
[----:B------:R-:W-:Y:S02]  /*1d010*/  IMAD.MOV.U32 R4, RZ, RZ, 0x1 ;  /* 0x00000001ff047424 */ /* 0x000fe400078e00ff */
[----:B------:R-:W-:-:S05]  /*1d020*/  FADD.FTZ R9, R9, R214 ;  /* 0x000000d609097221 */ /* 0x000fca0000010000 */
[----:B------:R-:W-:-:S07]  /*1d030*/  MOV R214, R9 ;  /* 0x0000000900d67202 */ /* 0x000fce0000000f00 */
[----:B------:R-:W-:Y:S05]  /*1d040*/  WARPSYNC.COLLECTIVE R5, `(.L_x_1027) ;  /* 0x0000000005087348 */ /* 0x000fea0003c00000 */
[----:B------:R1:W2:Y:S02]  /*1d050*/  SHFL.BFLY P0, R11, R214, R4, R3 ;  /* 0x0c000004d60b7389 */ /* 0x0002a40000000003 */
[----:B-12---:R-:W-:Y:S01]  /*1d060*/  ENDCOLLECTIVE ;  /* 0x000000000000791b */ /* 0x006fe20003800000 */
.L_x_1027:
[----:B------:R-:W-:Y:S01]  /*1d070*/  MOV R214, R213 ;  /* 0x000000d500d67202 */ /* 0x000fe20000000f00 */
[----:B------:R-:W-:Y:S01]  /*1d080*/  IMAD.MOV.U32 R4, RZ, RZ, 0x2 ;  /* 0x00000002ff047424 */ /* 0x000fe200078e00ff */
[----:B------:R-:W-:-:S07]  /*1d090*/  MOV R8, R11 ;  /* 0x0000000b00087202 */ /* 0x000fce0000000f00 */
[----:B------:R-:W-:Y:S05]  /*1d0a0*/  WARPSYNC.COLLECTIVE R5, `(.L_x_1028) ;  /* 0x0000000005087348 */ /* 0x000fea0003c00000 */
[----:B------:R1:W2:Y:S02]  /*1d0b0*/  SHFL.BFLY P0, R11, R214, R4, R3 ;  /* 0x0c000004d60b7389 */ /* 0x0002a40000000003 */
[----:B-12---:R-:W-:Y:S01]  /*1d0c0*/  ENDCOLLECTIVE ;  /* 0x000000000000791b */ /* 0x006fe20003800000 */
.L_x_1028:
[----:B------:R-:W-:Y:S01]  /*1d0d0*/  FADD.FTZ R8, R9, R8 ;  /* 0x0000000809087221 */ /* 0x000fe20000010000 */
[----:B------:R-:W-:Y:S01]  /*1d0e0*/  FADD.FTZ R10, R11, R213 ;  /* 0x000000d50b0a7221 */ /* 0x000fe20000010000 */
[----:B------:R-:W-:-:S04]  /*1d0f0*/  MOV R4, 0x1 ;  /* 0x0000000100047802 */ /* 0x000fc80000000f00 */
[----:B------:R-:W-:-:S07]  /*1d100*/  MOV R214, R10 ;  /* 0x0000000a00d67202 */ /* 0x000fce0000000f00 */
[----:B------:R-:W-:Y:S05]  /*1d110*/  WARPSYNC.COLLECTIVE R5, `(.L_x_1029) ;  /* 0x0000000005087348 */ /* 0x000fea0003c00000 */
[----:B------:R1:W2:Y:S02]  /*1d120*/  SHFL.BFLY P0, R11, R214, R4, R3 ;  /* 0x0c000004d60b7389 */ /* 0x0002a40000000003 */
[----:B-12---:R-:W-:Y:S01]  /*1d130*/  ENDCOLLECTIVE ;  /* 0x000000000000791b */ /* 0x006fe20003800000 */
.L_x_1029:
[----:B------:R-:W-:Y:S05]  /*1d140*/  BRA `(.L_x_1030) ;  /* 0xffffffec00887947 */ /* 0x000fea000383ffff */
.L_x_1031:
        /* <DEDUP_REMOVED lines=11> */
.L_x_6408:


//--------------------- .text._ZN5flash24flash_fwd_splitkv_kernelI23Flash_fwd_kernel_traitsILi96ELi64ELi128ELi4ELb0ELb0EN7cutlass10bfloat16_tE19Flash_kernel_traitsILi96ELi64ELi128ELi4ES3_EELb1ELb0ELb0ELb0ELb0ELb1ELb0ELb1EEEvNS_16Flash_fwd_paramsE --------------------------
	.section	.text._ZN5flash24flash_fwd_splitkv_kernelI23Flash_fwd_kernel_traitsILi96ELi64ELi128ELi4ELb0ELb0EN7cutlass10bfloat16_tE19Flash_kernel_traitsILi96ELi64ELi128ELi4ES3_EELb1ELb0ELb0ELb0ELb0ELb1ELb0ELb1EEEvNS_16Flash_fwd_paramsE,"ax",@progbits
	.align	128
        .global         _ZN5flash24flash_fwd_splitkv_kernelI23Flash_fwd_kernel_traitsILi96ELi64ELi128ELi4ELb0ELb0EN7cutlass10bfloat16_tE19Flash_kernel_traitsILi96ELi64ELi128ELi4ES3_EELb1ELb0ELb0ELb0ELb0ELb1ELb0ELb1EEEvNS_16Flash_fwd_paramsE
        .type           _ZN5flash24flash_fwd_splitkv_kernelI23Flash_fwd_kernel_traitsILi96ELi64ELi128ELi4ELb0ELb0EN7cutlass10bfloat16_tE19Flash_kernel_traitsILi96ELi64ELi128ELi4ES3_EELb1ELb0ELb0ELb0ELb0ELb1ELb0ELb1EEEvNS_16Flash_fwd_paramsE,@function
        .size           _ZN5flash24flash_fwd_splitkv_kernelI23Flash_fwd_kernel_traitsILi96ELi64ELi128ELi4ELb0ELb0EN7cutlass10bfloat16_tE19Flash_kernel_traitsILi96ELi64ELi128ELi4ES3_EELb1ELb0ELb0ELb0ELb0ELb1ELb0ELb1EEEvNS_16Flash_fwd_paramsE,(.L_x_6409 - _ZN5flash24flash_fwd_splitkv_kernelI23Flash_fwd_kernel_traitsILi96ELi64ELi128ELi4ELb0ELb0EN7cutlass10bfloat16_tE19Flash_kernel_traitsILi96ELi64ELi128ELi4ES3_EELb1ELb0ELb0ELb0ELb0ELb1ELb0ELb1EEEvNS_16Flash_fwd_paramsE)
        .other          _ZN5flash24flash_fwd_splitkv_kernelI23Flash_fwd_kernel_traitsILi96ELi64ELi128ELi4ELb0ELb0EN7cutlass10bfloat16_tE19Flash_kernel_traitsILi96ELi64ELi128ELi4ES3_EELb1ELb0ELb0ELb0ELb0ELb1ELb0ELb1EEEvNS_16Flash_fwd_paramsE,@"STO_CUDA_ENTRY STV_DEFAULT"
_ZN5flash24flash_fwd_splitkv_kernelI23Flash_fwd_kernel_traitsILi96ELi64ELi128ELi4ELb0ELb0EN7cutlass10bfloat16_tE19Flash_kernel_traitsILi96ELi64ELi128ELi4ES3_EELb1ELb0ELb0ELb0ELb0ELb1ELb0ELb1EEEvNS_16Flash_fwd_paramsE:
.text._ZN5flash24flash_fwd_splitkv_kernelI23Flash_fwd_kernel_traitsILi96ELi64ELi128ELi4ELb0ELb0EN7cutlass10bfloat16_tE19Flash_kernel_traitsILi96ELi64ELi128ELi4ES3_EELb1ELb0ELb0ELb0ELb0ELb1ELb0ELb1EEEvNS_16Flash_fwd_paramsE:
[----:B------:R-:W-:Y:S01]  /*0000*/  LDC R1, c[0x0][0x28] ;  /* 0x00000a00ff017b82 */ /* 0x000fe20000000800 */
[----:B------:R-:W1:Y:S07]  /*0010*/  S2R R205, SR_CTAID.X ;  /* 0x0000000000cd7919 */ /* 0x000e6e0000002500 */
[----:B------:R-:W2:Y:S01]  /*0020*/  LDC.64 R118, c[0x0][0x198] ;  /* 0x00006600ff767b82 */ /* 0x000ea20000000a00 */
[----:B------:R-:W-:Y:S01]  /*0030*/  BSSY B4, `(.L_x_1032) ;  /* 0x0000005000047945 */ /* 0x000fe20003800000 */
[----:B------:R-:W-:Y:S01]  /*0040*/  MOV R202, 0x80 ;  /* 0x0000008000ca7802 */ /* 0x000fe20000000f00 */
[----:B------:R-:W3:Y:S01]  /*0050*/  S2R R204, SR_CTAID.Y ;  /* 0x0000000000cc7919 */ /* 0x000ee20000002600 */
[----:B------:R-:W4:Y:S05]  /*0060*/  S2R R203, SR_CTAID.Z ;  /* 0x0000000000cb7919 */ /* 0x000f2a0000002700 */
[----:B-1234-:R-:W-:Y:S05]  /*0070*/  CALL.REL.NOINC `($_ZN5flash24flash_fwd_splitkv_kernelI23Flash_fwd_kernel_traitsILi96ELi64ELi128ELi4ELb0ELb0EN7cutlass10bfloat16_tE19Flash_kernel_traitsILi96ELi64ELi128ELi4ES3_EELb1ELb0ELb0ELb0ELb0ELb1ELb0ELb1EEEvNS_16Flash_fwd_paramsE$_ZN5flash30compute_attn_1rowblock_splitkvI23Flash_fwd_kernel_traitsILi96ELi64ELi128ELi4ELb0ELb0EN7cutlass10bfloat16_tE19Flash_kernel_traitsILi96ELi64ELi128ELi4ES3_EELb1ELb0ELb0ELb0ELb0ELb1ELb0ELb1ENS_16Flash_fwd_paramsEEEvRKT8_iiiii) ;  /* 0x0000000000087944 */ /* 0x01efea0003c00000 */
[----:B------:R-:W-:Y:S05]  /*0080*/  BSYNC B4 ;  /* 0x0000000000047941 */ /* 0x000fea0003800000 */
.L_x_1032:
[----:B------:R-:W-:Y:S05]  /*0090*/  EXIT ;  /* 0x000000000000794d */ /* 0x000fea0003800000 */
        .type           $_ZN5flash24flash_fwd_splitkv_kernelI23Flash_fwd_kernel_traitsILi96ELi64ELi128ELi4ELb0ELb0EN7cutlass10bfloat16_tE19Flash_kernel_traitsILi96ELi64ELi128ELi4ES3_EELb1ELb0ELb0ELb0ELb0ELb1ELb0ELb1EEEvNS_16Flash_fwd_paramsE$_ZN5flash30compute_attn_1rowblock_splitkvI23Flash_fwd_kernel_traitsILi96ELi64ELi128ELi4ELb0ELb0EN7cutlass10bfloat16_tE19Flash_kernel_traitsILi96ELi64ELi128ELi4ES3_EELb1ELb0ELb0ELb0ELb0ELb1ELb0ELb1ENS_16Flash_fwd_paramsEEEvRKT8_iiiii,@function
        .size           $_ZN5flash24flash_fwd_splitkv_kernelI23Flash_fwd_kernel_traitsILi96ELi64ELi128ELi4ELb0ELb0EN7cutlass10bfloat16_tE19Flash_kernel_traitsILi96ELi64ELi128ELi4ES3_EELb1ELb0ELb0ELb0ELb0ELb1ELb0ELb1EEEvNS_16Flash_fwd_paramsE$_ZN5flash30compute_attn_1rowblock_splitkvI23Flash_fwd_kernel_traitsILi96ELi64ELi128ELi4ELb0ELb0EN7cutlass10bfloat16_tE19Flash_kernel_traitsILi96ELi64ELi128ELi4ES3_EELb1ELb0ELb0ELb0ELb0ELb1ELb0ELb1ENS_16Flash_fwd_paramsEEEvRKT8_iiiii,(.L_x_6409 - $_ZN5flash24flash_fwd_splitkv_kernelI23Flash_fwd_kernel_traitsILi96ELi64ELi128ELi4ELb0ELb0EN7cutlass10bfloat16_tE19Flash_kernel_traitsILi96ELi64ELi128ELi4ES3_EELb1ELb0ELb0ELb0ELb0ELb1ELb0ELb1EEEvNS_16Flash_fwd_paramsE$_ZN5flash30compute_attn_1rowblock_splitkvI23Flash_fwd_kernel_traitsILi96ELi64ELi128ELi4ELb0ELb0EN7cutlass10bfloat16_tE19Flash_kernel_traitsILi96ELi64ELi128ELi4ES3_EELb1ELb0ELb0ELb0ELb0ELb1ELb0ELb1ENS_16Flash_fwd_paramsEEEvRKT8_iiiii)
$_ZN5flash24flash_fwd_splitkv_kernelI23Flash_fwd_kernel_traitsILi96ELi64ELi128ELi4ELb0ELb0EN7cutlass10bfloat16_tE19Flash_kernel_traitsILi96ELi64ELi128ELi4ES3_EELb1ELb0ELb0ELb0ELb0ELb1ELb0ELb1EEEvNS_16Flash_fwd_paramsE$_ZN5flash30compute_attn_1rowblock_splitkvI23Flash_fwd_kernel_traitsILi96ELi64ELi128ELi4ELb0ELb0EN7cutlass10bfloat16_tE19Flash_kernel_traitsILi96ELi64ELi128ELi4ES3_EELb1ELb0ELb0ELb0ELb0ELb1ELb0ELb1ENS_16Flash_fwd_paramsEEEvRKT8_iiiii:
        /* <DEDUP_REMOVED lines=27> */
.L_x_1034:
[----:B------:R-:W-:Y:S05]  /*0250*/  BSYNC B0 ;  /* 0x0000000000007941 */ /* 0x000fea0003800000 */
.L_x_1033:
        /* <DEDUP_REMOVED lines=8> */
.L_x_1036:
[----:B------:R3:W5:Y:S02]  /*02e0*/  LD.E R3, desc[UR4][R118.64+0xb8] ;  /* 0x0000b80476037980 */ /* 0x000764000c101900 */
.L_x_1037:
[----:B------:R-:W-:Y:S05]  /*02f0*/  BSYNC B0 ;  /* 0x0000000000007941 */ /* 0x000fea0003800000 */
.L_x_1035:
        /* <DEDUP_REMOVED lines=10> */
.L_x_1039:
[----:B------:R-:W2:Y:S01]  /*03a0*/  LD.E.64 R2, desc[UR4][R118.64+0x108] ;  /* 0x0001080476027980 */ /* 0x000ea2000c101b00 */
[----:B------:R-:W-:Y:S01]  /*03b0*/  BSSY B0, `(.L_x_1041) ;  /* 0x0000006000007945 */ /* 0x000fe20003800000 */
[----:B------:R-:W-:Y:S01]  /*03c0*/  IMAD.MOV.U32 R65, RZ, RZ, RZ ;  /* 0x000000ffff417224 */ /* 0x000fe200078e00ff */
[----:B--2---:R-:W-:-:S04]  /*03d0*/  ISETP.NE.U32.AND P0, PT, R2, RZ, PT ;  /* 0x000000ff0200720c */ /* 0x004fc80003f05070 */
[----:B------:R-:W-:-:S13]  /*03e0*/  ISETP.NE.AND.EX P0, PT, R3, RZ, PT, P0 ;  /* 0x000000ff0300720c */ /* 0x000fda0003f05300 */
[----:B------:R-:W-:Y:S05]  /*03f0*/  @!P0 BRA `(.L_x_1042) ;  /* 0x0000000000048947 */ /* 0x000fea0003800000 */
[----:B------:R2:W5:Y:S02]  /*0400*/  LD.E R65, desc[UR4][R118.64+0xbc] ;  /* 0x0000bc0476417980 */ /* 0x000564000c101900 */
.L_x_1042:
[----:B------:R-:W-:Y:S05]  /*0410*/  BSYNC B0 ;  /* 0x0000000000007941 */ /* 0x000fea0003800000 */
.L_x_1041:
[----:B-----5:R-:W-:Y:S02]  /*0420*/  IADD3 R65, R80, R65, RZ ;  /* 0x0000004150417210 */ /* 0x020fe40007ffe0ff */
.L_x_1040:
[----:B------:R-:W-:Y:S05]  /*0430*/  BSYNC B1 ;  /* 0x0000000000017941 */ /* 0x000fea0003800000 */
.L_x_1038:
[----:B------:R-:W-:Y:S01]  /*0440*/  IMAD.SHL.U32 R69, R205, 0x40, RZ ;  /* 0x00000040cd457824 */ /* 0x000fe200078e00ff */
[----:B------:R-:W-:Y:S01]  /*0450*/  MOV R2, R202 ;  /* 0x000000ca00027202 */ /* 0x000fe20000000f00 */
[----:B------:R-:W-:-:S03]  /*0460*/  IMAD.MOV.U32 R3, RZ, RZ, 0x0 ;  /* 0x00000000ff037424 */ /* 0x000fc600078e00ff */
[----:B------:R-:W-:-:S13]  /*0470*/  ISETP.GT.AND P0, PT, R206, R69, PT ;  /* 0x00000045ce00720c */ /* 0x000fda0003f04270 */
[----:B-123--:R-:W-:Y:S05]  /*0480*/  @!P0 RET.REL.NODEC R2 `(_ZN5flash24flash_fwd_splitkv_kernelI23Flash_fwd_kernel_traitsILi96ELi64ELi128ELi4ELb0ELb0EN7cutlass10bfloat16_tE19Flash_kernel_traitsILi96ELi64ELi128ELi4ES3_EELb1ELb0ELb0ELb0ELb0ELb1ELb0ELb1EEEvNS_16Flash_fwd_paramsE) ;  /* 0xfffffff802dc8950 */ /* 0x00efea0003c3ffff */
        /* <DEDUP_REMOVED lines=87> */
.L_x_1045:
[----:B------:R-:W-:Y:S05]  /*0a00*/  BSYNC B0 ;  /* 0x0000000000007941 */ /* 0x000fea0003800000 */
.L_x_1044:
        /* <DEDUP_REMOVED lines=18> */
.L_x_1047:
[----:B------:R-:W-:Y:S05]  /*0b30*/  BSYNC B0 ;  /* 0x0000000000007941 */ /* 0x000fea0003800000 */
.L_x_1046:
[----:B------:R-:W-:Y:S01]  /*0b40*/  MOV R203, 0x0 ;  /* 0x0000000000cb7802 */ /* 0x000fe20000000f00 */
[----:B------:R1:W-:Y:S03]  /*0b50*/  @!P6 ST.E desc[UR4][R10.64], R3 ;  /* 0x000000030a00e985 */ /* 0x0003e6000c101904 */
[----:B-12--5:R-:W-:Y:S05]  /*0b60*/  @P5 RET.REL.NODEC R202 `(_ZN5flash24flash_fwd_splitkv_kernelI23Flash_fwd_kernel_traitsILi96ELi64ELi128ELi4ELb0ELb0EN7cutlass10bfloat16_tE19Flash_kernel_traitsILi96ELi64ELi128ELi4ES3_EELb1ELb0ELb0ELb0ELb0ELb1ELb0ELb1EEEvNS_16Flash_fwd_paramsE) ;  /* 0xfffffff4ca245950 */ /* 0x026fea0003c3ffff */
[----:B------:R-:W-:Y:S02]  /*0b70*/  MOV R3, 0x7f800000 ;  /* 0x7f80000000037802 */ /* 0x000fe40000000f00 */
[----:B------:R-:W-:-:S03]  /*0b80*/  MOV R203, 0x0 ;  /* 0x0000000000cb7802 */ /* 0x000fc60000000f00 */
[----:B------:R1:W-:Y:S02]  /*0b90*/  ST.E desc[UR4][R10.64+0x80], R3 ;  /* 0x000080030a007985 */ /* 0x0003e4000c101904 */
[----:B-1----:R-:W-:Y:S05]  /*0ba0*/  RET.REL.NODEC R202 `(_ZN5flash24flash_fwd_splitkv_kernelI23Flash_fwd_kernel_traitsILi96ELi64ELi128ELi4ELb0ELb0EN7cutlass10bfloat16_tE19Flash_kernel_traitsILi96ELi64ELi128ELi4ES3_EELb1ELb0ELb0ELb0ELb0ELb1ELb0ELb1EEEvNS_16Flash_fwd_paramsE) ;  /* 0xfffffff4ca147950 */ /* 0x002fea0003c3ffff */
.L_x_1043:
        /* <DEDUP_REMOVED lines=105> */
.L_x_1049:
        /* <DEDUP_REMOVED lines=81> */
.L_x_1050:
[----:B------:R-:W-:Y:S05]  /*1750*/  BSYNC B0 ;  /* 0x0000000000007941 */ /* 0x000fea0003800000 */
.L_x_1048:
        /* <DEDUP_REMOVED lines=275> */
.L_x_1145:
        /* <DEDUP_REMOVED lines=20> */
.L_x_1053:
[----:B------:R-:W-:Y:S05]  /*29d0*/  BSYNC B0 ;  /* 0x0000000000007941 */ /* 0x000fea0003800000 */
.L_x_1052:
        /* <DEDUP_REMOVED lines=15> */
.L_x_1055:
[----:B------:R-:W-:Y:S05]  /*2ad0*/  BSYNC B0 ;  /* 0x0000000000007941 */ /* 0x000fea0003800000 */
.L_x_1054:
        /* <DEDUP_REMOVED lines=18> */
.L_x_1057:
[----:B------:R-:W-:Y:S05]  /*2c00*/  BSYNC B0 ;  /* 0x0000000000007941 */ /* 0x000fea0003800000 */
.L_x_1056:
        /* <DEDUP_REMOVED lines=18> */
.L_x_1059:
[----:B------:R-:W-:Y:S05]  /*2d30*/  BSYNC B0 ;  /* 0x0000000000007941 */ /* 0x000fea0003800000 */
.L_x_1058:
        /* <DEDUP_REMOVED lines=66> */
.L_x_1066:
[----:B------:R-:W-:Y:S05]  /*3160*/  BSYNC B0 ;  /* 0x0000000000007941 */ /* 0x000fea0003800000 */
.L_x_1065:
        /* <DEDUP_REMOVED lines=48> */
.L_x_1068:
[----:B------:R-:W-:Y:S05]  /*3470*/  BSYNC B0 ;  /* 0x0000000000007941 */ /* 0x000fea0003800000 */
.L_x_1067:
        /* <DEDUP_REMOVED lines=47> */
.L_x_1064:
[----:B------:R-:W-:Y:S05]  /*3770*/  BSYNC B1 ;  /* 0x0000000000017941 */ /* 0x000fea0003800000 */
.L_x_1063:
        /* <DEDUP_REMOVED lines=62> */
.L_x_1072:
[----:B------:R-:W-:Y:S05]  /*3b60*/  BSYNC B0 ;  /* 0x0000000000007941 */ /* 0x000fea0003800000 */
.L_x_1071:
        /* <DEDUP_REMOVED lines=51> */
.L_x_1074:
[----:B------:R-:W-:Y:S05]  /*3ea0*/  BSYNC B0 ;  /* 0x0000000000007941 */ /* 0x000fea0003800000 */
.L_x_1073:
        /* <DEDUP_REMOVED lines=50> */
.L_x_1070:
[----:B------:R-:W-:Y:S05]  /*41d0*/  BSYNC B1 ;  /* 0x0000000000017941 */ /* 0x000fea0003800000 */
.L_x_1069:
        /* <DEDUP_REMOVED lines=62> */
.L_x_1078:
[----:B------:R-:W-:Y:S05]  /*45c0*/  BSYNC B0 ;  /* 0x0000000000007941 */ /* 0x000fea0003800000 */
.L_x_1077:
        /* <DEDUP_REMOVED lines=51> */
.L_x_1080:
[----:B------:R-:W-:Y:S05]  /*4900*/  BSYNC B0 ;  /* 0x0000000000007941 */ /* 0x000fea0003800000 */
.L_x_1079:
        /* <DEDUP_REMOVED lines=50> */
.L_x_1076:
[----:B------:R-:W-:Y:S05]  /*4c30*/  BSYNC B1 ;  /* 0x0000000000017941 */ /* 0x000fea0003800000 */
.L_x_1075:
        /* <DEDUP_REMOVED lines=64> */
.L_x_1084:
[----:B------:R-:W-:Y:S05]  /*5040*/  BSYNC B0 ;  /* 0x0000000000007941 */ /* 0x000fea0003800000 */
.L_x_1083:
        /* <DEDUP_REMOVED lines=51> */
.L_x_1086:
[----:B------:R-:W-:Y:S05]  /*5380*/  BSYNC B0 ;  /* 0x0000000000007941 */ /* 0x000fea0003800000 */
.L_x_1085:
        /* <DEDUP_REMOVED lines=50> */
.L_x_1082:
[----:B------:R-:W-:Y:S05]  /*56b0*/  BSYNC B1 ;  /* 0x0000000000017941 */ /* 0x000fea0003800000 */
.L_x_1081:
[----:B------:R-:W2:Y:S02]  /*56c0*/  LD.E R3, desc[UR4][R118.64+0xd0] ;  /* 0x0000d00476037980 */ /* 0x000ea4000c101900 */
[----:B--2---:R-:W-:Y:S05]  /*56d0*/  IMAD.U32 R3, R3, -0x40, RZ ;  /* 0xffffffc003037824 */ /* 0x004fea00078e00ff */
[C---:B------:R-:W-:Y:S02]  /*56e0*/  LEA R14, P1, R3.reuse, R14, 0x1 ;  /* 0x0000000e030e7211 */ /* 0x040fe400078208ff */
[C---:B------:R-:W-:Y:S02]  /*56f0*/  LEA R52, P0, R3.reuse, R52, 0x1 ;  /* 0x0000003403347211 */ /* 0x040fe400078008ff */
[C---:B------:R-:W-:Y:S02]  /*5700*/  LEA.HI.X.SX32 R15, R3.reuse, R15, 0x1, P1 ;  /* 0x0000000f030f7211 */ /* 0x040fe400008f0eff */
[----:B------:R-:W-:Y:S01]  /*5710*/  LEA.HI.X.SX32 R53, R3, R53, 0x1, P0 ;  /* 0x0000003503357211 */ /* 0x000fe200000f0eff */
[----:B------:R-:W-:Y:S05]  /*5720*/  BRA `(.L_x_1087) ;  /* 0x0000004c00687947 */ /* 0x000fea0003800000 */
.L_x_1062:
        /* <DEDUP_REMOVED lines=89> */
.L_x_1093:
[----:B------:R-:W-:Y:S05]  /*5cc0*/  BSYNC B0 ;  /* 0x0000000000007941 */ /* 0x000fea0003800000 */
.L_x_1092:
[----:B-----5:R2:W-:Y:S02]  /*5cd0*/  ST.E.128 desc[UR4][R136.64], R44 ;  /* 0x0000002c88007985 */ /* 0x0205e4000c101d04 */
.L_x_1091:
[----:B------:R-:W-:Y:S05]  /*5ce0*/  BSYNC B1 ;  /* 0x0000000000017941 */ /* 0x000fea0003800000 */
.L_x_1090:
        /* <DEDUP_REMOVED lines=87> */
.L_x_1097:
[----:B------:R-:W-:Y:S05]  /*6260*/  BSYNC B0 ;  /* 0x0000000000007941 */ /* 0x000fea0003800000 */
.L_x_1096:
[----:B-----5:R3:W-:Y:S02]  /*6270*/  ST.E.128 desc[UR4][R136.64+0x40], R44 ;  /* 0x0000402c88007985 */ /* 0x0207e4000c101d04 */
.L_x_1095:
[----:B------:R-:W-:Y:S05]  /*6280*/  BSYNC B1 ;  /* 0x0000000000017941 */ /* 0x000fea0003800000 */
.L_x_1094:
        /* <DEDUP_REMOVED lines=86> */
.L_x_1099:
[----:B------:R-:W-:Y:S05]  /*67f0*/  BSYNC B0 ;  /* 0x0000000000007941 */ /* 0x000fea0003800000 */
.L_x_1098:
[----:B-----5:R4:W-:Y:S02]  /*6800*/  ST.E.128 desc[UR4][R136.64+0x80], R44 ;  /* 0x0000802c88007985 */ /* 0x0209e4000c101d04 */
.L_x_1089:
[----:B------:R-:W-:Y:S05]  /*6810*/  BSYNC B2 ;  /* 0x0000000000027941 */ /* 0x000fea0003800000 */
.L_x_1088:
        /* <DEDUP_REMOVED lines=96> */
.L_x_1105:
[----:B------:R-:W-:Y:S05]  /*6e20*/  BSYNC B0 ;  /* 0x0000000000007941 */ /* 0x000fea0003800000 */
.L_x_1104:
[----:B-----5:R3:W-:Y:S02]  /*6e30*/  ST.E.128 desc[UR4][R54.64], R44 ;  /* 0x0000002c36007985 */ /* 0x0207e4000c101d04 */
.L_x_1103:
[----:B------:R-:W-:Y:S05]  /*6e40*/  BSYNC B1 ;  /* 0x0000000000017941 */ /* 0x000fea0003800000 */
.L_x_1102:
        /* <DEDUP_REMOVED lines=94> */
.L_x_1109:
[----:B------:R-:W-:Y:S05]  /*7430*/  BSYNC B0 ;  /* 0x0000000000007941 */ /* 0x000fea0003800000 */
.L_x_1108:
[----:B-----5:R3:W-:Y:S02]  /*7440*/  ST.E.128 desc[UR4][R54.64], R44 ;  /* 0x0000002c36007985 */ /* 0x0207e4000c101d04 */
.L_x_1107:
[----:B------:R-:W-:Y:S05]  /*7450*/  BSYNC B1 ;  /* 0x0000000000017941 */ /* 0x000fea0003800000 */
.L_x_1106:
        /* <DEDUP_REMOVED lines=93> */
.L_x_1111:
[----:B------:R-:W-:Y:S05]  /*7a30*/  BSYNC B0 ;  /* 0x0000000000007941 */ /* 0x000fea0003800000 */
.L_x_1110:
[----:B-----5:R3:W-:Y:S02]  /*7a40*/  ST.E.128 desc[UR4][R54.64], R44 ;  /* 0x0000002c36007985 */ /* 0x0207e4000c101d04 */
.L_x_1101:
[----:B------:R-:W-:Y:S05]  /*7a50*/  BSYNC B2 ;  /* 0x0000000000027941 */ /* 0x000fea0003800000 */
.L_x_1100:
        /* <DEDUP_REMOVED lines=96> */
.L_x_1117:
[----:B------:R-:W-:Y:S05]  /*8060*/  BSYNC B0 ;  /* 0x0000000000007941 */ /* 0x000fea0003800000 */
.L_x_1116:
[----:B-----5:R3:W-:Y:S02]  /*8070*/  ST.E.128 desc[UR4][R54.64], R44 ;  /* 0x0000002c36007985 */ /* 0x0207e4000c101d04 */
.L_x_1115:
[----:B------:R-:W-:Y:S05]  /*8080*/  BSYNC B1 ;  /* 0x0000000000017941 */ /* 0x000fea0003800000 */
.L_x_1114:
        /* <DEDUP_REMOVED lines=94> */
.L_x_1121:
[----:B------:R-:W-:Y:S05]  /*8670*/  BSYNC B0 ;  /* 0x0000000000007941 */ /* 0x000fea0003800000 */
.L_x_1120:
[----:B-----5:R3:W-:Y:S02]  /*8680*/  ST.E.128 desc[UR4][R54.64], R44 ;  /* 0x0000002c36007985 */ /* 0x0207e4000c101d04 */
.L_x_1119:
[----:B------:R-:W-:Y:S05]  /*8690*/  BSYNC B1 ;  /* 0x0000000000017941 */ /* 0x000fea0003800000 */
.L_x_1118:
        /* <DEDUP_REMOVED lines=93> */
.L_x_1123:
[----:B------:R-:W-:Y:S05]  /*8c70*/  BSYNC B0 ;  /* 0x0000000000007941 */ /* 0x000fea0003800000 */
.L_x_1122:
[----:B-----5:R3:W-:Y:S02]  /*8c80*/  ST.E.128 desc[UR4][R54.64], R44 ;  /* 0x0000002c36007985 */ /* 0x0207e4000c101d04 */
.L_x_1113:
[----:B------:R-:W-:Y:S05]  /*8c90*/  BSYNC B2 ;  /* 0x0000000000027941 */ /* 0x000fea0003800000 */
.L_x_1112:
        /* <DEDUP_REMOVED lines=98> */
.L_x_1129:
[----:B------:R-:W-:Y:S05]  /*92c0*/  BSYNC B0 ;  /* 0x0000000000007941 */ /* 0x000fea0003800000 */
.L_x_1128:
[----:B-----5:R3:W-:Y:S02]  /*92d0*/  ST.E.128 desc[UR4][R54.64], R44 ;  /* 0x0000002c36007985 */ /* 0x0207e4000c101d04 */
.L_x_1127:
[----:B------:R-:W-:Y:S05]  /*92e0*/  BSYNC B1 ;  /* 0x0000000000017941 */ /* 0x000fea0003800000 */
.L_x_1126:
        /* <DEDUP_REMOVED lines=94> */
.L_x_1133:
[----:B------:R-:W-:Y:S05]  /*98d0*/  BSYNC B0 ;  /* 0x0000000000007941 */ /* 0x000fea0003800000 */
.L_x_1132:
[----:B-----5:R3:W-:Y:S02]  /*98e0*/  ST.E.128 desc[UR4][R54.64], R44 ;  /* 0x0000002c36007985 */ /* 0x0207e4000c101d04 */
.L_x_1131:
[----:B------:R-:W-:Y:S05]  /*98f0*/  BSYNC B1 ;  /* 0x0000000000017941 */ /* 0x000fea0003800000 */
.L_x_1130:
        /* <DEDUP_REMOVED lines=93> */
.L_x_1135:
[----:B------:R-:W-:Y:S05]  /*9ed0*/  BSYNC B0 ;  /* 0x0000000000007941 */ /* 0x000fea0003800000 */
.L_x_1134:
[----:B-----5:R3:W-:Y:S02]  /*9ee0*/  ST.E.128 desc[UR4][R54.64], R44 ;  /* 0x0000002c36007985 */ /* 0x0207e4000c101d04 */
.L_x_1125:
[----:B------:R-:W-:Y:S05]  /*9ef0*/  BSYNC B2 ;  /* 0x0000000000027941 */ /* 0x000fea0003800000 */
.L_x_1124:
[----:B------:R-:W4:Y:S02]  /*9f00*/  LD.E R3, desc[UR4][R118.64+0xd0] ;  /* 0x0000d00476037980 */ /* 0x000f24000c101900 */
[----:B----4-:R-:W-:Y:S05]  /*9f10*/  IMAD.U32 R3, R3, -0x40, RZ ;  /* 0xffffffc003037824 */ /* 0x010fea00078e00ff */
[C---:B------:R-:W-:Y:S02]  /*9f20*/  LEA R134, P1, R3.reuse, R134, 0x1 ;  /* 0x0000008603867211 */ /* 0x040fe400078208ff */
[C---:B------:R-:W-:Y:S02]  /*9f30*/  LEA R132, P0, R3.reuse, R132, 0x1 ;  /* 0x0000008403847211 */ /* 0x040fe400078008ff */
[C---:B------:R-:W-:Y:S02]  /*9f40*/  LEA.HI.X.SX32 R135, R3.reuse, R135, 0x1, P1 ;  /* 0x0000008703877211 */ /* 0x040fe400008f0eff */
[----:B------:R-:W-:Y:S01]  /*9f50*/  LEA.HI.X.SX32 R133, R3, R133, 0x1, P0 ;  /* 0x0000008503857211 */ /* 0x000fe200000f0eff */
[----:B------:R-:W-:Y:S05]  /*9f60*/  BRA `(.L_x_1087) ;  /* 0x0000000400587947 */ /* 0x000fea0003800000 */
.L_x_1061:
        /* <DEDUP_REMOVED lines=11> */
.L_x_1137:
[----:B------:R-:W-:Y:S05]  /*a020*/  BSYNC B0 ;  /* 0x0000000000007941 */ /* 0x000fea0003800000 */
.L_x_1136:
        /* <DEDUP_REMOVED lines=24> */
.L_x_1139:
[----:B------:R-:W-:Y:S05]  /*a1b0*/  BSYNC B0 ;  /* 0x0000000000007941 */ /* 0x000fea0003800000 */
.L_x_1138:
        /* <DEDUP_REMOVED lines=24> */
.L_x_1141:
[----:B------:R-:W-:Y:S05]  /*a340*/  BSYNC B0 ;  /* 0x0000000000007941 */ /* 0x000fea0003800000 */
.L_x_1140:
        /* <DEDUP_REMOVED lines=24> */
.L_x_1087:
[----:B------:R-:W-:Y:S05]  /*a4d0*/  BSYNC B3 ;  /* 0x0000000000037941 */ /* 0x000fea0003800000 */
.L_x_1060:
        /* <DEDUP_REMOVED lines=87> */
.L_x_1143:
        /* <DEDUP_REMOVED lines=8> */
.L_x_1144:
[----:B------:R-:W-:Y:S05]  /*aad0*/  BSYNC B0 ;  /* 0x0000000000007941 */ /* 0x000fea0003800000 */
.L_x_1142:
[----:B------:R-:W-:Y:S04]  /*aae0*/  IADD3 R9, R9, -0x1, RZ ;  /* 0xffffffff09097810 */ /* 0x000fe80007ffe0ff */
[----:B------:R-:W-:Y:S11]  /*aaf0*/  ISETP.GT.AND P0, PT, R9, R102, PT ;  /* 0x000000660900720c */ /* 0x000ff60003f04270 */
[----:B------:R-:W-:Y:S02]  /*ab00*/  @!UPT UIADD3 URZ, URZ, URZ, URZ ;  /* 0x0000003f3f3ff290 */ /* 0x000fe4000fffe03f */
[----:B------:R-:W-:Y:S05]  /*ab10*/  @P0 BRA `(.L_x_1145) ;  /* 0xffffff7c005c0947 */ /* 0x000fea000383ffff */
.L_x_1051:
        /* <DEDUP_REMOVED lines=102> */
.L_x_1154:
[----:B------:R-:W-:Y:S05]  /*b180*/  BSYNC B0 ;  /* 0x0000000000007941 */ /* 0x000fea0003800000 */
.L_x_1153:
[----:B-----5:R3:W-:Y:S02]  /*b190*/  STS.128 [R207], R8 ;  /* 0x00000008cf007388 */ /* 0x0207e40000000c00 */
.L_x_1152:
[----:B------:R-:W-:Y:S05]  /*b1a0*/  BSYNC B1 ;  /* 0x0000000000017941 */ /* 0x000fea0003800000 */
.L_x_1151:
        /* <DEDUP_REMOVED lines=47> */
.L_x_1158:
[----:B------:R-:W-:Y:S05]  /*b4a0*/  BSYNC B0 ;  /* 0x0000000000007941 */ /* 0x000fea0003800000 */
.L_x_1157:
[----:B-----5:R1:W-:Y:S02]  /*b4b0*/  STS.128 [R207+0x1000], R8 ;  /* 0x00100008cf007388 */ /* 0x0203e40000000c00 */
.L_x_1156:
[----:B------:R-:W-:Y:S05]  /*b4c0*/  BSYNC B1 ;  /* 0x0000000000017941 */ /* 0x000fea0003800000 */
.L_x_1155:
        /* <DEDUP_REMOVED lines=46> */
.L_x_1160:
[----:B------:R-:W-:Y:S05]  /*b7b0*/  BSYNC B0 ;  /* 0x0000000000007941 */ /* 0x000fea0003800000 */
.L_x_1159:
[----:B-----5:R3:W-:Y:S02]  /*b7c0*/  STS.128 [R207+0x2000], R8 ;  /* 0x00200008cf007388 */ /* 0x0207e40000000c00 */
.L_x_1150:
[----:B------:R-:W-:Y:S05]  /*b7d0*/  BSYNC B2 ;  /* 0x0000000000027941 */ /* 0x000fea0003800000 */
.L_x_1149:
        /* <DEDUP_REMOVED lines=58> */
.L_x_1165:
[----:B------:R-:W-:Y:S05]  /*bb80*/  BSYNC B0 ;  /* 0x0000000000007941 */ /* 0x000fea0003800000 */
.L_x_1164:
[----:B-----5:R3:W-:Y:S02]  /*bb90*/  STS.128 [R207+0x800], R8 ;  /* 0x00080008cf007388 */ /* 0x0207e40000000c00 */
.L_x_1163:
[----:B------:R-:W-:Y:S05]  /*bba0*/  BSYNC B1 ;  /* 0x0000000000017941 */ /* 0x000fea0003800000 */
.L_x_1162:
        /* <DEDUP_REMOVED lines=46> */
.L_x_1169:
[----:B------:R-:W-:Y:S05]  /*be90*/  BSYNC B0 ;  /* 0x0000000000007941 */ /* 0x000fea0003800000 */
.L_x_1168:
[----:B-----5:R3:W-:Y:S02]  /*bea0*/  STS.128 [R207+0x1800], R8 ;  /* 0x00180008cf007388 */ /* 0x0207e40000000c00 */
.L_x_1167:
[----:B------:R-:W-:Y:S05]  /*beb0*/  BSYNC B1 ;  /* 0x0000000000017941 */ /* 0x000fea0003800000 */
.L_x_1166:
        /* <DEDUP_REMOVED lines=45> */
.L_x_1171:
[----:B------:R-:W-:Y:S05]  /*c190*/  BSYNC B0 ;  /* 0x0000000000007941 */ /* 0x000fea0003800000 */
.L_x_1170:
[----:B-----5:R1:W-:Y:S01]  /*c1a0*/  STS.128 [R207+0x2800], R36 ;  /* 0x00280024cf007388 */ /* 0x0203e20000000c00 */
[----:B------:R-:W-:Y:S05]  /*c1b0*/  BRA `(.L_x_1161) ;  /* 0x0000002400b07947 */ /* 0x000fea0003800000 */
.L_x_1148:
        /* <DEDUP_REMOVED lines=91> */
.L_x_1177:
[----:B------:R-:W-:Y:S05]  /*c770*/  BSYNC B0 ;  /* 0x0000000000007941 */ /* 0x000fea0003800000 */
.L_x_1176:
[----:B-----5:R3:W-:Y:S02]  /*c780*/  STS.128 [R207], R20 ;  /* 0x00000014cf007388 */ /* 0x0207e40000000c00 */
.L_x_1175:
[----:B------:R-:W-:Y:S05]  /*c790*/  BSYNC B1 ;  /* 0x0000000000017941 */ /* 0x000fea0003800000 */
.L_x_1174:
        /* <DEDUP_REMOVED lines=87> */
.L_x_1181:
[----:B------:R-:W-:Y:S05]  /*cd10*/  BSYNC B0 ;  /* 0x0000000000007941 */ /* 0x000fea0003800000 */
.L_x_1180:
[----:B-----5:R1:W-:Y:S02]  /*cd20*/  STS.128 [R207+0x1000], R20 ;  /* 0x00100014cf007388 */ /* 0x0203e40000000c00 */
.L_x_1179:
[----:B------:R-:W-:Y:S05]  /*cd30*/  BSYNC B1 ;  /* 0x0000000000017941 */ /* 0x000fea0003800000 */
.L_x_1178:
        /* <DEDUP_REMOVED lines=86> */
.L_x_1183:
[----:B------:R-:W-:Y:S05]  /*d2a0*/  BSYNC B0 ;  /* 0x0000000000007941 */ /* 0x000fea0003800000 */
.L_x_1182:
[----:B-----5:R3:W-:Y:S02]  /*d2b0*/  STS.128 [R207+0x2000], R20 ;  /* 0x00200014cf007388 */ /* 0x0207e40000000c00 */
.L_x_1173:
[----:B------:R-:W-:Y:S05]  /*d2c0*/  BSYNC B2 ;  /* 0x0000000000027941 */ /* 0x000fea0003800000 */
.L_x_1172:
        /* <DEDUP_REMOVED lines=95> */
.L_x_1187:
[----:B------:R-:W-:Y:S05]  /*d8c0*/  BSYNC B0 ;  /* 0x0000000000007941 */ /* 0x000fea0003800000 */
.L_x_1186:
[----:B-----5:R1:W-:Y:S02]  /*d8d0*/  STS.128 [R207+0x800], R4 ;  /* 0x00080004cf007388 */ /* 0x0203e40000000c00 */
.L_x_1185:
[----:B------:R-:W-:Y:S05]  /*d8e0*/  BSYNC B1 ;  /* 0x0000000000017941 */ /* 0x000fea0003800000 */
.L_x_1184:
        /* <DEDUP_REMOVED lines=90> */
.L_x_1191:
[----:B------:R-:W-:Y:S05]  /*de90*/  BSYNC B0 ;  /* 0x0000000000007941 */ /* 0x000fea0003800000 */
.L_x_1190:
[----:B-----5:R3:W-:Y:S02]  /*dea0*/  STS.128 [R207+0x1800], R20 ;  /* 0x00180014cf007388 */ /* 0x0207e40000000c00 */
.L_x_1189:
[----:B------:R-:W-:Y:S05]  /*deb0*/  BSYNC B1 ;  /* 0x0000000000017941 */ /* 0x000fea0003800000 */
.L_x_1188:
        /* <DEDUP_REMOVED lines=93> */
.L_x_1193:
[----:B------:R-:W-:Y:S05]  /*e490*/  BSYNC B0 ;  /* 0x0000000000007941 */ /* 0x000fea0003800000 */
.L_x_1192:
[----:B-----5:R1:W-:Y:S01]  /*e4a0*/  STS.128 [R207+0x2800], R4 ;  /* 0x00280004cf007388 */ /* 0x0203e20000000c00 */
[----:B------:R-:W-:Y:S05]  /*e4b0*/  BRA `(.L_x_1161) ;  /* 0x0000000000f07947 */ /* 0x000fea0003800000 */
.L_x_1147:
        /* <DEDUP_REMOVED lines=33> */
.L_x_1195:
[----:B------:R-:W-:Y:S05]  /*e6d0*/  BSYNC B0 ;  /* 0x0000000000007941 */ /* 0x000fea0003800000 */
.L_x_1194:
        /* <DEDUP_REMOVED lines=26> */
.L_x_1161:
[----:B------:R-:W-:Y:S05]  /*e880*/  BSYNC B3 ;  /* 0x0000000000037941 */ /* 0x000fea0003800000 */
.L_x_1146:
        /* <DEDUP_REMOVED lines=30> */
.L_x_1198:
[----:B------:R2:W-:Y:S02]  /*ea70*/  STS.128 [R207+0x7000], RZ ;  /* 0x007000ffcf007388 */ /* 0x0005e40000000c00 */
.L_x_1197:
[----:B------:R-:W-:Y:S05]  /*ea80*/  BSYNC B0 ;  /* 0x0000000000007941 */ /* 0x000fea0003800000 */
.L_x_1196:
        /* <DEDUP_REMOVED lines=31> */
.L_x_1201:
[----:B------:R2:W-:Y:S02]  /*ec80*/  STS.128 [R207+0x7800], RZ ;  /* 0x007800ffcf007388 */ /* 0x0005e40000000c00 */
.L_x_1200:
[----:B------:R-:W-:Y:S05]  /*ec90*/  BSYNC B0 ;  /* 0x0000000000007941 */ /* 0x000fea0003800000 */
.L_x_1199:
        /* <DEDUP_REMOVED lines=34> */
.L_x_1204:
[----:B------:R2:W-:Y:S02]  /*eec0*/  STS.128 [R207+0x8000], RZ ;  /* 0x008000ffcf007388 */ /* 0x0005e40000000c00 */
.L_x_1203:
[----:B------:R-:W-:Y:S05]  /*eed0*/  BSYNC B0 ;  /* 0x0000000000007941 */ /* 0x000fea0003800000 */
.L_x_1202:
        /* <DEDUP_REMOVED lines=34> */
.L_x_1206:
[----:B------:R-:W-:Y:S05]  /*f100*/  BSYNC B0 ;  /* 0x0000000000007941 */ /* 0x000fea0003800000 */
.L_x_1205:
        /* <DEDUP_REMOVED lines=87> */
.L_x_1209:
[----:B------:R2:W-:Y:S02]  /*f680*/  STS.128 [R207+0xd000], RZ ;  /* 0x00d000ffcf007388 */ /* 0x0005e40000000c00 */
.L_x_1208:
[----:B------:R-:W-:Y:S05]  /*f690*/  BSYNC B0 ;  /* 0x0000000000007941 */ /* 0x000fea0003800000 */
.L_x_1207:
        /* <DEDUP_REMOVED lines=32> */
.L_x_1212:
[----:B------:R1:W-:Y:S02]  /*f8a0*/  STS.128 [R207+0xd800], RZ ;  /* 0x00d800ffcf007388 */ /* 0x0003e40000000c00 */
.L_x_1211:
[----:B------:R-:W-:Y:S05]  /*f8b0*/  BSYNC B0 ;  /* 0x0000000000007941 */ /* 0x000fea0003800000 */
.L_x_1210:
        /* <DEDUP_REMOVED lines=34> */
.L_x_1215:
[----:B------:R1:W-:Y:S02]  /*fae0*/  STS.128 [R207+0xe000], RZ ;  /* 0x00e000ffcf007388 */ /* 0x0003e40000000c00 */
.L_x_1214:
[----:B------:R-:W-:Y:S05]  /*faf0*/  BSYNC B0 ;  /* 0x0000000000007941 */ /* 0x000fea0003800000 */
.L_x_1213:
        /* <DEDUP_REMOVED lines=35> */
.L_x_1218:
[----:B------:R1:W-:Y:S02]  /*fd30*/  STS.128 [R207+0xe800], RZ ;  /* 0x00e800ffcf007388 */ /* 0x0003e40000000c00 */
.L_x_1217:
[----:B------:R-:W-:Y:S05]  /*fd40*/  BSYNC B0 ;  /* 0x0000000000007941 */ /* 0x000fea0003800000 */
.L_x_1216:
[----:B------:R-:W2:Y:S01]  /*fd50*/  LD.E R48, desc[UR4][R118.64+0x18c] ;  /* 0x00018c0476307980 */ /* 0x000ea2000c101900 */
[----:B------:R-:W-:Y:S01]  /*fd60*/  LEA R194, R194, UR6, 0x1 ;  /* 0x00000006c2c27c11 */ /* 0x000fe2000f8e08ff */
[----:B------:R-:W-:Y:S01]  /*fd70*/  BSSY B1, `(.L_x_1219) ;  /* 0x00001c0000017945 */ /* 0x000fe20003800000 */
[----:B------:R-:W-:Y:S01]  /*fd80*/  LEA R193, R50, R195, 0x1 ;  /* 0x000000c332c17211 */ /* 0x000fe200078e08ff */
[----:B-1----:R-:W-:Y:S01]  /*fd90*/  LDSM.16.M88.4 R8, [R195] ;  /* 0x00000000c308783b */ /* 0x002fe20000000200 */
[----:B------:R-:W-:Y:S02]  /*fda0*/  LEA R122, R5, R194, 0x1 ;  /* 0x000000c2057a7211 */ /* 0x000fe400078e08ff */
[----:B------:R-:W-:Y:S01]  /*fdb0*/  ISETP.GE.AND P5, PT, R51, 0x2, PT ;  /* 0x000000023300780c */ /* 0x000fe20003fa6270 */
[----:B------:R-:W1:Y:S01]  /*fdc0*/  LDSM.16.M88.4 R20, [R194+0x3000] ;  /* 0x00300000c214783b */ /* 0x000e620000000200 */
[----:B------:R-:W-:-:S03]  /*fdd0*/  VIADDMNMX R49, R2, 0x8, R65, PT ;  /* 0x0000000802317846 */ /* 0x000fc60003800141 */
[----:B------:R-:W-:Y:S04]  /*fde0*/  LDSM.16.M88.4 R132, [R193] ;  /* 0x00000000c184783b */ /* 0x000fe80000000200 */
[----:B------:R-:W-:Y:S04]  /*fdf0*/  LDSM.16.M88.4 R28, [R122+0x3000] ;  /* 0x003000007a1c783b */ /* 0x000fe80000000200 */
[----:B------:R-:W-:Y:S04]  /*fe00*/  LDSM.16.M88.4 R56, [R195+0x1000] ;  /* 0x00100000c338783b */ /* 0x000fe80000000200 */
[----:B------:R-:W-:Y:S04]  /*fe10*/  LDSM.16.M88.4 R24, [R194+0x5000] ;  /* 0x00500000c218783b */ /* 0x000fe80000000200 */
[----:B------:R-:W3:Y:S04]  /*fe20*/  LDSM.16.M88.4 R44, [R194+0x3400] ;  /* 0x00340000c22c783b */ /* 0x000ee80000000200 */
[----:B------:R-:W-:Y:S04]  /*fe30*/  LDSM.16.M88.4 R40, [R193+0x1000] ;  /* 0x00100000c128783b */ /* 0x000fe80000000200 */
[----:B------:R-:W-:Y:S04]  /*fe40*/  LDSM.16.M88.4 R12, [R122+0x5000] ;  /* 0x005000007a0c783b */ /* 0x000fe80000000200 */
[----:B------:R-:W4:Y:S04]  /*fe50*/  LDSM.16.M88.4 R100, [R194+0x3800] ;  /* 0x00380000c264783b */ /* 0x000f280000000200 */
[----:B-----5:R-:W4:Y:S01]  /*fe60*/  LDSM.16.M88.4 R16, [R122+0x3400] ;  /* 0x003400007a10783b */ /* 0x020f220000000200 */
[C---:B-1----:R-:W-:Y:S03]  /*fe70*/  HMMA.16816.F32.BF16 R4, R8.reuse, R20, RZ ;  /* 0x000000140804723c */ /* 0x042fe600000418ff */
[----:B------:R-:W1:Y:S04]  /*fe80*/  LDSM.16.M88.4 R92, [R194+0x3c00] ;  /* 0x003c0000c25c783b */ /* 0x000e680000000200 */
[----:B------:R-:W-:Y:S01]  /*fe90*/  LDSM.16.M88.4 R144, [R194+0x7000] ;  /* 0x00700000c290783b */ /* 0x000fe20000000200 */
[C---:B------:R-:W-:Y:S03]  /*fea0*/  HMMA.16816.F32.BF16 R20, R8.reuse, R22, RZ ;  /* 0x000000160814723c */ /* 0x040fe600000418ff */
[----:B------:R-:W-:Y:S04]  /*feb0*/  LDSM.16.M88.4 R128, [R122+0x3800] ;  /* 0x003800007a80783b */ /* 0x000fe80000000200 */
[----:B------:R-:W-:Y:S04]  /*fec0*/  LDSM.16.M88.4 R148, [R194+0x5400] ;  /* 0x00540000c294783b */ /* 0x000fe80000000200 */
[----:B------:R-:W-:Y:S01]  /*fed0*/  LDSM.16.M88.4 R124, [R122+0x3c00] ;  /* 0x003c00007a7c783b */ /* 0x000fe20000000200 */
[----:B---3--:R-:W-:Y:S03]  /*fee0*/  HMMA.16816.F32.BF16 R32, R8, R44, RZ ;  /* 0x0000002c0820723c */ /* 0x008fe600000418ff */
[----:B------:R-:W-:Y:S04]  /*fef0*/  LDSM.16.M88.4 R84, [R194+0x4000] ;  /* 0x00400000c254783b */ /* 0x000fe80000000200 */
[----:B------:R-:W-:Y:S01]  /*ff00*/  LDSM.16.M88.4 R76, [R194+0x4400] ;  /* 0x00440000c24c783b */ /* 0x000fe20000000200 */
[C---:B------:R-:W-:Y:S03]  /*ff10*/  HMMA.16816.F32.BF16 R4, R132.reuse, R28, R4 ;  /* 0x0000001c8404723c */ /* 0x040fe60000041804 */
[----:B------:R-:W-:Y:S03]  /*ff20*/  LDSM.16.M88.4 R52, [R194+0x5800] ;  /* 0x00580000c234783b */ /* 0x000fe60000000200 */
[----:B------:R-:W-:Y:S01]  /*ff30*/  HMMA.16816.F32.BF16 R20, R132, R30, R20 ;  /* 0x0000001e8414723c */ /* 0x000fe20000041814 */
[----:B------:R-:W3:Y:S04]  /*ff40*/  LDSM.16.M88.4 R28, [R195+0x2000] ;  /* 0x00200000c31c783b */ /* 0x000ee80000000200 */
[----:B------:R-:W-:Y:S01]  /*ff50*/  LDSM.16.M88.4 R36, [R122+0x5400] ;  /* 0x005400007a24783b */ /* 0x000fe20000000200 */
[C---:B------:R-:W-:Y:S03]  /*ff60*/  HMMA.16816.F32.BF16 R44, R8.reuse, R46, RZ ;  /* 0x0000002e082c723c */ /* 0x040fe600000418ff */
[----:B------:R-:W-:Y:S03]  /*ff70*/  LDSM.16.M88.4 R112, [R122+0x4000] ;  /* 0x004000007a70783b */ /* 0x000fe60000000200 */
[----:B----4-:R-:W-:Y:S01]  /*ff80*/  HMMA.16816.F32.BF16 R104, R8, R100, RZ ;  /* 0x000000640868723c */ /* 0x010fe200000418ff */
[----:B------:R-:W-:Y:S04]  /*ff90*/  LDSM.16.M88.4 R108, [R122+0x4400] ;  /* 0x004400007a6c783b */ /* 0x000fe80000000200 */
[----:B------:R-:W-:Y:S01]  /*ffa0*/  LDSM.16.M88.4 R68, [R194+0x4800] ;  /* 0x00480000c244783b */ /* 0x000fe20000000200 */
[C---:B------:R-:W-:Y:S03]  /*ffb0*/  HMMA.16816.F32.BF16 R4, R56.reuse, R24, R4 ;  /* 0x000000183804723c */ /* 0x040fe60000041804 */
[----:B------:R-:W-:Y:S03]  /*ffc0*/  LDSM.16.M88.4 R136, [R194+0x4c00] ;  /* 0x004c0000c288783b */ /* 0x000fe60000000200 */
[----:B------:R-:W-:Y:S01]  /*ffd0*/  HMMA.16816.F32.BF16 R20, R56, R26, R20 ;  /* 0x0000001a3814723c */ /* 0x000fe20000041814 */
[----:B------:R-:W-:Y:S04]  /*ffe0*/  LDSM.16.M88.4 R24, [R194+0x7400] ;  /* 0x00740000c218783b */ /* 0x000fe80000000200 */
[----:B------:R-:W0:Y:S01]  /*fff0*/  LDGDEPBAR ;  /* 0x00000000000079af */ /* 0x000e220000000000 */
[----:B------:R-:W-:Y:S06]  /*10000*/  HMMA.16816.F32.BF16 R100, R8, R102, RZ ;  /* 0x000000660864723c */ /* 0x000fec00000418ff */
[----:B------:R-:W-:Y:S06]  /*10010*/  HMMA.16816.F32.BF16 R32, R132, R16, R32 ;  /* 0x000000108420723c */ /* 0x000fec0000041820 */
[C---:B------:R-:W-:Y:S06]  /*10020*/  HMMA.16816.F32.BF16 R4, R40.reuse, R12, R4 ;  /* 0x0000000c2804723c */ /* 0x040fec0000041804 */
[----:B------:R-:W-:Y:S01]  /*10030*/  HMMA.16816.F32.BF16 R20, R40, R14, R20 ;  /* 0x0000000e2814723c */ /* 0x000fe20000041814 */
[----:B------:R-:W-:Y:S05]  /*10040*/  LDSM.16.M88.4 R12, [R122+0x7000] ;  /* 0x007000007a0c783b */ /* 0x000fea0000000200 */
[----:B------:R-:W-:Y:S01]  /*10050*/  HMMA.16816.F32.BF16 R44, R132, R18, R44 ;  /* 0x00000012842c723c */ /* 0x000fe2000004182c */
[----:B------:R-:W4:Y:S05]  /*10060*/  LDSM.16.M88.4 R16, [R193+0x2000] ;  /* 0x00200000c110783b */ /* 0x000f2a0000000200 */
[C---:B-1----:R-:W-:Y:S06]  /*10070*/  HMMA.16816.F32.BF16 R96, R8.reuse, R92, RZ ;  /* 0x0000005c0860723c */ /* 0x042fec00000418ff */
[----:B------:R-:W-:Y:S06]  /*10080*/  HMMA.16816.F32.BF16 R92, R8, R94, RZ ;  /* 0x0000005e085c723c */ /* 0x000fec00000418ff */
[----:B---3--:R-:W-:Y:S06]  /*10090*/  HMMA.16816.F32.BF16 R20, R28, R146, R20 ;  /* 0x000000921c14723c */ /* 0x008fec0000041814 */
[C---:B------:R-:W-:Y:S06]  /*100a0*/  HMMA.16816.F32.BF16 R104, R132.reuse, R128, R104 ;  /* 0x000000808468723c */ /* 0x040fec0000041868 */
[----:B------:R-:W-:Y:S06]  /*100b0*/  HMMA.16816.F32.BF16 R100, R132, R130, R100 ;  /* 0x000000828464723c */ /* 0x000fec0000041864 */
[----:B------:R-:W-:Y:S06]  /*100c0*/  HMMA.16816.F32.BF16 R4, R28, R144, R4 ;  /* 0x000000901c04723c */ /* 0x000fec0000041804 */
[----:B------:R-:W-:Y:S06]  /*100d0*/  HMMA.16816.F32.BF16 R32, R56, R148, R32 ;  /* 0x000000943820723c */ /* 0x000fec0000041820 */
[C---:B------:R-:W-:Y:S06]  /*100e0*/  HMMA.16816.F32.BF16 R96, R132.reuse, R124, R96 ;  /* 0x0000007c8460723c */ /* 0x040fec0000041860 */
[----:B------:R-:W-:Y:S01]  /*100f0*/  HMMA.16816.F32.BF16 R92, R132, R126, R92 ;  /* 0x0000007e845c723c */ /* 0x000fe2000004185c */
[----:B------:R-:W1:Y:S05]  /*10100*/  LDSM.16.M88.4 R124, [R122+0x5800] ;  /* 0x005800007a7c783b */ /* 0x000e6a0000000200 */
[----:B------:R-:W-:Y:S06]  /*10110*/  HMMA.16816.F32.BF16 R44, R56, R150, R44 ;  /* 0x00000096382c723c */ /* 0x000fec000004182c */
[C---:B------:R-:W-:Y:S06]  /*10120*/  HMMA.16816.F32.BF16 R88, R8.reuse, R84, RZ ;  /* 0x000000540858723c */ /* 0x040fec00000418ff */
[C---:B------:R-:W-:Y:S06]  /*10130*/  HMMA.16816.F32.BF16 R84, R8.reuse, R86, RZ ;  /* 0x000000560854723c */ /* 0x040fec00000418ff */
[----:B------:R-:W-:Y:S06]  /*10140*/  HMMA.16816.F32.BF16 R80, R8, R76, RZ ;  /* 0x0000004c0850723c */ /* 0x000fec00000418ff */
[----:B----4-:R-:W-:Y:S06]  /*10150*/  HMMA.16816.F32.BF16 R20, R16, R14, R20 ;  /* 0x0000000e1014723c */ /* 0x010fec0000041814 */
[----:B------:R-:W-:Y:S06]  /*10160*/  HMMA.16816.F32.BF16 R76, R8, R78, RZ ;  /* 0x0000004e084c723c */ /* 0x000fec00000418ff */
[C---:B------:R-:W-:Y:S06]  /*10170*/  HMMA.16816.F32.BF16 R104, R56.reuse, R52, R104 ;  /* 0x000000343868723c */ /* 0x040fec0000041868 */
[----:B------:R-:W-:Y:S01]  /*10180*/  HMMA.16816.F32.BF16 R100, R56, R54, R100 ;  /* 0x000000363864723c */ /* 0x000fe20000041864 */
[----:B------:R-:W-:Y:S05]  /*10190*/  LDSM.16.M88.4 R52, [R122+0x4800] ;  /* 0x004800007a34783b */ /* 0x000fea0000000200 */
[----:B------:R-:W-:Y:S01]  /*101a0*/  HMMA.16816.F32.BF16 R4, R16, R12, R4 ;  /* 0x0000000c1004723c */ /* 0x000fe20000041804 */
[----:B------:R-:W-:Y:S05]  /*101b0*/  LDSM.16.M88.4 R12, [R194+0x7800] ;  /* 0x00780000c20c783b */ /* 0x000fea0000000200 */
[C---:B------:R-:W-:Y:S06]  /*101c0*/  HMMA.16816.F32.BF16 R32, R40.reuse, R36, R32 ;  /* 0x000000242820723c */ /* 0x040fec0000041820 */
[----:B------:R-:W-:Y:S01]  /*101d0*/  HMMA.16816.F32.BF16 R44, R40, R38, R44 ;  /* 0x00000026282c723c */ /* 0x000fe2000004182c */
[----:B------:R-:W3:Y:S05]  /*101e0*/  LDSM.16.M88.4 R36, [R194+0x5c00] ;  /* 0x005c0000c224783b */ /* 0x000eea0000000200 */
[C---:B------:R-:W-:Y:S06]  /*101f0*/  HMMA.16816.F32.BF16 R88, R132.reuse, R112, R88 ;  /* 0x000000708458723c */ /* 0x040fec0000041858 */
[C---:B------:R-:W-:Y:S06]  /*10200*/  HMMA.16816.F32.BF16 R84, R132.reuse, R114, R84 ;  /* 0x000000728454723c */ /* 0x040fec0000041854 */
[C---:B------:R-:W-:Y:S01]  /*10210*/  HMMA.16816.F32.BF16 R112, R132.reuse, R108, R80 ;  /* 0x0000006c8470723c */ /* 0x040fe20000041850 */
[----:B------:R-:W4:Y:S05]  /*10220*/  LDSM.16.M88.4 R80, [R122+0x7400] ;  /* 0x007400007a50783b */ /* 0x000f2a0000000200 */
[----:B------:R-:W-:Y:S06]  /*10230*/  HMMA.16816.F32.BF16 R76, R132, R110, R76 ;  /* 0x0000006e844c723c */ /* 0x000fec000004184c */
[C---:B-1----:R-:W-:Y:S06]  /*10240*/  HMMA.16816.F32.BF16 R104, R40.reuse, R124, R104 ;  /* 0x0000007c2868723c */ /* 0x042fec0000041868 */
[----:B------:R-:W-:Y:S06]  /*10250*/  HMMA.16816.F32.BF16 R100, R40, R126, R100 ;  /* 0x0000007e2864723c */ /* 0x000fec0000041864 */
[----:B------:R-:W-:Y:S01]  /*10260*/  HMMA.16816.F32.BF16 R44, R28, R26, R44 ;  /* 0x0000001a1c2c723c */ /* 0x000fe2000004182c */
[-C--:B--2---:R-:W-:Y:S01]  /*10270*/  FMUL.FTZ R20, R20, R48.reuse ;  /* 0x0000003014147220 */ /* 0x084fe20000410000 */
[-C--:B------:R-:W-:Y:S01]  /*10280*/  FMUL.FTZ R21, R21, R48.reuse ;  /* 0x0000003015157220 */ /* 0x080fe20000410000 */
[-C--:B------:R-:W-:Y:S01]  /*10290*/  FMUL.FTZ R111, R22, R48.reuse ;  /* 0x00000030166f7220 */ /* 0x080fe20000410000 */
[-C--:B------:R-:W-:Y:S01]  /*102a0*/  FMUL.FTZ R121, R23, R48.reuse ;  /* 0x0000003017797220 */ /* 0x080fe20000410000 */
[----:B------:R-:W1:Y:S01]  /*102b0*/  MUFU.TANH R120, R20 ;  /* 0x0000001400787308 */ /* 0x000e620000002400 */
[-C--:B------:R-:W-:Y:S01]  /*102c0*/  FMUL.FTZ R4, R4, R48.reuse ;  /* 0x0000003004047220 */ /* 0x080fe20000410000 */
[-C--:B------:R-:W-:Y:S01]  /*102d0*/  FMUL.FTZ R66, R5, R48.reuse ;  /* 0x0000003005427220 */ /* 0x080fe20000410000 */
[-C--:B------:R-:W-:Y:S01]  /*102e0*/  FMUL.FTZ R108, R6, R48.reuse ;  /* 0x00000030066c7220 */ /* 0x080fe20000410000 */
[-C--:B------:R-:W-:Y:S01]  /*102f0*/  FMUL.FTZ R109, R7, R48.reuse ;  /* 0x00000030076d7220 */ /* 0x080fe20000410000 */
[----:B---3--:R-:W-:Y:S03]  /*10300*/  HMMA.16816.F32.BF16 R96, R56, R36, R96 ;  /* 0x000000243860723c */ /* 0x008fe60000041860 */
[----:B------:R2:W3:Y:S03]  /*10310*/  MUFU.TANH R110, R21 ;  /* 0x00000015006e7308 */ /* 0x0004e60000002400 */
[C---:B------:R-:W-:Y:S05]  /*10320*/  HMMA.16816.F32.BF16 R104, R28.reuse, R12, R104 ;  /* 0x0000000c1c68723c */ /* 0x040fea0000041868 */
[----:B------:R1:W1:Y:S01]  /*10330*/  MUFU.TANH R64, R4 ;  /* 0x0000000400407308 */ /* 0x0002620000002400 */
[----:B------:R-:W-:Y:S01]  /*10340*/  HMMA.16816.F32.BF16 R100, R28, R14, R100 ;  /* 0x0000000e1c64723c */ /* 0x000fe20000041864 */
[----:B------:R-:W-:Y:S05]  /*10350*/  LDSM.16.M88.4 R12, [R122+0x6000] ;  /* 0x006000007a0c783b */ /* 0x000fea0000000200 */
[----:B------:R-:W-:Y:S01]  /*10360*/  HMMA.16816.F32.BF16 R92, R56, R38, R92 ;  /* 0x00000026385c723c */ /* 0x000fe2000004185c */
[----:B------:R-:W-:Y:S01]  /*10370*/  LDSM.16.M88.4 R36, [R122+0x4c00] ;  /* 0x004c00007a24783b */ /* 0x000fe20000000200 */
[----:B------:R-:W3:Y:S03]  /*10380*/  MUFU.TANH R66, R66 ;  /* 0x0000004200427308 */ /* 0x000ee60000002400 */
[----:B--2---:R-:W2:Y:S01]  /*10390*/  LDSM.16.M88.4 R20, [R194+0x6000] ;  /* 0x00600000c214783b */ /* 0x004ea20000000200 */
[----:B----4-:R-:W-:Y:S03]  /*103a0*/  HMMA.16816.F32.BF16 R44, R16, R82, R44 ;  /* 0x00000052102c723c */ /* 0x010fe6000004182c */
[----:B-1----:R-:W1:Y:S01]  /*103b0*/  LDSM.16.M88.4 R4, [R122+0x5c00] ;  /* 0x005c00007a04783b */ /* 0x002e620000000200 */
[----:B------:R-:W4:Y:S02]  /*103c0*/  MUFU.TANH R108, R108 ;  /* 0x0000006c006c7308 */ /* 0x000f240000002400 */
[C---:B------:R-:W-:Y:S06]  /*103d0*/  HMMA.16816.F32.BF16 R72, R8.reuse, R68, RZ ;  /* 0x000000440848723c */ /* 0x040fec00000418ff */
[----:B------:R-:W-:Y:S01]  /*103e0*/  HMMA.16816.F32.BF16 R68, R8, R70, RZ ;  /* 0x000000460844723c */ /* 0x000fe200000418ff */
[----:B------:R-:W1:Y:S05]  /*103f0*/  MUFU.TANH R109, R109 ;  /* 0x0000006d006d7308 */ /* 0x000e6a0000002400 */
[----:B------:R-:W-:Y:S01]  /*10400*/  HMMA.16816.F32.BF16 R32, R28, R24, R32 ;  /* 0x000000181c20723c */ /* 0x000fe20000041820 */
[----:B------:R-:W3:Y:S02]  /*10410*/  LDSM.16.M88.4 R24, [R122+0x7800] ;  /* 0x007800007a18783b */ /* 0x000ee40000000200 */
[----:B------:R-:W1:Y:S03]  /*10420*/  MUFU.TANH R111, R111 ;  /* 0x0000006f006f7308 */ /* 0x000e660000002400 */
[-C--:B------:R-:W-:Y:S01]  /*10430*/  FMUL.FTZ R44, R44, R48.reuse ;  /* 0x000000302c2c7220 */ /* 0x080fe20000410000 */
[-C--:B------:R-:W-:Y:S01]  /*10440*/  FMUL.FTZ R45, R45, R48.reuse ;  /* 0x000000302d2d7220 */ /* 0x080fe20000410000 */
[-C--:B------:R-:W-:Y:S01]  /*10450*/  FMUL.FTZ R46, R46, R48.reuse ;  /* 0x000000302e2e7220 */ /* 0x080fe20000410000 */
[-C--:B------:R-:W-:Y:S01]  /*10460*/  FMUL.FTZ R47, R47, R48.reuse ;  /* 0x000000302f2f7220 */ /* 0x080fe20000410000 */
[C---:B------:R-:W-:Y:S01]  /*10470*/  HMMA.16816.F32.BF16 R60, R8.reuse, R136, RZ ;  /* 0x00000088083c723c */ /* 0x040fe200000418ff */
[----:B------:R-:W1:Y:S05]  /*10480*/  MUFU.TANH R125, R44 ;  /* 0x0000002c007d7308 */ /* 0x000e6a0000002400 */
[----:B------:R-:W-:Y:S03]  /*10490*/  HMMA.16816.F32.BF16 R8, R8, R138, RZ ;  /* 0x0000008a0808723c */ /* 0x000fe600000418ff */
[----:B------:R-:W3:Y:S03]  /*104a0*/  MUFU.TANH R126, R45 ;  /* 0x0000002d007e7308 */ /* 0x000ee60000002400 */
[C---:B--2---:R-:W-:Y:S05]  /*104b0*/  HMMA.16816.F32.BF16 R88, R56.reuse, R20, R88 ;  /* 0x000000143858723c */ /* 0x044fea0000041858 */
[----:B------:R-:W2:Y:S01]  /*104c0*/  MUFU.TANH R121, R121 ;  /* 0x0000007900797308 */ /* 0x000ea20000002400 */
[----:B------:R-:W-:Y:S01]  /*104d0*/  HMMA.16816.F32.BF16 R84, R56, R22, R84 ;  /* 0x000000163854723c */ /* 0x000fe20000041854 */
[----:B------:R-:W4:Y:S05]  /*104e0*/  LDSM.16.M88.4 R20, [R194+0x6400] ;  /* 0x00640000c214783b */ /* 0x000f2a0000000200 */
[C---:B-1----:R-:W-:Y:S06]  /*104f0*/  HMMA.16816.F32.BF16 R96, R40.reuse, R4, R96 ;  /* 0x000000042860723c */ /* 0x042fec0000041860 */
[----:B------:R-:W-:Y:S01]  /*10500*/  HMMA.16816.F32.BF16 R92, R40, R6, R92 ;  /* 0x00000006285c723c */ /* 0x000fe2000004185c */
[----:B------:R-:W1:Y:S05]  /*10510*/  LDSM.16.M88.4 R4, [R194+0x8000] ;  /* 0x00800000c204783b */ /* 0x000e6a0000000200 */
[----:B------:R-:W-:Y:S01]  /*10520*/  HMMA.16816.F32.BF16 R68, R132, R54, R68 ;  /* 0x000000368444723c */ /* 0x000fe20000041844 */
[----:B------:R-:W1:Y:S05]  /*10530*/  MUFU.TANH R54, R46 ;  /* 0x0000002e00367308 */ /* 0x000e6a0000002400 */
[C---:B------:R-:W-:Y:S03]  /*10540*/  HMMA.16816.F32.BF16 R88, R40.reuse, R12, R88 ;  /* 0x0000000c2858723c */ /* 0x040fe60000041858 */
[----:B------:R2:W1:Y:S03]  /*10550*/  MUFU.TANH R55, R47 ;  /* 0x0000002f00377308 */ /* 0x0004660000002400 */
[----:B------:R-:W-:Y:S01]  /*10560*/  HMMA.16816.F32.BF16 R84, R40, R14, R84 ;  /* 0x0000000e2854723c */ /* 0x000fe20000041854 */
[----:B------:R-:W-:Y:S05]  /*10570*/  LDSM.16.M88.4 R12, [R194+0x6800] ;  /* 0x00680000c20c783b */ /* 0x000fea0000000200 */
[----:B---3--:R-:W-:Y:S06]  /*10580*/  HMMA.16816.F32.BF16 R104, R16, R24, R104 ;  /* 0x000000181068723c */ /* 0x008fec0000041868 */
[C---:B----4-:R-:W-:Y:S01]  /*10590*/  HMMA.16816.F32.BF16 R112, R56.reuse, R20, R112 ;  /* 0x000000143870723c */ /* 0x050fe20000041870 */
[----:B--2---:R-:W2:Y:S05]  /*105a0*/  LDSM.16.M88.4 R44, [R122+0x6400] ;  /* 0x006400007a2c783b */ /* 0x004eaa0000000200 */
[----:B------:R-:W-:Y:S01]  /*105b0*/  HMMA.16816.F32.BF16 R76, R56, R22, R76 ;  /* 0x00000016384c723c */ /* 0x000fe2000004184c */
[----:B------:R-:W-:Y:S05]  /*105c0*/  LDSM.16.M88.4 R20, [R122+0x6800] ;  /* 0x006800007a14783b */ /* 0x000fea0000000200 */
[C---:B-1----:R-:W-:Y:S06]  /*105d0*/  HMMA.16816.F32.BF16 R88, R28.reuse, R4, R88 ;  /* 0x000000041c58723c */ /* 0x042fec0000041858 */
[----:B------:R-:W-:Y:S01]  /*105e0*/  HMMA.16816.F32.BF16 R84, R28, R6, R84 ;  /* 0x000000061c54723c */ /* 0x000fe20000041854 */
[----:B------:R-:W1:Y:S05]  /*105f0*/  LDSM.16.M88.4 R4, [R194+0x8400] ;  /* 0x00840000c204783b */ /* 0x000e6a0000000200 */
[----:B------:R-:W-:Y:S01]  /*10600*/  HMMA.16816.F32.BF16 R100, R16, R26, R100 ;  /* 0x0000001a1064723c */ /* 0x000fe20000041864 */
[----:B------:R-:W3:Y:S05]  /*10610*/  LDSM.16.M88.4 R24, [R122+0x8000] ;  /* 0x008000007a18783b */ /* 0x000eea0000000200 */
[C---:B------:R-:W-:Y:S06]  /*10620*/  HMMA.16816.F32.BF16 R72, R132.reuse, R52, R72 ;  /* 0x000000348448723c */ /* 0x040fec0000041848 */
[----:B------:R-:W-:Y:S06]  /*10630*/  HMMA.16816.F32.BF16 R60, R132, R36, R60 ;  /* 0x00000024843c723c */ /* 0x000fec000004183c */
[----:B--2---:R-:W-:Y:S06]  /*10640*/  HMMA.16816.F32.BF16 R112, R40, R44, R112 ;  /* 0x0000002c2870723c */ /* 0x004fec0000041870 */
[----:B------:R-:W-:Y:S01]  /*10650*/  HMMA.16816.F32.BF16 R8, R132, R38, R8 ;  /* 0x000000268408723c */ /* 0x000fe20000041808 */
[----:B------:R-:W2:Y:S01]  /*10660*/  LDSM.16.M88.4 R36, [R194+0x6c00] ;  /* 0x006c0000c224783b */ /* 0x000ea20000000200 */
[----:B------:R-:W-:-:S04]  /*10670*/  FMUL.FTZ R100, R100, R48 ;  /* 0x0000003064647220 */ /* 0x000fc80000410000 */
[----:B------:R-:W-:Y:S02]  /*10680*/  HMMA.16816.F32.BF16 R76, R40, R46, R76 ;  /* 0x0000002e284c723c */ /* 0x000fe4000004184c */
[----:B------:R-:W4:Y:S04]  /*10690*/  MUFU.TANH R100, R100 ;  /* 0x0000006400647308 */ /* 0x000f280000002400 */
[----:B------:R-:W-:Y:S01]  /*106a0*/  HMMA.16816.F32.BF16 R32, R16, R80, R32 ;  /* 0x000000501020723c */ /* 0x000fe20000041820 */
[----:B------:R-:W4:Y:S05]  /*106b0*/  LDSM.16.M88.4 R80, [R194+0x7c00] ;  /* 0x007c0000c250783b */ /* 0x000f2a0000000200 */
[----:B------:R-:W-:Y:S06]  /*106c0*/  HMMA.16816.F32.BF16 R72, R56, R12, R72 ;  /* 0x0000000c3848723c */ /* 0x000fec0000041848 */
[----:B-1----:R-:W-:Y:S06]  /*106d0*/  HMMA.16816.F32.BF16 R112, R28, R4, R112 ;  /* 0x000000041c70723c */ /* 0x002fec0000041870 */
[----:B------:R-:W-:Y:S01]  /*106e0*/  HMMA.16816.F32.BF16 R68, R56, R14, R68 ;  /* 0x0000000e3844723c */ /* 0x000fe20000041844 */
[----:B------:R-:W-:Y:S05]  /*106f0*/  LDSM.16.M88.4 R12, [R122+0x8800] ;  /* 0x008800007a0c783b */ /* 0x000fea0000000200 */
[----:B------:R-:W-:Y:S01]  /*10700*/  HMMA.16816.F32.BF16 R76, R28, R6, R76 ;  /* 0x000000061c4c723c */ /* 0x000fe2000004184c */
[----:B------:R-:W1:Y:S01]  /*10710*/  LDSM.16.M88.4 R4, [R122+0x6c00] ;  /* 0x006c00007a04783b */ /* 0x000e620000000200 */
[-C--:B------:R-:W-:Y:S01]  /*10720*/  FMUL.FTZ R32, R32, R48.reuse ;  /* 0x0000003020207220 */ /* 0x080fe20000410000 */
[-C--:B------:R-:W-:Y:S01]  /*10730*/  FMUL.FTZ R33, R33, R48.reuse ;  /* 0x0000003021217220 */ /* 0x080fe20000410000 */
[-C--:B------:R-:W-:Y:S01]  /*10740*/  FMUL.FTZ R34, R34, R48.reuse ;  /* 0x0000003022227220 */ /* 0x080fe20000410000 */
[-C--:B------:R-:W-:Y:S01]  /*10750*/  FMUL.FTZ R124, R35, R48.reuse ;  /* 0x00000030237c7220 */ /* 0x080fe20000410000 */
[C---:B---3--:R-:W-:Y:S01]  /*10760*/  HMMA.16816.F32.BF16 R88, R16.reuse, R24, R88 ;  /* 0x000000181058723c */ /* 0x048fe20000041858 */
[----:B------:R-:W3:Y:S05]  /*10770*/  MUFU.TANH R123, R32 ;  /* 0x00000020007b7308 */ /* 0x000eea0000002400 */
[----:B------:R-:W-:Y:S01]  /*10780*/  HMMA.16816.F32.BF16 R84, R16, R26, R84 ;  /* 0x0000001a1054723c */ /* 0x000fe20000041854 */
[----:B------:R-:W3:Y:S02]  /*10790*/  LDSM.16.M88.4 R24, [R194+0x8800] ;  /* 0x00880000c218783b */ /* 0x000ee40000000200 */
[----:B------:R-:W1:Y:S03]  /*107a0*/  MUFU.TANH R52, R33 ;  /* 0x0000002100347308 */ /* 0x000e660000002400 */
[C---:B--2---:R-:W-:Y:S05]  /*107b0*/  HMMA.16816.F32.BF16 R60, R56.reuse, R36, R60 ;  /* 0x00000024383c723c */ /* 0x044fea000004183c */
[----:B------:R2:W1:Y:S01]  /*107c0*/  MUFU.TANH R53, R34 ;  /* 0x0000002200357308 */ /* 0x0004620000002400 */
[----:B------:R-:W-:Y:S06]  /*107d0*/  HMMA.16816.F32.BF16 R8, R56, R38, R8 ;  /* 0x000000263808723c */ /* 0x000fec0000041808 */
[C---:B------:R-:W-:Y:S01]  /*107e0*/  HMMA.16816.F32.BF16 R72, R40.reuse, R20, R72 ;  /* 0x000000142848723c */ /* 0x040fe20000041848 */
[-C--:B------:R-:W-:Y:S01]  /*107f0*/  FMUL.FTZ R88, R88, R48.reuse ;  /* 0x0000003058587220 */ /* 0x080fe20000410000 */
[-C--:B------:R-:W-:Y:S01]  /*10800*/  FMUL.FTZ R89, R89, R48.reuse ;  /* 0x0000003059597220 */ /* 0x080fe20000410000 */
[-C--:B------:R-:W-:Y:S01]  /*10810*/  FMUL.FTZ R90, R90, R48.reuse ;  /* 0x000000305a5a7220 */ /* 0x080fe20000410000 */
[-C--:B------:R-:W-:Y:S01]  /*10820*/  FMUL.FTZ R91, R91, R48.reuse ;  /* 0x000000305b5b7220 */ /* 0x080fe20000410000 */
[----:B------:R-:W1:Y:S01]  /*10830*/  MUFU.TANH R124, R124 ;  /* 0x0000007c007c7308 */ /* 0x000e620000002400 */
[----:B------:R-:W-:Y:S01]  /*10840*/  HMMA.16816.F32.BF16 R68, R40, R22, R68 ;  /* 0x000000162844723c */ /* 0x000fe20000041844 */
[----:B------:R-:W3:Y:S01]  /*10850*/  LDSM.16.M88.4 R20, [R194+0x8c00] ;  /* 0x008c0000c214783b */ /* 0x000ee20000000200 */
[-C--:B------:R-:W-:Y:S01]  /*10860*/  FMUL.FTZ R84, R84, R48.reuse ;  /* 0x0000003054547220 */ /* 0x080fe20000410000 */
[-C--:B------:R-:W-:Y:S01]  /*10870*/  FMUL.FTZ R85, R85, R48.reuse ;  /* 0x0000003055557220 */ /* 0x080fe20000410000 */
[-C--:B------:R-:W-:Y:S01]  /*10880*/  FMUL.FTZ R86, R86, R48.reuse ;  /* 0x0000003056567220 */ /* 0x080fe20000410000 */
[----:B--2---:R-:W2:Y:S01]  /*10890*/  LDSM.16.M88.4 R32, [R122+0x7c00] ;  /* 0x007c00007a20783b */ /* 0x004ea20000000200 */
[C---:B----4-:R-:W-:Y:S01]  /*108a0*/  HMMA.16816.F32.BF16 R96, R28.reuse, R80, R96 ;  /* 0x000000501c60723c */ /* 0x050fe20000041860 */
[-C--:B------:R-:W-:Y:S01]  /*108b0*/  FMUL.FTZ R87, R87, R48.reuse ;  /* 0x0000003057577220 */ /* 0x080fe20000410000 */
[----:B------:R4:W2:Y:S04]  /*108c0*/  MUFU.TANH R184, R88 ;  /* 0x0000005800b87308 */ /* 0x0008a80000002400 */
[----:B------:R-:W-:Y:S01]  /*108d0*/  HMMA.16816.F32.BF16 R92, R28, R82, R92 ;  /* 0x000000521c5c723c */ /* 0x000fe2000004185c */
[-C--:B------:R-:W-:Y:S01]  /*108e0*/  FMUL.FTZ R80, R104, R48.reuse ;  /* 0x0000003068507220 */ /* 0x080fe20000410000 */
[-C--:B------:R-:W-:Y:S01]  /*108f0*/  FMUL.FTZ R81, R105, R48.reuse ;  /* 0x0000003069517220 */ /* 0x080fe20000410000 */
[-C--:B------:R-:W-:Y:S01]  /*10900*/  FMUL.FTZ R104, R106, R48.reuse ;  /* 0x000000306a687220 */ /* 0x080fe20000410000 */
[-C--:B------:R-:W-:Y:S01]  /*10910*/  FMUL.FTZ R105, R107, R48.reuse ;  /* 0x000000306b697220 */ /* 0x080fe20000410000 */
[----:B------:R4:W2:Y:S01]  /*10920*/  MUFU.TANH R146, R89 ;  /* 0x0000005900927308 */ /* 0x0008a20000002400 */
[----:B-1----:R-:W-:Y:S01]  /*10930*/  HMMA.16816.F32.BF16 R60, R40, R4, R60 ;  /* 0x00000004283c723c */ /* 0x002fe2000004183c */
[-C--:B------:R-:W-:Y:S01]  /*10940*/  FMUL.FTZ R82, R101, R48.reuse ;  /* 0x0000003065527220 */ /* 0x080fe20000410000 */
[-C--:B------:R-:W-:Y:S01]  /*10950*/  FMUL.FTZ R83, R102, R48.reuse ;  /* 0x0000003066537220 */ /* 0x080fe20000410000 */
[----:B------:R-:W-:-:S03]  /*10960*/  FMUL.FTZ R101, R103, R48 ;  /* 0x0000003067657220 */ /* 0x000fc60000410000 */
[----:B------:R-:W-:Y:S01]  /*10970*/  HMMA.16816.F32.BF16 R8, R40, R6, R8 ;  /* 0x000000062808723c */ /* 0x000fe20000041808 */
[----:B------:R-:W1:Y:S05]  /*10980*/  MUFU.TANH R80, R80 ;  /* 0x0000005000507308 */ /* 0x000e6a0000002400 */
[C---:B---3--:R-:W-:Y:S03]  /*10990*/  HMMA.16816.F32.BF16 R72, R28.reuse, R24, R72 ;  /* 0x000000181c48723c */ /* 0x048fe60000041848 */
[----:B------:R-:W3:Y:S03]  /*109a0*/  MUFU.TANH R81, R81 ;  /* 0x0000005100517308 */ /* 0x000ee60000002400 */
[C---:B------:R-:W-:Y:S01]  /*109b0*/  HMMA.16816.F32.BF16 R68, R28.reuse, R26, R68 ;  /* 0x0000001a1c44723c */ /* 0x040fe20000041844 */
[----:B------:R-:W4:Y:S04]  /*109c0*/  LDSM.16.M88.4 R24, [R122+0x8c00] ;  /* 0x008c00007a18783b */ /* 0x000f280000000200 */
[----:B------:R-:W1:Y:S01]  /*109d0*/  MUFU.TANH R104, R104 ;  /* 0x0000006800687308 */ /* 0x000e620000002400 */
[----:B------:R-:W-:Y:S06]  /*109e0*/  HMMA.16816.F32.BF16 R60, R28, R20, R60 ;  /* 0x000000141c3c723c */ /* 0x000fec000004183c */
[C---:B--2---:R-:W-:Y:S01]  /*109f0*/  HMMA.16816.F32.BF16 R96, R16.reuse, R32, R96 ;  /* 0x000000201060723c */ /* 0x044fe20000041860 */
[----:B------:R-:W2:Y:S05]  /*10a00*/  MUFU.TANH R105, R105 ;  /* 0x0000006900697308 */ /* 0x000eaa0000002400 */
[----:B------:R-:W-:Y:S01]  /*10a10*/  HMMA.16816.F32.BF16 R92, R16, R34, R92 ;  /* 0x00000022105c723c */ /* 0x000fe2000004185c */
[----:B------:R-:W3:Y:S01]  /*10a20*/  LDSM.16.M88.4 R32, [R122+0x8400] ;  /* 0x008400007a20783b */ /* 0x000ee20000000200 */
[----:B------:R-:W-:-:S04]  /*10a30*/  DEPBAR.LE SB0, 0x0 ;  /* 0x000080000000791a */ /* 0x000fc80000000000 */
[----:B------:R-:W-:Y:S01]  /*10a40*/  HMMA.16816.F32.BF16 R8, R28, R22, R8 ;  /* 0x000000161c08723c */ /* 0x000fe20000041808 */
[----:B------:R-:W1:Y:S05]  /*10a50*/  MUFU.TANH R82, R82 ;  /* 0x0000005200527308 */ /* 0x000e6a0000002400 */
[C---:B------:R-:W-:Y:S03]  /*10a60*/  HMMA.16816.F32.BF16 R72, R16.reuse, R12, R72 ;  /* 0x0000000c1048723c */ /* 0x040fe60000041848 */
[----:B------:R-:W1:Y:S03]  /*10a70*/  MUFU.TANH R83, R83 ;  /* 0x0000005300537308 */ /* 0x000e660000002400 */
[C---:B------:R-:W-:Y:S01]  /*10a80*/  HMMA.16816.F32.BF16 R68, R16.reuse, R14, R68 ;  /* 0x0000000e1044723c */ /* 0x040fe20000041844 */
[-C--:B------:R-:W-:Y:S01]  /*10a90*/  FMUL.FTZ R188, R98, R48.reuse ;  /* 0x0000003062bc7220 */ /* 0x080fe20000410000 */
[-C--:B------:R-:W-:Y:S01]  /*10aa0*/  FMUL.FTZ R96, R96, R48.reuse ;  /* 0x0000003060607220 */ /* 0x080fe20000410000 */
[-C--:B------:R-:W-:Y:S01]  /*10ab0*/  FMUL.FTZ R97, R97, R48.reuse ;  /* 0x0000003061617220 */ /* 0x080fe20000410000 */
[-C--:B------:R-:W-:Y:S01]  /*10ac0*/  FMUL.FTZ R98, R99, R48.reuse ;  /* 0x0000003063627220 */ /* 0x080fe20000410000 */
[----:B------:R-:W1:Y:S01]  /*10ad0*/  MUFU.TANH R101, R101 ;  /* 0x0000006500657308 */ /* 0x000e620000002400 */
[----:B----4-:R-:W-:Y:S01]  /*10ae0*/  HMMA.16816.F32.BF16 R60, R16, R24, R60 ;  /* 0x00000018103c723c */ /* 0x010fe2000004183c */
[-C--:B------:R-:W-:Y:S01]  /*10af0*/  FMUL.FTZ R92, R92, R48.reuse ;  /* 0x000000305c5c7220 */ /* 0x080fe20000410000 */
[-C--:B------:R-:W-:Y:S01]  /*10b00*/  FMUL.FTZ R93, R93, R48.reuse ;  /* 0x000000305d5d7220 */ /* 0x080fe20000410000 */
[-C--:B------:R-:W-:Y:S01]  /*10b10*/  FMUL.FTZ R94, R94, R48.reuse ;  /* 0x000000305e5e7220 */ /* 0x080fe20000410000 */
[----:B------:R-:W-:-:S02]  /*10b20*/  FMUL.FTZ R95, R95, R48 ;  /* 0x000000305f5f7220 */ /* 0x000fc40000410000 */
[C---:B------:R-:W-:Y:S01]  /*10b30*/  HMMA.16816.F32.BF16 R8, R16.reuse, R26, R8 ;  /* 0x0000001a1008723c */ /* 0x040fe20000041808 */
[----:B------:R-:W4:Y:S05]  /*10b40*/  MUFU.TANH R96, R96 ;  /* 0x0000006000607308 */ /* 0x000f2a0000002400 */
[-C--:B------:R-:W-:Y:S01]  /*10b50*/  FMUL.FTZ R72, R72, R48.reuse ;  /* 0x0000003048487220 */ /* 0x080fe20000410000 */
[-C--:B------:R-:W-:Y:S01]  /*10b60*/  FMUL.FTZ R73, R73, R48.reuse ;  /* 0x0000003049497220 */ /* 0x080fe20000410000 */
[-C--:B------:R-:W-:Y:S01]  /*10b70*/  FMUL.FTZ R74, R74, R48.reuse ;  /* 0x000000304a4a7220 */ /* 0x080fe20000410000 */
[-C--:B------:R-:W-:Y:S01]  /*10b80*/  FMUL.FTZ R75, R75, R48.reuse ;  /* 0x000000304b4b7220 */ /* 0x080fe20000410000 */
[----:B------:R-:W1:Y:S01]  /*10b90*/  MUFU.TANH R97, R97 ;  /* 0x0000006100617308 */ /* 0x000e620000002400 */
[----:B---3--:R-:W-:Y:S01]  /*10ba0*/  HMMA.16816.F32.BF16 R112, R16, R32, R112 ;  /* 0x000000201070723c */ /* 0x008fe20000041870 */
[-C--:B------:R-:W-:Y:S01]  /*10bb0*/  FMUL.FTZ R68, R68, R48.reuse ;  /* 0x0000003044447220 */ /* 0x080fe20000410000 */
[-C--:B------:R-:W-:Y:S01]  /*10bc0*/  FMUL.FTZ R69, R69, R48.reuse ;  /* 0x0000003045457220 */ /* 0x080fe20000410000 */
[-C--:B------:R-:W-:Y:S01]  /*10bd0*/  FMUL.FTZ R70, R70, R48.reuse ;  /* 0x0000003046467220 */ /* 0x080fe20000410000 */
[----:B------:R-:W-:-:S02]  /*10be0*/  FMUL.FTZ R71, R71, R48 ;  /* 0x0000003047477220 */ /* 0x000fc40000410000 */
[----:B------:R-:W-:Y:S01]  /*10bf0*/  HMMA.16816.F32.BF16 R76, R16, R34, R76 ;  /* 0x00000022104c723c */ /* 0x000fe2000004184c */
[-C--:B------:R-:W-:Y:S01]  /*10c00*/  FMUL.FTZ R7, R62, R48.reuse ;  /* 0x000000303e077220 */ /* 0x080fe20000410000 */
[-C--:B------:R-:W-:Y:S01]  /*10c10*/  FMUL.FTZ R5, R63, R48.reuse ;  /* 0x000000303f057220 */ /* 0x080fe20000410000 */
[-C--:B------:R-:W-:Y:S01]  /*10c20*/  FMUL.FTZ R60, R60, R48.reuse ;  /* 0x000000303c3c7220 */ /* 0x080fe20000410000 */
[-C--:B------:R-:W-:Y:S01]  /*10c30*/  FMUL.FTZ R61, R61, R48.reuse ;  /* 0x000000303d3d7220 */ /* 0x080fe20000410000 */
[----:B------:R-:W3:Y:S02]  /*10c40*/  MUFU.TANH R188, R188 ;  /* 0x000000bc00bc7308 */ /* 0x000ee40000002400 */
[-C--:B------:R-:W-:Y:S01]  /*10c50*/  FMUL.FTZ R9, R9, R48.reuse ;  /* 0x0000003009097220 */ /* 0x080fe20000410000 */
[-C--:B------:R-:W-:Y:S01]  /*10c60*/  FMUL.FTZ R8, R8, R48.reuse ;  /* 0x0000003008087220 */ /* 0x080fe20000410000 */
[-C--:B------:R-:W-:Y:S01]  /*10c70*/  FMUL.FTZ R10, R10, R48.reuse ;  /* 0x000000300a0a7220 */ /* 0x080fe20000410000 */
[----:B------:R-:W-:-:S03]  /*10c80*/  FMUL.FTZ R11, R11, R48 ;  /* 0x000000300b0b7220 */ /* 0x000fc60000410000 */
[----:B------:R-:W1:Y:S05]  /*10c90*/  MUFU.TANH R98, R98 ;  /* 0x0000006200627308 */ /* 0x000e6a0000002400 */
[-C--:B------:R-:W-:Y:S01]  /*10ca0*/  FMUL.FTZ R112, R112, R48.reuse ;  /* 0x0000003070707220 */ /* 0x080fe20000410000 */
[-C--:B------:R-:W-:Y:S01]  /*10cb0*/  FMUL.FTZ R113, R113, R48.reuse ;  /* 0x0000003071717220 */ /* 0x080fe20000410000 */
[-C--:B------:R-:W-:Y:S01]  /*10cc0*/  FMUL.FTZ R114, R114, R48.reuse ;  /* 0x0000003072727220 */ /* 0x080fe20000410000 */
[-C--:B------:R-:W-:Y:S01]  /*10cd0*/  FMUL.FTZ R115, R115, R48.reuse ;  /* 0x0000003073737220 */ /* 0x080fe20000410000 */
[----:B------:R-:W1:Y:S02]  /*10ce0*/  MUFU.TANH R92, R92 ;  /* 0x0000005c005c7308 */ /* 0x000e640000002400 */
[-C--:B------:R-:W-:Y:S01]  /*10cf0*/  FMUL.FTZ R76, R76, R48.reuse ;  /* 0x000000304c4c7220 */ /* 0x080fe20000410000 */
[-C--:B------:R-:W-:Y:S01]  /*10d00*/  FMUL.FTZ R77, R77, R48.reuse ;  /* 0x000000304d4d7220 */ /* 0x080fe20000410000 */
[-C--:B------:R-:W-:Y:S01]  /*10d10*/  FMUL.FTZ R78, R78, R48.reuse ;  /* 0x000000304e4e7220 */ /* 0x080fe20000410000 */
[----:B------:R-:W-:Y:S01]  /*10d20*/  FMUL.FTZ R79, R79, R48 ;  /* 0x000000304f4f7220 */ /* 0x000fe20000410000 */
[----:B------:R-:W-:-:S02]  /*10d30*/  VIMNMX R48, R2, R65, PT ;  /* 0x0000004102307248 */ /* 0x000fc40003fe0100 */
        /* <DEDUP_REMOVED lines=29> */
[----:B------:R1:W1:Y:S08]  /*10f10*/  MUFU.TANH R13, R8 ;  /* 0x00000008000d7308 */ /* 0x0002700000002400 */
[----:B------:R-:W1:Y:S08]  /*10f20*/  MUFU.TANH R9, R9 ;  /* 0x0000000900097308 */ /* 0x000e700000002400 */
[----:B------:R1:W1:Y:S08]  /*10f30*/  MUFU.TANH R62, R10 ;  /* 0x0000000a003e7308 */ /* 0x0002700000002400 */
[----:B------:R1:W1:Y:S01]  /*10f40*/  MUFU.TANH R58, R11 ;  /* 0x0000000b003a7308 */ /* 0x0002620000002400 */
[----:B------:R-:W-:Y:S06]  /*10f50*/  BAR.SYNC.DEFER_BLOCKING 0x0 ;  /* 0x0000000000007b1d */ /* 0x000fec0000010000 */
[----:B--234-:R-:W-:Y:S05]  /*10f60*/  @!P5 BRA `(.L_x_1220) ;  /* 0x000000080080d947 */ /* 0x01cfea0003800000 */
[----:B------:R-:W-:Y:S04]  /*10f70*/  BSSY B0, `(.L_x_1221) ;  /* 0x0000041000007945 */ /* 0x000fe80003800000 */
[----:B------:R-:W-:Y:S05]  /*10f80*/  @!P3 BRA `(.L_x_1222) ;  /* 0x0000000000f0b947 */ /* 0x000fea0003800000 */
[----:B------:R-:W2:Y:S01]  /*10f90*/  LD.E R19, desc[UR4][R118.64+0x170] ;  /* 0x0001700476137980 */ /* 0x000ea2000c101900 */
[----:B-1----:R-:W-:Y:S02]  /*10fa0*/  IADD3 R10, R0, -0x80, RZ ;  /* 0xffffff80000a7810 */ /* 0x002fe40007ffe0ff */
[----:B------:R-:W-:Y:S01]  /*10fb0*/  IABS R4, R0 ;  /* 0x0000000000047213 */ /* 0x000fe20000000000 */
[----:B------:R-:W3:Y:S01]  /*10fc0*/  LD.E.64 R20, desc[UR4][R118.64+0x20] ;  /* 0x0000200476147980 */ /* 0x000ee2000c101b00 */
        /* <DEDUP_REMOVED lines=13> */
[----:B------:R-:W-:Y:S02]  /*110a0*/  IMAD.HI.U32 R15, R17, R15, R16 ;  /* 0x0000000f110f7227 */ /* 0x000fe400078e0010 */
[----:B------:R-:W2:Y:S04]  /*110b0*/  LD.E.64 R16, desc[UR4][R118.64+0x38] ;  /* 0x0000380476107980 */ /* 0x000ea8000c101b00 */
[----:B------:R-:W-:-:S04]  /*110c0*/  IMAD.HI.U32 R8, R15, R2, RZ ;  /* 0x000000020f087227 */ /* 0x000fc800078e00ff */
[----:B------:R-:W-:-:S04]  /*110d0*/  IMAD.HI.U32 R12, R15, R4, RZ ;  /* 0x000000040f0c7227 */ /* 0x000fc800078e00ff */
[----:B------:R-:W-:Y:S01]  /*110e0*/  IMAD R15, R8, R11, R2 ;  /* 0x0000000b080f7224 */ /* 0x000fe200078e0202 */
[----:B------:R-:W-:Y:S01]  /*110f0*/  LOP3.LUT R2, R0, R19, RZ, 0x3c, !PT ;  /* 0x0000001300027212 */ /* 0x000fe200078e3cff */
[----:B------:R-:W-:-:S03]  /*11100*/  IMAD R11, R12, R11, R4 ;  /* 0x0000000b0c0b7224 */ /* 0x000fc600078e0204 */
[C---:B------:R-:W-:Y:S02]  /*11110*/  ISETP.GT.U32.AND P1, PT, R6.reuse, R15, PT ;  /* 0x0000000f0600720c */ /* 0x040fe40003f24070 */
[----:B------:R-:W-:-:S11]  /*11120*/  ISETP.GT.U32.AND P2, PT, R6, R11, PT ;  /* 0x0000000b0600720c */ /* 0x000fd60003f44070 */
[----:B------:R-:W-:Y:S01]  /*11130*/  @!P1 IMAD.IADD R15, R15, 0x1, -R6 ;  /* 0x000000010f0f9824 */ /* 0x000fe200078e0a06 */
[----:B------:R-:W-:Y:S01]  /*11140*/  @!P1 IADD3 R8, R8, 0x1, RZ ;  /* 0x0000000108089810 */ /* 0x000fe20007ffe0ff */
[----:B------:R-:W-:Y:S01]  /*11150*/  @!P2 VIADD R12, R12, 0x1 ;  /* 0x000000010c0ca836 */ /* 0x000fe20000000000 */
[-C--:B------:R-:W-:Y:S02]  /*11160*/  @!P2 IADD3 R11, R11, -R6.reuse, RZ ;  /* 0x800000060b0ba210 */ /* 0x080fe40007ffe0ff */
[-C--:B------:R-:W-:Y:S02]  /*11170*/  ISETP.GE.U32.AND P4, PT, R15, R6.reuse, PT ;  /* 0x000000060f00720c */ /* 0x080fe40003f86070 */
[----:B------:R-:W-:Y:S02]  /*11180*/  ISETP.GE.U32.AND P6, PT, R11, R6, PT ;  /* 0x000000060b00720c */ /* 0x000fe40003fc6070 */
[----:B------:R-:W-:Y:S02]  /*11190*/  ISETP.GE.AND P2, PT, R2, RZ, PT ;  /* 0x000000ff0200720c */ /* 0x000fe40003f46270 */
[----:B------:R-:W-:-:S02]  /*111a0*/  ISETP.NE.AND P1, PT, R19, RZ, PT ;  /* 0x000000ff1300720c */ /* 0x000fc40003f25270 */
[----:B------:R-:W-:-:S05]  /*111b0*/  LOP3.LUT R11, RZ, R19, RZ, 0x33, !PT ;  /* 0x00000013ff0b7212 */ /* 0x000fca00078e33ff */
[----:B------:R-:W-:Y:S02]  /*111c0*/  @P4 VIADD R8, R8, 0x1 ;  /* 0x0000000108084836 */ /* 0x000fe40000000000 */
[----:B------:R-:W-:Y:S02]  /*111d0*/  @P6 IADD3 R12, R12, 0x1, RZ ;  /* 0x000000010c0c6810 */ /* 0x000fe40007ffe0ff */
[----:B------:R-:W-:Y:S02]  /*111e0*/  @!P0 IMAD.MOV R8, RZ, RZ, -R8 ;  /* 0x000000ffff088224 */ /* 0x000fe400078e0a08 */
[----:B------:R-:W-:-:S03]  /*111f0*/  @!P2 IADD3 R12, -R12, RZ, RZ ;  /* 0x000000ff0c0ca210 */ /* 0x000fc60007ffe1ff */
[C---:B------:R-:W-:Y:S02]  /*11200*/  SEL R2, R11.reuse, R8, !P1 ;  /* 0x000000080b027207 */ /* 0x040fe40004800000 */
[----:B------:R-:W-:-:S03]  /*11210*/  SEL R11, R11, R12, !P1 ;  /* 0x0000000c0b0b7207 */ /* 0x000fc60004800000 */
[----:B------:R-:W-:-:S04]  /*11220*/  IMAD.WIDE R24, R2, 0x4, R210 ;  /* 0x0000000402187825 */ /* 0x000fc800078e02d2 */
[C---:B------:R-:W-:Y:S01]  /*11230*/  IMAD.WIDE R22, R11.reuse, 0x4, R210 ;  /* 0x000000040b167825 */ /* 0x040fe200078e02d2 */
[----:B------:R-:W4:Y:S04]  /*11240*/  LD.E R6, desc[UR4][R24.64] ;  /* 0x0000000418067980 */ /* 0x000f28000c101900 */
[----:B------:R-:W4:Y:S01]  /*11250*/  LD.E R15, desc[UR4][R22.64] ;  /* 0x00000004160f7980 */ /* 0x000f22000c101900 */
[----:B------:R-:W-:-:S04]  /*11260*/  IMAD.IADD R4, R11, 0x1, -R2 ;  /* 0x000000010b047824 */ /* 0x000fc800078e0a02 */
[----:B------:R-:W-:-:S05]  /*11270*/  IMAD R4, R19, R4, -0x80 ;  /* 0xffffff8013047424 */ /* 0x000fca00078e0204 */
[----:B------:R-:W-:Y:S01]  /*11280*/  SHF.R.S32.HI R11, RZ, 0x1f, R4 ;  /* 0x0000001fff0b7819 */ /* 0x000fe20000011404 */
[-C--:B--2---:R-:W-:Y:S02]  /*11290*/  IMAD R2, R17, R4.reuse, RZ ;  /* 0x0000000411027224 */ /* 0x084fe400078e02ff */
[----:B------:R-:W-:-:S04]  /*112a0*/  IMAD.WIDE.U32 R18, R16, R4, RZ ;  /* 0x0000000410127225 */ /* 0x000fc800078e00ff */
[----:B------:R-:W-:-:S04]  /*112b0*/  IMAD R2, R16, R11, R2 ;  /* 0x0000000b10027224 */ /* 0x000fc800078e0202 */
[----:B------:R-:W-:Y:S01]  /*112c0*/  IMAD.IADD R19, R19, 0x1, R2 ;  /* 0x0000000113137824 */ /* 0x000fe200078e0202 */
[----:B----4-:R-:W-:-:S04]  /*112d0*/  IADD3 R15, -R15, R6, RZ ;  /* 0x000000060f0f7210 */ /* 0x010fc80007ffe1ff */
[----:B------:R-:W-:Y:S01]  /*112e0*/  SHF.R.S32.HI R4, RZ, 0x1f, R15 ;  /* 0x0000001fff047819 */ /* 0x000fe2000001140f */
[----:B---3--:R-:W-:Y:S02]  /*112f0*/  IMAD R11, R21, R15, RZ ;  /* 0x0000000f150b7224 */ /* 0x008fe400078e02ff */
[----:B------:R-:W-:-:S04]  /*11300*/  IMAD.WIDE.U32 R18, R15, R20, R18 ;  /* 0x000000140f127225 */ /* 0x000fc800078e0012 */
[----:B------:R-:W-:Y:S02]  /*11310*/  IMAD R4, R20, R4, R11 ;  /* 0x0000000414047224 */ /* 0x000fe400078e020b */
[----:B------:R-:W-:-:S03]  /*11320*/  IMAD.MOV.U32 R11, RZ, RZ, R18 ;  /* 0x000000ffff0b7224 */ /* 0x000fc600078e0012 */
[----:B------:R-:W-:Y:S01]  /*11330*/  IADD3 R4, R19, R4, RZ ;  /* 0x0000000413047210 */ /* 0x000fe20007ffe0ff */
[----:B------:R-:W-:Y:S05]  /*11340*/  BRA `(.L_x_1223) ;  /* 0x00000000000c7947 */ /* 0x000fea0003800000 */
.L_x_1222:
[----:B-1----:R-:W2:Y:S02]  /*11350*/  LD.E R11, desc[UR4][R118.64+0x38] ;  /* 0x00003804760b7980 */ /* 0x002ea4000c101900 */
[----:B--2---:R-:W-:-:S04]  /*11360*/  LEA R11, -R11, RZ, 0x7 ;  /* 0x000000ff0b0b7211 */ /* 0x004fc800078e39ff */
[----:B------:R-:W-:Y:S02]  /*11370*/  SHF.R.S32.HI R4, RZ, 0x1f, R11 ;  /* 0x0000001fff047819 */ /* 0x000fe4000001140b */
.L_x_1223:
[----:B------:R-:W-:Y:S05]  /*11380*/  BSYNC B0 ;  /* 0x0000000000007941 */ /* 0x000fea0003800000 */
.L_x_1221:
        /* <DEDUP_REMOVED lines=11> */
[----:B------:R2:W-:Y:S01]  /*11440*/  @P6 LDGSTS.E.BYPASS.LTC128B.128 [R207+0x3000], desc[UR4][R20.64] ;  /* 0x0300000014cf6fae */ /* 0x0005e2000b901d44 */
[CC--:B------:R-:W-:Y:S02]  /*11450*/  @P4 LEA R16, P1, R15.reuse, R200.reuse, 0x1 ;  /* 0x000000c80f104211 */ /* 0x0c0fe400078208ff */
[CCC-:B------:R-:W-:Y:S01]  /*11460*/  @P6 LEA.HI.X R19, R15.reuse, R201.reuse, R4.reuse, 0x1, P0 ;  /* 0x000000c90f136211 */ /* 0x1c0fe200000f0c04 */
[----:B------:R2:W-:Y:S01]  /*11470*/  @!P6 STS [R207+0x3000], RZ ;  /* 0x003000ffcf00e388 */ /* 0x0005e20000000800 */
[C---:B------:R-:W-:Y:S02]  /*11480*/  @P4 LEA.HI.X R17, R15.reuse, R201, R4, 0x1, P1 ;  /* 0x000000c90f114211 */ /* 0x040fe400008f0c04 */
[C---:B------:R-:W-:Y:S01]  /*11490*/  @P2 LEA R14, P0, R15.reuse, R200, 0x1 ;  /* 0x000000c80f0e2211 */ /* 0x040fe200078008ff */
[----:B------:R2:W-:Y:S01]  /*114a0*/  @!P6 STS [R207+0x3004], RZ ;  /* 0x003004ffcf00e388 */ /* 0x0005e20000000800 */
[----:B------:R-:W-:-:S02]  /*114b0*/  IADD3 R11, P1, R15, R198, RZ ;  /* 0x000000c60f0b7210 */ /* 0x000fc40007f3e0ff */
[-C--:B------:R-:W-:Y:S01]  /*114c0*/  @P2 LEA.HI.X R15, R15, R201.reuse, R4, 0x1, P0 ;  /* 0x000000c90f0f2211 */ /* 0x080fe200000f0c04 */
[----:B------:R2:W-:Y:S01]  /*114d0*/  @!P6 STS.64 [R207+0x3008], RZ ;  /* 0x003008ffcf00e388 */ /* 0x0005e20000000a00 */
[CC--:B------:R-:W-:Y:S01]  /*114e0*/  @P6 LEA R24, P0, R11.reuse, R200.reuse, 0x1 ;  /* 0x000000c80b186211 */ /* 0x0c0fe200078008ff */
[----:B------:R-:W-:Y:S01]  /*114f0*/  IMAD.X R4, R4, 0x1, R199, P1 ;  /* 0x0000000104047824 */ /* 0x000fe200008e06c7 */
[C---:B------:R-:W-:Y:S01]  /*11500*/  @P4 LEA R22, P1, R11.reuse, R200, 0x1 ;  /* 0x000000c80b164211 */ /* 0x040fe200078208ff */
[----:B------:R-:W-:Y:S01]  /*11510*/  @!PT LDS RZ, [RZ] ;  /* 0x00000000fffff984 */ /* 0x000fe20000000800 */
[----:B------:R-:W-:Y:S01]  /*11520*/  @!PT LDS RZ, [RZ] ;  /* 0x00000000fffff984 */ /* 0x000fe20000000800 */
[----:B------:R-:W-:Y:S01]  /*11530*/  @!PT LDS RZ, [RZ] ;  /* 0x00000000fffff984 */ /* 0x000fe20000000800 */
[----:B------:R2:W-:Y:S03]  /*11540*/  @P4 LDGSTS.E.BYPASS.LTC128B.128 [R207+0x5000], desc[UR4][R20.64+0x40] ;  /* 0x0500004014cf4fae */ /* 0x0005e6000b901d44 */
[CCC-:B------:R-:W-:Y:S01]  /*11550*/  @P6 LEA.HI.X R25, R11.reuse, R201.reuse, R4.reuse, 0x1, P0 ;  /* 0x000000c90b196211 */ /* 0x1c0fe200000f0c04 */
[----:B------:R2:W-:Y:S01]  /*11560*/  @!P4 STS.128 [R207+0x5000], RZ ;  /* 0x005000ffcf00c388 */ /* 0x0005e20000000c00 */
[----:B------:R-:W-:-:S02]  /*11570*/  @P4 LEA.HI.X R23, R11, R201, R4, 0x1, P1 ;  /* 0x000000c90b174211 */ /* 0x000fc400008f0c04 */
[C---:B------:R-:W-:Y:S01]  /*11580*/  @P2 LEA R10, P0, R11.reuse, R200, 0x1 ;  /* 0x000000c80b0a2211 */ /* 0x040fe200078008ff */
[----:B------:R-:W-:Y:S01]  /*11590*/  @!PT LDS RZ, [RZ] ;  /* 0x00000000fffff984 */ /* 0x000fe20000000800 */
[----:B------:R-:W-:Y:S01]  /*115a0*/  @!PT LDS RZ, [RZ] ;  /* 0x00000000fffff984 */ /* 0x000fe20000000800 */
[----:B------:R-:W-:Y:S01]  /*115b0*/  @!PT LDS RZ, [RZ] ;  /* 0x00000000fffff984 */ /* 0x000fe20000000800 */
[----:B------:R2:W-:Y:S01]  /*115c0*/  @P2 LDGSTS.E.BYPASS.LTC128B.128 [R207+0x7000], desc[UR4][R20.64+0x80] ;  /* 0x0700008014cf2fae */ /* 0x0005e2000b901d44 */
[C---:B------:R-:W-:Y:S02]  /*115d0*/  IADD3 R2, P1, R11.reuse, R198, RZ ;  /* 0x000000c60b027210 */ /* 0x040fe40007f3e0ff */
[-C--:B------:R-:W-:Y:S01]  /*115e0*/  @P2 LEA.HI.X R11, R11, R201.reuse, R4, 0x1, P0 ;  /* 0x000000c90b0b2211 */ /* 0x080fe200000f0c04 */
[----:B------:R2:W-:Y:S01]  /*115f0*/  @!P2 STS.128 [R207+0x7000], RZ ;  /* 0x007000ffcf00a388 */ /* 0x0005e20000000c00 */
[-C--:B------:R-:W-:Y:S01]  /*11600*/  @P6 LEA R28, P0, R2, R200.reuse, 0x1 ;  /* 0x000000c8021c6211 */ /* 0x080fe200078008ff */
[----:B------:R-:W-:Y:S01]  /*11610*/  IMAD.X R4, R4, 0x1, R199, P1 ;  /* 0x0000000104047824 */ /* 0x000fe200008e06c7 */
[CC--:B------:R-:W-:Y:S01]  /*11620*/  @P4 LEA R26, P1, R2.reuse, R200.reuse, 0x1 ;  /* 0x000000c8021a4211 */ /* 0x0c0fe200078208ff */
[----:B------:R-:W-:Y:S01]  /*11630*/  @!PT LDS RZ, [RZ] ;  /* 0x00000000fffff984 */ /* 0x000fe20000000800 */
[----:B------:R-:W-:Y:S01]  /*11640*/  @!PT LDS RZ, [RZ] ;  /* 0x00000000fffff984 */ /* 0x000fe20000000800 */
[----:B------:R-:W-:Y:S01]  /*11650*/  @!PT LDS RZ, [RZ] ;  /* 0x00000000fffff984 */ /* 0x000fe20000000800 */
[----:B------:R2:W-:Y:S03]  /*11660*/  @P6 LDGSTS.E.BYPASS.LTC128B.128 [R207+0x3800], desc[UR4][R18.64] ;  /* 0x0380000012cf6fae */ /* 0x0005e6000b901d44 */
[CC--:B------:R-:W-:Y:S01]  /*11670*/  @P6 LEA.HI.X R29, R2.reuse, R201.reuse, R4, 0x1, P0 ;  /* 0x000000c9021d6211 */ /* 0x0c0fe200000f0c04 */
[----:B------:R2:W-:Y:S01]  /*11680*/  @!P6 STS.128 [R207+0x3800], RZ ;  /* 0x003800ffcf00e388 */ /* 0x0005e20000000c00 */
[C---:B------:R-:W-:Y:S01]  /*11690*/  @P2 LEA R30, P0, R2.reuse, R200, 0x1 ;  /* 0x000000c8021e2211 */ /* 0x040fe200078008ff */
[----:B------:R-:W-:Y:S01]  /*116a0*/  IMAD.MOV.U32 R200, RZ, RZ, R20 ;  /* 0x000000ffffc87224 */ /* 0x000fe200078e0014 */
[CCC-:B------:R-:W-:Y:S01]  /*116b0*/  @P4 LEA.HI.X R27, R2.reuse, R201.reuse, R4.reuse, 0x1, P1 ;  /* 0x000000c9021b4211 */ /* 0x1c0fe200008f0c04 */
[----:B------:R-:W-:Y:S01]  /*116c0*/  @!PT LDS RZ, [RZ] ;  /* 0x00000000fffff984 */ /* 0x000fe20000000800 */
[----:B------:R-:W-:Y:S01]  /*116d0*/  @!PT LDS RZ, [RZ] ;  /* 0x00000000fffff984 */ /* 0x000fe20000000800 */
[----:B------:R-:W-:Y:S01]  /*116e0*/  @!PT LDS RZ, [RZ] ;  /* 0x00000000fffff984 */ /* 0x000fe20000000800 */
[----:B------:R2:W-:Y:S01]  /*116f0*/  @P4 LDGSTS.E.BYPASS.LTC128B.128 [R207+0x5800], desc[UR4][R16.64+0x40] ;  /* 0x0580004010cf4fae */ /* 0x0005e2000b901d44 */
[----:B------:R-:W-:Y:S01]  /*11700*/  @P2 LEA.HI.X R31, R2, R201, R4, 0x1, P0 ;  /* 0x000000c9021f2211 */ /* 0x000fe200000f0c04 */
[----:B------:R-:W-:-:S02]  /*11710*/  IMAD.MOV.U32 R201, RZ, RZ, R21 ;  /* 0x000000ffffc97224 */ /* 0x000fc400078e0015 */
        /* <DEDUP_REMOVED lines=37> */
.L_x_1220:
[----:B------:R-:W-:Y:S05]  /*11970*/  BSYNC B1 ;  /* 0x0000000000017941 */ /* 0x000fea0003800000 */
.L_x_1219:
[----:B------:R-:W3:Y:S01]  /*11980*/  LD.E R56, desc[UR4][R118.64+0xdc] ;  /* 0x0000dc0476387980 */ /* 0x000ee2000c101900 */
[----:B------:R-:W-:Y:S01]  /*11990*/  IMAD.IADD R67, R0, 0x1, R67 ;  /* 0x0000000100437824 */ /* 0x000fe200078e0243 */
[----:B------:R-:W-:-:S03]  /*119a0*/  LEA R192, R3, UR6, 0x1 ;  /* 0x0000000603c07c11 */ /* 0x000fc6000f8e08ff */
[C---:B------:R-:W-:Y:S02]  /*119b0*/  VIADD R2, R67.reuse, 0x1 ;  /* 0x0000000143027836 */ /* 0x040fe40000000000 */
[C---:B------:R-:W-:Y:S01]  /*119c0*/  VIADD R0, R67.reuse, 0x8 ;  /* 0x0000000843007836 */ /* 0x040fe20000000000 */
[----:B-1----:R-:W-:Y:S01]  /*119d0*/  LDSM.16.MT88.4 R76, [R192+0xd000] ;  /* 0x00d00000c04c783b */ /* 0x002fe20000004200 */
[C---:B------:R-:W-:Y:S01]  /*119e0*/  VIADD R4, R67.reuse, 0x9 ;  /* 0x0000000943047836 */ /* 0x040fe20000000000 */
[CC--:B------:R-:W-:Y:S01]  /*119f0*/  ISETP.GE.AND P1, PT, R2.reuse, R48.reuse, PT ;  /* 0x000000300200720c */ /* 0x0c0fe20003f26270 */
[C---:B--2---:R-:W-:Y:S01]  /*11a00*/  VIADD R11, R67.reuse, 0x29 ;  /* 0x00000029430b7836 */ /* 0x044fe20000000000 */
[-C--:B------:R-:W-:Y:S01]  /*11a10*/  ISETP.GE.AND P0, PT, R2, R49.reuse, PT ;  /* 0x000000310200720c */ /* 0x080fe20003f06270 */
[C---:B------:R-:W-:Y:S01]  /*11a20*/  VIADD R2, R67.reuse, 0x10 ;  /* 0x0000001043027836 */ /* 0x040fe20000000000 */
[C---:B------:R-:W-:Y:S01]  /*11a30*/  ISETP.GE.AND P6, PT, R0.reuse, R48, PT ;  /* 0x000000300000720c */ /* 0x040fe20003fc6270 */
[----:B------:R-:W-:Y:S01]  /*11a40*/  VIADD R17, R67, 0x69 ;  /* 0x0000006943117836 */ /* 0x000fe20000000000 */
[----:B------:R-:W-:-:S02]  /*11a50*/  ISETP.GE.AND P2, PT, R0, R49, PT ;  /* 0x000000310000720c */ /* 0x000fc40003f46270 */
        /* <DEDUP_REMOVED lines=45> */
[-C--:B------:R-:W-:Y:S02]  /*11d30*/  ISETP.GE.AND P6, PT, R2, R49.reuse, PT ;  /* 0x000000310200720c */ /* 0x080fe40003fc6270 */
[----:B------:R-:W-:Y:S02]  /*11d40*/  FSEL R36, R81, -INF , !P0 ;  /* 0xff80000051247808 */ /* 0x000fe40004000000 */
[----:B------:R-:W-:Y:S02]  /*11d50*/  FSEL R186, R186, -INF , !P6 ;  /* 0xff800000baba7808 */ /* 0x000fe40007000000 */
[CC--:B------:R-:W-:Y:S02]  /*11d60*/  ISETP.GE.AND P1, PT, R11.reuse, R48.reuse, PT ;  /* 0x000000300b00720c */ /* 0x0c0fe40003f26270 */
[----:B------:R-:W-:Y:S01]  /*11d70*/  ISETP.GE.AND P0, PT, R11, R49, PT ;  /* 0x000000310b00720c */ /* 0x000fe20003f06270 */
[C---:B------:R-:W-:Y:S01]  /*11d80*/  VIADD R11, R67.reuse, 0x31 ;  /* 0x00000031430b7836 */ /* 0x040fe20000000000 */
[----:B------:R-:W-:-:S02]  /*11d90*/  ISETP.GE.AND P6, PT, R67, R48, PT ;  /* 0x000000304300720c */ /* 0x000fc40003fc6270 */
[----:B------:R-:W-:Y:S02]  /*11da0*/  FSEL R218, R83, -INF , !P4 ;  /* 0xff80000053da7808 */ /* 0x000fe40006000000 */
[----:B------:R-:W-:Y:S02]  /*11db0*/  FSEL R42, R64, -INF , !P6 ;  /* 0xff800000402a7808 */ /* 0x000fe40007000000 */
[----:B------:R-:W-:Y:S02]  /*11dc0*/  FSEL R24, R82, -INF , !P1 ;  /* 0xff80000052187808 */ /* 0x000fe40004800000 */
[C---:B------:R-:W-:Y:S02]  /*11dd0*/  ISETP.GE.AND P4, PT, R11.reuse, R48, PT ;  /* 0x000000300b00720c */ /* 0x040fe40003f86270 */
[----:B------:R-:W-:Y:S01]  /*11de0*/  ISETP.GE.AND P1, PT, R11, R49, PT ;  /* 0x000000310b00720c */ /* 0x000fe20003f26270 */
[----:B------:R-:W-:Y:S01]  /*11df0*/  VIADD R11, R67, 0x39 ;  /* 0x00000039430b7836 */ /* 0x000fe20000000000 */
[----:B------:R-:W-:-:S02]  /*11e00*/  FMNMX.FTZ R15, R42, R0, !PT ;  /* 0x000000002a0f7209 */ /* 0x000fc40007810000 */
[----:B------:R-:W-:Y:S02]  /*11e10*/  FSEL R188, R188, -INF , !P2 ;  /* 0xff800000bcbc7808 */ /* 0x000fe40005000000 */
[----:B------:R-:W-:Y:S02]  /*11e20*/  FSEL R216, R97, -INF , !P4 ;  /* 0xff80000061d87808 */ /* 0x000fe40006000000 */
[C---:B------:R-:W-:Y:S02]  /*11e30*/  ISETP.GE.AND P2, PT, R11.reuse, R48, PT ;  /* 0x000000300b00720c */ /* 0x040fe40003f46270 */
[----:B------:R-:W-:Y:S01]  /*11e40*/  ISETP.GE.AND P4, PT, R11, R49, PT ;  /* 0x000000310b00720c */ /* 0x000fe20003f86270 */
[----:B------:R-:W-:Y:S01]  /*11e50*/  VIADD R11, R67, 0x41 ;  /* 0x00000041430b7836 */ /* 0x000fe20000000000 */
[----:B------:R-:W-:Y:S02]  /*11e60*/  FMNMX.FTZ R15, R120, R15, !PT ;  /* 0x0000000f780f7209 */ /* 0x000fe40007810000 */
[----:B------:R-:W-:-:S02]  /*11e70*/  FSEL R134, R134, -INF , !P4 ;  /* 0xff80000086867808 */ /* 0x000fc40006000000 */
[----:B------:R-:W-:Y:S02]  /*11e80*/  FMNMX.FTZ R15, R110, R15, !PT ;  /* 0x0000000f6e0f7209 */ /* 0x000fe40007810000 */
[----:B------:R-:W-:Y:S02]  /*11e90*/  ISETP.GE.AND P4, PT, R11, R49, PT ;  /* 0x000000310b00720c */ /* 0x000fe40003f86270 */
[----:B------:R-:W-:Y:S02]  /*11ea0*/  FMNMX.FTZ R15, R18, R15, !PT ;  /* 0x0000000f120f7209 */ /* 0x000fe40007810000 */
[----:B------:R-:W-:Y:S02]  /*11eb0*/  FSEL R158, R158, -INF , !P4 ;  /* 0xff8000009e9e7808 */ /* 0x000fe40006000000 */
[----:B------:R-:W-:Y:S02]  /*11ec0*/  ISETP.GE.AND P4, PT, R67, R49, PT ;  /* 0x000000314300720c */ /* 0x000fe40003f86270 */
[----:B------:R-:W-:-:S02]  /*11ed0*/  FMNMX.FTZ R15, R16, R15, !PT ;  /* 0x0000000f100f7209 */ /* 0x000fc40007810000 */
[----:B------:R-:W-:Y:S02]  /*11ee0*/  FSEL R108, R108, -INF , !P4 ;  /* 0xff8000006c6c7808 */ /* 0x000fe40006000000 */
[----:B------:R-:W-:Y:S02]  /*11ef0*/  FMNMX.FTZ R15, R14, R15, !PT ;  /* 0x0000000f0e0f7209 */ /* 0x000fe40007810000 */
[----:B------:R-:W-:Y:S02]  /*11f00*/  FMNMX.FTZ R19, R108, R40, !PT ;  /* 0x000000286c137209 */ /* 0x000fe40007810000 */
[----:B------:R-:W-:Y:S01]  /*11f10*/  FMNMX.FTZ R21, R12, R15, !PT ;  /* 0x0000000f0c157209 */ /* 0x000fe20007810000 */
[----:B------:R-:W-:Y:S01]  /*11f20*/  VIADD R15, R67, 0x70 ;  /* 0x00000070430f7836 */ /* 0x000fe20000000000 */
        /* <DEDUP_REMOVED lines=8> */
[----:B------:R-:W-:Y:S02]  /*11fb0*/  FSEL R30, R101, -INF , !P0 ;  /* 0xff800000651e7808 */ /* 0x000fe40004000000 */
[----:B------:R-:W-:Y:S02]  /*11fc0*/  FMNMX.FTZ R19, R6, R19, !PT ;  /* 0x0000001306137209 */ /* 0x000fe40007810000 */
[----:B------:R-:W-:Y:S01]  /*11fd0*/  ISETP.GE.AND P0, PT, R2, R48, PT ;  /* 0x000000300200720c */ /* 0x000fe20003f06270 */
[----:B------:R-:W-:Y:S01]  /*11fe0*/  VIADD R2, R67, 0x40 ;  /* 0x0000004043027836 */ /* 0x000fe20000000000 */
[----:B------:R-:W-:Y:S02]  /*11ff0*/  FMNMX.FTZ R21, R32, R21, !PT ;  /* 0x0000001520157209 */ /* 0x000fe40007810000 */
[----:B------:R-:W-:Y:S02]  /*12000*/  FMNMX.FTZ R19, R4, R19, !PT ;  /* 0x0000001304137209 */ /* 0x000fe40007810000 */
[----:B------:R-:W-:-:S02]  /*12010*/  FSEL R28, R92, -INF , !P0 ;  /* 0xff8000005c1c7808 */ /* 0x000fc40004000000 */
[----:B------:R-:W-:Y:S01]  /*12020*/  FMNMX.FTZ R21, R216, R21, !PT ;  /* 0x00000015d8157209 */ /* 0x000fe20007810000 */
[----:B------:R-:W-:Y:S01]  /*12030*/  LDSM.16.MT88.4 R92, [R192+0xb000] ;  /* 0x00b00000c05c783b */ /* 0x000fe20000004200 */
[----:B------:R-:W-:Y:S02]  /*12040*/  FSEL R132, R98, -INF , !P1 ;  /* 0xff80000062847808 */ /* 0x000fe40004800000 */
[CC--:B------:R-:W-:Y:S02]  /*12050*/  ISETP.GE.AND P1, PT, R2.reuse, R48.reuse, PT ;  /* 0x000000300200720c */ /* 0x0c0fe40003f26270 */
[----:B------:R-:W-:Y:S01]  /*12060*/  ISETP.GE.AND P0, PT, R2, R49, PT ;  /* 0x000000310200720c */ /* 0x000fe20003f06270 */
[----:B------:R-:W-:Y:S01]  /*12070*/  VIADD R2, R67, 0x48 ;  /* 0x0000004843027836 */ /* 0x000fe20000000000 */
[----:B------:R-:W-:Y:S02]  /*12080*/  FSEL R190, R190, -INF , !P2 ;  /* 0xff800000bebe7808 */ /* 0x000fe40005000000 */
[----:B------:R-:W-:Y:S01]  /*12090*/  ISETP.GE.AND P2, PT, R11, R48, PT ;  /* 0x000000300b00720c */ /* 0x000fe20003f46270 */
[----:B------:R-:W-:Y:S01]  /*120a0*/  VIADD R11, R67, 0x49 ;  /* 0x00000049430b7836 */ /* 0x000fe20000000000 */
[----:B------:R-:W-:-:S02]  /*120b0*/  FMNMX.FTZ R19, R220, R19, !PT ;  /* 0x00000013dc137209 */ /* 0x000fc40007810000 */
[----:B------:R-:W-:Y:S02]  /*120c0*/  FMNMX.FTZ R21, R28, R21, !PT ;  /* 0x000000151c157209 */ /* 0x000fe40007810000 */
[----:B------:R-:W-:Y:S02]  /*120d0*/  FSEL R184, R184, -INF , !P1 ;  /* 0xff800000b8b87808 */ /* 0x000fe40004800000 */
[----:B------:R-:W-:Y:S02]  /*120e0*/  FMNMX.FTZ R19, R34, R19, !PT ;  /* 0x0000001322137209 */ /* 0x000fe40007810000 */
[C---:B------:R-:W-:Y:S02]  /*120f0*/  ISETP.GE.AND P6, PT, R2.reuse, R48, PT ;  /* 0x000000300200720c */ /* 0x040fe40003fc6270 */
[----:B------:R-:W-:Y:S01]  /*12100*/  ISETP.GE.AND P1, PT, R2, R49, PT ;  /* 0x000000310200720c */ /* 0x000fe20003f26270 */
[----:B------:R-:W-:Y:S01]  /*12110*/  VIADD R2, R67, 0x51 ;  /* 0x0000005143027836 */ /* 0x000fe20000000000 */
        /* <DEDUP_REMOVED lines=10> */
[CC--:B------:R-:W-:Y:S02]  /*121c0*/  ISETP.GE.AND P4, PT, R2.reuse, R48.reuse, PT ;  /* 0x000000300200720c */ /* 0x0c0fe40003f86270 */
[----:B------:R-:W-:Y:S01]  /*121d0*/  ISETP.GE.AND P0, PT, R2, R49, PT ;  /* 0x000000310200720c */ /* 0x000fe20003f06270 */
[----:B------:R-:W-:Y:S01]  /*121e0*/  VIADD R2, R67, 0x58 ;  /* 0x0000005843027836 */ /* 0x000fe20000000000 */
[----:B------:R-:W-:Y:S02]  /*121f0*/  ISETP.GE.AND P6, PT, R11, R48, PT ;  /* 0x000000300b00720c */ /* 0x000fe40003fc6270 */
[----:B------:R-:W-:-:S02]  /*12200*/  FMNMX.FTZ R19, R30, R19, !PT ;  /* 0x000000131e137209 */ /* 0x000fc40007810000 */
[----:B------:R-:W-:Y:S02]  /*12210*/  FMNMX.FTZ R21, R146, R21, !PT ;  /* 0x0000001592157209 */ /* 0x000fe40007810000 */
[----:B------:R-:W-:Y:S02]  /*12220*/  FSEL R160, R160, -INF , !P2 ;  /* 0xff800000a0a07808 */ /* 0x000fe40005000000 */
[----:B------:R-:W-:Y:S02]  /*12230*/  FSEL R176, R176, -INF , !P6 ;  /* 0xff800000b0b07808 */ /* 0x000fe40007000000 */
[----:B------:R-:W-:Y:S02]  /*12240*/  FMNMX.FTZ R19, R188, R19, !PT ;  /* 0x00000013bc137209 */ /* 0x000fe40007810000 */
[----:B------:R-:W-:Y:S02]  /*12250*/  FSEL R178, R178, -INF , !P1 ;  /* 0xff800000b2b27808 */ /* 0x000fe40004800000 */
[----:B------:R-:W-:-:S02]  /*12260*/  ISETP.GE.AND P2, PT, R2, R48, PT ;  /* 0x000000300200720c */ /* 0x000fc40003f46270 */
[----:B------:R-:W-:Y:S01]  /*12270*/  ISETP.GE.AND P6, PT, R2, R49, PT ;  /* 0x000000310200720c */ /* 0x000fe20003fc6270 */
        /* <DEDUP_REMOVED lines=24> */
[C---:B------:R-:W-:Y:S02]  /*12400*/  ISETP.GE.AND P6, PT, R2.reuse, R48, PT ;  /* 0x000000300200720c */ /* 0x040fe40003fc6270 */
[----:B------:R-:W-:Y:S01]  /*12410*/  ISETP.GE.AND P1, PT, R2, R49, PT ;  /* 0x000000310200720c */ /* 0x000fe20003f26270 */
[----:B------:R-:W-:Y:S01]  /*12420*/  VIADD R2, R67, 0x68 ;  /* 0x0000006843027836 */ /* 0x000fe20000000000 */
[----:B------:R-:W-:-:S02]  /*12430*/  FMNMX.FTZ R19, R158, R19, !PT ;  /* 0x000000139e137209 */ /* 0x000fc40007810000 */
[----:B------:R-:W-:Y:S02]  /*12440*/  FSEL R156, R156, -INF , !P0 ;  /* 0xff8000009c9c7808 */ /* 0x000fe40004000000 */
[----:B------:R-:W-:Y:S02]  /*12450*/  FMNMX.FTZ R21, R172, R21, !PT ;  /* 0x00000015ac157209 */ /* 0x000fe40007810000 */
[----:B------:R-:W-:Y:S02]  /*12460*/  FSEL R162, R162, -INF , !P4 ;  /* 0xff800000a2a27808 */ /* 0x000fe40006000000 */
[----:B------:R-:W-:Y:S02]  /*12470*/  FMNMX.FTZ R19, R178, R19, !PT ;  /* 0x00000013b2137209 */ /* 0x000fe40007810000 */
[----:B------:R-:W-:Y:S02]  /*12480*/  ISETP.GE.AND P4, PT, R2, R48, PT ;  /* 0x000000300200720c */ /* 0x000fe40003f86270 */
[----:B------:R-:W-:-:S02]  /*12490*/  FSEL R154, R154, -INF , !P6 ;  /* 0xff8000009a9a7808 */ /* 0x000fc40007000000 */
[----:B------:R-:W-:Y:S02]  /*124a0*/  FMNMX.FTZ R23, R156, R21, !PT ;  /* 0x000000159c177209 */ /* 0x000fe40007810000 */
[----:B------:R-:W-:Y:S02]  /*124b0*/  FSEL R144, R144, -INF , !P2 ;  /* 0xff80000090907808 */ /* 0x000fe40005000000 */
[----:B------:R-:W-:Y:S02]  /*124c0*/  FMNMX.FTZ R21, R160, R19, !PT ;  /* 0x00000013a0157209 */ /* 0x000fe40007810000 */
[----:B------:R-:W-:Y:S02]  /*124d0*/  ISETP.GE.AND P2, PT, R17, R48, PT ;  /* 0x000000301100720c */ /* 0x000fe40003f46270 */
[----:B------:R-:W-:Y:S02]  /*124e0*/  FSEL R152, R152, -INF , !P4 ;  /* 0xff80000098987808 */ /* 0x000fe40006000000 */
[----:B------:R-:W-:-:S02]  /*124f0*/  FMNMX.FTZ R19, R154, R23, !PT ;  /* 0x000000179a137209 */ /* 0x000fc40007810000 */
[-C--:B------:R-:W-:Y:S02]  /*12500*/  ISETP.GE.AND P4, PT, R15, R48.reuse, PT ;  /* 0x000000300f00720c */ /* 0x080fe40003f86270 */
[----:B------:R-:W-:Y:S02]  /*12510*/  FSEL R148, R148, -INF , !P2 ;  /* 0xff80000094947808 */ /* 0x000fe40005000000 */
[----:B------:R-:W-:Y:S02]  /*12520*/  FMNMX.FTZ R19, R152, R19, !PT ;  /* 0x0000001398137209 */ /* 0x000fe40007810000 */
[----:B------:R-:W-:Y:S02]  /*12530*/  FMNMX.FTZ R21, R168, R21, !PT ;  /* 0x00000015a8157209 */ /* 0x000fe40007810000 */
[----:B------:R-:W-:Y:S01]  /*12540*/  ISETP.GE.AND P0, PT, R2, R49, PT ;  /* 0x000000310200720c */ /* 0x000fe20003f06270 */
[----:B------:R-:W-:Y:S01]  /*12550*/  VIADD R2, R67, 0x78 ;  /* 0x0000007843027836 */ /* 0x000fe20000000000 */
[----:B------:R-:W-:Y:S01]  /*12560*/  ISETP.GE.AND P2, PT, R11, R48, PT ;  /* 0x000000300b00720c */ /* 0x000fe20003f46270 */
[----:B------:R-:W-:Y:S01]  /*12570*/  VIADD R67, R67, 0x79 ;  /* 0x0000007943437836 */ /* 0x000fe20000000000 */
[----:B------:R-:W-:-:S02]  /*12580*/  FSEL R130, R130, -INF , !P4 ;  /* 0xff80000082827808 */ /* 0x000fc40006000000 */
[----:B------:R-:W-:Y:S02]  /*12590*/  FMNMX.FTZ R19, R148, R19, !PT ;  /* 0x0000001394137209 */ /* 0x000fe40007810000 */
[----:B------:R-:W-:Y:S02]  /*125a0*/  FMNMX.FTZ R21, R166, R21, !PT ;  /* 0x00000015a6157209 */ /* 0x000fe40007810000 */
        /* <DEDUP_REMOVED lines=8> */
[----:B------:R-:W-:Y:S02]  /*12630*/  FSEL R124, R9, -INF , !P2 ;  /* 0xff800000097c7808 */ /* 0x000fe40005000000 */
[----:B------:R-:W-:-:S02]  /*12640*/  FMNMX.FTZ R9, R126, R19, !PT ;  /* 0x000000137e097209 */ /* 0x000fc40007810000 */
        /* <DEDUP_REMOVED lines=27> */
[----:B---3--:R-:W-:Y:S01]  /*12800*/  FMUL.FTZ R61, R56, R2 ;  /* 0x00000002383d7220 */ /* 0x008fe20000410000 */
[----:B------:R-:W-:Y:S01]  /*12810*/  FSETP.NEU.FTZ.AND P0, PT, R2, -INF , PT ;  /* 0xff8000000200780b */ /* 0x000fe20003f1d000 */
[----:B------:R-:W1:Y:S03]  /*12820*/  SHFL.BFLY PT, R5, R44, 0x1, 0x1f ;  /* 0x0c201f002c057f89 */ /* 0x000e6600000e0000 */
[----:B------:R-:W-:-:S05]  /*12830*/  FSEL R61, R61, RZ, P0 ;  /* 0x000000ff3d3d7208 */ /* 0x000fca0000000000 */
[-CC-:B------:R-:W-:Y:S01]  /*12840*/  FFMA.FTZ R54, R0, R56.reuse, -R61.reuse ;  /* 0x0000003800367223 */ /* 0x180fe2000001083d */
[-CC-:B------:R-:W-:Y:S01]  /*12850*/  FFMA.FTZ R52, R110, R56.reuse, -R61.reuse ;  /* 0x000000386e347223 */ /* 0x180fe2000001083d */
[-CC-:B------:R-:W-:Y:S01]  /*12860*/  FFMA.FTZ R55, R120, R56.reuse, -R61.reuse ;  /* 0x0000003878377223 */ /* 0x180fe2000001083d */
[----:B------:R-:W-:Y:S02]  /*12870*/  IMAD R120, R50, 0x2, R192 ;  /* 0x0000000232787824 */ /* 0x000fe400078e02c0 */
[-CC-:B------:R-:W-:Y:S01]  /*12880*/  FFMA.FTZ R57, R42, R56.reuse, -R61.reuse ;  /* 0x000000382a397223 */ /* 0x180fe2000001083d */
[-CC-:B------:R-:W-:Y:S01]  /*12890*/  FFMA.FTZ R47, R18, R56.reuse, -R61.reuse ;  /* 0x00000038122f7223 */ /* 0x180fe2000001083d */
[----:B------:R-:W-:Y:S01]  /*128a0*/  MUFU.EX2 R54, R54 ;  /* 0x0000003600367308 */ /* 0x000fe20000000800 */
[-CC-:B------:R-:W-:Y:S01]  /*128b0*/  FFMA.FTZ R43, R14, R56.reuse, -R61.reuse ;  /* 0x000000380e2b7223 */ /* 0x180fe2000001083d */
[----:B------:R-:W-:Y:S01]  /*128c0*/  LDSM.16.MT88.4 R100, [R120+0x9000] ;  /* 0x009000007864783b */ /* 0x000fe20000004200 */
[-CC-:B------:R-:W-:Y:S01]  /*128d0*/  FFMA.FTZ R35, R36, R56.reuse, -R61.reuse ;  /* 0x0000003824237223 */ /* 0x180fe2000001083d */
[-CC-:B------:R-:W-:Y:S01]  /*128e0*/  FFMA.FTZ R38, R38, R56.reuse, -R61.reuse ;  /* 0x0000003826267223 */ /* 0x180fe2000001083d */
[-CC-:B------:R-:W-:Y:S01]  /*128f0*/  FFMA.FTZ R36, R26, R56.reuse, -R61.reuse ;  /* 0x000000381a247223 */ /* 0x180fe2000001083d */
[----:B------:R-:W-:Y:S01]  /*12900*/  LDSM.16.MT88.4 R84, [R120+0xb000] ;  /* 0x00b000007854783b */ /* 0x000fe20000004200 */
[-CC-:B------:R-:W-:Y:S01]  /*12910*/  FFMA.FTZ R31, R24, R56.reuse, -R61.reuse ;  /* 0x00000038181f7223 */ /* 0x180fe2000001083d */
[----:B------:R-:W2:Y:S01]  /*12920*/  MUFU.EX2 R57, R57 ;  /* 0x0000003900397308 */ /* 0x000ea20000000800 */
[-CC-:B------:R-:W-:Y:S01]  /*12930*/  FFMA.FTZ R32, R32, R56.reuse, -R61.reuse ;  /* 0x0000003820207223 */ /* 0x180fe2000001083d */
[----:B------:R-:W-:Y:S01]  /*12940*/  LDSM.16.MT88.4 R24, [R120+0xd400] ;  /* 0x00d400007818783b */ /* 0x000fe20000004200 */
[-CC-:B------:R-:W-:Y:S01]  /*12950*/  FFMA.FTZ R29, R216, R56.reuse, -R61.reuse ;  /* 0x00000038d81d7223 */ /* 0x180fe2000001083d */
[----:B-1----:R-:W-:Y:S01]  /*12960*/  FMNMX.FTZ R0, R44, R5, !PT ;  /* 0x000000052c007209 */ /* 0x002fe20007810000 */
[-CC-:B------:R-:W-:Y:S01]  /*12970*/  FFMA.FTZ R44, R16, R56.reuse, -R61.reuse ;  /* 0x00000038102c7223 */ /* 0x180fe2000001083d */
[--C-:B------:R-:W-:Y:S01]  /*12980*/  FFMA.FTZ R28, R28, R56, -R61.reuse ;  /* 0x000000381c1c7223 */ /* 0x100fe2000001083d */
[----:B------:R-:W-:Y:S01]  /*12990*/  LDSM.16.MT88.4 R16, [R120+0xd000] ;  /* 0x00d000007810783b */ /* 0x000fe20000004200 */
        /* <DEDUP_REMOVED lines=8> */
[-C--:B------:R-:W-:Y:S01]  /*12a20*/  FFMA.FTZ R150, R150, R56.reuse, -R61 ;  /* 0x0000003896967223 */ /* 0x080fe2000001083d */
[----:B--2---:R-:W-:Y:S01]  /*12a30*/  F2FP.BF16.F32.PACK_AB R68, R54, R57 ;  /* 0x000000393644723e */ /* 0x004fe200000010ff */
[----:B------:R-:W1:Y:S01]  /*12a40*/  MUFU.EX2 R52, R52 ;  /* 0x0000003400347308 */ /* 0x000e620000000800 */
[-CC-:B------:R-:W-:Y:S01]  /*12a50*/  FFMA.FTZ R60, R108, R56.reuse, -R53.reuse ;  /* 0x000000386c3c7223 */ /* 0x180fe20000010835 */
[-CC-:B------:R-:W-:Y:S01]  /*12a60*/  FFMA.FTZ R59, R40, R56.reuse, -R53.reuse ;  /* 0x00000038283b7223 */ /* 0x180fe20000010835 */
[----:B------:R-:W2:Y:S01]  /*12a70*/  LDSM.16.MT88.4 R108, [R192+0x9000] ;  /* 0x00900000c06c783b */ /* 0x000ea20000004200 */
[-CC-:B------:R-:W-:Y:S01]  /*12a80*/  FFMA.FTZ R50, R22, R56.reuse, -R53.reuse ;  /* 0x0000003816327223 */ /* 0x180fe20000010835 */
[-C--:B------:R-:W-:Y:S01]  /*12a90*/  FFMA.FTZ R45, R20, R56.reuse, -R53 ;  /* 0x00000038142d7223 */ /* 0x080fe20000010835 */
[-C--:B------:R-:W-:Y:S01]  /*12aa0*/  FFMA.FTZ R40, R12, R56.reuse, -R61 ;  /* 0x000000380c287223 */ /* 0x080fe2000001083d */
[-CC-:B------:R-:W-:Y:S01]  /*12ab0*/  FFMA.FTZ R46, R10, R56.reuse, -R53.reuse ;  /* 0x000000380a2e7223 */ /* 0x180fe20000010835 */
[----:B------:R-:W-:Y:S01]  /*12ac0*/  MUFU.EX2 R60, R60 ;  /* 0x0000003c003c7308 */ /* 0x000fe20000000800 */
[----:B------:R-:W3:Y:S01]  /*12ad0*/  LDSM.16.MT88.4 R12, [R192+0x9400] ;  /* 0x00940000c00c783b */ /* 0x000ee20000004200 */
[-CC-:B------:R-:W-:Y:S01]  /*12ae0*/  FFMA.FTZ R41, R8, R56.reuse, -R53.reuse ;  /* 0x0000003808297223 */ /* 0x180fe20000010835 */
[-CC-:B------:R-:W-:Y:S01]  /*12af0*/  FFMA.FTZ R42, R6, R56.reuse, -R53.reuse ;  /* 0x00000038062a7223 */ /* 0x180fe20000010835 */
[-CC-:B------:R-:W-:Y:S01]  /*12b00*/  FFMA.FTZ R39, R4, R56.reuse, -R53.reuse ;  /* 0x0000003804277223 */ /* 0x180fe20000010835 */
[----:B------:R-:W4:Y:S01]  /*12b10*/  LDSM.16.MT88.4 R8, [R120+0x9400] ;  /* 0x009400007808783b */ /* 0x000f220000004200 */
[-CC-:B------:R-:W-:Y:S01]  /*12b20*/  FFMA.FTZ R37, R220, R56.reuse, -R53.reuse ;  /* 0x00000038dc257223 */ /* 0x180fe20000010835 */
[-CC-:B------:R-:W-:Y:S01]  /*12b30*/  FFMA.FTZ R34, R34, R56.reuse, -R53.reuse ;  /* 0x0000003822227223 */ /* 0x180fe20000010835 */
        /* <DEDUP_REMOVED lines=13> */
[-C--:B------:R-:W-:Y:S01]  /*12c10*/  FFMA.FTZ R160, R160, R56.reuse, -R53 ;  /* 0x00000038a0a07223 */ /* 0x080fe20000010835 */
        /* <DEDUP_REMOVED lines=15> */
[-CC-:B------:R-:W-:Y:S01]  /*12d10*/  FFMA.FTZ R139, R144, R56.reuse, -R53.reuse ;  /* 0x00000038908b7223 */ /* 0x180fe20000010835 */
[-CC-:B------:R-:W-:Y:S01]  /*12d20*/  FFMA.FTZ R142, R142, R56.reuse, -R53.reuse ;  /* 0x000000388e8e7223 */ /* 0x180fe20000010835 */
[--C-:B------:R-:W-:Y:S01]  /*12d30*/  FFMA.FTZ R138, R138, R56, -R53.reuse ;  /* 0x000000388a8a7223 */ /* 0x100fe20000010835 */
[----:B------:R-:W5:Y:S01]  /*12d40*/  MUFU.EX2 R44, R44 ;  /* 0x0000002c002c7308 */ /* 0x000f620000000800 */
[----:B--2---:R-:W-:Y:S01]  /*12d50*/  F2FP.BF16.F32.PACK_AB R71, R45, R50 ;  /* 0x000000322d47723e */ /* 0x004fe200000010ff */
[-C--:B------:R-:W-:Y:S01]  /*12d60*/  FFMA.FTZ R143, R136, R56.reuse, -R53 ;  /* 0x00000038888f7223 */ /* 0x080fe20000010835 */
[----:B------:R-:W-:Y:S01]  /*12d70*/  FADD.FTZ R54, R57, R54 ;  /* 0x0000003639367221 */ /* 0x000fe20000010000 */
[----:B------:R-:W-:Y:S01]  /*12d80*/  FADD.FTZ R59, R60, R59 ;  /* 0x0000003b3c3b7221 */ /* 0x000fe20000010000 */
[-CC-:B------:R-:W-:Y:S01]  /*12d90*/  FFMA.FTZ R130, R130, R56.reuse, -R61.reuse ;  /* 0x0000003882827223 */ /* 0x180fe2000001083d */
[-C--:B------:R-:W-:Y:S01]  /*12da0*/  FFMA.FTZ R145, R128, R56.reuse, -R61 ;  /* 0x0000003880917223 */ /* 0x080fe2000001083d */
[----:B------:R-:W-:Y:S01]  /*12db0*/  FADD.FTZ R55, R55, R54 ;  /* 0x0000003637377221 */ /* 0x000fe20000010000 */
[C---:B------:R-:W-:Y:S01]  /*12dc0*/  HMMA.16816.F32.BF16 R112, R68.reuse, R108, RZ ;  /* 0x0000006c4470723c */ /* 0x040fe200000418ff */
[----:B------:R-:W-:Y:S01]  /*12dd0*/  MUFU.EX2 R43, R43 ;  /* 0x0000002b002b7308 */ /* 0x000fe20000000800 */
[----:B------:R-:W-:Y:S01]  /*12de0*/  FADD.FTZ R50, R50, R59 ;  /* 0x0000003b32327221 */ /* 0x000fe20000010000 */
[----:B------:R-:W-:Y:S01]  /*12df0*/  FADD.FTZ R52, R52, R55 ;  /* 0x0000003734347221 */ /* 0x000fe20000010000 */
[-C--:B------:R-:W-:Y:S01]  /*12e00*/  FFMA.FTZ R126, R126, R56.reuse, -R61 ;  /* 0x000000387e7e7223 */ /* 0x080fe2000001083d */
[-CC-:B------:R-:W-:Y:S01]  /*12e10*/  FFMA.FTZ R66, R66, R56.reuse, -R53.reuse ;  /* 0x0000003842427223 */ /* 0x180fe20000010835 */
[C---:B------:R-:W-:Y:S01]  /*12e20*/  HMMA.16816.F32.BF16 R108, R68.reuse, R110, RZ ;  /* 0x0000006e446c723c */ /* 0x040fe200000418ff */
[----:B------:R-:W-:Y:S01]  /*12e30*/  FADD.FTZ R45, R45, R50 ;  /* 0x000000322d2d7221 */ /* 0x000fe20000010000 */
[-CC-:B------:R-:W-:Y:S01]  /*12e40*/  FFMA.FTZ R147, R64, R56.reuse, -R53.reuse ;  /* 0x0000003840937223 */ /* 0x180fe20000010835 */
[----:B------:R-:W2:Y:S01]  /*12e50*/  MUFU.EX2 R40, R40 ;  /* 0x0000002800287308 */ /* 0x000ea20000000800 */
[----:B-----5:R-:W-:Y:S01]  /*12e60*/  F2FP.BF16.F32.PACK_AB R20, R44, R47 ;  /* 0x0000002f2c14723e */ /* 0x020fe200000010ff */
[----:B------:R-:W-:Y:S01]  /*12e70*/  FADD.FTZ R47, R47, R52 ;  /* 0x000000342f2f7221 */ /* 0x000fe20000010000 */
[C---:B------:R-:W-:Y:S01]  /*12e80*/  HMMA.16816.F32.BF16 R104, R68.reuse, R100, RZ ;  /* 0x000000644468723c */ /* 0x040fe200000418ff */
[-C--:B------:R-:W-:Y:S01]  /*12e90*/  FFMA.FTZ R62, R62, R56.reuse, -R53 ;  /* 0x000000383e3e7223 */ /* 0x080fe20000010835 */
[-C--:B------:R-:W-:Y:S01]  /*12ea0*/  FFMA.FTZ R61, R124, R56.reuse, -R61 ;  /* 0x000000387c3d7223 */ /* 0x080fe2000001083d */
[----:B------:R-:W-:Y:S01]  /*12eb0*/  FADD.FTZ R44, R44, R47 ;  /* 0x0000002f2c2c7221 */ /* 0x000fe20000010000 */
[----:B------:R-:W-:Y:S01]  /*12ec0*/  FFMA.FTZ R53, R58, R56, -R53 ;  /* 0x000000383a357223 */ /* 0x000fe20000010835 */
        /* <DEDUP_REMOVED lines=333> */
.L_x_1226:
[----:B------:R-:W2:Y:S02]  /*143a0*/  LD.E R3, desc[UR4][R118.64+0x40] ;  /* 0x0000400476037980 */ /* 0x000ea4000c101900 */
[----:B--2---:R-:W-:-:S04]  /*143b0*/  LEA R3, -R3, RZ, 0x7 ;  /* 0x000000ff03037211 */ /* 0x004fc800078e39ff */
[----:B------:R-:W-:Y:S02]  /*143c0*/  SHF.R.S32.HI R4, RZ, 0x1f, R3 ;  /* 0x0000001fff047819 */ /* 0x000fe40000011403 */
.L_x_1227:
[----:B------:R-:W-:Y:S05]  /*143d0*/  BSYNC B0 ;  /* 0x0000000000007941 */ /* 0x000fea0003800000 */
.L_x_1225:
[C---:B------:R-:W-:Y:S02]  /*143e0*/  LOP3.LUT P6, RZ, R212.reuse, 0x1, RZ, 0xc0, !PT ;  /* 0x00000001d4ff7812 */ /* 0x040fe400078cc0ff */
        /* <DEDUP_REMOVED lines=29> */
[CC--:B------:R-:W-:Y:S02]  /*145c0*/  @P6 LEA R22, P5, R5.reuse, R140.reuse, 0x1 ;  /* 0x0000008c05166211 */ /* 0x0c0fe400078a08ff */
[CC--:B------:R-:W-:Y:S02]  /*145d0*/  @P4 LEA R20, P1, R5.reuse, R140.reuse, 0x1 ;  /* 0x0000008c05144211 */ /* 0x0c0fe400078208ff */
[----:B------:R-:W-:-:S02]  /*145e0*/  @P2 LEA R24, P0, R5, R140, 0x1 ;  /* 0x0000008c05182211 */ /* 0x000fc400078008ff */
[CCC-:B------:R-:W-:Y:S02]  /*145f0*/  @P6 LEA.HI.X R23, R5.reuse, R141.reuse, R4.reuse, 0x1, P5 ;  /* 0x0000008d05176211 */ /* 0x1c0fe400028f0c04 */
[CCC-:B------:R-:W-:Y:S02]  /*14600*/  @P4 LEA.HI.X R21, R5.reuse, R141.reuse, R4.reuse, 0x1, P1 ;  /* 0x0000008d05154211 */ /* 0x1c0fe400008f0c04 */
[----:B------:R-:W-:Y:S01]  /*14610*/  @P2 LEA.HI.X R25, R5, R141, R4, 0x1, P0 ;  /* 0x0000008d05192211 */ /* 0x000fe200000f0c04 */
[----:B------:R-:W-:Y:S02]  /*14620*/  @P4 IMAD.MOV.U32 R4, RZ, RZ, R188 ;  /* 0x000000ffff044224 */ /* 0x000fe400078e00bc */
[----:B------:R-:W-:-:S05]  /*14630*/  @P4 IMAD.MOV.U32 R5, RZ, RZ, R189 ;  /* 0x000000ffff054224 */ /* 0x000fca00078e00bd */
[----:B------:R-:W-:Y:S01]  /*14640*/  @!PT LDS RZ, [RZ] ;  /* 0x00000000fffff984 */ /* 0x000fe20000000800 */
[----:B------:R-:W-:Y:S01]  /*14650*/  @!PT LDS RZ, [RZ] ;  /* 0x00000000fffff984 */ /* 0x000fe20000000800 */
[----:B------:R-:W-:Y:S01]  /*14660*/  @!PT LDS RZ, [RZ] ;  /* 0x00000000fffff984 */ /* 0x000fe20000000800 */
[----:B------:R1:W-:Y:S04]  /*14670*/  @P4 LDGSTS.E.BYPASS.LTC128B.128 [R207+0xb000], desc[UR4][R4.64+0x40] ;  /* 0x0b00004004cf4fae */ /* 0x0003e8000b901d44 */
[----:B------:R-:W-:Y:S01]  /*14680*/  @!P4 STS.128 [R207+0xb000], RZ ;  /* 0x00b000ffcf00c388 */ /* 0x000fe20000000c00 */
[----:B-1----:R-:W-:Y:S02]  /*14690*/  @P2 IMAD.MOV.U32 R4, RZ, RZ, R188 ;  /* 0x000000ffff042224 */ /* 0x002fe400078e00bc */
        /* <DEDUP_REMOVED lines=51> */
[----:B------:R-:W3:Y:S01]  /*149d0*/  LD.E R3, desc[UR4][R118.64+0x18c] ;  /* 0x00018c0476037980 */ /* 0x000ee2000c101900 */
[----:B------:R-:W-:Y:S01]  /*149e0*/  ISETP.GE.AND P0, PT, R51, 0x3, PT ;  /* 0x000000033300780c */ /* 0x000fe20003f06270 */
[----:B------:R-:W-:Y:S02]  /*149f0*/  BSSY B1, `(.L_x_1228) ;  /* 0x0000265000017945 */ /* 0x000fe40003800000 */
[----:B------:R-:W-:Y:S04]  /*14a00*/  LDSM.16.M88.4 R140, [R195] ;  /* 0x00000000c38c783b */ /* 0x000fe80000000200 */
[----:B-1----:R-:W1:Y:S04]  /*14a10*/  LDSM.16.M88.4 R16, [R194+0x3000] ;  /* 0x00300000c210783b */ /* 0x002e680000000200 */
[----:B------:R-:W-:Y:S04]  /*14a20*/  LDSM.16.M88.4 R176, [R193] ;  /* 0x00000000c1b0783b */ /* 0x000fe80000000200 */
[----:B------:R-:W-:Y:S04]  /*14a30*/  LDSM.16.M88.4 R132, [R122+0x3000] ;  /* 0x003000007a84783b */ /* 0x000fe80000000200 */
[----:B------:R-:W4:Y:S04]  /*14a40*/  LDSM.16.M88.4 R124, [R194+0x3400] ;  /* 0x00340000c27c783b */ /* 0x000f280000000200 */
[----:B------:R-:W-:Y:S04]  /*14a50*/  LDSM.16.M88.4 R136, [R195+0x1000] ;  /* 0x00100000c388783b */ /* 0x000fe80000000200 */
[----:B------:R-:W-:Y:S04]  /*14a60*/  LDSM.16.M88.4 R32, [R194+0x5000] ;  /* 0x00500000c220783b */ /* 0x000fe80000000200 */
[----:B------:R-:W5:Y:S04]  /*14a70*/  LDSM.16.M88.4 R60, [R194+0x3800] ;  /* 0x00380000c23c783b */ /* 0x000f680000000200 */
[----:B------:R-:W5:Y:S04]  /*14a80*/  LDSM.16.M88.4 R52, [R194+0x3c00] ;  /* 0x003c0000c234783b */ /* 0x000f680000000200 */
[----:B--2---:R-:W2:Y:S04]  /*14a90*/  LDSM.16.M88.4 R24, [R122+0x3400] ;  /* 0x003400007a18783b */ /* 0x004ea80000000200 */
[----:B------:R-:W2:Y:S01]  /*14aa0*/  LDSM.16.M88.4 R40, [R194+0x4000] ;  /* 0x00400000c228783b */ /* 0x000ea20000000200 */
[C---:B-1----:R-:W-:Y:S03]  /*14ab0*/  HMMA.16816.F32.BF16 R4, R140.reuse, R16, RZ ;  /* 0x000000108c04723c */ /* 0x042fe600000418ff */
[----:B------:R-:W1:Y:S04]  /*14ac0*/  LDSM.16.M88.4 R156, [R194+0x4400] ;  /* 0x00440000c29c783b */ /* 0x000e680000000200 */
[----:B------:R-:W1:Y:S01]  /*14ad0*/  LDSM.16.M88.4 R148, [R194+0x4800] ;  /* 0x00480000c294783b */ /* 0x000e620000000200 */
[C---:B------:R-:W-:Y:S03]  /*14ae0*/  HMMA.16816.F32.BF16 R16, R140.reuse, R18, RZ ;  /* 0x000000128c10723c */ /* 0x040fe600000418ff */
[----:B------:R-:W1:Y:S03]  /*14af0*/  LDSM.16.M88.4 R20, [R194+0x4c00] ;  /* 0x004c0000c214783b */ /* 0x000e660000000200 */
[C---:B----4-:R-:W-:Y:S01]  /*14b00*/  HMMA.16816.F32.BF16 R28, R140.reuse, R124, RZ ;  /* 0x0000007c8c1c723c */ /* 0x050fe200000418ff */
[----:B------:R-:W-:Y:S04]  /*14b10*/  LDSM.16.M88.4 R36, [R193+0x1000] ;  /* 0x00100000c124783b */ /* 0x000fe80000000200 */
[----:B------:R-:W4:Y:S01]  /*14b20*/  LDSM.16.M88.4 R128, [R122+0x5000] ;  /* 0x005000007a80783b */ /* 0x000f220000000200 */
[----:B------:R-:W-:Y:S03]  /*14b30*/  HMMA.16816.F32.BF16 R124, R140, R126, RZ ;  /* 0x0000007e8c7c723c */ /* 0x000fe600000418ff */
[----:B------:R-:W4:Y:S03]  /*14b40*/  LDSM.16.M88.4 R12, [R122+0x3800] ;  /* 0x003800007a0c783b */ /* 0x000f260000000200 */
[C---:B------:R-:W-:Y:S01]  /*14b50*/  HMMA.16816.F32.BF16 R4, R176.reuse, R132, R4 ;  /* 0x00000084b004723c */ /* 0x040fe20000041804 */
[----:B------:R-:W4:Y:S04]  /*14b60*/  LDSM.16.M88.4 R8, [R122+0x3c00] ;  /* 0x003c00007a08783b */ /* 0x000f280000000200 */
[----:B------:R-:W4:Y:S01]  /*14b70*/  LDSM.16.M88.4 R184, [R194+0x5400] ;  /* 0x00540000c2b8783b */ /* 0x000f220000000200 */
[----:B------:R-:W-:Y:S03]  /*14b80*/  HMMA.16816.F32.BF16 R16, R176, R134, R16 ;  /* 0x00000086b010723c */ /* 0x000fe60000041810 */
[----:B------:R-:W-:Y:S03]  /*14b90*/  LDSM.16.M88.4 R180, [R194+0x7000] ;  /* 0x00700000c2b4783b */ /* 0x000fe60000000200 */
[C---:B-----5:R-:W-:Y:S01]  /*14ba0*/  HMMA.16816.F32.BF16 R64, R140.reuse, R60, RZ ;  /* 0x0000003c8c40723c */ /* 0x060fe200000418ff */
[----:B------:R-:W-:Y:S04]  /*14bb0*/  LDSM.16.M88.4 R164, [R122+0x4c00] ;  /* 0x004c00007aa4783b */ /* 0x000fe80000000200 */
[----:B------:R-:W-:Y:S01]  /*14bc0*/  LDSM.16.M88.4 R132, [R194+0x5800] ;  /* 0x00580000c284783b */ /* 0x000fe20000000200 */
[----:B------:R-:W-:Y:S03]  /*14bd0*/  HMMA.16816.F32.BF16 R56, R140, R52, RZ ;  /* 0x000000348c38723c */ /* 0x000fe600000418ff */
[----:B------:R-:W-:Y:S03]  /*14be0*/  LDSM.16.M88.4 R168, [R122+0x4800] ;  /* 0x004800007aa8783b */ /* 0x000fe60000000200 */
[----:B------:R-:W-:Y:S01]  /*14bf0*/  HMMA.16816.F32.BF16 R4, R136, R32, R4 ;  /* 0x000000208804723c */ /* 0x000fe20000041804 */
[----:B------:R-:W-:Y:S04]  /*14c00*/  LDSM.16.M88.4 R172, [R122+0x4400] ;  /* 0x004400007aac783b */ /* 0x000fe80000000200 */
[----:B------:R-:W0:Y:S01]  /*14c10*/  LDGDEPBAR ;  /* 0x00000000000079af */ /* 0x000e220000000000 */
[C---:B------:R-:W-:Y:S06]  /*14c20*/  HMMA.16816.F32.BF16 R60, R140.reuse, R62, RZ ;  /* 0x0000003e8c3c723c */ /* 0x040fec00000418ff */
[----:B------:R-:W-:Y:S06]  /*14c30*/  HMMA.16816.F32.BF16 R52, R140, R54, RZ ;  /* 0x000000368c34723c */ /* 0x000fec00000418ff */
[C---:B--2---:R-:W-:Y:S06]  /*14c40*/  HMMA.16816.F32.BF16 R28, R176.reuse, R24, R28 ;  /* 0x00000018b01c723c */ /* 0x044fec000004181c */
[----:B------:R-:W-:Y:S01]  /*14c50*/  HMMA.16816.F32.BF16 R124, R176, R26, R124 ;  /* 0x0000001ab07c723c */ /* 0x000fe2000004187c */
[----:B------:R-:W2:Y:S05]  /*14c60*/  LDSM.16.M88.4 R24, [R195+0x2000] ;  /* 0x00200000c318783b */ /* 0x000eaa0000000200 */
[C---:B------:R-:W-:Y:S06]  /*14c70*/  HMMA.16816.F32.BF16 R44, R140.reuse, R40, RZ ;  /* 0x000000288c2c723c */ /* 0x040fec00000418ff */
[C---:B-1----:R-:W-:Y:S06]  /*14c80*/  HMMA.16816.F32.BF16 R160, R140.reuse, R156, RZ ;  /* 0x0000009c8ca0723c */ /* 0x042fec00000418ff */
[C---:B------:R-:W-:Y:S06]  /*14c90*/  HMMA.16816.F32.BF16 R152, R140.reuse, R148, RZ ;  /* 0x000000948c98723c */ /* 0x040fec00000418ff */
[C---:B------:R-:W-:Y:S06]  /*14ca0*/  HMMA.16816.F32.BF16 R40, R140.reuse, R42, RZ ;  /* 0x0000002a8c28723c */ /* 0x040fec00000418ff */
[C---:B------:R-:W-:Y:S06]  /*14cb0*/  HMMA.16816.F32.BF16 R156, R140.reuse, R158, RZ ;  /* 0x0000009e8c9c723c */ /* 0x040fec00000418ff */
[C---:B------:R-:W-:Y:S06]  /*14cc0*/  HMMA.16816.F32.BF16 R148, R140.reuse, R150, RZ ;  /* 0x000000968c94723c */ /* 0x040fec00000418ff */
[C---:B------:R-:W-:Y:S06]  /*14cd0*/  HMMA.16816.F32.BF16 R144, R140.reuse, R20, RZ ;  /* 0x000000148c90723c */ /* 0x040fec00000418ff */
[----:B------:R-:W-:Y:S01]  /*14ce0*/  HMMA.16816.F32.BF16 R140, R140, R22, RZ ;  /* 0x000000168c8c723c */ /* 0x000fe200000418ff */
[----:B------:R-:W1:Y:S05]  /*14cf0*/  LDSM.16.M88.4 R20, [R122+0x4000] ;  /* 0x004000007a14783b */ /* 0x000e6a0000000200 */
[----:B------:R-:W-:Y:S01]  /*14d00*/  HMMA.16816.F32.BF16 R16, R136, R34, R16 ;  /* 0x000000228810723c */ /* 0x000fe20000041810 */
[----:B------:R-:W5:Y:S05]  /*14d10*/  LDSM.16.M88.4 R32, [R122+0x5400] ;  /* 0x005400007a20783b */ /* 0x000f6a0000000200 */
[----:B----4-:R-:W-:Y:S06]  /*14d20*/  HMMA.16816.F32.BF16 R4, R36, R128, R4 ;  /* 0x000000802404723c */ /* 0x010fec0000041804 */
[C---:B------:R-:W-:Y:S06]  /*14d30*/  HMMA.16816.F32.BF16 R64, R176.reuse, R12, R64 ;  /* 0x0000000cb040723c */ /* 0x040fec0000041840 */
[C---:B------:R-:W-:Y:S01]  /*14d40*/  HMMA.16816.F32.BF16 R60, R176.reuse, R14, R60 ;  /* 0x0000000eb03c723c */ /* 0x040fe2000004183c */
[----:B------:R-:W-:Y:S05]  /*14d50*/  LDSM.16.M88.4 R12, [R193+0x2000] ;  /* 0x00200000c10c783b */ /* 0x000fea0000000200 */
[C---:B------:R-:W-:Y:S06]  /*14d60*/  HMMA.16816.F32.BF16 R56, R176.reuse, R8, R56 ;  /* 0x00000008b038723c */ /* 0x040fec0000041838 */
[----:B------:R-:W-:Y:S01]  /*14d70*/  HMMA.16816.F32.BF16 R52, R176, R10, R52 ;  /* 0x0000000ab034723c */ /* 0x000fe20000041834 */
[----:B------:R-:W4:Y:S05]  /*14d80*/  LDSM.16.M88.4 R8, [R122+0x7000] ;  /* 0x007000007a08783b */ /* 0x000f2a0000000200 */
[----:B------:R-:W-:Y:S01]  /*14d90*/  HMMA.16816.F32.BF16 R16, R36, R130, R16 ;  /* 0x000000822410723c */ /* 0x000fe20000041810 */
[----:B------:R-:W-:Y:S05]  /*14da0*/  LDSM.16.M88.4 R128, [R194+0x5c00] ;  /* 0x005c0000c280783b */ /* 0x000fea0000000200 */
[----:B------:R-:W-:Y:S06]  /*14db0*/  HMMA.16816.F32.BF16 R28, R136, R184, R28 ;  /* 0x000000b8881c723c */ /* 0x000fec000004181c */
[----:B--2---:R-:W-:Y:S06]  /*14dc0*/  HMMA.16816.F32.BF16 R4, R24, R180, R4 ;  /* 0x000000b41804723c */ /* 0x004fec0000041804 */
[C---:B-1----:R-:W-:Y:S06]  /*14dd0*/  HMMA.16816.F32.BF16 R44, R176.reuse, R20, R44 ;  /* 0x00000014b02c723c */ /* 0x042fec000004182c */
[C---:B------:R-:W-:Y:S01]  /*14de0*/  HMMA.16816.F32.BF16 R40, R176.reuse, R22, R40 ;  /* 0x00000016b028723c */ /* 0x040fe20000041828 */
[----:B------:R-:W1:Y:S05]  /*14df0*/  LDSM.16.M88.4 R20, [R194+0x7400] ;  /* 0x00740000c214783b */ /* 0x000e6a0000000200 */
[C---:B------:R-:W-:Y:S06]  /*14e00*/  HMMA.16816.F32.BF16 R144, R176.reuse, R164, R144 ;  /* 0x000000a4b090723c */ /* 0x040fec0000041890 */
[----:B------:R-:W-:Y:S01]  /*14e10*/  HMMA.16816.F32.BF16 R140, R176, R166, R140 ;  /* 0x000000a6b08c723c */ /* 0x000fe2000004188c */
[----:B------:R-:W2:Y:S05]  /*14e20*/  LDSM.16.M88.4 R164, [R122+0x5800] ;  /* 0x005800007aa4783b */ /* 0x000eaa0000000200 */
[----:B------:R-:W-:Y:S06]  /*14e30*/  HMMA.16816.F32.BF16 R16, R24, R182, R16 ;  /* 0x000000b61810723c */ /* 0x000fec0000041810 */
[----:B-----5:R-:W-:Y:S06]  /*14e40*/  HMMA.16816.F32.BF16 R28, R36, R32, R28 ;  /* 0x00000020241c723c */ /* 0x020fec000004181c */
[----:B----4-:R-:W-:Y:S06]  /*14e50*/  HMMA.16816.F32.BF16 R4, R12, R8, R4 ;  /* 0x000000080c04723c */ /* 0x010fec0000041804 */
[C---:B------:R-:W-:Y:S06]  /*14e60*/  HMMA.16816.F32.BF16 R64, R136.reuse, R132, R64 ;  /* 0x000000848840723c */ /* 0x040fec0000041840 */
[----:B------:R-:W-:Y:S01]  /*14e70*/  HMMA.16816.F32.BF16 R132, R136, R134, R60 ;  /* 0x000000868884723c */ /* 0x000fe2000004183c */
[----:B------:R-:W4:Y:S05]  /*14e80*/  LDSM.16.M88.4 R60, [R122+0x7400] ;  /* 0x007400007a3c783b */ /* 0x000f2a0000000200 */
[C---:B------:R-:W-:Y:S06]  /*14e90*/  HMMA.16816.F32.BF16 R152, R176.reuse, R168, R152 ;  /* 0x000000a8b098723c */ /* 0x040fec0000041898 */
[----:B------:R-:W-:Y:S01]  /*14ea0*/  HMMA.16816.F32.BF16 R148, R176, R170, R148 ;  /* 0x000000aab094723c */ /* 0x000fe20000041894 */
[----:B------:R-:W5:Y:S05]  /*14eb0*/  LDSM.16.M88.4 R168, [R194+0x6000] ;  /* 0x00600000c2a8783b */ /* 0x000f6a0000000200 */
[----:B------:R-:W-:Y:S06]  /*14ec0*/  HMMA.16816.F32.BF16 R124, R136, R186, R124 ;  /* 0x000000ba887c723c */ /* 0x000fec000004187c */
[----:B------:R-:W-:Y:S01]  /*14ed0*/  HMMA.16816.F32.BF16 R16, R12, R10, R16 ;  /* 0x0000000a0c10723c */ /* 0x000fe20000041810 */
[-C--:B---3--:R-:W-:Y:S01]  /*14ee0*/  FMUL.FTZ R4, R4, R3.reuse ;  /* 0x0000000304047220 */ /* 0x088fe20000410000 */
[-C--:B------:R-:W-:Y:S01]  /*14ef0*/  FMUL.FTZ R5, R5, R3.reuse ;  /* 0x0000000305057220 */ /* 0x080fe20000410000 */
[----:B------:R-:W-:Y:S02]  /*14f00*/  LDSM.16.M88.4 R8, [R194+0x6400] ;  /* 0x00640000c208783b */ /* 0x000fe40000000200 */
[----:B------:R-:W-:Y:S01]  /*14f10*/  MUFU.TANH R50, R4 ;  /* 0x0000000400327308 */ /* 0x000fe20000002400 */
[----:B-1----:R-:W-:Y:S06]  /*14f20*/  HMMA.16816.F32.BF16 R28, R24, R20, R28 ;  /* 0x00000014181c723c */ /* 0x002fec000004181c */
[C---:B------:R-:W-:Y:S01]  /*14f30*/  HMMA.16816.F32.BF16 R160, R176.reuse, R172, R160 ;  /* 0x000000acb0a0723c */ /* 0x040fe200000418a0 */
[----:B------:R1:W-:Y:S05]  /*14f40*/  MUFU.TANH R172, R5 ;  /* 0x0000000500ac7308 */ /* 0x0003ea0000002400 */
[----:B------:R-:W-:Y:S06]  /*14f50*/  HMMA.16816.F32.BF16 R156, R176, R174, R156 ;  /* 0x000000aeb09c723c */ /* 0x000fec000004189c */
[----:B--2---:R-:W-:Y:S01]  /*14f60*/  HMMA.16816.F32.BF16 R64, R36, R164, R64 ;  /* 0x000000a42440723c */ /* 0x004fe20000041840 */
[-C--:B------:R-:W-:Y:S01]  /*14f70*/  FMUL.FTZ R174, R7, R3.reuse ;  /* 0x0000000307ae7220 */ /* 0x080fe20000410000 */
[-C--:B------:R-:W-:Y:S01]  /*14f80*/  FMUL.FTZ R16, R16, R3.reuse ;  /* 0x0000000310107220 */ /* 0x080fe20000410000 */
[----:B------:R-:W-:-:S03]  /*14f90*/  FMUL.FTZ R123, R18, R3 ;  /* 0x00000003127b7220 */ /* 0x000fc60000410000 */
[----:B------:R-:W-:Y:S01]  /*14fa0*/  HMMA.16816.F32.BF16 R56, R136, R128, R56 ;  /* 0x000000808838723c */ /* 0x000fe20000041838 */
[-C--:B------:R-:W-:Y:S01]  /*14fb0*/  FMUL.FTZ R164, R6, R3.reuse ;  /* 0x0000000306a47220 */ /* 0x080fe20000410000 */
[----:B------:R2:W-:Y:S01]  /*14fc0*/  MUFU.TANH R121, R16 ;  /* 0x0000001000797308 */ /* 0x0005e20000002400 */
[----:B-1----:R-:W1:Y:S03]  /*14fd0*/  LDSM.16.M88.4 R4, [R122+0x5c00] ;  /* 0x005c00007a04783b */ /* 0x002e660000000200 */
[----:B------:R-:W-:Y:S01]  /*14fe0*/  HMMA.16816.F32.BF16 R124, R36, R34, R124 ;  /* 0x00000022247c723c */ /* 0x000fe2000004187c */
[----:B------:R-:W3:Y:S03]  /*14ff0*/  LDSM.16.M88.4 R32, [R194+0x7800] ;  /* 0x00780000c220783b */ /* 0x000ee60000000200 */
[----:B------:R-:W3:Y:S02]  /*15000*/  MUFU.TANH R123, R123 ;  /* 0x0000007b007b7308 */ /* 0x000ee40000002400 */
[----:B------:R-:W-:Y:S01]  /*15010*/  HMMA.16816.F32.BF16 R52, R136, R130, R52 ;  /* 0x000000828834723c */ /* 0x000fe20000041834 */
[----:B------:R-:W-:Y:S05]  /*15020*/  LDSM.16.M88.4 R128, [R194+0x7c00] ;  /* 0x007c0000c280783b */ /* 0x000fea0000000200 */
[----:B----4-:R-:W-:Y:S01]  /*15030*/  HMMA.16816.F32.BF16 R28, R12, R60, R28 ;  /* 0x0000003c0c1c723c */ /* 0x010fe2000004181c */
[----:B------:R-:W-:Y:S05]  /*15040*/  MUFU.TANH R174, R174 ;  /* 0x000000ae00ae7308 */ /* 0x000fea0000002400 */
[C---:B-----5:R-:W-:Y:S03]  /*15050*/  HMMA.16816.F32.BF16 R44, R136.reuse, R168, R44 ;  /* 0x000000a8882c723c */ /* 0x060fe6000004182c */
[----:B------:R-:W-:Y:S03]  /*15060*/  MUFU.TANH R164, R164 ;  /* 0x000000a400a47308 */ /* 0x000fe60000002400 */
[----:B------:R-:W-:Y:S01]  /*15070*/  HMMA.16816.F32.BF16 R40, R136, R170, R40 ;  /* 0x000000aa8828723c */ /* 0x000fe20000041828 */
[----:B------:R-:W-:-:S05]  /*15080*/  FMUL.FTZ R168, R17, R3 ;  /* 0x0000000311a87220 */ /* 0x000fca0000410000 */
[----:B------:R-:W-:Y:S01]  /*15090*/  HMMA.16816.F32.BF16 R132, R36, R166, R132 ;  /* 0x000000a62484723c */ /* 0x000fe20000041884 */
[-C--:B------:R-:W-:Y:S01]  /*150a0*/  FMUL.FTZ R170, R19, R3.reuse ;  /* 0x0000000313aa7220 */ /* 0x080fe20000410000 */
[----:B------:R-:W-:Y:S01]  /*150b0*/  MUFU.TANH R168, R168 ;  /* 0x000000a800a87308 */ /* 0x000fe20000002400 */
[----:B--2---:R-:W2:Y:S03]  /*150c0*/  LDSM.16.M88.4 R16, [R194+0x6800] ;  /* 0x00680000c210783b */ /* 0x004ea60000000200 */
[----:B------:R-:W-:Y:S01]  /*150d0*/  HMMA.16816.F32.BF16 R124, R24, R22, R124 ;  /* 0x00000016187c723c */ /* 0x000fe2000004187c */
[-C--:B------:R-:W-:Y:S01]  /*150e0*/  FMUL.FTZ R28, R28, R3.reuse ;  /* 0x000000031c1c7220 */ /* 0x080fe20000410000 */
[-C--:B------:R-:W-:Y:S01]  /*150f0*/  FMUL.FTZ R29, R29, R3.reuse ;  /* 0x000000031d1d7220 */ /* 0x080fe20000410000 */
[-C--:B------:R-:W-:Y:S01]  /*15100*/  FMUL.FTZ R30, R30, R3.reuse ;  /* 0x000000031e1e7220 */ /* 0x080fe20000410000 */
[----:B------:R-:W4:Y:S01]  /*15110*/  LDSM.16.M88.4 R20, [R122+0x7800] ;  /* 0x007800007a14783b */ /* 0x000f220000000200 */
[----:B------:R-:W5:Y:S01]  /*15120*/  MUFU.TANH R165, R28 ;  /* 0x0000001c00a57308 */ /* 0x000f620000002400 */
[----:B-1----:R-:W-:Y:S01]  /*15130*/  HMMA.16816.F32.BF16 R56, R36, R4, R56 ;  /* 0x000000042438723c */ /* 0x002fe20000041838 */
[----:B------:R-:W-:-:S05]  /*15140*/  FMUL.FTZ R175, R31, R3 ;  /* 0x000000031faf7220 */ /* 0x000fca0000410000 */
[----:B------:R-:W-:Y:S01]  /*15150*/  HMMA.16816.F32.BF16 R52, R36, R6, R52 ;  /* 0x000000062434723c */ /* 0x000fe20000041834 */
[----:B------:R-:W-:Y:S01]  /*15160*/  MUFU.TANH R166, R29 ;  /* 0x0000001d00a67308 */ /* 0x000fe20000002400 */
[----:B------:R-:W-:Y:S04]  /*15170*/  LDSM.16.M88.4 R4, [R194+0x8000] ;  /* 0x00800000c204783b */ /* 0x000fe80000000200 */
[C---:B------:R-:W-:Y:S03]  /*15180*/  HMMA.16816.F32.BF16 R160, R136.reuse, R8, R160 ;  /* 0x0000000888a0723c */ /* 0x040fe600000418a0 */
[----:B------:R1:W5:Y:S03]  /*15190*/  MUFU.TANH R167, R30 ;  /* 0x0000001e00a77308 */ /* 0x0003660000002400 */
[----:B------:R-:W-:Y:S01]  /*151a0*/  HMMA.16816.F32.BF16 R156, R136, R10, R156 ;  /* 0x0000000a889c723c */ /* 0x000fe2000004189c */
[----:B------:R-:W5:Y:S04]  /*151b0*/  LDSM.16.M88.4 R8, [R122+0x6000] ;  /* 0x006000007a08783b */ /* 0x000f680000000200 */
[----:B------:R-:W-:Y:S01]  /*151c0*/  MUFU.TANH R170, R170 ;  /* 0x000000aa00aa7308 */ /* 0x000fe20000002400 */
[C---:B---3--:R-:W-:Y:S06]  /*151d0*/  HMMA.16816.F32.BF16 R64, R24.reuse, R32, R64 ;  /* 0x000000201840723c */ /* 0x048fec0000041840 */
[----:B------:R-:W-:Y:S01]  /*151e0*/  HMMA.16816.F32.BF16 R132, R24, R34, R132 ;  /* 0x000000221884723c */ /* 0x000fe20000041884 */
[----:B------:R-:W-:Y:S01]  /*151f0*/  LDSM.16.M88.4 R32, [R122+0x8000] ;  /* 0x008000007a20783b */ /* 0x000fe20000000200 */
[----:B------:R-:W-:Y:S03]  /*15200*/  MUFU.TANH R175, R175 ;  /* 0x000000af00af7308 */ /* 0x000fe60000002400 */
[----:B-1----:R-:W1:Y:S01]  /*15210*/  LDSM.16.M88.4 R28, [R122+0x7c00] ;  /* 0x007c00007a1c783b */ /* 0x002e620000000200 */
[C---:B--2---:R-:W-:Y:S06]  /*15220*/  HMMA.16816.F32.BF16 R152, R136.reuse, R16, R152 ;  /* 0x000000108898723c */ /* 0x044fec0000041898 */
[----:B------:R-:W-:Y:S01]  /*15230*/  HMMA.16816.F32.BF16 R148, R136, R18, R148 ;  /* 0x000000128894723c */ /* 0x000fe20000041894 */
[----:B------:R-:W2:Y:S05]  /*15240*/  LDSM.16.M88.4 R16, [R122+0x6400] ;  /* 0x006400007a10783b */ /* 0x000eaa0000000200 */
[----:B------:R-:W-:Y:S01]  /*15250*/  HMMA.16816.F32.BF16 R124, R12, R62, R124 ;  /* 0x0000003e0c7c723c */ /* 0x000fe2000004187c */
[----:B------:R-:W3:Y:S05]  /*15260*/  LDSM.16.M88.4 R60, [R194+0x6c00] ;  /* 0x006c0000c23c783b */ /* 0x000eea0000000200 */
[C---:B------:R-:W-:Y:S06]  /*15270*/  HMMA.16816.F32.BF16 R56, R24.reuse, R128, R56 ;  /* 0x000000801838723c */ /* 0x040fec0000041838 */
[----:B------:R-:W-:Y:S06]  /*15280*/  HMMA.16816.F32.BF16 R52, R24, R130, R52 ;  /* 0x000000821834723c */ /* 0x000fec0000041834 */
[C---:B----4-:R-:W-:Y:S06]  /*15290*/  HMMA.16816.F32.BF16 R64, R12.reuse, R20, R64 ;  /* 0x000000140c40723c */ /* 0x050fec0000041840 */
[----:B------:R-:W-:Y:S01]  /*152a0*/  HMMA.16816.F32.BF16 R132, R12, R22, R132 ;  /* 0x000000160c84723c */ /* 0x000fe20000041884 */
[----:B------:R-:W4:Y:S01]  /*152b0*/  LDSM.16.M88.4 R20, [R122+0x6800] ;  /* 0x006800007a14783b */ /* 0x000f220000000200 */
[-C--:B------:R-:W-:Y:S01]  /*152c0*/  FMUL.FTZ R124, R124, R3.reuse ;  /* 0x000000037c7c7220 */ /* 0x080fe20000410000 */
[-C--:B------:R-:W-:Y:S01]  /*152d0*/  FMUL.FTZ R176, R125, R3.reuse ;  /* 0x000000037db07220 */ /* 0x080fe20000410000 */
[----:B------:R-:W-:-:S02]  /*152e0*/  FMUL.FTZ R125, R126, R3 ;  /* 0x000000037e7d7220 */ /* 0x000fc40000410000 */
[C---:B-----5:R-:W-:Y:S02]  /*152f0*/  HMMA.16816.F32.BF16 R44, R36.reuse, R8, R44 ;  /* 0x00000008242c723c */ /* 0x060fe4000004182c */
[----:B------:R-:W-:Y:S04]  /*15300*/  MUFU.TANH R124, R124 ;  /* 0x0000007c007c7308 */ /* 0x000fe80000002400 */
[----:B------:R-:W-:Y:S01]  /*15310*/  HMMA.16816.F32.BF16 R40, R36, R10, R40 ;  /* 0x0000000a2428723c */ /* 0x000fe20000041828 */
[----:B------:R-:W5:Y:S03]  /*15320*/  LDSM.16.M88.4 R8, [R194+0x8400] ;  /* 0x00840000c208783b */ /* 0x000f660000000200 */
[----:B------:R-:W-:Y:S02]  /*15330*/  MUFU.TANH R125, R125 ;  /* 0x0000007d007d7308 */ /* 0x000fe40000002400 */
[----:B-1----:R-:W-:Y:S01]  /*15340*/  HMMA.16816.F32.BF16 R56, R12, R28, R56 ;  /* 0x0000001c0c38723c */ /* 0x002fe20000041838 */
[-C--:B------:R-:W-:Y:S01]  /*15350*/  FMUL.FTZ R64, R64, R3.reuse ;  /* 0x0000000340407220 */ /* 0x080fe20000410000 */
[----:B------:R-:W-:-:S04]  /*15360*/  FMUL.FTZ R66, R66, R3 ;  /* 0x0000000342427220 */ /* 0x000fc80000410000 */
[----:B------:R-:W-:Y:S01]  /*15370*/  HMMA.16816.F32.BF16 R52, R12, R30, R52 ;  /* 0x0000001e0c34723c */ /* 0x000fe20000041834 */
[----:B------:R-:W1:Y:S01]  /*15380*/  LDSM.16.M88.4 R28, [R122+0x6c00] ;  /* 0x006c00007a1c783b */ /* 0x000e620000000200 */
[----:B------:R-:W1:Y:S01]  /*15390*/  MUFU.TANH R237, R64 ;  /* 0x0000004000ed7308 */ /* 0x000e620000002400 */
[-C--:B------:R-:W-:Y:S01]  /*153a0*/  FMUL.FTZ R132, R132, R3.reuse ;  /* 0x0000000384847220 */ /* 0x080fe20000410000 */
[-C--:B------:R-:W-:Y:S01]  /*153b0*/  FMUL.FTZ R134, R134, R3.reuse ;  /* 0x0000000386867220 */ /* 0x080fe20000410000 */
[-C--:B------:R-:W-:Y:S01]  /*153c0*/  FMUL.FTZ R133, R133, R3.reuse ;  /* 0x0000000385857220 */ /* 0x080fe20000410000 */
[----:B--2---:R-:W-:Y:S01]  /*153d0*/  HMMA.16816.F32.BF16 R160, R36, R16, R160 ;  /* 0x0000001024a0723c */ /* 0x004fe200000418a0 */
[----:B------:R-:W-:-:S03]  /*153e0*/  FMUL.FTZ R135, R135, R3 ;  /* 0x0000000387877220 */ /* 0x000fc60000410000 */
[----:B------:R-:W2:Y:S02]  /*153f0*/  MUFU.TANH R247, R66 ;  /* 0x0000004200f77308 */ /* 0x000ea40000002400 */
[----:B------:R-:W-:Y:S01]  /*15400*/  HMMA.16816.F32.BF16 R156, R36, R18, R156 ;  /* 0x00000012249c723c */ /* 0x000fe2000004189c */
[----:B------:R-:W-:Y:S05]  /*15410*/  LDSM.16.M88.4 R16, [R194+0x8800] ;  /* 0x00880000c210783b */ /* 0x000fea0000000200 */
[----:B---3--:R-:W-:Y:S01]  /*15420*/  HMMA.16816.F32.BF16 R144, R136, R60, R144 ;  /* 0x0000003c8890723c */ /* 0x008fe20000041890 */
[----:B------:R-:W3:Y:S01]  /*15430*/  MUFU.TANH R235, R132 ;  /* 0x0000008400eb7308 */ /* 0x000ee20000002400 */
[-C--:B------:R-:W-:Y:S01]  /*15440*/  FMUL.FTZ R56, R56, R3.reuse ;  /* 0x0000000338387220 */ /* 0x080fe20000410000 */
[-C--:B------:R-:W-:Y:S01]  /*15450*/  FMUL.FTZ R58, R58, R3.reuse ;  /* 0x000000033a3a7220 */ /* 0x080fe20000410000 */
[-C--:B------:R-:W-:Y:S01]  /*15460*/  FMUL.FTZ R57, R57, R3.reuse ;  /* 0x0000000339397220 */ /* 0x080fe20000410000 */
[-C--:B------:R-:W-:Y:S01]  /*15470*/  FMUL.FTZ R59, R59, R3.reuse ;  /* 0x000000033b3b7220 */ /* 0x080fe20000410000 */
[C---:B------:R-:W-:Y:S01]  /*15480*/  HMMA.16816.F32.BF16 R44, R24.reuse, R4, R44 ;  /* 0x00000004182c723c */ /* 0x040fe2000004182c */
[-C--:B------:R-:W-:Y:S01]  /*15490*/  FMUL.FTZ R52, R52, R3.reuse ;  /* 0x0000000334347220 */ /* 0x080fe20000410000 */
[-C--:B------:R-:W-:Y:S01]  /*154a0*/  FMUL.FTZ R54, R54, R3.reuse ;  /* 0x0000000336367220 */ /* 0x080fe20000410000 */
[----:B------:R-:W3:Y:S01]  /*154b0*/  MUFU.TANH R241, R134 ;  /* 0x0000008600f17308 */ /* 0x000ee20000002400 */
[-C--:B------:R-:W-:Y:S01]  /*154c0*/  FMUL.FTZ R60, R127, R3.reuse ;  /* 0x000000037f3c7220 */ /* 0x080fe20000410000 */
[-C--:B------:R-:W-:Y:S01]  /*154d0*/  FMUL.FTZ R61, R65, R3.reuse ;  /* 0x00000003413d7220 */ /* 0x080fe20000410000 */
[----:B------:R-:W-:Y:S01]  /*154e0*/  HMMA.16816.F32.BF16 R40, R24, R6, R40 ;  /* 0x000000061828723c */ /* 0x000fe20000041828 */
[----:B------:R-:W2:Y:S01]  /*154f0*/  LDSM.16.M88.4 R4, [R122+0x8400] ;  /* 0x008400007a04783b */ /* 0x000ea20000000200 */
[-C--:B------:R-:W-:Y:S01]  /*15500*/  FMUL.FTZ R53, R53, R3.reuse ;  /* 0x0000000335357220 */ /* 0x080fe20000410000 */
[----:B------:R-:W-:-:S02]  /*15510*/  FMUL.FTZ R55, R55, R3 ;  /* 0x0000000337377220 */ /* 0x000fc40000410000 */
[----:B------:R-:W3:Y:S01]  /*15520*/  MUFU.TANH R223, R56 ;  /* 0x0000003800df7308 */ /* 0x000ee20000002400 */
[----:B------:R-:W-:Y:S06]  /*15530*/  HMMA.16816.F32.BF16 R140, R136, R62, R140 ;  /* 0x0000003e888c723c */ /* 0x000fec000004188c */
[----:B----4-:R-:W-:Y:S01]  /*15540*/  HMMA.16816.F32.BF16 R152, R36, R20, R152 ;  /* 0x000000142498723c */ /* 0x010fe20000041898 */
[----:B------:R-:W4:Y:S01]  /*15550*/  MUFU.TANH R231, R58 ;  /* 0x0000003a00e77308 */ /* 0x000f220000002400 */
[----:B------:R-:W-:-:S04]  /*15560*/  FMUL.FTZ R62, R67, R3 ;  /* 0x00000003433e7220 */ /* 0x000fc80000410000 */
[----:B------:R-:W-:Y:S01]  /*15570*/  HMMA.16816.F32.BF16 R148, R36, R22, R148 ;  /* 0x000000162494723c */ /* 0x000fe20000041894 */
[----:B------:R-:W3:Y:S02]  /*15580*/  LDSM.16.M88.4 R20, [R194+0x8c00] ;  /* 0x008c0000c214783b */ /* 0x000ee40000000200 */
[----:B------:R-:W4:Y:S03]  /*15590*/  MUFU.TANH R179, R52 ;  /* 0x0000003400b37308 */ /* 0x000f260000002400 */
[C---:B-----5:R-:W-:Y:S05]  /*155a0*/  HMMA.16816.F32.BF16 R160, R24.reuse, R8, R160 ;  /* 0x0000000818a0723c */ /* 0x060fea00000418a0 */
[----:B------:R-:W-:Y:S01]  /*155b0*/  MUFU.TANH R229, R57 ;  /* 0x0000003900e57308 */ /* 0x000fe20000002400 */
[----:B------:R-:W-:Y:S01]  /*155c0*/  HMMA.16816.F32.BF16 R156, R24, R10, R156 ;  /* 0x0000000a189c723c */ /* 0x000fe2000004189c */
[----:B------:R-:W5:Y:S05]  /*155d0*/  LDSM.16.M88.4 R8, [R122+0x8800] ;  /* 0x008800007a08783b */ /* 0x000f6a0000000200 */
[----:B-1----:R-:W-:Y:S01]  /*155e0*/  HMMA.16816.F32.BF16 R144, R36, R28, R144 ;  /* 0x0000001c2490723c */ /* 0x002fe20000041890 */
[----:B------:R-:W1:Y:S01]  /*155f0*/  S2R R28, SR_TID.X ;  /* 0x00000000001c7919 */ /* 0x000e620000002100 */
[----:B------:R-:W4:Y:S04]  /*15600*/  MUFU.TANH R227, R54 ;  /* 0x0000003600e37308 */ /* 0x000f280000002400 */
[----:B------:R-:W-:Y:S04]  /*15610*/  HMMA.16816.F32.BF16 R44, R12, R32, R44 ;  /* 0x000000200c2c723c */ /* 0x000fe8000004182c */
[----:B------:R-:W-:Y:S02]  /*15620*/  MUFU.TANH R176, R176 ;  /* 0x000000b000b07308 */ /* 0x000fe40000002400 */
[----:B------:R-:W-:Y:S06]  /*15630*/  HMMA.16816.F32.BF16 R140, R36, R30, R140 ;  /* 0x0000001e248c723c */ /* 0x000fec000004188c */
[C---:B--2---:R-:W-:Y:S01]  /*15640*/  HMMA.16816.F32.BF16 R160, R12.reuse, R4, R160 ;  /* 0x000000040ca0723c */ /* 0x044fe200000418a0 */
[----:B------:R-:W-:Y:S05]  /*15650*/  MUFU.TANH R60, R60 ;  /* 0x0000003c003c7308 */ /* 0x000fea0000002400 */
[----:B------:R-:W-:Y:S01]  /*15660*/  HMMA.16816.F32.BF16 R156, R12, R6, R156 ;  /* 0x000000060c9c723c */ /* 0x000fe2000004189c */
[----:B------:R-:W2:Y:S01]  /*15670*/  LDSM.16.M88.4 R4, [R122+0x8c00] ;  /* 0x008c00007a04783b */ /* 0x000ea20000000200 */
[----:B------:R-:W-:-:S04]  /*15680*/  DEPBAR.LE SB0, 0x0 ;  /* 0x000080000000791a */ /* 0x000fc80000000000 */
[C---:B------:R-:W-:Y:S01]  /*15690*/  HMMA.16816.F32.BF16 R152, R24.reuse, R16, R152 ;  /* 0x000000101898723c */ /* 0x040fe20000041898 */
[-C--:B------:R-:W-:Y:S01]  /*156a0*/  FMUL.FTZ R219, R47, R3.reuse ;  /* 0x000000032fdb7220 */ /* 0x080fe20000410000 */
[-C--:B------:R-:W-:Y:S01]  /*156b0*/  FMUL.FTZ R45, R45, R3.reuse ;  /* 0x000000032d2d7220 */ /* 0x080fe20000410000 */
[----:B-1----:R-:W-:Y:S02]  /*156c0*/  IMAD.SHL.U32 R47, R28, 0x2, RZ ;  /* 0x000000021c2f7824 */ /* 0x002fe400078e00ff */
[-C--:B------:R-:W-:Y:S01]  /*156d0*/  FMUL.FTZ R44, R44, R3.reuse ;  /* 0x000000032c2c7220 */ /* 0x080fe20000410000 */
[----:B------:R-:W-:Y:S01]  /*156e0*/  IMAD.SHL.U32 R28, R209, 0x80, RZ ;  /* 0x00000080d11c7824 */ /* 0x000fe200078e00ff */
[----:B------:R-:W-:Y:S01]  /*156f0*/  HMMA.16816.F32.BF16 R148, R24, R18, R148 ;  /* 0x000000121894723c */ /* 0x000fe20000041894 */
[----:B------:R1:W-:Y:S01]  /*15700*/  MUFU.TANH R215, R45 ;  /* 0x0000002d00d77308 */ /* 0x0003e20000002400 */
[----:B------:R-:W-:Y:S01]  /*15710*/  LOP3.LUT R47, R47, 0x6, RZ, 0xc0, !PT ;  /* 0x000000062f2f7812 */ /* 0x000fe200078ec0ff */
[----:B------:R-:W-:-:S03]  /*15720*/  FMUL.FTZ R46, R46, R3 ;  /* 0x000000032e2e7220 */ /* 0x000fc60000410000 */
[C---:B---3--:R-:W-:Y:S01]  /*15730*/  HMMA.16816.F32.BF16 R144, R24.reuse, R20, R144 ;  /* 0x000000141890723c */ /* 0x048fe20000041890 */
[--C-:B------:R-:W-:Y:S01]  /*15740*/  LOP3.LUT R16, R28, 0x8, R47.reuse, 0xfe, !PT ;  /* 0x000000081c107812 */ /* 0x100fe200078efe2f */
[----:B------:R-:W-:Y:S01]  /*15750*/  FMUL.FTZ R160, R160, R3 ;  /* 0x00000003a0a07220 */ /* 0x000fe20000410000 */
[--C-:B------:R-:W-:Y:S01]  /*15760*/  LOP3.LUT R30, R28, 0x10, R47.reuse, 0xfe, !PT ;  /* 0x000000101c1e7812 */ /* 0x100fe200078efe2f */
[----:B------:R-:W3:Y:S01]  /*15770*/  MUFU.TANH R191, R44 ;  /* 0x0000002c00bf7308 */ /* 0x000ee20000002400 */
[CC--:B------:R-:W-:Y:S01]  /*15780*/  ISETP.GE.AND P1, PT, R16.reuse, R48.reuse, PT ;  /* 0x000000301000720c */ /* 0x0c0fe20003f26270 */
[----:B------:R-:W-:Y:S01]  /*15790*/  HMMA.16816.F32.BF16 R140, R24, R22, R140 ;  /* 0x00000016188c723c */ /* 0x000fe2000004188c */
[----:B------:R-:W-:Y:S01]  /*157a0*/  ISETP.GE.AND P5, PT, R16, R49, PT ;  /* 0x000000311000720c */ /* 0x000fe20003fa6270 */
[-C--:B------:R-:W-:Y:S01]  /*157b0*/  FMUL.FTZ R162, R162, R3.reuse ;  /* 0x00000003a2a27220 */ /* 0x080fe20000410000 */
[-C--:B------:R-:W-:Y:S01]  /*157c0*/  ISETP.GE.AND P6, PT, R30, R48.reuse, PT ;  /* 0x000000301e00720c */ /* 0x080fe20003fc6270 */
[-C--:B------:R-:W-:Y:S01]  /*157d0*/  FMUL.FTZ R156, R156, R3.reuse ;  /* 0x000000039c9c7220 */ /* 0x080fe20000410000 */
[----:B------:R-:W-:Y:S01]  /*157e0*/  FSEL R21, R123, -INF , !P5 ;  /* 0xff8000007b157808 */ /* 0x000fe20006800000 */
[C---:B------:R-:W-:Y:S01]  /*157f0*/  HMMA.16816.F32.BF16 R40, R12.reuse, R34, R40 ;  /* 0x000000220c28723c */ /* 0x040fe20000041828 */
[----:B-1----:R-:W-:Y:S01]  /*15800*/  FSEL R45, R165, -INF , !P6 ;  /* 0xff800000a52d7808 */ /* 0x002fe20007000000 */
[----:B------:R-:W1:Y:S01]  /*15810*/  MUFU.TANH R181, R46 ;  /* 0x0000002e00b57308 */ /* 0x000e620000002400 */
[----:B------:R-:W-:Y:S01]  /*15820*/  FSEL R29, R121, -INF , !P1 ;  /* 0xff800000791d7808 */ /* 0x000fe20004800000 */
[----:B------:R-:W-:Y:S01]  /*15830*/  FMUL.FTZ R158, R158, R3 ;  /* 0x000000039e9e7220 */ /* 0x000fe20000410000 */
[----:B------:R-:W-:Y:S01]  /*15840*/  ISETP.GE.AND P1, PT, R30, R49, PT ;  /* 0x000000311e00720c */ /* 0x000fe20003f26270 */
[C---:B-----5:R-:W-:Y:S01]  /*15850*/  HMMA.16816.F32.BF16 R16, R12.reuse, R8, R152 ;  /* 0x000000080c10723c */ /* 0x060fe20000041898 */
[--C-:B------:R-:W-:Y:S01]  /*15860*/  LOP3.LUT R20, R28, 0x20, R47.reuse, 0xfe, !PT ;  /* 0x000000201c147812 */ /* 0x100fe200078efe2f */
[-C--:B------:R-:W-:Y:S01]  /*15870*/  FMUL.FTZ R161, R161, R3.reuse ;  /* 0x00000003a1a17220 */ /* 0x080fe20000410000 */
[----:B------:R-:W-:Y:S01]  /*15880*/  FSEL R35, R167, -INF , !P1 ;  /* 0xff800000a7237808 */ /* 0x000fe20004800000 */
[----:B------:R-:W-:Y:S01]  /*15890*/  MUFU.TANH R171, R160 ;  /* 0x000000a000ab7308 */ /* 0x000fe20000002400 */
[-C--:B------:R-:W-:Y:S01]  /*158a0*/  ISETP.GE.AND P1, PT, R20, R48.reuse, PT ;  /* 0x000000301400720c */ /* 0x080fe20003f26270 */
[C---:B--2---:R-:W-:Y:S01]  /*158b0*/  HMMA.16816.F32.BF16 R144, R12.reuse, R4, R144 ;  /* 0x000000040c90723c */ /* 0x044fe20000041890 */
[----:B------:R-:W-:Y:S01]  /*158c0*/  LOP3.LUT R8, R28, 0x18, R47, 0xfe, !PT ;  /* 0x000000181c087812 */ /* 0x000fe200078efe2f */
[-C--:B------:R-:W-:Y:S01]  /*158d0*/  FMUL.FTZ R157, R157, R3.reuse ;  /* 0x000000039d9d7220 */ /* 0x080fe20000410000 */
[----:B------:R-:W-:Y:S01]  /*158e0*/  FSEL R237, R237, -INF , !P1 ;  /* 0xff800000eded7808 */ /* 0x000fe20004800000 */
[----:B------:R-:W-:Y:S01]  /*158f0*/  FMUL.FTZ R159, R159, R3 ;  /* 0x000000039f9f7220 */ /* 0x000fe20000410000 */
[C---:B------:R-:W-:Y:S01]  /*15900*/  ISETP.GE.AND P5, PT, R8.reuse, R48, PT ;  /* 0x000000300800720c */ /* 0x040fe20003fa6270 */
[----:B------:R-:W-:Y:S01]  /*15910*/  HMMA.16816.F32.BF16 R140, R12, R6, R140 ;  /* 0x000000060c8c723c */ /* 0x000fe2000004188c */
[----:B------:R-:W-:Y:S01]  /*15920*/  ISETP.GE.AND P6, PT, R8, R49, PT ;  /* 0x000000310800720c */ /* 0x000fe20003fc6270 */
[----:B------:R-:W-:Y:S01]  /*15930*/  MUFU.TANH R177, R162 ;  /* 0x000000a200b17308 */ /* 0x000fe20000002400 */
[----:B------:R-:W-:-:S02]  /*15940*/  FSEL R57, R124, -INF , !P5 ;  /* 0xff8000007c397808 */ /* 0x000fc40006800000 */
[----:B------:R-:W-:Y:S01]  /*15950*/  ISETP.GE.AND P5, PT, R20, R49, PT ;  /* 0x000000311400720c */ /* 0x000fe20003fa6270 */
[----:B------:R-:W-:Y:S01]  /*15960*/  HMMA.16816.F32.BF16 R8, R12, R10, R148 ;  /* 0x0000000a0c08723c */ /* 0x000fe20000041894 */
[--C-:B------:R-:W-:Y:S01]  /*15970*/  LOP3.LUT R20, R28, 0x28, R47.reuse, 0xfe, !PT ;  /* 0x000000281c147812 */ /* 0x100fe200078efe2f */
[-C--:B------:R-:W-:Y:S01]  /*15980*/  FMUL.FTZ R40, R40, R3.reuse ;  /* 0x0000000328287220 */ /* 0x080fe20000410000 */
[-C--:B------:R-:W-:Y:S01]  /*15990*/  FMUL.FTZ R42, R42, R3.reuse ;  /* 0x000000032a2a7220 */ /* 0x080fe20000410000 */
[----:B------:R-:W-:Y:S01]  /*159a0*/  FSEL R33, R125, -INF , !P6 ;  /* 0xff8000007d217808 */ /* 0x000fe20007000000 */
[----:B------:R-:W-:Y:S01]  /*159b0*/  MUFU.TANH R169, R156 ;  /* 0x0000009c00a97308 */ /* 0x000fe20000002400 */
[-C--:B------:R-:W-:Y:S01]  /*159c0*/  ISETP.GE.AND P6, PT, R20, R48.reuse, PT ;  /* 0x000000301400720c */ /* 0x080fe20003fc6270 */
[----:B------:R-:W-:Y:S01]  /*159d0*/  FMUL.FTZ R155, R16, R3 ;  /* 0x00000003109b7220 */ /* 0x000fe20000410000 */
[----:B------:R-:W-:Y:S01]  /*159e0*/  ISETP.GE.AND P1, PT, R20, R49, PT ;  /* 0x000000311400720c */ /* 0x000fe20003f26270 */
[-C--:B------:R-:W-:Y:S01]  /*159f0*/  FMUL.FTZ R18, R18, R3.reuse ;  /* 0x0000000312127220 */ /* 0x080fe20000410000 */
[C-C-:B------:R-:W-:Y:S01]  /*15a00*/  LOP3.LUT R16, R28.reuse, 0x30, R47.reuse, 0xfe, !PT ;  /* 0x000000301c107812 */ /* 0x140fe200078efe2f */
[-C--:B------:R-:W-:Y:S01]  /*15a10*/  FMUL.FTZ R41, R41, R3.reuse ;  /* 0x0000000329297220 */ /* 0x080fe20000410000 */
[--C-:B------:R-:W-:Y:S01]  /*15a20*/  LOP3.LUT R5, R28, 0x38, R47.reuse, 0xfe, !PT ;  /* 0x000000381c057812 */ /* 0x100fe200078efe2f */
[----:B------:R-:W2:Y:S01]  /*15a30*/  MUFU.TANH R183, R40 ;  /* 0x0000002800b77308 */ /* 0x000ea20000002400 */
[----:B------:R-:W-:Y:S01]  /*15a40*/  FSEL R247, R247, -INF , !P5 ;  /* 0xff800000f7f77808 */ /* 0x000fe20006800000 */
[-C--:B------:R-:W-:Y:S01]  /*15a50*/  FMUL.FTZ R121, R144, R3.reuse ;  /* 0x0000000390797220 */ /* 0x080fe20000410000 */
[----:B------:R-:W-:Y:S01]  /*15a60*/  FSEL R235, R235, -INF , !P6 ;  /* 0xff800000ebeb7808 */ /* 0x000fe20007000000 */
[-C--:B------:R-:W-:Y:S01]  /*15a70*/  FMUL.FTZ R124, R146, R3.reuse ;  /* 0x00000003927c7220 */ /* 0x080fe20000410000 */
[----:B------:R-:W-:Y:S01]  /*15a80*/  FSEL R241, R241, -INF , !P1 ;  /* 0xff800000f1f17808 */ /* 0x000fe20004800000 */
[----:B------:R-:W-:Y:S01]  /*15a90*/  FMUL.FTZ R125, R140, R3 ;  /* 0x000000038c7d7220 */ /* 0x000fe20000410000 */
[CC--:B------:R-:W-:Y:S01]  /*15aa0*/  ISETP.GE.AND P5, PT, R16.reuse, R48.reuse, PT ;  /* 0x000000301000720c */ /* 0x0c0fe20003fa6270 */
[----:B------:R-:W5:Y:S01]  /*15ab0*/  MUFU.TANH R217, R42 ;  /* 0x0000002a00d97308 */ /* 0x000f620000002400 */
[----:B------:R-:W-:Y:S01]  /*15ac0*/  ISETP.GE.AND P6, PT, R16, R49, PT ;  /* 0x000000311000720c */ /* 0x000fe20003fc6270 */
[-C--:B------:R-:W-:Y:S01]  /*15ad0*/  FMUL.FTZ R123, R142, R3.reuse ;  /* 0x000000038e7b7220 */ /* 0x080fe20000410000 */
[-C--:B------:R-:W-:Y:S01]  /*15ae0*/  ISETP.GE.AND P1, PT, R5, R48.reuse, PT ;  /* 0x000000300500720c */ /* 0x080fe20003f26270 */
[-C--:B------:R-:W-:Y:S01]  /*15af0*/  FMUL.FTZ R8, R8, R3.reuse ;  /* 0x0000000308087220 */ /* 0x080fe20000410000 */
[--C-:B------:R-:W-:Y:S01]  /*15b00*/  LOP3.LUT R4, R28, 0x40, R47.reuse, 0xfe, !PT ;  /* 0x000000401c047812 */ /* 0x100fe200078efe2f */
[-C--:B------:R-:W-:Y:S01]  /*15b10*/  FMUL.FTZ R10, R10, R3.reuse ;  /* 0x000000030a0a7220 */ /* 0x080fe20000410000 */
[----:B------:R-:W-:Y:S01]  /*15b20*/  FSEL R223, R223, -INF , !P5 ;  /* 0xff800000dfdf7808 */ /* 0x000fe20006800000 */
[----:B------:R-:W5:Y:S01]  /*15b30*/  MUFU.TANH R173, R158 ;  /* 0x0000009e00ad7308 */ /* 0x000f620000002400 */
[----:B----4-:R-:W-:Y:S01]  /*15b40*/  FSEL R231, R231, -INF , !P6 ;  /* 0xff800000e7e77808 */ /* 0x010fe20007000000 */
[-C--:B------:R-:W-:Y:S01]  /*15b50*/  FMUL.FTZ R43, R43, R3.reuse ;  /* 0x000000032b2b7220 */ /* 0x080fe20000410000 */
[----:B------:R-:W-:Y:S01]  /*15b60*/  FSEL R179, R179, -INF , !P1 ;  /* 0xff800000b3b37808 */ /* 0x000fe20004800000 */
[----:B------:R-:W-:Y:S01]  /*15b70*/  FMUL.FTZ R6, R163, R3 ;  /* 0x00000003a3067220 */ /* 0x000fe20000410000 */
[----:B------:R-:W-:Y:S01]  /*15b80*/  ISETP.GE.AND P5, PT, R5, R49, PT ;  /* 0x000000310500720c */ /* 0x000fe20003fa6270 */
[----:B------:R-:W-:Y:S01]  /*15b90*/  FMUL.FTZ R17, R17, R3 ;  /* 0x0000000311117220 */ /* 0x000fe20000410000 */
[CC--:B------:R-:W-:Y:S01]  /*15ba0*/  ISETP.GE.AND P6, PT, R4.reuse, R48.reuse, PT ;  /* 0x000000300400720c */ /* 0x0c0fe20003fc6270 */
[----:B------:R-:W4:Y:S01]  /*15bb0*/  MUFU.TANH R167, R18 ;  /* 0x0000001200a77308 */ /* 0x000f220000002400 */
[----:B------:R-:W-:Y:S01]  /*15bc0*/  ISETP.GE.AND P1, PT, R4, R49, PT ;  /* 0x000000310400720c */ /* 0x000fe20003f26270 */
[-C--:B------:R-:W-:Y:S01]  /*15bd0*/  FMUL.FTZ R151, R9, R3.reuse ;  /* 0x0000000309977220 */ /* 0x080fe20000410000 */
[C-C-:B------:R-:W-:Y:S01]  /*15be0*/  LOP3.LUT R5, R28.reuse, 0x48, R47.reuse, 0xfe, !PT ;  /* 0x000000481c057812 */ /* 0x140fe200078efe2f */
[-C--:B------:R-:W-:Y:S01]  /*15bf0*/  FMUL.FTZ R19, R19, R3.reuse ;  /* 0x0000000313137220 */ /* 0x080fe20000410000 */
[--C-:B------:R-:W-:Y:S01]  /*15c00*/  LOP3.LUT R4, R28, 0x50, R47.reuse, 0xfe, !PT ;  /* 0x000000501c047812 */ /* 0x100fe200078efe2f */
[-C--:B------:R-:W-:Y:S01]  /*15c10*/  FMUL.FTZ R126, R145, R3.reuse ;  /* 0x00000003917e7220 */ /* 0x080fe20000410000 */
[----:B------:R-:W-:Y:S01]  /*15c20*/  FSEL R227, R227, -INF , !P5 ;  /* 0xff800000e3e37808 */ /* 0x000fe20006800000 */
[----:B------:R-:W4:Y:S01]  /*15c30*/  MUFU.TANH R149, R8 ;  /* 0x0000000800957308 */ /* 0x000f220000002400 */
[----:B---3--:R-:W-:Y:S01]  /*15c40*/  FSEL R191, R191, -INF , !P6 ;  /* 0xff800000bfbf7808 */ /* 0x008fe20007000000 */
[-C--:B------:R-:W-:Y:S01]  /*15c50*/  FMUL.FTZ R147, R147, R3.reuse ;  /* 0x0000000393937220 */ /* 0x080fe20000410000 */
[----:B-1----:R-:W-:Y:S01]  /*15c60*/  FSEL R181, R181, -INF , !P1 ;  /* 0xff800000b5b57808 */ /* 0x002fe20004800000 */
[-C--:B------:R-:W-:Y:S01]  /*15c70*/  FMUL.FTZ R128, R141, R3.reuse ;  /* 0x000000038d807220 */ /* 0x080fe20000410000 */
[-C--:B------:R-:W-:Y:S01]  /*15c80*/  ISETP.GE.AND P5, PT, R5, R48.reuse, PT ;  /* 0x000000300500720c */ /* 0x080fe20003fa6270 */
[----:B------:R-:W-:Y:S01]  /*15c90*/  FMUL.FTZ R127, R143, R3 ;  /* 0x000000038f7f7220 */ /* 0x000fe20000410000 */
[----:B------:R-:W-:Y:S01]  /*15ca0*/  ISETP.GE.AND P6, PT, R5, R49, PT ;  /* 0x000000310500720c */ /* 0x000fe20003fc6270 */
[----:B------:R-:W1:Y:S01]  /*15cb0*/  MUFU.TANH R155, R155 ;  /* 0x0000009b009b7308 */ /* 0x000e620000002400 */
[----:B------:R-:W-:Y:S01]  /*15cc0*/  ISETP.GE.AND P1, PT, R4, R48, PT ;  /* 0x000000300400720c */ /* 0x000fe20003f26270 */
[----:B------:R-:W-:Y:S01]  /*15cd0*/  IMAD.MOV.U32 R140, RZ, RZ, R188 ;  /* 0x000000ffff8c7224 */ /* 0x000fe200078e00bc */
[----:B------:R-:W-:Y:S01]  /*15ce0*/  LOP3.LUT R5, R28, 0x58, R47, 0xfe, !PT ;  /* 0x000000581c057812 */ /* 0x000fe200078efe2f */
[----:B------:R-:W-:Y:S01]  /*15cf0*/  IMAD.MOV.U32 R141, RZ, RZ, R189 ;  /* 0x000000ffff8d7224 */ /* 0x000fe200078e00bd */
[----:B--2---:R-:W-:-:S02]  /*15d00*/  FSEL R183, R183, -INF , !P5 ;  /* 0xff800000b7b77808 */ /* 0x004fc40006800000 */
[----:B-----5:R-:W-:Y:S01]  /*15d10*/  FSEL R217, R217, -INF , !P6 ;  /* 0xff800000d9d97808 */ /* 0x020fe20007000000 */
[----:B------:R-:W2:Y:S01]  /*15d20*/  MUFU.TANH R165, R10 ;  /* 0x0000000a00a57308 */ /* 0x000ea20000002400 */
[----:B------:R-:W-:Y:S02]  /*15d30*/  FSEL R171, R171, -INF , !P1 ;  /* 0xff800000abab7808 */ /* 0x000fe40004800000 */
[-C--:B------:R-:W-:Y:S02]  /*15d40*/  ISETP.GE.AND P5, PT, R4, R49.reuse, PT ;  /* 0x000000310400720c */ /* 0x080fe40003fa6270 */
[C---:B------:R-:W-:Y:S02]  /*15d50*/  ISETP.GE.AND P6, PT, R5.reuse, R48, PT ;  /* 0x000000300500720c */ /* 0x040fe40003fc6270 */
[----:B------:R-:W-:Y:S01]  /*15d60*/  ISETP.GE.AND P1, PT, R5, R49, PT ;  /* 0x000000310500720c */ /* 0x000fe20003f26270 */
[----:B------:R-:W3:Y:S01]  /*15d70*/  MUFU.TANH R121, R121 ;  /* 0x0000007900797308 */ /* 0x000ee20000002400 */
[----:B------:R-:W-:-:S02]  /*15d80*/  LOP3.LUT R4, R28, 0x60, R47, 0xfe, !PT ;  /* 0x000000601c047812 */ /* 0x000fc400078efe2f */
[----:B------:R-:W-:Y:S02]  /*15d90*/  LOP3.LUT R5, R28, 0x68, R47, 0xfe, !PT ;  /* 0x000000681c057812 */ /* 0x000fe400078efe2f */
[----:B------:R-:W-:Y:S02]  /*15da0*/  FSEL R177, R177, -INF , !P5 ;  /* 0xff800000b1b17808 */ /* 0x000fe40006800000 */
[----:B------:R-:W-:Y:S01]  /*15db0*/  FSEL R169, R169, -INF , !P6 ;  /* 0xff800000a9a97808 */ /* 0x000fe20007000000 */
[----:B------:R-:W5:Y:S01]  /*15dc0*/  MUFU.TANH R124, R124 ;  /* 0x0000007c007c7308 */ /* 0x000f620000002400 */
[----:B------:R-:W-:Y:S02]  /*15dd0*/  FSEL R173, R173, -INF , !P1 ;  /* 0xff800000adad7808 */ /* 0x000fe40004800000 */
[C---:B------:R-:W-:Y:S02]  /*15de0*/  ISETP.GE.AND P5, PT, R4.reuse, R48, PT ;  /* 0x000000300400720c */ /* 0x040fe40003fa6270 */
[----:B------:R-:W-:-:S02]  /*15df0*/  ISETP.GE.AND P6, PT, R4, R49, PT ;  /* 0x000000310400720c */ /* 0x000fc40003fc6270 */
[-C--:B------:R-:W-:Y:S01]  /*15e00*/  ISETP.GE.AND P1, PT, R5, R48.reuse, PT ;  /* 0x000000300500720c */ /* 0x080fe20003f26270 */
[----:B------:R-:W5:Y:S01]  /*15e10*/  MUFU.TANH R125, R125 ;  /* 0x0000007d007d7308 */ /* 0x000f620000002400 */
[----:B------:R-:W-:Y:S02]  /*15e20*/  LOP3.LUT R4, R28, 0x70, R47, 0xfe, !PT ;  /* 0x000000701c047812 */ /* 0x000fe400078efe2f */
[----:B----4-:R-:W-:Y:S02]  /*15e30*/  FSEL R167, R167, -INF , !P6 ;  /* 0xff800000a7a77808 */ /* 0x010fe40007000000 */
[----:B------:R-:W-:Y:S02]  /*15e40*/  FSEL R149, R149, -INF , !P1 ;  /* 0xff80000095957808 */ /* 0x000fe40004800000 */
[C---:B------:R-:W-:Y:S01]  /*15e50*/  ISETP.GE.AND P6, PT, R4.reuse, R48, PT ;  /* 0x000000300400720c */ /* 0x040fe20003fc6270 */
[----:B------:R-:W4:Y:S01]  /*15e60*/  MUFU.TANH R123, R123 ;  /* 0x0000007b007b7308 */ /* 0x000f220000002400 */
[----:B------:R-:W-:-:S02]  /*15e70*/  ISETP.GE.AND P1, PT, R4, R49, PT ;  /* 0x000000310400720c */ /* 0x000fc40003f26270 */
[----:B-1----:R-:W-:Y:S02]  /*15e80*/  FSEL R155, R155, -INF , !P5 ;  /* 0xff8000009b9b7808 */ /* 0x002fe40006800000 */
[C---:B------:R-:W-:Y:S02]  /*15e90*/  LOP3.LUT R4, R28.reuse, 0x78, R47, 0xfe, !PT ;  /* 0x000000781c047812 */ /* 0x040fe400078efe2f */
[----:B------:R-:W-:Y:S01]  /*15ea0*/  ISETP.GE.AND P5, PT, R5, R49, PT ;  /* 0x000000310500720c */ /* 0x000fe20003fa6270 */
[----:B------:R-:W-:Y:S01]  /*15eb0*/  MUFU.TANH R62, R62 ;  /* 0x0000003e003e7308 */ /* 0x000fe20000002400 */
[----:B------:R-:W-:Y:S02]  /*15ec0*/  LOP3.LUT R47, R28, R47, RZ, 0xfc, !PT ;  /* 0x0000002f1c2f7212 */ /* 0x000fe400078efcff */
[----:B--2---:R-:W-:Y:S02]  /*15ed0*/  FSEL R165, R165, -INF , !P5 ;  /* 0xff800000a5a57808 */ /* 0x004fe40006800000 */
[CC--:B------:R-:W-:Y:S01]  /*15ee0*/  ISETP.GE.AND P5, PT, R4.reuse, R48.reuse, PT ;  /* 0x000000300400720c */ /* 0x0c0fe20003fa6270 */
[----:B------:R-:W-:Y:S01]  /*15ef0*/  VIADD R5, R47, 0x1 ;  /* 0x000000012f057836 */ /* 0x000fe20000000000 */
[----:B---3--:R-:W-:Y:S01]  /*15f00*/  FSEL R121, R121, -INF , !P6 ;  /* 0xff80000079797808 */ /* 0x008fe20007000000 */
[C---:B------:R-:W-:Y:S01]  /*15f10*/  VIADD R8, R47.reuse, 0x11 ;  /* 0x000000112f087836 */ /* 0x040fe20000000000 */
[-C--:B------:R-:W-:Y:S01]  /*15f20*/  ISETP.GE.AND P6, PT, R4, R49.reuse, PT ;  /* 0x000000310400720c */ /* 0x080fe20003fc6270 */
[----:B------:R-:W-:Y:S01]  /*15f30*/  VIADD R4, R47, 0x9 ;  /* 0x000000092f047836 */ /* 0x000fe20000000000 */
[----:B-----5:R-:W-:Y:S01]  /*15f40*/  FSEL R124, R124, -INF , !P1 ;  /* 0xff8000007c7c7808 */ /* 0x020fe20004800000 */
[----:B------:R-:W-:Y:S01]  /*15f50*/  MUFU.TANH R243, R133 ;  /* 0x0000008500f37308 */ /* 0x000fe20000002400 */
[----:B------:R-:W-:Y:S01]  /*15f60*/  FSEL R125, R125, -INF , !P5 ;  /* 0xff8000007d7d7808 */ /* 0x000fe20006800000 */
[----:B------:R-:W-:Y:S01]  /*15f70*/  VIADD R10, R47, 0x19 ;  /* 0x000000192f0a7836 */ /* 0x000fe20000000000 */
[----:B------:R-:W-:Y:S01]  /*15f80*/  ISETP.GE.AND P1, PT, R5, R48, PT ;  /* 0x000000300500720c */ /* 0x000fe20003f26270 */
[----:B------:R-:W-:Y:S01]  /*15f90*/  VIADD R9, R47, 0x59 ;  /* 0x000000592f097836 */ /* 0x000fe20000000000 */
[----:B------:R-:W-:-:S02]  /*15fa0*/  ISETP.GE.AND P5, PT, R5, R49, PT ;  /* 0x000000310500720c */ /* 0x000fc40003fa6270 */
[----:B----4-:R-:W-:Y:S01]  /*15fb0*/  FSEL R123, R123, -INF , !P6 ;  /* 0xff8000007b7b7808 */ /* 0x010fe20007000000 */
[----:B------:R-:W1:Y:S01]  /*15fc0*/  MUFU.TANH R61, R61 ;  /* 0x0000003d003d7308 */ /* 0x000e620000002400 */
[-C--:B------:R-:W-:Y:S02]  /*15fd0*/  ISETP.GE.AND P6, PT, R4, R48.reuse, PT ;  /* 0x000000300400720c */ /* 0x080fe40003fc6270 */
[----:B------:R-:W-:Y:S02]  /*15fe0*/  FSEL R7, R172, -INF , !P1 ;  /* 0xff800000ac077808 */ /* 0x000fe40004800000 */
[----:B------:R-:W-:Y:S02]  /*15ff0*/  FSEL R15, R174, -INF , !P5 ;  /* 0xff800000ae0f7808 */ /* 0x000fe40006800000 */
[----:B------:R-:W-:Y:S01]  /*16000*/  ISETP.GE.AND P1, PT, R4, R49, PT ;  /* 0x000000310400720c */ /* 0x000fe20003f26270 */
[----:B------:R-:W2:Y:S01]  /*16010*/  MUFU.TANH R239, R135 ;  /* 0x0000008700ef7308 */ /* 0x000ea20000002400 */
[----:B------:R-:W-:-:S02]  /*16020*/  ISETP.GE.AND P5, PT, R8, R48, PT ;  /* 0x000000300800720c */ /* 0x000fc40003fa6270 */
[----:B------:R-:W-:Y:S02]  /*16030*/  FSEL R5, R168, -INF , !P6 ;  /* 0xff800000a8057808 */ /* 0x000fe40007000000 */
[-C--:B------:R-:W-:Y:S01]  /*16040*/  ISETP.GE.AND P6, PT, R8, R49.reuse, PT ;  /* 0x000000310800720c */ /* 0x080fe20003fc6270 */
[C---:B------:R-:W-:Y:S01]  /*16050*/  VIADD R8, R47.reuse, 0x21 ;  /* 0x000000212f087836 */ /* 0x040fe20000000000 */
[----:B------:R-:W-:Y:S01]  /*16060*/  FSEL R13, R170, -INF , !P1 ;  /* 0xff800000aa0d7808 */ /* 0x000fe20004800000 */
[----:B------:R3:W4:Y:S01]  /*16070*/  MUFU.TANH R233, R59 ;  /* 0x0000003b00e97308 */ /* 0x0007220000002400 */
[----:B------:R-:W-:Y:S02]  /*16080*/  FSEL R51, R166, -INF , !P5 ;  /* 0xff800000a6337808 */ /* 0x000fe40006800000 */
[CC--:B------:R-:W-:Y:S02]  /*16090*/  ISETP.GE.AND P1, PT, R10.reuse, R48.reuse, PT ;  /* 0x000000300a00720c */ /* 0x0c0fe40003f26270 */
[----:B------:R-:W-:Y:S01]  /*160a0*/  ISETP.GE.AND P5, PT, R10, R49, PT ;  /* 0x000000310a00720c */ /* 0x000fe20003fa6270 */
[----:B------:R-:W-:Y:S01]  /*160b0*/  VIADD R10, R47, 0x29 ;  /* 0x000000292f0a7836 */ /* 0x000fe20000000000 */
[----:B------:R-:W-:Y:S01]  /*160c0*/  FSEL R39, R175, -INF , !P6 ;  /* 0xff800000af277808 */ /* 0x000fe20007000000 */
[----:B------:R-:W5:Y:S01]  /*160d0*/  MUFU.TANH R225, R53 ;  /* 0x0000003500e17308 */ /* 0x000f620000002400 */
[----:B------:R-:W-:-:S02]  /*160e0*/  ISETP.GE.AND P6, PT, R8, R48, PT ;  /* 0x000000300800720c */ /* 0x000fc40003fc6270 */
[----:B------:R-:W-:Y:S02]  /*160f0*/  FSEL R37, R60, -INF , !P5 ;  /* 0xff8000003c257808 */ /* 0x000fe40006800000 */
[----:B------:R-:W-:Y:S02]  /*16100*/  ISETP.GE.AND P5, PT, R10, R48, PT ;  /* 0x000000300a00720c */ /* 0x000fe40003fa6270 */
[----:B-1----:R-:W-:Y:S01]  /*16110*/  FSEL R245, R61, -INF , !P6 ;  /* 0xff8000003df57808 */ /* 0x002fe20007000000 */
[----:B------:R-:W1:Y:S01]  /*16120*/  MUFU.TANH R221, R55 ;  /* 0x0000003700dd7308 */ /* 0x000e620000002400 */
[----:B---3--:R-:W-:Y:S02]  /*16130*/  FSEL R59, R176, -INF , !P1 ;  /* 0xff800000b03b7808 */ /* 0x008fe40004800000 */
[----:B------:R-:W-:Y:S01]  /*16140*/  ISETP.GE.AND P1, PT, R8, R49, PT ;  /* 0x000000310800720c */ /* 0x000fe20003f26270 */
[----:B------:R-:W-:Y:S01]  /*16150*/  VIADD R8, R47, 0x31 ;  /* 0x000000312f087836 */ /* 0x000fe20000000000 */
[----:B------:R-:W-:-:S02]  /*16160*/  FSEL R243, R243, -INF , !P5 ;  /* 0xff800000f3f37808 */ /* 0x000fc40006800000 */
[----:B------:R-:W-:Y:S01]  /*16170*/  FSEL R249, R62, -INF , !P1 ;  /* 0xff8000003ef97808 */ /* 0x000fe20004800000 */
[----:B------:R-:W3:Y:S01]  /*16180*/  MUFU.TANH R219, R219 ;  /* 0x000000db00db7308 */ /* 0x000ee20000002400 */
[C---:B------:R-:W-:Y:S02]  /*16190*/  ISETP.GE.AND P1, PT, R8.reuse, R48, PT ;  /* 0x000000300800720c */ /* 0x040fe40003f26270 */
[-C--:B------:R-:W-:Y:S01]  /*161a0*/  ISETP.GE.AND P5, PT, R8, R49.reuse, PT ;  /* 0x000000310800720c */ /* 0x080fe20003fa6270 */
[C---:B------:R-:W-:Y:S01]  /*161b0*/  VIADD R8, R47.reuse, 0x39 ;  /* 0x000000392f087836 */ /* 0x040fe20000000000 */
[----:B------:R-:W-:Y:S01]  /*161c0*/  ISETP.GE.AND P6, PT, R10, R49, PT ;  /* 0x000000310a00720c */ /* 0x000fe20003fc6270 */
[----:B------:R-:W-:Y:S01]  /*161d0*/  VIADD R10, R47, 0x41 ;  /* 0x000000412f0a7836 */ /* 0x000fe20000000000 */
[----:B------:R-:W-:Y:S01]  /*161e0*/  FSEL R229, R229, -INF , !P1 ;  /* 0xff800000e5e57808 */ /* 0x000fe20004800000 */
[----:B------:R-:W3:Y:S01]  /*161f0*/  MUFU.TANH R187, R41 ;  /* 0x0000002900bb7308 */ /* 0x000ee20000002400 */
[----:B--2---:R-:W-:-:S02]  /*16200*/  FSEL R239, R239, -INF , !P6 ;  /* 0xff800000efef7808 */ /* 0x004fc40007000000 */
[CC--:B------:R-:W-:Y:S02]  /*16210*/  ISETP.GE.AND P6, PT, R8.reuse, R48.reuse, PT ;  /* 0x000000300800720c */ /* 0x0c0fe40003fc6270 */
[-C--:B------:R-:W-:Y:S01]  /*16220*/  ISETP.GE.AND P1, PT, R8, R49.reuse, PT ;  /* 0x000000310800720c */ /* 0x080fe20003f26270 */
[----:B------:R-:W-:Y:S01]  /*16230*/  VIADD R8, R47, 0x49 ;  /* 0x000000492f087836 */ /* 0x000fe20000000000 */
[----:B----4-:R-:W-:Y:S01]  /*16240*/  FSEL R233, R233, -INF , !P5 ;  /* 0xff800000e9e97808 */ /* 0x010fe20006800000 */
[----:B------:R-:W2:Y:S01]  /*16250*/  MUFU.TANH R185, R43 ;  /* 0x0000002b00b97308 */ /* 0x000ea20000002400 */
[----:B-----5:R-:W-:Y:S02]  /*16260*/  FSEL R225, R225, -INF , !P6 ;  /* 0xff800000e1e17808 */ /* 0x020fe40007000000 */
[C---:B------:R-:W-:Y:S02]  /*16270*/  ISETP.GE.AND P5, PT, R10.reuse, R48, PT ;  /* 0x000000300a00720c */ /* 0x040fe40003fa6270 */
[----:B------:R-:W-:Y:S01]  /*16280*/  ISETP.GE.AND P6, PT, R10, R49, PT ;  /* 0x000000310a00720c */ /* 0x000fe20003fc6270 */
[----:B------:R-:W-:Y:S01]  /*16290*/  VIADD R10, R47, 0x51 ;  /* 0x000000512f0a7836 */ /* 0x000fe20000000000 */
[----:B-1----:R-:W-:Y:S01]  /*162a0*/  FSEL R221, R221, -INF , !P1 ;  /* 0xff800000dddd7808 */ /* 0x002fe20004800000 */
[----:B------:R-:W1:Y:S01]  /*162b0*/  MUFU.TANH R4, R161 ;  /* 0x000000a100047308 */ /* 0x000e620000002400 */
[----:B------:R-:W-:-:S02]  /*162c0*/  FSEL R215, R215, -INF , !P5 ;  /* 0xff800000d7d77808 */ /* 0x000fc40006800000 */
[CC--:B------:R-:W-:Y:S02]  /*162d0*/  ISETP.GE.AND P1, PT, R8.reuse, R48.reuse, PT ;  /* 0x000000300800720c */ /* 0x0c0fe40003f26270 */
[----:B------:R-:W-:Y:S01]  /*162e0*/  ISETP.GE.AND P5, PT, R8, R49, PT ;  /* 0x000000310800720c */ /* 0x000fe20003fa6270 */
[----:B------:R-:W-:Y:S01]  /*162f0*/  FMUL.FTZ R8, R11, R3 ;  /* 0x000000030b087220 */ /* 0x000fe20000410000 */
[----:B---3--:R-:W-:Y:S01]  /*16300*/  FSEL R219, R219, -INF , !P6 ;  /* 0xff800000dbdb7808 */ /* 0x008fe20007000000 */
[----:B------:R-:W3:Y:S01]  /*16310*/  MUFU.TANH R6, R6 ;  /* 0x0000000600067308 */ /* 0x000ee20000002400 */
[----:B------:R-:W-:Y:S02]  /*16320*/  ISETP.GE.AND P6, PT, R10, R48, PT ;  /* 0x000000300a00720c */ /* 0x000fe40003fc6270 */
[----:B------:R-:W-:Y:S02]  /*16330*/  FSEL R187, R187, -INF , !P1 ;  /* 0xff800000bbbb7808 */ /* 0x000fe40004800000 */
[----:B--2---:R-:W-:-:S02]  /*16340*/  FSEL R185, R185, -INF , !P5 ;  /* 0xff800000b9b97808 */ /* 0x004fc40006800000 */
[-C--:B------:R-:W-:Y:S01]  /*16350*/  ISETP.GE.AND P1, PT, R10, R49.reuse, PT ;  /* 0x000000310a00720c */ /* 0x080fe20003f26270 */
[----:B------:R-:W2:Y:S01]  /*16360*/  MUFU.TANH R161, R157 ;  /* 0x0000009d00a17308 */ /* 0x000ea20000002400 */
[----:B-1----:R-:W-:Y:S01]  /*16370*/  FSEL R163, R4, -INF , !P6 ;  /* 0xff80000004a37808 */ /* 0x002fe20007000000 */
[----:B------:R-:W-:Y:S01]  /*16380*/  VIADD R4, R47, 0x61 ;  /* 0x000000612f047836 */ /* 0x000fe20000000000 */
[CC--:B------:R-:W-:Y:S02]  /*16390*/  ISETP.GE.AND P5, PT, R9.reuse, R48.reuse, PT ;  /* 0x000000300900720c */ /* 0x0c0fe40003fa6270 */
[----:B------:R-:W-:Y:S01]  /*163a0*/  ISETP.GE.AND P6, PT, R9, R49, PT ;  /* 0x000000310900720c */ /* 0x000fe20003fc6270 */
[C---:B------:R-:W-:Y:S02]  /*163b0*/  VIADD R9, R47.reuse, 0x69 ;  /* 0x000000692f097836 */ /* 0x040fe40000000000 */
[----:B------:R-:W1:Y:S01]  /*163c0*/  MUFU.TANH R159, R159 ;  /* 0x0000009f009f7308 */ /* 0x000e620000002400 */
[----:B---3--:R-:W-:Y:S01]  /*163d0*/  FSEL R175, R6, -INF , !P1 ;  /* 0xff80000006af7808 */ /* 0x008fe20004800000 */
[----:B------:R-:W-:Y:S01]  /*163e0*/  VIADD R6, R47, 0x71 ;  /* 0x000000712f067836 */ /* 0x000fe20000000000 */
[----:B------:R-:W-:-:S05]  /*163f0*/  ISETP.GE.AND P1, PT, R4, R48, PT ;  /* 0x000000300400720c */ /* 0x000fca0003f26270 */
[----:B------:R-:W3:Y:S01]  /*16400*/  MUFU.TANH R153, R17 ;  /* 0x0000001100997308 */ /* 0x000ee20000002400 */
[----:B--2---:R-:W-:Y:S02]  /*16410*/  FSEL R161, R161, -INF , !P5 ;  /* 0xff800000a1a17808 */ /* 0x004fe40006800000 */
[----:B------:R-:W-:-:S05]  /*16420*/  ISETP.GE.AND P5, PT, R4, R49, PT ;  /* 0x000000310400720c */ /* 0x000fca0003fa6270 */
[----:B------:R-:W2:Y:S01]  /*16430*/  MUFU.TANH R157, R19 ;  /* 0x00000013009d7308 */ /* 0x000ea20000002400 */
[----:B-1----:R-:W-:Y:S02]  /*16440*/  FSEL R159, R159, -INF , !P6 ;  /* 0xff8000009f9f7808 */ /* 0x002fe40007000000 */
[----:B------:R-:W-:-:S05]  /*16450*/  ISETP.GE.AND P6, PT, R9, R48, PT ;  /* 0x000000300900720c */ /* 0x000fca0003fc6270 */
[----:B------:R-:W1:Y:S01]  /*16460*/  MUFU.TANH R151, R151 ;  /* 0x0000009700977308 */ /* 0x000e620000002400 */
[----:B---3--:R-:W-:Y:S02]  /*16470*/  FSEL R153, R153, -INF , !P1 ;  /* 0xff80000099997808 */ /* 0x008fe40004800000 */
[----:B------:R-:W-:-:S05]  /*16480*/  ISETP.GE.AND P1, PT, R9, R49, PT ;  /* 0x000000310900720c */ /* 0x000fca0003f26270 */
[----:B------:R-:W-:Y:S01]  /*16490*/  MUFU.TANH R8, R8 ;  /* 0x0000000800087308 */ /* 0x000fe20000002400 */
[----:B--2---:R-:W-:Y:S01]  /*164a0*/  FSEL R157, R157, -INF , !P5 ;  /* 0xff8000009d9d7808 */ /* 0x004fe20006800000 */
[----:B------:R-:W-:Y:S01]  /*164b0*/  BAR.SYNC.DEFER_BLOCKING 0x0 ;  /* 0x0000000000007b1d */ /* 0x000fe20000010000 */
[----:B------:R-:W-:-:S05]  /*164c0*/  ISETP.GE.AND P5, PT, R6, R48, PT ;  /* 0x000000300600720c */ /* 0x000fca0003fa6270 */
[----:B------:R-:W2:Y:S01]  /*164d0*/  MUFU.TANH R126, R126 ;  /* 0x0000007e007e7308 */ /* 0x000ea20000002400 */
[----:B-1----:R-:W-:Y:S02]  /*164e0*/  FSEL R151, R151, -INF , !P6 ;  /* 0xff80000097977808 */ /* 0x002fe40007000000 */
[----:B------:R-:W-:Y:S01]  /*164f0*/  ISETP.GE.AND P6, PT, R6, R49, PT ;  /* 0x000000310600720c */ /* 0x000fe20003fc6270 */
[----:B------:R-:W-:-:S04]  /*16500*/  VIADD R6, R47, 0x79 ;  /* 0x000000792f067836 */ /* 0x000fc80000000000 */
[----:B------:R1:W3:Y:S08]  /*16510*/  MUFU.TANH R4, R147 ;  /* 0x0000009300047308 */ /* 0x0002f00000002400 */
[----:B------:R-:W4:Y:S01]  /*16520*/  MUFU.TANH R128, R128 ;  /* 0x0000008000807308 */ /* 0x000f220000002400 */
[----:B--2---:R-:W-:Y:S02]  /*16530*/  FSEL R126, R126, -INF , !P5 ;  /* 0xff8000007e7e7808 */ /* 0x004fe40006800000 */
[----:B------:R-:W-:-:S04]  /*16540*/  ISETP.GE.AND P5, PT, R47, R49, PT ;  /* 0x000000312f00720c */ /* 0x000fc80003fa6270 */
[----:B------:R-:W-:Y:S01]  /*16550*/  FSEL R11, R164, -INF , !P5 ;  /* 0xff800000a40b7808 */ /* 0x000fe20006800000 */
[----:B------:R-:W2:Y:S01]  /*16560*/  MUFU.TANH R127, R127 ;  /* 0x0000007f007f7308 */ /* 0x000ea20000002400 */
[----:B-1----:R-:W-:Y:S02]  /*16570*/  FSEL R147, R8, -INF , !P1 ;  /* 0xff80000008937808 */ /* 0x002fe40004800000 */
[-C--:B------:R-:W-:Y:S02]  /*16580*/  ISETP.GE.AND P1, PT, R47, R48.reuse, PT ;  /* 0x000000302f00720c */ /* 0x080fe40003f26270 */
[----:B---3--:R-:W-:Y:S02]  /*16590*/  FSEL R3, R4, -INF , !P6 ;  /* 0xff80000004037808 */ /* 0x008fe40007000000 */
[----:B------:R-:W-:Y:S02]  /*165a0*/  FSEL R9, R50, -INF , !P1 ;  /* 0xff80000032097808 */ /* 0x000fe40004800000 */
[----:B------:R-:W-:-:S02]  /*165b0*/  ISETP.GE.AND P6, PT, R6, R48, PT ;  /* 0x000000300600720c */ /* 0x000fc40003fc6270 */
[----:B------:R-:W-:Y:S02]  /*165c0*/  ISETP.GE.AND P1, PT, R6, R49, PT ;  /* 0x000000310600720c */ /* 0x000fe40003f26270 */
[----:B----4-:R-:W-:Y:S02]  /*165d0*/  FSEL R128, R128, -INF , !P6 ;  /* 0xff80000080807808 */ /* 0x010fe40007000000 */
[----:B--2---:R-:W-:Y:S01]  /*165e0*/  FSEL R127, R127, -INF , !P1 ;  /* 0xff8000007f7f7808 */ /* 0x004fe20004800000 */
[----:B------:R-:W-:Y:S05]  /*165f0*/  @!P0 BRA `(.L_x_1229) ;  /* 0x0000000800908947 */ /* 0x000fea0003800000 */
[----:B------:R-:W-:Y:S04]  /*16600*/  BSSY B0, `(.L_x_1230) ;  /* 0x0000042000007945 */ /* 0x000fe80003800000 */
[----:B------:R-:W-:Y:S05]  /*16610*/  @!P3 BRA `(.L_x_1231) ;  /* 0x0000000000f4b947 */ /* 0x000fea0003800000 */
[----:B------:R-:W2:Y:S01]  /*16620*/  LD.E R19, desc[UR4][R118.64+0x170] ;  /* 0x0001700476137980 */ /* 0x000ea2000c101900 */
[----:B------:R-:W-:Y:S01]  /*16630*/  IABS R17, R28 ;  /* 0x0000001c00117213 */ /* 0x000fe20000000000 */
[C---:B------:R-:W-:Y:S02]  /*16640*/  VIADD R10, R28.reuse, 0xffffff80 ;  /* 0xffffff801c0a7836 */ /* 0x040fe40000000000 */
[----:B------:R-:W3:Y:S01]  /*16650*/  LD.E.64 R26, desc[UR4][R118.64+0x20] ;  /* 0x00002004761a7980 */ /* 0x000ee2000c101b00 */
[-C--:B--2---:R-:W-:Y:S02]  /*16660*/  IABS R8, R19.reuse ;  /* 0x0000001300087213 */ /* 0x084fe40000000000 */
[-C--:B------:R-:W-:Y:S02]  /*16670*/  IABS R6, R19.reuse ;  /* 0x0000001300067213 */ /* 0x080fe40000000000 */
[----:B------:R-:W1:Y:S01]  /*16680*/  I2F.RP R12, R8 ;  /* 0x00000008000c7306 */ /* 0x000e620000209400 */
[----:B------:R-:W-:-:S02]  /*16690*/  LOP3.LUT R28, R28, R19, RZ, 0x3c, !PT ;  /* 0x000000131c1c7212 */ /* 0x000fc400078e3cff */
[----:B------:R-:W-:-:S05]  /*166a0*/  IADD3 R6, RZ, -R6, RZ ;  /* 0x80000006ff067210 */ /* 0x000fca0007ffe0ff */
        /* <DEDUP_REMOVED lines=8> */
[----:B------:R-:W-:-:S06]  /*16730*/  IMAD.HI.U32 R14, R23, R14, R22 ;  /* 0x0000000e170e7227 */ /* 0x000fcc00078e0016 */
[----:B------:R-:W-:-:S04]  /*16740*/  IMAD.HI.U32 R12, R14, R17, RZ ;  /* 0x000000110e0c7227 */ /* 0x000fc800078e00ff */
[----:B------:R-:W-:Y:S02]  /*16750*/  IMAD R17, R12, R6, R17 ;  /* 0x000000060c117224 */ /* 0x000fe400078e0211 */
[----:B------:R-:W-:-:S03]  /*16760*/  IMAD.HI.U32 R23, R14, R4, RZ ;  /* 0x000000040e177227 */ /* 0x000fc600078e00ff */
[----:B------:R-:W-:Y:S01]  /*16770*/  ISETP.GT.U32.AND P5, PT, R8, R17, PT ;  /* 0x000000110800720c */ /* 0x000fe20003fa4070 */
[----:B------:R-:W-:-:S05]  /*16780*/  IMAD R25, R23, R6, R4 ;  /* 0x0000000617197224 */ /* 0x000fca00078e0204 */
[----:B------:R-:W-:-:S07]  /*16790*/  ISETP.GT.U32.AND P1, PT, R8, R25, PT ;  /* 0x000000190800720c */ /* 0x000fce0003f24070 */
[----:B------:R-:W-:Y:S02]  /*167a0*/  @!P5 IMAD.IADD R17, R17, 0x1, -R8 ;  /* 0x000000011111d824 */ /* 0x000fe400078e0a08 */
[----:B------:R-:W-:Y:S01]  /*167b0*/  @!P5 VIADD R12, R12, 0x1 ;  /* 0x000000010c0cd836 */ /* 0x000fe20000000000 */
[----:B------:R-:W-:Y:S02]  /*167c0*/  ISETP.GE.AND P5, PT, R28, RZ, PT ;  /* 0x000000ff1c00720c */ /* 0x000fe40003fa6270 */
[-C--:B------:R-:W-:Y:S01]  /*167d0*/  ISETP.GE.U32.AND P0, PT, R17, R8.reuse, PT ;  /* 0x000000081100720c */ /* 0x080fe20003f06070 */
[----:B------:R-:W-:Y:S01]  /*167e0*/  @!P1 VIADD R23, R23, 0x1 ;  /* 0x0000000117179836 */ /* 0x000fe20000000000 */
[-C--:B------:R-:W-:Y:S02]  /*167f0*/  @!P1 IADD3 R25, R25, -R8.reuse, RZ ;  /* 0x8000000819199210 */ /* 0x080fe40007ffe0ff */
[----:B------:R-:W-:Y:S02]  /*16800*/  ISETP.NE.AND P1, PT, R19, RZ, PT ;  /* 0x000000ff1300720c */ /* 0x000fe40003f25270 */
[----:B------:R-:W-:-:S02]  /*16810*/  ISETP.GE.U32.AND P6, PT, R25, R8, PT ;  /* 0x000000081900720c */ /* 0x000fc40003fc6070 */
[----:B------:R-:W-:Y:S01]  /*16820*/  LOP3.LUT R17, RZ, R19, RZ, 0x33, !PT ;  /* 0x00000013ff117212 */ /* 0x000fe200078e33ff */
[----:B------:R-:W2:Y:S04]  /*16830*/  LD.E.64 R24, desc[UR4][R118.64+0x38] ;  /* 0x0000380476187980 */ /* 0x000ea8000c101b00 */
[----:B------:R-:W-:Y:S02]  /*16840*/  @P0 IADD3 R12, R12, 0x1, RZ ;  /* 0x000000010c0c0810 */ /* 0x000fe40007ffe0ff */
[----:B------:R-:W-:Y:S02]  /*16850*/  ISETP.GE.AND P0, PT, R10, RZ, PT ;  /* 0x000000ff0a00720c */ /* 0x000fe40003f06270 */
[----:B------:R-:W-:Y:S02]  /*16860*/  @!P5 IADD3 R12, -R12, RZ, RZ ;  /* 0x000000ff0c0cd210 */ /* 0x000fe40007ffe1ff */
[----:B------:R-:W-:-:S05]  /*16870*/  @P6 IADD3 R23, R23, 0x1, RZ ;  /* 0x0000000117176810 */ /* 0x000fca0007ffe0ff */
[----:B------:R-:W-:Y:S01]  /*16880*/  IMAD.MOV.U32 R6, RZ, RZ, R23 ;  /* 0x000000ffff067224 */ /* 0x000fe200078e0017 */
[----:B------:R-:W-:-:S03]  /*16890*/  SEL R23, R17, R12, !P1 ;  /* 0x0000000c11177207 */ /* 0x000fc60004800000 */
[----:B------:R-:W-:Y:S02]  /*168a0*/  @!P0 IMAD.MOV R6, RZ, RZ, -R6 ;  /* 0x000000ffff068224 */ /* 0x000fe400078e0a06 */
[----:B------:R-:W-:-:S03]  /*168b0*/  IMAD.WIDE R40, R23, 0x4, R210 ;  /* 0x0000000417287825 */ /* 0x000fc600078e02d2 */
[----:B------:R-:W-:Y:S02]  /*168c0*/  SEL R6, R17, R6, !P1 ;  /* 0x0000000611067207 */ /* 0x000fe40004800000 */
[----:B------:R-:W4:Y:S03]  /*168d0*/  LD.E R17, desc[UR4][R40.64] ;  /* 0x0000000428117980 */ /* 0x000f26000c101900 */
[----:B------:R-:W-:-:S05]  /*168e0*/  IMAD.WIDE R30, R6, 0x4, R210 ;  /* 0x00000004061e7825 */ /* 0x000fca00078e02d2 */
[----:B------:R-:W4:Y:S01]  /*168f0*/  LD.E R4, desc[UR4][R30.64] ;  /* 0x000000041e047980 */ /* 0x000f22000c101900 */
[----:B------:R-:W-:-:S05]  /*16900*/  IADD3 R8, R23, -R6, RZ ;  /* 0x8000000617087210 */ /* 0x000fca0007ffe0ff */
[----:B------:R-:W-:-:S05]  /*16910*/  IMAD R8, R19, R8, -0x80 ;  /* 0xffffff8013087424 */ /* 0x000fca00078e0208 */
[----:B------:R-:W-:Y:S01]  /*16920*/  SHF.R.S32.HI R19, RZ, 0x1f, R8 ;  /* 0x0000001fff137819 */ /* 0x000fe20000011408 */
[-C--:B--2---:R-:W-:Y:S02]  /*16930*/  IMAD R6, R25, R8.reuse, RZ ;  /* 0x0000000819067224 */ /* 0x084fe400078e02ff */
[----:B------:R-:W-:-:S04]  /*16940*/  IMAD.WIDE.U32 R22, R24, R8, RZ ;  /* 0x0000000818167225 */ /* 0x000fc800078e00ff */
[----:B------:R-:W-:-:S05]  /*16950*/  IMAD R6, R24, R19, R6 ;  /* 0x0000001318067224 */ /* 0x000fca00078e0206 */
[----:B------:R-:W-:Y:S01]  /*16960*/  IADD3 R23, R23, R6, RZ ;  /* 0x0000000617177210 */ /* 0x000fe20007ffe0ff */
[----:B----4-:R-:W-:-:S04]  /*16970*/  IMAD.IADD R17, R4, 0x1, -R17 ;  /* 0x0000000104117824 */ /* 0x010fc800078e0a11 */
[----:B---3--:R-:W-:Y:S01]  /*16980*/  IMAD R19, R27, R17, RZ ;  /* 0x000000111b137224 */ /* 0x008fe200078e02ff */
[----:B------:R-:W-:Y:S01]  /*16990*/  SHF.R.S32.HI R4, RZ, 0x1f, R17 ;  /* 0x0000001fff047819 */ /* 0x000fe20000011411 */
[----:B------:R-:W-:-:S04]  /*169a0*/  IMAD.WIDE.U32 R22, R17, R26, R22 ;  /* 0x0000001a11167225 */ /* 0x000fc800078e0016 */
[----:B------:R-:W-:Y:S01]  /*169b0*/  IMAD R4, R26, R4, R19 ;  /* 0x000000041a047224 */ /* 0x000fe200078e0213 */
[----:B------:R-:W-:-:S03]  /*169c0*/  MOV R19, R22 ;  /* 0x0000001600137202 */ /* 0x000fc60000000f00 */
[----:B------:R-:W-:Y:S01]  /*169d0*/  IMAD.IADD R8, R23, 0x1, R4 ;  /* 0x0000000117087824 */ /* 0x000fe200078e0204 */
[----:B------:R-:W-:Y:S05]  /*169e0*/  BRA `(.L_x_1232) ;  /* 0x00000000000c7947 */ /* 0x000fea0003800000 */
.L_x_1231:
[----:B------:R-:W2:Y:S02]  /*169f0*/  LD.E R19, desc[UR4][R118.64+0x38] ;  /* 0x0000380476137980 */ /* 0x000ea4000c101900 */
[----:B--2---:R-:W-:-:S04]  /*16a00*/  LEA R19, -R19, RZ, 0x7 ;  /* 0x000000ff13137211 */ /* 0x004fc800078e39ff */
[----:B------:R-:W-:Y:S02]  /*16a10*/  SHF.R.S32.HI R8, RZ, 0x1f, R19 ;  /* 0x0000001fff087819 */ /* 0x000fe40000011413 */
.L_x_1232:
[----:B------:R-:W-:Y:S05]  /*16a20*/  BSYNC B0 ;  /* 0x0000000000007941 */ /* 0x000fea0003800000 */
.L_x_1230:
        /* <DEDUP_REMOVED lines=11> */
[----:B------:R-:W-:Y:S02]  /*16ae0*/  LEA R40, P0, R19, R200, 0x1 ;  /* 0x000000c813287211 */ /* 0x000fe400078008ff */
[----:B------:R-:W-:-:S02]  /*16af0*/  IADD3.X R6, R199, R199, R8, P5, P1 ;  /* 0x000000c7c7067210 */ /* 0x000fc40002fe2408 */
[-C--:B------:R-:W-:Y:S02]  /*16b00*/  @!P6 LEA R30, P5, R17, R200.reuse, 0x1 ;  /* 0x000000c8111ee211 */ /* 0x080fe400078a08ff */
[-C--:B------:R-:W-:Y:S02]  /*16b10*/  LEA.HI.X R41, R19, R201.reuse, R8, 0x1, P0 ;  /* 0x000000c913297211 */ /* 0x080fe400000f0c08 */
[CC--:B------:R-:W-:Y:S02]  /*16b20*/  @P4 LEA R22, P0, R17.reuse, R200.reuse, 0x1 ;  /* 0x000000c811164211 */ /* 0x0c0fe400078008ff */
[CCC-:B------:R-:W-:Y:S01]  /*16b30*/  @!P6 LEA.HI.X R31, R17.reuse, R201.reuse, R6.reuse, 0x1, P5 ;  /* 0x000000c9111fe211 */ /* 0x1c0fe200028f0c06 */
[----:B------:R-:W-:Y:S01]  /*16b40*/  @!PT LDS RZ, [RZ] ;  /* 0x00000000fffff984 */ /* 0x000fe20000000800 */
[----:B------:R-:W-:Y:S01]  /*16b50*/  @!PT LDS RZ, [RZ] ;  /* 0x00000000fffff984 */ /* 0x000fe20000000800 */
[----:B------:R-:W-:Y:S01]  /*16b60*/  @!PT LDS RZ, [RZ] ;  /* 0x00000000fffff984 */ /* 0x000fe20000000800 */
[----:B------:R1:W-:Y:S01]  /*16b70*/  @!P6 LDGSTS.E.BYPASS.LTC128B.128 [R207+0x3000], desc[UR4][R40.64] ;  /* 0x0300000028cfefae */ /* 0x0003e2000b901d44 */
        /* <DEDUP_REMOVED lines=9> */
[-C--:B------:R-:W-:Y:S01]  /*16c10*/  @P4 LEA R48, P1, R4, R200.reuse, 0x1 ;  /* 0x000000c804304211 */ /* 0x080fe200078208ff */
[----:B------:R-:W-:Y:S01]  /*16c20*/  @!P6 IMAD.X R8, R8, 0x1, R199, P0 ;  /* 0x000000010808e824 */ /* 0x000fe200000e06c7 */
[----:B------:R-:W-:Y:S01]  /*16c30*/  @!P6 LEA.HI.X R43, R4, R201, R6, 0x1, P5 ;  /* 0x000000c9042be211 */ /* 0x000fe200028f0c06 */
[----:B------:R1:W-:Y:S01]  /*16c40*/  @P6 STS.64 [R207+0x3008], RZ ;  /* 0x003008ffcf006388 */ /* 0x0003e20000000a00 */
[----:B------:R-:W-:-:S02]  /*16c50*/  @!P6 LEA R18, P5, R19, R200, 0x1 ;  /* 0x000000c81312e211 */ /* 0x000fc400078a08ff */
[C---:B------:R-:W-:Y:S01]  /*16c60*/  @P2 LEA R46, P0, R4.reuse, R200, 0x1 ;  /* 0x000000c8042e2211 */ /* 0x040fe200078008ff */
[----:B------:R-:W-:Y:S01]  /*16c70*/  @!PT LDS RZ, [RZ] ;  /* 0x00000000fffff984 */ /* 0x000fe20000000800 */
[----:B------:R-:W-:Y:S01]  /*16c80*/  @!PT LDS RZ, [RZ] ;  /* 0x00000000fffff984 */ /* 0x000fe20000000800 */
[----:B------:R-:W-:Y:S01]  /*16c90*/  @!PT LDS RZ, [RZ] ;  /* 0x00000000fffff984 */ /* 0x000fe20000000800 */
[----:B------:R1:W-:Y:S01]  /*16ca0*/  @P4 LDGSTS.E.BYPASS.LTC128B.128 [R207+0x5000], desc[UR4][R40.64+0x40] ;  /* 0x0500004028cf4fae */ /* 0x0003e2000b901d44 */
[-C--:B------:R-:W-:Y:S01]  /*16cb0*/  @!P6 LEA.HI.X R19, R19, R201.reuse, R8, 0x1, P5 ;  /* 0x000000c91313e211 */ /* 0x080fe200028f0c08 */
[----:B------:R-:W-:Y:S01]  /*16cc0*/  IMAD.MOV.U32 R200, RZ, RZ, R40 ;  /* 0x000000ffffc87224 */ /* 0x000fe200078e0028 */
[CCC-:B------:R-:W-:Y:S01]  /*16cd0*/  @P4 LEA.HI.X R49, R4.reuse, R201.reuse, R6.reuse, 0x1, P1 ;  /* 0x000000c904314211 */ /* 0x1c0fe200008f0c06 */
[----:B------:R1:W-:Y:S01]  /*16ce0*/  @!P4 STS.128 [R207+0x5000], RZ ;  /* 0x005000ffcf00c388 */ /* 0x0003e20000000c00 */
[----:B------:R-:W-:Y:S01]  /*16cf0*/  @P2 LEA.HI.X R47, R4, R201, R6, 0x1, P0 ;  /* 0x000000c9042f2211 */ /* 0x000fe200000f0c06 */
[----:B------:R-:W-:Y:S02]  /*16d00*/  IMAD.MOV.U32 R201, RZ, RZ, R41 ;  /* 0x000000ffffc97224 */ /* 0x000fe400078e0029 */
        /* <DEDUP_REMOVED lines=51> */
.L_x_1229:
[----:B------:R-:W-:Y:S05]  /*17040*/  BSYNC B1 ;  /* 0x0000000000017941 */ /* 0x000fea0003800000 */
.L_x_1228:
[----:B------:R-:W2:Y:S01]  /*17050*/  LD.E R143, desc[UR4][R118.64+0xdc] ;  /* 0x0000dc04768f7980 */ /* 0x000ea2000c101900 */
[----:B------:R-:W-:Y:S02]  /*17060*/  FMNMX.FTZ R6, R0, R11, !PT ;  /* 0x0000000b00067209 */ /* 0x000fe40007810000 */
[----:B------:R-:W-:Y:S01]  /*17070*/  FMNMX.FTZ R4, R2, R9, !PT ;  /* 0x0000000902047209 */ /* 0x000fe20007810000 */
[----:B-1----:R-:W-:Y:S01]  /*17080*/  LDSM.16.MT88.4 R40, [R120+0xb000] ;  /* 0x00b000007828783b */ /* 0x002fe20000004200 */
        /* <DEDUP_REMOVED lines=68> */
[----:B-1----:R-:W-:-:S03]  /*174d0*/  FMNMX.FTZ R138, R17, R138, !PT ;  /* 0x0000008a118a7209 */ /* 0x002fc60007810000 */
[----:B------:R-:W-:Y:S01]  /*174e0*/  LDSM.16.MT88.4 R16, [R192+0x9000] ;  /* 0x00900000c010783b */ /* 0x000fe20000004200 */
        /* <DEDUP_REMOVED lines=8> */
[-C--:B------:R-:W-:Y:S01]  /*17570*/  FFMA.FTZ R133, R11, R143.reuse, -R132 ;  /* 0x0000008f0b857223 */ /* 0x080fe20000010884 */
[-CC-:B------:R-:W-:Y:S01]  /*17580*/  FFMA.FTZ R145, R5, R143.reuse, -R136.reuse ;  /* 0x0000008f05917223 */ /* 0x180fe20000010888 */
[-CC-:B------:R-:W-:Y:S01]  /*17590*/  FFMA.FTZ R135, R7, R143.reuse, -R136.reuse ;  /* 0x0000008f07877223 */ /* 0x180fe20000010888 */
[-C--:B------:R-:W-:Y:S01]  /*175a0*/  FFMA.FTZ R134, R29, R143.reuse, -R136 ;  /* 0x0000008f1d867223 */ /* 0x080fe20000010888 */
[----:B------:R-:W-:Y:S01]  /*175b0*/  FSEL R5, R139, RZ, P1 ;  /* 0x000000ff8b057208 */ /* 0x000fe20000800000 */
[----:B------:R-:W1:Y:S01]  /*175c0*/  LDSM.16.MT88.4 R20, [R120+0x9000] ;  /* 0x009000007814783b */ /* 0x000e620000004200 */
[----:B------:R-:W-:Y:S01]  /*175d0*/  FSEL R7, R138, RZ, P0 ;  /* 0x000000ff8a077208 */ /* 0x000fe20000000000 */
[-CC-:B------:R-:W-:Y:S01]  /*175e0*/  FFMA.FTZ R131, R15, R143.reuse, -R132.reuse ;  /* 0x0000008f0f837223 */ /* 0x180fe20000010884 */
[-C--:B------:R-:W-:Y:S01]  /*175f0*/  FFMA.FTZ R129, R13, R143.reuse, -R132 ;  /* 0x0000008f0d817223 */ /* 0x080fe20000010884 */
[----:B------:R-:W2:Y:S01]  /*17600*/  LDSM.16.MT88.4 R28, [R192+0xb000] ;  /* 0x00b00000c01c783b */ /* 0x000ea20000004200 */
[----:B------:R-:W-:Y:S01]  /*17610*/  FADD.FTZ R2, R2, -R5 ;  /* 0x8000000502027221 */ /* 0x000fe20000010000 */
[----:B------:R-:W-:Y:S01]  /*17620*/  FADD.FTZ R0, R0, -R7 ;  /* 0x8000000700007221 */ /* 0x000fe20000010000 */
[-C--:B------:R-:W-:Y:S01]  /*17630*/  FFMA.FTZ R137, R9, R143.reuse, -R136 ;  /* 0x0000008f09897223 */ /* 0x080fe20000010888 */
[----:B------:R-:W-:Y:S01]  /*17640*/  MUFU.EX2 R133, R133 ;  /* 0x0000008500857308 */ /* 0x000fe20000000800 */
[C---:B------:R-:W-:Y:S01]  /*17650*/  FMUL.FTZ R2, R143.reuse, R2 ;  /* 0x000000028f027220 */ /* 0x040fe20000410000 */
[----:B------:R-:W-:Y:S01]  /*17660*/  FMUL.FTZ R0, R143, R0 ;  /* 0x000000008f007220 */ /* 0x000fe20000410000 */
[-C--:B------:R-:W-:Y:S01]  /*17670*/  FFMA.FTZ R48, R37, R143.reuse, -R132 ;  /* 0x0000008f25307223 */ /* 0x080fe20000010884 */
[-CC-:B------:R-:W-:Y:S01]  /*17680*/  FFMA.FTZ R56, R51, R143.reuse, -R136.reuse ;  /* 0x0000008f33387223 */ /* 0x180fe20000010888 */
[-C--:B------:R-:W-:Y:S01]  /*17690*/  FFMA.FTZ R148, R183, R143.reuse, -R136 ;  /* 0x0000008fb7947223 */ /* 0x080fe20000010888 */
[-CC-:B------:R-:W-:Y:S01]  /*176a0*/  FFMA.FTZ R181, R181, R143.reuse, -R132.reuse ;  /* 0x0000008fb5b57223 */ /* 0x180fe20000010884 */
[-CC-:B------:R-:W-:Y:S01]  /*176b0*/  FFMA.FTZ R142, R219, R143.reuse, -R132.reuse ;  /* 0x0000008fdb8e7223 */ /* 0x180fe20000010884 */
[----:B------:R-:W3:Y:S01]  /*176c0*/  MUFU.EX2 R2, R2 ;  /* 0x0000000200027308 */ /* 0x000ee20000000800 */
[-C--:B------:R-:W-:Y:S01]  /*176d0*/  FFMA.FTZ R144, R217, R143.reuse, -R132 ;  /* 0x0000008fd9907223 */ /* 0x080fe20000010884 */
[-CC-:B------:R-:W-:Y:S01]  /*176e0*/  FFMA.FTZ R146, R191, R143.reuse, -R136.reuse ;  /* 0x0000008fbf927223 */ /* 0x180fe20000010888 */
[-CC-:B------:R-:W-:Y:S01]  /*176f0*/  FFMA.FTZ R189, R215, R143.reuse, -R136.reuse ;  /* 0x0000008fd7bd7223 */ /* 0x180fe20000010888 */
[-C--:B------:R-:W-:Y:S01]  /*17700*/  FFMA.FTZ R183, R187, R143.reuse, -R136 ;  /* 0x0000008fbbb77223 */ /* 0x080fe20000010888 */
[-CC-:B------:R-:W-:Y:S01]  /*17710*/  FFMA.FTZ R185, R185, R143.reuse, -R132.reuse ;  /* 0x0000008fb9b97223 */ /* 0x180fe20000010884 */
[-CC-:B------:R-:W-:Y:S01]  /*17720*/  FFMA.FTZ R150, R177, R143.reuse, -R132.reuse ;  /* 0x0000008fb1967223 */ /* 0x180fe20000010884 */
[-CC-:B------:R-:W-:Y:S01]  /*17730*/  FFMA.FTZ R175, R175, R143.reuse, -R132.reuse ;  /* 0x0000008fafaf7223 */ /* 0x180fe20000010884 */
[----:B------:R-:W4:Y:S01]  /*17740*/  MUFU.EX2 R131, R131 ;  /* 0x0000008300837308 */ /* 0x000f220000000800 */
[-C--:B------:R-:W-:Y:S01]  /*17750*/  FFMA.FTZ R152, R173, R143.reuse, -R132 ;  /* 0x0000008fad987223 */ /* 0x080fe20000010884 */
[-CC-:B------:R-:W-:Y:S01]  /*17760*/  FFMA.FTZ R154, R171, R143.reuse, -R136.reuse ;  /* 0x0000008fab9a7223 */ /* 0x180fe20000010888 */
[-CC-:B------:R-:W-:Y:S01]  /*17770*/  FFMA.FTZ R163, R163, R143.reuse, -R136.reuse ;  /* 0x0000008fa3a37223 */ /* 0x180fe20000010888 */
[-CC-:B------:R-:W-:Y:S01]  /*17780*/  FFMA.FTZ R156, R169, R143.reuse, -R136.reuse ;  /* 0x0000008fa99c7223 */ /* 0x180fe20000010888 */
[-C--:B------:R-:W-:Y:S01]  /*17790*/  FFMA.FTZ R161, R161, R143.reuse, -R136 ;  /* 0x0000008fa1a17223 */ /* 0x080fe20000010888 */
[-CC-:B------:R-:W-:Y:S01]  /*177a0*/  FFMA.FTZ R159, R159, R143.reuse, -R132.reuse ;  /* 0x0000008f9f9f7223 */ /* 0x180fe20000010884 */
[-CC-:B------:R-:W-:Y:S01]  /*177b0*/  FFMA.FTZ R158, R167, R143.reuse, -R132.reuse ;  /* 0x0000008fa79e7223 */ /* 0x180fe20000010884 */
[----:B------:R-:W-:Y:S01]  /*177c0*/  MUFU.EX2 R130, R130 ;  /* 0x0000008200827308 */ /* 0x000fe20000000800 */
[-C--:B---3--:R-:W-:Y:S01]  /*177d0*/  FMUL.FTZ R12, R104, R2.reuse ;  /* 0x00000002680c7220 */ /* 0x088fe20000410000 */
[-C--:B------:R-:W-:Y:S01]  /*177e0*/  FMUL.FTZ R24, R100, R2.reuse ;  /* 0x0000000264187220 */ /* 0x080fe20000410000 */
[-C--:B------:R-:W-:Y:S01]  /*177f0*/  FMUL.FTZ R13, R105, R2.reuse ;  /* 0x00000002690d7220 */ /* 0x080fe20000410000 */
[-CC-:B------:R-:W-:Y:S01]  /*17800*/  FFMA.FTZ R104, R35, R143.reuse, -R132.reuse ;  /* 0x0000008f23687223 */ /* 0x180fe20000010884 */
[-C--:B------:R-:W-:Y:S01]  /*17810*/  FMUL.FTZ R25, R101, R2.reuse ;  /* 0x0000000265197220 */ /* 0x080fe20000410000 */
[-CC-:B------:R-:W-:Y:S01]  /*17820*/  FFMA.FTZ R100, R33, R143.reuse, -R132.reuse ;  /* 0x0000008f21647223 */ /* 0x180fe20000010884 */
[----:B------:R-:W-:Y:S01]  /*17830*/  FFMA.FTZ R101, R39, R143, -R132 ;  /* 0x0000008f27657223 */ /* 0x000fe20000010884 */
[----:B------:R-:W3:Y:S01]  /*17840*/  MUFU.EX2 R129, R129 ;  /* 0x0000008100817308 */ /* 0x000ee20000000800 */
[----:B----4-:R-:W-:Y:S01]  /*17850*/  F2FP.BF16.F32.PACK_AB R5, R131, R133 ;  /* 0x000000858305723e */ /* 0x010fe200000010ff */
[-C--:B------:R-:W-:Y:S01]  /*17860*/  FMUL.FTZ R32, R96, R2.reuse ;  /* 0x0000000260207220 */ /* 0x080fe20000410000 */
[-C--:B------:R-:W-:Y:S01]  /*17870*/  FMUL.FTZ R33, R97, R2.reuse ;  /* 0x0000000261217220 */ /* 0x080fe20000410000 */
[-C--:B------:R-:W-:Y:S01]  /*17880*/  FMUL.FTZ R36, R92, R2.reuse ;  /* 0x000000025c247220 */ /* 0x080fe20000410000 */
[-C--:B------:R-:W-:Y:S01]  /*17890*/  FMUL.FTZ R37, R93, R2.reuse ;  /* 0x000000025d257220 */ /* 0x080fe20000410000 */
[-CC-:B------:R-:W-:Y:S01]  /*178a0*/  FFMA.FTZ R92, R45, R143.reuse, -R136.reuse ;  /* 0x0000008f2d5c7223 */ /* 0x180fe20000010888 */
[-C--:B------:R-:W-:Y:S01]  /*178b0*/  FMUL.FTZ R44, R88, R2.reuse ;  /* 0x00000002582c7220 */ /* 0x080fe20000410000 */
[----:B------:R-:W-:Y:S01]  /*178c0*/  MUFU.EX2 R137, R137 ;  /* 0x0000008900897308 */ /* 0x000fe20000000800 */
[-C--:B------:R-:W-:Y:S01]  /*178d0*/  FMUL.FTZ R45, R89, R2.reuse ;  /* 0x00000002592d7220 */ /* 0x080fe20000410000 */
[-C--:B------:R-:W-:Y:S01]  /*178e0*/  FMUL.FTZ R84, R84, R2.reuse ;  /* 0x0000000254547220 */ /* 0x080fe20000410000 */
[-C--:B------:R-:W-:Y:S01]  /*178f0*/  FMUL.FTZ R85, R85, R2.reuse ;  /* 0x0000000255557220 */ /* 0x080fe20000410000 */
[-C--:B------:R-:W-:Y:S01]  /*17900*/  FMUL.FTZ R52, R80, R2.reuse ;  /* 0x0000000250347220 */ /* 0x080fe20000410000 */
[----:B------:R-:W-:Y:S01]  /*17910*/  FMUL.FTZ R53, R81, R2 ;  /* 0x0000000251357220 */ /* 0x000fe20000410000 */
[-CC-:B------:R-:W-:Y:S01]  /*17920*/  FFMA.FTZ R80, R57, R143.reuse, -R136.reuse ;  /* 0x0000008f39507223 */ /* 0x180fe20000010888 */
[-C--:B------:R-:W-:Y:S01]  /*17930*/  FFMA.FTZ R81, R59, R143.reuse, -R136 ;  /* 0x0000008f3b517223 */ /* 0x080fe20000010888 */
[----:B------:R-:W4:Y:S01]  /*17940*/  MUFU.EX2 R135, R135 ;  /* 0x0000008700877308 */ /* 0x000f220000000800 */
[----:B---3--:R-:W-:Y:S01]  /*17950*/  F2FP.BF16.F32.PACK_AB R7, R129, R130 ;  /* 0x000000828107723e */ /* 0x008fe200000010ff */
        /* <DEDUP_REMOVED lines=11> */
[-CC-:B------:R-:W-:Y:S01]  /*17a10*/  FFMA.FTZ R76, R249, R143.reuse, -R132.reuse ;  /* 0x0000008ff94c7223 */ /* 0x180fe20000010884 */
[-CC-:B------:R-:W-:Y:S01]  /*17a20*/  FFMA.FTZ R89, R233, R143.reuse, -R132.reuse ;  /* 0x0000008fe9597223 */ /* 0x180fe20000010884 */
[--C-:B------:R-:W-:Y:S01]  /*17a30*/  FFMA.FTZ R88, R227, R143, -R132.reuse ;  /* 0x0000008fe3587223 */ /* 0x100fe20000010884 */
[----:B------:R-:W3:Y:S01]  /*17a40*/  MUFU.EX2 R145, R145 ;  /* 0x0000009100917308 */ /* 0x000ee20000000800 */
[----:B----4-:R-:W-:Y:S01]  /*17a50*/  F2FP.BF16.F32.PACK_AB R4, R135, R137 ;  /* 0x000000898704723e */ /* 0x010fe200000010ff */
        /* <DEDUP_REMOVED lines=8> */
[----:B------:R-:W-:Y:S01]  /*17ae0*/  FFMA.FTZ R2, R218, R2, R137 ;  /* 0x00000002da027223 */ /* 0x000fe20000010089 */
[-CC-:B------:R-:W-:Y:S01]  /*17af0*/  FFMA.FTZ R124, R124, R143.reuse, -R132.reuse ;  /* 0x0000008f7c7c7223 */ /* 0x180fe20000010884 */
[-CC-:B------:R-:W-:Y:S01]  /*17b00*/  FFMA.FTZ R3, R3, R143.reuse, -R132.reuse ;  /* 0x0000008f03037223 */ /* 0x180fe20000010884 */
[-C--:B------:R-:W-:Y:S01]  /*17b10*/  FFMA.FTZ R123, R123, R143.reuse, -R132 ;  /* 0x0000008f7b7b7223 */ /* 0x080fe20000010884 */
[-CC-:B------:R-:W-:Y:S01]  /*17b20*/  FFMA.FTZ R121, R121, R143.reuse, -R136.reuse ;  /* 0x0000008f79797223 */ /* 0x180fe20000010888 */
[-C--:B------:R-:W-:Y:S01]  /*17b30*/  FFMA.FTZ R128, R128, R143.reuse, -R136 ;  /* 0x0000008f80807223 */ /* 0x080fe20000010888 */
[----:B------:R-:W-:Y:S01]  /*17b40*/  MUFU.EX2 R104, R104 ;  /* 0x0000006800687308 */ /* 0x000fe20000000800 */
[----:B---3--:R-:W-:Y:S01]  /*17b50*/  F2FP.BF16.F32.PACK_AB R6, R145, R134 ;  /* 0x000000869106723e */ /* 0x008fe200000010ff */
[----:B------:R-:W-:Y:S01]  /*17b60*/  FFMA.FTZ R127, R127, R143, -R132 ;  /* 0x0000008f7f7f7223 */ /* 0x000fe20000010884 */
[----:B------:R-:W-:-:S04]  /*17b70*/  FADD.FTZ R135, R135, R2 ;  /* 0x0000000287877221 */ /* 0x000fc80000010000 */
[----:B------:R-:W-:Y:S01]  /*17b80*/  FADD.FTZ R134, R134, R135 ;  /* 0x0000008786867221 */ /* 0x000fe20000010000 */
[----:B------:R-:W-:Y:S01]  /*17b90*/  MUFU.EX2 R101, R101 ;  /* 0x0000006500657308 */ /* 0x000fe20000000800 */
[-C--:B----4-:R-:W-:Y:S01]  /*17ba0*/  FMUL.FTZ R14, R106, R0.reuse ;  /* 0x000000006a0e7220 */ /* 0x090fe20000410000 */
[-C--:B------:R-:W-:Y:S01]  /*17bb0*/  FMUL.FTZ R15, R107, R0.reuse ;  /* 0x000000006b0f7220 */ /* 0x080fe20000410000 */
[-C--:B------:R-:W-:Y:S01]  /*17bc0*/  FMUL.FTZ R26, R102, R0.reuse ;  /* 0x00000000661a7220 */ /* 0x080fe20000410000 */
[-C--:B------:R-:W-:Y:S01]  /*17bd0*/  FMUL.FTZ R27, R103, R0.reuse ;  /* 0x00000000671b7220 */ /* 0x080fe20000410000 */
[-C--:B------:R-:W-:Y:S01]  /*17be0*/  FMUL.FTZ R34, R98, R0.reuse ;  /* 0x0000000062227220 */ /* 0x080fe20000410000 */
[-C--:B------:R-:W-:Y:S01]  /*17bf0*/  FMUL.FTZ R35, R99, R0.reuse ;  /* 0x0000000063237220 */ /* 0x080fe20000410000 */
[-C--:B------:R-:W-:Y:S01]  /*17c00*/  FMUL.FTZ R38, R94, R0.reuse ;  /* 0x000000005e267220 */ /* 0x080fe20000410000 */
[-C--:B------:R-:W-:Y:S01]  /*17c10*/  FMUL.FTZ R39, R95, R0.reuse ;  /* 0x000000005f277220 */ /* 0x080fe20000410000 */
[C---:B-1----:R-:W-:Y:S01]  /*17c20*/  HMMA.16816.F32.BF16 R12, R4.reuse, R20, R12 ;  /* 0x00000014040c723c */ /* 0x042fe2000004180c */
[-C--:B------:R-:W-:Y:S01]  /*17c30*/  FMUL.FTZ R46, R90, R0.reuse ;  /* 0x000000005a2e7220 */ /* 0x080fe20000410000 */
[-C--:B------:R-:W-:Y:S01]  /*17c40*/  FMUL.FTZ R47, R91, R0.reuse ;  /* 0x000000005b2f7220 */ /* 0x080fe20000410000 */
[-C--:B------:R-:W-:Y:S01]  /*17c50*/  FMUL.FTZ R86, R86, R0.reuse ;  /* 0x0000000056567220 */ /* 0x080fe20000410000 */
[-C--:B------:R-:W-:Y:S01]  /*17c60*/  FMUL.FTZ R87, R87, R0.reuse ;  /* 0x0000000057577220 */ /* 0x080fe20000410000 */
[----:B------:R-:W-:Y:S01]  /*17c70*/  MUFU.EX2 R100, R100 ;  /* 0x0000006400647308 */ /* 0x000fe20000000800 */
[C---:B------:R-:W-:Y:S01]  /*17c80*/  HMMA.16816.F32.BF16 R20, R4.reuse, R22, R24 ;  /* 0x000000160414723c */ /* 0x040fe20000041818 */
[----:B------:R-:W1:Y:S01]  /*17c90*/  LDSM.16.MT88.4 R24, [R192+0xd000] ;  /* 0x00d00000c018783b */ /* 0x000e620000004200 */
[-C--:B------:R-:W-:Y:S01]  /*17ca0*/  FMUL.FTZ R10, R114, R0.reuse ;  /* 0x00000000720a7220 */ /* 0x080fe20000410000 */
[-C--:B------:R-:W-:Y:S01]  /*17cb0*/  FMUL.FTZ R11, R115, R0.reuse ;  /* 0x00000000730b7220 */ /* 0x080fe20000410000 */
[-C--:B------:R-:W-:Y:S01]  /*17cc0*/  FMUL.FTZ R54, R82, R0.reuse ;  /* 0x0000000052367220 */ /* 0x080fe20000410000 */
[-C--:B------:R-:W-:Y:S01]  /*17cd0*/  FMUL.FTZ R55, R83, R0.reuse ;  /* 0x0000000053377220 */ /* 0x080fe20000410000 */
[C---:B--2---:R-:W-:Y:S01]  /*17ce0*/  HMMA.16816.F32.BF16 R32, R4.reuse, R28, R32 ;  /* 0x0000001c0420723c */ /* 0x044fe20000041820 */
[----:B------:R2:W-:Y:S01]  /*17cf0*/  MUFU.EX2 R93, R48 ;  /* 0x00000030005d7308 */ /* 0x0005e20000000800 */
[-C--:B------:R-:W-:Y:S01]  /*17d00*/  FMUL.FTZ R110, R110, R0.reuse ;  /* 0x000000006e6e7220 */ /* 0x080fe20000410000 */
[-C--:B------:R-:W-:Y:S01]  /*17d10*/  FMUL.FTZ R111, R111, R0.reuse ;  /* 0x000000006f6f7220 */ /* 0x080fe20000410000 */
[-C--:B------:R-:W-:Y:S01]  /*17d20*/  FMUL.FTZ R66, R78, R0.reuse ;  /* 0x000000004e427220 */ /* 0x080fe20000410000 */
[-C--:B------:R-:W-:Y:S01]  /*17d30*/  FMUL.FTZ R67, R79, R0.reuse ;  /* 0x000000004f437220 */ /* 0x080fe20000410000 */
[C---:B------:R-:W-:Y:S01]  /*17d40*/  HMMA.16816.F32.BF16 R28, R4.reuse, R30, R36 ;  /* 0x0000001e041c723c */ /* 0x040fe20000041824 */
[----:B------:R-:W3:Y:S01]  /*17d50*/  LDSM.16.MT88.4 R36, [R120+0xd000] ;  /* 0x00d000007824783b */ /* 0x000ee20000004200 */
[-C--:B------:R-:W-:Y:S01]  /*17d60*/  FMUL.FTZ R62, R74, R0.reuse ;  /* 0x000000004a3e7220 */ /* 0x080fe20000410000 */
[----:B------:R-:W-:Y:S01]  /*17d70*/  MUFU.EX2 R92, R92 ;  /* 0x0000005c005c7308 */ /* 0x000fe20000000800 */
[-C--:B------:R-:W-:Y:S01]  /*17d80*/  FMUL.FTZ R63, R75, R0.reuse ;  /* 0x000000004b3f7220 */ /* 0x080fe20000410000 */
[-C--:B------:R-:W-:Y:S01]  /*17d90*/  FMUL.FTZ R70, R70, R0.reuse ;  /* 0x0000000046467220 */ /* 0x080fe20000410000 */
[C---:B------:R-:W-:Y:S01]  /*17da0*/  HMMA.16816.F32.BF16 R44, R4.reuse, R40, R44 ;  /* 0x00000028042c723c */ /* 0x040fe2000004182c */
[-C--:B------:R-:W-:Y:S01]  /*17db0*/  FMUL.FTZ R71, R71, R0.reuse ;  /* 0x0000000047477220 */ /* 0x080fe20000410000 */
[----:B------:R-:W-:Y:S01]  /*17dc0*/  LDSM.16.MT88.4 R72, [R192+0xd400] ;  /* 0x00d40000c048783b */ /* 0x000fe20000004200 */
[-CC-:B------:R-:W-:Y:S01]  /*17dd0*/  FFMA.FTZ R79, R247, R143.reuse, -R132.reuse ;  /* 0x0000008ff74f7223 */ /* 0x180fe20000010884 */
[-C--:B------:R-:W-:Y:S01]  /*17de0*/  FFMA.FTZ R78, R241, R143.reuse, -R132 ;  /* 0x0000008ff14e7223 */ /* 0x080fe20000010884 */
[----:B------:R-:W-:Y:S01]  /*17df0*/  MUFU.EX2 R80, R80 ;  /* 0x0000005000507308 */ /* 0x000fe20000000800 */
[C---:B------:R-:W-:Y:S01]  /*17e00*/  HMMA.16816.F32.BF16 R40, R4.reuse, R42, R84 ;  /* 0x0000002a0428723c */ /* 0x040fe20000041854 */
[----:B--2---:R-:W2:Y:S01]  /*17e10*/  LDSM.16.MT88.4 R48, [R192+0x9400] ;  /* 0x00940000c030783b */ /* 0x004ea20000004200 */
[-CC-:B------:R-:W-:Y:S01]  /*17e20*/  FFMA.FTZ R82, R245, R143.reuse, -R136.reuse ;  /* 0x0000008ff5527223 */ /* 0x180fe20000010888 */
[-CC-:B------:R-:W-:Y:S01]  /*17e30*/  FFMA.FTZ R83, R235, R143.reuse, -R136.reuse ;  /* 0x0000008feb537223 */ /* 0x180fe20000010888 */
[-CC-:B------:R-:W-:Y:S01]  /*17e40*/  FFMA.FTZ R94, R179, R143.reuse, -R136.reuse ;  /* 0x0000008fb35e7223 */ /* 0x180fe20000010888 */
[-CC-:B------:R-:W-:Y:S01]  /*17e50*/  FFMA.FTZ R90, R223, R143.reuse, -R136.reuse ;  /* 0x0000008fdf5a7223 */ /* 0x180fe20000010888 */
[C---:B------:R-:W-:Y:S01]  /*17e60*/  HMMA.16816.F32.BF16 R8, R4.reuse, R16, R8 ;  /* 0x000000100408723c */ /* 0x040fe20000041808 */
[----:B------:R4:W5:Y:S01]  /*17e70*/  MUFU.EX2 R85, R56 ;  /* 0x0000003800557308 */ /* 0x0009620000000800 */
[-C--:B------:R-:W-:Y:S01]  /*17e80*/  FFMA.FTZ R84, R243, R143.reuse, -R136 ;  /* 0x0000008ff3547223 */ /* 0x080fe20000010888 */
[-CC-:B------:R-:W-:Y:S01]  /*17e90*/  FFMA.FTZ R87, R239, R143.reuse, -R132.reuse ;  /* 0x0000008fef577223 */ /* 0x180fe20000010884 */
[-C--:B------:R-:W-:Y:S01]  /*17ea0*/  FFMA.FTZ R86, R231, R143.reuse, -R132 ;  /* 0x0000008fe7567223 */ /* 0x080fe20000010884 */
[-CC-:B------:R-:W-:Y:S01]  /*17eb0*/  FFMA.FTZ R91, R229, R143.reuse, -R136.reuse ;  /* 0x0000008fe55b7223 */ /* 0x180fe20000010888 */
[C---:B------:R-:W-:Y:S01]  /*17ec0*/  HMMA.16816.F32.BF16 R16, R4.reuse, R18, R108 ;  /* 0x000000120410723c */ /* 0x040fe2000004186c */
[-C--:B------:R-:W-:Y:S01]  /*17ed0*/  FFMA.FTZ R95, R225, R143.reuse, -R136 ;  /* 0x0000008fe15f7223 */ /* 0x080fe20000010888 */
[----:B------:R-:W-:Y:S01]  /*17ee0*/  FFMA.FTZ R179, R221, R143, -R132 ;  /* 0x0000008fddb37223 */ /* 0x000fe20000010884 */
[----:B------:R5:W2:Y:S01]  /*17ef0*/  MUFU.EX2 R77, R81 ;  /* 0x00000051004d7308 */ /* 0x000aa20000000800 */
[----:B------:R-:W-:Y:S01]  /*17f00*/  LDSM.16.MT88.4 R108, [R192+0xac00] ;  /* 0x00ac0000c06c783b */ /* 0x000fe20000004200 */
[----:B------:R-:W-:Y:S01]  /*17f10*/  FFMA.FTZ R216, R216, R0, R133 ;  /* 0x00000000d8d87223 */ /* 0x000fe20000010085 */
[----:B-1----:R-:W-:Y:S01]  /*17f20*/  HMMA.16816.F32.BF16 R52, R4, R24, R52 ;  /* 0x000000180434723c */ /* 0x002fe20000041834 */
[----:B------:R-:W-:-:S02]  /*17f30*/  FADD.FTZ R145, R145, R134 ;  /* 0x0000008691917221 */ /* 0x000fc40000010000 */
[----:B------:R-:W-:Y:S02]  /*17f40*/  FADD.FTZ R131, R131, R216 ;  /* 0x000000d883837221 */ /* 0x000fe40000010000 */
[----:B------:R-:W-:Y:S01]  /*17f50*/  MUFU.EX2 R79, R79 ;  /* 0x0000004f004f7308 */ /* 0x000fe20000000800 */
[----:B----4-:R-:W1:Y:S01]  /*17f60*/  LDSM.16.MT88.4 R56, [R120+0x9400] ;  /* 0x009400007838783b */ /* 0x010e620000004200 */
[C---:B------:R-:W-:Y:S01]  /*17f70*/  HMMA.16816.F32.BF16 R24, R4.reuse, R26, R64 ;  /* 0x0000001a0418723c */ /* 0x040fe20000041840 */
[----:B------:R-:W-:Y:S02]  /*17f80*/  FADD.FTZ R130, R130, R131 ;  /* 0x0000008382827221 */ /* 0x000fe40000010000 */
[----:B------:R-:W-:Y:S02]  /*17f90*/  LDSM.16.MT88.4 R64, [R192+0xb400] ;  /* 0x00b40000c040783b */ /* 0x000fe40000004200 */
[----:B------:R-:W-:Y:S01]  /*17fa0*/  FADD.FTZ R129, R129, R130 ;  /* 0x0000008281817221 */ /* 0x000fe20000010000 */
[C---:B---3--:R-:W-:Y:S01]  /*17fb0*/  HMMA.16816.F32.BF16 R60, R4.reuse, R36, R60 ;  /* 0x00000024043c723c */ /* 0x048fe2000004183c */
[----:B-----5:R-:W-:Y:S01]  /*17fc0*/  FFMA.FTZ R81, R237, R143, -R136 ;  /* 0x0000008fed517223 */ /* 0x020fe20000010888 */
[----:B------:R-:W-:Y:S04]  /*17fd0*/  MUFU.EX2 R76, R76 ;  /* 0x0000004c004c7308 */ /* 0x000fe80000000800 */
[----:B------:R-:W-:Y:S01]  /*17fe0*/  HMMA.16816.F32.BF16 R4, R4, R38, R68 ;  /* 0x000000260404723c */ /* 0x000fe20000041844 */
[----:B------:R-:W3:Y:S03]  /*17ff0*/  LDSM.16.MT88.4 R36, [R120+0xb400] ;  /* 0x00b400007824783b */ /* 0x000ee60000004200 */
[----:B------:R-:W-:Y:S03]  /*18000*/  MUFU.EX2 R78, R78 ;  /* 0x0000004e004e7308 */ /* 0x000fe60000000800 */
[----:B------:R-:W-:Y:S01]  /*18010*/  F2FP.BF16.F32.PACK_AB R68, R85, R92 ;  /* 0x0000005c5544723e */ /* 0x000fe200000010ff */
[----:B------:R-:W-:Y:S01]  /*18020*/  FADD.FTZ R92, R92, R145 ;  /* 0x000000915c5c7221 */ /* 0x000fe20000010000 */
[----:B------:R-:W-:Y:S01]  /*18030*/  F2FP.BF16.F32.PACK_AB R69, R101, R104 ;  /* 0x000000686545723e */ /* 0x000fe200000010ff */
[----:B------:R-:W-:Y:S01]  /*18040*/  FADD.FTZ R104, R104, R129 ;  /* 0x0000008168687221 */ /* 0x000fe20000010000 */
[----:B--2---:R-:W-:Y:S01]  /*18050*/  F2FP.BF16.F32.PACK_AB R70, R77, R80 ;  /* 0x000000504d46723e */ /* 0x004fe200000010ff */
[----:B------:R-:W-:Y:S01]  /*18060*/  MUFU.EX2 R81, R81 ;  /* 0x0000005100517308 */ /* 0x000fe20000000800 */
[----:B------:R-:W-:Y:S01]  /*18070*/  F2FP.BF16.F32.PACK_AB R71, R93, R100 ;  /* 0x000000645d47723e */ /* 0x000fe200000010ff */
[----:B------:R-:W-:Y:S01]  /*18080*/  FADD.FTZ R85, R85, R92 ;  /* 0x0000005c55557221 */ /* 0x000fe20000010000 */
[----:B------:R-:W-:-:S03]  /*18090*/  FADD.FTZ R101, R101, R104 ;  /* 0x0000006865657221 */ /* 0x000fc60000010000 */
[----:B------:R-:W-:Y:S01]  /*180a0*/  FADD.FTZ R2, R80, R85 ;  /* 0x0000005550027221 */ /* 0x000fe20000010000 */
[----:B------:R-:W-:Y:S01]  /*180b0*/  FADD.FTZ R100, R100, R101 ;  /* 0x0000006564647221 */ /* 0x000fe20000010000 */
[----:B------:R-:W-:Y:S01]  /*180c0*/  HMMA.16816.F32.BF16 R8, R68, R48, R8 ;  /* 0x000000304408723c */ /* 0x000fe20000041808 */
[----:B------:R-:W2:Y:S01]  /*180d0*/  MUFU.EX2 R82, R82 ;  /* 0x0000005200527308 */ /* 0x000ea20000000800 */
[----:B------:R-:W-:Y:S01]  /*180e0*/  FADD.FTZ R2, R77, R2 ;  /* 0x000000024d027221 */ /* 0x000fe20000010000 */
[----:B------:R-:W-:-:S03]  /*180f0*/  FADD.FTZ R100, R93, R100 ;  /* 0x000000645d647221 */ /* 0x000fc60000010000 */
[C---:B------:R-:W-:Y:S01]  /*18100*/  HMMA.16816.F32.BF16 R16, R68.reuse, R50, R16 ;  /* 0x000000324410723c */ /* 0x040fe20000041810 */
[----:B------:R-:W-:Y:S02]  /*18110*/  LDSM.16.MT88.4 R48, [R120+0xd400] ;  /* 0x00d400007830783b */ /* 0x000fe40000004200 */
[----:B------:R-:W-:Y:S03]  /*18120*/  MUFU.EX2 R83, R83 ;  /* 0x0000005300537308 */ /* 0x000fe60000000800 */
[C---:B-1----:R-:W-:Y:S05]  /*18130*/  HMMA.16816.F32.BF16 R12, R68.reuse, R56, R12 ;  /* 0x00000038440c723c */ /* 0x042fea000004180c */
[----:B------:R-:W1:Y:S01]  /*18140*/  MUFU.EX2 R84, R84 ;  /* 0x0000005400547308 */ /* 0x000e620000000800 */
[C---:B------:R-:W-:Y:S01]  /*18150*/  HMMA.16816.F32.BF16 R20, R68.reuse, R58, R20 ;  /* 0x0000003a4414723c */ /* 0x040fe20000041814 */
[----:B------:R-:W4:Y:S05]  /*18160*/  LDSM.16.MT88.4 R56, [R192+0x9800] ;  /* 0x00980000c038783b */ /* 0x000f2a0000004200 */
[C---:B---3--:R-:W-:Y:S01]  /*18170*/  HMMA.16816.F32.BF16 R44, R68.reuse, R36, R44 ;  /* 0x00000024442c723c */ /* 0x048fe2000004182c */
[----:B------:R-:W3:Y:S05]  /*18180*/  MUFU.EX2 R87, R87 ;  /* 0x0000005700577308 */ /* 0x000eea0000000800 */
[C---:B------:R-:W-:Y:S01]  /*18190*/  HMMA.16816.F32.BF16 R40, R68.reuse, R38, R40 ;  /* 0x000000264428723c */ /* 0x040fe20000041828 */
[----:B------:R-:W5:Y:S02]  /*181a0*/  LDSM.16.MT88.4 R36, [R192+0xb800] ;  /* 0x00b80000c024783b */ /* 0x000f640000004200 */
[----:B------:R-:W-:Y:S03]  /*181b0*/  MUFU.EX2 R86, R86 ;  /* 0x0000005600567308 */ /* 0x000fe60000000800 */
[C---:B------:R-:W-:Y:S05]  /*181c0*/  HMMA.16816.F32.BF16 R52, R68.reuse, R72, R52 ;  /* 0x000000484434723c */ /* 0x040fea0000041834 */
[----:B------:R-:W-:Y:S01]  /*181d0*/  MUFU.EX2 R89, R89 ;  /* 0x0000005900597308 */ /* 0x000fe20000000800 */
[----:B------:R-:W-:Y:S01]  /*181e0*/  HMMA.16816.F32.BF16 R24, R68, R74, R24 ;  /* 0x0000004a4418723c */ /* 0x000fe20000041818 */
[----:B--2---:R-:W-:Y:S01]  /*181f0*/  F2FP.BF16.F32.PACK_AB R72, R82, R81 ;  /* 0x000000515248723e */ /* 0x004fe200000010ff */
[----:B------:R-:W-:Y:S01]  /*18200*/  FADD.FTZ R81, R81, R2 ;  /* 0x0000000251517221 */ /* 0x000fe20000010000 */
[----:B------:R-:W-:-:S03]  /*18210*/  F2FP.BF16.F32.PACK_AB R73, R76, R79 ;  /* 0x0000004f4c49723e */ /* 0x000fc600000010ff */
[C---:B------:R-:W-:Y:S01]  /*18220*/  HMMA.16816.F32.BF16 R32, R68.reuse, R64, R32 ;  /* 0x000000404420723c */ /* 0x040fe20000041820 */
[----:B-1----:R-:W-:Y:S01]  /*18230*/  F2FP.BF16.F32.PACK_AB R74, R84, R83 ;  /* 0x00000053544a723e */ /* 0x002fe200000010ff */
[----:B------:R-:W-:Y:S01]  /*18240*/  MUFU.EX2 R88, R88 ;  /* 0x0000005800587308 */ /* 0x000fe20000000800 */
[----:B---3--:R-:W-:Y:S01]  /*18250*/  F2FP.BF16.F32.PACK_AB R75, R87, R78 ;  /* 0x0000004e574b723e */ /* 0x008fe200000010ff */
[----:B------:R-:W-:Y:S02]  /*18260*/  FADD.FTZ R82, R82, R81 ;  /* 0x0000005152527221 */ /* 0x000fe40000010000 */
[----:B------:R-:W-:Y:S01]  /*18270*/  HMMA.16816.F32.BF16 R28, R68, R66, R28 ;  /* 0x00000042441c723c */ /* 0x000fe2000004181c */
[----:B------:R-:W1:Y:S03]  /*18280*/  LDSM.16.MT88.4 R64, [R120+0x9800] ;  /* 0x009800007840783b */ /* 0x000e660000004200 */
[----:B------:R-:W-:Y:S02]  /*18290*/  MUFU.EX2 R90, R90 ;  /* 0x0000005a005a7308 */ /* 0x000fe40000000800 */
[C---:B----4-:R-:W-:Y:S06]  /*182a0*/  HMMA.16816.F32.BF16 R8, R72.reuse, R56, R8 ;  /* 0x000000384808723c */ /* 0x050fec0000041808 */
[----:B------:R-:W-:Y:S01]  /*182b0*/  HMMA.16816.F32.BF16 R16, R72, R58, R16 ;  /* 0x0000003a4810723c */ /* 0x000fe20000041810 */
[----:B------:R-:W2:Y:S01]  /*182c0*/  LDSM.16.MT88.4 R56, [R192+0xd800] ;  /* 0x00d80000c038783b */ /* 0x000ea20000004200 */
[----:B------:R-:W3:Y:S04]  /*182d0*/  MUFU.EX2 R91, R91 ;  /* 0x0000005b005b7308 */ /* 0x000ee80000000800 */
[C---:B------:R-:W-:Y:S04]  /*182e0*/  HMMA.16816.F32.BF16 R60, R68.reuse, R48, R60 ;  /* 0x00000030443c723c */ /* 0x040fe8000004183c */
[----:B------:R-:W-:Y:S02]  /*182f0*/  MUFU.EX2 R94, R94 ;  /* 0x0000005e005e7308 */ /* 0x000fe40000000800 */
[----:B------:R-:W-:Y:S01]  /*18300*/  HMMA.16816.F32.BF16 R4, R68, R50, R4 ;  /* 0x000000324404723c */ /* 0x000fe20000041804 */
[----:B------:R-:W4:Y:S04]  /*18310*/  LDSM.16.MT88.4 R48, [R120+0xb800] ;  /* 0x00b800007830783b */ /* 0x000f280000004200 */
[----:B------:R-:W3:Y:S01]  /*18320*/  LDSM.16.MT88.4 R68, [R120+0xd800] ;  /* 0x00d800007844783b */ /* 0x000ee20000004200 */
[C---:B-----5:R-:W-:Y:S01]  /*18330*/  HMMA.16816.F32.BF16 R32, R72.reuse, R36, R32 ;  /* 0x000000244820723c */ /* 0x060fe20000041820 */
[----:B------:R-:W5:Y:S05]  /*18340*/  MUFU.EX2 R95, R95 ;  /* 0x0000005f005f7308 */ /* 0x000f6a0000000800 */
[C---:B------:R-:W-:Y:S01]  /*18350*/  HMMA.16816.F32.BF16 R28, R72.reuse, R38, R28 ;  /* 0x00000026481c723c */ /* 0x040fe2000004181c */
[----:B------:R-:W5:Y:S02]  /*18360*/  LDSM.16.MT88.4 R36, [R192+0x9c00] ;  /* 0x009c0000c024783b */ /* 0x000f640000004200 */
[----:B------:R-:W5:Y:S03]  /*18370*/  MUFU.EX2 R179, R179 ;  /* 0x000000b300b37308 */ /* 0x000f660000000800 */
[C---:B-1----:R-:W-:Y:S05]  /*18380*/  HMMA.16816.F32.BF16 R12, R72.reuse, R64, R12 ;  /* 0x00000040480c723c */ /* 0x042fea000004180c */
[----:B------:R-:W-:Y:S01]  /*18390*/  MUFU.EX2 R181, R181 ;  /* 0x000000b500b57308 */ /* 0x000fe20000000800 */
[C---:B------:R-:W-:Y:S01]  /*183a0*/  HMMA.16816.F32.BF16 R20, R72.reuse, R66, R20 ;  /* 0x000000424814723c */ /* 0x040fe20000041814 */
[----:B------:R-:W-:Y:S05]  /*183b0*/  LDSM.16.MT88.4 R64, [R120+0xbc00] ;  /* 0x00bc00007840783b */ /* 0x000fea0000004200 */
[C---:B--2---:R-:W-:Y:S01]  /*183c0*/  HMMA.16816.F32.BF16 R52, R72.reuse, R56, R52 ;  /* 0x000000384834723c */ /* 0x044fe20000041834 */
[----:B------:R-:W-:Y:S05]  /*183d0*/  MUFU.EX2 R142, R142 ;  /* 0x0000008e008e7308 */ /* 0x000fea0000000800 */
[C---:B------:R-:W-:Y:S01]  /*183e0*/  HMMA.16816.F32.BF16 R24, R72.reuse, R58, R24 ;  /* 0x0000003a4818723c */ /* 0x040fe20000041818 */
[----:B------:R-:W1:Y:S02]  /*183f0*/  LDSM.16.MT88.4 R56, [R192+0xbc00] ;  /* 0x00bc0000c038783b */ /* 0x000e640000004200 */
[----:B------:R-:W-:Y:S03]  /*18400*/  MUFU.EX2 R144, R144 ;  /* 0x0000009000907308 */ /* 0x000fe60000000800 */
[C---:B----4-:R-:W-:Y:S05]  /*18410*/  HMMA.16816.F32.BF16 R44, R72.reuse, R48, R44 ;  /* 0x00000030482c723c */ /* 0x050fea000004182c */
[----:B------:R-:W-:Y:S01]  /*18420*/  MUFU.EX2 R146, R146 ;  /* 0x0000009200927308 */ /* 0x000fe20000000800 */
[C---:B------:R-:W-:Y:S01]  /*18430*/  HMMA.16816.F32.BF16 R40, R72.reuse, R50, R40 ;  /* 0x000000324828723c */ /* 0x040fe20000041828 */
[----:B------:R-:W2:Y:S05]  /*18440*/  LDSM.16.MT88.4 R48, [R120+0x9c00] ;  /* 0x009c00007830783b */ /* 0x000eaa0000004200 */
[C---:B---3--:R-:W-:Y:S01]  /*18450*/  HMMA.16816.F32.BF16 R60, R72.reuse, R68, R60 ;  /* 0x00000044483c723c */ /* 0x048fe2000004183c */
[----:B------:R-:W3:Y:S05]  /*18460*/  MUFU.EX2 R189, R189 ;  /* 0x000000bd00bd7308 */ /* 0x000eea0000000800 */
[----:B------:R-:W-:Y:S01]  /*18470*/  HMMA.16816.F32.BF16 R4, R72, R70, R4 ;  /* 0x000000464804723c */ /* 0x000fe20000041804 */
[----:B------:R-:W-:Y:S01]  /*18480*/  F2FP.BF16.F32.PACK_AB R68, R91, R90 ;  /* 0x0000005a5b44723e */ /* 0x000fe200000010ff */
[----:B------:R-:W4:Y:S01]  /*18490*/  LDSM.16.MT88.4 R72, [R192+0xdc00] ;  /* 0x00dc0000c048783b */ /* 0x000f220000004200 */
[----:B------:R-:W-:Y:S01]  /*184a0*/  F2FP.BF16.F32.PACK_AB R69, R89, R86 ;  /* 0x000000565945723e */ /* 0x000fe200000010ff */
[----:B------:R-:W-:Y:S03]  /*184b0*/  MUFU.EX2 R148, R148 ;  /* 0x0000009400947308 */ /* 0x000fe60000000800 */
[----:B-----5:R-:W-:-:S02]  /*184c0*/  F2FP.BF16.F32.PACK_AB R70, R95, R94 ;  /* 0x0000005e5f46723e */ /* 0x020fc400000010ff */
[----:B------:R-:W-:-:S03]  /*184d0*/  F2FP.BF16.F32.PACK_AB R71, R179, R88 ;  /* 0x00000058b347723e */ /* 0x000fc600000010ff */
[----:B------:R-:W5:Y:S04]  /*184e0*/  MUFU.EX2 R183, R183 ;  /* 0x000000b700b77308 */ /* 0x000f680000000800 */
[C---:B------:R-:W-:Y:S04]  /*184f0*/  HMMA.16816.F32.BF16 R8, R68.reuse, R36, R8 ;  /* 0x000000244408723c */ /* 0x040fe80000041808 */
[----:B------:R-:W5:Y:S02]  /*18500*/  MUFU.EX2 R185, R185 ;  /* 0x000000b900b97308 */ /* 0x000f640000000800 */
[C---:B------:R-:W-:Y:S01]  /*18510*/  HMMA.16816.F32.BF16 R16, R68.reuse, R38, R16 ;  /* 0x000000264410723c */ /* 0x040fe20000041810 */
[----:B------:R-:W5:Y:S05]  /*18520*/  LDSM.16.MT88.4 R36, [R120+0xdc00] ;  /* 0x00dc00007824783b */ /* 0x000f6a0000004200 */
[C---:B-1----:R-:W-:Y:S01]  /*18530*/  HMMA.16816.F32.BF16 R32, R68.reuse, R56, R32 ;  /* 0x000000384420723c */ /* 0x042fe20000041820 */
[----:B------:R-:W-:Y:S05]  /*18540*/  MUFU.EX2 R150, R150 ;  /* 0x0000009600967308 */ /* 0x000fea0000000800 */
[C---:B------:R-:W-:Y:S01]  /*18550*/  HMMA.16816.F32.BF16 R28, R68.reuse, R58, R28 ;  /* 0x0000003a441c723c */ /* 0x040fe2000004181c */
[----:B------:R-:W1:Y:S02]  /*18560*/  LDSM.16.MT88.4 R56, [R120+0xa000] ;  /* 0x00a000007838783b */ /* 0x000e640000004200 */
[----:B------:R-:W-:Y:S03]  /*18570*/  MUFU.EX2 R175, R175 ;  /* 0x000000af00af7308 */ /* 0x000fe60000000800 */
[C---:B--2---:R-:W-:Y:S05]  /*18580*/  HMMA.16816.F32.BF16 R12, R68.reuse, R48, R12 ;  /* 0x00000030440c723c */ /* 0x044fea000004180c */
[----:B------:R-:W-:Y:S01]  /*18590*/  MUFU.EX2 R152, R152 ;  /* 0x0000009800987308 */ /* 0x000fe20000000800 */
[C---:B------:R-:W-:Y:S01]  /*185a0*/  HMMA.16816.F32.BF16 R20, R68.reuse, R50, R20 ;  /* 0x000000324414723c */ /* 0x040fe20000041814 */
[----:B------:R-:W2:Y:S05]  /*185b0*/  LDSM.16.MT88.4 R48, [R192+0xa000] ;  /* 0x00a00000c030783b */ /* 0x000eaa0000004200 */
[C---:B------:R-:W-:Y:S01]  /*185c0*/  HMMA.16816.F32.BF16 R44, R68.reuse, R64, R44 ;  /* 0x00000040442c723c */ /* 0x040fe2000004182c */
[----:B------:R-:W-:Y:S05]  /*185d0*/  MUFU.EX2 R154, R154 ;  /* 0x0000009a009a7308 */ /* 0x000fea0000000800 */
[C---:B------:R-:W-:Y:S01]  /*185e0*/  HMMA.16816.F32.BF16 R40, R68.reuse, R66, R40 ;  /* 0x000000424428723c */ /* 0x040fe20000041828 */
[----:B------:R-:W2:Y:S02]  /*185f0*/  LDSM.16.MT88.4 R64, [R192+0xc000] ;  /* 0x00c00000c040783b */ /* 0x000ea40000004200 */
[----:B------:R-:W2:Y:S03]  /*18600*/  MUFU.EX2 R163, R163 ;  /* 0x000000a300a37308 */ /* 0x000ea60000000800 */
[C---:B----4-:R-:W-:Y:S05]  /*18610*/  HMMA.16816.F32.BF16 R52, R68.reuse, R72, R52 ;  /* 0x000000484434723c */ /* 0x050fea0000041834 */
[----:B------:R-:W-:Y:S01]  /*18620*/  MUFU.EX2 R156, R156 ;  /* 0x0000009c009c7308 */ /* 0x000fe20000000800 */
[----:B------:R-:W-:Y:S01]  /*18630*/  HMMA.16816.F32.BF16 R24, R68, R74, R24 ;  /* 0x0000004a4418723c */ /* 0x000fe20000041818 */
[----:B---3--:R-:W-:-:S02]  /*18640*/  F2FP.BF16.F32.PACK_AB R72, R189, R146 ;  /* 0x00000092bd48723e */ /* 0x008fc400000010ff */
[----:B------:R-:W-:-:S03]  /*18650*/  F2FP.BF16.F32.PACK_AB R73, R142, R181 ;  /* 0x000000b58e49723e */ /* 0x000fc600000010ff */
[----:B-----5:R-:W-:Y:S01]  /*18660*/  HMMA.16816.F32.BF16 R60, R68, R36, R60 ;  /* 0x00000024443c723c */ /* 0x020fe2000004183c */
[----:B------:R-:W-:Y:S01]  /*18670*/  F2FP.BF16.F32.PACK_AB R74, R183, R148 ;  /* 0x00000094b74a723e */ /* 0x000fe200000010ff */
[----:B------:R-:W3:Y:S01]  /*18680*/  MUFU.EX2 R161, R161 ;  /* 0x000000a100a17308 */ /* 0x000ee20000000800 */
[----:B------:R-:W-:-:S03]  /*18690*/  F2FP.BF16.F32.PACK_AB R75, R185, R144 ;  /* 0x00000090b94b723e */ /* 0x000fc600000010ff */
[----:B------:R-:W-:Y:S01]  /*186a0*/  HMMA.16816.F32.BF16 R4, R68, R38, R4 ;  /* 0x000000264404723c */ /* 0x000fe20000041804 */
[----:B------:R-:W4:Y:S03]  /*186b0*/  LDSM.16.MT88.4 R68, [R120+0xe000] ;  /* 0x00e000007844783b */ /* 0x000f260000004200 */
[----:B------:R-:W5:Y:S01]  /*186c0*/  MUFU.EX2 R159, R159 ;  /* 0x0000009f009f7308 */ /* 0x000f620000000800 */
[----:B------:R-:W3:Y:S01]  /*186d0*/  LDSM.16.MT88.4 R36, [R120+0xc000] ;  /* 0x00c000007824783b */ /* 0x000ee20000004200 */
[C---:B-1----:R-:W-:Y:S06]  /*186e0*/  HMMA.16816.F32.BF16 R12, R72.reuse, R56, R12 ;  /* 0x00000038480c723c */ /* 0x042fec000004180c */
[C---:B------:R-:W-:Y:S01]  /*186f0*/  HMMA.16816.F32.BF16 R20, R72.reuse, R58, R20 ;  /* 0x0000003a4814723c */ /* 0x040fe20000041814 */
[----:B------:R-:W1:Y:S01]  /*18700*/  LDSM.16.MT88.4 R56, [R192+0xa400] ;  /* 0x00a40000c038783b */ /* 0x000e620000004200 */
[----:B------:R-:W-:Y:S04]  /*18710*/  MUFU.EX2 R158, R158 ;  /* 0x0000009e009e7308 */ /* 0x000fe80000000800 */
[C---:B--2---:R-:W-:Y:S04]  /*18720*/  HMMA.16816.F32.BF16 R8, R72.reuse, R48, R8 ;  /* 0x000000304808723c */ /* 0x044fe80000041808 */
[----:B------:R-:W-:Y:S02]  /*18730*/  MUFU.EX2 R157, R157 ;  /* 0x0000009d009d7308 */ /* 0x000fe40000000800 */
[C---:B------:R-:W-:Y:S01]  /*18740*/  HMMA.16816.F32.BF16 R16, R72.reuse, R50, R16 ;  /* 0x000000324810723c */ /* 0x040fe20000041810 */
[----:B------:R-:W2:Y:S05]  /*18750*/  LDSM.16.MT88.4 R48, [R192+0xe000] ;  /* 0x00e00000c030783b */ /* 0x000eaa0000004200 */
[C---:B------:R-:W-:Y:S01]  /*18760*/  HMMA.16816.F32.BF16 R32, R72.reuse, R64, R32 ;  /* 0x000000404820723c */ /* 0x040fe20000041820 */
[----:B------:R-:W-:Y:S05]  /*18770*/  MUFU.EX2 R160, R160 ;  /* 0x000000a000a07308 */ /* 0x000fea0000000800 */
[C---:B------:R-:W-:Y:S01]  /*18780*/  HMMA.16816.F32.BF16 R28, R72.reuse, R66, R28 ;  /* 0x00000042481c723c */ /* 0x040fe2000004181c */
[----:B------:R-:W2:Y:S02]  /*18790*/  LDSM.16.MT88.4 R64, [R120+0xc400] ;  /* 0x00c400007840783b */ /* 0x000ea40000004200 */
[----:B------:R-:W-:Y:S03]  /*187a0*/  MUFU.EX2 R155, R155 ;  /* 0x0000009b009b7308 */ /* 0x000fe60000000800 */
[C---:B----4-:R-:W-:Y:S05]  /*187b0*/  HMMA.16816.F32.BF16 R60, R72.reuse, R68, R60 ;  /* 0x00000044483c723c */ /* 0x050fea000004183c */
[----:B------:R-:W4:Y:S01]  /*187c0*/  MUFU.EX2 R162, R162 ;  /* 0x000000a200a27308 */ /* 0x000f220000000800 */
[----:B------:R-:W-:Y:S01]  /*187d0*/  HMMA.16816.F32.BF16 R4, R72, R70, R4 ;  /* 0x000000464804723c */ /* 0x000fe20000041804 */
[----:B------:R-:W-:-:S02]  /*187e0*/  F2FP.BF16.F32.PACK_AB R68, R163, R154 ;  /* 0x0000009aa344723e */ /* 0x000fc400000010ff */
[----:B------:R-:W-:-:S03]  /*187f0*/  F2FP.BF16.F32.PACK_AB R69, R175, R150 ;  /* 0x00000096af45723e */ /* 0x000fc600000010ff */
[----:B---3--:R-:W-:Y:S01]  /*18800*/  HMMA.16816.F32.BF16 R44, R72, R36, R44 ;  /* 0x00000024482c723c */ /* 0x008fe2000004182c */
[----:B------:R-:W-:Y:S01]  /*18810*/  F2FP.BF16.F32.PACK_AB R70, R161, R156 ;  /* 0x0000009ca146723e */ /* 0x000fe200000010ff */
[----:B------:R-:W-:Y:S01]  /*18820*/  MUFU.EX2 R149, R149 ;  /* 0x0000009500957308 */ /* 0x000fe20000000800 */
[----:B-----5:R-:W-:-:S03]  /*18830*/  F2FP.BF16.F32.PACK_AB R71, R159, R152 ;  /* 0x000000989f47723e */ /* 0x020fc600000010ff */
[----:B------:R-:W-:Y:S01]  /*18840*/  HMMA.16816.F32.BF16 R40, R72, R38, R40 ;  /* 0x000000264828723c */ /* 0x000fe20000041828 */
[----:B------:R-:W3:Y:S03]  /*18850*/  LDSM.16.MT88.4 R36, [R120+0xa400] ;  /* 0x00a400007824783b */ /* 0x000ee60000004200 */
[----:B------:R-:W5:Y:S02]  /*18860*/  MUFU.EX2 R164, R164 ;  /* 0x000000a400a47308 */ /* 0x000f640000000800 */
[C---:B-1----:R-:W-:Y:S06]  /*18870*/  HMMA.16816.F32.BF16 R8, R68.reuse, R56, R8 ;  /* 0x000000384408723c */ /* 0x042fec0000041808 */
[----:B------:R-:W-:Y:S01]  /*18880*/  HMMA.16816.F32.BF16 R16, R68, R58, R16 ;  /* 0x0000003a4410723c */ /* 0x000fe20000041810 */
[----:B------:R-:W1:Y:S01]  /*18890*/  LDSM.16.MT88.4 R56, [R120+0xe400] ;  /* 0x00e400007838783b */ /* 0x000e620000004200 */
[----:B------:R-:W5:Y:S04]  /*188a0*/  MUFU.EX2 R147, R147 ;  /* 0x0000009300937308 */ /* 0x000f680000000800 */
[C---:B--2---:R-:W-:Y:S04]  /*188b0*/  HMMA.16816.F32.BF16 R52, R72.reuse, R48, R52 ;  /* 0x000000304834723c */ /* 0x044fe80000041834 */
[----:B------:R-:W-:Y:S02]  /*188c0*/  MUFU.EX2 R124, R124 ;  /* 0x0000007c007c7308 */ /* 0x000fe40000000800 */
[----:B------:R-:W-:Y:S01]  /*188d0*/  HMMA.16816.F32.BF16 R24, R72, R50, R24 ;  /* 0x000000324818723c */ /* 0x000fe20000041818 */
[----:B------:R-:W2:Y:S04]  /*188e0*/  LDSM.16.MT88.4 R48, [R192+0xc400] ;  /* 0x00c40000c030783b */ /* 0x000ea80000004200 */
[----:B------:R-:W4:Y:S01]  /*188f0*/  LDSM.16.MT88.4 R72, [R192+0xe400] ;  /* 0x00e40000c048783b */ /* 0x000f220000004200 */
[C---:B------:R-:W-:Y:S01]  /*18900*/  HMMA.16816.F32.BF16 R44, R68.reuse, R64, R44 ;  /* 0x00000040442c723c */ /* 0x040fe2000004182c */
[----:B------:R-:W5:Y:S05]  /*18910*/  MUFU.EX2 R3, R3 ;  /* 0x0000000300037308 */ /* 0x000f6a0000000800 */
[C---:B------:R-:W-:Y:S01]  /*18920*/  HMMA.16816.F32.BF16 R40, R68.reuse, R66, R40 ;  /* 0x000000424428723c */ /* 0x040fe20000041828 */
[----:B------:R-:W5:Y:S02]  /*18930*/  LDSM.16.MT88.4 R64, [R192+0xc800] ;  /* 0x00c80000c040783b */ /* 0x000f640000004200 */
[----:B------:R-:W-:Y:S03]  /*18940*/  MUFU.EX2 R123, R123 ;  /* 0x0000007b007b7308 */ /* 0x000fe60000000800 */
[C---:B---3--:R-:W-:Y:S05]  /*18950*/  HMMA.16816.F32.BF16 R12, R68.reuse, R36, R12 ;  /* 0x00000024440c723c */ /* 0x048fea000004180c */
[----:B------:R-:W-:Y:S01]  /*18960*/  MUFU.EX2 R121, R121 ;  /* 0x0000007900797308 */ /* 0x000fe20000000800 */
[C---:B------:R-:W-:Y:S01]  /*18970*/  HMMA.16816.F32.BF16 R20, R68.reuse, R38, R20 ;  /* 0x000000264414723c */ /* 0x040fe20000041814 */
[----:B------:R-:W-:Y:S05]  /*18980*/  LDSM.16.MT88.4 R36, [R192+0xa800] ;  /* 0x00a80000c024783b */ /* 0x000fea0000004200 */
[C---:B-1----:R-:W-:Y:S01]  /*18990*/  HMMA.16816.F32.BF16 R60, R68.reuse, R56, R60 ;  /* 0x00000038443c723c */ /* 0x042fe2000004183c */
[----:B------:R-:W-:Y:S05]  /*189a0*/  MUFU.EX2 R0, R128 ;  /* 0x0000008000007308 */ /* 0x000fea0000000800 */
[C---:B------:R-:W-:Y:S01]  /*189b0*/  HMMA.16816.F32.BF16 R4, R68.reuse, R58, R4 ;  /* 0x0000003a4404723c */ /* 0x040fe20000041804 */
[----:B------:R-:W1:Y:S02]  /*189c0*/  LDSM.16.MT88.4 R56, [R120+0xc800] ;  /* 0x00c800007838783b */ /* 0x000e640000004200 */
[----:B------:R-:W3:Y:S03]  /*189d0*/  MUFU.EX2 R216, R127 ;  /* 0x0000007f00d87308 */ /* 0x000ee60000000800 */
[C---:B--2---:R-:W-:Y:S06]  /*189e0*/  HMMA.16816.F32.BF16 R32, R68.reuse, R48, R32 ;  /* 0x000000304420723c */ /* 0x044fec0000041820 */
[C---:B------:R-:W-:Y:S01]  /*189f0*/  HMMA.16816.F32.BF16 R28, R68.reuse, R50, R28 ;  /* 0x00000032441c723c */ /* 0x040fe2000004181c */
[----:B------:R-:W2:Y:S05]  /*18a00*/  LDSM.16.MT88.4 R48, [R120+0xa800] ;  /* 0x00a800007830783b */ /* 0x000eaa0000004200 */
[C---:B----4-:R-:W-:Y:S06]  /*18a10*/  HMMA.16816.F32.BF16 R52, R68.reuse, R72, R52 ;  /* 0x000000484434723c */ /* 0x050fec0000041834 */
[----:B------:R-:W-:Y:S01]  /*18a20*/  HMMA.16816.F32.BF16 R24, R68, R74, R24 ;  /* 0x0000004a4418723c */ /* 0x000fe20000041818 */
[----:B------:R-:W-:-:S02]  /*18a30*/  F2FP.BF16.F32.PACK_AB R72, R162, R155 ;  /* 0x0000009ba248723e */ /* 0x000fc400000010ff */
[----:B------:R-:W-:-:S04]  /*18a40*/  F2FP.BF16.F32.PACK_AB R73, R157, R158 ;  /* 0x0000009e9d49723e */ /* 0x000fc800000010ff */
[----:B-----5:R-:W-:Y:S02]  /*18a50*/  F2FP.BF16.F32.PACK_AB R74, R164, R149 ;  /* 0x00000095a44a723e */ /* 0x020fe400000010ff */
[----:B------:R-:W-:Y:S02]  /*18a60*/  F2FP.BF16.F32.PACK_AB R75, R147, R160 ;  /* 0x000000a0934b723e */ /* 0x000fe400000010ff */
[----:B------:R-:W-:Y:S02]  /*18a70*/  F2FP.BF16.F32.PACK_AB R69, R3, R124 ;  /* 0x0000007c0345723e */ /* 0x000fe400000010ff */
[----:B---3--:R-:W-:-:S03]  /*18a80*/  F2FP.BF16.F32.PACK_AB R71, R216, R123 ;  /* 0x0000007bd847723e */ /* 0x008fc600000010ff */
[C---:B------:R-:W-:Y:S06]  /*18a90*/  HMMA.16816.F32.BF16 R32, R72.reuse, R64, R32 ;  /* 0x000000404820723c */ /* 0x040fec0000041820 */
[----:B-1----:R-:W-:Y:S01]  /*18aa0*/  HMMA.16816.F32.BF16 R44, R72, R56, R44 ;  /* 0x00000038482c723c */ /* 0x002fe2000004182c */
[-CC-:B------:R-:W-:Y:S01]  /*18ab0*/  FFMA.FTZ R64, R126, R143.reuse, -R136.reuse ;  /* 0x0000008f7e407223 */ /* 0x180fe20000010888 */
[----:B------:R-:W-:-:S04]  /*18ac0*/  FFMA.FTZ R65, R125, R143, -R136 ;  /* 0x0000008f7d417223 */ /* 0x000fc80000010888 */
[C---:B------:R-:W-:Y:S01]  /*18ad0*/  HMMA.16816.F32.BF16 R40, R72.reuse, R58, R40 ;  /* 0x0000003a4828723c */ /* 0x040fe20000041828 */
[----:B------:R-:W1:Y:S01]  /*18ae0*/  LDSM.16.MT88.4 R56, [R120+0xac00] ;  /* 0x00ac00007838783b */ /* 0x000e620000004200 */
[----:B------:R-:W3:Y:S04]  /*18af0*/  MUFU.EX2 R64, R64 ;  /* 0x0000004000407308 */ /* 0x000ee80000000800 */
[C---:B------:R-:W-:Y:S04]  /*18b00*/  HMMA.16816.F32.BF16 R8, R72.reuse, R36, R8 ;  /* 0x000000244808723c */ /* 0x040fe80000041808 */
[----:B------:R-:W4:Y:S02]  /*18b10*/  MUFU.EX2 R65, R65 ;  /* 0x0000004100417308 */ /* 0x000f240000000800 */
[C---:B------:R-:W-:Y:S01]  /*18b20*/  HMMA.16816.F32.BF16 R16, R72.reuse, R38, R16 ;  /* 0x000000264810723c */ /* 0x040fe20000041810 */
[----:B------:R-:W5:Y:S05]  /*18b30*/  LDSM.16.MT88.4 R36, [R192+0xe800] ;  /* 0x00e80000c024783b */ /* 0x000f6a0000004200 */
[----:B--2---:R-:W-:Y:S01]  /*18b40*/  HMMA.16816.F32.BF16 R12, R72, R48, R12 ;  /* 0x00000030480c723c */ /* 0x004fe2000004180c */
[----:B---3--:R-:W-:-:S05]  /*18b50*/  F2FP.BF16.F32.PACK_AB R68, R64, R121 ;  /* 0x000000794044723e */ /* 0x008fca00000010ff */
[----:B------:R-:W-:Y:S01]  /*18b60*/  HMMA.16816.F32.BF16 R20, R72, R50, R20 ;  /* 0x000000324814723c */ /* 0x000fe20000041814 */
[----:B------:R-:W2:Y:S01]  /*18b70*/  LDSM.16.MT88.4 R48, [R120+0xe800] ;  /* 0x00e800007830783b */ /* 0x000ea20000004200 */
[----:B----4-:R-:W-:-:S04]  /*18b80*/  F2FP.BF16.F32.PACK_AB R70, R0, R65 ;  /* 0x000000410046723e */ /* 0x010fc800000010ff */
[----:B------:R-:W-:Y:S06]  /*18b90*/  HMMA.16816.F32.BF16 R28, R72, R66, R28 ;  /* 0x00000042481c723c */ /* 0x000fec000004181c */
[C---:B------:R-:W-:Y:S01]  /*18ba0*/  HMMA.16816.F32.BF16 R112, R68.reuse, R108, R8 ;  /* 0x0000006c4470723c */ /* 0x040fe20000041808 */
[----:B------:R-:W3:Y:S05]  /*18bb0*/  LDSM.16.MT88.4 R8, [R120+0xcc00] ;  /* 0x00cc00007808783b */ /* 0x000eea0000004200 */
[C---:B------:R-:W-:Y:S06]  /*18bc0*/  HMMA.16816.F32.BF16 R108, R68.reuse, R110, R16 ;  /* 0x0000006e446c723c */ /* 0x040fec0000041810 */
[----:B-1----:R-:W-:Y:S01]  /*18bd0*/  HMMA.16816.F32.BF16 R104, R68, R56, R12 ;  /* 0x000000384468723c */ /* 0x002fe2000004180c */
[----:B------:R-:W-:-:S04]  /*18be0*/  FADD.FTZ R17, R79, R100 ;  /* 0x000000644f117221 */ /* 0x000fc80000010000 */
[----:B------:R-:W-:Y:S01]  /*18bf0*/  FADD.FTZ R17, R76, R17 ;  /* 0x000000114c117221 */ /* 0x000fe20000010000 */
[C---:B-----5:R-:W-:Y:S01]  /*18c00*/  HMMA.16816.F32.BF16 R52, R72.reuse, R36, R52 ;  /* 0x000000244834723c */ /* 0x060fe20000041834 */
[----:B------:R-:W-:Y:S02]  /*18c10*/  FADD.FTZ R13, R83, R82 ;  /* 0x00000052530d7221 */ /* 0x000fe40000010000 */
[----:B------:R-:W-:Y:S02]  /*18c20*/  FADD.FTZ R78, R78, R17 ;  /* 0x000000114e4e7221 */ /* 0x000fe40000010000 */
[----:B------:R-:W-:Y:S01]  /*18c30*/  FADD.FTZ R13, R84, R13 ;  /* 0x0000000d540d7221 */ /* 0x000fe20000010000 */
[----:B------:R-:W-:Y:S01]  /*18c40*/  HMMA.16816.F32.BF16 R24, R72, R38, R24 ;  /* 0x000000264818723c */ /* 0x000fe20000041818 */
[----:B------:R-:W-:Y:S01]  /*18c50*/  FADD.FTZ R87, R87, R78 ;  /* 0x0000004e57577221 */ /* 0x000fe20000010000 */
[----:B------:R-:W1:Y:S01]  /*18c60*/  LDSM.16.MT88.4 R36, [R192+0xcc00] ;  /* 0x00cc0000c024783b */ /* 0x000e620000004200 */
[----:B------:R-:W-:-:S02]  /*18c70*/  FADD.FTZ R90, R90, R13 ;  /* 0x0000000d5a5a7221 */ /* 0x000fc40000010000 */
[----:B------:R-:W-:Y:S01]  /*18c80*/  FADD.FTZ R86, R86, R87 ;  /* 0x0000005756567221 */ /* 0x000fe20000010000 */
[----:B------:R-:W4:Y:S01]  /*18c90*/  LDSM.16.MT88.4 R76, [R192+0xec00] ;  /* 0x00ec0000c04c783b */ /* 0x000f220000004200 */
[----:B------:R-:W-:Y:S01]  /*18ca0*/  FADD.FTZ R91, R91, R90 ;  /* 0x0000005a5b5b7221 */ /* 0x000fe20000010000 */
[C---:B--2---:R-:W-:Y:S01]  /*18cb0*/  HMMA.16816.F32.BF16 R60, R72.reuse, R48, R60 ;  /* 0x00000030483c723c */ /* 0x044fe2000004183c */
[----:B------:R-:W-:Y:S01]  /*18cc0*/  FADD.FTZ R89, R89, R86 ;  /* 0x0000005659597221 */ /* 0x000fe20000010000 */
[----:B------:R-:W2:Y:S01]  /*18cd0*/  LDSM.16.MT88.4 R12, [R120+0xec00] ;  /* 0x00ec0000780c783b */ /* 0x000ea20000004200 */
[----:B------:R-:W-:Y:S02]  /*18ce0*/  FADD.FTZ R94, R94, R91 ;  /* 0x0000005b5e5e7221 */ /* 0x000fe40000010000 */
[----:B------:R-:W-:Y:S01]  /*18cf0*/  FADD.FTZ R2, R88, R89 ;  /* 0x0000005958027221 */ /* 0x000fe20000010000 */
[----:B------:R-:W-:Y:S01]  /*18d00*/  HMMA.16816.F32.BF16 R4, R72, R50, R4 ;  /* 0x000000324804723c */ /* 0x000fe20000041804 */
[----:B------:R-:W-:-:S02]  /*18d10*/  FADD.FTZ R17, R95, R94 ;  /* 0x0000005e5f117221 */ /* 0x000fc40000010000 */
[----:B------:R-:W-:Y:S02]  /*18d20*/  FADD.FTZ R2, R179, R2 ;  /* 0x00000002b3027221 */ /* 0x000fe40000010000 */
[----:B------:R-:W-:Y:S01]  /*18d30*/  FADD.FTZ R146, R146, R17 ;  /* 0x0000001192927221 */ /* 0x000fe20000010000 */
[C---:B------:R-:W-:Y:S01]  /*18d40*/  HMMA.16816.F32.BF16 R100, R68.reuse, R58, R20 ;  /* 0x0000003a4464723c */ /* 0x040fe20000041814 */
[----:B------:R-:W-:Y:S02]  /*18d50*/  FADD.FTZ R181, R181, R2 ;  /* 0x00000002b5b57221 */ /* 0x000fe40000010000 */
[----:B------:R-:W-:Y:S02]  /*18d60*/  FADD.FTZ R189, R189, R146 ;  /* 0x00000092bdbd7221 */ /* 0x000fe40000010000 */
[----:B------:R-:W-:Y:S01]  /*18d70*/  FADD.FTZ R17, R142, R181 ;  /* 0x000000b58e117221 */ /* 0x000fe20000010000 */
[----:B---3--:R-:W-:Y:S01]  /*18d80*/  HMMA.16816.F32.BF16 R88, R68, R8, R44 ;  /* 0x000000084458723c */ /* 0x008fe2000004182c */
[----:B------:R-:W-:-:S02]  /*18d90*/  FADD.FTZ R148, R148, R189 ;  /* 0x000000bd94947221 */ /* 0x000fc40000010000 */
[----:B------:R-:W-:Y:S02]  /*18da0*/  FADD.FTZ R144, R144, R17 ;  /* 0x0000001190907221 */ /* 0x000fe40000010000 */
[----:B------:R-:W-:Y:S01]  /*18db0*/  FADD.FTZ R183, R183, R148 ;  /* 0x00000094b7b77221 */ /* 0x000fe20000010000 */
[----:B------:R-:W-:Y:S01]  /*18dc0*/  HMMA.16816.F32.BF16 R84, R68, R10, R40 ;  /* 0x0000000a4454723c */ /* 0x000fe20000041828 */
[----:B------:R-:W-:Y:S02]  /*18dd0*/  FADD.FTZ R185, R185, R144 ;  /* 0x00000090b9b97221 */ /* 0x000fe40000010000 */
[----:B------:R-:W-:Y:S02]  /*18de0*/  FADD.FTZ R154, R154, R183 ;  /* 0x000000b79a9a7221 */ /* 0x000fe40000010000 */
[----:B------:R-:W-:Y:S02]  /*18df0*/  FADD.FTZ R150, R150, R185 ;  /* 0x000000b996967221 */ /* 0x000fe40000010000 */
[----:B------:R-:W-:-:S02]  /*18e00*/  FADD.FTZ R163, R163, R154 ;  /* 0x0000009aa3a37221 */ /* 0x000fc40000010000 */
[----:B------:R-:W-:Y:S01]  /*18e10*/  FADD.FTZ R175, R175, R150 ;  /* 0x00000096afaf7221 */ /* 0x000fe20000010000 */
[C---:B-1----:R-:W-:Y:S01]  /*18e20*/  HMMA.16816.F32.BF16 R96, R68.reuse, R36, R32 ;  /* 0x000000244460723c */ /* 0x042fe20000041820 */
[----:B------:R-:W-:Y:S02]  /*18e30*/  FADD.FTZ R2, R156, R163 ;  /* 0x000000a39c027221 */ /* 0x000fe40000010000 */
[----:B------:R-:W-:Y:S02]  /*18e40*/  FADD.FTZ R152, R152, R175 ;  /* 0x000000af98987221 */ /* 0x000fe40000010000 */
[----:B------:R-:W-:Y:S01]  /*18e50*/  FADD.FTZ R2, R161, R2 ;  /* 0x00000002a1027221 */ /* 0x000fe20000010000 */
[C---:B----4-:R-:W-:Y:S01]  /*18e60*/  HMMA.16816.F32.BF16 R80, R68.reuse, R76, R52 ;  /* 0x0000004c4450723c */ /* 0x050fe20000041834 */
[----:B------:R-:W-:Y:S02]  /*18e70*/  FADD.FTZ R159, R159, R152 ;  /* 0x000000989f9f7221 */ /* 0x000fe40000010000 */
[----:B------:R-:W-:Y:S01]  /*18e80*/  FADD.FTZ R155, R155, R2 ;  /* 0x000000029b9b7221 */ /* 0x000fe20000010000 */
[----:B------:R-:W-:Y:S01]  /*18e90*/  MOV R2, R139 ;  /* 0x0000008b00027202 */ /* 0x000fe20000000f00 */
        /* <DEDUP_REMOVED lines=9> */
[----:B--2---:R-:W-:Y:S01]  /*18f30*/  HMMA.16816.F32.BF16 R72, R68, R12, R60 ;  /* 0x0000000c4448723c */ /* 0x004fe2000004183c */
[----:B------:R-:W-:-:S02]  /*18f40*/  FADD.FTZ R121, R121, R164 ;  /* 0x000000a479797221 */ /* 0x000fc40000010000 */
[----:B------:R-:W-:Y:S02]  /*18f50*/  FADD.FTZ R124, R124, R147 ;  /* 0x000000937c7c7221 */ /* 0x000fe40000010000 */
[----:B------:R-:W-:Y:S01]  /*18f60*/  FADD.FTZ R64, R64, R121 ;  /* 0x0000007940407221 */ /* 0x000fe20000010000 */
[----:B------:R-:W-:Y:S01]  /*18f70*/  HMMA.16816.F32.BF16 R68, R68, R14, R4 ;  /* 0x0000000e4444723c */ /* 0x000fe20000041804 */
[----:B------:R-:W-:Y:S02]  /*18f80*/  FADD.FTZ R124, R3, R124 ;  /* 0x0000007c037c7221 */ /* 0x000fe40000010000 */
[----:B------:R-:W-:Y:S02]  /*18f90*/  FADD.FTZ R65, R65, R64 ;  /* 0x0000004041417221 */ /* 0x000fe40000010000 */
[----:B------:R-:W-:Y:S02]  /*18fa0*/  FADD.FTZ R123, R123, R124 ;  /* 0x0000007c7b7b7221 */ /* 0x000fe40000010000 */
[----:B------:R-:W-:Y:S01]  /*18fb0*/  FADD.FTZ R218, R0, R65 ;  /* 0x0000004100da7221 */ /* 0x000fe20000010000 */
[----:B------:R-:W-:Y:S01]  /*18fc0*/  MOV R0, R138 ;  /* 0x0000008a00007202 */ /* 0x000fe20000000f00 */
[----:B------:R-:W-:-:S15]  /*18fd0*/  FADD.FTZ R216, R216, R123 ;  /* 0x0000007bd8d87221 */ /* 0x000fde0000010000 */
.L_x_1224:
[----:B------:R-:W-:-:S13]  /*18fe0*/  ISETP.GE.AND P0, PT, R209, 0x1, PT ;  /* 0x00000001d100780c */ /* 0x000fda0003f06270 */
[----:B------:R-:W-:Y:S05]  /*18ff0*/  @!P0 BRA `(.L_x_1233) ;  /* 0x0000004400848947 */ /* 0x000fea0003800000 */
[----:B------:R-:W-:Y:S02]  /*19000*/  MOV R123, R0 ;  /* 0x00000000007b7202 */ /* 0x000fe40000000f00 */
[----:B------:R-:W-:Y:S02]  /*19010*/  MOV R121, R2 ;  /* 0x0000000200797202 */ /* 0x000fe40000000f00 */
.L_x_1242:
        /* <DEDUP_REMOVED lines=68> */
.L_x_1235:
[----:B------:R-:W2:Y:S02]  /*19460*/  LD.E R3, desc[UR4][R118.64+0x40] ;  /* 0x0000400476037980 */ /* 0x000ea4000c101900 */
[----:B--2---:R-:W-:Y:S04]  /*19470*/  LEA R3, -R3, RZ, 0x7 ;  /* 0x000000ff03037211 */ /* 0x004fe800078e39ff */
[----:B------:R-:W-:Y:S02]  /*19480*/  SHF.R.S32.HI R0, RZ, 0x1f, R3 ;  /* 0x0000001fff007819 */ /* 0x000fe40000011403 */
.L_x_1236:
[----:B------:R-:W-:Y:S05]  /*19490*/  BSYNC B0 ;  /* 0x0000000000007941 */ /* 0x000fea0003800000 */
.L_x_1234:
[C---:B------:R-:W-:Y:S01]  /*194a0*/  LOP3.LUT P5, RZ, R212.reuse, 0x1, RZ, 0xc0, !PT ;  /* 0x00000001d4ff7812 */ /* 0x040fe200078ac0ff */
[----:B------:R-:W-:Y:S01]  /*194b0*/  BSSY B1, `(.L_x_1237) ;  /* 0x000021a000017945 */ /* 0x000fe20003800000 */
[C---:B------:R-:W-:Y:S02]  /*194c0*/  LEA R2, P1, R3.reuse, R140, 0x1 ;  /* 0x0000008c03027211 */ /* 0x040fe400078208ff */
[C---:B------:R-:W-:Y:S02]  /*194d0*/  IADD3 R7, P0, R3.reuse, R196, RZ ;  /* 0x000000c403077210 */ /* 0x040fe40007f1e0ff */
[C---:B------:R-:W-:Y:S02]  /*194e0*/  LOP3.LUT P4, RZ, R212.reuse, 0x2, RZ, 0xc0, !PT ;  /* 0x00000002d4ff7812 */ /* 0x040fe4000788c0ff */
[----:B------:R-:W-:Y:S02]  /*194f0*/  LEA.HI.X R3, R3, R141, R0, 0x1, P1 ;  /* 0x0000008d03037211 */ /* 0x000fe400008f0c00 */
[----:B------:R-:W-:Y:S02]  /*19500*/  LOP3.LUT P2, RZ, R212, 0x4, RZ, 0xc0, !PT ;  /* 0x00000004d4ff7812 */ /* 0x000fe4000784c0ff */
[----:B------:R-:W-:Y:S01]  /*19510*/  IADD3.X R4, R0, R197, RZ, P0, !PT ;  /* 0x000000c500047210 */ /* 0x000fe200007fe4ff */
[----:B------:R-:W-:Y:S01]  /*19520*/  @!PT LDS RZ, [RZ] ;  /* 0x00000000fffff984 */ /* 0x000fe20000000800 */
[----:B------:R-:W-:Y:S01]  /*19530*/  @!PT LDS RZ, [RZ] ;  /* 0x00000000fffff984 */ /* 0x000fe20000000800 */
[----:B------:R-:W-:Y:S01]  /*19540*/  @!PT LDS RZ, [RZ] ;  /* 0x00000000fffff984 */ /* 0x000fe20000000800 */
[----:B------:R-:W-:Y:S01]  /*19550*/  @P5 LDGSTS.E.BYPASS.LTC128B.128 [R207+0x9000], desc[UR4][R2.64] ;  /* 0x0900000002cf5fae */ /* 0x000fe2000b901d44 */
[C---:B------:R-:W-:Y:S02]  /*19560*/  @P5 LEA R12, P6, R7.reuse, R140, 0x1 ;  /* 0x0000008c070c5211 */ /* 0x040fe400078c08ff */
[C---:B------:R-:W-:Y:S03]  /*19570*/  IADD3 R5, P0, R7.reuse, R196, RZ ;  /* 0x000000c407057210 */ /* 0x040fe60007f1e0ff */
[----:B------:R-:W-:Y:S01]  /*19580*/  @!P5 STS [R207+0x9000], RZ ;  /* 0x009000ffcf00d388 */ /* 0x000fe20000000800 */
[C-C-:B------:R-:W-:Y:S02]  /*19590*/  @P5 LEA.HI.X R13, R7.reuse, R141, R4.reuse, 0x1, P6 ;  /* 0x0000008d070d5211 */ /* 0x140fe400030f0c04 */
[CC--:B------:R-:W-:Y:S03]  /*195a0*/  @P4 LEA R8, P1, R7.reuse, R140.reuse, 0x1 ;  /* 0x0000008c07084211 */ /* 0x0c0fe600078208ff */
[----:B------:R-:W-:Y:S01]  /*195b0*/  @!P5 STS [R207+0x9004], RZ ;  /* 0x009004ffcf00d388 */ /* 0x000fe20000000800 */
[----:B------:R-:W-:Y:S02]  /*195c0*/  IADD3.X R0, R4, R197, RZ, P0, !PT ;  /* 0x000000c504007210 */ /* 0x000fe400007fe4ff */
[CCC-:B------:R-:W-:Y:S03]  /*195d0*/  @P4 LEA.HI.X R9, R7.reuse, R141.reuse, R4.reuse, 0x1, P1 ;  /* 0x0000008d07094211 */ /* 0x1c0fe600008f0c04 */
[----:B------:R-:W-:Y:S01]  /*195e0*/  @!P5 STS.64 [R207+0x9008], RZ ;  /* 0x009008ffcf00d388 */ /* 0x000fe20000000a00 */
[-C--:B------:R-:W-:Y:S02]  /*195f0*/  @P2 LEA R6, P0, R7, R140.reuse, 0x1 ;  /* 0x0000008c07062211 */ /* 0x080fe400078008ff */
[-C--:B------:R-:W-:Y:S03]  /*19600*/  @P5 LEA R10, P6, R5, R140.reuse, 0x1 ;  /* 0x0000008c050a5211 */ /* 0x080fe600078c08ff */
[----:B------:R-:W-:Y:S01]  /*19610*/  @!PT LDS RZ, [RZ] ;  /* 0x00000000fffff984 */ /* 0x000fe20000000800 */
[----:B------:R-:W-:Y:S01]  /*19620*/  @!PT LDS RZ, [RZ] ;  /* 0x00000000fffff984 */ /* 0x000fe20000000800 */
[----:B------:R-:W-:Y:S01]  /*19630*/  @!PT LDS RZ, [RZ] ;  /* 0x00000000fffff984 */ /* 0x000fe20000000800 */
[----:B------:R-:W-:Y:S01]  /*19640*/  @P4 LDGSTS.E.BYPASS.LTC128B.128 [R207+0xb000], desc[UR4][R2.64+0x40] ;  /* 0x0b00004002cf4fae */ /* 0x000fe2000b901d44 */
[-C--:B------:R-:W-:Y:S02]  /*19650*/  @P2 LEA.HI.X R7, R7, R141.reuse, R4, 0x1, P0 ;  /* 0x0000008d07072211 */ /* 0x080fe400000f0c04 */
[CCC-:B------:R-:W-:Y:S03]  /*19660*/  @P5 LEA.HI.X R11, R5.reuse, R141.reuse, R0.reuse, 0x1, P6 ;  /* 0x0000008d050b5211 */ /* 0x1c0fe600030f0c00 */
[----:B------:R-:W-:Y:S01]  /*19670*/  @!P4 STS.128 [R207+0xb000], RZ ;  /* 0x00b000ffcf00c388 */ /* 0x000fe20000000c00 */
[CC--:B------:R-:W-:Y:S02]  /*19680*/  @P4 LEA R16, P1, R5.reuse, R140.reuse, 0x1 ;  /* 0x0000008c05104211 */ /* 0x0c0fe400078208ff */
[C---:B------:R-:W-:Y:S03]  /*19690*/  @P2 LEA R14, P0, R5.reuse, R140, 0x1 ;  /* 0x0000008c050e2211 */ /* 0x040fe600078008ff */
[----:B------:R-:W-:Y:S01]  /*196a0*/  @!PT LDS RZ, [RZ] ;  /* 0x00000000fffff984 */ /* 0x000fe20000000800 */
[----:B------:R-:W-:Y:S01]  /*196b0*/  @!PT LDS RZ, [RZ] ;  /* 0x00000000fffff984 */ /* 0x000fe20000000800 */
[----:B------:R-:W-:Y:S01]  /*196c0*/  @!PT LDS RZ, [RZ] ;  /* 0x00000000fffff984 */ /* 0x000fe20000000800 */
[----:B------:R-:W-:Y:S01]  /*196d0*/  @P2 LDGSTS.E.BYPASS.LTC128B.128 [R207+0xd000], desc[UR4][R2.64+0x80] ;  /* 0x0d00008002cf2fae */ /* 0x000fe2000b901d44 */
[CCC-:B------:R-:W-:Y:S02]  /*196e0*/  @P4 LEA.HI.X R17, R5.reuse, R141.reuse, R0.reuse, 0x1, P1 ;  /* 0x0000008d05114211 */ /* 0x1c0fe400008f0c00 */
[C---:B------:R-:W-:Y:S03]  /*196f0*/  IADD3 R4, P6, R5.reuse, R196, RZ ;  /* 0x000000c405047210 */ /* 0x040fe60007fde0ff */
[----:B------:R-:W-:Y:S01]  /*19700*/  @!P2 STS.128 [R207+0xd000], RZ ;  /* 0x00d000ffcf00a388 */ /* 0x000fe20000000c00 */
[----:B------:R-:W-:Y:S02]  /*19710*/  @P2 LEA.HI.X R15, R5, R141, R0, 0x1, P0 ;  /* 0x0000008d050f2211 */ /* 0x000fe400000f0c00 */
[----:B------:R-:W-:Y:S03]  /*19720*/  IADD3.X R0, R0, R197, RZ, P6, !PT ;  /* 0x000000c500007210 */ /* 0x000fe600037fe4ff */
[----:B------:R-:W-:Y:S01]  /*19730*/  @!PT LDS RZ, [RZ] ;  /* 0x00000000fffff984 */ /* 0x000fe20000000800 */
[----:B------:R-:W-:Y:S01]  /*19740*/  @!PT LDS RZ, [RZ] ;  /* 0x00000000fffff984 */ /* 0x000fe20000000800 */
[----:B------:R-:W-:Y:S01]  /*19750*/  @!PT LDS RZ, [RZ] ;  /* 0x00000000fffff984 */ /* 0x000fe20000000800 */
[----:B------:R-:W-:Y:S01]  /*19760*/  @P5 LDGSTS.E.BYPASS.LTC128B.128 [R207+0x9800], desc[UR4][R12.64] ;  /* 0x098000000ccf5fae */ /* 0x000fe2000b901d44 */
[CC--:B------:R-:W-:Y:S02]  /*19770*/  @P5 LEA R20, P6, R4.reuse, R140.reuse, 0x1 ;  /* 0x0000008c04145211 */ /* 0x0c0fe400078c08ff */
[CC--:B------:R-:W-:Y:S03]  /*19780*/  @P4 LEA R18, P1, R4.reuse, R140.reuse, 0x1 ;  /* 0x0000008c04124211 */ /* 0x0c0fe600078208ff */
[----:B------:R-:W-:Y:S01]  /*19790*/  @!P5 STS.128 [R207+0x9800], RZ ;  /* 0x009800ffcf00d388 */ /* 0x000fe20000000c00 */
[CCC-:B------:R-:W-:Y:S02]  /*197a0*/  @P5 LEA.HI.X R21, R4.reuse, R141.reuse, R0.reuse, 0x1, P6 ;  /* 0x0000008d04155211 */ /* 0x1c0fe400030f0c00 */
[CCC-:B------:R-:W-:Y:S03]  /*197b0*/  @P4 LEA.HI.X R19, R4.reuse, R141.reuse, R0.reuse, 0x1, P1 ;  /* 0x0000008d04134211 */ /* 0x1c0fe600008f0c00 */
[----:B------:R-:W-:Y:S01]  /*197c0*/  @!PT LDS RZ, [RZ] ;  /* 0x00000000fffff984 */ /* 0x000fe20000000800 */
[----:B------:R-:W-:Y:S01]  /*197d0*/  @!PT LDS RZ, [RZ] ;  /* 0x00000000fffff984 */ /* 0x000fe20000000800 */
[----:B------:R-:W-:Y:S01]  /*197e0*/  @!PT LDS RZ, [RZ] ;  /* 0x00000000fffff984 */ /* 0x000fe20000000800 */
[----:B------:R-:W-:Y:S01]  /*197f0*/  @P4 LDGSTS.E.BYPASS.LTC128B.128 [R207+0xb800], desc[UR4][R8.64+0x40] ;  /* 0x0b80004008cf4fae */ /* 0x000fe2000b901d44 */
[C---:B------:R-:W-:Y:S05]  /*19800*/  @P2 LEA R22, P0, R4.reuse, R140, 0x1 ;  /* 0x0000008c04162211 */ /* 0x040fea00078008ff */
[----:B------:R-:W-:Y:S01]  /*19810*/  @!P4 STS.128 [R207+0xb800], RZ ;  /* 0x00b800ffcf00c388 */ /* 0x000fe20000000c00 */
[----:B------:R-:W-:Y:S02]  /*19820*/  @P2 LEA.HI.X R23, R4, R141, R0, 0x1, P0 ;  /* 0x0000008d04172211 */ /* 0x000fe400000f0c00 */
[----:B------:R-:W-:Y:S03]  /*19830*/  ISETP.GE.AND P0, PT, R209, 0x2, PT ;  /* 0x00000002d100780c */ /* 0x000fe60003f06270 */
[----:B------:R-:W-:Y:S01]  /*19840*/  @!PT LDS RZ, [RZ] ;  /* 0x00000000fffff984 */ /* 0x000fe20000000800 */
[----:B------:R-:W-:Y:S01]  /*19850*/  @!PT LDS RZ, [RZ] ;  /* 0x00000000fffff984 */ /* 0x000fe20000000800 */
[----:B------:R-:W-:Y:S01]  /*19860*/  @!PT LDS RZ, [RZ] ;  /* 0x00000000fffff984 */ /* 0x000fe20000000800 */
[----:B------:R1:W-:Y:S06]  /*19870*/  @P2 LDGSTS.E.BYPASS.LTC128B.128 [R207+0xd800], desc[UR4][R6.64+0x80] ;  /* 0x0d80008006cf2fae */ /* 0x0003ec000b901d44 */
[----:B------:R-:W-:Y:S06]  /*19880*/  @!P2 STS.128 [R207+0xd800], RZ ;  /* 0x00d800ffcf00a388 */ /* 0x000fec0000000c00 */
        /* <DEDUP_REMOVED lines=8> */
[----:B------:R-:W-:Y:S06]  /*19910*/  @P4 LDGSTS.E.BYPASS.LTC128B.128 [R207+0xc000], desc[UR4][R16.64+0x40] ;  /* 0x0c00004010cf4fae */ /* 0x000fec000b901d44 */
        /* <DEDUP_REMOVED lines=21> */
[----:B------:R-:W-:Y:S06]  /*19a70*/  LDSM.16.M88.4 R124, [R195] ;  /* 0x00000000c37c783b */ /* 0x000fec0000000200 */
[----:B------:R-:W1:Y:S06]  /*19a80*/  LDSM.16.M88.4 R128, [R194+0x3000] ;  /* 0x00300000c280783b */ /* 0x000e6c0000000200 */
[----:B------:R-:W3:Y:S06]  /*19a90*/  LDSM.16.M88.4 R132, [R194+0x3400] ;  /* 0x00340000c284783b */ /* 0x000eec0000000200 */
[----:B------:R-:W5:Y:S06]  /*19aa0*/  LDSM.16.M88.4 R136, [R194+0x3800] ;  /* 0x00380000c288783b */ /* 0x000f6c0000000200 */
[----:B------:R-:W5:Y:S06]  /*19ab0*/  LDSM.16.M88.4 R32, [R194+0x3c00] ;  /* 0x003c0000c220783b */ /* 0x000f6c0000000200 */
[----:B------:R-:W0:Y:S06]  /*19ac0*/  LDGDEPBAR ;  /* 0x00000000000079af */ /* 0x000e2c0000000000 */
[----:B------:R-:W5:Y:S06]  /*19ad0*/  LDSM.16.M88.4 R40, [R194+0x4000] ;  /* 0x00400000c228783b */ /* 0x000f6c0000000200 */
[----:B------:R-:W5:Y:S01]  /*19ae0*/  LDSM.16.M88.4 R48, [R194+0x4400] ;  /* 0x00440000c230783b */ /* 0x000f620000000200 */
[C---:B-1----:R-:W-:Y:S05]  /*19af0*/  HMMA.16816.F32.BF16 R4, R124.reuse, R128, RZ ;  /* 0x000000807c04723c */ /* 0x042fea00000418ff */
[----:B------:R-:W1:Y:S01]  /*19b00*/  LDSM.16.M88.4 R56, [R194+0x4800] ;  /* 0x00480000c238783b */ /* 0x000e620000000200 */
[C---:B--2---:R-:W-:Y:S05]  /*19b10*/  HMMA.16816.F32.BF16 R8, R124.reuse, R130, RZ ;  /* 0x000000827c08723c */ /* 0x044fea00000418ff */
[----:B------:R-:W2:Y:S01]  /*19b20*/  LDSM.16.M88.4 R64, [R194+0x4c00] ;  /* 0x004c0000c240783b */ /* 0x000ea20000000200 */
[C---:B---3--:R-:W-:Y:S05]  /*19b30*/  HMMA.16816.F32.BF16 R12, R124.reuse, R132, RZ ;  /* 0x000000847c0c723c */ /* 0x048fea00000418ff */
[----:B------:R-:W-:Y:S01]  /*19b40*/  LDSM.16.M88.4 R128, [R193] ;  /* 0x00000000c180783b */ /* 0x000fe20000000200 */
[C---:B----4-:R-:W-:Y:S05]  /*19b50*/  HMMA.16816.F32.BF16 R16, R124.reuse, R134, RZ ;  /* 0x000000867c10723c */ /* 0x050fea00000418ff */
[----:B------:R-:W3:Y:S01]  /*19b60*/  LDSM.16.M88.4 R140, [R122+0x3000] ;  /* 0x003000007a8c783b */ /* 0x000ee20000000200 */
[C---:B-----5:R-:W-:Y:S05]  /*19b70*/  HMMA.16816.F32.BF16 R20, R124.reuse, R136, RZ ;  /* 0x000000887c14723c */ /* 0x060fea00000418ff */
[----:B------:R-:W4:Y:S01]  /*19b80*/  LDSM.16.M88.4 R132, [R122+0x3400] ;  /* 0x003400007a84783b */ /* 0x000f220000000200 */
[C---:B------:R-:W-:Y:S05]  /*19b90*/  HMMA.16816.F32.BF16 R24, R124.reuse, R138, RZ ;  /* 0x0000008a7c18723c */ /* 0x040fea00000418ff */
[----:B------:R-:W5:Y:S01]  /*19ba0*/  LDSM.16.M88.4 R136, [R122+0x3800] ;  /* 0x003800007a88783b */ /* 0x000f620000000200 */
[C---:B------:R-:W-:Y:S05]  /*19bb0*/  HMMA.16816.F32.BF16 R28, R124.reuse, R32, RZ ;  /* 0x000000207c1c723c */ /* 0x040fea00000418ff */
[----:B------:R-:W5:Y:S01]  /*19bc0*/  LDSM.16.M88.4 R144, [R122+0x3c00] ;  /* 0x003c00007a90783b */ /* 0x000f620000000200 */
[C---:B------:R-:W-:Y:S05]  /*19bd0*/  HMMA.16816.F32.BF16 R32, R124.reuse, R34, RZ ;  /* 0x000000227c20723c */ /* 0x040fea00000418ff */
[----:B------:R-:W5:Y:S01]  /*19be0*/  LDSM.16.M88.4 R148, [R122+0x4000] ;  /* 0x004000007a94783b */ /* 0x000f620000000200 */
[C---:B------:R-:W-:Y:S05]  /*19bf0*/  HMMA.16816.F32.BF16 R36, R124.reuse, R40, RZ ;  /* 0x000000287c24723c */ /* 0x040fea00000418ff */
[----:B------:R-:W-:Y:S01]  /*19c00*/  LDSM.16.M88.4 R152, [R122+0x4c00] ;  /* 0x004c00007a98783b */ /* 0x000fe20000000200 */
[C---:B------:R-:W-:Y:S05]  /*19c10*/  HMMA.16816.F32.BF16 R40, R124.reuse, R42, RZ ;  /* 0x0000002a7c28723c */ /* 0x040fea00000418ff */
[----:B------:R-:W-:Y:S01]  /*19c20*/  LDSM.16.M88.4 R156, [R195+0x1000] ;  /* 0x00100000c39c783b */ /* 0x000fe20000000200 */
[C---:B------:R-:W-:Y:S05]  /*19c30*/  HMMA.16816.F32.BF16 R44, R124.reuse, R48, RZ ;  /* 0x000000307c2c723c */ /* 0x040fea00000418ff */
[----:B------:R-:W-:Y:S01]  /*19c40*/  LDSM.16.M88.4 R160, [R194+0x5000] ;  /* 0x00500000c2a0783b */ /* 0x000fe20000000200 */
[C---:B------:R-:W-:Y:S05]  /*19c50*/  HMMA.16816.F32.BF16 R48, R124.reuse, R50, RZ ;  /* 0x000000327c30723c */ /* 0x040fea00000418ff */
[----:B------:R-:W-:Y:S01]  /*19c60*/  LDSM.16.M88.4 R164, [R194+0x5400] ;  /* 0x00540000c2a4783b */ /* 0x000fe20000000200 */
[C---:B-1----:R-:W-:Y:S05]  /*19c70*/  HMMA.16816.F32.BF16 R52, R124.reuse, R56, RZ ;  /* 0x000000387c34723c */ /* 0x042fea00000418ff */
[----:B------:R-:W5:Y:S06]  /*19c80*/  LD.E R0, desc[UR4][R118.64+0x18c] ;  /* 0x00018c0476007980 */ /* 0x000f6c000c101900 */
[----:B------:R-:W-:Y:S01]  /*19c90*/  LDSM.16.M88.4 R168, [R194+0x6800] ;  /* 0x00680000c2a8783b */ /* 0x000fe20000000200 */
[C---:B------:R-:W-:Y:S05]  /*19ca0*/  HMMA.16816.F32.BF16 R56, R124.reuse, R58, RZ ;  /* 0x0000003a7c38723c */ /* 0x040fea00000418ff */
[----:B------:R-:W-:Y:S01]  /*19cb0*/  LDSM.16.M88.4 R172, [R194+0x6c00] ;  /* 0x006c0000c2ac783b */ /* 0x000fe20000000200 */
[C---:B--2---:R-:W-:Y:S05]  /*19cc0*/  HMMA.16816.F32.BF16 R60, R124.reuse, R64, RZ ;  /* 0x000000407c3c723c */ /* 0x044fea00000418ff */
[----:B------:R-:W-:Y:S01]  /*19cd0*/  LDSM.16.M88.4 R176, [R194+0x8400] ;  /* 0x00840000c2b0783b */ /* 0x000fe20000000200 */
[----:B------:R-:W-:Y:S05]  /*19ce0*/  HMMA.16816.F32.BF16 R64, R124, R66, RZ ;  /* 0x000000427c40723c */ /* 0x000fea00000418ff */
[----:B------:R-:W1:Y:S01]  /*19cf0*/  LDSM.16.M88.4 R124, [R122+0x4400] ;  /* 0x004400007a7c783b */ /* 0x000e620000000200 */
[C---:B---3--:R-:W-:Y:S05]  /*19d00*/  HMMA.16816.F32.BF16 R4, R128.reuse, R140, R4 ;  /* 0x0000008c8004723c */ /* 0x048fea0000041804 */
[----:B------:R-:W-:Y:S01]  /*19d10*/  LDSM.16.M88.4 R180, [R194+0x8800] ;  /* 0x00880000c2b4783b */ /* 0x000fe20000000200 */
[C---:B------:R-:W-:Y:S05]  /*19d20*/  HMMA.16816.F32.BF16 R8, R128.reuse, R142, R8 ;  /* 0x0000008e8008723c */ /* 0x040fea0000041808 */
[----:B------:R-:W2:Y:S01]  /*19d30*/  LDSM.16.M88.4 R140, [R122+0x4800] ;  /* 0x004800007a8c783b */ /* 0x000ea20000000200 */
[C---:B----4-:R-:W-:Y:S05]  /*19d40*/  HMMA.16816.F32.BF16 R12, R128.reuse, R132, R12 ;  /* 0x00000084800c723c */ /* 0x050fea000004180c */
[----:B------:R-:W-:Y:S01]  /*19d50*/  LDSM.16.M88.4 R184, [R193+0x2000] ;  /* 0x00200000c1b8783b */ /* 0x000fe20000000200 */
[C---:B------:R-:W-:Y:S05]  /*19d60*/  HMMA.16816.F32.BF16 R16, R128.reuse, R134, R16 ;  /* 0x000000868010723c */ /* 0x040fea0000041810 */
[----:B------:R-:W3:Y:S01]  /*19d70*/  LDSM.16.M88.4 R132, [R194+0x5800] ;  /* 0x00580000c284783b */ /* 0x000ee20000000200 */
[C---:B-----5:R-:W-:Y:S05]  /*19d80*/  HMMA.16816.F32.BF16 R20, R128.reuse, R136, R20 ;  /* 0x000000888014723c */ /* 0x060fea0000041814 */
[----:B------:R-:W-:Y:S01]  /*19d90*/  LDSM.16.M88.4 R188, [R122+0x7000] ;  /* 0x007000007abc783b */ /* 0x000fe20000000200 */
[C---:B------:R-:W-:Y:S05]  /*19da0*/  HMMA.16816.F32.BF16 R24, R128.reuse, R138, R24 ;  /* 0x0000008a8018723c */ /* 0x040fea0000041818 */
[----:B------:R-:W4:Y:S01]  /*19db0*/  LDSM.16.M88.4 R136, [R194+0x5c00] ;  /* 0x005c0000c288783b */ /* 0x000f220000000200 */
[C---:B------:R-:W-:Y:S06]  /*19dc0*/  HMMA.16816.F32.BF16 R28, R128.reuse, R144, R28 ;  /* 0x00000090801c723c */ /* 0x040fec000004181c */
[C---:B------:R-:W-:Y:S01]  /*19dd0*/  HMMA.16816.F32.BF16 R32, R128.reuse, R146, R32 ;  /* 0x000000928020723c */ /* 0x040fe20000041820 */
[----:B------:R-:W5:Y:S05]  /*19de0*/  LDSM.16.M88.4 R144, [R194+0x6000] ;  /* 0x00600000c290783b */ /* 0x000f6a0000000200 */
[C---:B------:R-:W-:Y:S06]  /*19df0*/  HMMA.16816.F32.BF16 R36, R128.reuse, R148, R36 ;  /* 0x000000948024723c */ /* 0x040fec0000041824 */
[C---:B------:R-:W-:Y:S01]  /*19e00*/  HMMA.16816.F32.BF16 R40, R128.reuse, R150, R40 ;  /* 0x000000968028723c */ /* 0x040fe20000041828 */
[----:B------:R-:W5:Y:S05]  /*19e10*/  LDSM.16.M88.4 R148, [R194+0x6400] ;  /* 0x00640000c294783b */ /* 0x000f6a0000000200 */
[C---:B-1----:R-:W-:Y:S06]  /*19e20*/  HMMA.16816.F32.BF16 R44, R128.reuse, R124, R44 ;  /* 0x0000007c802c723c */ /* 0x042fec000004182c */
[C---:B------:R-:W-:Y:S01]  /*19e30*/  HMMA.16816.F32.BF16 R48, R128.reuse, R126, R48 ;  /* 0x0000007e8030723c */ /* 0x040fe20000041830 */
[----:B------:R-:W-:Y:S05]  /*19e40*/  LDSM.16.M88.4 R124, [R193+0x1000] ;  /* 0x00100000c17c783b */ /* 0x000fea0000000200 */
[C---:B--2---:R-:W-:Y:S06]  /*19e50*/  HMMA.16816.F32.BF16 R52, R128.reuse, R140, R52 ;  /* 0x0000008c8034723c */ /* 0x044fec0000041834 */
[C---:B------:R-:W-:Y:S01]  /*19e60*/  HMMA.16816.F32.BF16 R56, R128.reuse, R142, R56 ;  /* 0x0000008e8038723c */ /* 0x040fe20000041838 */
[----:B------:R-:W-:Y:S05]  /*19e70*/  LDSM.16.M88.4 R140, [R122+0x5400] ;  /* 0x005400007a8c783b */ /* 0x000fea0000000200 */
[C---:B------:R-:W-:Y:S06]  /*19e80*/  HMMA.16816.F32.BF16 R60, R128.reuse, R152, R60 ;  /* 0x00000098803c723c */ /* 0x040fec000004183c */
[----:B------:R-:W-:Y:S01]  /*19e90*/  HMMA.16816.F32.BF16 R64, R128, R154, R64 ;  /* 0x0000009a8040723c */ /* 0x000fe20000041840 */
[----:B------:R-:W1:Y:S05]  /*19ea0*/  LDSM.16.M88.4 R128, [R122+0x5000] ;  /* 0x005000007a80783b */ /* 0x000e6a0000000200 */
        /* <DEDUP_REMOVED lines=24> */
[----:B------:R-:W5:Y:S05]  /*1a030*/  LDSM.16.M88.4 R156, [R122+0x6c00] ;  /* 0x006c00007a9c783b */ /* 0x000f6a0000000200 */
[C---:B-1----:R-:W-:Y:S01]  /*1a040*/  HMMA.16816.F32.BF16 R4, R124.reuse, R128, R4 ;  /* 0x000000807c04723c */ /* 0x042fe20000041804 */
[----:B------:R-:W-:Y:S05]  /*1a050*/  LDSM.16.M88.4 R172, [R194+0x8000] ;  /* 0x00800000c2ac783b */ /* 0x000fea0000000200 */
[C---:B------:R-:W-:Y:S01]  /*1a060*/  HMMA.16816.F32.BF16 R8, R124.reuse, R130, R8 ;  /* 0x000000827c08723c */ /* 0x040fe20000041808 */
[----:B------:R-:W1:Y:S05]  /*1a070*/  LDSM.16.M88.4 R128, [R194+0x7400] ;  /* 0x00740000c280783b */ /* 0x000e6a0000000200 */
[C---:B------:R-:W-:Y:S06]  /*1a080*/  HMMA.16816.F32.BF16 R12, R124.reuse, R140, R12 ;  /* 0x0000008c7c0c723c */ /* 0x040fec000004180c */
[C---:B------:R-:W-:Y:S01]  /*1a090*/  HMMA.16816.F32.BF16 R16, R124.reuse, R142, R16 ;  /* 0x0000008e7c10723c */ /* 0x040fe20000041810 */
[----:B------:R-:W1:Y:S05]  /*1a0a0*/  LDSM.16.M88.4 R140, [R194+0x7800] ;  /* 0x00780000c28c783b */ /* 0x000e6a0000000200 */
[C---:B--2---:R-:W-:Y:S06]  /*1a0b0*/  HMMA.16816.F32.BF16 R20, R124.reuse, R152, R20 ;  /* 0x000000987c14723c */ /* 0x044fec0000041814 */
[C---:B------:R-:W-:Y:S01]  /*1a0c0*/  HMMA.16816.F32.BF16 R24, R124.reuse, R154, R24 ;  /* 0x0000009a7c18723c */ /* 0x040fe20000041818 */
[----:B------:R-:W2:Y:S05]  /*1a0d0*/  LDSM.16.M88.4 R152, [R194+0x8c00] ;  /* 0x008c0000c298783b */ /* 0x000eaa0000000200 */
[C---:B---3--:R-:W-:Y:S06]  /*1a0e0*/  HMMA.16816.F32.BF16 R28, R124.reuse, R132, R28 ;  /* 0x000000847c1c723c */ /* 0x048fec000004181c */
[C---:B------:R-:W-:Y:S06]  /*1a0f0*/  HMMA.16816.F32.BF16 R32, R124.reuse, R134, R32 ;  /* 0x000000867c20723c */ /* 0x040fec0000041820 */
[C---:B----4-:R-:W-:Y:S06]  /*1a100*/  HMMA.16816.F32.BF16 R36, R124.reuse, R136, R36 ;  /* 0x000000887c24723c */ /* 0x050fec0000041824 */
[C---:B------:R-:W-:Y:S06]  /*1a110*/  HMMA.16816.F32.BF16 R40, R124.reuse, R138, R40 ;  /* 0x0000008a7c28723c */ /* 0x040fec0000041828 */
[C---:B-----5:R-:W-:Y:S06]  /*1a120*/  HMMA.16816.F32.BF16 R44, R124.reuse, R144, R44 ;  /* 0x000000907c2c723c */ /* 0x060fec000004182c */
[C---:B------:R-:W-:Y:S06]  /*1a130*/  HMMA.16816.F32.BF16 R48, R124.reuse, R146, R48 ;  /* 0x000000927c30723c */ /* 0x040fec0000041830 */
[C---:B------:R-:W-:Y:S06]  /*1a140*/  HMMA.16816.F32.BF16 R52, R124.reuse, R148, R52 ;  /* 0x000000947c34723c */ /* 0x040fec0000041834 */
[C---:B------:R-:W-:Y:S06]  /*1a150*/  HMMA.16816.F32.BF16 R56, R124.reuse, R150, R56 ;  /* 0x000000967c38723c */ /* 0x040fec0000041838 */
[C---:B------:R-:W-:Y:S06]  /*1a160*/  HMMA.16816.F32.BF16 R60, R124.reuse, R156, R60 ;  /* 0x0000009c7c3c723c */ /* 0x040fec000004183c */
[----:B------:R-:W-:Y:S01]  /*1a170*/  HMMA.16816.F32.BF16 R64, R124, R158, R64 ;  /* 0x0000009e7c40723c */ /* 0x000fe20000041840 */
[----:B------:R-:W3:Y:S05]  /*1a180*/  LDSM.16.M88.4 R124, [R122+0x7400] ;  /* 0x007400007a7c783b */ /* 0x000eea0000000200 */
[C---:B------:R-:W-:Y:S06]  /*1a190*/  HMMA.16816.F32.BF16 R4, R160.reuse, R164, R4 ;  /* 0x000000a4a004723c */ /* 0x040fec0000041804 */
[C---:B------:R-:W-:Y:S06]  /*1a1a0*/  HMMA.16816.F32.BF16 R8, R160.reuse, R166, R8 ;  /* 0x000000a6a008723c */ /* 0x040fec0000041808 */
[C---:B-1----:R-:W-:Y:S06]  /*1a1b0*/  HMMA.16816.F32.BF16 R12, R160.reuse, R128, R12 ;  /* 0x00000080a00c723c */ /* 0x042fec000004180c */
[C---:B------:R-:W-:Y:S06]  /*1a1c0*/  HMMA.16816.F32.BF16 R16, R160.reuse, R130, R16 ;  /* 0x00000082a010723c */ /* 0x040fec0000041810 */
[C---:B------:R-:W-:Y:S06]  /*1a1d0*/  HMMA.16816.F32.BF16 R20, R160.reuse, R140, R20 ;  /* 0x0000008ca014723c */ /* 0x040fec0000041814 */
[C---:B------:R-:W-:Y:S05]  /*1a1e0*/  HMMA.16816.F32.BF16 R24, R160.reuse, R142, R24 ;  /* 0x0000008ea018723c */ /* 0x040fea0000041818 */
[----:B------:R-:W-:Y:S01]  /*1a1f0*/  MOV R140, R2 ;  /* 0x00000002008c7202 */ /* 0x000fe20000000f00 */
[C---:B------:R-:W-:Y:S05]  /*1a200*/  HMMA.16816.F32.BF16 R28, R160.reuse, R168, R28 ;  /* 0x000000a8a01c723c */ /* 0x040fea000004181c */
[----:B------:R-:W-:Y:S01]  /*1a210*/  MOV R141, R3 ;  /* 0x00000003008d7202 */ /* 0x000fe20000000f00 */
        /* <DEDUP_REMOVED lines=8> */
[----:B------:R-:W-:Y:S06]  /*1a2a0*/  HMMA.16816.F32.BF16 R64, R160, R154, R64 ;  /* 0x0000009aa040723c */ /* 0x000fec0000041840 */
[C---:B------:R-:W-:Y:S06]  /*1a2b0*/  HMMA.16816.F32.BF16 R4, R184.reuse, R188, R4 ;  /* 0x000000bcb804723c */ /* 0x040fec0000041804 */
[C---:B------:R-:W-:Y:S06]  /*1a2c0*/  HMMA.16816.F32.BF16 R8, R184.reuse, R190, R8 ;  /* 0x000000beb808723c */ /* 0x040fec0000041808 */
[C---:B---3--:R-:W-:Y:S06]  /*1a2d0*/  HMMA.16816.F32.BF16 R12, R184.reuse, R124, R12 ;  /* 0x0000007cb80c723c */ /* 0x048fec000004180c */
[C---:B------:R-:W-:Y:S06]  /*1a2e0*/  HMMA.16816.F32.BF16 R16, R184.reuse, R126, R16 ;  /* 0x0000007eb810723c */ /* 0x040fec0000041810 */
[-C--:B------:R-:W-:Y:S01]  /*1a2f0*/  FMUL.FTZ R160, R4, R0.reuse ;  /* 0x0000000004a07220 */ /* 0x080fe20000410000 */
[-C--:B------:R-:W-:Y:S01]  /*1a300*/  FMUL.FTZ R158, R5, R0.reuse ;  /* 0x00000000059e7220 */ /* 0x080fe20000410000 */
[-C--:B------:R-:W-:Y:S03]  /*1a310*/  FMUL.FTZ R156, R6, R0.reuse ;  /* 0x00000000069c7220 */ /* 0x080fe60000410000 */
[-C--:B------:R-:W-:Y:S01]  /*1a320*/  FMUL.FTZ R154, R7, R0.reuse ;  /* 0x00000000079a7220 */ /* 0x080fe20000410000 */
[----:B------:R-:W1:Y:S01]  /*1a330*/  MUFU.TANH R160, R160 ;  /* 0x000000a000a07308 */ /* 0x000e620000002400 */
[----:B------:R-:W2:Y:S01]  /*1a340*/  LDSM.16.M88.4 R4, [R122+0x7800] ;  /* 0x007800007a04783b */ /* 0x000ea20000000200 */
[-C--:B------:R-:W-:Y:S01]  /*1a350*/  FMUL.FTZ R8, R8, R0.reuse ;  /* 0x0000000008087220 */ /* 0x080fe20000410000 */
[-C--:B------:R-:W-:Y:S01]  /*1a360*/  FMUL.FTZ R9, R9, R0.reuse ;  /* 0x0000000009097220 */ /* 0x080fe20000410000 */
[-C--:B------:R-:W-:Y:S01]  /*1a370*/  FMUL.FTZ R10, R10, R0.reuse ;  /* 0x000000000a0a7220 */ /* 0x080fe20000410000 */
[-C--:B------:R-:W-:Y:S01]  /*1a380*/  FMUL.FTZ R11, R11, R0.reuse ;  /* 0x000000000b0b7220 */ /* 0x080fe20000410000 */
[-C--:B------:R-:W-:Y:S01]  /*1a390*/  FMUL.FTZ R12, R12, R0.reuse ;  /* 0x000000000c0c7220 */ /* 0x080fe20000410000 */
[-C--:B------:R-:W-:Y:S03]  /*1a3a0*/  FMUL.FTZ R13, R13, R0.reuse ;  /* 0x000000000d0d7220 */ /* 0x080fe60000410000 */
[----:B------:R-:W3:Y:S01]  /*1a3b0*/  MUFU.TANH R168, R8 ;  /* 0x0000000800a87308 */ /* 0x000ee20000002400 */
[-C--:B------:R-:W-:Y:S01]  /*1a3c0*/  FMUL.FTZ R14, R14, R0.reuse ;  /* 0x000000000e0e7220 */ /* 0x080fe20000410000 */
[-C--:B------:R-:W-:Y:S01]  /*1a3d0*/  FMUL.FTZ R15, R15, R0.reuse ;  /* 0x000000000f0f7220 */ /* 0x080fe20000410000 */
[-C--:B------:R-:W-:Y:S01]  /*1a3e0*/  FMUL.FTZ R16, R16, R0.reuse ;  /* 0x0000000010107220 */ /* 0x080fe20000410000 */
[-C--:B------:R-:W-:Y:S01]  /*1a3f0*/  FMUL.FTZ R17, R17, R0.reuse ;  /* 0x0000000011117220 */ /* 0x080fe20000410000 */
[-C--:B------:R-:W-:Y:S01]  /*1a400*/  FMUL.FTZ R18, R18, R0.reuse ;  /* 0x0000000012127220 */ /* 0x080fe20000410000 */
[-C--:B------:R-:W-:Y:S04]  /*1a410*/  FMUL.FTZ R19, R19, R0.reuse ;  /* 0x0000000013137220 */ /* 0x080fe80000410000 */
[----:B------:R-:W4:Y:S10]  /*1a420*/  MUFU.TANH R166, R9 ;  /* 0x0000000900a67308 */ /* 0x000f340000002400 */
[----:B------:R-:W1:Y:S10]  /*1a430*/  MUFU.TANH R164, R10 ;  /* 0x0000000a00a47308 */ /* 0x000e740000002400 */
[----:B------:R5:W1:Y:S10]  /*1a440*/  MUFU.TANH R162, R11 ;  /* 0x0000000b00a27308 */ /* 0x000a740000002400 */
[----:B------:R-:W1:Y:S01]  /*1a450*/  MUFU.TANH R158, R158 ;  /* 0x0000009e009e7308 */ /* 0x000e620000002400 */
[C---:B--2---:R-:W-:Y:S06]  /*1a460*/  HMMA.16816.F32.BF16 R20, R184.reuse, R4, R20 ;  /* 0x00000004b814723c */ /* 0x044fec0000041814 */
[C---:B------:R-:W-:Y:S03]  /*1a470*/  HMMA.16816.F32.BF16 R24, R184.reuse, R6, R24 ;  /* 0x00000006b818723c */ /* 0x040fe60000041818 */
[----:B------:R-:W2:Y:S01]  /*1a480*/  MUFU.TANH R156, R156 ;  /* 0x0000009c009c7308 */ /* 0x000ea20000002400 */
[----:B-----5:R-:W5:Y:S06]  /*1a490*/  LDSM.16.M88.4 R8, [R122+0x7c00] ;  /* 0x007c00007a08783b */ /* 0x020f6c0000000200 */
[----:B------:R-:W3:Y:S03]  /*1a4a0*/  LDSM.16.M88.4 R4, [R122+0x8000] ;  /* 0x008000007a04783b */ /* 0x000ee60000000200 */
[----:B------:R-:W1:Y:S10]  /*1a4b0*/  MUFU.TANH R154, R154 ;  /* 0x0000009a009a7308 */ /* 0x000e740000002400 */
[----:B------:R-:W1:Y:S01]  /*1a4c0*/  MUFU.TANH R152, R12 ;  /* 0x0000000c00987308 */ /* 0x000e620000002400 */
[-C--:B------:R-:W-:Y:S01]  /*1a4d0*/  FMUL.FTZ R20, R20, R0.reuse ;  /* 0x0000000014147220 */ /* 0x080fe20000410000 */
[-C--:B------:R-:W-:Y:S01]  /*1a4e0*/  FMUL.FTZ R21, R21, R0.reuse ;  /* 0x0000000015157220 */ /* 0x080fe20000410000 */
[-C--:B------:R-:W-:Y:S01]  /*1a4f0*/  FMUL.FTZ R22, R22, R0.reuse ;  /* 0x0000000016167220 */ /* 0x080fe20000410000 */
[-C--:B------:R-:W-:Y:S01]  /*1a500*/  FMUL.FTZ R23, R23, R0.reuse ;  /* 0x0000000017177220 */ /* 0x080fe20000410000 */
[-C--:B------:R-:W-:Y:S05]  /*1a510*/  FMUL.FTZ R24, R24, R0.reuse ;  /* 0x0000000018187220 */ /* 0x080fea0000410000 */
[----:B------:R-:W1:Y:S01]  /*1a520*/  MUFU.TANH R150, R13 ;  /* 0x0000000d00967308 */ /* 0x000e620000002400 */
[-C--:B------:R-:W-:Y:S01]  /*1a530*/  FMUL.FTZ R25, R25, R0.reuse ;  /* 0x0000000019197220 */ /* 0x080fe20000410000 */
[-C--:B------:R-:W-:Y:S01]  /*1a540*/  FMUL.FTZ R26, R26, R0.reuse ;  /* 0x000000001a1a7220 */ /* 0x080fe20000410000 */
[-C--:B------:R-:W-:Y:S07]  /*1a550*/  FMUL.FTZ R27, R27, R0.reuse ;  /* 0x000000001b1b7220 */ /* 0x080fee0000410000 */
[----:B------:R-:W1:Y:S10]  /*1a560*/  MUFU.TANH R148, R14 ;  /* 0x0000000e00947308 */ /* 0x000e740000002400 */
[----:B------:R-:W1:Y:S01]  /*1a570*/  MUFU.TANH R146, R15 ;  /* 0x0000000f00927308 */ /* 0x000e620000002400 */
[C---:B-----5:R-:W-:Y:S06]  /*1a580*/  HMMA.16816.F32.BF16 R28, R184.reuse, R8, R28 ;  /* 0x00000008b81c723c */ /* 0x060fec000004181c */
[C---:B------:R-:W-:Y:S03]  /*1a590*/  HMMA.16816.F32.BF16 R32, R184.reuse, R10, R32 ;  /* 0x0000000ab820723c */ /* 0x040fe60000041820 */
[----:B------:R-:W1:Y:S01]  /*1a5a0*/  MUFU.TANH R139, R16 ;  /* 0x00000010008b7308 */ /* 0x000e620000002400 */
[----:B------:R-:W5:Y:S02]  /*1a5b0*/  LDSM.16.M88.4 R8, [R122+0x8400] ;  /* 0x008400007a08783b */ /* 0x000f640000000200 */
[C---:B---3--:R-:W-:Y:S07]  /*1a5c0*/  HMMA.16816.F32.BF16 R36, R184.reuse, R4, R36 ;  /* 0x00000004b824723c */ /* 0x048fee0000041824 */
[----:B------:R-:W3:Y:S01]  /*1a5d0*/  MUFU.TANH R137, R17 ;  /* 0x0000001100897308 */ /* 0x000ee20000002400 */
[C---:B------:R-:W-:Y:S01]  /*1a5e0*/  HMMA.16816.F32.BF16 R40, R184.reuse, R6, R40 ;  /* 0x00000006b828723c */ /* 0x040fe20000041828 */
[----:B------:R-:W4:Y:S08]  /*1a5f0*/  LDSM.16.M88.4 R4, [R122+0x8800] ;  /* 0x008800007a04783b */ /* 0x000f300000000200 */
[----:B------:R-:W1:Y:S02]  /*1a600*/  MUFU.TANH R135, R18 ;  /* 0x0000001200877308 */ /* 0x000e640000002400 */
[-C--:B------:R-:W-:Y:S01]  /*1a610*/  FMUL.FTZ R28, R28, R0.reuse ;  /* 0x000000001c1c7220 */ /* 0x080fe20000410000 */
[-C--:B------:R-:W-:Y:S01]  /*1a620*/  FMUL.FTZ R29, R29, R0.reuse ;  /* 0x000000001d1d7220 */ /* 0x080fe20000410000 */
[-C--:B------:R-:W-:Y:S01]  /*1a630*/  FMUL.FTZ R30, R30, R0.reuse ;  /* 0x000000001e1e7220 */ /* 0x080fe20000410000 */
[-C--:B------:R-:W-:Y:S01]  /*1a640*/  FMUL.FTZ R31, R31, R0.reuse ;  /* 0x000000001f1f7220 */ /* 0x080fe20000410000 */
[-C--:B------:R-:W-:Y:S04]  /*1a650*/  FMUL.FTZ R32, R32, R0.reuse ;  /* 0x0000000020207220 */ /* 0x080fe80000410000 */
[----:B------:R-:W1:Y:S01]  /*1a660*/  MUFU.TANH R133, R19 ;  /* 0x0000001300857308 */ /* 0x000e620000002400 */
[-C--:B------:R-:W-:Y:S01]  /*1a670*/  FMUL.FTZ R33, R33, R0.reuse ;  /* 0x0000000021217220 */ /* 0x080fe20000410000 */
        /* <DEDUP_REMOVED lines=10> */
[-C--:B------:R-:W-:Y:S05]  /*1a720*/  FMUL.FTZ R43, R43, R0.reuse ;  /* 0x000000002b2b7220 */ /* 0x080fea0000410000 */
[----:B------:R-:W1:Y:S01]  /*1a730*/  MUFU.TANH R129, R21 ;  /* 0x0000001500817308 */ /* 0x000e620000002400 */
[C---:B-----5:R-:W-:Y:S06]  /*1a740*/  HMMA.16816.F32.BF16 R44, R184.reuse, R8, R44 ;  /* 0x00000008b82c723c */ /* 0x060fec000004182c */
[C---:B------:R-:W-:Y:S03]  /*1a750*/  HMMA.16816.F32.BF16 R48, R184.reuse, R10, R48 ;  /* 0x0000000ab830723c */ /* 0x040fe60000041830 */
[----:B------:R-:W1:Y:S01]  /*1a760*/  MUFU.TANH R251, R22 ;  /* 0x0000001600fb7308 */ /* 0x000e620000002400 */
[----:B------:R-:W5:Y:S02]  /*1a770*/  LDSM.16.M88.4 R8, [R122+0x8c00] ;  /* 0x008c00007a08783b */ /* 0x000f640000000200 */
[----:B------:R-:W-:Y:S07]  /*1a780*/  DEPBAR.LE SB0, 0x0 ;  /* 0x000080000000791a */ /* 0x000fee0000000000 */
[----:B------:R-:W1:Y:S01]  /*1a790*/  MUFU.TANH R249, R23 ;  /* 0x0000001700f97308 */ /* 0x000e620000002400 */
[----:B------:R-:W-:Y:S01]  /*1a7a0*/  BAR.SYNC.DEFER_BLOCKING 0x0 ;  /* 0x0000000000007b1d */ /* 0x000fe20000010000 */
[C---:B----4-:R-:W-:Y:S08]  /*1a7b0*/  HMMA.16816.F32.BF16 R52, R184.reuse, R4, R52 ;  /* 0x00000004b834723c */ /* 0x050ff00000041834 */
[----:B------:R-:W4:Y:S01]  /*1a7c0*/  MUFU.TANH R247, R24 ;  /* 0x0000001800f77308 */ /* 0x000f220000002400 */
[C---:B------:R-:W-:Y:S03]  /*1a7d0*/  HMMA.16816.F32.BF16 R56, R184.reuse, R6, R56 ;  /* 0x00000006b838723c */ /* 0x040fe60000041838 */
[-C--:B------:R-:W-:Y:S01]  /*1a7e0*/  FMUL.FTZ R44, R44, R0.reuse ;  /* 0x000000002c2c7220 */ /* 0x080fe20000410000 */
[-C--:B------:R-:W-:Y:S01]  /*1a7f0*/  FMUL.FTZ R45, R45, R0.reuse ;  /* 0x000000002d2d7220 */ /* 0x080fe20000410000 */
[-C--:B------:R-:W-:Y:S04]  /*1a800*/  FMUL.FTZ R46, R46, R0.reuse ;  /* 0x000000002e2e7220 */ /* 0x080fe80000410000 */
        /* <DEDUP_REMOVED lines=10> */
[-C--:B------:R-:W-:Y:S06]  /*1a8b0*/  FMUL.FTZ R55, R55, R0.reuse ;  /* 0x0000000037377220 */ /* 0x080fec0000410000 */
[----:B------:R-:W1:Y:S01]  /*1a8c0*/  MUFU.TANH R165, R52 ;  /* 0x0000003400a57308 */ /* 0x000e620000002400 */
[C---:B-----5:R-:W-:Y:S03]  /*1a8d0*/  HMMA.16816.F32.BF16 R60, R184.reuse, R8, R60 ;  /* 0x00000008b83c723c */ /* 0x060fe6000004183c */
[-C--:B------:R-:W-:Y:S01]  /*1a8e0*/  FMUL.FTZ R56, R56, R0.reuse ;  /* 0x0000000038387220 */ /* 0x080fe20000410000 */
[-C--:B------:R-:W-:Y:S01]  /*1a8f0*/  FMUL.FTZ R57, R57, R0.reuse ;  /* 0x0000000039397220 */ /* 0x080fe20000410000 */
[-C--:B------:R-:W-:Y:S01]  /*1a900*/  FMUL.FTZ R58, R58, R0.reuse ;  /* 0x000000003a3a7220 */ /* 0x080fe20000410000 */
[----:B------:R-:W-:Y:S03]  /*1a910*/  HMMA.16816.F32.BF16 R64, R184, R10, R64 ;  /* 0x0000000ab840723c */ /* 0x000fe60000041840 */
[----:B------:R5:W1:Y:S02]  /*1a920*/  MUFU.TANH R161, R54 ;  /* 0x0000003600a17308 */ /* 0x000a640000002400 */
[-C--:B------:R-:W-:Y:S08]  /*1a930*/  FMUL.FTZ R59, R59, R0.reuse ;  /* 0x000000003b3b7220 */ /* 0x080ff00000410000 */
[----:B------:R1:W1:Y:S10]  /*1a940*/  MUFU.TANH R241, R27 ;  /* 0x0000001b00f17308 */ /* 0x0002740000002400 */
[----:B------:R1:W1:Y:S01]  /*1a950*/  MUFU.TANH R239, R28 ;  /* 0x0000001c00ef7308 */ /* 0x0002620000002400 */
[-C--:B------:R-:W-:Y:S01]  /*1a960*/  FMUL.FTZ R60, R60, R0.reuse ;  /* 0x000000003c3c7220 */ /* 0x080fe20000410000 */
[-C--:B------:R-:W-:Y:S01]  /*1a970*/  FMUL.FTZ R61, R61, R0.reuse ;  /* 0x000000003d3d7220 */ /* 0x080fe20000410000 */
[-C--:B------:R-:W-:Y:S01]  /*1a980*/  FMUL.FTZ R62, R62, R0.reuse ;  /* 0x000000003e3e7220 */ /* 0x080fe20000410000 */
[-C--:B------:R-:W-:Y:S01]  /*1a990*/  FMUL.FTZ R63, R63, R0.reuse ;  /* 0x000000003f3f7220 */ /* 0x080fe20000410000 */
[-C--:B-----5:R-:W-:Y:S05]  /*1a9a0*/  FMUL.FTZ R54, R66, R0.reuse ;  /* 0x0000000042367220 */ /* 0x0a0fea0000410000 */
[----:B------:R1:W1:Y:S01]  /*1a9b0*/  MUFU.TANH R237, R29 ;  /* 0x0000001d00ed7308 */ /* 0x0002620000002400 */
[-C--:B------:R-:W-:Y:S01]  /*1a9c0*/  FMUL.FTZ R52, R67, R0.reuse ;  /* 0x0000000043347220 */ /* 0x080fe20000410000 */
[-C--:B------:R-:W-:Y:S01]  /*1a9d0*/  FMUL.FTZ R64, R64, R0.reuse ;  /* 0x0000000040407220 */ /* 0x080fe20000410000 */
[----:B------:R-:W-:Y:S07]  /*1a9e0*/  FMUL.FTZ R65, R65, R0 ;  /* 0x0000000041417220 */ /* 0x000fee0000410000 */
[----:B------:R1:W1:Y:S10]  /*1a9f0*/  MUFU.TANH R235, R30 ;  /* 0x0000001e00eb7308 */ /* 0x0002740000002400 */
        /* <DEDUP_REMOVED lines=33> */
[----:B------:R-:W1:Y:S10]  /*1ac10*/  MUFU.TANH R54, R54 ;  /* 0x0000003600367308 */ /* 0x000e740000002400 */
[----:B------:R-:W1:Y:S01]  /*1ac20*/  MUFU.TANH R52, R52 ;  /* 0x0000003400347308 */ /* 0x000e620000002400 */
[----:B--234-:R-:W-:Y:S05]  /*1ac30*/  @!P0 BRA `(.L_x_1238) ;  /* 0x0000000800848947 */ /* 0x01cfea0003800000 */
        /* <DEDUP_REMOVED lines=10> */
[----:B------:R-:W2:Y:S01]  /*1ace0*/  I2F.RP R4, R5 ;  /* 0x0000000500047306 */ /* 0x000ea20000209400 */
[----:B------:R-:W-:Y:S02]  /*1acf0*/  LOP3.LUT R6, R6, R9, RZ, 0x3c, !PT ;  /* 0x0000000906067212 */ /* 0x000fe400078e3cff */
[----:B------:R-:W-:Y:S07]  /*1ad00*/  IMAD.MOV R3, RZ, RZ, -R3 ;  /* 0x000000ffff037224 */ /* 0x000fee00078e0a03 */
[----:B--2---:R-:W2:Y:S02]  /*1ad10*/  MUFU.RCP R0, R4 ;  /* 0x0000000400007308 */ /* 0x004ea40000001000 */
[----:B--2---:R-:W-:Y:S08]  /*1ad20*/  VIADD R10, R0, 0xffffffe ;  /* 0x0ffffffe000a7836 */ /* 0x004ff00000000000 */
[----:B------:R-:W2:Y:S02]  /*1ad30*/  F2I.FTZ.U32.TRUNC.NTZ R11, R10 ;  /* 0x0000000a000b7305 */ /* 0x000ea4000021f000 */
[--C-:B--2---:R-:W-:Y:S02]  /*1ad40*/  IMAD.MOV R0, RZ, RZ, -R11.reuse ;  /* 0x000000ffff007224 */ /* 0x104fe400078e0a0b */
        /* <DEDUP_REMOVED lines=49> */
.L_x_1240:
[----:B------:R-:W2:Y:S02]  /*1b060*/  LD.E R7, desc[UR4][R118.64+0x38] ;  /* 0x0000380476077980 */ /* 0x000ea4000c101900 */
[----:B--2---:R-:W-:Y:S04]  /*1b070*/  LEA R7, -R7, RZ, 0x7 ;  /* 0x000000ff07077211 */ /* 0x004fe800078e39ff */
[----:B------:R-:W-:Y:S02]  /*1b080*/  SHF.R.S32.HI R0, RZ, 0x1f, R7 ;  /* 0x0000001fff007819 */ /* 0x000fe40000011407 */
.L_x_1241:
[----:B------:R-:W-:Y:S05]  /*1b090*/  BSYNC B0 ;  /* 0x0000000000007941 */ /* 0x000fea0003800000 */
.L_x_1239:
        /* <DEDUP_REMOVED lines=91> */
.L_x_1238:
[----:B------:R-:W-:Y:S05]  /*1b650*/  BSYNC B1 ;  /* 0x0000000000017941 */ /* 0x000fea0003800000 */
.L_x_1237:
[----:B------:R-:W3:Y:S01]  /*1b660*/  LD.E R3, desc[UR4][R118.64+0xdc] ;  /* 0x0000dc0476037980 */ /* 0x000ee2000c101900 */
[----:B--2---:R-:W-:Y:S02]  /*1b670*/  FMNMX.FTZ R7, R156, R123, !PT ;  /* 0x0000007b9c077209 */ /* 0x004fe40007810000 */
[----:B-1----:R-:W-:Y:S01]  /*1b680*/  FMNMX.FTZ R5, R160, R121, !PT ;  /* 0x00000079a0057209 */ /* 0x002fe20007810000 */
        /* <DEDUP_REMOVED lines=67> */
[----:B------:R-:W1:Y:S01]  /*1bac0*/  SHFL.BFLY PT, R0, R7, 0x2, 0x1f ;  /* 0x0c401f0007007f89 */ /* 0x000e6200000e0000 */
[----:B------:R-:W-:Y:S07]  /*1bad0*/  FMNMX.FTZ R13, R142, R9, !PT ;  /* 0x000000098e0d7209 */ /* 0x000fee0007810000 */
[----:B------:R-:W2:Y:S01]  /*1bae0*/  SHFL.BFLY PT, R2, R13, 0x2, 0x1f ;  /* 0x0c401f000d027f89 */ /* 0x000ea200000e0000 */
[----:B-1----:R-:W-:Y:S07]  /*1baf0*/  FMNMX.FTZ R5, R7, R0, !PT ;  /* 0x0000000007057209 */ /* 0x002fee0007810000 */
[----:B------:R-:W1:Y:S01]  /*1bb00*/  SHFL.BFLY PT, R0, R5, 0x1, 0x1f ;  /* 0x0c201f0005007f89 */ /* 0x000e6200000e0000 */
[----:B--2---:R-:W-:Y:S07]  /*1bb10*/  FMNMX.FTZ R11, R13, R2, !PT ;  /* 0x000000020d0b7209 */ /* 0x004fee0007810000 */
[----:B------:R-:W2:Y:S01]  /*1bb20*/  SHFL.BFLY PT, R2, R11, 0x1, 0x1f ;  /* 0x0c201f000b027f89 */ /* 0x000ea200000e0000 */
[----:B-1----:R-:W-:Y:S05]  /*1bb30*/  FMNMX.FTZ R0, R5, R0, !PT ;  /* 0x0000000005007209 */ /* 0x002fea0007810000 */
[----:B------:R-:W-:Y:S01]  /*1bb40*/  FADD.FTZ R4, -R0, R123 ;  /* 0x0000007b00047221 */ /* 0x000fe20000010100 */
[----:B--2---:R-:W-:Y:S04]  /*1bb50*/  FMNMX.FTZ R2, R11, R2, !PT ;  /* 0x000000020b027209 */ /* 0x004fe80007810000 */
[C---:B------:R-:W-:Y:S01]  /*1bb60*/  FSETP.NEU.FTZ.AND P0, PT, R2.reuse, -INF , PT ;  /* 0xff8000000200780b */ /* 0x040fe20003f1d000 */
[C---:B---3--:R-:W-:Y:S01]  /*1bb70*/  FMUL.FTZ R126, R3.reuse, R2 ;  /* 0x00000002037e7220 */ /* 0x048fe20000410000 */
[C---:B------:R-:W-:Y:S01]  /*1bb80*/  FMUL.FTZ R124, R3.reuse, R0 ;  /* 0x00000000037c7220 */ /* 0x040fe20000410000 */
[C---:B------:R-:W-:Y:S01]  /*1bb90*/  FMUL.FTZ R53, R3.reuse, R4 ;  /* 0x0000000403357220 */ /* 0x040fe20000410000 */
[----:B------:R-:W-:Y:S02]  /*1bba0*/  FADD.FTZ R4, -R2, R121 ;  /* 0x0000007902047221 */ /* 0x000fe40000010100 */
[----:B------:R-:W-:Y:S02]  /*1bbb0*/  FSEL R126, R126, RZ, P0 ;  /* 0x000000ff7e7e7208 */ /* 0x000fe40000000000 */
[----:B------:R-:W-:Y:S01]  /*1bbc0*/  FSETP.NEU.FTZ.AND P0, PT, R0, -INF , PT ;  /* 0xff8000000000780b */ /* 0x000fe20003f1d000 */
[----:B------:R-:W-:Y:S01]  /*1bbd0*/  FMUL.FTZ R55, R3, R4 ;  /* 0x0000000403377220 */ /* 0x000fe20000410000 */
[----:B------:R-:W1:Y:S01]  /*1bbe0*/  MUFU.EX2 R53, R53 ;  /* 0x0000003500357308 */ /* 0x000e620000000800 */
        /* <DEDUP_REMOVED lines=10> */
[----:B------:R-:W2:Y:S01]  /*1bc90*/  MUFU.EX2 R55, R55 ;  /* 0x0000003700377308 */ /* 0x000ea20000000800 */
[-C--:B------:R-:W-:Y:S01]  /*1bca0*/  FFMA.FTZ R150, R150, R3.reuse, -R126 ;  /* 0x0000000396967223 */ /* 0x080fe2000001087e */
[-CC-:B------:R-:W-:Y:S01]  /*1bcb0*/  FFMA.FTZ R148, R148, R3.reuse, -R124.reuse ;  /* 0x0000000394947223 */ /* 0x180fe2000001087c */
[-C--:B------:R-:W-:Y:S01]  /*1bcc0*/  FFMA.FTZ R136, R233, R3.reuse, -R124 ;  /* 0x00000003e9887223 */ /* 0x080fe2000001087c */
[-C--:B------:R-:W-:Y:S01]  /*1bcd0*/  FFMA.FTZ R138, R229, R3.reuse, -R126 ;  /* 0x00000003e58a7223 */ /* 0x080fe2000001087e */
[--C-:B------:R-:W-:Y:S01]  /*1bce0*/  FFMA.FTZ R154, R175, R3, -R124.reuse ;  /* 0x00000003af9a7223 */ /* 0x100fe2000001087c */
[C---:B-1----:R-:W-:Y:S01]  /*1bcf0*/  FMUL.FTZ R6, R53.reuse, R114 ;  /* 0x0000007235067220 */ /* 0x042fe20000410000 */
        /* <DEDUP_REMOVED lines=9> */
[----:B------:R-:W1:Y:S01]  /*1bd90*/  MUFU.EX2 R125, R125 ;  /* 0x0000007d007d7308 */ /* 0x000e620000000800 */
        /* <DEDUP_REMOVED lines=8> */
[----:B------:R-:W-:Y:S01]  /*1be20*/  FMUL.FTZ R21, R55, R97 ;  /* 0x0000006137157220 */ /* 0x000fe20000410000 */
[----:B------:R-:W-:Y:S01]  /*1be30*/  FMUL.FTZ R31, R53, R91 ;  /* 0x0000005b351f7220 */ /* 0x000fe20000410000 */
[C---:B------:R-:W-:Y:S01]  /*1be40*/  FMUL.FTZ R28, R55.reuse, R88 ;  /* 0x00000058371c7220 */ /* 0x040fe20000410000 */
[----:B------:R-:W-:Y:S01]  /*1be50*/  FMUL.FTZ R29, R55, R89 ;  /* 0x00000059371d7220 */ /* 0x000fe20000410000 */
[----:B------:R-:W-:Y:S01]  /*1be60*/  LDSM.16.MT88.4 R108, [R192+0xac00] ;  /* 0x00ac0000c06c783b */ /* 0x000fe20000004200 */
[C---:B------:R-:W-:Y:S01]  /*1be70*/  FMUL.FTZ R42, R53.reuse, R78 ;  /* 0x0000004e352a7220 */ /* 0x040fe20000410000 */
[----:B------:R-:W-:Y:S03]  /*1be80*/  FMUL.FTZ R43, R53, R79 ;  /* 0x0000004f352b7220 */ /* 0x000fe60000410000 */
[----:B------:R-:W2:Y:S01]  /*1be90*/  MUFU.EX2 R127, R127 ;  /* 0x0000007f007f7308 */ /* 0x000ea20000000800 */
[----:B-1----:R-:W-:Y:S01]  /*1bea0*/  F2FP.BF16.F32.PACK_AB R56, R125, R134 ;  /* 0x000000867d38723e */ /* 0x002fe200000010ff */
[C---:B------:R-:W-:Y:S01]  /*1beb0*/  FMUL.FTZ R40, R55.reuse, R76 ;  /* 0x0000004c37287220 */ /* 0x040fe20000410000 */
[----:B------:R-:W-:Y:S01]  /*1bec0*/  FMUL.FTZ R41, R55, R77 ;  /* 0x0000004d37297220 */ /* 0x000fe20000410000 */
[C---:B------:R-:W-:Y:S01]  /*1bed0*/  FMUL.FTZ R50, R53.reuse, R70 ;  /* 0x0000004635327220 */ /* 0x040fe20000410000 */
[----:B------:R-:W-:Y:S01]  /*1bee0*/  LDSM.16.MT88.4 R76, [R192+0x9800] ;  /* 0x00980000c04c783b */ /* 0x000fe20000004200 */
[----:B------:R-:W-:Y:S01]  /*1bef0*/  FMUL.FTZ R51, R53, R71 ;  /* 0x0000004735337220 */ /* 0x000fe20000410000 */
[C---:B------:R-:W-:Y:S03]  /*1bf00*/  FMUL.FTZ R48, R55.reuse, R68 ;  /* 0x0000004437307220 */ /* 0x040fe60000410000 */
[----:B------:R-:W-:Y:S01]  /*1bf10*/  MUFU.EX2 R130, R130 ;  /* 0x0000008200827308 */ /* 0x000fe20000000800 */
[----:B------:R-:W-:Y:S01]  /*1bf20*/  FMUL.FTZ R49, R55, R69 ;  /* 0x0000004537317220 */ /* 0x000fe20000410000 */
[-C--:B------:R-:W-:Y:S01]  /*1bf30*/  FFMA.FTZ R91, R146, R3.reuse, -R124 ;  /* 0x00000003925b7223 */ /* 0x080fe2000001087c */
[-CC-:B------:R-:W-:Y:S01]  /*1bf40*/  FFMA.FTZ R90, R139, R3.reuse, -R126.reuse ;  /* 0x000000038b5a7223 */ /* 0x180fe2000001087e */
[-CC-:B------:R-:W-:Y:S01]  /*1bf50*/  FFMA.FTZ R89, R137, R3.reuse, -R126.reuse ;  /* 0x0000000389597223 */ /* 0x180fe2000001087e */
[----:B------:R-:W-:Y:S01]  /*1bf60*/  LDSM.16.MT88.4 R68, [R120+0xd400] ;  /* 0x00d400007844783b */ /* 0x000fe20000004200 */
[-C--:B------:R-:W-:Y:S01]  /*1bf70*/  FFMA.FTZ R97, R129, R3.reuse, -R126 ;  /* 0x0000000381617223 */ /* 0x080fe2000001087e */
[-C--:B------:R-:W-:Y:S03]  /*1bf80*/  FFMA.FTZ R98, R251, R3.reuse, -R124 ;  /* 0x00000003fb627223 */ /* 0x080fe6000001087c */
[----:B------:R-:W1:Y:S01]  /*1bf90*/  MUFU.EX2 R121, R121 ;  /* 0x0000007900797308 */ /* 0x000e620000000800 */
[----:B--2---:R-:W-:Y:S01]  /*1bfa0*/  F2FP.BF16.F32.PACK_AB R57, R127, R132 ;  /* 0x000000847f39723e */ /* 0x004fe200000010ff */
[-C--:B------:R-:W-:Y:S01]  /*1bfb0*/  FFMA.FTZ R99, R245, R3.reuse, -R126 ;  /* 0x00000003f5637223 */ /* 0x080fe2000001087e */
[-C--:B------:R-:W-:Y:S01]  /*1bfc0*/  FFMA.FTZ R104, R241, R3.reuse, -R124 ;  /* 0x00000003f1687223 */ /* 0x080fe2000001087c */
[-CC-:B------:R-:W-:Y:S01]  /*1bfd0*/  FFMA.FTZ R105, R239, R3.reuse, -R126.reuse ;  /* 0x00000003ef697223 */ /* 0x180fe2000001087e */
[-C--:B------:R-:W-:Y:S01]  /*1bfe0*/  FFMA.FTZ R106, R237, R3.reuse, -R126 ;  /* 0x00000003ed6a7223 */ /* 0x080fe2000001087e */
[-C--:B------:R-:W-:Y:S01]  /*1bff0*/  FFMA.FTZ R107, R235, R3.reuse, -R124 ;  /* 0x00000003eb6b7223 */ /* 0x080fe2000001087c */
[-C--:B------:R-:W-:Y:S03]  /*1c000*/  FFMA.FTZ R129, R231, R3.reuse, -R126 ;  /* 0x00000003e7817223 */ /* 0x080fe6000001087e */
[----:B------:R-:W-:Y:S01]  /*1c010*/  MUFU.EX2 R128, R128 ;  /* 0x0000008000807308 */ /* 0x000fe20000000800 */
[-C--:B------:R-:W-:Y:S01]  /*1c020*/  FFMA.FTZ R146, R225, R3.reuse, -R124 ;  /* 0x00000003e1927223 */ /* 0x080fe2000001087c */
[-C--:B------:R-:W-:Y:S01]  /*1c030*/  FFMA.FTZ R137, R181, R3.reuse, -R126 ;  /* 0x00000003b5897223 */ /* 0x080fe2000001087e */
[-C--:B------:R-:W-:Y:S01]  /*1c040*/  FFMA.FTZ R139, R177, R3.reuse, -R124 ;  /* 0x00000003b18b7223 */ /* 0x080fe2000001087c */
[-CC-:B------:R-:W-:Y:S01]  /*1c050*/  FFMA.FTZ R156, R173, R3.reuse, -R126.reuse ;  /* 0x00000003ad9c7223 */ /* 0x180fe2000001087e */
[-C--:B------:R-:W-:Y:S01]  /*1c060*/  FFMA.FTZ R171, R171, R3.reuse, -R126 ;  /* 0x00000003abab7223 */ /* 0x080fe2000001087e */
[-CC-:B------:R-:W-:Y:S01]  /*1c070*/  FFMA.FTZ R158, R169, R3.reuse, -R124.reuse ;  /* 0x00000003a99e7223 */ /* 0x180fe2000001087c */
[-CC-:B------:R-:W-:Y:S03]  /*1c080*/  FFMA.FTZ R167, R167, R3.reuse, -R124.reuse ;  /* 0x00000003a7a77223 */ /* 0x180fe6000001087c */
[----:B------:R-:W2:Y:S01]  /*1c090*/  MUFU.EX2 R123, R123 ;  /* 0x0000007b007b7308 */ /* 0x000ea20000000800 */
[----:B-1----:R-:W-:Y:S01]  /*1c0a0*/  F2FP.BF16.F32.PACK_AB R58, R121, R130 ;  /* 0x00000082793a723e */ /* 0x002fe200000010ff */
[-CC-:B------:R-:W-:Y:S01]  /*1c0b0*/  FFMA.FTZ R161, R161, R3.reuse, -R124.reuse ;  /* 0x00000003a1a17223 */ /* 0x180fe2000001087c */
[-CC-:B------:R-:W-:Y:S01]  /*1c0c0*/  FFMA.FTZ R162, R159, R3.reuse, -R124.reuse ;  /* 0x000000039fa27223 */ /* 0x180fe2000001087c */
[-CC-:B------:R-:W-:Y:S01]  /*1c0d0*/  FFMA.FTZ R153, R153, R3.reuse, -R124.reuse ;  /* 0x0000000399997223 */ /* 0x180fe2000001087c */
[-CC-:B------:R-:W-:Y:S01]  /*1c0e0*/  FFMA.FTZ R166, R151, R3.reuse, -R124.reuse ;  /* 0x0000000397a67223 */ /* 0x180fe2000001087c */
[-CC-:B------:R-:W-:Y:S01]  /*1c0f0*/  FFMA.FTZ R145, R145, R3.reuse, -R124.reuse ;  /* 0x0000000391917223 */ /* 0x180fe2000001087c */
[-CC-:B------:R-:W-:Y:S03]  /*1c100*/  FFMA.FTZ R170, R143, R3.reuse, -R124.reuse ;  /* 0x000000038faa7223 */ /* 0x180fe6000001087c */
[----:B------:R1:W-:Y:S01]  /*1c110*/  MUFU.EX2 R96, R152 ;  /* 0x0000009800607308 */ /* 0x0003e20000000800 */
[-C--:B------:R-:W-:Y:S01]  /*1c120*/  FFMA.FTZ R54, R54, R3.reuse, -R124 ;  /* 0x0000000336367223 */ /* 0x080fe2000001087c */
[-CC-:B------:R-:W-:Y:S01]  /*1c130*/  FFMA.FTZ R160, R165, R3.reuse, -R126.reuse ;  /* 0x00000003a5a07223 */ /* 0x180fe2000001087e */
[-CC-:B------:R-:W-:Y:S01]  /*1c140*/  FFMA.FTZ R163, R163, R3.reuse, -R126.reuse ;  /* 0x00000003a3a37223 */ /* 0x180fe2000001087e */
[-CC-:B------:R-:W-:Y:S01]  /*1c150*/  FFMA.FTZ R157, R157, R3.reuse, -R126.reuse ;  /* 0x000000039d9d7223 */ /* 0x180fe2000001087e */
[-C--:B------:R-:W-:Y:S01]  /*1c160*/  FFMA.FTZ R164, R155, R3.reuse, -R126 ;  /* 0x000000039ba47223 */ /* 0x080fe2000001087e */
[----:B------:R-:W-:Y:S01]  /*1c170*/  FFMA.FTZ R134, R55, R218, R134 ;  /* 0x000000da37867223 */ /* 0x000fe20000010086 */
[-CC-:B------:R-:W-:Y:S03]  /*1c180*/  FFMA.FTZ R149, R149, R3.reuse, -R126.reuse ;  /* 0x0000000395957223 */ /* 0x180fe6000001087e */
[----:B------:R-:W-:Y:S01]  /*1c190*/  MUFU.EX2 R88, R148 ;  /* 0x0000009400587308 */ /* 0x000fe20000000800 */
[----:B--2---:R-:W-:Y:S01]  /*1c1a0*/  F2FP.BF16.F32.PACK_AB R59, R123, R128 ;  /* 0x000000807b3b723e */ /* 0x004fe200000010ff */
[-C--:B------:R-:W-:Y:S01]  /*1c1b0*/  FFMA.FTZ R168, R147, R3.reuse, -R126 ;  /* 0x0000000393a87223 */ /* 0x080fe2000001087e */
[----:B------:R-:W-:Y:S01]  /*1c1c0*/  FFMA.FTZ R132, R53, R216, R132 ;  /* 0x000000d835847223 */ /* 0x000fe20000010084 */
[----:B------:R-:W-:Y:S01]  /*1c1d0*/  FADD.FTZ R125, R125, R134 ;  /* 0x000000867d7d7221 */ /* 0x000fe20000010000 */
[----:B------:R-:W-:Y:S02]  /*1c1e0*/  ISETP.GT.AND P0, PT, R209, 0x1, PT ;  /* 0x00000001d100780c */ /* 0x000fe40003f04270 */
[----:B------:R-:W-:Y:S01]  /*1c1f0*/  FADD.FTZ R127, R127, R132 ;  /* 0x000000847f7f7221 */ /* 0x000fe20000010000 */
[C---:B------:R-:W-:Y:S02]  /*1c200*/  HMMA.16816.F32.BF16 R4, R56.reuse, R16, R4 ;  /* 0x000000103804723c */ /* 0x040fe40000041804 */
[----:B------:R-:W2:Y:S03]  /*1c210*/  MUFU.EX2 R91, R91 ;  /* 0x0000005b005b7308 */ /* 0x000ea60000000800 */
[----:B-1----:R-:W-:Y:S01]  /*1c220*/  FFMA.FTZ R152, R179, R3, -R126 ;  /* 0x00000003b3987223 */ /* 0x002fe2000001087e */
[C---:B------:R-:W-:Y:S06]  /*1c230*/  HMMA.16816.F32.BF16 R8, R56.reuse, R18, R8 ;  /* 0x000000123808723c */ /* 0x040fec0000041808 */
[----:B------:R-:W-:Y:S01]  /*1c240*/  MUFU.EX2 R90, R90 ;  /* 0x0000005a005a7308 */ /* 0x000fe20000000800 */
[----:B------:R-:W-:Y:S01]  /*1c250*/  FMUL.FTZ R16, R55, R100 ;  /* 0x0000006437107220 */ /* 0x000fe20000410000 */
[C---:B------:R-:W-:Y:S03]  /*1c260*/  HMMA.16816.F32.BF16 R12, R56.reuse, R24, R12 ;  /* 0x00000018380c723c */ /* 0x040fe6000004180c */
[C---:B------:R-:W-:Y:S01]  /*1c270*/  FMUL.FTZ R18, R53.reuse, R102 ;  /* 0x0000006635127220 */ /* 0x040fe20000410000 */
[----:B------:R-:W-:Y:S01]  /*1c280*/  FMUL.FTZ R19, R53, R103 ;  /* 0x0000006735137220 */ /* 0x000fe20000410000 */
[----:B------:R-:W-:Y:S01]  /*1c290*/  FMUL.FTZ R17, R55, R101 ;  /* 0x0000006537117220 */ /* 0x000fe20000410000 */
[----:B--2---:R-:W-:Y:S01]  /*1c2a0*/  F2FP.BF16.F32.PACK_AB R65, R91, R88 ;  /* 0x000000585b41723e */ /* 0x004fe200000010ff */
[----:B------:R-:W-:Y:S01]  /*1c2b0*/  LDSM.16.MT88.4 R100, [R120+0xac00] ;  /* 0x00ac00007864783b */ /* 0x000fe20000004200 */
[----:B------:R-:W1:Y:S03]  /*1c2c0*/  MUFU.EX2 R89, R89 ;  /* 0x0000005900597308 */ /* 0x000e660000000800 */
[C---:B------:R-:W-:Y:S01]  /*1c2d0*/  FMUL.FTZ R24, R55.reuse, R92 ;  /* 0x0000005c37187220 */ /* 0x040fe20000410000 */
[----:B------:R-:W-:Y:S01]  /*1c2e0*/  FMUL.FTZ R25, R55, R93 ;  /* 0x0000005d37197220 */ /* 0x000fe20000410000 */
[-CC-:B------:R-:W-:Y:S01]  /*1c2f0*/  FFMA.FTZ R92, R133, R3.reuse, -R124.reuse ;  /* 0x00000003855c7223 */ /* 0x180fe2000001087c */
[C---:B------:R-:W-:Y:S03]  /*1c300*/  HMMA.16816.F32.BF16 R16, R56.reuse, R26, R16 ;  /* 0x0000001a3810723c */ /* 0x040fe60000041810 */
[-C--:B------:R-:W-:Y:S01]  /*1c310*/  FFMA.FTZ R93, R135, R3.reuse, -R124 ;  /* 0x00000003875d7223 */ /* 0x080fe2000001087c */
[----:B------:R-:W-:Y:S01]  /*1c320*/  MUFU.EX2 R97, R97 ;  /* 0x0000006100617308 */ /* 0x000fe20000000800 */
[--C-:B------:R-:W-:Y:S01]  /*1c330*/  FFMA.FTZ R133, R223, R3, -R126.reuse ;  /* 0x00000003df857223 */ /* 0x100fe2000001087e */
[C---:B------:R-:W-:Y:S05]  /*1c340*/  HMMA.16816.F32.BF16 R20, R56.reuse, R32, R20 ;  /* 0x000000203814723c */ /* 0x040fea0000041814 */
[C---:B------:R-:W-:Y:S01]  /*1c350*/  FMUL.FTZ R26, R53.reuse, R94 ;  /* 0x0000005e351a7220 */ /* 0x040fe20000410000 */
[----:B------:R-:W-:Y:S01]  /*1c360*/  FMUL.FTZ R27, R53, R95 ;  /* 0x0000005f351b7220 */ /* 0x000fe20000410000 */
[C---:B------:R-:W-:Y:S01]  /*1c370*/  FMUL.FTZ R32, R55.reuse, R84 ;  /* 0x0000005437207220 */ /* 0x040fe20000410000 */
[----:B------:R-:W-:Y:S01]  /*1c380*/  FMUL.FTZ R33, R55, R85 ;  /* 0x0000005537217220 */ /* 0x000fe20000410000 */
[----:B------:R-:W-:Y:S02]  /*1c390*/  MUFU.EX2 R92, R92 ;  /* 0x0000005c005c7308 */ /* 0x000fe40000000800 */
[----:B-1----:R-:W-:Y:S01]  /*1c3a0*/  F2FP.BF16.F32.PACK_AB R66, R89, R90 ;  /* 0x0000005a5942723e */ /* 0x002fe200000010ff */
[-C--:B------:R-:W-:Y:S01]  /*1c3b0*/  FFMA.FTZ R94, R131, R3.reuse, -R126 ;  /* 0x00000003835e7223 */ /* 0x080fe2000001087e */
[C---:B------:R-:W-:Y:S03]  /*1c3c0*/  HMMA.16816.F32.BF16 R24, R56.reuse, R34, R24 ;  /* 0x000000223818723c */ /* 0x040fe60000041818 */
[-C--:B------:R-:W-:Y:S03]  /*1c3d0*/  FFMA.FTZ R131, R227, R3.reuse, -R124 ;  /* 0x00000003e3837223 */ /* 0x080fe6000001087c */
[----:B------:R-:W1:Y:S01]  /*1c3e0*/  MUFU.EX2 R95, R150 ;  /* 0x00000096005f7308 */ /* 0x000e620000000800 */
[----:B------:R-:W-:Y:S01]  /*1c3f0*/  FFMA.FTZ R148, R221, R3, -R126 ;  /* 0x00000003dd947223 */ /* 0x000fe2000001087e */
[C---:B------:R-:W-:Y:S03]  /*1c400*/  HMMA.16816.F32.BF16 R28, R56.reuse, R36, R28 ;  /* 0x00000024381c723c */ /* 0x040fe6000004181c */
[C---:B------:R-:W-:Y:S01]  /*1c410*/  FMUL.FTZ R34, R53.reuse, R86 ;  /* 0x0000005635227220 */ /* 0x040fe20000410000 */
[----:B------:R-:W-:Y:S03]  /*1c420*/  FMUL.FTZ R35, R53, R87 ;  /* 0x0000005735237220 */ /* 0x000fe60000410000 */
[C---:B------:R-:W-:Y:S01]  /*1c430*/  FMUL.FTZ R36, R55.reuse, R80 ;  /* 0x0000005037247220 */ /* 0x040fe20000410000 */
[----:B------:R-:W-:Y:S01]  /*1c440*/  LDSM.16.MT88.4 R84, [R120+0x9400] ;  /* 0x009400007854783b */ /* 0x000fe20000004200 */
[----:B------:R-:W-:Y:S02]  /*1c450*/  MUFU.EX2 R94, R94 ;  /* 0x0000005e005e7308 */ /* 0x000fe40000000800 */
[----:B------:R-:W-:Y:S01]  /*1c460*/  FMUL.FTZ R37, R55, R81 ;  /* 0x0000005137257220 */ /* 0x000fe20000410000 */
[-CC-:B------:R-:W-:Y:S01]  /*1c470*/  FFMA.FTZ R135, R219, R3.reuse, -R124.reuse ;  /* 0x00000003db877223 */ /* 0x180fe2000001087c */
[C---:B------:R-:W-:Y:S03]  /*1c480*/  HMMA.16816.F32.BF16 R32, R56.reuse, R38, R32 ;  /* 0x000000263820723c */ /* 0x040fe60000041820 */
[----:B-1----:R-:W-:Y:S03]  /*1c490*/  F2FP.BF16.F32.PACK_AB R64, R95, R96 ;  /* 0x000000605f40723e */ /* 0x002fe600000010ff */
[----:B------:R-:W1:Y:S01]  /*1c4a0*/  MUFU.EX2 R93, R93 ;  /* 0x0000005d005d7308 */ /* 0x000e620000000800 */
[----:B------:R-:W-:Y:S01]  /*1c4b0*/  FFMA.FTZ R150, R183, R3, -R124 ;  /* 0x00000003b7967223 */ /* 0x000fe2000001087c */
[----:B------:R-:W-:Y:S03]  /*1c4c0*/  FADD.FTZ R130, R130, R125 ;  /* 0x0000007d82827221 */ /* 0x000fe60000010000 */
[C---:B------:R-:W-:Y:S01]  /*1c4d0*/  FMUL.FTZ R38, R53.reuse, R82 ;  /* 0x0000005235267220 */ /* 0x040fe20000410000 */
[----:B------:R-:W-:Y:S02]  /*1c4e0*/  FMUL.FTZ R39, R53, R83 ;  /* 0x0000005335277220 */ /* 0x000fe40000410000 */
[----:B------:R-:W2:Y:S01]  /*1c4f0*/  LDSM.16.MT88.4 R80, [R192+0x9400] ;  /* 0x00940000c050783b */ /* 0x000ea20000004200 */
[----:B------:R-:W-:Y:S01]  /*1c500*/  FADD.FTZ R121, R121, R130 ;  /* 0x0000008279797221 */ /* 0x000fe20000010000 */
[----:B------:R-:W-:Y:S01]  /*1c510*/  MUFU.EX2 R98, R98 ;  /* 0x0000006200627308 */ /* 0x000fe20000000800 */
[----:B------:R-:W-:Y:S02]  /*1c520*/  FADD.FTZ R128, R128, R127 ;  /* 0x0000007f80807221 */ /* 0x000fe40000010000 */
[C---:B------:R-:W-:Y:S03]  /*1c530*/  HMMA.16816.F32.BF16 R36, R56.reuse, R44, R36 ;  /* 0x0000002c3824723c */ /* 0x040fe60000041824 */
[----:B------:R-:W-:Y:S01]  /*1c540*/  FADD.FTZ R96, R96, R121 ;  /* 0x0000007960607221 */ /* 0x000fe20000010000 */
[----:B------:R-:W-:Y:S03]  /*1c550*/  FADD.FTZ R123, R123, R128 ;  /* 0x000000807b7b7221 */ /* 0x000fe60000010000 */
[----:B------:R-:W-:Y:S01]  /*1c560*/  MUFU.EX2 R99, R99 ;  /* 0x0000006300637308 */ /* 0x000fe20000000800 */
[C---:B------:R-:W-:Y:S03]  /*1c570*/  HMMA.16816.F32.BF16 R40, R56.reuse, R46, R40 ;  /* 0x0000002e3828723c */ /* 0x040fe60000041828 */
[C---:B------:R-:W-:Y:S01]  /*1c580*/  FMUL.FTZ R44, R55.reuse, R72 ;  /* 0x00000048372c7220 */ /* 0x040fe20000410000 */
[----:B------:R-:W-:Y:S03]  /*1c590*/  FMUL.FTZ R45, R55, R73 ;  /* 0x00000049372d7220 */ /* 0x000fe60000410000 */
[C---:B------:R-:W-:Y:S01]  /*1c5a0*/  FMUL.FTZ R46, R53.reuse, R74 ;  /* 0x0000004a352e7220 */ /* 0x040fe20000410000 */
[----:B------:R-:W-:Y:S01]  /*1c5b0*/  FMUL.FTZ R47, R53, R75 ;  /* 0x0000004b352f7220 */ /* 0x000fe20000410000 */
[----:B------:R-:W-:Y:S01]  /*1c5c0*/  MUFU.EX2 R104, R104 ;  /* 0x0000006800687308 */ /* 0x000fe20000000800 */
[----:B------:R-:W3:Y:S01]  /*1c5d0*/  LDSM.16.MT88.4 R72, [R192+0xb400] ;  /* 0x00b40000c048783b */ /* 0x000ee20000004200 */
[----:B-1----:R-:W-:Y:S01]  /*1c5e0*/  F2FP.BF16.F32.PACK_AB R67, R92, R93 ;  /* 0x0000005d5c43723e */ /* 0x002fe200000010ff */
[----:B------:R-:W-:Y:S01]  /*1c5f0*/  FADD.FTZ R95, R95, R96 ;  /* 0x000000605f5f7221 */ /* 0x000fe20000010000 */
[----:B------:R-:W-:Y:S01]  /*1c600*/  FADD.FTZ R88, R88, R123 ;  /* 0x0000007b58587221 */ /* 0x000fe20000010000 */
[-C--:B------:R-:W-:Y:S01]  /*1c610*/  FFMA.FTZ R53, R144, R3.reuse, -R126 ;  /* 0x0000000390357223 */ /* 0x080fe2000001087e */
[C---:B------:R-:W-:Y:S04]  /*1c620*/  HMMA.16816.F32.BF16 R44, R56.reuse, R60, R44 ;  /* 0x0000003c382c723c */ /* 0x040fe8000004182c */
[----:B------:R-:W-:Y:S01]  /*1c630*/  MUFU.EX2 R105, R105 ;  /* 0x0000006900697308 */ /* 0x000fe20000000800 */
[----:B------:R-:W-:Y:S01]  /*1c640*/  FADD.FTZ R90, R90, R95 ;  /* 0x0000005f5a5a7221 */ /* 0x000fe20000010000 */
[----:B------:R-:W-:Y:S01]  /*1c650*/  FADD.FTZ R88, R91, R88 ;  /* 0x000000585b587221 */ /* 0x000fe20000010000 */
[----:B------:R-:W-:Y:S01]  /*1c660*/  MOV R123, R0 ;  /* 0x00000000007b7202 */ /* 0x000fe20000000f00 */
[----:B------:R-:W-:Y:S01]  /*1c670*/  HMMA.16816.F32.BF16 R48, R56, R62, R48 ;  /* 0x0000003e3830723c */ /* 0x000fe20000041830 */
[----:B------:R-:W1:Y:S05]  /*1c680*/  LDSM.16.MT88.4 R56, [R120+0xb400] ;  /* 0x00b400007838783b */ /* 0x000e6a0000004200 */
[----:B------:R-:W-:Y:S01]  /*1c690*/  MUFU.EX2 R106, R106 ;  /* 0x0000006a006a7308 */ /* 0x000fe20000000800 */
[----:B------:R-:W-:Y:S01]  /*1c6a0*/  FADD.FTZ R93, R93, R88 ;  /* 0x000000585d5d7221 */ /* 0x000fe20000010000 */
[----:B------:R-:W-:Y:S03]  /*1c6b0*/  FADD.FTZ R89, R89, R90 ;  /* 0x0000005a59597221 */ /* 0x000fe60000010000 */
[----:B------:R-:W-:Y:S01]  /*1c6c0*/  MOV R121, R2 ;  /* 0x0000000200797202 */ /* 0x000fe20000000f00 */
[C---:B--2---:R-:W-:Y:S01]  /*1c6d0*/  HMMA.16816.F32.BF16 R4, R64.reuse, R80, R4 ;  /* 0x000000504004723c */ /* 0x044fe20000041804 */
[----:B------:R-:W2:Y:S03]  /*1c6e0*/  LDSM.16.MT88.4 R60, [R192+0xd400] ;  /* 0x00d40000c03c783b */ /* 0x000ea60000004200 */
[----:B------:R-:W-:Y:S01]  /*1c6f0*/  MUFU.EX2 R107, R107 ;  /* 0x0000006b006b7308 */ /* 0x000fe20000000800 */
[----:B------:R-:W-:Y:S01]  /*1c700*/  FADD.FTZ R93, R92, R93 ;  /* 0x0000005d5c5d7221 */ /* 0x000fe20000010000 */
[C---:B------:R-:W-:Y:S03]  /*1c710*/  HMMA.16816.F32.BF16 R8, R64.reuse, R82, R8 ;  /* 0x000000524008723c */ /* 0x040fe60000041808 */
[----:B------:R-:W-:Y:S03]  /*1c720*/  LDSM.16.MT88.4 R80, [R120+0x9c00] ;  /* 0x009c00007850783b */ /* 0x000fe60000004200 */
[C---:B------:R-:W-:Y:S02]  /*1c730*/  HMMA.16816.F32.BF16 R12, R64.reuse, R84, R12 ;  /* 0x00000054400c723c */ /* 0x040fe4000004180c */
[----:B------:R-:W-:Y:S04]  /*1c740*/  MUFU.EX2 R136, R136 ;  /* 0x0000008800887308 */ /* 0x000fe80000000800 */
[C---:B------:R-:W-:Y:S06]  /*1c750*/  HMMA.16816.F32.BF16 R16, R64.reuse, R86, R16 ;  /* 0x000000564010723c */ /* 0x040fec0000041810 */
[----:B------:R-:W-:Y:S01]  /*1c760*/  MUFU.EX2 R129, R129 ;  /* 0x0000008100817308 */ /* 0x000fe20000000800 */
[-C--:B------:R-:W-:Y:S01]  /*1c770*/  FFMA.FTZ R85, R249, R3.reuse, -R124 ;  /* 0x00000003f9557223 */ /* 0x080fe2000001087c */
[C---:B---3--:R-:W-:Y:S08]  /*1c780*/  HMMA.16816.F32.BF16 R20, R64.reuse, R72, R20 ;  /* 0x000000484014723c */ /* 0x048ff00000041814 */
[----:B------:R-:W3:Y:S01]  /*1c790*/  MUFU.EX2 R85, R85 ;  /* 0x0000005500557308 */ /* 0x000ee20000000800 */
[C---:B------:R-:W-:Y:S01]  /*1c7a0*/  HMMA.16816.F32.BF16 R24, R64.reuse, R74, R24 ;  /* 0x0000004a4018723c */ /* 0x040fe20000041818 */
[----:B------:R-:W4:Y:S02]  /*1c7b0*/  LDSM.16.MT88.4 R72, [R120+0x9800] ;  /* 0x009800007848783b */ /* 0x000f240000004200 */
[-C--:B------:R-:W-:Y:S03]  /*1c7c0*/  FFMA.FTZ R84, R247, R3.reuse, -R126 ;  /* 0x00000003f7547223 */ /* 0x080fe6000001087e */
[C---:B-1----:R-:W-:Y:S03]  /*1c7d0*/  HMMA.16816.F32.BF16 R28, R64.reuse, R56, R28 ;  /* 0x00000038401c723c */ /* 0x042fe6000004181c */
[----:B------:R-:W-:Y:S02]  /*1c7e0*/  MUFU.EX2 R138, R138 ;  /* 0x0000008a008a7308 */ /* 0x000fe40000000800 */
[----:B------:R-:W-:Y:S01]  /*1c7f0*/  FFMA.FTZ R87, R243, R3, -R124 ;  /* 0x00000003f3577223 */ /* 0x000fe2000001087c */
[C---:B------:R-:W-:Y:S07]  /*1c800*/  HMMA.16816.F32.BF16 R32, R64.reuse, R58, R32 ;  /* 0x0000003a4020723c */ /* 0x040fee0000041820 */
[----:B------:R-:W1:Y:S01]  /*1c810*/  MUFU.EX2 R84, R84 ;  /* 0x0000005400547308 */ /* 0x000e620000000800 */
[----:B------:R-:W-:Y:S01]  /*1c820*/  F2FP.BF16.F32.PACK_AB R56, R97, R94 ;  /* 0x0000005e6138723e */ /* 0x000fe200000010ff */
[C---:B--2---:R-:W-:Y:S08]  /*1c830*/  HMMA.16816.F32.BF16 R36, R64.reuse, R60, R36 ;  /* 0x0000003c4024723c */ /* 0x044ff00000041824 */
[----:B------:R-:W2:Y:S01]  /*1c840*/  MUFU.EX2 R87, R87 ;  /* 0x0000005700577308 */ /* 0x000ea20000000800 */
[C---:B------:R-:W-:Y:S01]  /*1c850*/  HMMA.16816.F32.BF16 R40, R64.reuse, R62, R40 ;  /* 0x0000003e4028723c */ /* 0x040fe20000041828 */
[----:B------:R-:W5:Y:S02]  /*1c860*/  LDSM.16.MT88.4 R60, [R192+0xb800] ;  /* 0x00b80000c03c783b */ /* 0x000f640000004200 */
[----:B---3--:R-:W-:Y:S03]  /*1c870*/  F2FP.BF16.F32.PACK_AB R57, R85, R98 ;  /* 0x000000625539723e */ /* 0x008fe600000010ff */
[C---:B------:R-:W-:Y:S03]  /*1c880*/  HMMA.16816.F32.BF16 R44, R64.reuse, R68, R44 ;  /* 0x00000044402c723c */ /* 0x040fe6000004182c */
[----:B------:R-:W-:Y:S02]  /*1c890*/  MUFU.EX2 R131, R131 ;  /* 0x0000008300837308 */ /* 0x000fe40000000800 */
[----:B-1----:R-:W-:Y:S01]  /*1c8a0*/  F2FP.BF16.F32.PACK_AB R58, R99, R84 ;  /* 0x00000054633a723e */ /* 0x002fe200000010ff */
[----:B------:R-:W-:Y:S01]  /*1c8b0*/  HMMA.16816.F32.BF16 R48, R64, R70, R48 ;  /* 0x000000464030723c */ /* 0x000fe20000041830 */
[----:B------:R-:W1:Y:S06]  /*1c8c0*/  LDSM.16.MT88.4 R64, [R120+0xb800] ;  /* 0x00b800007840783b */ /* 0x000e6c0000004200 */
[----:B------:R-:W3:Y:S01]  /*1c8d0*/  MUFU.EX2 R146, R146 ;  /* 0x0000009200927308 */ /* 0x000ee20000000800 */
[----:B--2---:R-:W-:Y:S03]  /*1c8e0*/  F2FP.BF16.F32.PACK_AB R59, R104, R87 ;  /* 0x00000057683b723e */ /* 0x004fe600000010ff */
[----:B------:R-:W-:Y:S01]  /*1c8f0*/  FADD.FTZ R98, R98, R93 ;  /* 0x0000005d62627221 */ /* 0x000fe20000010000 */
[----:B------:R-:W2:Y:S03]  /*1c900*/  LDSM.16.MT88.4 R68, [R192+0xd800] ;  /* 0x00d80000c044783b */ /* 0x000ea60000004200 */
[----:B------:R-:W-:Y:S01]  /*1c910*/  FADD.FTZ R98, R85, R98 ;  /* 0x0000006255627221 */ /* 0x000fe20000010000 */
[C---:B------:R-:W-:Y:S01]  /*1c920*/  HMMA.16816.F32.BF16 R4, R56.reuse, R76, R4 ;  /* 0x0000004c3804723c */ /* 0x040fe20000041804 */
[----:B------:R-:W-:Y:S05]  /*1c930*/  MUFU.EX2 R133, R133 ;  /* 0x0000008500857308 */ /* 0x000fea0000000800 */
[C---:B------:R-:W-:Y:S01]  /*1c940*/  HMMA.16816.F32.BF16 R8, R56.reuse, R78, R8 ;  /* 0x0000004e3808723c */ /* 0x040fe20000041808 */
[----:B------:R-:W3:Y:S04]  /*1c950*/  LDSM.16.MT88.4 R76, [R120+0xd800] ;  /* 0x00d80000784c783b */ /* 0x000ee80000004200 */
[----:B------:R-:W3:Y:S01]  /*1c960*/  MUFU.EX2 R148, R148 ;  /* 0x0000009400947308 */ /* 0x000ee20000000800 */
[C---:B----4-:R-:W-:Y:S09]  /*1c970*/  HMMA.16816.F32.BF16 R12, R56.reuse, R72, R12 ;  /* 0x00000048380c723c */ /* 0x050ff2000004180c */
[----:B------:R-:W-:Y:S01]  /*1c980*/  MUFU.EX2 R135, R135 ;  /* 0x0000008700877308 */ /* 0x000fe20000000800 */
[C---:B------:R-:W-:Y:S01]  /*1c990*/  HMMA.16816.F32.BF16 R16, R56.reuse, R74, R16 ;  /* 0x0000004a3810723c */ /* 0x040fe20000041810 */
[----:B------:R-:W4:Y:S05]  /*1c9a0*/  LDSM.16.MT88.4 R72, [R192+0x9c00] ;  /* 0x009c0000c048783b */ /* 0x000f2a0000004200 */
[C---:B-----5:R-:W-:Y:S03]  /*1c9b0*/  HMMA.16816.F32.BF16 R20, R56.reuse, R60, R20 ;  /* 0x0000003c3814723c */ /* 0x060fe60000041814 */
[----:B------:R-:W-:Y:S03]  /*1c9c0*/  MUFU.EX2 R150, R150 ;  /* 0x0000009600967308 */ /* 0x000fe60000000800 */
[C---:B------:R-:W-:Y:S07]  /*1c9d0*/  HMMA.16816.F32.BF16 R24, R56.reuse, R62, R24 ;  /* 0x0000003e3818723c */ /* 0x040fee0000041818 */
[----:B------:R-:W-:Y:S01]  /*1c9e0*/  MUFU.EX2 R137, R137 ;  /* 0x0000008900897308 */ /* 0x000fe20000000800 */
[----:B------:R-:W-:Y:S01]  /*1c9f0*/  F2FP.BF16.F32.PACK_AB R60, R106, R105 ;  /* 0x000000696a3c723e */ /* 0x000fe200000010ff */
[C---:B-1----:R-:W-:Y:S03]  /*1ca00*/  HMMA.16816.F32.BF16 R28, R56.reuse, R64, R28 ;  /* 0x00000040381c723c */ /* 0x042fe6000004181c */
[----:B------:R-:W-:Y:S03]  /*1ca10*/  F2FP.BF16.F32.PACK_AB R61, R136, R107 ;  /* 0x0000006b883d723e */ /* 0x000fe600000010ff */
[C---:B------:R-:W-:Y:S01]  /*1ca20*/  HMMA.16816.F32.BF16 R32, R56.reuse, R66, R32 ;  /* 0x000000423820723c */ /* 0x040fe20000041820 */
[----:B------:R-:W1:Y:S01]  /*1ca30*/  LDSM.16.MT88.4 R64, [R192+0xbc00] ;  /* 0x00bc0000c040783b */ /* 0x000e620000004200 */
[----:B------:R-:W-:Y:S03]  /*1ca40*/  MUFU.EX2 R152, R152 ;  /* 0x0000009800987308 */ /* 0x000fe60000000800 */
[----:B------:R-:W-:Y:S01]  /*1ca50*/  F2FP.BF16.F32.PACK_AB R62, R138, R129 ;  /* 0x000000818a3e723e */ /* 0x000fe200000010ff */
[C---:B--2---:R-:W-:Y:S06]  /*1ca60*/  HMMA.16816.F32.BF16 R36, R56.reuse, R68, R36 ;  /* 0x000000443824723c */ /* 0x044fec0000041824 */
[----:B------:R-:W-:Y:S01]  /*1ca70*/  MUFU.EX2 R139, R139 ;  /* 0x0000008b008b7308 */ /* 0x000fe20000000800 */
[----:B---3--:R-:W-:Y:S01]  /*1ca80*/  F2FP.BF16.F32.PACK_AB R63, R146, R131 ;  /* 0x00000083923f723e */ /* 0x008fe200000010ff */
[C---:B------:R-:W-:Y:S01]  /*1ca90*/  HMMA.16816.F32.BF16 R40, R56.reuse, R70, R40 ;  /* 0x000000463828723c */ /* 0x040fe20000041828 */
[----:B------:R-:W-:Y:S05]  /*1caa0*/  LDSM.16.MT88.4 R68, [R192+0xdc00] ;  /* 0x00dc0000c044783b */ /* 0x000fea0000004200 */
[C---:B------:R-:W-:Y:S02]  /*1cab0*/  HMMA.16816.F32.BF16 R44, R56.reuse, R76, R44 ;  /* 0x0000004c382c723c */ /* 0x040fe4000004182c */
[----:B------:R-:W-:Y:S04]  /*1cac0*/  MUFU.EX2 R154, R154 ;  /* 0x0000009a009a7308 */ /* 0x000fe80000000800 */
[----:B------:R-:W-:Y:S01]  /*1cad0*/  HMMA.16816.F32.BF16 R48, R56, R78, R48 ;  /* 0x0000004e3830723c */ /* 0x000fe20000041830 */
[----:B------:R-:W2:Y:S05]  /*1cae0*/  LDSM.16.MT88.4 R56, [R120+0xbc00] ;  /* 0x00bc00007838783b */ /* 0x000eaa0000004200 */
[----:B------:R-:W-:Y:S01]  /*1caf0*/  MUFU.EX2 R156, R156 ;  /* 0x0000009c009c7308 */ /* 0x000fe20000000800 */
[C---:B----4-:R-:W-:Y:S02]  /*1cb00*/  HMMA.16816.F32.BF16 R4, R60.reuse, R72, R4 ;  /* 0x000000483c04723c */ /* 0x050fe40000041804 */
[----:B------:R-:W-:Y:S07]  /*1cb10*/  LDSM.16.MT88.4 R76, [R192+0xa000] ;  /* 0x00a00000c04c783b */ /* 0x000fee0000004200 */
[----:B------:R-:W-:Y:S01]  /*1cb20*/  MUFU.EX2 R171, R171 ;  /* 0x000000ab00ab7308 */ /* 0x000fe20000000800 */
[C---:B------:R-:W-:Y:S01]  /*1cb30*/  HMMA.16816.F32.BF16 R8, R60.reuse, R74, R8 ;  /* 0x0000004a3c08723c */ /* 0x040fe20000041808 */
[----:B------:R-:W3:Y:S05]  /*1cb40*/  LDSM.16.MT88.4 R72, [R120+0xdc00] ;  /* 0x00dc00007848783b */ /* 0x000eea0000004200 */
[C---:B------:R-:W-:Y:S03]  /*1cb50*/  HMMA.16816.F32.BF16 R12, R60.reuse, R80, R12 ;  /* 0x000000503c0c723c */ /* 0x040fe6000004180c */
[----:B------:R-:W-:Y:S03]  /*1cb60*/  MUFU.EX2 R158, R158 ;  /* 0x0000009e009e7308 */ /* 0x000fe60000000800 */
[C---:B------:R-:W-:Y:S07]  /*1cb70*/  HMMA.16816.F32.BF16 R16, R60.reuse, R82, R16 ;  /* 0x000000523c10723c */ /* 0x040fee0000041810 */
[----:B------:R-:W-:Y:S01]  /*1cb80*/  MUFU.EX2 R167, R167 ;  /* 0x000000a700a77308 */ /* 0x000fe20000000800 */
[-C--:B------:R-:W-:Y:S01]  /*1cb90*/  FFMA.FTZ R80, R217, R3.reuse, -R124 ;  /* 0x00000003d9507223 */ /* 0x080fe2000001087c */
[C---:B-1----:R-:W-:Y:S08]  /*1cba0*/  HMMA.16816.F32.BF16 R20, R60.reuse, R64, R20 ;  /* 0x000000403c14723c */ /* 0x042ff00000041814 */
[----:B------:R-:W1:Y:S01]  /*1cbb0*/  MUFU.EX2 R80, R80 ;  /* 0x0000005000507308 */ /* 0x000e620000000800 */
[C---:B------:R-:W-:Y:S01]  /*1cbc0*/  HMMA.16816.F32.BF16 R24, R60.reuse, R66, R24 ;  /* 0x000000423c18723c */ /* 0x040fe20000041818 */
[----:B------:R-:W4:Y:S02]  /*1cbd0*/  LDSM.16.MT88.4 R64, [R120+0xa000] ;  /* 0x00a000007840783b */ /* 0x000f240000004200 */
[-CC-:B------:R-:W-:Y:S03]  /*1cbe0*/  FFMA.FTZ R81, R215, R3.reuse, -R126.reuse ;  /* 0x00000003d7517223 */ /* 0x180fe6000001087e */
[C---:B--2---:R-:W-:Y:S03]  /*1cbf0*/  HMMA.16816.F32.BF16 R28, R60.reuse, R56, R28 ;  /* 0x000000383c1c723c */ /* 0x044fe6000004181c */
[----:B------:R-:W-:Y:S02]  /*1cc00*/  MUFU.EX2 R160, R160 ;  /* 0x000000a000a07308 */ /* 0x000fe40000000800 */
[-C--:B------:R-:W-:Y:S01]  /*1cc10*/  FFMA.FTZ R82, R191, R3.reuse, -R126 ;  /* 0x00000003bf527223 */ /* 0x080fe2000001087e */
[C---:B------:R-:W-:Y:S07]  /*1cc20*/  HMMA.16816.F32.BF16 R32, R60.reuse, R58, R32 ;  /* 0x0000003a3c20723c */ /* 0x040fee0000041820 */
[----:B------:R-:W-:Y:S01]  /*1cc30*/  MUFU.EX2 R81, R81 ;  /* 0x0000005100517308 */ /* 0x000fe20000000800 */
[--C-:B------:R-:W-:Y:S01]  /*1cc40*/  FFMA.FTZ R83, R189, R3, -R124.reuse ;  /* 0x00000003bd537223 */ /* 0x100fe2000001087c */
[C---:B------:R-:W-:Y:S08]  /*1cc50*/  HMMA.16816.F32.BF16 R36, R60.reuse, R68, R36 ;  /* 0x000000443c24723c */ /* 0x040ff00000041824 */
[----:B------:R-:W2:Y:S01]  /*1cc60*/  MUFU.EX2 R82, R82 ;  /* 0x0000005200527308 */ /* 0x000ea20000000800 */
[C---:B------:R-:W-:Y:S01]  /*1cc70*/  HMMA.16816.F32.BF16 R40, R60.reuse, R70, R40 ;  /* 0x000000463c28723c */ /* 0x040fe20000041828 */
[----:B------:R-:W5:Y:S02]  /*1cc80*/  LDSM.16.MT88.4 R68, [R192+0xc000] ;  /* 0x00c00000c044783b */ /* 0x000f640000004200 */
[----:B------:R-:W-:Y:S03]  /*1cc90*/  F2FP.BF16.F32.PACK_AB R56, R148, R133 ;  /* 0x000000859438723e */ /* 0x000fe600000010ff */
[C---:B---3--:R-:W-:Y:S03]  /*1cca0*/  HMMA.16816.F32.BF16 R44, R60.reuse, R72, R44 ;  /* 0x000000483c2c723c */ /* 0x048fe6000004182c */
[----:B------:R-:W3:Y:S02]  /*1ccb0*/  MUFU.EX2 R83, R83 ;  /* 0x0000005300537308 */ /* 0x000ee40000000800 */
[----:B-1----:R-:W-:Y:S01]  /*1ccc0*/  F2FP.BF16.F32.PACK_AB R57, R80, R135 ;  /* 0x000000875039723e */ /* 0x002fe200000010ff */
[----:B------:R-:W-:Y:S01]  /*1ccd0*/  HMMA.16816.F32.BF16 R48, R60, R74, R48 ;  /* 0x0000004a3c30723c */ /* 0x000fe20000041830 */
[----:B------:R-:W1:Y:S06]  /*1cce0*/  LDSM.16.MT88.4 R60, [R120+0xc000] ;  /* 0x00c00000783c783b */ /* 0x000e6c0000004200 */
[----:B------:R-:W1:Y:S01]  /*1ccf0*/  MUFU.EX2 R163, R163 ;  /* 0x000000a300a37308 */ /* 0x000e620000000800 */
[----:B--2---:R-:W-:Y:S03]  /*1cd00*/  F2FP.BF16.F32.PACK_AB R58, R82, R81 ;  /* 0x00000051523a723e */ /* 0x004fe600000010ff */
[-C--:B------:R-:W-:Y:S01]  /*1cd10*/  FFMA.FTZ R124, R52, R3.reuse, -R124 ;  /* 0x00000003347c7223 */ /* 0x080fe2000001087c */
[----:B------:R-:W-:Y:S01]  /*1cd20*/  FADD.FTZ R52, R94, R89 ;  /* 0x000000595e347221 */ /* 0x000fe20000010000 */
[----:B------:R-:W-:Y:S01]  /*1cd30*/  FFMA.FTZ R126, R142, R3, -R126 ;  /* 0x000000038e7e7223 */ /* 0x000fe2000001087e */
[----:B------:R-:W2:Y:S02]  /*1cd40*/  LDSM.16.MT88.4 R72, [R192+0xe000] ;  /* 0x00e00000c048783b */ /* 0x000ea40000004200 */
[----:B------:R-:W-:Y:S01]  /*1cd50*/  FADD.FTZ R97, R97, R52 ;  /* 0x0000003461617221 */ /* 0x000fe20000010000 */
[----:B---3--:R-:W-:Y:S01]  /*1cd60*/  F2FP.BF16.F32.PACK_AB R59, R150, R83 ;  /* 0x00000053963b723e */ /* 0x008fe200000010ff */
[----:B------:R-:W-:Y:S02]  /*1cd70*/  MUFU.EX2 R161, R161 ;  /* 0x000000a100a17308 */ /* 0x000fe40000000800 */
[----:B------:R-:W-:Y:S02]  /*1cd80*/  FADD.FTZ R52, R84, R97 ;  /* 0x0000006154347221 */ /* 0x000fe40000010000 */
[----:B------:R-:W-:Y:S02]  /*1cd90*/  LDSM.16.MT88.4 R92, [R192+0xcc00] ;  /* 0x00cc0000c05c783b */ /* 0x000fe40000004200 */
[C---:B------:R-:W-:Y:S04]  /*1cda0*/  HMMA.16816.F32.BF16 R4, R56.reuse, R76, R4 ;  /* 0x0000004c3804723c */ /* 0x040fe80000041804 */
[----:B------:R-:W3:Y:S01]  /*1cdb0*/  MUFU.EX2 R162, R162 ;  /* 0x000000a200a27308 */ /* 0x000ee20000000800 */
[----:B------:R-:W-:Y:S01]  /*1cdc0*/  FADD.FTZ R52, R99, R52 ;  /* 0x0000003463347221 */ /* 0x000fe20000010000 */
[C---:B------:R-:W-:Y:S01]  /*1cdd0*/  HMMA.16816.F32.BF16 R8, R56.reuse, R78, R8 ;  /* 0x0000004e3808723c */ /* 0x040fe20000041808 */
[----:B------:R-:W3:Y:S07]  /*1cde0*/  LDSM.16.MT88.4 R76, [R120+0xe000] ;  /* 0x00e00000784c783b */ /* 0x000eee0000004200 */
[----:B------:R-:W-:Y:S03]  /*1cdf0*/  MUFU.EX2 R157, R157 ;  /* 0x0000009d009d7308 */ /* 0x000fe60000000800 */
[----:B------:R-:W-:Y:S01]  /*1ce00*/  FADD.FTZ R105, R105, R52 ;  /* 0x0000003469697221 */ /* 0x000fe20000010000 */
[C---:B----4-:R-:W-:Y:S03]  /*1ce10*/  HMMA.16816.F32.BF16 R12, R56.reuse, R64, R12 ;  /* 0x00000040380c723c */ /* 0x050fe6000004180c */
[----:B------:R-:W-:Y:S03]  /*1ce20*/  FADD.FTZ R106, R106, R105 ;  /* 0x000000696a6a7221 */ /* 0x000fe60000010000 */
[C---:B------:R-:W-:Y:S01]  /*1ce30*/  HMMA.16816.F32.BF16 R16, R56.reuse, R66, R16 ;  /* 0x000000423810723c */ /* 0x040fe20000041810 */
[----:B------:R-:W4:Y:S01]  /*1ce40*/  LDSM.16.MT88.4 R64, [R192+0xa400] ;  /* 0x00a40000c040783b */ /* 0x000f220000004200 */
[----:B------:R-:W4:Y:S03]  /*1ce50*/  MUFU.EX2 R164, R164 ;  /* 0x000000a400a47308 */ /* 0x000f260000000800 */
[----:B------:R-:W-:Y:S01]  /*1ce60*/  FADD.FTZ R129, R129, R106 ;  /* 0x0000006a81817221 */ /* 0x000fe20000010000 */
[C---:B-----5:R-:W-:Y:S06]  /*1ce70*/  HMMA.16816.F32.BF16 R20, R56.reuse, R68, R20 ;  /* 0x000000443814723c */ /* 0x060fec0000041814 */
[----:B------:R-:W-:Y:S01]  /*1ce80*/  MUFU.EX2 R153, R153 ;  /* 0x0000009900997308 */ /* 0x000fe20000000800 */
[----:B------:R-:W-:Y:S01]  /*1ce90*/  FADD.FTZ R138, R138, R129 ;  /* 0x000000818a8a7221 */ /* 0x000fe20000010000 */
[C---:B------:R-:W-:Y:S01]  /*1cea0*/  HMMA.16816.F32.BF16 R24, R56.reuse, R70, R24 ;  /* 0x000000463818723c */ /* 0x040fe20000041818 */
[----:B------:R-:W5:Y:S02]  /*1ceb0*/  LDSM.16.MT88.4 R68, [R120+0xa400] ;  /* 0x00a400007844783b */ /* 0x000f640000004200 */
[----:B------:R-:W-:Y:S03]  /*1cec0*/  FADD.FTZ R133, R133, R138 ;  /* 0x0000008a85857221 */ /* 0x000fe60000010000 */
[C---:B-1----:R-:W-:Y:S02]  /*1ced0*/  HMMA.16816.F32.BF16 R28, R56.reuse, R60, R28 ;  /* 0x0000003c381c723c */ /* 0x042fe4000004181c */
[----:B------:R-:W1:Y:S03]  /*1cee0*/  MUFU.EX2 R166, R166 ;  /* 0x000000a600a67308 */ /* 0x000e660000000800 */
[----:B------:R-:W-:Y:S01]  /*1cef0*/  FADD.FTZ R148, R148, R133 ;  /* 0x0000008594947221 */ /* 0x000fe20000010000 */
[C---:B------:R-:W-:Y:S06]  /*1cf00*/  HMMA.16816.F32.BF16 R32, R56.reuse, R62, R32 ;  /* 0x0000003e3820723c */ /* 0x040fec0000041820 */
[----:B------:R-:W-:Y:S01]  /*1cf10*/  MUFU.EX2 R149, R149 ;  /* 0x0000009500957308 */ /* 0x000fe20000000800 */
[----:B------:R-:W-:Y:S01]  /*1cf20*/  F2FP.BF16.F32.PACK_AB R60, R152, R137 ;  /* 0x00000089983c723e */ /* 0x000fe200000010ff */
[C---:B--2---:R-:W-:Y:S03]  /*1cf30*/  HMMA.16816.F32.BF16 R36, R56.reuse, R72, R36 ;  /* 0x000000483824723c */ /* 0x044fe60000041824 */
[----:B------:R-:W-:Y:S03]  /*1cf40*/  F2FP.BF16.F32.PACK_AB R61, R154, R139 ;  /* 0x0000008b9a3d723e */ /* 0x000fe600000010ff */
[C---:B------:R-:W-:Y:S01]  /*1cf50*/  HMMA.16816.F32.BF16 R40, R56.reuse, R74, R40 ;  /* 0x0000004a3828723c */ /* 0x040fe20000041828 */
[----:B------:R-:W2:Y:S01]  /*1cf60*/  LDSM.16.MT88.4 R72, [R192+0xc400] ;  /* 0x00c40000c048783b */ /* 0x000ea20000004200 */
[----:B------:R-:W1:Y:S03]  /*1cf70*/  MUFU.EX2 R168, R168 ;  /* 0x000000a800a87308 */ /* 0x000e660000000800 */
[----:B------:R-:W-:Y:S01]  /*1cf80*/  F2FP.BF16.F32.PACK_AB R62, R171, R156 ;  /* 0x0000009cab3e723e */ /* 0x000fe200000010ff */
[C---:B---3--:R-:W-:Y:S06]  /*1cf90*/  HMMA.16816.F32.BF16 R44, R56.reuse, R76, R44 ;  /* 0x0000004c382c723c */ /* 0x048fec000004182c */
[----:B------:R-:W-:Y:S01]  /*1cfa0*/  MUFU.EX2 R145, R145 ;  /* 0x0000009100917308 */ /* 0x000fe20000000800 */
[----:B------:R-:W-:Y:S01]  /*1cfb0*/  F2FP.BF16.F32.PACK_AB R63, R167, R158 ;  /* 0x0000009ea73f723e */ /* 0x000fe200000010ff */
[----:B------:R-:W-:Y:S01]  /*1cfc0*/  HMMA.16816.F32.BF16 R48, R56, R78, R48 ;  /* 0x0000004e3830723c */ /* 0x000fe20000041830 */
[----:B------:R-:W3:Y:S02]  /*1cfd0*/  LDSM.16.MT88.4 R56, [R120+0xc400] ;  /* 0x00c400007838783b */ /* 0x000ee40000004200 */
[----:B------:R-:W-:Y:S03]  /*1cfe0*/  FADD.FTZ R81, R81, R148 ;  /* 0x0000009451517221 */ /* 0x000fe60000010000 */
[C---:B----4-:R-:W-:Y:S02]  /*1cff0*/  HMMA.16816.F32.BF16 R4, R60.reuse, R64, R4 ;  /* 0x000000403c04723c */ /* 0x050fe40000041804 */
[----:B------:R-:W4:Y:S01]  /*1d000*/  MUFU.EX2 R170, R170 ;  /* 0x000000aa00aa7308 */ /* 0x000f220000000800 */
[----:B------:R-:W-:Y:S02]  /*1d010*/  LDSM.16.MT88.4 R76, [R120+0xe400] ;  /* 0x00e40000784c783b */ /* 0x000fe40000004200 */
[----:B------:R-:W-:Y:S01]  /*1d020*/  FADD.FTZ R82, R82, R81 ;  /* 0x0000005152527221 */ /* 0x000fe20000010000 */
[C---:B------:R-:W-:Y:S06]  /*1d030*/  HMMA.16816.F32.BF16 R8, R60.reuse, R66, R8 ;  /* 0x000000423c08723c */ /* 0x040fec0000041808 */
[----:B------:R-:W-:Y:S01]  /*1d040*/  MUFU.EX2 R53, R53 ;  /* 0x0000003500357308 */ /* 0x000fe20000000800 */
[----:B------:R-:W1:Y:S01]  /*1d050*/  LDSM.16.MT88.4 R64, [R192+0xe400] ;  /* 0x00e40000c040783b */ /* 0x000e620000004200 */
[C---:B-----5:R-:W-:Y:S08]  /*1d060*/  HMMA.16816.F32.BF16 R12, R60.reuse, R68, R12 ;  /* 0x000000443c0c723c */ /* 0x060ff0000004180c */
[----:B------:R-:W5:Y:S01]  /*1d070*/  MUFU.EX2 R126, R126 ;  /* 0x0000007e007e7308 */ /* 0x000f620000000800 */
[C---:B------:R-:W-:Y:S01]  /*1d080*/  HMMA.16816.F32.BF16 R16, R60.reuse, R70, R16 ;  /* 0x000000463c10723c */ /* 0x040fe20000041810 */
[----:B------:R-:W4:Y:S02]  /*1d090*/  LDSM.16.MT88.4 R68, [R192+0xa800] ;  /* 0x00a80000c044783b */ /* 0x000f240000004200 */
[----:B------:R-:W-:Y:S03]  /*1d0a0*/  FADD.FTZ R137, R137, R82 ;  /* 0x0000005289897221 */ /* 0x000fe60000010000 */
[C---:B--2---:R-:W-:Y:S03]  /*1d0b0*/  HMMA.16816.F32.BF16 R20, R60.reuse, R72, R20 ;  /* 0x000000483c14723c */ /* 0x044fe60000041814 */
[----:B------:R-:W-:Y:S02]  /*1d0c0*/  MUFU.EX2 R54, R54 ;  /* 0x0000003600367308 */ /* 0x000fe40000000800 */
[----:B------:R-:W-:Y:S01]  /*1d0d0*/  FADD.FTZ R137, R152, R137 ;  /* 0x0000008998897221 */ /* 0x000fe20000010000 */
[C---:B------:R-:W-:Y:S01]  /*1d0e0*/  HMMA.16816.F32.BF16 R24, R60.reuse, R74, R24 ;  /* 0x0000004a3c18723c */ /* 0x040fe20000041818 */
[----:B------:R-:W2:Y:S06]  /*1d0f0*/  LDSM.16.MT88.4 R72, [R120+0xa800] ;  /* 0x00a800007848783b */ /* 0x000eac0000004200 */
[----:B------:R-:W5:Y:S01]  /*1d100*/  MUFU.EX2 R55, R124 ;  /* 0x0000007c00377308 */ /* 0x000f620000000800 */
[----:B------:R-:W-:Y:S01]  /*1d110*/  FADD.FTZ R156, R156, R137 ;  /* 0x000000899c9c7221 */ /* 0x000fe20000010000 */
[C---:B---3--:R-:W-:Y:S03]  /*1d120*/  HMMA.16816.F32.BF16 R28, R60.reuse, R56, R28 ;  /* 0x000000383c1c723c */ /* 0x048fe6000004181c */
[----:B------:R-:W-:Y:S03]  /*1d130*/  FADD.FTZ R171, R171, R156 ;  /* 0x0000009cabab7221 */ /* 0x000fe60000010000 */
[C---:B------:R-:W-:Y:S05]  /*1d140*/  HMMA.16816.F32.BF16 R32, R60.reuse, R58, R32 ;  /* 0x0000003a3c20723c */ /* 0x040fea0000041820 */
[C---:B------:R-:W-:Y:S01]  /*1d150*/  F2FP.BF16.F32.PACK_AB R56, R163.reuse, R160 ;  /* 0x000000a0a338723e */ /* 0x040fe200000010ff */
[----:B------:R-:W-:Y:S01]  /*1d160*/  FADD.FTZ R160, R160, R171 ;  /* 0x000000aba0a07221 */ /* 0x000fe20000010000 */
[----:B------:R-:W-:Y:S01]  /*1d170*/  F2FP.BF16.F32.PACK_AB R57, R162, R161 ;  /* 0x000000a1a239723e */ /* 0x000fe200000010ff */
[C---:B-1----:R-:W-:Y:S03]  /*1d180*/  HMMA.16816.F32.BF16 R36, R60.reuse, R64, R36 ;  /* 0x000000403c24723c */ /* 0x042fe60000041824 */
[----:B------:R-:W-:Y:S01]  /*1d190*/  F2FP.BF16.F32.PACK_AB R58, R164, R157 ;  /* 0x0000009da43a723e */ /* 0x000fe200000010ff */
[----:B------:R-:W-:Y:S01]  /*1d1a0*/  FADD.FTZ R160, R163, R160 ;  /* 0x000000a0a3a07221 */ /* 0x000fe20000010000 */
[----:B------:R-:W-:Y:S01]  /*1d1b0*/  F2FP.BF16.F32.PACK_AB R59, R166, R153 ;  /* 0x00000099a63b723e */ /* 0x000fe200000010ff */
[C---:B------:R-:W-:Y:S01]  /*1d1c0*/  HMMA.16816.F32.BF16 R40, R60.reuse, R66, R40 ;  /* 0x000000423c28723c */ /* 0x040fe20000041828 */
[----:B------:R-:W1:Y:S04]  /*1d1d0*/  LDSM.16.MT88.4 R64, [R192+0xc800] ;  /* 0x00c80000c040783b */ /* 0x000e680000004200 */
[----:B------:R-:W-:Y:S01]  /*1d1e0*/  FADD.FTZ R157, R157, R160 ;  /* 0x000000a09d9d7221 */ /* 0x000fe20000010000 */
[C---:B------:R-:W-:Y:S05]  /*1d1f0*/  HMMA.16816.F32.BF16 R44, R60.reuse, R76, R44 ;  /* 0x0000004c3c2c723c */ /* 0x040fea000004182c */
[----:B------:R-:W-:Y:S01]  /*1d200*/  FADD.FTZ R164, R164, R157 ;  /* 0x0000009da4a47221 */ /* 0x000fe20000010000 */
[----:B------:R-:W-:Y:S01]  /*1d210*/  HMMA.16816.F32.BF16 R48, R60, R78, R48 ;  /* 0x0000004e3c30723c */ /* 0x000fe20000041830 */
[----:B------:R-:W3:Y:S05]  /*1d220*/  LDSM.16.MT88.4 R60, [R120+0xc800] ;  /* 0x00c80000783c783b */ /* 0x000eea0000004200 */
[C---:B----4-:R-:W-:Y:S03]  /*1d230*/  HMMA.16816.F32.BF16 R4, R56.reuse, R68, R4 ;  /* 0x000000443804723c */ /* 0x050fe60000041804 */
[----:B------:R-:W-:Y:S03]  /*1d240*/  LDSM.16.MT88.4 R76, [R192+0xec00] ;  /* 0x00ec0000c04c783b */ /* 0x000fe60000004200 */
[C---:B------:R-:W-:Y:S05]  /*1d250*/  HMMA.16816.F32.BF16 R8, R56.reuse, R70, R8 ;  /* 0x000000463808723c */ /* 0x040fea0000041808 */
[----:B------:R-:W4:Y:S01]  /*1d260*/  LDSM.16.MT88.4 R68, [R192+0xe800] ;  /* 0x00e80000c044783b */ /* 0x000f220000004200 */
[C---:B--2---:R-:W-:Y:S06]  /*1d270*/  HMMA.16816.F32.BF16 R12, R56.reuse, R72, R12 ;  /* 0x00000048380c723c */ /* 0x044fec000004180c */
[C---:B------:R-:W-:Y:S01]  /*1d280*/  HMMA.16816.F32.BF16 R16, R56.reuse, R74, R16 ;  /* 0x0000004a3810723c */ /* 0x040fe20000041810 */
[----:B------:R-:W2:Y:S05]  /*1d290*/  LDSM.16.MT88.4 R72, [R120+0xe800] ;  /* 0x00e800007848783b */ /* 0x000eaa0000004200 */
[C---:B-1----:R-:W-:Y:S06]  /*1d2a0*/  HMMA.16816.F32.BF16 R20, R56.reuse, R64, R20 ;  /* 0x000000403814723c */ /* 0x042fec0000041814 */
[C---:B------:R-:W-:Y:S06]  /*1d2b0*/  HMMA.16816.F32.BF16 R24, R56.reuse, R66, R24 ;  /* 0x000000423818723c */ /* 0x040fec0000041818 */
[C---:B---3--:R-:W-:Y:S06]  /*1d2c0*/  HMMA.16816.F32.BF16 R28, R56.reuse, R60, R28 ;  /* 0x0000003c381c723c */ /* 0x048fec000004181c */
[C---:B------:R-:W-:Y:S05]  /*1d2d0*/  HMMA.16816.F32.BF16 R32, R56.reuse, R62, R32 ;  /* 0x0000003e3820723c */ /* 0x040fea0000041820 */
[----:B------:R-:W-:Y:S02]  /*1d2e0*/  FADD.FTZ R61, R87, R98 ;  /* 0x00000062573d7221 */ /* 0x000fe40000010000 */
[----:B------:R-:W1:Y:S01]  /*1d2f0*/  LDSM.16.MT88.4 R84, [R120+0xcc00] ;  /* 0x00cc00007854783b */ /* 0x000e620000004200 */
[C---:B----4-:R-:W-:Y:S03]  /*1d300*/  HMMA.16816.F32.BF16 R36, R56.reuse, R68, R36 ;  /* 0x000000443824723c */ /* 0x050fe60000041824 */
[----:B------:R-:W-:Y:S03]  /*1d310*/  FADD.FTZ R104, R104, R61 ;  /* 0x0000003d68687221 */ /* 0x000fe60000010000 */
[C---:B------:R-:W-:Y:S05]  /*1d320*/  HMMA.16816.F32.BF16 R40, R56.reuse, R70, R40 ;  /* 0x000000463828723c */ /* 0x040fea0000041828 */
[----:B------:R-:W-:Y:S01]  /*1d330*/  F2FP.BF16.F32.PACK_AB R68, R168, R149 ;  /* 0x00000095a844723e */ /* 0x000fe200000010ff */
[C---:B--2---:R-:W-:Y:S05]  /*1d340*/  HMMA.16816.F32.BF16 R44, R56.reuse, R72, R44 ;  /* 0x00000048382c723c */ /* 0x044fea000004182c */
[----:B------:R-:W-:Y:S01]  /*1d350*/  F2FP.BF16.F32.PACK_AB R69, R170, R145 ;  /* 0x00000091aa45723e */ /* 0x000fe200000010ff */
[----:B------:R-:W-:Y:S05]  /*1d360*/  HMMA.16816.F32.BF16 R48, R56, R74, R48 ;  /* 0x0000004a3830723c */ /* 0x000fea0000041830 */
[----:B-----5:R-:W-:Y:S01]  /*1d370*/  F2FP.BF16.F32.PACK_AB R70, R126, R53 ;  /* 0x000000357e46723e */ /* 0x020fe200000010ff */
[----:B------:R-:W-:Y:S01]  /*1d380*/  FADD.FTZ R107, R107, R104 ;  /* 0x000000686b6b7221 */ /* 0x000fe20000010000 */
[----:B------:R-:W-:Y:S01]  /*1d390*/  F2FP.BF16.F32.PACK_AB R71, R55, R54 ;  /* 0x000000363747723e */ /* 0x000fe200000010ff */
[----:B------:R-:W-:Y:S03]  /*1d3a0*/  FADD.FTZ R149, R149, R164 ;  /* 0x000000a495957221 */ /* 0x000fe60000010000 */
[----:B------:R-:W-:Y:S01]  /*1d3b0*/  FADD.FTZ R136, R136, R107 ;  /* 0x0000006b88887221 */ /* 0x000fe20000010000 */
[----:B------:R-:W-:Y:S02]  /*1d3c0*/  FADD.FTZ R168, R168, R149 ;  /* 0x00000095a8a87221 */ /* 0x000fe40000010000 */
[C---:B------:R-:W-:Y:S01]  /*1d3d0*/  HMMA.16816.F32.BF16 R112, R68.reuse, R108, R4 ;  /* 0x0000006c4470723c */ /* 0x040fe20000041804 */
[----:B------:R-:W2:Y:S04]  /*1d3e0*/  LDSM.16.MT88.4 R4, [R120+0xec00] ;  /* 0x00ec00007804783b */ /* 0x000ea80000004200 */
        /* <DEDUP_REMOVED lines=19> */
[C---:B--2---:R-:W-:Y:S05]  /*1d520*/  HMMA.16816.F32.BF16 R72, R68.reuse, R4, R44 ;  /* 0x000000044448723c */ /* 0x044fea000004182c */
[----:B------:R-:W-:Y:S01]  /*1d530*/  FADD.FTZ R161, R161, R158 ;  /* 0x0000009ea1a17221 */ /* 0x000fe20000010000 */
[----:B------:R-:W-:Y:S05]  /*1d540*/  HMMA.16816.F32.BF16 R68, R68, R6, R48 ;  /* 0x000000064444723c */ /* 0x000fea0000041830 */
[----:B------:R-:W-:Y:S01]  /*1d550*/  IADD3 R4, R209, -0x1, RZ ;  /* 0xffffffffd1047810 */ /* 0x000fe20007ffe0ff */
[----:B------:R-:W-:Y:S01]  /*1d560*/  FADD.FTZ R162, R162, R161 ;  /* 0x000000a1a2a27221 */ /* 0x000fe20000010000 */
[----:B------:R-:W-:Y:S04]  /*1d570*/  FADD.FTZ R53, R53, R168 ;  /* 0x000000a835357221 */ /* 0x000fe80000010000 */
[----:B------:R-:W-:Y:S01]  /*1d580*/  FADD.FTZ R153, R153, R162 ;  /* 0x000000a299997221 */ /* 0x000fe20000010000 */
[----:B------:R-:W-:Y:S01]  /*1d590*/  FADD.FTZ R218, R126, R53 ;  /* 0x000000357eda7221 */ /* 0x000fe20000010000 */
[----:B------:R-:W-:Y:S02]  /*1d5a0*/  MOV R209, R4 ;  /* 0x0000000400d17202 */ /* 0x000fe40000000f00 */
[----:B------:R-:W-:Y:S04]  /*1d5b0*/  FADD.FTZ R166, R166, R153 ;  /* 0x00000099a6a67221 */ /* 0x000fe80000010000 */
[----:B------:R-:W-:Y:S04]  /*1d5c0*/  FADD.FTZ R145, R145, R166 ;  /* 0x000000a691917221 */ /* 0x000fe80000010000 */
[----:B------:R-:W-:Y:S04]  /*1d5d0*/  FADD.FTZ R145, R170, R145 ;  /* 0x00000091aa917221 */ /* 0x000fe80000010000 */
[----:B------:R-:W-:Y:S04]  /*1d5e0*/  FADD.FTZ R54, R54, R145 ;  /* 0x0000009136367221 */ /* 0x000fe80000010000 */
[----:B------:R-:W-:Y:S01]  /*1d5f0*/  FADD.FTZ R216, R55, R54 ;  /* 0x0000003637d87221 */ /* 0x000fe20000010000 */
[----:B------:R-:W-:Y:S06]  /*1d600*/  @P0 BRA `(.L_x_1242) ;  /* 0xffffffb800840947 */ /* 0x000fec000383ffff */
.L_x_1233:
        /* <DEDUP_REMOVED lines=14> */
.L_x_1254:
        /* <DEDUP_REMOVED lines=168> */
.L_x_1244:
[----:B------:R-:W2:Y:S04]  /*1e170*/  LD.E R0, desc[UR4][R118.64+0x60] ;  /* 0x0000600476007980 */ /* 0x000ea8000c101900 */
[----:B------:R-:W3:Y:S01]  /*1e180*/  LD.E R208, desc[UR4][R118.64+0xb4] ;  /* 0x0000b40476d07980 */ /* 0x000ee2000c101900 */
[----:B--2---:R-:W-:-:S04]  /*1e190*/  IMAD R7, R0, R204, R203 ;  /* 0x000000cc00077224 */ /* 0x004fc800078e02cb */
[----:B---3--:R-:W-:Y:S02]  /*1e1a0*/  IMAD R208, R208, R7, RZ ;  /* 0x00000007d0d07224 */ /* 0x008fe400078e02ff */
.L_x_1245:
        /* <DEDUP_REMOVED lines=28> */
.L_x_1247:
[----:B------:R-:W-:Y:S05]  /*1e370*/  BSYNC B0 ;  /* 0x0000000000007941 */ /* 0x000fea0003800000 */
.L_x_1246:
        /* <DEDUP_REMOVED lines=35> */
.L_x_1249:
[----:B------:R-:W-:Y:S05]  /*1e5b0*/  BSYNC B0 ;  /* 0x0000000000007941 */ /* 0x000fea0003800000 */
.L_x_1248:
[----:B------:R-:W-:-:S04]  /*1e5c0*/  MOV R203, 0x0 ;  /* 0x0000000000cb7802 */ /* 0x000fc80000000f00 */
[----:B-12345:R-:W-:Y:S05]  /*1e5d0*/  @P1 RET.REL.NODEC R202 `(_ZN5flash24flash_fwd_splitkv_kernelI23Flash_fwd_kernel_traitsILi96ELi64ELi128ELi4ELb0ELb0EN7cutlass10bfloat16_tE19Flash_kernel_traitsILi96ELi64ELi128ELi4ES3_EELb1ELb0ELb0ELb0ELb0ELb1ELb0ELb1EEEvNS_16Flash_fwd_paramsE) ;  /* 0xfffffe18ca881950 */ /* 0x03efea0003c3ffff */
        /* <DEDUP_REMOVED lines=16> */
[----:B-1----:R-:W-:Y:S05]  /*1e6e0*/  @P0 RET.REL.NODEC R202 `(_ZN5flash24flash_fwd_splitkv_kernelI23Flash_fwd_kernel_traitsILi96ELi64ELi128ELi4ELb0ELb0EN7cutlass10bfloat16_tE19Flash_kernel_traitsILi96ELi64ELi128ELi4ES3_EELb1ELb0ELb0ELb0ELb0ELb1ELb0ELb1EEEvNS_16Flash_fwd_paramsE) ;  /* 0xfffffe18ca440950 */ /* 0x002fea0003c3ffff */
[----:B------:R-:W-:Y:S01]  /*1e6f0*/  MOV R203, 0x0 ;  /* 0x0000000000cb7802 */ /* 0x000fe20000000f00 */
[----:B------:R1:W-:Y:S03]  /*1e700*/  ST.E.128 desc[UR4][R2.64+0x80], R32 ;  /* 0x0000802002007985 */ /* 0x0003e6000c101d04 */
[----:B-1----:R-:W-:Y:S05]  /*1e710*/  RET.REL.NODEC R202 `(_ZN5flash24flash_fwd_splitkv_kernelI23Flash_fwd_kernel_traitsILi96ELi64ELi128ELi4ELb0ELb0EN7cutlass10bfloat16_tE19Flash_kernel_traitsILi96ELi64ELi128ELi4ES3_EELb1ELb0ELb0ELb0ELb0ELb1ELb0ELb1EEEvNS_16Flash_fwd_paramsE) ;  /* 0xfffffe18ca387950 */ /* 0x002fea0003c3ffff */
.L_x_1243:
[----:B------:R-:W-:Y:S01]  /*1e720*/  MOV R4, 0x2 ;  /* 0x0000000200047802 */ /* 0x000fe20000000f00 */
[----:B------:R-:W-:Y:S01]  /*1e730*/  IMAD.MOV.U32 R3, RZ, RZ, 0x1f ;  /* 0x0000001fff037424 */ /* 0x000fe200078e00ff */
[----:B------:R-:W-:-:S07]  /*1e740*/  MOV R5, 0xffffffff ;  /* 0xffffffff00057802 */ /* 0x000fce0000000f00 */
[----:B-----5:R-:W-:Y:S05]  /*1e750*/  WARPSYNC.COLLECTIVE R5, `(.L_x_1250) ;  /* 0x0000000005087348 */ /* 0x020fea0003c00000 */
[----:B------:R1:W2:Y:S02]  /*1e760*/  SHFL.BFLY P0, R11, R218, R4, R3 ;  /* 0x0c000004da0b7389 */ /* 0x0002a40000000003 */
[----:B-12--5:R-:W-:Y:S01]  /*1e770*/  ENDCOLLECTIVE ;  /* 0x000000000000791b */ /* 0x026fe20003800000 */
.L_x_1250:
[----:B------:R-:W-:Y:S02]  /*1e780*/  IMAD.MOV.U32 R9, RZ, RZ, R11 ;  /* 0x000000ffff097224 */ /* 0x000fe400078e000b */
[----:B------:R-:W-:Y:S02]  /*1e790*/  IMAD.MOV.U32 R4, RZ, RZ, 0x1 ;  /* 0x00000001ff047424 */ /* 0x000fe400078e00ff */
[----:B------:R-:W-:-:S05]  /*1e7a0*/  FADD.FTZ R9, R9, R218 ;  /* 0x000000da09097221 */ /* 0x000fca0000010000 */
[----:B------:R-:W-:-:S07]  /*1e7b0*/  MOV R218, R9 ;  /* 0x0000000900da7202 */ /* 0x000fce0000000f00 */
[----:B------:R-:W-:Y:S05]  /*1e7c0*/  WARPSYNC.COLLECTIVE R5, `(.L_x_1251) ;  /* 0x0000000005087348 */ /* 0x000fea0003c00000 */
[----:B------:R1:W2:Y:S02]  /*1e7d0*/  SHFL.BFLY P0, R11, R218, R4, R3 ;  /* 0x0c000004da0b7389 */ /* 0x0002a40000000003 */
[----:B-12---:R-:W-:Y:S01]  /*1e7e0*/  ENDCOLLECTIVE ;  /* 0x000000000000791b */ /* 0x006fe20003800000 */
.L_x_1251:
[----:B------:R-:W-:Y:S01]  /*1e7f0*/  MOV R218, R216 ;  /* 0x000000d800da7202 */ /* 0x000fe20000000f00 */
[----:B------:R-:W-:Y:S01]  /*1e800*/  IMAD.MOV.U32 R4, RZ, RZ, 0x2 ;  /* 0x00000002ff047424 */ /* 0x000fe200078e00ff */
[----:B------:R-:W-:-:S07]  /*1e810*/  MOV R8, R11 ;  /* 0x0000000b00087202 */ /* 0x000fce0000000f00 */
[----:B------:R-:W-:Y:S05]  /*1e820*/  WARPSYNC.COLLECTIVE R5, `(.L_x_1252) ;  /* 0x0000000005087348 */ /* 0x000fea0003c00000 */
[----:B------:R1:W2:Y:S02]  /*1e830*/  SHFL.BFLY P0, R11, R218, R4, R3 ;  /* 0x0c000004da0b7389 */ /* 0x0002a40000000003 */
[----:B-12---:R-:W-:Y:S01]  /*1e840*/  ENDCOLLECTIVE ;  /* 0x000000000000791b */ /* 0x006fe20003800000 */
.L_x_1252:
[----:B------:R-:W-:Y:S01]  /*1e850*/  FADD.FTZ R8, R9, R8 ;  /* 0x0000000809087221 */ /* 0x000fe20000010000 */
[----:B------:R-:W-:Y:S01]  /*1e860*/  FADD.FTZ R10, R11, R216 ;  /* 0x000000d80b0a7221 */ /* 0x000fe20000010000 */
[----:B------:R-:W-:-:S04]  /*1e870*/  MOV R4, 0x1 ;  /* 0x0000000100047802 */ /* 0x000fc80000000f00 */
[----:B------:R-:W-:-:S07]  /*1e880*/  MOV R218, R10 ;  /* 0x0000000a00da7202 */ /* 0x000fce0000000f00 */
[----:B------:R-:W-:Y:S05]  /*1e890*/  WARPSYNC.COLLECTIVE R5, `(.L_x_1253) ;  /* 0x0000000005087348 */ /* 0x000fea0003c00000 */
[----:B------:R1:W2:Y:S02]  /*1e8a0*/  SHFL.BFLY P0, R11, R218, R4, R3 ;  /* 0x0c000004da0b7389 */ /* 0x0002a40000000003 */
[----:B-12---:R-:W-:Y:S01]  /*1e8b0*/  ENDCOLLECTIVE ;  /* 0x000000000000791b */ /* 0x006fe20003800000 */
.L_x_1253:
[----:B------:R-:W-:Y:S05]  /*1e8c0*/  BRA `(.L_x_1254) ;  /* 0xffffffec00887947 */ /* 0x000fea000383ffff */
.L_x_1255:
        /* <DEDUP_REMOVED lines=11> */
.L_x_6409:


//--------------------- .text._ZN5flash24flash_fwd_splitkv_kernelI23Flash_fwd_kernel_traitsILi96ELi64ELi128ELi4ELb0ELb0EN7cutlass10bfloat16_tE19Flash_kernel_traitsILi96ELi64ELi128ELi4ES3_EELb1ELb0ELb0ELb0ELb0ELb0ELb1ELb0EEEvNS_16Flash_fwd_paramsE --------------------------
	.section	.text._ZN5flash24flash_fwd_splitkv_kernelI23Flash_fwd_kernel_traitsILi96ELi64ELi128ELi4ELb0ELb0EN7cutlass10bfloat16_tE19Flash_kernel_traitsILi96ELi64ELi128ELi4ES3_EELb1ELb0ELb0ELb0ELb0ELb0ELb1ELb0EEEvNS_16Flash_fwd_paramsE,"ax",@progbits
	.align	128
        .global         _ZN5flash24flash_fwd_splitkv_kernelI23Flash_fwd_kernel_traitsILi96ELi64ELi128ELi4ELb0ELb0EN7cutlass10bfloat16_tE19Flash_kernel_traitsILi96ELi64ELi128ELi4ES3_EELb1ELb0ELb0ELb0ELb0ELb0ELb1ELb0EEEvNS_16Flash_fwd_paramsE
        .type           _ZN5flash24flash_fwd_splitkv_kernelI23Flash_fwd_kernel_traitsILi96ELi64ELi128ELi4ELb0ELb0EN7cutlass10bfloat16_tE19Flash_kernel_traitsILi96ELi64ELi128ELi4ES3_EELb1ELb0ELb0ELb0ELb0ELb0ELb1ELb0EEEvNS_16Flash_fwd_paramsE,@function
        .size           _ZN5flash24flash_fwd_splitkv_kernelI23Flash_fwd_kernel_traitsILi96ELi64ELi128ELi4ELb0ELb0EN7cutlass10bfloat16_tE19Flash_kernel_traitsILi96ELi64ELi128ELi4ES3_EELb1ELb0ELb0ELb0ELb0ELb0ELb1ELb0EEEvNS_16Flash_fwd_paramsE,(.L_x_6448 - _ZN5flash24flash_fwd_splitkv_kernelI23Flash_fwd_kernel_traitsILi96ELi64ELi128ELi4ELb0ELb0EN7cutlass10bfloat16_tE19Flash_kernel_traitsILi96ELi64ELi128ELi4ES3_EELb1ELb0ELb0ELb0ELb0ELb0ELb1ELb0EEEvNS_16Flash_fwd_paramsE)
        .other          _ZN5flash24flash_fwd_splitkv_kernelI23Flash_fwd_kernel_traitsILi96ELi64ELi128ELi4ELb0ELb0EN7cutlass10bfloat16_tE19Flash_kernel_traitsILi96ELi64ELi128ELi4ES3_EELb1ELb0ELb0ELb0ELb0ELb0ELb1ELb0EEEvNS_16Flash_fwd_paramsE,@"STO_CUDA_ENTRY STV_DEFAULT"
_ZN5flash24flash_fwd_splitkv_kernelI23Flash_fwd_kernel_traitsILi96ELi64ELi128ELi4ELb0ELb0EN7cutlass10bfloat16_tE19Flash_kernel_traitsILi96ELi64ELi128ELi4ES3_EELb1ELb0ELb0ELb0ELb0ELb0ELb1ELb0EEEvNS_16Flash_fwd_paramsE:
.text._ZN5flash24flash_fwd_splitkv_kernelI23Flash_fwd_kernel_traitsILi96ELi64ELi128ELi4ELb0ELb0EN7cutlass10bfloat16_tE19Flash_kernel_traitsILi96ELi64ELi128ELi4ES3_EELb1ELb0ELb0ELb0ELb0ELb0ELb1ELb0EEEvNS_16Flash_fwd_paramsE:
[----:B------:R-:W-:Y:S08]  /*0000*/  LDC R1, c[0x0][0x28] ;  /* 0x00000a00ff017b82 */ /* 0x000ff00000000800 */
[----:B------:R-:W1:Y:S01]  /*0010*/  LDC R5, c[0x0][0x270] ;  /* 0x00009c00ff057b82 */ /* 0x000e620000000800 */
[----:B------:R-:W2:Y:S01]  /*0020*/  S2R R24, SR_CTAID.Z ;  /* 0x0000000000187919 */ /* 0x000ea20000002700 */
[----:B------:R-:W-:Y:S01]  /*0030*/  MOV R2, RZ ;  /* 0x000000ff00027202 */ /* 0x000fe20000000f00 */
[----:B------:R-:W-:Y:S01]  /*0040*/  ULDC.64 UR10, c[0x0][0x208] ;  /* 0x00008200000a7ab9 */ /* 0x000fe20000000a00 */
[----:B------:R-:W-:-:S04]  /*0050*/  MOV R11, 0xffffffff ;  /* 0xffffffff000b7802 */ /* 0x000fc80000000f00 */
[----:B------:R-:W3:Y:S01]  /*0060*/  LDC.64 R8, c[0x0][0x2f0] ;  /* 0x0000bc00ff087b82 */ /* 0x000ee20000000a00 */
[----:B-1----:R-:W1:Y:S01]  /*0070*/  I2F.U32.RP R6, R5 ;  /* 0x0000000500067306 */ /* 0x002e620000209000 */
[----:B------:R-:W-:-:S07]  /*0080*/  ISETP.NE.U32.AND P2, PT, R5, RZ, PT ;  /* 0x000000ff0500720c */ /* 0x000fce0003f45070 */
[----:B-1----:R-:W1:Y:S02]  /*0090*/  MUFU.RCP R4, R6 ;  /* 0x0000000600047308 */ /* 0x002e640000001000 */
[----:B-1----:R-:W-:-:S06]  /*00a0*/  VIADD R4, R4, 0xffffffe ;  /* 0x0ffffffe04047836 */ /* 0x002fcc0000000000 */
[----:B------:R-:W1:Y:S02]  /*00b0*/  F2I.FTZ.U32.TRUNC.NTZ R3, R4 ;  /* 0x0000000400037305 */ /* 0x000e64000021f000 */
[----:B-1----:R-:W-:-:S04]  /*00c0*/  IMAD.MOV R0, RZ, RZ, -R3 ;  /* 0x000000ffff007224 */ /* 0x002fc800078e0a03 */
[----:B------:R-:W-:-:S04]  /*00d0*/  IMAD R7, R0, R5, RZ ;  /* 0x0000000500077224 */ /* 0x000fc800078e02ff */
[----:B------:R-:W-:Y:S02]  /*00e0*/  IMAD.HI.U32 R7, R3, R7, R2 ;  /* 0x0000000703077227 */ /* 0x000fe400078e0002 */
[----:B------:R-:W1:Y:S04]  /*00f0*/  LDC.64 R2, c[0x0][0x300] ;  /* 0x0000c000ff027b82 */ /* 0x000e680000000a00 */
[----:B--2---:R-:W-:-:S04]  /*0100*/  IMAD.HI.U32 R185, R7, R24, RZ ;  /* 0x0000001807b97227 */ /* 0x004fc800078e00ff */
[----:B------:R-:W-:Y:S01]  /*0110*/  IMAD.MOV R0, RZ, RZ, -R185 ;  /* 0x000000ffff007224 */ /* 0x000fe200078e0ab9 */
[----:B------:R-:W2:Y:S03]  /*0120*/  LDC.64 R6, c[0x0][0x2f0] ;  /* 0x0000bc00ff067b82 */ /* 0x000ea60000000a00 */
[----:B------:R-:W-:-:S05]  /*0130*/  IMAD R0, R5, R0, R24 ;  /* 0x0000000005007224 */ /* 0x000fca00078e0218 */
[----:B------:R-:W-:Y:S02]  /*0140*/  ISETP.GE.U32.AND P4, PT, R0, R5, PT ;  /* 0x000000050000720c */ /* 0x000fe40003f86070 */
[----:B-1----:R-:W-:-:S04]  /*0150*/  ISETP.NE.U32.AND P0, PT, R2, RZ, PT ;  /* 0x000000ff0200720c */ /* 0x002fc80003f05070 */
[----:B------:R-:W-:-:S07]  /*0160*/  ISETP.NE.AND.EX P0, PT, R3, RZ, PT, P0 ;  /* 0x000000ff0300720c */ /* 0x000fce0003f05300 */
[----:B------:R-:W-:Y:S01]  /*0170*/  @P4 IMAD.IADD R0, R0, 0x1, -R5 ;  /* 0x0000000100004824 */ /* 0x000fe200078e0a05 */
[----:B------:R-:W-:Y:S01]  /*0180*/  @P4 IADD3 R185, R185, 0x1, RZ ;  /* 0x00000001b9b94810 */ /* 0x000fe20007ffe0ff */
[----:B------:R-:W1:Y:S01]  /*0190*/  LDC.64 R2, c[0x0][0x2f8] ;  /* 0x0000be00ff027b82 */ /* 0x000e620000000a00 */
[----:B--2---:R-:W-:Y:S02]  /*01a0*/  ISETP.NE.U32.AND P1, PT, R6, RZ, PT ;  /* 0x000000ff0600720c */ /* 0x004fe40003f25070 */
[----:B------:R-:W-:Y:S02]  /*01b0*/  ISETP.GE.U32.AND P3, PT, R0, R5, PT ;  /* 0x000000050000720c */ /* 0x000fe40003f66070 */
[----:B------:R-:W-:-:S03]  /*01c0*/  ISETP.NE.AND.EX P1, PT, R7, RZ, PT, P1 ;  /* 0x000000ff0700720c */ /* 0x000fc60003f25310 */
[----:B------:R-:W2:Y:S08]  /*01d0*/  LDC.U8 R0, c[0x0][0x3c2] ;  /* 0x0000f080ff007b82 */ /* 0x000eb00000000000 */
[----:B------:R-:W-:Y:S01]  /*01e0*/  @P3 VIADD R185, R185, 0x1 ;  /* 0x00000001b9b93836 */ /* 0x000fe20000000000 */
[----:B------:R-:W-:Y:S01]  /*01f0*/  @!P2 LOP3.LUT R185, RZ, R5, RZ, 0x33, !PT ;  /* 0x00000005ffb9a212 */ /* 0x000fe200078e33ff */
[----:B------:R-:W4:Y:S04]  /*0200*/  @P0 LDC.64 R6, c[0x0][0x300] ;  /* 0x0000c000ff060b82 */ /* 0x000f280000000a00 */
[----:B---3--:R-:W-:-:S04]  /*0210*/  IMAD.WIDE R14, R185, 0x4, R8 ;  /* 0x00000004b90e7825 */ /* 0x008fc800078e0208 */
[----:B------:R-:W3:Y:S01]  /*0220*/  LDC.64 R8, c[0x0][0x2f8] ;  /* 0x0000be00ff087b82 */ /* 0x000ee20000000a00 */
[----:B------:R-:W3:Y:S04]  /*0230*/  @P1 LDG.E R11, desc[UR10][R14.64] ;  /* 0x0000000a0e0b1981 */ /* 0x000ee8000c1e1900 */
[----:B------:R-:W3:Y:S01]  /*0240*/  @P1 LDG.E R122, desc[UR10][R14.64+0x4] ;  /* 0x0000040a0e7a1981 */ /* 0x000ee2000c1e1900 */
[----:B--2---:R-:W-:Y:S01]  /*0250*/  ISETP.NE.AND P3, PT, R0, RZ, PT ;  /* 0x000000ff0000720c */ /* 0x004fe20003f65270 */
[----:B------:R-:W-:Y:S01]  /*0260*/  IMAD.MOV.U32 R12, RZ, RZ, RZ ;  /* 0x000000ffff0c7224 */ /* 0x000fe200078e00ff */
[----:B-1----:R-:W-:Y:S02]  /*0270*/  ISETP.EQ.U32.AND P2, PT, R2, RZ, PT ;  /* 0x000000ff0200720c */ /* 0x002fe40003f42070 */
[----:B------:R-:W-:-:S02]  /*0280*/  MOV R17, 0xffffffff ;  /* 0xffffffff00117802 */ /* 0x000fc40000000f00 */
[----:B------:R-:W-:Y:S01]  /*0290*/  ISETP.EQ.OR.EX P2, PT, R3, RZ, !P3, P2 ;  /* 0x000000ff0300720c */ /* 0x000fe20005f42720 */
[----:B----4-:R-:W-:-:S04]  /*02a0*/  @P0 IMAD.WIDE R6, R185, 0x4, R6 ;  /* 0x00000004b9060825 */ /* 0x010fc800078e0206 */
[C---:B---3--:R-:W-:Y:S01]  /*02b0*/  IMAD.WIDE R8, R185.reuse, 0x4, R8 ;  /* 0x00000004b9087825 */ /* 0x048fe200078e0208 */
[----:B------:R1:W5:Y:S07]  /*02c0*/  @P0 LDG.E R12, desc[UR10][R6.64] ;  /* 0x0000000a060c0981 */ /* 0x00036e000c1e1900 */
[----:B------:R1:W5:Y:S01]  /*02d0*/  @!P2 LDG.E R17, desc[UR10][R8.64] ;  /* 0x0000000a0811a981 */ /* 0x000362000c1e1900 */
[----:B------:R-:W-:Y:S02]  /*02e0*/  ISETP.NE.U32.AND P0, PT, R2, RZ, PT ;  /* 0x000000ff0200720c */ /* 0x000fe40003f05070 */
[----:B------:R-:W-:Y:S01]  /*02f0*/  IADD3 R2, -R185, RZ, RZ ;  /* 0x000000ffb9027210 */ /* 0x000fe20007ffe1ff */
[----:B------:R-:W2:Y:S01]  /*0300*/  S2R R19, SR_CTAID.X ;  /* 0x0000000000137919 */ /* 0x000ea20000002500 */
[----:B------:R-:W-:Y:S01]  /*0310*/  ISETP.NE.AND.EX P0, PT, R3, RZ, PT, P0 ;  /* 0x000000ff0300720c */ /* 0x000fe20003f05300 */
[----:B------:R-:W3:Y:S02]  /*0320*/  S2R R0, SR_CTAID.Y ;  /* 0x0000000000007919 */ /* 0x000ee40000002600 */
[----:B------:R-:W-:-:S02]  /*0330*/  IMAD R24, R5, R2, R24 ;  /* 0x0000000205187224 */ /* 0x000fc400078e0218 */
[----:B------:R-:W-:-:S06]  /*0340*/  @P1 IMAD.IADD R122, R122, 0x1, -R11 ;  /* 0x000000017a7a1824 */ /* 0x000fcc00078e0a0b */
[----:B------:R-:W4:Y:S02]  /*0350*/  @!P1 LDC R122, c[0x0][0x2c4] ;  /* 0x0000b100ff7a9b82 */ /* 0x000f240000000800 */
[----:B-123--:R-:W-:Y:S05]  /*0360*/  @!P0 BRA `(.L_x_1256) ;  /* 0x0000000000108947 */ /* 0x00efea0003800000 */
[----:B------:R-:W2:Y:S02]  /*0370*/  @P3 LDG.E R2, desc[UR10][R8.64+0x4] ;  /* 0x0000040a08023981 */ /* 0x000ea4000c1e1900 */
[----:B--2--5:R-:W-:-:S06]  /*0380*/  @P3 IADD3 R7, R2, -R17, RZ ;  /* 0x8000001102073210 */ /* 0x024fcc0007ffe0ff */
[----:B------:R2:W5:Y:S01]  /*0390*/  @!P3 LDG.E R7, desc[UR10][R8.64] ;  /* 0x0000000a0807b981 */ /* 0x000562000c1e1900 */
[----:B------:R-:W-:Y:S05]  /*03a0*/  BRA `(.L_x_1257) ;  /* 0x0000000000047947 */ /* 0x000fea0003800000 */
.L_x_1256:
[----:B------:R-:W1:Y:S02]  /*03b0*/  LDC R7, c[0x0][0x2c8] ;  /* 0x0000b200ff077b82 */ /* 0x000e640000000800 */
.L_x_1257:
[----:B------:R-:W3:Y:S02]  /*03c0*/  LDC.64 R2, c[0x0][0x308] ;  /* 0x0000c200ff027b82 */ /* 0x000ee40000000a00 */
[----:B---3--:R-:W-:-:S04]  /*03d0*/  ISETP.NE.U32.AND P3, PT, R2, RZ, PT ;  /* 0x000000ff0200720c */ /* 0x008fc80003f65070 */
[----:B------:R-:W-:-:S13]  /*03e0*/  ISETP.NE.AND.EX P3, PT, R3, RZ, PT, P3 ;  /* 0x000000ff0300720c */ /* 0x000fda0003f65330 */
[----:B------:R-:W3:Y:S02]  /*03f0*/  @P3 LDC.64 R2, c[0x0][0x308] ;  /* 0x0000c200ff023b82 */ /* 0x000ee40000000a00 */
[----:B---3--:R-:W-:-:S05]  /*0400*/  @P3 IMAD.WIDE R2, R185, 0x4, R2 ;  /* 0x00000004b9023825 */ /* 0x008fca00078e0202 */
[----:B------:R3:W5:Y:S01]  /*0410*/  @P3 LDG.E R115, desc[UR10][R2.64] ;  /* 0x0000000a02733981 */ /* 0x000762000c1e1900 */
[----:B------:R-:W-:-:S05]  /*0420*/  IMAD.SHL.U32 R123, R19, 0x40, RZ ;  /* 0x00000040137b7824 */ /* 0x000fca00078e00ff */
[----:B----4-:R-:W-:-:S13]  /*0430*/  ISETP.GT.AND P0, PT, R122, R123, PT ;  /* 0x0000007b7a00720c */ /* 0x010fda0003f04270 */
[----:B------:R-:W-:Y:S05]  /*0440*/  @!P0 EXIT ;  /* 0x000000000000894d */ /* 0x000fea0003800000 */
[----:B------:R-:W2:Y:S01]  /*0450*/  LDC R6, c[0x0][0x10] ;  /* 0x00000400ff067b82 */ /* 0x000ea20000000800 */
[----:B-----5:R-:W-:Y:S01]  /*0460*/  @P3 IMAD.IADD R115, R115, 0x1, -R12 ;  /* 0x0000000173733824 */ /* 0x020fe200078e0a0c */
[----:B------:R-:W4:Y:S06]  /*0470*/  S2R R117, SR_TID.X ;  /* 0x0000000000757919 */ /* 0x000f2c0000002100 */
[----:B---3--:R-:W3:Y:S08]  /*0480*/  LDC R2, c[0x0][0x2c8] ;  /* 0x0000b200ff027b82 */ /* 0x008ef00000000800 */
[----:B------:R-:W4:Y:S01]  /*0490*/  LDC R114, c[0x0][0x398] ;  /* 0x0000e600ff727b82 */ /* 0x000f220000000800 */
[----:B--2---:R-:W-:-:S04]  /*04a0*/  IABS R9, R6 ;  /* 0x0000000600097213 */ /* 0x004fc80000000000 */
[----:B------:R-:W2:Y:S01]  /*04b0*/  I2F.RP R3, R9 ;  /* 0x0000000900037306 */ /* 0x000ea20000209400 */
[----:B---3--:R-:W-:-:S05]  /*04c0*/  VIADD R2, R2, 0x7f ;  /* 0x0000007f02027836 */ /* 0x008fca0000000000 */
[----:B------:R-:W-:-:S04]  /*04d0*/  SHF.R.S32.HI R13, RZ, 0x1f, R2 ;  /* 0x0000001fff0d7819 */ /* 0x000fc80000011402 */
[----:B------:R-:W-:Y:S01]  /*04e0*/  LEA.HI R13, R13, R2, RZ, 0x7 ;  /* 0x000000020d0d7211 */ /* 0x000fe200078f38ff */
[----:B--2---:R-:W2:Y:S01]  /*04f0*/  MUFU.RCP R14, R3 ;  /* 0x00000003000e7308 */ /* 0x004ea20000001000 */
[-C--:B------:R-:W-:Y:S02]  /*0500*/  IABS R2, R6.reuse ;  /* 0x0000000600027213 */ /* 0x080fe40000000000 */
[----:B------:R-:W-:-:S03]  /*0510*/  LEA.HI.SX32 R13, R13, R6, 0x19 ;  /* 0x000000060d0d7211 */ /* 0x000fc600078fcaff */
[----:B------:R-:W-:Y:S02]  /*0520*/  IMAD.MOV R2, RZ, RZ, -R2 ;  /* 0x000000ffff027224 */ /* 0x000fe400078e0a02 */
[----:B------:R-:W-:Y:S02]  /*0530*/  VIADD R13, R13, 0xffffffff ;  /* 0xffffffff0d0d7836 */ /* 0x000fe40000000000 */
[----:B--2---:R-:W-:-:S03]  /*0540*/  VIADD R14, R14, 0xffffffe ;  /* 0x0ffffffe0e0e7836 */ /* 0x004fc60000000000 */
[----:B------:R-:W-:Y:S02]  /*0550*/  IABS R3, R13 ;  /* 0x0000000d00037213 */ /* 0x000fe40000000000 */
[----:B------:R-:W-:Y:S01]  /*0560*/  LOP3.LUT R13, R13, R6, RZ, 0x3c, !PT ;  /* 0x000000060d0d7212 */ /* 0x000fe200078e3cff */
[----:B------:R-:W2:Y:S03]  /*0570*/  F2I.FTZ.U32.TRUNC.NTZ R15, R14 ;  /* 0x0000000e000f7305 */ /* 0x000ea6000021f000 */
[----:B------:R-:W-:Y:S01]  /*0580*/  ISETP.GE.AND P0, PT, R13, RZ, PT ;  /* 0x000000ff0d00720c */ /* 0x000fe20003f06270 */
[----:B--2---:R-:W-:Y:S02]  /*0590*/  IMAD.MOV R4, RZ, RZ, -R15 ;  /* 0x000000ffff047224 */ /* 0x004fe400078e0a0f */
[----:B------:R-:W-:Y:S02]  /*05a0*/  IMAD.MOV.U32 R14, RZ, RZ, RZ ;  /* 0x000000ffff0e7224 */ /* 0x000fe400078e00ff */
[----:B------:R-:W-:-:S04]  /*05b0*/  IMAD R4, R4, R9, RZ ;  /* 0x0000000904047224 */ /* 0x000fc800078e02ff */
[----:B------:R-:W-:-:S06]  /*05c0*/  IMAD.HI.U32 R4, R15, R4, R14 ;  /* 0x000000040f047227 */ /* 0x000fcc00078e000e */
[----:B------:R-:W-:Y:S02]  /*05d0*/  IMAD.HI.U32 R8, R4, R3, RZ ;  /* 0x0000000304087227 */ /* 0x000fe400078e00ff */
[----:B------:R-:W2:Y:S02]  /*05e0*/  @!P3 LDC R4, c[0x0][0x2cc] ;  /* 0x0000b300ff04bb82 */ /* 0x000ea40000000800 */
[----:B------:R-:W-:-:S05]  /*05f0*/  IMAD R10, R8, R2, R3 ;  /* 0x00000002080a7224 */ /* 0x000fca00078e0203 */
[----:B------:R-:W-:Y:S01]  /*0600*/  ISETP.GT.U32.AND P1, PT, R9, R10, PT ;  /* 0x0000000a0900720c */ /* 0x000fe20003f24070 */
[----:B------:R-:W3:-:S12]  /*0610*/  @!P3 LDC.64 R2, c[0x0][0x318] ;  /* 0x0000c600ff02bb82 */ /* 0x000ed80000000a00 */
[----:B------:R-:W-:Y:S02]  /*0620*/  @!P1 IMAD.IADD R10, R10, 0x1, -R9 ;  /* 0x000000010a0a9824 */ /* 0x000fe400078e0a09 */
[----:B------:R-:W-:Y:S01]  /*0630*/  @!P1 VIADD R8, R8, 0x1 ;  /* 0x0000000108089836 */ /* 0x000fe20000000000 */
[----:B------:R-:W-:Y:S02]  /*0640*/  ISETP.NE.AND P1, PT, R6, RZ, PT ;  /* 0x000000ff0600720c */ /* 0x000fe40003f25270 */
[----:B------:R-:W-:Y:S02]  /*0650*/  ISETP.GE.U32.AND P4, PT, R10, R9, PT ;  /* 0x000000090a00720c */ /* 0x000fe40003f86070 */
[----:B---3--:R-:W-:Y:S02]  /*0660*/  @!P3 ISETP.NE.U32.AND P2, PT, R2, RZ, PT ;  /* 0x000000ff0200b20c */ /* 0x008fe40003f45070 */
[----:B------:R-:W-:Y:S02]  /*0670*/  IADD3 R2, -R122, 0xbf, R123 ;  /* 0x000000bf7a027810 */ /* 0x000fe40007ffe17b */
[----:B------:R-:W-:-:S07]  /*0680*/  @!P3 ISETP.NE.AND.EX P2, PT, R3, RZ, PT, P2 ;  /* 0x000000ff0300b20c */ /* 0x000fce0003f45320 */
[----:B------:R-:W-:Y:S01]  /*0690*/  @P4 VIADD R8, R8, 0x1 ;  /* 0x0000000108084836 */ /* 0x000fe20000000000 */
[----:B--2---:R-:W-:-:S03]  /*06a0*/  @!P3 SEL R4, R4, RZ, P2 ;  /* 0x000000ff0404b207 */ /* 0x004fc60001000000 */
[----:B------:R-:W-:Y:S01]  /*06b0*/  @!P0 IMAD.MOV R8, RZ, RZ, -R8 ;  /* 0x000000ffff088224 */ /* 0x000fe200078e0a08 */
[----:B------:R-:W-:Y:S02]  /*06c0*/  @!P1 LOP3.LUT R8, RZ, R6, RZ, 0x33, !PT ;  /* 0x00000006ff089212 */ /* 0x000fe400078e33ff */
[----:B-1----:R-:W-:-:S03]  /*06d0*/  @!P3 IADD3 R115, R4, R7, -R12 ;  /* 0x000000070473b210 */ /* 0x002fc60007ffe80c */
[----:B------:R-:W-:Y:S01]  /*06e0*/  IMAD R175, R8, R0, RZ ;  /* 0x0000000008af7224 */ /* 0x000fe200078e02ff */
[----:B----4-:R-:W-:Y:S01]  /*06f0*/  IADD3 R2, R2, R114, R115 ;  /* 0x0000007202027210 */ /* 0x010fe20007ffe073 */
[----:B------:R-:W-:-:S03]  /*0700*/  VIADD R4, R115, 0x7f ;  /* 0x0000007f73047836 */ /* 0x000fc60000000000 */
[----:B------:R-:W-:Y:S02]  /*0710*/  SHF.R.S32.HI R7, RZ, 0x1f, R2 ;  /* 0x0000001fff077819 */ /* 0x000fe40000011402 */
[----:B------:R-:W-:Y:S02]  /*0720*/  SHF.R.S32.HI R3, RZ, 0x1f, R4 ;  /* 0x0000001fff037819 */ /* 0x000fe40000011404 */
[----:B------:R-:W-:Y:S02]  /*0730*/  LEA.HI R7, R7, R2, RZ, 0x7 ;  /* 0x0000000207077211 */ /* 0x000fe400078f38ff */
[----:B------:R-:W-:Y:S02]  /*0740*/  LEA.HI R3, R3, R4, RZ, 0x7 ;  /* 0x0000000403037211 */ /* 0x000fe400078f38ff */
[----:B------:R-:W-:Y:S02]  /*0750*/  SHF.R.S32.HI R7, RZ, 0x7, R7 ;  /* 0x00000007ff077819 */ /* 0x000fe40000011407 */
[----:B------:R-:W-:-:S04]  /*0760*/  SHF.R.S32.HI R3, RZ, 0x7, R3 ;  /* 0x00000007ff037819 */ /* 0x000fc80000011403 */
[----:B------:R-:W-:-:S04]  /*0770*/  VIADDMNMX R118, R175, R8, R3, PT ;  /* 0x00000008af767246 */ /* 0x000fc80003800103 */
[----:B------:R-:W-:-:S04]  /*0780*/  VIMNMX R118, R118, R7, PT ;  /* 0x0000000776767248 */ /* 0x000fc80003fe0100 */
[----:B------:R-:W-:-:S13]  /*0790*/  ISETP.GE.AND P0, PT, R175, R118, PT ;  /* 0x00000076af00720c */ /* 0x000fda0003f06270 */
[----:B------:R-:W-:Y:S05]  /*07a0*/  @!P0 BRA `(.L_x_1258) ;  /* 0x0000000400688947 */ /* 0x000fea0003800000 */
[----:B------:R-:W1:Y:S01]  /*07b0*/  LDC.64 R2, c[0x0][0x2c0] ;  /* 0x0000b000ff027b82 */ /* 0x000e620000000a00 */
[----:B------:R-:W-:Y:S01]  /*07c0*/  SHF.R.S32.HI R4, RZ, 0x1f, R117 ;  /* 0x0000001fff047819 */ /* 0x000fe20000011475 */
[----:B------:R-:W-:Y:S01]  /*07d0*/  IMAD.IADD R122, R122, 0x1, -R123 ;  /* 0x000000017a7a7824 */ /* 0x000fe200078e0a7b */
[----:B------:R-:W-:Y:S01]  /*07e0*/  ULDC UR4, c[0x0][0x2dc] ;  /* 0x0000b70000047ab9 */ /* 0x000fe20000000800 */
[----:B------:R-:W-:Y:S01]  /*07f0*/  BSSY B0, `(.L_x_1259) ;  /* 0x0000025000007945 */ /* 0x000fe20003800000 */
[----:B------:R-:W-:-:S04]  /*0800*/  LEA.HI R4, R4, R117, RZ, 0x3 ;  /* 0x0000007504047211 */ /* 0x000fc800078f18ff */
[----:B------:R-:W-:-:S05]  /*0810*/  LOP3.LUT R6, R4, 0xfffffff8, RZ, 0xc0, !PT ;  /* 0xfffffff804067812 */ /* 0x000fca00078ec0ff */
[----:B------:R-:W-:-:S05]  /*0820*/  IMAD.IADD R117, R117, 0x1, -R6 ;  /* 0x0000000175757824 */ /* 0x000fca00078e0a06 */
[----:B------:R-:W-:Y:S01]  /*0830*/  ISETP.NE.AND P6, PT, R117, RZ, PT ;  /* 0x000000ff7500720c */ /* 0x000fe20003fc5270 */
[----:B-1----:R-:W-:-:S04]  /*0840*/  IMAD R2, R0, R2, R185 ;  /* 0x0000000200027224 */ /* 0x002fc800078e02b9 */
[----:B------:R-:W-:Y:S01]  /*0850*/  IMAD R0, R2, R5, R24 ;  /* 0x0000000502007224 */ /* 0x000fe200078e0218 */
[----:B------:R-:W-:Y:S01]  /*0860*/  SHF.R.S32.HI R5, RZ, 0x3, R4 ;  /* 0x00000003ff057819 */ /* 0x000fe20000011404 */
[----:B------:R-:W-:Y:S02]  /*0870*/  IMAD.SHL.U32 R2, R117, 0x4, RZ ;  /* 0x0000000475027824 */ /* 0x000fe400078e00ff */
[----:B------:R-:W-:Y:S01]  /*0880*/  IMAD R0, R0, R3, R123 ;  /* 0x0000000300007224 */ /* 0x000fe200078e027b */
[CC--:B------:R-:W-:Y:S01]  /*0890*/  ISETP.GE.AND P2, PT, R5.reuse, R122.reuse, PT ;  /* 0x0000007a0500720c */ /* 0x0c0fe20003f46270 */
[C---:B------:R-:W-:Y:S01]  /*08a0*/  VIADD R7, R5.reuse, 0x10 ;  /* 0x0000001005077836 */ /* 0x040fe20000000000 */
[--C-:B------:R-:W-:Y:S01]  /*08b0*/  SHF.R.S32.HI R3, RZ, 0x1f, R2.reuse ;  /* 0x0000001fff037819 */ /* 0x100fe20000011402 */
[----:B------:R-:W-:Y:S01]  /*08c0*/  IMAD R4, R0, UR4, RZ ;  /* 0x0000000400047c24 */ /* 0x000fe2000f8e02ff */
[----:B------:R-:W-:Y:S01]  /*08d0*/  ULDC.64 UR4, c[0x0][0x288] ;  /* 0x0000a20000047ab9 */ /* 0x000fe20000000a00 */
[----:B------:R-:W-:Y:S01]  /*08e0*/  VIADD R11, R5, 0x20 ;  /* 0x00000020050b7836 */ /* 0x000fe20000000000 */
[-C--:B------:R-:W-:Y:S01]  /*08f0*/  ISETP.GE.AND P5, PT, R7, R122.reuse, PT ;  /* 0x0000007a0700720c */ /* 0x080fe20003fa6270 */
[----:B------:R-:W-:Y:S01]  /*0900*/  IMAD.WIDE R12, R5, 0x60, R2 ;  /* 0x00000060050c7825 */ /* 0x000fe200078e0202 */
[----:B------:R-:W-:-:S02]  /*0910*/  ISETP.GE.OR P4, PT, R7, R122, P6 ;  /* 0x0000007a0700720c */ /* 0x000fc40003786670 */
[----:B------:R-:W-:Y:S01]  /*0920*/  ISETP.GE.OR P3, PT, R11, R122, P6 ;  /* 0x0000007a0b00720c */ /* 0x000fe20003766670 */
[----:B------:R-:W-:Y:S01]  /*0930*/  VIADD R7, R5, 0x30 ;  /* 0x0000003005077836 */ /* 0x000fe20000000000 */
[----:B------:R-:W-:Y:S01]  /*0940*/  IADD3 R9, P0, R4, R12, RZ ;  /* 0x0000000c04097210 */ /* 0x000fe20007f1e0ff */
[C---:B------:R-:W-:Y:S02]  /*0950*/  VIADD R8, R2.reuse, 0x20 ;  /* 0x0000002002087836 */ /* 0x040fe40000000000 */
[----:B------:R-:W-:Y:S01]  /*0960*/  VIADD R6, R2, 0x40 ;  /* 0x0000004002067836 */ /* 0x000fe20000000000 */
[----:B------:R-:W-:Y:S02]  /*0970*/  LEA.HI.X.SX32 R4, R4, R13, 0x1, P0 ;  /* 0x0000000d04047211 */ /* 0x000fe400000f0eff */
[----:B------:R-:W-:Y:S02]  /*0980*/  LEA R10, P1, R9, UR4, 0x2 ;  /* 0x00000004090a7c11 */ /* 0x000fe4000f8210ff */
[----:B------:R-:W-:-:S02]  /*0990*/  ISETP.GE.AND P0, PT, R11, R122, PT ;  /* 0x0000007a0b00720c */ /* 0x000fc40003f06270 */
[----:B------:R-:W-:Y:S02]  /*09a0*/  LEA.HI.X R11, R9, UR5, R4, 0x2, P1 ;  /* 0x00000005090b7c11 */ /* 0x000fe400088f1404 */
[----:B------:R-:W-:Y:S01]  /*09b0*/  ISETP.GE.AND P1, PT, R7, R122, PT ;  /* 0x0000007a0700720c */ /* 0x000fe20003f26270 */
[----:B------:R-:W-:-:S12]  /*09c0*/  @P2 BRA `(.L_x_1260) ;  /* 0x00000000001c2947 */ /* 0x000fd80003800000 */
[----:B------:R-:W-:Y:S02]  /*09d0*/  ULDC UR4, c[0x0][0x2d0] ;  /* 0x0000b40000047ab9 */ /* 0x000fe40000000800 */
[----:B------:R-:W-:-:S13]  /*09e0*/  ISETP.GE.AND P2, PT, R2, UR4, PT ;  /* 0x0000000402007c0c */ /* 0x000fda000bf46270 */
[----:B------:R1:W-:Y:S01]  /*09f0*/  @!P2 STG.E.128 desc[UR10][R10.64], RZ ;  /* 0x000000ff0a00a986 */ /* 0x0003e2000c101d0a */
[----:B------:R-:W-:-:S13]  /*0a00*/  ISETP.GE.AND P2, PT, R8, UR4, PT ;  /* 0x0000000408007c0c */ /* 0x000fda000bf46270 */
[----:B------:R1:W-:Y:S01]  /*0a10*/  @!P2 STG.E.128 desc[UR10][R10.64+0x80], RZ ;  /* 0x000080ff0a00a986 */ /* 0x0003e2000c101d0a */
[----:B------:R-:W-:-:S13]  /*0a20*/  ISETP.GE.AND P2, PT, R6, UR4, PT ;  /* 0x0000000406007c0c */ /* 0x000fda000bf46270 */
[----:B------:R1:W-:Y:S02]  /*0a30*/  @!P2 STG.E.128 desc[UR10][R10.64+0x100], RZ ;  /* 0x000100ff0a00a986 */ /* 0x0003e4000c101d0a */
.L_x_1260:
[----:B------:R-:W-:Y:S05]  /*0a40*/  BSYNC B0 ;  /* 0x0000000000007941 */ /* 0x000fea0003800000 */
.L_x_1259:
[----:B------:R-:W-:Y:S01]  /*0a50*/  BSSY B0, `(.L_x_1261) ;  /* 0x000000a000007945 */ /* 0x000fe20003800000 */
[----:B------:R-:W-:-:S03]  /*0a60*/  IADD3 R4, P2, R0, R5, RZ ;  /* 0x0000000500047210 */ /* 0x000fc60007f5e0ff */
[----:B------:R-:W-:Y:S10]  /*0a70*/  @P5 BRA `(.L_x_1262) ;  /* 0x00000000001c5947 */ /* 0x000ff40003800000 */
[----:B------:R-:W-:Y:S02]  /*0a80*/  ULDC UR4, c[0x0][0x2d0] ;  /* 0x0000b40000047ab9 */ /* 0x000fe40000000800 */
[----:B------:R-:W-:-:S13]  /*0a90*/  ISETP.GE.AND P5, PT, R2, UR4, PT ;  /* 0x0000000402007c0c */ /* 0x000fda000bfa6270 */
[----:B------:R2:W-:Y:S01]  /*0aa0*/  @!P5 STG.E.128 desc[UR10][R10.64+0x1800], RZ ;  /* 0x001800ff0a00d986 */ /* 0x0005e2000c101d0a */
[----:B------:R-:W-:-:S13]  /*0ab0*/  ISETP.GE.AND P5, PT, R8, UR4, PT ;  /* 0x0000000408007c0c */ /* 0x000fda000bfa6270 */
[----:B------:R2:W-:Y:S01]  /*0ac0*/  @!P5 STG.E.128 desc[UR10][R10.64+0x1880], RZ ;  /* 0x001880ff0a00d986 */ /* 0x0005e2000c101d0a */
[----:B------:R-:W-:-:S13]  /*0ad0*/  ISETP.GE.AND P5, PT, R6, UR4, PT ;  /* 0x0000000406007c0c */ /* 0x000fda000bfa6270 */
[----:B------:R2:W-:Y:S02]  /*0ae0*/  @!P5 STG.E.128 desc[UR10][R10.64+0x1900], RZ ;  /* 0x001900ff0a00d986 */ /* 0x0005e4000c101d0a */
.L_x_1262:
[----:B------:R-:W-:Y:S05]  /*0af0*/  BSYNC B0 ;  /* 0x0000000000007941 */ /* 0x000fea0003800000 */
.L_x_1261:
[----:B------:R-:W-:Y:S01]  /*0b00*/  BSSY B0, `(.L_x_1263) ;  /* 0x000000b000007945 */ /* 0x000fe20003800000 */
[----:B------:R-:W-:Y:S02]  /*0b10*/  ISETP.GE.OR P5, PT, R5, R122, P6 ;  /* 0x0000007a0500720c */ /* 0x000fe400037a6670 */
[----:B------:R-:W-:Y:S01]  /*0b20*/  SHF.R.S32.HI R0, RZ, 0x1f, R0 ;  /* 0x0000001fff007819 */ /* 0x000fe20000011400 */
[----:B------:R-:W-:Y:S05]  /*0b30*/  @P0 BRA `(.L_x_1264) ;  /* 0x00000000001c0947 */ /* 0x000fea0003800000 */
[----:B------:R-:W-:Y:S02]  /*0b40*/  ULDC UR4, c[0x0][0x2d0] ;  /* 0x0000b40000047ab9 */ /* 0x000fe40000000800 */
[----:B------:R-:W-:-:S13]  /*0b50*/  ISETP.GE.AND P0, PT, R2, UR4, PT ;  /* 0x0000000402007c0c */ /* 0x000fda000bf06270 */
[----:B------:R3:W-:Y:S01]  /*0b60*/  @!P0 STG.E.128 desc[UR10][R10.64+0x3000], RZ ;  /* 0x003000ff0a008986 */ /* 0x0007e2000c101d0a */
[----:B------:R-:W-:-:S13]  /*0b70*/  ISETP.GE.AND P0, PT, R8, UR4, PT ;  /* 0x0000000408007c0c */ /* 0x000fda000bf06270 */
[----:B------:R3:W-:Y:S01]  /*0b80*/  @!P0 STG.E.128 desc[UR10][R10.64+0x3080], RZ ;  /* 0x003080ff0a008986 */ /* 0x0007e2000c101d0a */
[----:B------:R-:W-:-:S13]  /*0b90*/  ISETP.GE.AND P0, PT, R6, UR4, PT ;  /* 0x0000000406007c0c */ /* 0x000fda000bf06270 */
[----:B------:R3:W-:Y:S02]  /*0ba0*/  @!P0 STG.E.128 desc[UR10][R10.64+0x3100], RZ ;  /* 0x003100ff0a008986 */ /* 0x0007e4000c101d0a */
.L_x_1264:
[----:B------:R-:W-:Y:S05]  /*0bb0*/  BSYNC B0 ;  /* 0x0000000000007941 */ /* 0x000fea0003800000 */
.L_x_1263:
[----:B------:R-:W-:Y:S04]  /*0bc0*/  BSSY B0, `(.L_x_1265) ;  /* 0x0000009000007945 */ /* 0x000fe80003800000 */
[----:B------:R-:W-:Y:S05]  /*0bd0*/  @P1 BRA `(.L_x_1266) ;  /* 0x00000000001c1947 */ /* 0x000fea0003800000 */
[----:B------:R-:W-:Y:S02]  /*0be0*/  ULDC UR4, c[0x0][0x2d0] ;  /* 0x0000b40000047ab9 */ /* 0x000fe40000000800 */
[----:B------:R-:W-:Y:S02]  /*0bf0*/  ISETP.GE.AND P0, PT, R2, UR4, PT ;  /* 0x0000000402007c0c */ /* 0x000fe4000bf06270 */
[----:B------:R-:W-:-:S11]  /*0c00*/  ISETP.GE.AND P1, PT, R8, UR4, PT ;  /* 0x0000000408007c0c */ /* 0x000fd6000bf26270 */
[----:B------:R4:W-:Y:S01]  /*0c10*/  @!P0 STG.E.128 desc[UR10][R10.64+0x4800], RZ ;  /* 0x004800ff0a008986 */ /* 0x0009e2000c101d0a */
[----:B------:R-:W-:-:S03]  /*0c20*/  ISETP.GE.AND P0, PT, R6, UR4, PT ;  /* 0x0000000406007c0c */ /* 0x000fc6000bf06270 */
[----:B------:R4:W-:Y:S10]  /*0c30*/  @!P1 STG.E.128 desc[UR10][R10.64+0x4880], RZ ;  /* 0x004880ff0a009986 */ /* 0x0009f4000c101d0a */
[----:B------:R4:W-:Y:S02]  /*0c40*/  @!P0 STG.E.128 desc[UR10][R10.64+0x4900], RZ ;  /* 0x004900ff0a008986 */ /* 0x0009e4000c101d0a */
.L_x_1266:
[----:B------:R-:W-:Y:S05]  /*0c50*/  BSYNC B0 ;  /* 0x0000000000007941 */ /* 0x000fea0003800000 */
.L_x_1265:
[----:B------:R-:W-:Y:S01]  /*0c60*/  ULDC.64 UR4, c[0x0][0x2b8] ;  /* 0x0000ae0000047ab9 */ /* 0x000fe20000000a00 */
[----:B------:R-:W-:Y:S01]  /*0c70*/  ISETP.GE.OR P6, PT, R7, R122, P6 ;  /* 0x0000007a0700720c */ /* 0x000fe200037c6670 */
[----:B------:R-:W-:Y:S01]  /*0c80*/  @!P5 IMAD.MOV.U32 R9, RZ, RZ, -0x800000 ;  /* 0xff800000ff09d424 */ /* 0x000fe200078e00ff */
[----:B------:R-:W-:Y:S01]  /*0c90*/  LEA.HI.X.SX32 R5, R5, R0, 0x1, P2 ;  /* 0x0000000005057211 */ /* 0x000fe200010f0eff */
[----:B------:R-:W-:Y:S01]  /*0ca0*/  @!P4 IMAD.MOV.U32 R7, RZ, RZ, -0x800000 ;  /* 0xff800000ff07c424 */ /* 0x000fe200078e00ff */
[----:B------:R-:W-:-:S04]  /*0cb0*/  LEA R2, P0, R4, UR4, 0x2 ;  /* 0x0000000404027c11 */ /* 0x000fc8000f8010ff */
[----:B------:R-:W-:Y:S01]  /*0cc0*/  LEA.HI.X R3, R4, UR5, R5, 0x2, P0 ;  /* 0x0000000504037c11 */ /* 0x000fe200080f1405 */
[----:B------:R-:W-:-:S04]  /*0cd0*/  @!P3 IMAD.MOV.U32 R5, RZ, RZ, -0x800000 ;  /* 0xff800000ff05b424 */ /* 0x000fc800078e00ff */
[----:B------:R1:W-:Y:S04]  /*0ce0*/  @!P5 STG.E desc[UR10][R2.64], R9 ;  /* 0x000000090200d986 */ /* 0x0003e8000c10190a */
[----:B------:R1:W-:Y:S04]  /*0cf0*/  @!P4 STG.E desc[UR10][R2.64+0x40], R7 ;  /* 0x000040070200c986 */ /* 0x0003e8000c10190a */
[----:B------:R1:W-:Y:S01]  /*0d00*/  @!P3 STG.E desc[UR10][R2.64+0x80], R5 ;  /* 0x000080050200b986 */ /* 0x0003e2000c10190a */
[----:B------:R-:W-:Y:S05]  /*0d10*/  @P6 EXIT ;  /* 0x000000000000694d */ /* 0x000fea0003800000 */
[----:B-1----:R-:W-:-:S05]  /*0d20*/  MOV R5, 0xff800000 ;  /* 0xff80000000057802 */ /* 0x002fca0000000f00 */
[----:B------:R-:W-:Y:S01]  /*0d30*/  STG.E desc[UR10][R2.64+0xc0], R5 ;  /* 0x0000c00502007986 */ /* 0x000fe2000c10190a */
[----:B------:R-:W-:Y:S05]  /*0d40*/  EXIT ;  /* 0x000000000000794d */ /* 0x000fea0003800000 */
.L_x_1258:
        /* <DEDUP_REMOVED lines=24> */
.L_x_1267:
        /* <DEDUP_REMOVED lines=81> */
.L_x_1268:
[----:B------:R-:W1:Y:S01]  /*13e0*/  LDC R9, c[0x0][0x278] ;  /* 0x00009e00ff097b82 */ /* 0x000e620000000800 */
[----:B------:R-:W-:Y:S02]  /*13f0*/  ISETP.NE.AND P3, PT, R17, -0x1, PT ;  /* 0xffffffff1100780c */ /* 0x000fe40003f65270 */
[----:B------:R-:W-:-:S04]  /*1400*/  LEA R15, R118, 0xffffff80, 0x7 ;  /* 0xffffff80760f7811 */ /* 0x000fc800078e38ff */
[----:B------:R-:W-:-:S07]  /*1410*/  SHF.R.S32.HI R13, RZ, 0x1f, R15 ;  /* 0x0000001fff0d7819 */ /* 0x000fce000001140f */
[----:B------:R-:W2:Y:S01]  /*1420*/  @P3 LDC.64 R128, c[0x0][0x248] ;  /* 0x00009200ff803b82 */ /* 0x000ea20000000a00 */
[----:B------:R-:W-:Y:S01]  /*1430*/  @P3 IMAD.IADD R20, R12, 0x1, R17 ;  /* 0x000000010c143824 */ /* 0x000fe200078e0211 */
[----:B-1----:R-:W-:-:S04]  /*1440*/  IABS R3, R9 ;  /* 0x0000000900037213 */ /* 0x002fc80000000000 */
[----:B------:R-:W1:Y:S08]  /*1450*/  I2F.RP R6, R3 ;  /* 0x0000000300067306 */ /* 0x000e700000209400 */
[----:B-1----:R-:W1:Y:S02]  /*1460*/  MUFU.RCP R4, R6 ;  /* 0x0000000600047308 */ /* 0x002e640000001000 */
[----:B-1----:R-:W-:Y:S01]  /*1470*/  VIADD R4, R4, 0xffffffe ;  /* 0x0ffffffe04047836 */ /* 0x002fe20000000000 */
[----:B------:R-:W1:Y:S05]  /*1480*/  @P3 LDC.64 R6, c[0x0][0x250] ;  /* 0x00009400ff063b82 */ /* 0x000e6a0000000a00 */
[----:B------:R-:W3:Y:S02]  /*1490*/  F2I.FTZ.U32.TRUNC.NTZ R5, R4 ;  /* 0x0000000400057305 */ /* 0x000ee4000021f000 */
[----:B---3--:R-:W-:Y:S01]  /*14a0*/  IMAD.MOV R0, RZ, RZ, -R5 ;  /* 0x000000ffff007224 */ /* 0x008fe200078e0a05 */
[----:B------:R-:W-:-:S03]  /*14b0*/  MOV R4, RZ ;  /* 0x000000ff00047202 */ /* 0x000fc60000000f00 */
[----:B------:R-:W-:Y:S01]  /*14c0*/  IMAD R2, R0, R3, RZ ;  /* 0x0000000300027224 */ /* 0x000fe200078e02ff */
[----:B------:R-:W-:-:S03]  /*14d0*/  IABS R0, R24 ;  /* 0x0000001800007213 */ /* 0x000fc60000000000 */
[----:B------:R-:W-:-:S04]  /*14e0*/  IMAD.HI.U32 R5, R5, R2, R4 ;  /* 0x0000000205057227 */ /* 0x000fc800078e0004 */
[----:B------:R-:W-:-:S04]  /*14f0*/  IMAD.MOV.U32 R2, RZ, RZ, R0 ;  /* 0x000000ffff027224 */ /* 0x000fc800078e0000 */
[----:B------:R-:W-:-:S04]  /*1500*/  IMAD.HI.U32 R8, R5, R2, RZ ;  /* 0x0000000205087227 */ /* 0x000fc800078e00ff */
[----:B------:R-:W-:Y:S02]  /*1510*/  IMAD.MOV R0, RZ, RZ, -R8 ;  /* 0x000000ffff007224 */ /* 0x000fe400078e0a08 */
[C---:B--2---:R-:W-:Y:S02]  /*1520*/  @P3 IMAD R5, R20.reuse, R129, RZ ;  /* 0x0000008114053224 */ /* 0x044fe400078e02ff */
[----:B------:R-:W-:Y:S02]  /*1530*/  IMAD R0, R3, R0, R2 ;  /* 0x0000000003007224 */ /* 0x000fe400078e0202 */
[----:B------:R-:W-:-:S03]  /*1540*/  @P3 IMAD.WIDE.U32 R20, R20, R128, RZ ;  /* 0x0000008014143225 */ /* 0x000fc600078e00ff */
[----:B------:R-:W-:Y:S02]  /*1550*/  ISETP.GT.U32.AND P0, PT, R3, R0, PT ;  /* 0x000000000300720c */ /* 0x000fe40003f04070 */
[----:B------:R-:W-:Y:S02]  /*1560*/  @P3 IADD3 R5, R21, R5, RZ ;  /* 0x0000000515053210 */ /* 0x000fe40007ffe0ff */
[----:B------:R-:W-:-:S09]  /*1570*/  @P3 MOV R4, R20 ;  /* 0x0000001400043202 */ /* 0x000fd20000000f00 */
        /* <DEDUP_REMOVED lines=22> */
.L_x_1270:
[----:B------:R-:W-:Y:S01]  /*16e0*/  IMAD R0, R13, R128, RZ ;  /* 0x000000800d007224 */ /* 0x000fe200078e02ff */
[----:B------:R-:W-:Y:S01]  /*16f0*/  @!P0 LOP3.LUT R8, RZ, R9, RZ, 0x33, !PT ;  /* 0x00000009ff088212 */ /* 0x000fe200078e33ff */
[----:B------:R-:W-:Y:S01]  /*1700*/  IMAD.WIDE.U32 R20, R128, R15, R4 ;  /* 0x0000000f80147225 */ /* 0x000fe200078e0004 */
[----:B------:R-:W-:Y:S02]  /*1710*/  @P3 IADD3 R17, R12, R17, RZ ;  /* 0x000000110c113210 */ /* 0x000fe40007ffe0ff */
[----:B------:R-:W-:Y:S01]  /*1720*/  SHF.R.S32.HI R9, RZ, 0x1f, R8 ;  /* 0x0000001fff097819 */ /* 0x000fe20000011408 */
[----:B------:R-:W-:-:S04]  /*1730*/  IMAD R5, R129, R15, R0 ;  /* 0x0000000f81057224 */ /* 0x000fc800078e0200 */
[----:B--2---:R-:W-:Y:S01]  /*1740*/  IMAD R0, R9, R2, RZ ;  /* 0x0000000209007224 */ /* 0x004fe200078e02ff */
[----:B------:R-:W-:Y:S01]  /*1750*/  IADD3 R21, R21, R5, RZ ;  /* 0x0000000515157210 */ /* 0x000fe20007ffe0ff */
[----:B------:R-:W-:-:S04]  /*1760*/  @P3 IMAD.WIDE.U32 R4, R17, R6, RZ ;  /* 0x0000000611043225 */ /* 0x000fc800078e00ff */
[----:B------:R-:W-:Y:S01]  /*1770*/  IMAD.WIDE.U32 R22, R8, R2, R20 ;  /* 0x0000000208167225 */ /* 0x000fe200078e0014 */
[----:B------:R-:W-:-:S03]  /*1780*/  @P3 MOV R14, R4 ;  /* 0x00000004000e3202 */ /* 0x000fc60000000f00 */
[----:B------:R-:W-:Y:S02]  /*1790*/  IMAD R0, R8, R3, R0 ;  /* 0x0000000308007224 */ /* 0x000fe400078e0200 */
[----:B------:R-:W-:-:S03]  /*17a0*/  @P3 IMAD R6, R17, R7, R5 ;  /* 0x0000000711063224 */ /* 0x000fc600078e0205 */
        /* <DEDUP_REMOVED lines=13> */
[----:B------:R-:W-:Y:S02]  /*1880*/  IADD3 R6, R17, R3, RZ ;  /* 0x0000000311067210 */ /* 0x000fe40007ffe0ff */
[----:B------:R-:W-:-:S07]  /*1890*/  MOV R14, R16 ;  /* 0x00000010000e7202 */ /* 0x000fce0000000f00 */
.L_x_1269:
[----:B------:R-:W-:Y:S01]  /*18a0*/  ISETP.NE.AND P1, PT, R11, -0x1, PT ;  /* 0xffffffff0b00780c */ /* 0x000fe20003f25270 */
[----:B------:R-:W1:Y:S01]  /*18b0*/  S2UR UR8, SR_CgaCtaId ;  /* 0x00000000000879c3 */ /* 0x000e620000008800 */
[----:B------:R-:W-:Y:S01]  /*18c0*/  SHF.R.S32.HI R12, RZ, 0x1f, R117 ;  /* 0x0000001fff0c7819 */ /* 0x000fe20000011475 */
[----:B------:R-:W-:Y:S01]  /*18d0*/  ULDC.64 UR4, c[0x0][0x268] ;  /* 0x00009a0000047ab9 */ /* 0x000fe20000000a00 */
[----:B------:R-:W-:Y:S01]  /*18e0*/  IADD3 R174, -R123, R122, RZ ;  /* 0x0000007a7bae7210 */ /* 0x000fe20007ffe1ff */
[----:B------:R-:W-:Y:S01]  /*18f0*/  IMAD R9, R9, UR4, RZ ;  /* 0x0000000409097c24 */ /* 0x000fe2000f8e02ff */
[CC--:B------:R-:W-:Y:S01]  /*1900*/  LEA.HI R23, R12.reuse, R117.reuse, RZ, 0x2 ;  /* 0x000000750c177211 */ /* 0x0c0fe200078f10ff */
[----:B------:R-:W-:Y:S01]  /*1910*/  ULDC.64 UR6, c[0x0][0x258] ;  /* 0x0000960000067ab9 */ /* 0x000fe20000000a00 */
[-C--:B-----5:R-:W-:Y:S01]  /*1920*/  LEA.HI R10, R12, R117.reuse, RZ, 0x3 ;  /* 0x000000750c0a7211 */ /* 0x0a0fe200078f18ff */
[----:B------:R-:W-:Y:S01]  /*1930*/  VIADD R180, R118, 0xffffffff ;  /* 0xffffffff76b47836 */ /* 0x000fe20000000000 */
[----:B------:R-:W-:Y:S01]  /*1940*/  LOP3.LUT R184, R23, 0xfffffffc, RZ, 0xc0, !PT ;  /* 0xfffffffc17b87812 */ /* 0x000fe200078ec0ff */
[----:B------:R-:W-:Y:S01]  /*1950*/  BSSY B0, `(.L_x_1271) ;  /* 0x000005c000007945 */ /* 0x000fe20003800000 */
[----:B------:R-:W-:Y:S01]  /*1960*/  SHF.R.S32.HI R7, RZ, 0x3, R10 ;  /* 0x00000003ff077819 */ /* 0x000fe2000001140a */
[----:B------:R-:W2:Y:S01]  /*1970*/  @P1 LDC.64 R4, c[0x0][0x240] ;  /* 0x00009000ff041b82 */ /* 0x000ea20000000a00 */
[----:B------:R-:W-:Y:S01]  /*1980*/  SHF.R.S32.HI R16, RZ, 0x2, R23 ;  /* 0x00000002ff107819 */ /* 0x000fe20000011417 */
[----:B------:R-:W-:Y:S01]  /*1990*/  IMAD.IADD R184, R117, 0x1, -R184 ;  /* 0x0000000175b87824 */ /* 0x000fe200078e0ab8 */
[----:B------:R-:W-:Y:S01]  /*19a0*/  @!P1 SHF.R.S32.HI R21, RZ, 0x1f, R185 ;  /* 0x0000001fff159819 */ /* 0x000fe200000114b9 */
[----:B------:R-:W-:Y:S01]  /*19b0*/  IMAD.SHL.U32 R181, R7, 0x40, RZ ;  /* 0x0000004007b57824 */ /* 0x000fe200078e00ff */
[----:B------:R-:W-:Y:S01]  /*19c0*/  LEA.HI R124, R12, R117, RZ, 0x5 ;  /* 0x000000750c7c7211 */ /* 0x000fe200078f28ff */
[----:B------:R-:W-:Y:S01]  /*19d0*/  IMAD.SHL.U32 R184, R184, 0x8, RZ ;  /* 0x00000008b8b87824 */ /* 0x000fe200078e00ff */
[----:B------:R-:W-:Y:S01]  /*19e0*/  SHF.R.S32.HI R17, RZ, 0x1f, R16 ;  /* 0x0000001fff117819 */ /* 0x000fe20000011410 */
[----:B------:R-:W3:Y:S01]  /*19f0*/  @!P1 LDC.64 R2, c[0x0][0x228] ;  /* 0x00008a00ff029b82 */ /* 0x000ee20000000a00 */
[----:B------:R-:W-:Y:S01]  /*1a00*/  LOP3.LUT R181, R181, 0xc0, RZ, 0xc0, !PT ;  /* 0x000000c0b5b57812 */ /* 0x000fe200078ec0ff */
[C---:B------:R-:W-:Y:S01]  /*1a10*/  VIADD R183, R184.reuse, 0x20 ;  /* 0x00000020b8b77836 */ /* 0x040fe20000000000 */
[----:B------:R-:W-:Y:S01]  /*1a20*/  IADD3 R28, P0, R184, R14, RZ ;  /* 0x0000000eb81c7210 */ /* 0x000fe20007f1e0ff */
[----:B------:R-:W-:Y:S01]  /*1a30*/  VIADD R14, R16, 0x20 ;  /* 0x00000020100e7836 */ /* 0x000fe20000000000 */
[----:B------:R-:W-:Y:S01]  /*1a40*/  LOP3.LUT R20, R181, 0x18, R184, 0xf8, !PT ;  /* 0x00000018b5147812 */ /* 0x000fe200078ef8b8 */
[----:B------:R-:W-:Y:S01]  /*1a50*/  IMAD.WIDE R18, R19, 0x40, R16 ;  /* 0x0000004013127825 */ /* 0x000fe200078e0210 */
[----:B------:R-:W-:-:S02]  /*1a60*/  SHF.R.U32.HI R181, RZ, 0x3, R181 ;  /* 0x00000003ffb57819 */ /* 0x000fc400000116b5 */
[----:B------:R-:W-:Y:S02]  /*1a70*/  SHF.R.S32.HI R119, RZ, 0x5, R124 ;  /* 0x00000005ff777819 */ /* 0x000fe4000001147c */
[----:B------:R-:W-:Y:S02]  /*1a80*/  LOP3.LUT R181, R20, R181, RZ, 0x3c, !PT ;  /* 0x000000b514b57212 */ /* 0x000fe400078e3cff */
[----:B------:R-:W-:Y:S02]  /*1a90*/  ISETP.GE.AND P2, PT, R14, R174, PT ;  /* 0x000000ae0e00720c */ /* 0x000fe40003f46270 */
[----:B------:R-:W-:Y:S01]  /*1aa0*/  IADD3 R182, R184, 0x40, RZ ;  /* 0x00000040b8b67810 */ /* 0x000fe20007ffe0ff */
[----:B--2---:R-:W-:Y:S01]  /*1ab0*/  @P1 IMAD.WIDE.U32 R26, R11, R4, RZ ;  /* 0x000000040b1a1225 */ /* 0x004fe200078e00ff */
[----:B------:R-:W-:-:S03]  /*1ac0*/  LEA.HI R4, R23, R16, RZ, 0x1 ;  /* 0x0000001017047211 */ /* 0x000fc600078f08ff */
[----:B------:R-:W-:Y:S01]  /*1ad0*/  @P1 IMAD R5, R11, R5, R27 ;  /* 0x000000050b051224 */ /* 0x000fe200078e021b */
[----:B------:R-:W-:Y:S01]  /*1ae0*/  LOP3.LUT R11, R4, 0x7fffffe, RZ, 0xc0, !PT ;  /* 0x07fffffe040b7812 */ /* 0x000fe200078ec0ff */
[----:B------:R-:W-:Y:S01]  /*1af0*/  @P1 IMAD.MOV.U32 R4, RZ, RZ, R26 ;  /* 0x000000ffff041224 */ /* 0x000fe200078e001a */
[----:B------:R-:W-:Y:S01]  /*1b00*/  SHF.R.S32.HI R27, RZ, 0x1f, R24 ;  /* 0x0000001fff1b7819 */ /* 0x000fe20000011418 */
[-C--:B---3--:R-:W-:Y:S01]  /*1b10*/  @!P1 IMAD R20, R21, R2.reuse, RZ ;  /* 0x0000000215149224 */ /* 0x088fe200078e02ff */
[----:B------:R-:W-:Y:S01]  /*1b20*/  IADD3 R26, R16, -R11, RZ ;  /* 0x8000000b101a7210 */ /* 0x000fe20007ffe0ff */
[----:B------:R-:W-:-:S04]  /*1b30*/  @!P1 IMAD.WIDE.U32 R30, R185, R2, RZ ;  /* 0x00000002b91e9225 */ /* 0x000fc800078e00ff */
[----:B------:R-:W-:Y:S01]  /*1b40*/  @!P1 IMAD R20, R185, R3, R20 ;  /* 0x00000003b9149224 */ /* 0x000fe200078e0214 */
[----:B------:R-:W-:Y:S01]  /*1b50*/  SHF.R.S32.HI R3, RZ, 0x1f, R184 ;  /* 0x0000001fff037819 */ /* 0x000fe200000114b8 */
[----:B------:R-:W-:Y:S02]  /*1b60*/  @!P1 IMAD.MOV.U32 R4, RZ, RZ, R30 ;  /* 0x000000ffff049224 */ /* 0x000fe400078e001e */
[----:B------:R-:W-:Y:S01]  /*1b70*/  @!P1 IMAD.IADD R5, R31, 0x1, R20 ;  /* 0x000000011f059824 */ /* 0x000fe200078e0214 */
[----:B------:R-:W-:Y:S01]  /*1b80*/  IADD3.X R29, R3, R6, RZ, P0, !PT ;  /* 0x00000006031d7210 */ /* 0x000fe200007fe4ff */
[----:B------:R-:W-:Y:S01]  /*1b90*/  IMAD R6, R8, UR5, R9 ;  /* 0x0000000508067c24 */ /* 0x000fe2000f8e0209 */
[C---:B------:R-:W-:Y:S01]  /*1ba0*/  IADD3 R4, P0, R184.reuse, R4, RZ ;  /* 0x00000004b8047210 */ /* 0x040fe20007f1e0ff */
[----:B------:R-:W-:Y:S01]  /*1bb0*/  IMAD R26, R119, 0x8, R26 ;  /* 0x00000008771a7824 */ /* 0x000fe200078e021a */
[----:B------:R-:W-:Y:S01]  /*1bc0*/  IADD3 R22, P1, R184, R22, RZ ;  /* 0x00000016b8167210 */ /* 0x000fe20007f3e0ff */
[----:B------:R-:W-:Y:S01]  /*1bd0*/  IMAD.WIDE.U32 R8, R8, UR4, R28 ;  /* 0x0000000408087c25 */ /* 0x000fe2000f8e001c */
[----:B------:R-:W-:-:S02]  /*1be0*/  UMOV UR4, 0x400 ;  /* 0x0000040000047882 */ /* 0x000fc40000000000 */
[----:B-1----:R-:W-:Y:S01]  /*1bf0*/  ULEA UR4, UR8, UR4, 0x18 ;  /* 0x0000000408047291 */ /* 0x002fe2000f8ec03f */
[----:B------:R-:W-:Y:S01]  /*1c00*/  IMAD.X R5, R3, 0x1, R5, P0 ;  /* 0x0000000103057824 */ /* 0x000fe200000e0605 */
[----:B------:R-:W-:Y:S01]  /*1c10*/  ISETP.GE.AND P0, PT, R16, R174, PT ;  /* 0x000000ae1000720c */ /* 0x000fe20003f06270 */
[----:B------:R-:W-:Y:S02]  /*1c20*/  IMAD R27, R27, UR6, RZ ;  /* 0x000000061b1b7c24 */ /* 0x000fe4000f8e02ff */
[----:B------:R-:W-:Y:S01]  /*1c30*/  IMAD.X R23, R3, 0x1, R0, P1 ;  /* 0x0000000103177824 */ /* 0x000fe200008e0600 */
[----:B------:R-:W-:Y:S01]  /*1c40*/  SHF.L.U32 R0, R180, 0x7, RZ ;  /* 0x00000007b4007819 */ /* 0x000fe200000006ff */
        /* <DEDUP_REMOVED lines=44> */
.L_x_1272:
[----:B------:R-:W-:Y:S05]  /*1f10*/  BSYNC B0 ;  /* 0x0000000000007941 */ /* 0x000fea0003800000 */
.L_x_1271:
        /* <DEDUP_REMOVED lines=40> */
.L_x_1274:
[----:B------:R-:W-:Y:S05]  /*21a0*/  BSYNC B0 ;  /* 0x0000000000007941 */ /* 0x000fea0003800000 */
.L_x_1273:
        /* <DEDUP_REMOVED lines=8> */
[----:B------:R-:W-:-:S03]  /*2230*/  ISETP.GE.AND P1, PT, R18, R11, PT ;  /* 0x0000000b1200720c */ /* 0x000fc60003f26270 */
[----:B------:R-:W-:Y:S01]  /*2240*/  IMAD.SHL.U32 R177, R128, 0x20, RZ ;  /* 0x0000002080b17824 */ /* 0x000fe200078e00ff */
[----:B------:R-:W-:Y:S02]  /*2250*/  IADD3 R137, R23, R137, RZ ;  /* 0x0000008917897210 */ /* 0x000fe40007ffe0ff */
[----:B------:R-:W-:Y:S01]  /*2260*/  MOV R136, R22 ;  /* 0x0000001600887202 */ /* 0x000fe20000000f00 */
[----:B------:R-:W-:Y:S06]  /*2270*/  @P0 BRA `(.L_x_1276) ;  /* 0x00000000007c0947 */ /* 0x000fec0003800000 */
        /* <DEDUP_REMOVED lines=31> */
.L_x_1276:
[----:B------:R-:W-:Y:S05]  /*2470*/  BSYNC B0 ;  /* 0x0000000000007941 */ /* 0x000fea0003800000 */
.L_x_1275:
        /* <DEDUP_REMOVED lines=33> */
.L_x_1278:
[----:B------:R-:W-:Y:S05]  /*2690*/  BSYNC B0 ;  /* 0x0000000000007941 */ /* 0x000fea0003800000 */
.L_x_1277:
        /* <DEDUP_REMOVED lines=35> */
.L_x_1280:
[----:B------:R-:W-:Y:S05]  /*28d0*/  BSYNC B0 ;  /* 0x0000000000007941 */ /* 0x000fea0003800000 */
.L_x_1279:
[-C--:B------:R-:W-:Y:S01]  /*28e0*/  ISETP.GE.AND P2, PT, R20, R11.reuse, PT ;  /* 0x0000000b1400720c */ /* 0x080fe20003f46270 */
[----:B------:R-:W-:Y:S01]  /*28f0*/  BSSY B0, `(.L_x_1281) ;  /* 0x0000023000007945 */ /* 0x000fe20003800000 */
[----:B------:R-:W-:-:S11]  /*2900*/  ISETP.GE.AND P1, PT, R16, R11, PT ;  /* 0x0000000b1000720c */ /* 0x000fd60003f26270 */
[----:B------:R-:W-:Y:S05]  /*2910*/  @P2 BRA `(.L_x_1282) ;  /* 0x0000000000802947 */ /* 0x000fea0003800000 */
[----:B------:R-:W-:Y:S01]  /*2920*/  ULDC UR5, c[0x0][0x2d0] ;  /* 0x0000b40000057ab9 */ /* 0x000fe20000000800 */
[----:B------:R-:W-:Y:S01]  /*2930*/  IMAD R22, R129, 0x60, RZ ;  /* 0x0000006081167824 */ /* 0x000fe200078e02ff */
[----:B------:R-:W-:Y:S01]  /*2940*/  ISETP.GE.AND P5, PT, R184, UR5, PT ;  /* 0x00000005b8007c0c */ /* 0x000fe2000bfa6270 */
[----:B------:R-:W-:Y:S01]  /*2950*/  IMAD.WIDE.U32 R24, R128, 0x60, R136 ;  /* 0x0000006080187825 */ /* 0x000fe200078e0088 */
[----:B------:R-:W-:Y:S02]  /*2960*/  ISETP.GE.AND P4, PT, R183, UR5, PT ;  /* 0x00000005b7007c0c */ /* 0x000fe4000bf86270 */
[----:B------:R-:W-:Y:S01]  /*2970*/  ISETP.GE.AND P2, PT, R182, UR5, PT ;  /* 0x00000005b6007c0c */ /* 0x000fe2000bf46270 */
[----:B------:R-:W-:-:S08]  /*2980*/  IMAD.IADD R22, R25, 0x1, R22 ;  /* 0x0000000119167824 */ /* 0x000fd000078e0216 */
        /* <DEDUP_REMOVED lines=25> */
.L_x_1282:
[----:B------:R-:W-:Y:S05]  /*2b20*/  BSYNC B0 ;  /* 0x0000000000007941 */ /* 0x000fea0003800000 */
.L_x_1281:
[----:B------:R-:W0:Y:S01]  /*2b30*/  LDGDEPBAR ;  /* 0x00000000000079af */ /* 0x000e220000000000 */
[----:B------:R-:W-:Y:S01]  /*2b40*/  LEA.HI R12, R12, R117, RZ, 0x4 ;  /* 0x000000750c0c7211 */ /* 0x000fe200078f20ff */
[----:B------:R-:W-:Y:S01]  /*2b50*/  IMAD.X R13, R17, 0x1, R13, P0 ;  /* 0x00000001110d7824 */ /* 0x000fe200000e060d */
[C---:B--23--:R-:W-:Y:S01]  /*2b60*/  LOP3.LUT R4, R10.reuse, 0xfffffff8, RZ, 0xc0, !PT ;  /* 0xfffffff80a047812 */ /* 0x04cfe200078ec0ff */
[----:B------:R-:W2:Y:S01]  /*2b70*/  LDC.64 R130, c[0x0][0x250] ;  /* 0x00009400ff827b82 */ /* 0x000ea20000000a00 */
[----:B-1--4-:R-:W-:Y:S01]  /*2b80*/  SHF.R.S32.HI R2, RZ, 0x4, R12 ;  /* 0x00000004ff027819 */ /* 0x012fe2000001140c */
[----:B------:R-:W-:Y:S01]  /*2b90*/  IMAD.IADD R9, R9, 0x1, R6 ;  /* 0x0000000109097824 */ /* 0x000fe200078e0206 */
[----:B------:R-:W-:Y:S01]  /*2ba0*/  LEA.HI R5, R10, R7, RZ, 0x1 ;  /* 0x000000070a057211 */ /* 0x000fe200078f08ff */
[----:B------:R-:W-:Y:S01]  /*2bb0*/  IMAD.IADD R10, R117, 0x1, -R4 ;  /* 0x00000001750a7824 */ /* 0x000fe200078e0a04 */
[----:B------:R-:W-:Y:S01]  /*2bc0*/  LOP3.LUT R12, R12, 0xfffffff0, RZ, 0xc0, !PT ;  /* 0xfffffff00c0c7812 */ /* 0x000fe200078ec0ff */
[----:B------:R-:W-:Y:S01]  /*2bd0*/  ULDC.64 UR6, c[0x0][0x220] ;  /* 0x0000880000067ab9 */ /* 0x000fe20000000a00 */
[----:B------:R-:W-:Y:S01]  /*2be0*/  LEA.HI R3, R2, R2, RZ, 0x1 ;  /* 0x0000000202037211 */ /* 0x000fe200078f08ff */
[----:B------:R-:W-:Y:S01]  /*2bf0*/  BSSY B0, `(.L_x_1283) ;  /* 0x0000054000007945 */ /* 0x000fe20003800000 */
[----:B------:R-:W-:Y:S01]  /*2c00*/  LOP3.LUT R4, R5, 0xfffffffe, RZ, 0xc0, !PT ;  /* 0xfffffffe05047812 */ /* 0x000fe200078ec0ff */
[----:B------:R-:W-:Y:S01]  /*2c10*/  IMAD.IADD R113, R117, 0x1, -R12 ;  /* 0x0000000175717824 */ /* 0x000fe200078e0a0c */
[----:B------:R-:W-:-:S02]  /*2c20*/  LOP3.LUT R3, R3, 0xfffffffe, RZ, 0xc0, !PT ;  /* 0xfffffffe03037812 */ /* 0x000fc400078ec0ff */
[----:B------:R-:W-:Y:S01]  /*2c30*/  LEA.HI R17, R10, R10, RZ, 0x1 ;  /* 0x0000000a0a117211 */ /* 0x000fe200078f08ff */
[----:B------:R-:W-:Y:S01]  /*2c40*/  IMAD.IADD R5, R7, 0x1, -R4 ;  /* 0x0000000107057824 */ /* 0x000fe200078e0a04 */
[----:B------:R-:W-:Y:S01]  /*2c50*/  LEA.HI R12, R113, R113, RZ, 0x1 ;  /* 0x00000071710c7211 */ /* 0x000fe200078f08ff */
[----:B------:R-:W-:Y:S01]  /*2c60*/  IMAD.IADD R7, R2, 0x1, -R3 ;  /* 0x0000000102077824 */ /* 0x000fe200078e0a03 */
[----:B------:R-:W-:Y:S01]  /*2c70*/  SHF.R.S32.HI R3, RZ, 0x1, R17 ;  /* 0x00000001ff037819 */ /* 0x000fe20000011411 */
[----:B------:R-:W-:Y:S01]  /*2c80*/  IMAD.SHL.U32 R5, R5, 0x8, RZ ;  /* 0x0000000805057824 */ /* 0x000fe200078e00ff */
[----:B------:R-:W-:Y:S01]  /*2c90*/  ISETP.GE.AND P3, PT, R14, R11, PT ;  /* 0x0000000b0e00720c */ /* 0x000fe20003f66270 */
[----:B------:R-:W-:-:S04]  /*2ca0*/  DEPBAR.LE SB0, 0x0 ;  /* 0x000080000000791a */ /* 0x000fc80000000000 */
[----:B------:R-:W-:Y:S01]  /*2cb0*/  BAR.SYNC.DEFER_BLOCKING 0x0 ;  /* 0x0000000000007b1d */ /* 0x000fe20000010000 */
[-C--:B------:R-:W-:Y:S01]  /*2cc0*/  ISETP.GE.AND P5, PT, R18, R11.reuse, PT ;  /* 0x0000000b1200720c */ /* 0x080fe20003fa6270 */
[----:B------:R-:W-:Y:S01]  /*2cd0*/  IMAD.SHL.U32 R2, R3, 0x40, RZ ;  /* 0x0000004003027824 */ /* 0x000fe200078e00ff */
[----:B------:R-:W-:Y:S01]  /*2ce0*/  ISETP.GE.AND P4, PT, R20, R11, PT ;  /* 0x0000000b1400720c */ /* 0x000fe20003f86270 */
[----:B--2---:R-:W-:Y:S01]  /*2cf0*/  IMAD.WIDE.U32 R120, R15, R130, R8 ;  /* 0x000000820f787225 */ /* 0x004fe200078e0008 */
[--C-:B------:R-:W-:Y:S02]  /*2d00*/  SHF.R.S32.HI R11, RZ, 0x1, R12.reuse ;  /* 0x00000001ff0b7819 */ /* 0x100fe4000001140c */
[----:B------:R-:W-:Y:S01]  /*2d10*/  SHF.R.S32.HI R4, RZ, 0x1f, R12 ;  /* 0x0000001fff047819 */ /* 0x000fe2000001140c */
[----:B------:R-:W-:Y:S01]  /*2d20*/  IMAD.SHL.U32 R179, R130, 0x20, RZ ;  /* 0x0000002082b37824 */ /* 0x000fe200078e00ff */
[----:B------:R-:W-:Y:S02]  /*2d30*/  LOP3.LUT R2, R2, 0xc0, RZ, 0xc0, !PT ;  /* 0x000000c002027812 */ /* 0x000fe400078ec0ff */
[----:B------:R-:W-:-:S02]  /*2d40*/  LEA.HI R4, R4, R11, RZ, 0x2 ;  /* 0x0000000b04047211 */ /* 0x000fc400078f10ff */
[----:B------:R-:W-:Y:S02]  /*2d50*/  SHF.R.S32.HI R14, RZ, 0x1f, R113 ;  /* 0x0000001fff0e7819 */ /* 0x000fe40000011471 */
[----:B------:R-:W-:Y:S02]  /*2d60*/  LOP3.LUT R4, R4, 0xfffffffc, RZ, 0xc0, !PT ;  /* 0xfffffffc04047812 */ /* 0x000fe400078ec0ff */
[----:B------:R-:W-:Y:S02]  /*2d70*/  LOP3.LUT R5, R2, 0x8, R5, 0xf8, !PT ;  /* 0x0000000802057812 */ /* 0x000fe400078ef805 */
[----:B------:R-:W-:Y:S01]  /*2d80*/  LOP3.LUT R17, R17, 0xfffffffe, RZ, 0xc0, !PT ;  /* 0xfffffffe11117812 */ /* 0x000fe200078ec0ff */
[----:B------:R-:W-:Y:S01]  /*2d90*/  IMAD.IADD R4, R11, 0x1, -R4 ;  /* 0x000000010b047824 */ /* 0x000fe200078e0a04 */
[----:B------:R-:W-:Y:S02]  /*2da0*/  SHF.R.U32.HI R2, RZ, 0x3, R2 ;  /* 0x00000003ff027819 */ /* 0x000fe40000011602 */
[----:B------:R-:W-:Y:S01]  /*2db0*/  LEA.HI R6, R14, R113, RZ, 0x3 ;  /* 0x000000710e067211 */ /* 0x000fe200078f18ff */
[----:B------:R-:W-:Y:S01]  /*2dc0*/  IMAD.IADD R10, R10, 0x1, -R17 ;  /* 0x000000010a0a7824 */ /* 0x000fe200078e0a11 */
[----:B------:R-:W-:Y:S01]  /*2dd0*/  LOP3.LUT R12, R12, 0x7fffffe, RZ, 0xc0, !PT ;  /* 0x07fffffe0c0c7812 */ /* 0x000fe200078ec0ff */
[----:B------:R1:W-:Y:S01]  /*2de0*/  @P1 STS [R181+0x9000], RZ ;  /* 0x009000ffb5001388 */ /* 0x0003e20000000800 */
[----:B------:R-:W-:Y:S01]  /*2df0*/  LOP3.LUT R2, R5, R2, RZ, 0x3c, !PT ;  /* 0x0000000205027212 */ /* 0x000fe200078e3cff */
[----:B------:R-:W-:Y:S01]  /*2e00*/  IMAD.SHL.U32 R6, R6, 0x20, RZ ;  /* 0x0000002006067824 */ /* 0x000fe200078e00ff */
[----:B------:R-:W-:Y:S01]  /*2e10*/  LEA R196, P0, R120, UR6, 0x1 ;  /* 0x0000000678c47c11 */ /* 0x000fe2000f8008ff */
[----:B------:R-:W-:Y:S01]  /*2e20*/  IMAD.SHL.U32 R5, R4, 0x40, RZ ;  /* 0x0000004004057824 */ /* 0x000fe200078e00ff */
[----:B------:R1:W-:Y:S01]  /*2e30*/  @P1 STS [R181+0x9004], RZ ;  /* 0x009004ffb5001388 */ /* 0x0003e20000000800 */
[----:B------:R-:W-:Y:S01]  /*2e40*/  IMAD.IADD R113, R113, 0x1, -R12 ;  /* 0x0000000171717824 */ /* 0x000fe200078e0a0c */
[----:B------:R-:W-:Y:S01]  /*2e50*/  LOP3.LUT R112, R6, 0xffffff00, RZ, 0xc0, !PT ;  /* 0xffffff0006707812 */ /* 0x000fe200078ec0ff */
[C---:B------:R-:W-:Y:S01]  /*2e60*/  IMAD R11, R7.reuse, 0x8, R10 ;  /* 0x00000008070b7824 */ /* 0x040fe200078e020a */
[----:B------:R1:W-:Y:S01]  /*2e70*/  @P1 STS.64 [R181+0x9008], RZ ;  /* 0x009008ffb5001388 */ /* 0x0003e20000000a00 */
[----:B------:R-:W-:Y:S01]  /*2e80*/  IMAD.SHL.U32 R12, R7, 0x8, RZ ;  /* 0x00000008070c7824 */ /* 0x000fe200078e00ff */
[----:B------:R-:W-:Y:S01]  /*2e90*/  LOP3.LUT R5, R5, 0xc0, RZ, 0xc0, !PT ;  /* 0x000000c005057812 */ /* 0x000fe200078ec0ff */
[----:B------:R-:W-:Y:S01]  /*2ea0*/  IMAD.U32 R172, R11, 0x20, R2 ;  /* 0x000000200bac7824 */ /* 0x000fe200078e0002 */
[----:B------:R1:W-:Y:S01]  /*2eb0*/  @P1 STS.128 [R181+0xb000], RZ ;  /* 0x00b000ffb5001388 */ /* 0x0003e20000000c00 */
[----:B------:R-:W-:Y:S01]  /*2ec0*/  IMAD R10, R13, R130, RZ ;  /* 0x000000820d0a7224 */ /* 0x000fe200078e02ff */
[----:B------:R-:W-:Y:S01]  /*2ed0*/  LOP3.LUT R7, R5, 0x8, R12, 0xf8, !PT ;  /* 0x0000000805077812 */ /* 0x000fe200078ef80c */
[----:B------:R-:W-:Y:S01]  /*2ee0*/  IMAD R6, R119, 0x200, R112 ;  /* 0x0000020077067824 */ /* 0x000fe200078e0270 */
[----:B------:R1:W-:Y:S01]  /*2ef0*/  @P1 STS.128 [R181+0xd000], RZ ;  /* 0x00d000ffb5001388 */ /* 0x0003e20000000c00 */
[----:B------:R-:W-:Y:S01]  /*2f00*/  SHF.R.U32.HI R2, RZ, 0x3, R5 ;  /* 0x00000003ff027819 */ /* 0x000fe20000011605 */
[----:B------:R-:W-:Y:S01]  /*2f10*/  IMAD R5, R15, R131, R10 ;  /* 0x000000830f057224 */ /* 0x000fe200078e020a */
[----:B------:R-:W-:Y:S01]  /*2f20*/  SHF.L.U64.HI R178, R130, 0x5, R131 ;  /* 0x0000000582b27819 */ /* 0x000fe20000010283 */
[----:B------:R-:W-:Y:S01]  /*2f30*/  IMAD R173, R113, 0x20, R6 ;  /* 0x0000002071ad7824 */ /* 0x000fe200078e0206 */
[----:B------:R-:W-:Y:S01]  /*2f40*/  LOP3.LUT R2, R7, R2, RZ, 0x3c, !PT ;  /* 0x0000000207027212 */ /* 0x000fe200078e3cff */
[----:B------:R-:W-:Y:S01]  /*2f50*/  IMAD.IADD R116, R121, 0x1, R5 ;  /* 0x0000000179747824 */ /* 0x000fe200078e0205 */
[----:B------:R-:W-:-:S03]  /*2f60*/  LEA R172, R172, UR4, 0x1 ;  /* 0x00000004acac7c11 */ /* 0x000fc6000f8e08ff */
[----:B------:R-:W-:Y:S01]  /*2f70*/  IMAD.IADD R173, R2, 0x1, R173 ;  /* 0x0000000102ad7824 */ /* 0x000fe200078e02ad */
[----:B------:R-:W-:-:S04]  /*2f80*/  LEA.HI.X R197, R120, UR7, R116, 0x1, P0 ;  /* 0x0000000778c57c11 */ /* 0x000fc800080f0c74 */
        /* <DEDUP_REMOVED lines=26> */
.L_x_1284:
[----:B------:R-:W-:Y:S05]  /*3130*/  BSYNC B0 ;  /* 0x0000000000007941 */ /* 0x000fea0003800000 */
.L_x_1283:
        /* <DEDUP_REMOVED lines=31> */
.L_x_1286:
[----:B------:R-:W-:Y:S05]  /*3330*/  BSYNC B0 ;  /* 0x0000000000007941 */ /* 0x000fea0003800000 */
.L_x_1285:
        /* <DEDUP_REMOVED lines=33> */
.L_x_1288:
[----:B------:R-:W-:Y:S05]  /*3550*/  BSYNC B0 ;  /* 0x0000000000007941 */ /* 0x000fea0003800000 */
.L_x_1287:
        /* <DEDUP_REMOVED lines=36> */
.L_x_1290:
[----:B------:R-:W-:Y:S05]  /*37a0*/  BSYNC B0 ;  /* 0x0000000000007941 */ /* 0x000fea0003800000 */
.L_x_1289:
[----:B------:R-:W-:Y:S01]  /*37b0*/  LDSM.16.M88.4 R88, [R173] ;  /* 0x00000000ad58783b */ /* 0x000fe20000000200 */
[----:B------:R-:W-:Y:S01]  /*37c0*/  LOP3.LUT P0, RZ, R3, 0x2, RZ, 0xc0, !PT ;  /* 0x0000000203ff7812 */ /* 0x000fe2000780c0ff */
[----:B------:R-:W-:Y:S01]  /*37d0*/  IMAD.MOV.U32 R3, RZ, RZ, 0x10 ;  /* 0x00000010ff037424 */ /* 0x000fe200078e00ff */
[----:B------:R-:W-:Y:S01]  /*37e0*/  LOP3.LUT P1, RZ, R4, 0x2, RZ, 0xc0, !PT ;  /* 0x0000000204ff7812 */ /* 0x000fe2000782c0ff */
[----:B------:R-:W5:Y:S01]  /*37f0*/  LDSM.16.M88.4 R40, [R172+0x3c00] ;  /* 0x003c0000ac28783b */ /* 0x000f620000000200 */
[----:B------:R-:W-:Y:S01]  /*3800*/  IMAD.MOV.U32 R5, RZ, RZ, 0x20 ;  /* 0x00000020ff057424 */ /* 0x000fe200078e00ff */
[----:B------:R-:W-:Y:S01]  /*3810*/  LOP3.LUT R124, R124, 0xffffffe0, RZ, 0xc0, !PT ;  /* 0xffffffe07c7c7812 */ /* 0x000fe200078ec0ff */
[----:B------:R-:W-:Y:S01]  /*3820*/  IMAD R119, R119, 0x10, R123 ;  /* 0x0000001077777824 */ /* 0x000fe200078e027b */
[----:B------:R-:W3:Y:S01]  /*3830*/  LDSM.16.M88.4 R64, [R172+0x3000] ;  /* 0x00300000ac40783b */ /* 0x000ee20000000200 */
[----:B------:R-:W-:Y:S01]  /*3840*/  SEL R3, R3, 0xfffffff0, !P1 ;  /* 0xfffffff003037807 */ /* 0x000fe20004800000 */
[----:B------:R-:W-:Y:S01]  /*3850*/  IMAD R113, R113, 0x20, R112 ;  /* 0x0000002071717824 */ /* 0x000fe200078e0270 */
[----:B------:R-:W-:Y:S01]  /*3860*/  SEL R5, R5, 0xffffffe0, !P0 ;  /* 0xffffffe005057807 */ /* 0x000fe20004000000 */
[----:B------:R-:W4:Y:S01]  /*3870*/  LDSM.16.M88.4 R20, [R172+0x4000] ;  /* 0x00400000ac14783b */ /* 0x000f220000000200 */
[----:B------:R-:W-:-:S02]  /*3880*/  IMAD.IADD R124, R117, 0x1, -R124 ;  /* 0x00000001757c7824 */ /* 0x000fc400078e0a7c */
[----:B------:R-:W-:Y:S01]  /*3890*/  IMAD R171, R3, 0x2, R173 ;  /* 0x0000000203ab7824 */ /* 0x000fe200078e02ad */
[----:B------:R-:W4:Y:S01]  /*38a0*/  LDSM.16.M88.4 R96, [R172+0x4800] ;  /* 0x00480000ac60783b */ /* 0x000f220000000200 */
[----:B------:R-:W-:Y:S02]  /*38b0*/  IMAD.IADD R169, R172, 0x1, R5 ;  /* 0x00000001aca97824 */ /* 0x000fe400078e0205 */
[----:B------:R-:W-:Y:S01]  /*38c0*/  IMAD.SHL.U32 R117, R117, 0x2, RZ ;  /* 0x0000000275757824 */ /* 0x000fe200078e00ff */
[----:B------:R-:W4:Y:S04]  /*38d0*/  LDSM.16.M88.4 R56, [R172+0x3400] ;  /* 0x00340000ac38783b */ /* 0x000f280000000200 */
[----:B------:R-:W4:Y:S01]  /*38e0*/  LDSM.16.M88.4 R48, [R172+0x3800] ;  /* 0x00380000ac30783b */ /* 0x000f220000000200 */
[----:B------:R-:W-:-:S03]  /*38f0*/  LOP3.LUT R117, R117, 0x6, RZ, 0xc0, !PT ;  /* 0x0000000675757812 */ /* 0x000fc600078ec0ff */
[----:B------:R-:W4:Y:S04]  /*3900*/  LDSM.16.M88.4 R12, [R172+0x4400] ;  /* 0x00440000ac0c783b */ /* 0x000f280000000200 */
[----:B------:R-:W4:Y:S04]  /*3910*/  LDSM.16.M88.4 R76, [R172+0x4c00] ;  /* 0x004c0000ac4c783b */ /* 0x000f280000000200 */
[----:B------:R-:W-:Y:S04]  /*3920*/  LDSM.16.M88.4 R24, [R171] ;  /* 0x00000000ab18783b */ /* 0x000fe80000000200 */
[----:B------:R-:W4:Y:S04]  /*3930*/  LDSM.16.M88.4 R72, [R169+0x3c00] ;  /* 0x003c0000a948783b */ /* 0x000f280000000200 */
[----:B------:R-:W4:Y:S01]  /*3940*/  LDSM.16.M88.4 R108, [R169+0x3000] ;  /* 0x00300000a96c783b */ /* 0x000f220000000200 */
[C---:B-----5:R-:W-:Y:S03]  /*3950*/  HMMA.16816.F32.BF16 R44, R88.reuse, R40, RZ ;  /* 0x00000028582c723c */ /* 0x060fe600000418ff */
[----:B------:R-:W5:Y:S03]  /*3960*/  LDSM.16.M88.4 R32, [R169+0x4000] ;  /* 0x00400000a920783b */ /* 0x000f660000000200 */
[C---:B------:R-:W-:Y:S01]  /*3970*/  HMMA.16816.F32.BF16 R40, R88.reuse, R42, RZ ;  /* 0x0000002a5828723c */ /* 0x040fe200000418ff */
[----:B-12---:R-:W1:Y:S04]  /*3980*/  LDSM.16.M88.4 R4, [R169+0x4800] ;  /* 0x00480000a904783b */ /* 0x006e680000000200 */
[----:B------:R-:W2:Y:S01]  /*3990*/  LDSM.16.M88.4 R28, [R169+0x4400] ;  /* 0x00440000a91c783b */ /* 0x000ea20000000200 */
[C---:B---3--:R-:W-:Y:S03]  /*39a0*/  HMMA.16816.F32.BF16 R68, R88.reuse, R64, RZ ;  /* 0x000000405844723c */ /* 0x048fe600000418ff */
[----:B------:R-:W3:Y:S03]  /*39b0*/  LDSM.16.M88.4 R104, [R169+0x3400] ;  /* 0x00340000a968783b */ /* 0x000ee60000000200 */
[C---:B------:R-:W-:Y:S01]  /*39c0*/  HMMA.16816.F32.BF16 R64, R88.reuse, R66, RZ ;  /* 0x000000425840723c */ /* 0x040fe200000418ff */
[----:B------:R-:W3:Y:S04]  /*39d0*/  LDSM.16.M88.4 R100, [R169+0x3800] ;  /* 0x00380000a964783b */ /* 0x000ee80000000200 */
[----:B------:R-:W3:Y:S01]  /*39e0*/  LDSM.16.M88.4 R84, [R169+0x4c00] ;  /* 0x004c0000a954783b */ /* 0x000ee20000000200 */
[C---:B----4-:R-:W-:Y:S03]  /*39f0*/  HMMA.16816.F32.BF16 R36, R88.reuse, R20, RZ ;  /* 0x000000145824723c */ /* 0x050fe600000418ff */
        /* <DEDUP_REMOVED lines=12> */
[----:B------:R-:W-:Y:S01]  /*3ac0*/  HMMA.16816.F32.BF16 R88, R88, R78, RZ ;  /* 0x0000004e5858723c */ /* 0x000fe200000418ff */
[----:B------:R-:W4:Y:S05]  /*3ad0*/  LDSM.16.M88.4 R76, [R172+0x5000] ;  /* 0x00500000ac4c783b */ /* 0x000f2a0000000200 */
[C---:B------:R-:W-:Y:S06]  /*3ae0*/  HMMA.16816.F32.BF16 R44, R24.reuse, R72, R44 ;  /* 0x00000048182c723c */ /* 0x040fec000004182c */
[C---:B------:R-:W-:Y:S01]  /*3af0*/  HMMA.16816.F32.BF16 R40, R24.reuse, R74, R40 ;  /* 0x0000004a1828723c */ /* 0x040fe20000041828 */
[----:B------:R-:W4:Y:S05]  /*3b00*/  LDSM.16.M88.4 R72, [R172+0x5400] ;  /* 0x00540000ac48783b */ /* 0x000f2a0000000200 */
[C---:B------:R-:W-:Y:S06]  /*3b10*/  HMMA.16816.F32.BF16 R68, R24.reuse, R108, R68 ;  /* 0x0000006c1844723c */ /* 0x040fec0000041844 */
[C---:B------:R-:W-:Y:S01]  /*3b20*/  HMMA.16816.F32.BF16 R64, R24.reuse, R110, R64 ;  /* 0x0000006e1840723c */ /* 0x040fe20000041840 */
[----:B------:R-:W-:Y:S05]  /*3b30*/  LDSM.16.M88.4 R108, [R172+0x6400] ;  /* 0x00640000ac6c783b */ /* 0x000fea0000000200 */
[C---:B-----5:R-:W-:Y:S06]  /*3b40*/  HMMA.16816.F32.BF16 R36, R24.reuse, R32, R36 ;  /* 0x000000201824723c */ /* 0x060fec0000041824 */
[C---:B------:R-:W-:Y:S01]  /*3b50*/  HMMA.16816.F32.BF16 R20, R24.reuse, R34, R20 ;  /* 0x000000221814723c */ /* 0x040fe20000041814 */
[----:B------:R-:W5:Y:S05]  /*3b60*/  LDSM.16.M88.4 R32, [R172+0x5800] ;  /* 0x00580000ac20783b */ /* 0x000f6a0000000200 */
        /* <DEDUP_REMOVED lines=8> */
[----:B------:R-:W-:Y:S05]  /*3bf0*/  LDSM.16.M88.4 R104, [R171+0x1000] ;  /* 0x00100000ab68783b */ /* 0x000fea0000000200 */
[C---:B------:R-:W-:Y:S06]  /*3c00*/  HMMA.16816.F32.BF16 R52, R24.reuse, R100, R52 ;  /* 0x000000641834723c */ /* 0x040fec0000041834 */
[C---:B------:R-:W-:Y:S01]  /*3c10*/  HMMA.16816.F32.BF16 R48, R24.reuse, R102, R48 ;  /* 0x000000661830723c */ /* 0x040fe20000041830 */
[----:B------:R-:W-:Y:S05]  /*3c20*/  LDSM.16.M88.4 R100, [R172+0x6800] ;  /* 0x00680000ac64783b */ /* 0x000fea0000000200 */
[C---:B------:R-:W-:Y:S06]  /*3c30*/  HMMA.16816.F32.BF16 R92, R24.reuse, R84, R92 ;  /* 0x00000054185c723c */ /* 0x040fec000004185c */
[----:B------:R-:W-:Y:S01]  /*3c40*/  HMMA.16816.F32.BF16 R88, R24, R86, R88 ;  /* 0x000000561858723c */ /* 0x000fe20000041858 */
[----:B------:R-:W3:Y:S04]  /*3c50*/  LDSM.16.M88.4 R84, [R172+0x6c00] ;  /* 0x006c0000ac54783b */ /* 0x000ee80000000200 */
[----:B------:R-:W3:Y:S01]  /*3c60*/  LDSM.16.M88.4 R24, [R169+0x5000] ;  /* 0x00500000a918783b */ /* 0x000ee20000000200 */
[C---:B----4-:R-:W-:Y:S06]  /*3c70*/  HMMA.16816.F32.BF16 R68, R80.reuse, R76, R68 ;  /* 0x0000004c5044723c */ /* 0x050fec0000041844 */
[C---:B------:R-:W-:Y:S01]  /*3c80*/  HMMA.16816.F32.BF16 R64, R80.reuse, R78, R64 ;  /* 0x0000004e5040723c */ /* 0x040fe20000041840 */
[----:B------:R-:W4:Y:S05]  /*3c90*/  LDSM.16.M88.4 R76, [R169+0x5400] ;  /* 0x00540000a94c783b */ /* 0x000f2a0000000200 */
[C---:B------:R-:W-:Y:S06]  /*3ca0*/  HMMA.16816.F32.BF16 R60, R80.reuse, R72, R60 ;  /* 0x00000048503c723c */ /* 0x040fec000004183c */
[C---:B------:R-:W-:Y:S01]  /*3cb0*/  HMMA.16816.F32.BF16 R56, R80.reuse, R74, R56 ;  /* 0x0000004a5038723c */ /* 0x040fe20000041838 */
[----:B------:R-:W4:Y:S05]  /*3cc0*/  LDSM.16.M88.4 R72, [R169+0x5800] ;  /* 0x00580000a948783b */ /* 0x000f2a0000000200 */
        /* <DEDUP_REMOVED lines=9> */
[C---:B------:R-:W-:Y:S06]  /*3d60*/  HMMA.16816.F32.BF16 R16, R80.reuse, R108, R16 ;  /* 0x0000006c5010723c */ /* 0x040fec0000041810 */
[C---:B------:R-:W-:Y:S01]  /*3d70*/  HMMA.16816.F32.BF16 R12, R80.reuse, R110, R12 ;  /* 0x0000006e500c723c */ /* 0x040fe2000004180c */
[----:B------:R-:W-:Y:S05]  /*3d80*/  LDSM.16.M88.4 R108, [R169+0x6800] ;  /* 0x00680000a96c783b */ /* 0x000fea0000000200 */
[C---:B---3--:R-:W-:Y:S06]  /*3d90*/  HMMA.16816.F32.BF16 R92, R80.reuse, R84, R92 ;  /* 0x00000054505c723c */ /* 0x048fec000004185c */
[----:B------:R-:W-:Y:S01]  /*3da0*/  HMMA.16816.F32.BF16 R88, R80, R86, R88 ;  /* 0x000000565058723c */ /* 0x000fe20000041858 */
[----:B------:R-:W-:Y:S05]  /*3db0*/  LDSM.16.M88.4 R84, [R172+0x7000] ;  /* 0x00700000ac54783b */ /* 0x000fea0000000200 */
[C---:B------:R-:W-:Y:S06]  /*3dc0*/  HMMA.16816.F32.BF16 R68, R104.reuse, R24, R68 ;  /* 0x000000186844723c */ /* 0x040fec0000041844 */
[C---:B------:R-:W-:Y:S01]  /*3dd0*/  HMMA.16816.F32.BF16 R64, R104.reuse, R26, R64 ;  /* 0x0000001a6840723c */ /* 0x040fe20000041840 */
[----:B------:R-:W3:Y:S05]  /*3de0*/  LDSM.16.M88.4 R24, [R173+0x2000] ;  /* 0x00200000ad18783b */ /* 0x000eea0000000200 */
[C---:B----4-:R-:W-:Y:S06]  /*3df0*/  HMMA.16816.F32.BF16 R60, R104.reuse, R76, R60 ;  /* 0x0000004c683c723c */ /* 0x050fec000004183c */
[C---:B------:R-:W-:Y:S01]  /*3e00*/  HMMA.16816.F32.BF16 R56, R104.reuse, R78, R56 ;  /* 0x0000004e6838723c */ /* 0x040fe20000041838 */
[----:B------:R-:W4:Y:S05]  /*3e10*/  LDSM.16.M88.4 R76, [R172+0x7800] ;  /* 0x00780000ac4c783b */ /* 0x000f2a0000000200 */
[C---:B------:R-:W-:Y:S06]  /*3e20*/  HMMA.16816.F32.BF16 R52, R104.reuse, R72, R52 ;  /* 0x000000486834723c */ /* 0x040fec0000041834 */
[----:B------:R-:W-:Y:S01]  /*3e30*/  HMMA.16816.F32.BF16 R48, R104, R74, R48 ;  /* 0x0000004a6830723c */ /* 0x000fe20000041830 */
[----:B------:R-:W4:Y:S05]  /*3e40*/  LDSM.16.M88.4 R72, [R172+0x7c00] ;  /* 0x007c0000ac48783b */ /* 0x000f2a0000000200 */
[C---:B------:R-:W-:Y:S06]  /*3e50*/  HMMA.16816.F32.BF16 R8, R80.reuse, R100, R8 ;  /* 0x000000645008723c */ /* 0x040fec0000041808 */
[----:B------:R-:W-:Y:S01]  /*3e60*/  HMMA.16816.F32.BF16 R96, R80, R102, R96 ;  /* 0x000000665060723c */ /* 0x000fe20000041860 */
[----:B------:R-:W4:Y:S04]  /*3e70*/  LDSM.16.M88.4 R80, [R172+0x7400] ;  /* 0x00740000ac50783b */ /* 0x000f280000000200 */
[----:B------:R-:W-:Y:S01]  /*3e80*/  LDSM.16.M88.4 R100, [R169+0x6c00] ;  /* 0x006c0000a964783b */ /* 0x000fe20000000200 */
[C---:B-----5:R-:W-:Y:S06]  /*3e90*/  HMMA.16816.F32.BF16 R44, R104.reuse, R32, R44 ;  /* 0x00000020682c723c */ /* 0x060fec000004182c */
[C---:B------:R-:W-:Y:S01]  /*3ea0*/  HMMA.16816.F32.BF16 R40, R104.reuse, R34, R40 ;  /* 0x000000226828723c */ /* 0x040fe20000041828 */
[----:B------:R-:W-:Y:S05]  /*3eb0*/  LDSM.16.M88.4 R32, [R169+0x7000] ;  /* 0x00700000a920783b */ /* 0x000fea0000000200 */
[C---:B-1----:R-:W-:Y:S06]  /*3ec0*/  HMMA.16816.F32.BF16 R16, R104.reuse, R4, R16 ;  /* 0x000000046810723c */ /* 0x042fec0000041810 */
[C---:B------:R-:W-:Y:S01]  /*3ed0*/  HMMA.16816.F32.BF16 R12, R104.reuse, R6, R12 ;  /* 0x00000006680c723c */ /* 0x040fe2000004180c */
[----:B------:R-:W1:Y:S05]  /*3ee0*/  LDSM.16.M88.4 R4, [R171+0x2000] ;  /* 0x00200000ab04783b */ /* 0x000e6a0000000200 */
[C---:B--2---:R-:W-:Y:S06]  /*3ef0*/  HMMA.16816.F32.BF16 R36, R104.reuse, R28, R36 ;  /* 0x0000001c6824723c */ /* 0x044fec0000041824 */
[----:B------:R-:W-:Y:S01]  /*3f00*/  HMMA.16816.F32.BF16 R20, R104, R30, R20 ;  /* 0x0000001e6814723c */ /* 0x000fe20000041814 */
[----:B------:R-:W2:Y:S05]  /*3f10*/  LDSM.16.M88.4 R28, [R172+0x8000] ;  /* 0x00800000ac1c783b */ /* 0x000eaa0000000200 */
[C---:B---3--:R-:W-:Y:S06]  /*3f20*/  HMMA.16816.F32.BF16 R68, R24.reuse, R84, R68 ;  /* 0x000000541844723c */ /* 0x048fec0000041844 */
[C---:B----4-:R-:W-:Y:S06]  /*3f30*/  HMMA.16816.F32.BF16 R52, R24.reuse, R76, R52 ;  /* 0x0000004c1834723c */ /* 0x050fec0000041834 */
[C---:B------:R-:W-:Y:S01]  /*3f40*/  HMMA.16816.F32.BF16 R48, R24.reuse, R78, R48 ;  /* 0x0000004e1830723c */ /* 0x040fe20000041830 */
[----:B------:R-:W3:Y:S05]  /*3f50*/  LDSM.16.M88.4 R76, [R169+0x7400] ;  /* 0x00740000a94c783b */ /* 0x000eea0000000200 */
[C---:B------:R-:W-:Y:S06]  /*3f60*/  HMMA.16816.F32.BF16 R64, R24.reuse, R86, R64 ;  /* 0x000000561840723c */ /* 0x040fec0000041840 */
[C---:B------:R-:W-:Y:S06]  /*3f70*/  HMMA.16816.F32.BF16 R44, R24.reuse, R72, R44 ;  /* 0x00000048182c723c */ /* 0x040fec000004182c */
[----:B------:R-:W-:Y:S01]  /*3f80*/  HMMA.16816.F32.BF16 R60, R24, R80, R60 ;  /* 0x00000050183c723c */ /* 0x000fe2000004183c */
[----:B------:R-:W-:-:S04]  /*3f90*/  SHF.R.S32.HI R73, RZ, 0x1f, R124 ;  /* 0x0000001fff497819 */ /* 0x000fc8000001147c */
[----:B------:R-:W-:Y:S01]  /*3fa0*/  LEA.HI R188, R73, R124, RZ, 0x2 ;  /* 0x0000007c49bc7211 */ /* 0x000fe200078f10ff */
[----:B------:R-:W-:Y:S01]  /*3fb0*/  HMMA.16816.F32.BF16 R40, R24, R74, R40 ;  /* 0x0000004a1828723c */ /* 0x000fe20000041828 */
[----:B------:R-:W4:Y:S01]  /*3fc0*/  LDSM.16.M88.4 R72, [R172+0x8400] ;  /* 0x00840000ac48783b */ /* 0x000f220000000200 */
[----:B------:R-:W-:Y:S01]  /*3fd0*/  IMAD.IADD R80, R0, 0x1, R117 ;  /* 0x0000000100507824 */ /* 0x000fe200078e0275 */
[----:B------:R-:W-:-:S03]  /*3fe0*/  SHF.R.S32.HI R188, RZ, 0x2, R188 ;  /* 0x00000002ffbc7819 */ /* 0x000fc600000114bc */
[----:B-1----:R-:W-:Y:S01]  /*3ff0*/  HMMA.16816.F32.BF16 R68, R4, R32, R68 ;  /* 0x000000200444723c */ /* 0x002fe20000041844 */
[----:B------:R-:W-:-:S05]  /*4000*/  VIADD R81, R80, 0x8 ;  /* 0x0000000850517836 */ /* 0x000fca0000000000 */
[C---:B------:R-:W-:Y:S06]  /*4010*/  HMMA.16816.F32.BF16 R56, R24.reuse, R82, R56 ;  /* 0x000000521838723c */ /* 0x040fec0000041838 */
[----:B--2---:R-:W-:Y:S06]  /*4020*/  HMMA.16816.F32.BF16 R36, R24, R28, R36 ;  /* 0x0000001c1824723c */ /* 0x004fec0000041824 */
[----:B------:R-:W-:Y:S01]  /*4030*/  HMMA.16816.F32.BF16 R64, R4, R34, R64 ;  /* 0x000000220440723c */ /* 0x000fe20000041840 */
[----:B------:R-:W-:Y:S01]  /*4040*/  IADD3 R29, R119, 0x1, R188 ;  /* 0x00000001771d7810 */ /* 0x000fe20007ffe0bc */
[----:B------:R-:W1:Y:S01]  /*4050*/  LDSM.16.M88.4 R32, [R169+0x7800] ;  /* 0x00780000a920783b */ /* 0x000e620000000200 */
[----:B------:R-:W-:-:S02]  /*4060*/  VIADD R28, R80, 0x1 ;  /* 0x00000001501c7836 */ /* 0x000fc40000000000 */
[----:B------:R-:W-:Y:S01]  /*4070*/  IADD3 R29, R115, R29, -R122 ;  /* 0x0000001d731d7210 */ /* 0x000fe20007ffe87a */
[----:B---3--:R-:W-:Y:S04]  /*4080*/  HMMA.16816.F32.BF16 R60, R4, R76, R60 ;  /* 0x0000004c043c723c */ /* 0x008fe8000004183c */
[----:B------:R-:W-:Y:S02]  /*4090*/  IMAD.IADD R114, R29, 0x1, R114 ;  /* 0x000000011d727824 */ /* 0x000fe400078e0272 */
[----:B------:R-:W-:Y:S01]  /*40a0*/  HMMA.16816.F32.BF16 R20, R24, R30, R20 ;  /* 0x0000001e1814723c */ /* 0x000fe20000041814 */
[----:B------:R-:W-:Y:S02]  /*40b0*/  VIADD R76, R80, 0x9 ;  /* 0x00000009504c7836 */ /* 0x000fe40000000000 */
[----:B------:R-:W-:-:S02]  /*40c0*/  VIMNMX R139, R114, R115, PT ;  /* 0x00000073728b7248 */ /* 0x000fc40003fe0100 */
[----:B------:R-:W-:Y:S01]  /*40d0*/  VIADDMNMX R138, R114, 0x8, R115, PT ;  /* 0x00000008728a7846 */ /* 0x000fe20003800173 */
[----:B------:R-:W-:Y:S01]  /*40e0*/  HMMA.16816.F32.BF16 R56, R4, R78, R56 ;  /* 0x0000004e0438723c */ /* 0x000fe20000041838 */
[-C--:B------:R-:W-:Y:S02]  /*40f0*/  ISETP.GE.AND P1, PT, R80, R139.reuse, PT ;  /* 0x0000008b5000720c */ /* 0x080fe40003f26270 */
[CC--:B------:R-:W-:Y:S02]  /*4100*/  ISETP.GE.AND P5, PT, R28.reuse, R139.reuse, PT ;  /* 0x0000008b1c00720c */ /* 0x0c0fe40003fa6270 */
[-C--:B------:R-:W-:Y:S01]  /*4110*/  ISETP.GE.AND P0, PT, R28, R138.reuse, PT ;  /* 0x0000008a1c00720c */ /* 0x080fe20003f06270 */
[----:B----4-:R-:W-:Y:S01]  /*4120*/  HMMA.16816.F32.BF16 R16, R24, R72, R16 ;  /* 0x000000481810723c */ /* 0x010fe20000041810 */
[C---:B------:R-:W-:Y:S01]  /*4130*/  ISETP.GE.AND P3, PT, R81.reuse, R139, PT ;  /* 0x0000008b5100720c */ /* 0x040fe20003f66270 */
[----:B------:R-:W2:Y:S01]  /*4140*/  LDSM.16.M88.4 R28, [R172+0x8800] ;  /* 0x00880000ac1c783b */ /* 0x000ea20000000200 */
[----:B------:R-:W-:-:S02]  /*4150*/  ISETP.GE.AND P4, PT, R81, R138, PT ;  /* 0x0000008a5100720c */ /* 0x000fc40003f86270 */
[----:B------:R-:W-:Y:S01]  /*4160*/  FSEL R81, R68, -INF , !P1 ;  /* 0xff80000044517808 */ /* 0x000fe20004800000 */
[----:B------:R-:W-:Y:S01]  /*4170*/  VIADD R68, R80, 0x10 ;  /* 0x0000001050447836 */ /* 0x000fe20000000000 */
[C---:B------:R-:W-:Y:S01]  /*4180*/  ISETP.GE.AND P2, PT, R76.reuse, R139, PT ;  /* 0x0000008b4c00720c */ /* 0x040fe20003f46270 */
[----:B------:R-:W-:Y:S01]  /*4190*/  HMMA.16816.F32.BF16 R8, R104, R108, R8 ;  /* 0x0000006c6808723c */ /* 0x000fe20000041808 */
[----:B------:R-:W-:Y:S02]  /*41a0*/  ISETP.GE.AND P1, PT, R76, R138, PT ;  /* 0x0000008a4c00720c */ /* 0x000fe40003f26270 */
[----:B------:R-:W3:Y:S01]  /*41b0*/  LDSM.16.M88.4 R76, [R169+0x7c00] ;  /* 0x007c0000a94c783b */ /* 0x000ee20000000200 */
[----:B------:R-:W-:Y:S02]  /*41c0*/  FSEL R83, R69, -INF , !P5 ;  /* 0xff80000045537808 */ /* 0x000fe40006800000 */
[----:B------:R-:W-:Y:S01]  /*41d0*/  FSEL R69, R64, -INF , !P3 ;  /* 0xff80000040457808 */ /* 0x000fe20005800000 */
[----:B------:R-:W-:Y:S01]  /*41e0*/  VIADD R64, R80, 0x11 ;  /* 0x0000001150407836 */ /* 0x000fe20000000000 */
[----:B------:R-:W-:Y:S01]  /*41f0*/  FSEL R72, R71, -INF , !P0 ;  /* 0xff80000047487808 */ /* 0x000fe20004000000 */
[----:B------:R-:W-:Y:S01]  /*4200*/  HMMA.16816.F32.BF16 R12, R24, R74, R12 ;  /* 0x0000004a180c723c */ /* 0x000fe2000004180c */
[----:B------:R-:W-:-:S02]  /*4210*/  FSEL R71, R65, -INF , !P2 ;  /* 0xff80000041477808 */ /* 0x000fc40005000000 */
[CC--:B------:R-:W-:Y:S02]  /*4220*/  ISETP.GE.AND P2, PT, R64.reuse, R139.reuse, PT ;  /* 0x0000008b4000720c */ /* 0x0c0fe40003f46270 */
[----:B------:R-:W-:Y:S01]  /*4230*/  ISETP.GE.AND P0, PT, R64, R138, PT ;  /* 0x0000008a4000720c */ /* 0x000fe20003f06270 */
[----:B------:R-:W-:Y:S01]  /*4240*/  VIADD R64, R80, 0x18 ;  /* 0x0000001850407836 */ /* 0x000fe20000000000 */
[----:B------:R-:W-:Y:S01]  /*4250*/  ISETP.GE.AND P3, PT, R68, R139, PT ;  /* 0x0000008b4400720c */ /* 0x000fe20003f66270 */
[----:B------:R-:W-:Y:S01]  /*4260*/  VIADD R74, R80, 0x19 ;  /* 0x00000019504a7836 */ /* 0x000fe20000000000 */
[----:B------:R-:W-:Y:S01]  /*4270*/  FSEL R84, R66, -INF , !P4 ;  /* 0xff80000042547808 */ /* 0x000fe20006000000 */
[----:B------:R-:W-:Y:S01]  /*4280*/  HMMA.16816.F32.BF16 R92, R104, R100, R92 ;  /* 0x00000064685c723c */ /* 0x000fe2000004185c */
[----:B------:R-:W-:Y:S02]  /*4290*/  FSEL R82, R67, -INF , !P1 ;  /* 0xff80000043527808 */ /* 0x000fe40004800000 */
[----:B------:R-:W-:-:S02]  /*42a0*/  FSEL R75, R60, -INF , !P3 ;  /* 0xff8000003c4b7808 */ /* 0x000fc40005800000 */
[----:B------:R-:W-:Y:S01]  /*42b0*/  FSEL R73, R61, -INF , !P2 ;  /* 0xff8000003d497808 */ /* 0x000fe20005000000 */
[C---:B-1----:R-:W-:Y:S01]  /*42c0*/  HMMA.16816.F32.BF16 R52, R4.reuse, R32, R52 ;  /* 0x000000200434723c */ /* 0x042fe20000041834 */
[CC--:B------:R-:W-:Y:S02]  /*42d0*/  ISETP.GE.AND P1, PT, R64.reuse, R139.reuse, PT ;  /* 0x0000008b4000720c */ /* 0x0c0fe40003f26270 */
[-C--:B------:R-:W-:Y:S02]  /*42e0*/  ISETP.GE.AND P4, PT, R64, R138.reuse, PT ;  /* 0x0000008a4000720c */ /* 0x080fe40003f86270 */
[C---:B------:R-:W-:Y:S01]  /*42f0*/  ISETP.GE.AND P3, PT, R74.reuse, R139, PT ;  /* 0x0000008b4a00720c */ /* 0x040fe20003f66270 */
[----:B------:R-:W1:Y:S01]  /*4300*/  LDSM.16.M88.4 R64, [R169+0x8000] ;  /* 0x00800000a940783b */ /* 0x000e620000000200 */
[----:B------:R-:W-:Y:S01]  /*4310*/  ISETP.GE.AND P2, PT, R74, R138, PT ;  /* 0x0000008a4a00720c */ /* 0x000fe20003f46270 */
[----:B------:R-:W-:Y:S01]  /*4320*/  HMMA.16816.F32.BF16 R48, R4, R34, R48 ;  /* 0x000000220430723c */ /* 0x000fe20000041830 */
[----:B------:R-:W-:Y:S01]  /*4330*/  FSEL R85, R56, -INF , !P1 ;  /* 0xff80000038557808 */ /* 0x000fe20004800000 */
[----:B------:R-:W4:Y:S01]  /*4340*/  LDSM.16.M88.4 R32, [R172+0x8c00] ;  /* 0x008c0000ac20783b */ /* 0x000f220000000200 */
[----:B------:R-:W-:-:S02]  /*4350*/  FSEL R87, R57, -INF , !P3 ;  /* 0xff80000039577808 */ /* 0x000fc40005800000 */
[----:B------:R-:W-:Y:S01]  /*4360*/  FSEL R100, R58, -INF , !P4 ;  /* 0xff8000003a647808 */ /* 0x000fe20006000000 */
[----:B------:R-:W-:Y:S01]  /*4370*/  HMMA.16816.F32.BF16 R96, R104, R110, R96 ;  /* 0x0000006e6860723c */ /* 0x000fe20000041860 */
[----:B------:R-:W-:Y:S02]  /*4380*/  FSEL R74, R59, -INF , !P2 ;  /* 0xff8000003b4a7808 */ /* 0x000fe40005000000 */
[----:B------:R-:W5:Y:S01]  /*4390*/  LDSM.16.M88.4 R56, [R169+0x8400] ;  /* 0x00840000a938783b */ /* 0x000f620000000200 */
[-C--:B------:R-:W-:Y:S02]  /*43a0*/  ISETP.GE.AND P5, PT, R80, R138.reuse, PT ;  /* 0x0000008a5000720c */ /* 0x080fe40003fa6270 */
[----:B--2---:R-:W-:Y:S02]  /*43b0*/  HMMA.16816.F32.BF16 R8, R24, R28, R8 ;  /* 0x0000001c1808723c */ /* 0x004fe40000041808 */
[----:B------:R-:W-:Y:S02]  /*43c0*/  FSEL R70, R70, -INF , !P5 ;  /* 0xff80000046467808 */ /* 0x000fe40006800000 */
[-C--:B------:R-:W-:Y:S01]  /*43d0*/  ISETP.GE.AND P5, PT, R68, R138.reuse, PT ;  /* 0x0000008a4400720c */ /* 0x080fe20003fa6270 */
[C---:B------:R-:W-:Y:S01]  /*43e0*/  VIADD R68, R80.reuse, 0x20 ;  /* 0x0000002050447836 */ /* 0x040fe20000000000 */
[----:B---3--:R-:W-:Y:S01]  /*43f0*/  HMMA.16816.F32.BF16 R44, R4, R76, R44 ;  /* 0x0000004c042c723c */ /* 0x008fe2000004182c */
[----:B------:R-:W-:Y:S01]  /*4400*/  VIADD R28, R80, 0x28 ;  /* 0x00000028501c7836 */ /* 0x000fe20000000000 */
[----:B------:R-:W-:Y:S01]  /*4410*/  FSEL R86, R62, -INF , !P5 ;  /* 0xff8000003e567808 */ /* 0x000fe20006800000 */
[----:B------:R-:W-:Y:S01]  /*4420*/  VIADD R29, R80, 0x21 ;  /* 0x00000021501d7836 */ /* 0x000fe20000000000 */
[----:B------:R-:W-:-:S02]  /*4430*/  ISETP.GE.AND P5, PT, R68, R138, PT ;  /* 0x0000008a4400720c */ /* 0x000fc40003fa6270 */
[----:B------:R-:W-:Y:S01]  /*4440*/  HMMA.16816.F32.BF16 R88, R104, R102, R88 ;  /* 0x000000666858723c */ /* 0x000fe20000041858 */
[CC--:B------:R-:W-:Y:S02]  /*4450*/  ISETP.GE.AND P2, PT, R28.reuse, R139.reuse, PT ;  /* 0x0000008b1c00720c */ /* 0x0c0fe40003f46270 */
[-C--:B------:R-:W-:Y:S01]  /*4460*/  ISETP.GE.AND P4, PT, R28, R138.reuse, PT ;  /* 0x0000008a1c00720c */ /* 0x080fe20003f86270 */
[C---:B------:R-:W-:Y:S01]  /*4470*/  VIADD R28, R80.reuse, 0x30 ;  /* 0x00000030501c7836 */ /* 0x040fe20000000000 */
[-C--:B------:R-:W-:Y:S01]  /*4480*/  ISETP.GE.AND P3, PT, R29, R139.reuse, PT ;  /* 0x0000008b1d00720c */ /* 0x080fe20003f66270 */
[----:B------:R-:W-:Y:S01]  /*4490*/  HMMA.16816.F32.BF16 R96, R24, R30, R96 ;  /* 0x0000001e1860723c */ /* 0x000fe20000041860 */
[----:B------:R-:W-:Y:S02]  /*44a0*/  FSEL R102, R63, -INF , !P0 ;  /* 0xff8000003f667808 */ /* 0x000fe40004000000 */
[----:B------:R-:W-:Y:S01]  /*44b0*/  ISETP.GE.AND P0, PT, R29, R138, PT ;  /* 0x0000008a1d00720c */ /* 0x000fe20003f06270 */
[----:B------:R-:W-:Y:S01]  /*44c0*/  VIADD R29, R80, 0x29 ;  /* 0x00000029501d7836 */ /* 0x000fe20000000000 */
[----:B------:R-:W-:Y:S01]  /*44d0*/  ISETP.GE.AND P1, PT, R68, R139, PT ;  /* 0x0000008b4400720c */ /* 0x000fe20003f26270 */
[----:B------:R-:W-:Y:S01]  /*44e0*/  HMMA.16816.F32.BF16 R40, R4, R78, R40 ;  /* 0x0000004e0428723c */ /* 0x000fe20000041828 */
[----:B------:R-:W-:Y:S01]  /*44f0*/  FSEL R145, R48, -INF , !P2 ;  /* 0xff80000030917808 */ /* 0x000fe20005000000 */
[----:B------:R-:W-:Y:S01]  /*4500*/  VIADD R48, R80, 0x39 ;  /* 0x0000003950307836 */ /* 0x000fe20000000000 */
[----:B------:R-:W-:-:S02]  /*4510*/  FSEL R132, R54, -INF , !P5 ;  /* 0xff80000036847808 */ /* 0x000fc40006800000 */
[----:B------:R-:W-:Y:S01]  /*4520*/  FSEL R143, R52, -INF , !P1 ;  /* 0xff800000348f7808 */ /* 0x000fe20004800000 */
[C---:B-1----:R-:W-:Y:S01]  /*4530*/  HMMA.16816.F32.BF16 R36, R4.reuse, R64, R36 ;  /* 0x000000400424723c */ /* 0x042fe20000041824 */
[CC--:B------:R-:W-:Y:S02]  /*4540*/  ISETP.GE.AND P2, PT, R28.reuse, R139.reuse, PT ;  /* 0x0000008b1c00720c */ /* 0x0c0fe40003f46270 */
[----:B------:R-:W-:Y:S01]  /*4550*/  ISETP.GE.AND P5, PT, R28, R138, PT ;  /* 0x0000008a1c00720c */ /* 0x000fe20003fa6270 */
[----:B------:R-:W-:Y:S01]  /*4560*/  VIADD R28, R80, 0x31 ;  /* 0x00000031501c7836 */ /* 0x000fe20000000000 */
[----:B------:R-:W-:Y:S01]  /*4570*/  ISETP.GE.AND P1, PT, R29, R139, PT ;  /* 0x0000008b1d00720c */ /* 0x000fe20003f26270 */
[----:B------:R-:W-:Y:S01]  /*4580*/  HMMA.16816.F32.BF16 R20, R4, R66, R20 ;  /* 0x000000420414723c */ /* 0x000fe20000041814 */
[----:B------:R-:W-:Y:S02]  /*4590*/  FSEL R152, R55, -INF , !P0 ;  /* 0xff80000037987808 */ /* 0x000fe40004000000 */
[----:B------:R-:W-:-:S02]  /*45a0*/  FSEL R147, R49, -INF , !P1 ;  /* 0xff80000031937808 */ /* 0x000fc40004800000 */
[----:B------:R-:W-:Y:S01]  /*45b0*/  FSEL R141, R53, -INF , !P3 ;  /* 0xff800000358d7808 */ /* 0x000fe20005800000 */
[C---:B----4-:R-:W-:Y:S01]  /*45c0*/  HMMA.16816.F32.BF16 R92, R24.reuse, R32, R92 ;  /* 0x00000020185c723c */ /* 0x050fe2000004185c */
[CC--:B------:R-:W-:Y:S02]  /*45d0*/  ISETP.GE.AND P1, PT, R28.reuse, R139.reuse, PT ;  /* 0x0000008b1c00720c */ /* 0x0c0fe40003f26270 */
[-C--:B------:R-:W-:Y:S01]  /*45e0*/  ISETP.GE.AND P0, PT, R28, R138.reuse, PT ;  /* 0x0000008a1c00720c */ /* 0x080fe20003f06270 */
[----:B------:R-:W-:Y:S01]  /*45f0*/  VIADD R28, R80, 0x38 ;  /* 0x00000038501c7836 */ /* 0x000fe20000000000 */
[----:B------:R-:W-:Y:S01]  /*4600*/  ISETP.GE.AND P3, PT, R29, R138, PT ;  /* 0x0000008a1d00720c */ /* 0x000fe20003f66270 */
[----:B------:R-:W-:Y:S01]  /*4610*/  HMMA.16816.F32.BF16 R88, R24, R34, R88 ;  /* 0x000000221858723c */ /* 0x000fe20000041858 */
[----:B------:R-:W-:Y:S01]  /*4620*/  FSEL R156, R50, -INF , !P4 ;  /* 0xff800000329c7808 */ /* 0x000fe20006000000 */
[C---:B------:R-:W-:Y:S01]  /*4630*/  VIADD R32, R80.reuse, 0x40 ;  /* 0x0000004050207836 */ /* 0x040fe20000000000 */
[----:B------:R-:W-:Y:S01]  /*4640*/  FSEL R154, R51, -INF , !P3 ;  /* 0xff800000339a7808 */ /* 0x000fe20005800000 */
[----:B------:R-:W-:Y:S01]  /*4650*/  VIADD R33, R80, 0x41 ;  /* 0x0000004150217836 */ /* 0x000fe20000000000 */
[----:B------:R-:W-:-:S02]  /*4660*/  ISETP.GE.AND P3, PT, R28, R139, PT ;  /* 0x0000008b1c00720c */ /* 0x000fc40003f66270 */
[----:B------:R-:W-:Y:S02]  /*4670*/  ISETP.GE.AND P4, PT, R28, R138, PT ;  /* 0x0000008a1c00720c */ /* 0x000fe40003f86270 */
[----:B------:R-:W1:Y:S01]  /*4680*/  LDSM.16.M88.4 R28, [R169+0x8800] ;  /* 0x00880000a91c783b */ /* 0x000e620000000200 */
[----:B------:R-:W-:Y:S02]  /*4690*/  FSEL R65, R44, -INF , !P2 ;  /* 0xff8000002c417808 */ /* 0x000fe40005000000 */
[----:B------:R-:W-:Y:S02]  /*46a0*/  FSEL R63, R45, -INF , !P1 ;  /* 0xff8000002d3f7808 */ /* 0x000fe40004800000 */
[----:B------:R-:W-:Y:S02]  /*46b0*/  FSEL R66, R46, -INF , !P5 ;  /* 0xff8000002e427808 */ /* 0x000fe40006800000 */
[----:B------:R-:W-:Y:S02]  /*46c0*/  FSEL R146, R47, -INF , !P0 ;  /* 0xff8000002f927808 */ /* 0x000fe40004000000 */
[----:B-----5:R-:W-:Y:S01]  /*46d0*/  HMMA.16816.F32.BF16 R44, R4, R56, R16 ;  /* 0x00000038042c723c */ /* 0x020fe20000041810 */
[----:B------:R-:W-:-:S02]  /*46e0*/  ISETP.GE.AND P2, PT, R48, R139, PT ;  /* 0x0000008b3000720c */ /* 0x000fc40003f46270 */
[----:B------:R-:W-:Y:S02]  /*46f0*/  FSEL R133, R40, -INF , !P3 ;  /* 0xff80000028857808 */ /* 0x000fe40005800000 */
[----:B------:R-:W-:Y:S01]  /*4700*/  FSEL R135, R41, -INF , !P2 ;  /* 0xff80000029877808 */ /* 0x000fe20005000000 */
[----:B------:R-:W-:Y:S01]  /*4710*/  HMMA.16816.F32.BF16 R56, R4, R58, R12 ;  /* 0x0000003a0438723c */ /* 0x000fe2000004180c */
[----:B------:R-:W2:Y:S01]  /*4720*/  LDSM.16.M88.4 R12, [R169+0x8c00] ;  /* 0x008c0000a90c783b */ /* 0x000ea20000000200 */
[----:B------:R-:W-:Y:S01]  /*4730*/  ISETP.GE.AND P1, PT, R48, R138, PT ;  /* 0x0000008a3000720c */ /* 0x000fe20003f26270 */
[----:B------:R-:W-:Y:S01]  /*4740*/  VIADD R17, R80, 0x48 ;  /* 0x0000004850117836 */ /* 0x000fe20000000000 */
[-C--:B------:R-:W-:Y:S01]  /*4750*/  ISETP.GE.AND P3, PT, R32, R139.reuse, PT ;  /* 0x0000008b2000720c */ /* 0x080fe20003f66270 */
[C---:B------:R-:W-:Y:S01]  /*4760*/  VIADD R16, R80.reuse, 0x49 ;  /* 0x0000004950107836 */ /* 0x040fe20000000000 */
[----:B------:R-:W-:Y:S01]  /*4770*/  ISETP.GE.AND P2, PT, R33, R139, PT ;  /* 0x0000008b2100720c */ /* 0x000fe20003f46270 */
[----:B------:R-:W-:Y:S01]  /*4780*/  VIADD R18, R80, 0x59 ;  /* 0x0000005950127836 */ /* 0x000fe20000000000 */
[----:B------:R-:W-:Y:S01]  /*4790*/  FSEL R150, R42, -INF , !P4 ;  /* 0xff8000002a967808 */ /* 0x000fe20006000000 */
[----:B------:R-:W-:-:S04]  /*47a0*/  DEPBAR.LE SB0, 0x0 ;  /* 0x000080000000791a */ /* 0x000fc80000000000 */
[----:B------:R-:W-:Y:S02]  /*47b0*/  FSEL R148, R43, -INF , !P1 ;  /* 0xff8000002b947808 */ /* 0x000fe40004800000 */
[----:B------:R-:W-:Y:S02]  /*47c0*/  FSEL R123, R36, -INF , !P3 ;  /* 0xff800000247b7808 */ /* 0x000fe40005800000 */
[----:B------:R-:W-:Y:S02]  /*47d0*/  FSEL R119, R37, -INF , !P2 ;  /* 0xff80000025777808 */ /* 0x000fe40005000000 */
[CC--:B------:R-:W-:Y:S02]  /*47e0*/  ISETP.GE.AND P1, PT, R17.reuse, R139.reuse, PT ;  /* 0x0000008b1100720c */ /* 0x0c0fe40003f26270 */
[----:B------:R-:W-:Y:S01]  /*47f0*/  ISETP.GE.AND P4, PT, R17, R138, PT ;  /* 0x0000008a1100720c */ /* 0x000fe20003f86270 */
[----:B------:R-:W-:Y:S01]  /*4800*/  VIADD R17, R80, 0x50 ;  /* 0x0000005050117836 */ /* 0x000fe20000000000 */
[----:B------:R-:W-:-:S02]  /*4810*/  ISETP.GE.AND P3, PT, R16, R139, PT ;  /* 0x0000008b1000720c */ /* 0x000fc40003f66270 */
[-C--:B------:R-:W-:Y:S01]  /*4820*/  ISETP.GE.AND P2, PT, R16, R138.reuse, PT ;  /* 0x0000008a1000720c */ /* 0x080fe20003f46270 */
[C---:B-1----:R-:W-:Y:S01]  /*4830*/  HMMA.16816.F32.BF16 R8, R4.reuse, R28, R8 ;  /* 0x0000001c0408723c */ /* 0x042fe20000041808 */
[-C--:B------:R-:W-:Y:S01]  /*4840*/  ISETP.GE.AND P0, PT, R33, R138.reuse, PT ;  /* 0x0000008a2100720c */ /* 0x080fe20003f06270 */
[----:B------:R-:W-:Y:S01]  /*4850*/  VIADD R16, R80, 0x51 ;  /* 0x0000005150107836 */ /* 0x000fe20000000000 */
[----:B------:R-:W-:Y:S02]  /*4860*/  ISETP.GE.AND P5, PT, R32, R138, PT ;  /* 0x0000008a2000720c */ /* 0x000fe40003fa6270 */
[----:B------:R-:W-:Y:S01]  /*4870*/  FSEL R127, R20, -INF , !P1 ;  /* 0xff800000147f7808 */ /* 0x000fe20004800000 */
[----:B------:R-:W-:Y:S01]  /*4880*/  HMMA.16816.F32.BF16 R96, R4, R30, R96 ;  /* 0x0000001e0460723c */ /* 0x000fe20000041860 */
[----:B------:R-:W-:Y:S01]  /*4890*/  FSEL R140, R39, -INF , !P0 ;  /* 0xff800000278c7808 */ /* 0x000fe20004000000 */
[----:B------:R-:W-:Y:S01]  /*48a0*/  VIADD R20, R80, 0x61 ;  /* 0x0000006150147836 */ /* 0x000fe20000000000 */
[----:B------:R-:W-:-:S02]  /*48b0*/  FSEL R125, R21, -INF , !P3 ;  /* 0xff800000157d7808 */ /* 0x000fc40005800000 */
[CC--:B------:R-:W-:Y:S01]  /*48c0*/  ISETP.GE.AND P1, PT, R17.reuse, R139.reuse, PT ;  /* 0x0000008b1100720c */ /* 0x0c0fe20003f26270 */
[----:B------:R-:W-:Y:S01]  /*48d0*/  BAR.SYNC.DEFER_BLOCKING 0x0 ;  /* 0x0000000000007b1d */ /* 0x000fe20000010000 */
[C---:B------:R-:W-:Y:S01]  /*48e0*/  ISETP.GE.AND P3, PT, R16.reuse, R139, PT ;  /* 0x0000008b1000720c */ /* 0x040fe20003f66270 */
[C---:B--2---:R-:W-:Y:S01]  /*48f0*/  HMMA.16816.F32.BF16 R92, R4.reuse, R12, R92 ;  /* 0x0000000c045c723c */ /* 0x044fe2000004185c */
[-C--:B------:R-:W-:Y:S01]  /*4900*/  ISETP.GE.AND P0, PT, R16, R138.reuse, PT ;  /* 0x0000008a1000720c */ /* 0x080fe20003f06270 */
[----:B------:R-:W-:Y:S01]  /*4910*/  VIADD R16, R80, 0x58 ;  /* 0x0000005850107836 */ /* 0x000fe20000000000 */
[----:B------:R-:W-:Y:S02]  /*4920*/  FSEL R142, R38, -INF , !P5 ;  /* 0xff800000268e7808 */ /* 0x000fe40006800000 */
[----:B------:R-:W-:Y:S01]  /*4930*/  ISETP.GE.AND P5, PT, R17, R138, PT ;  /* 0x0000008a1100720c */ /* 0x000fe20003fa6270 */
[----:B------:R-:W-:Y:S01]  /*4940*/  HMMA.16816.F32.BF16 R88, R4, R14, R88 ;  /* 0x0000000e0458723c */ /* 0x000fe20000041858 */
[----:B------:R-:W-:Y:S01]  /*4950*/  FSEL R17, R44, -INF , !P1 ;  /* 0xff8000002c117808 */ /* 0x000fe20004800000 */
[----:B------:R-:W-:Y:S01]  /*4960*/  VIADD R12, R80, 0x70 ;  /* 0x00000070500c7836 */ /* 0x000fe20000000000 */
[----:B------:R-:W-:-:S02]  /*4970*/  FSEL R144, R22, -INF , !P4 ;  /* 0xff80000016907808 */ /* 0x000fc40006000000 */
[----:B------:R-:W-:Y:S02]  /*4980*/  FSEL R134, R23, -INF , !P2 ;  /* 0xff80000017867808 */ /* 0x000fe40005000000 */
[-C--:B------:R-:W-:Y:S01]  /*4990*/  ISETP.GE.AND P1, PT, R18, R139.reuse, PT ;  /* 0x0000008b1200720c */ /* 0x080fe20003f26270 */
[----:B------:R-:W-:Y:S01]  /*49a0*/  VIADD R4, R80, 0x78 ;  /* 0x0000007850047836 */ /* 0x000fe20000000000 */
[C---:B------:R-:W-:Y:S02]  /*49b0*/  ISETP.GE.AND P2, PT, R16.reuse, R139, PT ;  /* 0x0000008b1000720c */ /* 0x040fe40003f46270 */
[-C--:B------:R-:W-:Y:S02]  /*49c0*/  ISETP.GE.AND P4, PT, R16, R138.reuse, PT ;  /* 0x0000008a1000720c */ /* 0x080fe40003f86270 */
[----:B------:R-:W-:Y:S02]  /*49d0*/  FSEL R16, R45, -INF , !P3 ;  /* 0xff8000002d107808 */ /* 0x000fe40005800000 */
        /* <DEDUP_REMOVED lines=19> */
[C---:B------:R-:W-:Y:S01]  /*4b10*/  VIADD R8, R80.reuse, 0x71 ;  /* 0x0000007150087836 */ /* 0x040fe20000000000 */
[----:B------:R-:W-:Y:S01]  /*4b20*/  FSEL R49, R9, -INF , !P1 ;  /* 0xff80000009317808 */ /* 0x000fe20004800000 */
[----:B------:R-:W-:Y:S01]  /*4b30*/  VIADD R80, R80, 0x79 ;  /* 0x0000007950507836 */ /* 0x000fe20000000000 */
[C---:B------:R-:W-:Y:S02]  /*4b40*/  ISETP.GE.AND P2, PT, R20.reuse, R139, PT ;  /* 0x0000008b1400720c */ /* 0x040fe40003f46270 */
[----:B------:R-:W-:Y:S02]  /*4b50*/  ISETP.GE.AND P1, PT, R20, R138, PT ;  /* 0x0000008a1400720c */ /* 0x000fe40003f26270 */
[----:B------:R-:W-:-:S02]  /*4b60*/  FSEL R20, R94, -INF , !P5 ;  /* 0xff8000005e147808 */ /* 0x000fc40006800000 */
[----:B------:R-:W-:Y:S02]  /*4b70*/  ISETP.GT.AND P5, PT, R180, R175, PT ;  /* 0x000000afb400720c */ /* 0x000fe40003fa4270 */
[----:B------:R-:W-:Y:S02]  /*4b80*/  FSEL R47, R96, -INF , !P3 ;  /* 0xff800000602f7808 */ /* 0x000fe40005800000 */
[----:B------:R-:W-:Y:S02]  /*4b90*/  FSEL R46, R11, -INF , !P0 ;  /* 0xff8000000b2e7808 */ /* 0x000fe40004000000 */
[-C--:B------:R-:W-:Y:S02]  /*4ba0*/  ISETP.GE.AND P3, PT, R12, R139.reuse, PT ;  /* 0x0000008b0c00720c */ /* 0x080fe40003f66270 */
[----:B------:R-:W-:Y:S02]  /*4bb0*/  ISETP.GE.AND P0, PT, R8, R139, PT ;  /* 0x0000008b0800720c */ /* 0x000fe40003f06270 */
[----:B------:R-:W-:-:S02]  /*4bc0*/  FSEL R54, R97, -INF , !P2 ;  /* 0xff80000061367808 */ /* 0x000fc40005000000 */
[----:B------:R-:W-:Y:S02]  /*4bd0*/  FSEL R44, R98, -INF , !P4 ;  /* 0xff800000622c7808 */ /* 0x000fe40006000000 */
[----:B------:R-:W-:Y:S02]  /*4be0*/  FSEL R21, R99, -INF , !P1 ;  /* 0xff80000063157808 */ /* 0x000fe40004800000 */
[----:B------:R-:W-:Y:S02]  /*4bf0*/  FSEL R53, R92, -INF , !P3 ;  /* 0xff8000005c357808 */ /* 0x000fe40005800000 */
[----:B------:R-:W-:Y:S02]  /*4c00*/  FSEL R52, R93, -INF , !P0 ;  /* 0xff8000005d347808 */ /* 0x000fe40004000000 */
[----:B------:R-:W-:Y:S02]  /*4c10*/  ISETP.GE.AND P2, PT, R8, R138, PT ;  /* 0x0000008a0800720c */ /* 0x000fe40003f46270 */
[----:B------:R-:W-:-:S02]  /*4c20*/  ISETP.GE.AND P4, PT, R4, R139, PT ;  /* 0x0000008b0400720c */ /* 0x000fc40003f86270 */
[-C--:B------:R-:W-:Y:S01]  /*4c30*/  ISETP.GE.AND P1, PT, R4, R138.reuse, PT ;  /* 0x0000008a0400720c */ /* 0x080fe20003f26270 */
[----:B------:R-:W-:Y:S01]  /*4c40*/  IMAD.IADD R4, R2, 0x1, R113 ;  /* 0x0000000102047824 */ /* 0x000fe200078e0271 */
[C---:B------:R-:W-:Y:S02]  /*4c50*/  ISETP.GE.AND P3, PT, R80.reuse, R139, PT ;  /* 0x0000008b5000720c */ /* 0x040fe40003f66270 */
[----:B------:R-:W-:Y:S02]  /*4c60*/  ISETP.GE.AND P0, PT, R80, R138, PT ;  /* 0x0000008a5000720c */ /* 0x000fe40003f06270 */
[----:B------:R-:W-:Y:S02]  /*4c70*/  FSEL R40, R95, -INF , !P2 ;  /* 0xff8000005f287808 */ /* 0x000fe40005000000 */
[----:B------:R-:W-:Y:S02]  /*4c80*/  FSEL R56, R88, -INF , !P4 ;  /* 0xff80000058387808 */ /* 0x000fe40006000000 */
[----:B------:R-:W-:-:S02]  /*4c90*/  FSEL R55, R89, -INF , !P3 ;  /* 0xff80000059377808 */ /* 0x000fc40005800000 */
[----:B------:R-:W-:Y:S02]  /*4ca0*/  FSEL R39, R90, -INF , !P1 ;  /* 0xff8000005a277808 */ /* 0x000fe40004800000 */
[----:B------:R-:W-:Y:S01]  /*4cb0*/  FSEL R23, R91, -INF , !P0 ;  /* 0xff8000005b177808 */ /* 0x000fe20004000000 */
[----:B------:R-:W-:Y:S06]  /*4cc0*/  @!P5 BRA `(.L_x_1291) ;  /* 0x0000000c0020d947 */ /* 0x000fec0003800000 */
[----:B------:R-:W-:Y:S05]  /*4cd0*/  @!P6 BRA `(.L_x_1292) ;  /* 0x0000000000ece947 */ /* 0x000fea0003800000 */
[----:B------:R-:W1:Y:S01]  /*4ce0*/  LDC R5, c[0x0][0x380] ;  /* 0x0000e000ff057b82 */ /* 0x000e620000000800 */
[----:B------:R-:W-:Y:S01]  /*4cf0*/  VIADD R12, R0, 0xffffff80 ;  /* 0xffffff80000c7836 */ /* 0x000fe20000000000 */
[----:B------:R-:W-:Y:S01]  /*4d00*/  IABS R8, R0 ;  /* 0x0000000000087213 */ /* 0x000fe20000000000 */
[----:B------:R-:W-:-:S03]  /*4d10*/  ULDC.64 UR8, c[0x0][0x230] ;  /* 0x00008c0000087ab9 */ /* 0x000fc60000000a00 */
[----:B------:R-:W-:Y:S02]  /*4d20*/  IABS R6, R12 ;  /* 0x0000000c00067213 */ /* 0x000fe40000000000 */
[-C--:B-1----:R-:W-:Y:S02]  /*4d30*/  IABS R2, R5.reuse ;  /* 0x0000000500027213 */ /* 0x082fe40000000000 */
[-C--:B------:R-:W-:Y:S02]  /*4d40*/  LOP3.LUT R0, R0, R5.reuse, RZ, 0x3c, !PT ;  /* 0x0000000500007212 */ /* 0x080fe400078e3cff */
[----:B------:R-:W1:Y:S01]  /*4d50*/  I2F.RP R9, R2 ;  /* 0x0000000200097306 */ /* 0x000e620000209400 */
[-C--:B------:R-:W-:Y:S02]  /*4d60*/  LOP3.LUT R12, R12, R5.reuse, RZ, 0x3c, !PT ;  /* 0x000000050c0c7212 */ /* 0x080fe400078e3cff */
[----:B------:R-:W-:Y:S02]  /*4d70*/  ISETP.GE.AND P2, PT, R0, RZ, PT ;  /* 0x000000ff0000720c */ /* 0x000fe40003f46270 */
[----:B------:R-:W-:-:S03]  /*4d80*/  LOP3.LUT R0, RZ, R5, RZ, 0x33, !PT ;  /* 0x00000005ff007212 */ /* 0x000fc600078e33ff */
        /* <DEDUP_REMOVED lines=8> */
[----:B------:R-:W-:-:S04]  /*4e10*/  IMAD.HI.U32 R10, R7, R6, RZ ;  /* 0x00000006070a7227 */ /* 0x000fc800078e00ff */
[----:B------:R-:W-:Y:S01]  /*4e20*/  IMAD.MOV R9, RZ, RZ, -R11 ;  /* 0x000000ffff097224 */ /* 0x000fe200078e0a0b */
[----:B------:R-:W-:-:S03]  /*4e30*/  IADD3 R7, -R10, RZ, RZ ;  /* 0x000000ff0a077210 */ /* 0x000fc60007ffe1ff */
[C---:B------:R-:W-:Y:S02]  /*4e40*/  IMAD R9, R2.reuse, R9, R8 ;  /* 0x0000000902097224 */ /* 0x040fe400078e0208 */
[----:B------:R-:W-:-:S03]  /*4e50*/  IMAD R7, R2, R7, R6 ;  /* 0x0000000702077224 */ /* 0x000fc600078e0206 */
[C---:B------:R-:W-:Y:S02]  /*4e60*/  ISETP.GT.U32.AND P0, PT, R2.reuse, R9, PT ;  /* 0x000000090200720c */ /* 0x040fe40003f04070 */
[----:B------:R-:W-:-:S11]  /*4e70*/  ISETP.GT.U32.AND P1, PT, R2, R7, PT ;  /* 0x000000070200720c */ /* 0x000fd60003f24070 */
[----:B------:R-:W-:Y:S02]  /*4e80*/  @!P0 IMAD.IADD R9, R9, 0x1, -R2 ;  /* 0x0000000109098824 */ /* 0x000fe400078e0a02 */
[-C--:B------:R-:W-:Y:S01]  /*4e90*/  @!P1 IADD3 R7, R7, -R2.reuse, RZ ;  /* 0x8000000207079210 */ /* 0x080fe20007ffe0ff */
[----:B------:R-:W-:Y:S01]  /*4ea0*/  @!P0 VIADD R11, R11, 0x1 ;  /* 0x000000010b0b8836 */ /* 0x000fe20000000000 */
[----:B------:R-:W-:Y:S02]  /*4eb0*/  ISETP.GE.AND P0, PT, R12, RZ, PT ;  /* 0x000000ff0c00720c */ /* 0x000fe40003f06270 */
[-C--:B------:R-:W-:Y:S02]  /*4ec0*/  ISETP.GE.U32.AND P4, PT, R9, R2.reuse, PT ;  /* 0x000000020900720c */ /* 0x080fe40003f86070 */
[----:B------:R-:W-:Y:S02]  /*4ed0*/  ISETP.GE.U32.AND P3, PT, R7, R2, PT ;  /* 0x000000020700720c */ /* 0x000fe40003f66070 */
[----:B------:R-:W-:-:S02]  /*4ee0*/  @!P1 IADD3 R10, R10, 0x1, RZ ;  /* 0x000000010a0a9810 */ /* 0x000fc40007ffe0ff */
[----:B------:R-:W-:-:S07]  /*4ef0*/  ISETP.NE.AND P1, PT, R5, RZ, PT ;  /* 0x000000ff0500720c */ /* 0x000fce0003f25270 */
[----:B------:R-:W-:Y:S02]  /*4f00*/  @P4 VIADD R11, R11, 0x1 ;  /* 0x000000010b0b4836 */ /* 0x000fe40000000000 */
[----:B------:R-:W-:Y:S02]  /*4f10*/  @P3 IADD3 R10, R10, 0x1, RZ ;  /* 0x000000010a0a3810 */ /* 0x000fe40007ffe0ff */
[----:B------:R-:W-:Y:S02]  /*4f20*/  @!P2 IMAD.MOV R11, RZ, RZ, -R11 ;  /* 0x000000ffff0ba224 */ /* 0x000fe400078e0a0b */
[----:B------:R-:W-:-:S03]  /*4f30*/  @!P0 IADD3 R10, -R10, RZ, RZ ;  /* 0x000000ff0a0a8210 */ /* 0x000fc60007ffe1ff */
        /* <DEDUP_REMOVED lines=10> */
[----:B------:R-:W-:Y:S01]  /*4fe0*/  IMAD R0, R5, R129, R0 ;  /* 0x0000008105007224 */ /* 0x000fe200078e0200 */
[----:B--2---:R-:W-:Y:S01]  /*4ff0*/  IADD3 R6, -R9, R6, RZ ;  /* 0x0000000609067210 */ /* 0x004fe20007ffe1ff */
[----:B------:R-:W-:-:S03]  /*5000*/  IMAD.WIDE.U32 R8, R5, R128, RZ ;  /* 0x0000008005087225 */ /* 0x000fc600078e00ff */
[----:B------:R-:W-:Y:S01]  /*5010*/  SHF.R.S32.HI R2, RZ, 0x1f, R6 ;  /* 0x0000001fff027819 */ /* 0x000fe20000011406 */
[----:B------:R-:W-:-:S04]  /*5020*/  IMAD.IADD R9, R9, 0x1, R0 ;  /* 0x0000000109097824 */ /* 0x000fc800078e0200 */
[----:B------:R-:W-:-:S04]  /*5030*/  IMAD R5, R2, UR8, RZ ;  /* 0x0000000802057c24 */ /* 0x000fc8000f8e02ff */
[C---:B------:R-:W-:Y:S02]  /*5040*/  IMAD R5, R6.reuse, UR9, R5 ;  /* 0x0000000906057c24 */ /* 0x040fe4000f8e0205 */
[----:B------:R-:W-:-:S05]  /*5050*/  IMAD.WIDE.U32 R6, R6, UR8, R8 ;  /* 0x0000000806067c25 */ /* 0x000fca000f8e0008 */
[----:B------:R-:W-:Y:S01]  /*5060*/  IADD3 R0, R7, R5, RZ ;  /* 0x0000000507007210 */ /* 0x000fe20007ffe0ff */
[----:B------:R-:W-:Y:S01]  /*5070*/  IMAD.MOV.U32 R5, RZ, RZ, R6 ;  /* 0x000000ffff057224 */ /* 0x000fe200078e0006 */
[----:B------:R-:W-:Y:S06]  /*5080*/  BRA `(.L_x_1293) ;  /* 0x0000000000087947 */ /* 0x000fec0003800000 */
.L_x_1292:
[----:B------:R-:W-:-:S04]  /*5090*/  LEA R5, -R128, RZ, 0x7 ;  /* 0x000000ff80057211 */ /* 0x000fc800078e39ff */
[----:B------:R-:W-:-:S07]  /*50a0*/  SHF.R.S32.HI R0, RZ, 0x1f, R5 ;  /* 0x0000001fff007819 */ /* 0x000fce0000011405 */
.L_x_1293:
        /* <DEDUP_REMOVED lines=134> */
.L_x_1295:
[----:B------:R-:W-:Y:S05]  /*5910*/  BSYNC B0 ;  /* 0x0000000000007941 */ /* 0x000fea0003800000 */
.L_x_1294:
[----:B------:R-:W0:Y:S01]  /*5920*/  LDGDEPBAR ;  /* 0x00000000000079af */ /* 0x000e220000000000 */
[----:B------:R-:W-:-:S04]  /*5930*/  IADD3 R136, P0, R5, R136, RZ ;  /* 0x0000008805887210 */ /* 0x000fc80007f1e0ff */
[----:B------:R-:W-:-:S09]  /*5940*/  IADD3.X R137, R0, R137, RZ, P0, !PT ;  /* 0x0000008900897210 */ /* 0x000fd200007fe4ff */
.L_x_1291:
[----:B------:R-:W-:Y:S01]  /*5950*/  FMNMX.FTZ R0, R81, R83, !PT ;  /* 0x0000005351007209 */ /* 0x000fe20007810000 */
[----:B------:R-:W-:Y:S01]  /*5960*/  ULDC UR12, c[0x0][0x2ec] ;  /* 0x0000bb00000c7ab9 */ /* 0x000fe20000000800 */
[----:B------:R-:W-:Y:S01]  /*5970*/  FMNMX.FTZ R5, R70, R72, !PT ;  /* 0x0000004846057209 */ /* 0x000fe20007810000 */
[----:B------:R-:W-:Y:S01]  /*5980*/  ULDC.64 UR8, c[0x0][0x218] ;  /* 0x0000860000087ab9 */ /* 0x000fe20000000a00 */
        /* <DEDUP_REMOVED lines=36> */
[----:B-12---:R-:W-:Y:S02]  /*5bd0*/  FMNMX.FTZ R7, R17, R0, !PT ;  /* 0x0000000011077209 */ /* 0x006fe40007810000 */
        /* <DEDUP_REMOVED lines=23> */
[----:B------:R-:W-:Y:S01]  /*5d50*/  LEA R170, R4, UR4, 0x1 ;  /* 0x0000000404aa7c11 */ /* 0x000fe2000f8e08ff */
[----:B------:R-:W1:Y:S03]  /*5d60*/  SHFL.BFLY PT, R7, R0, 0x2, 0x1f ;  /* 0x0c401f0000077f89 */ /* 0x000e6600000e0000 */
[----:B------:R-:W-:Y:S01]  /*5d70*/  LEA R168, R3, R170, 0x1 ;  /* 0x000000aa03a87211 */ /* 0x000fe200078e08ff */
[----:B------:R-:W2:Y:S04]  /*5d80*/  SHFL.BFLY PT, R5, R6, 0x2, 0x1f ;  /* 0x0c401f0006057f89 */ /* 0x000ea800000e0000 */
[----:B------:R-:W-:Y:S04]  /*5d90*/  LDSM.16.MT88.4 R92, [R168+0xb000] ;  /* 0x00b00000a85c783b */ /* 0x000fe80000004200 */
[----:B------:R-:W-:Y:S04]  /*5da0*/  LDSM.16.MT88.4 R8, [R168+0xb400] ;  /* 0x00b40000a808783b */ /* 0x000fe80000004200 */
[----:B------:R-:W-:Y:S04]  /*5db0*/  LDSM.16.MT88.4 R12, [R170+0xb400] ;  /* 0x00b40000aa0c783b */ /* 0x000fe80000004200 */
[----:B------:R-:W-:Y:S01]  /*5dc0*/  LDSM.16.MT88.4 R76, [R168+0x9000] ;  /* 0x00900000a84c783b */ /* 0x000fe20000004200 */
[----:B-1----:R-:W-:-:S03]  /*5dd0*/  FMNMX.FTZ R7, R0, R7, !PT ;  /* 0x0000000700077209 */ /* 0x002fc60007810000 */
[----:B------:R-:W-:Y:S01]  /*5de0*/  LDSM.16.MT88.4 R28, [R170+0x9400] ;  /* 0x00940000aa1c783b */ /* 0x000fe20000004200 */
[----:B--2---:R-:W-:-:S03]  /*5df0*/  FMNMX.FTZ R5, R6, R5, !PT ;  /* 0x0000000506057209 */ /* 0x004fc60007810000 */
[----:B------:R-:W1:Y:S04]  /*5e00*/  SHFL.BFLY PT, R2, R7, 0x1, 0x1f ;  /* 0x0c201f0007027f89 */ /* 0x000e6800000e0000 */
[----:B------:R-:W2:Y:S04]  /*5e10*/  SHFL.BFLY PT, R0, R5, 0x1, 0x1f ;  /* 0x0c201f0005007f89 */ /* 0x000ea800000e0000 */
[----:B------:R-:W-:Y:S01]  /*5e20*/  LDSM.16.MT88.4 R24, [R168+0x9400] ;  /* 0x00940000a818783b */ /* 0x000fe20000004200 */
[----:B-1----:R-:W-:Y:S02]  /*5e30*/  FMNMX.FTZ R2, R7, R2, !PT ;  /* 0x0000000207027209 */ /* 0x002fe40007810000 */
[----:B--2---:R-:W-:-:S03]  /*5e40*/  FMNMX.FTZ R0, R5, R0, !PT ;  /* 0x0000000005007209 */ /* 0x004fc60007810000 */
[C---:B------:R-:W-:Y:S01]  /*5e50*/  FMUL.FTZ R58, R2.reuse, UR12 ;  /* 0x0000000c023a7c20 */ /* 0x040fe20008410000 */
[----:B------:R-:W-:Y:S01]  /*5e60*/  FSETP.NEU.FTZ.AND P0, PT, R2, -INF , PT ;  /* 0xff8000000200780b */ /* 0x000fe20003f1d000 */
[----:B------:R-:W-:-:S03]  /*5e70*/  FMUL.FTZ R41, R0, UR12 ;  /* 0x0000000c00297c20 */ /* 0x000fc60008410000 */
[----:B------:R-:W-:Y:S02]  /*5e80*/  FSEL R58, R58, RZ, P0 ;  /* 0x000000ff3a3a7208 */ /* 0x000fe40000000000 */
[----:B------:R-:W-:-:S03]  /*5e90*/  FSETP.NEU.FTZ.AND P0, PT, R0, -INF , PT ;  /* 0xff8000000000780b */ /* 0x000fc60003f1d000 */
[--C-:B------:R-:W-:Y:S01]  /*5ea0*/  FFMA.FTZ R124, R81, UR12, -R58.reuse ;  /* 0x0000000c517c7c23 */ /* 0x100fe2000801083a */
[----:B------:R-:W-:Y:S01]  /*5eb0*/  FSEL R41, R41, RZ, P0 ;  /* 0x000000ff29297208 */ /* 0x000fe20000000000 */
[--C-:B------:R-:W-:Y:S01]  /*5ec0*/  FFMA.FTZ R67, R83, UR12, -R58.reuse ;  /* 0x0000000c53437c23 */ /* 0x100fe2000801083a */
        /* <DEDUP_REMOVED lines=10> */
[----:B------:R-:W1:Y:S01]  /*5f70*/  LDSM.16.MT88.4 R84, [R170+0xb000] ;  /* 0x00b00000aa54783b */ /* 0x000e620000004200 */
[--C-:B------:R-:W-:Y:S01]  /*5f80*/  FFMA.FTZ R43, R75, UR12, -R58.reuse ;  /* 0x0000000c4b2b7c23 */ /* 0x100fe2000801083a */
[--C-:B------:R-:W-:Y:S01]  /*5f90*/  FFMA.FTZ R42, R73, UR12, -R58.reuse ;  /* 0x0000000c492a7c23 */ /* 0x100fe2000801083a */
[--C-:B------:R-:W-:Y:S01]  /*5fa0*/  FFMA.FTZ R45, R102, UR12, -R41.reuse ;  /* 0x0000000c662d7c23 */ /* 0x100fe20008010829 */
[--C-:B------:R-:W-:Y:S01]  /*5fb0*/  FFMA.FTZ R38, R100, UR12, -R41.reuse ;  /* 0x0000000c64267c23 */ /* 0x100fe20008010829 */
[--C-:B------:R-:W-:Y:S01]  /*5fc0*/  FFMA.FTZ R35, R74, UR12, -R41.reuse ;  /* 0x0000000c4a237c23 */ /* 0x100fe20008010829 */
[----:B------:R-:W2:Y:S01]  /*5fd0*/  LDSM.16.MT88.4 R100, [R170+0xd000] ;  /* 0x00d00000aa64783b */ /* 0x000ea20000004200 */
        /* <DEDUP_REMOVED lines=16> */
[----:B------:R-:W5:Y:S01]  /*60e0*/  MUFU.EX2 R57, R57 ;  /* 0x0000003900397308 */ /* 0x000f620000000800 */
[----:B---3--:R-:W-:Y:S01]  /*60f0*/  F2FP.BF16.F32.PACK_AB R104, R67, R124 ;  /* 0x0000007c4368723e */ /* 0x008fe200000010ff */
[----:B------:R-:W-:Y:S01]  /*6100*/  FADD.FTZ R67, R124, R67 ;  /* 0x000000437c437221 */ /* 0x000fe20000010000 */
[--C-:B------:R-:W-:Y:S01]  /*6110*/  FFMA.FTZ R50, R50, UR12, -R41.reuse ;  /* 0x0000000c32327c23 */ /* 0x100fe20008010829 */
[--C-:B------:R-:W-:Y:S01]  /*6120*/  FFMA.FTZ R49, R49, UR12, -R58.reuse ;  /* 0x0000000c31317c23 */ /* 0x100fe2000801083a */
[--C-:B------:R-:W-:Y:S01]  /*6130*/  FFMA.FTZ R47, R47, UR12, -R58.reuse ;  /* 0x0000000c2f2f7c23 */ /* 0x100fe2000801083a */
[--C-:B------:R-:W-:Y:S01]  /*6140*/  FFMA.FTZ R53, R53, UR12, -R58.reuse ;  /* 0x0000000c35357c23 */ /* 0x100fe2000801083a */
[--C-:B------:R-:W-:Y:S01]  /*6150*/  FFMA.FTZ R56, R56, UR12, -R58.reuse ;  /* 0x0000000c38387c23 */ /* 0x100fe2000801083a */
[----:B------:R-:W-:Y:S01]  /*6160*/  MUFU.EX2 R117, R117 ;  /* 0x0000007500757308 */ /* 0x000fe20000000800 */
[----:B------:R-:W-:Y:S01]  /*6170*/  FFMA.FTZ R55, R55, UR12, -R58 ;  /* 0x0000000c37377c23 */ /* 0x000fe2000801083a */
[--C-:B------:R-:W-:Y:S01]  /*6180*/  FFMA.FTZ R46, R46, UR12, -R41.reuse ;  /* 0x0000000c2e2e7c23 */ /* 0x100fe20008010829 */
[--C-:B------:R-:W-:Y:S01]  /*6190*/  FFMA.FTZ R44, R44, UR12, -R41.reuse ;  /* 0x0000000c2c2c7c23 */ /* 0x100fe20008010829 */
[--C-:B------:R-:W-:Y:S01]  /*61a0*/  FFMA.FTZ R40, R40, UR12, -R41.reuse ;  /* 0x0000000c28287c23 */ /* 0x100fe20008010829 */
[----:B------:R-:W-:Y:S01]  /*61b0*/  FFMA.FTZ R39, R39, UR12, -R41 ;  /* 0x0000000c27277c23 */ /* 0x000fe20008010829 */
[----:B------:R-:W-:-:S02]  /*61c0*/  LEA R192, P0, R136, UR8, 0x1 ;  /* 0x0000000888c07c11 */ /* 0x000fc4000f8008ff */
[----:B------:R-:W3:Y:S01]  /*61d0*/  MUFU.EX2 R126, R126 ;  /* 0x0000007e007e7308 */ /* 0x000ee20000000800 */
[----:B-----5:R-:W-:Y:S01]  /*61e0*/  F2FP.BF16.F32.PACK_AB R106, R57, R122 ;  /* 0x0000007a396a723e */ /* 0x020fe200000010ff */
[----:B------:R-:W-:Y:S01]  /*61f0*/  FADD.FTZ R122, R122, R67 ;  /* 0x000000437a7a7221 */ /* 0x000fe20000010000 */
[----:B------:R-:W-:-:S05]  /*6200*/  LEA.HI.X R191, R136, UR9, R137, 0x1, P0 ;  /* 0x0000000988bf7c11 */ /* 0x000fca00080f0c89 */
[----:B------:R-:W-:Y:S08]  /*6210*/  MUFU.EX2 R60, R60 ;  /* 0x0000003c003c7308 */ /* 0x000ff00000000800 */
[----:B------:R-:W5:Y:S01]  /*6220*/  MUFU.EX2 R59, R59 ;  /* 0x0000003b003b7308 */ /* 0x000f620000000800 */
[----:B---3--:R-:W-:Y:S01]  /*6230*/  F2FP.BF16.F32.PACK_AB R105, R126, R117 ;  /* 0x000000757e69723e */ /* 0x008fe200000010ff */
[----:B------:R-:W-:-:S06]  /*6240*/  FADD.FTZ R117, R117, R126 ;  /* 0x0000007e75757221 */ /* 0x000fcc0000010000 */
[----:B------:R-:W-:Y:S08]  /*6250*/  MUFU.EX2 R43, R43 ;  /* 0x0000002b002b7308 */ /* 0x000ff00000000800 */
[----:B------:R-:W3:Y:S01]  /*6260*/  MUFU.EX2 R42, R42 ;  /* 0x0000002a002a7308 */ /* 0x000ee20000000800 */
[----:B-----5:R-:W-:-:S07]  /*6270*/  F2FP.BF16.F32.PACK_AB R107, R59, R60 ;  /* 0x0000003c3b6b723e */ /* 0x020fce00000010ff */
[C---:B------:R-:W-:Y:S01]  /*6280*/  HMMA.16816.F32.BF16 R88, R104.reuse, R92, RZ ;  /* 0x0000005c6858723c */ /* 0x040fe200000418ff */
[----:B------:R-:W-:Y:S05]  /*6290*/  MUFU.EX2 R37, R37 ;  /* 0x0000002500257308 */ /* 0x000fea0000000800 */
[----:B------:R-:W-:Y:S03]  /*62a0*/  HMMA.16816.F32.BF16 R92, R104, R94, RZ ;  /* 0x0000005e685c723c */ /* 0x000fe600000418ff */
[----:B------:R-:W5:Y:S01]  /*62b0*/  MUFU.EX2 R36, R36 ;  /* 0x0000002400247308 */ /* 0x000f620000000800 */
[----:B---3--:R-:W-:-:S02]  /*62c0*/  F2FP.BF16.F32.PACK_AB R4, R42, R43 ;  /* 0x0000002b2a04723e */ /* 0x008fc400000010ff */
[C---:B-1----:R-:W-:Y:S05]  /*62d0*/  HMMA.16816.F32.BF16 R80, R104.reuse, R84, RZ ;  /* 0x000000546850723c */ /* 0x042fea00000418ff */
[----:B------:R-:W-:Y:S01]  /*62e0*/  MUFU.EX2 R48, R48 ;  /* 0x0000003000307308 */ /* 0x000fe20000000800 */
[C---:B------:R-:W-:Y:S06]  /*62f0*/  HMMA.16816.F32.BF16 R84, R104.reuse, R86, RZ ;  /* 0x000000566854723c */ /* 0x040fec00000418ff */
[----:B--2---:R-:W-:Y:S01]  /*6300*/  HMMA.16816.F32.BF16 R96, R104, R100, RZ ;  /* 0x000000646860723c */ /* 0x004fe200000418ff */
[----:B------:R-:W1:Y:S01]  /*6310*/  MUFU.EX2 R45, R45 ;  /* 0x0000002d002d7308 */ /* 0x000e620000000800 */
[----:B-----5:R-:W-:-:S04]  /*6320*/  F2FP.BF16.F32.PACK_AB R6, R36, R37 ;  /* 0x000000252406723e */ /* 0x020fc800000010ff */
[C---:B------:R-:W-:Y:S03]  /*6330*/  HMMA.16816.F32.BF16 R100, R104.reuse, R102, RZ ;  /* 0x000000666864723c */ /* 0x040fe600000418ff */
[----:B------:R-:W-:Y:S03]  /*6340*/  MUFU.EX2 R38, R38 ;  /* 0x0000002600267308 */ /* 0x000fe60000000800 */
[C---:B----4-:R-:W-:Y:S05]  /*6350*/  HMMA.16816.F32.BF16 R112, R104.reuse, R68, RZ ;  /* 0x000000446870723c */ /* 0x050fea00000418ff */
[----:B------:R-:W2:Y:S01]  /*6360*/  MUFU.EX2 R35, R35 ;  /* 0x0000002300237308 */ /* 0x000ea20000000800 */
[----:B-1----:R-:W-:Y:S01]  /*6370*/  F2FP.BF16.F32.PACK_AB R5, R45, R48 ;  /* 0x000000302d05723e */ /* 0x002fe200000010ff */
[C---:B------:R-:W-:Y:S06]  /*6380*/  HMMA.16816.F32.BF16 R72, R104.reuse, R76, RZ ;  /* 0x0000004c6848723c */ /* 0x040fec00000418ff */
[C---:B------:R-:W-:Y:S01]  /*6390*/  HMMA.16816.F32.BF16 R68, R104.reuse, R70, RZ ;  /* 0x000000466844723c */ /* 0x040fe200000418ff */
[----:B------:R-:W-:Y:S05]  /*63a0*/  MUFU.EX2 R34, R34 ;  /* 0x0000002200227308 */ /* 0x000fea0000000800 */
[----:B------:R-:W-:Y:S01]  /*63b0*/  HMMA.16816.F32.BF16 R76, R104, R78, RZ ;  /* 0x0000004e684c723c */ /* 0x000fe200000418ff */
[----:B--2---:R-:W-:-:S02]  /*63c0*/  F2FP.BF16.F32.PACK_AB R7, R35, R38 ;  /* 0x000000262307723e */ /* 0x004fc400000010ff */
[----:B------:R-:W1:Y:S05]  /*63d0*/  MUFU.EX2 R33, R33 ;  /* 0x0000002100217308 */ /* 0x000e6a0000000800 */
[C---:B------:R-:W-:Y:S03]  /*63e0*/  HMMA.16816.F32.BF16 R88, R4.reuse, R8, R88 ;  /* 0x000000080458723c */ /* 0x040fe60000041858 */
[----:B------:R-:W-:Y:S03]  /*63f0*/  MUFU.EX2 R32, R32 ;  /* 0x0000002000207308 */ /* 0x000fe60000000800 */
[C---:B------:R-:W-:Y:S01]  /*6400*/  HMMA.16816.F32.BF16 R92, R4.reuse, R10, R92 ;  /* 0x0000000a045c723c */ /* 0x040fe2000004185c */
[----:B------:R-:W2:Y:S04]  /*6410*/  LDSM.16.MT88.4 R8, [R170+0xd400] ;  /* 0x00d40000aa08783b */ /* 0x000ea80000004200 */
[----:B------:R-:W-:Y:S01]  /*6420*/  MUFU.EX2 R66, R66 ;  /* 0x0000004200427308 */ /* 0x000fe20000000800 */
[C---:B------:R-:W-:Y:S06]  /*6430*/  HMMA.16816.F32.BF16 R80, R4.reuse, R12, R80 ;  /* 0x0000000c0450723c */ /* 0x040fec0000041850 */
[C---:B------:R-:W-:Y:S01]  /*6440*/  HMMA.16816.F32.BF16 R84, R4.reuse, R14, R84 ;  /* 0x0000000e0454723c */ /* 0x040fe20000041854 */
[----:B------:R-:W3:Y:S01]  /*6450*/  LDSM.16.MT88.4 R12, [R168+0xd000] ;  /* 0x00d00000a80c783b */ /* 0x000ee20000004200 */
[----:B------:R-:W-:Y:S04]  /*6460*/  MUFU.EX2 R3, R3 ;  /* 0x0000000300037308 */ /* 0x000fe80000000800 */
[C---:B------:R-:W-:Y:S04]  /*6470*/  HMMA.16816.F32.BF16 R112, R4.reuse, R28, R112 ;  /* 0x0000001c0470723c */ /* 0x040fe80000041870 */
[----:B------:R-:W-:Y:S02]  /*6480*/  MUFU.EX2 R148, R148 ;  /* 0x0000009400947308 */ /* 0x000fe40000000800 */
[----:B------:R-:W-:Y:S01]  /*6490*/  HMMA.16816.F32.BF16 R68, R4, R30, R68 ;  /* 0x0000001e0444723c */ /* 0x000fe20000041844 */
[----:B------:R-:W-:Y:S01]  /*64a0*/  FFMA.FTZ R29, R147, UR12, -R58 ;  /* 0x0000000c931d7c23 */ /* 0x000fe2000801083a */
[----:B------:R-:W-:-:S04]  /*64b0*/  FFMA.FTZ R28, R156, UR12, -R41 ;  /* 0x0000000c9c1c7c23 */ /* 0x000fc80008010829 */
        /* <DEDUP_REMOVED lines=12> */
[C---:B--2---:R-:W-:Y:S01]  /*6580*/  HMMA.16816.F32.BF16 R96, R4.reuse, R8, R96 ;  /* 0x000000080460723c */ /* 0x044fe20000041860 */
[--C-:B------:R-:W-:Y:S01]  /*6590*/  FFMA.FTZ R25, R135, UR12, -R58.reuse ;  /* 0x0000000c87197c23 */ /* 0x100fe2000801083a */
[--C-:B------:R-:W-:Y:S01]  /*65a0*/  FFMA.FTZ R24, R150, UR12, -R41.reuse ;  /* 0x0000000c96187c23 */ /* 0x100fe20008010829 */
[--C-:B------:R-:W-:Y:S01]  /*65b0*/  FFMA.FTZ R127, R140, UR12, -R41.reuse ;  /* 0x0000000c8c7f7c23 */ /* 0x100fe20008010829 */
[--C-:B------:R-:W-:Y:S01]  /*65c0*/  FFMA.FTZ R140, R61, UR12, -R58.reuse ;  /* 0x0000000c3d8c7c23 */ /* 0x100fe2000801083a */
[--C-:B------:R-:W-:Y:S01]  /*65d0*/  FFMA.FTZ R133, R17, UR12, -R58.reuse ;  /* 0x0000000c11857c23 */ /* 0x100fe2000801083a */
[----:B------:R-:W-:Y:S01]  /*65e0*/  HMMA.16816.F32.BF16 R100, R4, R10, R100 ;  /* 0x0000000a0464723c */ /* 0x000fe20000041864 */
[----:B------:R-:W2:Y:S01]  /*65f0*/  LDSM.16.MT88.4 R8, [R168+0xd400] ;  /* 0x00d40000a808783b */ /* 0x000ea20000004200 */
[----:B------:R-:W4:Y:S01]  /*6600*/  MUFU.EX2 R30, R30 ;  /* 0x0000001e001e7308 */ /* 0x000f220000000800 */
[--C-:B------:R-:W-:Y:S01]  /*6610*/  FFMA.FTZ R61, R19, UR12, -R58.reuse ;  /* 0x0000000c133d7c23 */ /* 0x100fe2000801083a */
[----:B------:R-:W-:Y:S01]  /*6620*/  FFMA.FTZ R135, R64, UR12, -R41 ;  /* 0x0000000c40877c23 */ /* 0x000fe20008010829 */
[----:B------:R-:W-:Y:S01]  /*6630*/  FFMA.FTZ R64, R54, UR12, -R58 ;  /* 0x0000000c36407c23 */ /* 0x000fe2000801083a */
[C---:B---3--:R-:W-:Y:S04]  /*6640*/  HMMA.16816.F32.BF16 R108, R104.reuse, R12, RZ ;  /* 0x0000000c686c723c */ /* 0x048fe800000418ff */
[----:B------:R-:W-:Y:S02]  /*6650*/  MUFU.EX2 R28, R28 ;  /* 0x0000001c001c7308 */ /* 0x000fe40000000800 */
[----:B------:R-:W-:Y:S01]  /*6660*/  HMMA.16816.F32.BF16 R104, R104, R14, RZ ;  /* 0x0000000e6868723c */ /* 0x000fe200000418ff */
[----:B------:R-:W-:Y:S05]  /*6670*/  LDSM.16.MT88.4 R12, [R168+0xa400] ;  /* 0x00a40000a80c783b */ /* 0x000fea0000004200 */
[----:B------:R-:W3:Y:S08]  /*6680*/  MUFU.EX2 R27, R27 ;  /* 0x0000001b001b7308 */ /* 0x000ef00000000800 */
[----:B------:R-:W-:Y:S08]  /*6690*/  MUFU.EX2 R132, R132 ;  /* 0x0000008400847308 */ /* 0x000ff00000000800 */
[----:B------:R-:W5:Y:S01]  /*66a0*/  MUFU.EX2 R65, R65 ;  /* 0x0000004100417308 */ /* 0x000f620000000800 */
[C---:B--2---:R-:W-:Y:S07]  /*66b0*/  HMMA.16816.F32.BF16 R108, R4.reuse, R8, R108 ;  /* 0x00000008046c723c */ /* 0x044fee000004186c */
[----:B------:R-:W-:Y:S01]  /*66c0*/  MUFU.EX2 R26, R26 ;  /* 0x0000001a001a7308 */ /* 0x000fe20000000800 */
[----:B------:R-:W-:Y:S01]  /*66d0*/  HMMA.16816.F32.BF16 R104, R4, R10, R104 ;  /* 0x0000000a0468723c */ /* 0x000fe20000041868 */
[----:B------:R-:W2:Y:S06]  /*66e0*/  LDSM.16.MT88.4 R8, [R170+0x9800] ;  /* 0x00980000aa08783b */ /* 0x000eac0000004200 */
[----:B------:R-:W-:Y:S01]  /*66f0*/  MUFU.EX2 R25, R25 ;  /* 0x0000001900197308 */ /* 0x000fe20000000800 */
[----:B-1----:R-:W-:-:S02]  /*6700*/  F2FP.BF16.F32.PACK_AB R4, R33, R34 ;  /* 0x000000222104723e */ /* 0x002fc400000010ff */
[----:B----4-:R-:W-:Y:S02]  /*6710*/  F2FP.BF16.F32.PACK_AB R5, R30, R31 ;  /* 0x0000001f1e05723e */ /* 0x010fe400000010ff */
[----:B------:R-:W-:-:S03]  /*6720*/  F2FP.BF16.F32.PACK_AB R6, R29, R32 ;  /* 0x000000201d06723e */ /* 0x000fc600000010ff */
[----:B------:R-:W1:Y:S01]  /*6730*/  MUFU.EX2 R63, R63 ;  /* 0x0000003f003f7308 */ /* 0x000e620000000800 */
[----:B---3--:R-:W-:-:S07]  /*6740*/  F2FP.BF16.F32.PACK_AB R7, R27, R28 ;  /* 0x0000001c1b07723e */ /* 0x008fce00000010ff */
[----:B------:R-:W3:Y:S08]  /*6750*/  MUFU.EX2 R24, R24 ;  /* 0x0000001800187308 */ /* 0x000ef00000000800 */
[----:B------:R-:W4:Y:S08]  /*6760*/  MUFU.EX2 R123, R123 ;  /* 0x0000007b007b7308 */ /* 0x000f300000000800 */
[----:B------:R-:W-:Y:S01]  /*6770*/  MUFU.EX2 R146, R146 ;  /* 0x0000009200927308 */ /* 0x000fe20000000800 */
[C---:B--2---:R-:W-:Y:S07]  /*6780*/  HMMA.16816.F32.BF16 R112, R4.reuse, R8, R112 ;  /* 0x000000080470723c */ /* 0x044fee0000041870 */
[----:B------:R-:W-:Y:S01]  /*6790*/  MUFU.EX2 R119, R119 ;  /* 0x0000007700777308 */ /* 0x000fe20000000800 */
[C---:B------:R-:W-:Y:S01]  /*67a0*/  HMMA.16816.F32.BF16 R68, R4.reuse, R10, R68 ;  /* 0x0000000a0444723c */ /* 0x040fe20000041844 */
[----:B------:R-:W2:Y:S06]  /*67b0*/  LDSM.16.MT88.4 R8, [R168+0x9800] ;  /* 0x00980000a808783b */ /* 0x000eac0000004200 */
[----:B------:R-:W-:Y:S08]  /*67c0*/  MUFU.EX2 R142, R142 ;  /* 0x0000008e008e7308 */ /* 0x000ff00000000800 */
[----:B------:R-:W4:Y:S08]  /*67d0*/  MUFU.EX2 R127, R127 ;  /* 0x0000007f007f7308 */ /* 0x000f300000000800 */
[----:B------:R-:W-:Y:S08]  /*67e0*/  MUFU.EX2 R125, R125 ;  /* 0x0000007d007d7308 */ /* 0x000ff00000000800 */
        /* <DEDUP_REMOVED lines=16> */
[----:B------:R-:W-:Y:S08]  /*68f0*/  MUFU.EX2 R46, R46 ;  /* 0x0000002e002e7308 */ /* 0x000ff00000000800 */
[----:B------:R-:W-:Y:S08]  /*6900*/  MUFU.EX2 R44, R44 ;  /* 0x0000002c002c7308 */ /* 0x000ff00000000800 */
[----:B------:R-:W-:Y:S08]  /*6910*/  MUFU.EX2 R53, R53 ;  /* 0x0000003500357308 */ /* 0x000ff00000000800 */
[----:B------:R-:W-:Y:S01]  /*6920*/  MUFU.EX2 R56, R56 ;  /* 0x0000003800387308 */ /* 0x000fe20000000800 */
[C---:B--2---:R-:W-:Y:S06]  /*6930*/  HMMA.16816.F32.BF16 R88, R4.reuse, R8, R88 ;  /* 0x000000080458723c */ /* 0x044fec0000041858 */
[C---:B------:R-:W-:Y:S01]  /*6940*/  HMMA.16816.F32.BF16 R92, R4.reuse, R10, R92 ;  /* 0x0000000a045c723c */ /* 0x040fe2000004185c */
[----:B------:R-:W2:Y:S01]  /*6950*/  LDSM.16.MT88.4 R8, [R170+0xd800] ;  /* 0x00d80000aa08783b */ /* 0x000ea20000004200 */
[----:B------:R-:W-:Y:S04]  /*6960*/  MUFU.EX2 R55, R55 ;  /* 0x0000003700377308 */ /* 0x000fe80000000800 */
[C---:B--2---:R-:W-:Y:S06]  /*6970*/  HMMA.16816.F32.BF16 R96, R4.reuse, R8, R96 ;  /* 0x000000080460723c */ /* 0x044fec0000041860 */
[C---:B------:R-:W-:Y:S01]  /*6980*/  HMMA.16816.F32.BF16 R100, R4.reuse, R10, R100 ;  /* 0x0000000a0464723c */ /* 0x040fe20000041864 */
[----:B------:R-:W2:Y:S05]  /*6990*/  LDSM.16.MT88.4 R8, [R168+0xd800] ;  /* 0x00d80000a808783b */ /* 0x000eaa0000004200 */
[C---:B--2---:R-:W-:Y:S06]  /*69a0*/  HMMA.16816.F32.BF16 R108, R4.reuse, R8, R108 ;  /* 0x00000008046c723c */ /* 0x044fec000004186c */
[----:B------:R-:W-:Y:S01]  /*69b0*/  HMMA.16816.F32.BF16 R104, R4, R10, R104 ;  /* 0x0000000a0468723c */ /* 0x000fe20000041868 */
[----:B------:R-:W2:Y:S06]  /*69c0*/  LDSM.16.MT88.4 R8, [R170+0x9c00] ;  /* 0x009c0000aa08783b */ /* 0x000eac0000004200 */
[----:B-----5:R-:W-:-:S02]  /*69d0*/  F2FP.BF16.F32.PACK_AB R4, R65, R132 ;  /* 0x000000844104723e */ /* 0x020fc400000010ff */
[----:B-1----:R-:W-:Y:S02]  /*69e0*/  F2FP.BF16.F32.PACK_AB R5, R63, R66 ;  /* 0x000000423f05723e */ /* 0x002fe400000010ff */
[----:B------:R-:W-:Y:S02]  /*69f0*/  F2FP.BF16.F32.PACK_AB R6, R25, R26 ;  /* 0x0000001a1906723e */ /* 0x000fe400000010ff */
[----:B---3--:R-:W-:-:S07]  /*6a00*/  F2FP.BF16.F32.PACK_AB R7, R3, R24 ;  /* 0x000000180307723e */ /* 0x008fce00000010ff */
[C---:B--2---:R-:W-:Y:S06]  /*6a10*/  HMMA.16816.F32.BF16 R112, R4.reuse, R8, R112 ;  /* 0x000000080470723c */ /* 0x044fec0000041870 */
[C---:B------:R-:W-:Y:S01]  /*6a20*/  HMMA.16816.F32.BF16 R68, R4.reuse, R10, R68 ;  /* 0x0000000a0444723c */ /* 0x040fe20000041844 */
[----:B------:R-:W1:Y:S05]  /*6a30*/  LDSM.16.MT88.4 R8, [R168+0x9c00] ;  /* 0x009c0000a808783b */ /* 0x000e6a0000004200 */
[C---:B-1----:R-:W-:Y:S06]  /*6a40*/  HMMA.16816.F32.BF16 R72, R4.reuse, R8, R72 ;  /* 0x000000080448723c */ /* 0x042fec0000041848 */
        /* <DEDUP_REMOVED lines=12> */
[----:B------:R-:W-:Y:S01]  /*6b10*/  HMMA.16816.F32.BF16 R104, R4, R10, R104 ;  /* 0x0000000a0468723c */ /* 0x000fe20000041868 */
[----:B------:R-:W1:Y:S06]  /*6b20*/  LDSM.16.MT88.4 R8, [R170+0xa000] ;  /* 0x00a00000aa08783b */ /* 0x000e6c0000004200 */
[----:B----4-:R-:W-:-:S02]  /*6b30*/  F2FP.BF16.F32.PACK_AB R4, R123, R148 ;  /* 0x000000947b04723e */ /* 0x010fc400000010ff */
[----:B------:R-:W-:Y:S02]  /*6b40*/  F2FP.BF16.F32.PACK_AB R5, R127, R142 ;  /* 0x0000008e7f05723e */ /* 0x000fe400000010ff */
[----:B------:R-:W-:Y:S02]  /*6b50*/  F2FP.BF16.F32.PACK_AB R6, R119, R146 ;  /* 0x000000927706723e */ /* 0x000fe400000010ff */
[----:B------:R-:W-:-:S07]  /*6b60*/  F2FP.BF16.F32.PACK_AB R7, R134, R125 ;  /* 0x0000007d8607723e */ /* 0x000fce00000010ff */
        /* <DEDUP_REMOVED lines=18> */
[----:B------:R-:W-:Y:S01]  /*6c90*/  FFMA.FTZ R5, R18, UR12, -R41 ;  /* 0x0000000c12057c23 */ /* 0x000fe20008010829 */
[----:B------:R-:W-:Y:S01]  /*6ca0*/  FADD.FTZ R4, R60, R117 ;  /* 0x000000753c047221 */ /* 0x000fe20000010000 */
[----:B------:R-:W2:Y:S01]  /*6cb0*/  LDSM.16.MT88.4 R16, [R170+0xa400] ;  /* 0x00a40000aa10783b */ /* 0x000ea20000004200 */
[----:B------:R-:W-:Y:S01]  /*6cc0*/  F2FP.BF16.F32.PACK_AB R6, R61, R140 ;  /* 0x0000008c3d06723e */ /* 0x000fe200000010ff */
[----:B------:R3:W4:Y:S01]  /*6cd0*/  MUFU.EX2 R67, R5 ;  /* 0x0000000500437308 */ /* 0x0007220000000800 */
[----:B------:R-:W-:Y:S01]  /*6ce0*/  FADD.FTZ R59, R59, R4 ;  /* 0x000000043b3b7221 */ /* 0x000fe20000010000 */
[----:B------:R-:W-:Y:S01]  /*6cf0*/  F2FP.BF16.F32.PACK_AB R4, R144, R133 ;  /* 0x000000859004723e */ /* 0x000fe200000010ff */
[--C-:B------:R-:W-:Y:S01]  /*6d00*/  FFMA.FTZ R117, R51, UR12, -R58.reuse ;  /* 0x0000000c33757c23 */ /* 0x100fe2000801083a */
[----:B------:R-:W-:Y:S01]  /*6d10*/  FFMA.FTZ R60, R52, UR12, -R58 ;  /* 0x0000000c343c7c23 */ /* 0x000fe2000801083a */
[----:B------:R-:W-:Y:S01]  /*6d20*/  FADD.FTZ R58, R57, R122 ;  /* 0x0000007a393a7221 */ /* 0x000fe20000010000 */
[----:B------:R-:W-:-:S02]  /*6d30*/  FFMA.FTZ R51, R22, UR12, -R41 ;  /* 0x0000000c16337c23 */ /* 0x000fc40008010829 */
[----:B------:R-:W5:Y:S08]  /*6d40*/  MUFU.EX2 R54, R117 ;  /* 0x0000007500367308 */ /* 0x000f700000000800 */
[----:B------:R-:W-:Y:S01]  /*6d50*/  MUFU.EX2 R52, R64 ;  /* 0x0000004000347308 */ /* 0x000fe20000000800 */
[----:B---3--:R-:W-:Y:S02]  /*6d60*/  F2FP.BF16.F32.PACK_AB R5, R62, R135 ;  /* 0x000000873e05723e */ /* 0x008fe400000010ff */
[----:B----4-:R-:W-:-:S05]  /*6d70*/  F2FP.BF16.F32.PACK_AB R7, R50, R67 ;  /* 0x000000433207723e */ /* 0x010fca00000010ff */
[----:B------:R-:W3:Y:S02]  /*6d80*/  MUFU.EX2 R51, R51 ;  /* 0x0000003300337308 */ /* 0x000ee40000000800 */
[C---:B------:R-:W-:Y:S06]  /*6d90*/  HMMA.16816.F32.BF16 R72, R4.reuse, R12, R72 ;  /* 0x0000000c0448723c */ /* 0x040fec0000041848 */
[C---:B-1----:R-:W-:Y:S01]  /*6da0*/  HMMA.16816.F32.BF16 R80, R4.reuse, R8, R80 ;  /* 0x000000080450723c */ /* 0x042fe20000041850 */
[----:B------:R-:W-:Y:S05]  /*6db0*/  MUFU.EX2 R60, R60 ;  /* 0x0000003c003c7308 */ /* 0x000fea0000000800 */
[C---:B--2---:R-:W-:Y:S06]  /*6dc0*/  HMMA.16816.F32.BF16 R112, R4.reuse, R16, R112 ;  /* 0x000000100470723c */ /* 0x044fec0000041870 */
[C---:B------:R-:W-:Y:S01]  /*6dd0*/  HMMA.16816.F32.BF16 R68, R4.reuse, R18, R68 ;  /* 0x000000120444723c */ /* 0x040fe20000041844 */
[----:B------:R-:W1:Y:S05]  /*6de0*/  LDSM.16.MT88.4 R16, [R168+0xc400] ;  /* 0x00c40000a810783b */ /* 0x000e6a0000004200 */
[C---:B------:R-:W-:Y:S01]  /*6df0*/  HMMA.16816.F32.BF16 R84, R4.reuse, R10, R84 ;  /* 0x0000000a0454723c */ /* 0x040fe20000041854 */
[----:B------:R-:W2:Y:S05]  /*6e00*/  LDSM.16.MT88.4 R8, [R170+0xe400] ;  /* 0x00e40000aa08783b */ /* 0x000eaa0000004200 */
[C---:B------:R-:W-:Y:S01]  /*6e10*/  HMMA.16816.F32.BF16 R76, R4.reuse, R14, R76 ;  /* 0x0000000e044c723c */ /* 0x040fe2000004184c */
[----:B------:R-:W4:Y:S05]  /*6e20*/  LDSM.16.MT88.4 R12, [R168+0xe400] ;  /* 0x00e40000a80c783b */ /* 0x000f2a0000004200 */
[C---:B-1----:R-:W-:Y:S06]  /*6e30*/  HMMA.16816.F32.BF16 R88, R4.reuse, R16, R88 ;  /* 0x000000100458723c */ /* 0x042fec0000041858 */
[C---:B------:R-:W-:Y:S01]  /*6e40*/  HMMA.16816.F32.BF16 R92, R4.reuse, R18, R92 ;  /* 0x00000012045c723c */ /* 0x040fe2000004185c */
[----:B------:R-:W1:Y:S05]  /*6e50*/  LDSM.16.MT88.4 R16, [R170+0xc800] ;  /* 0x00c80000aa10783b */ /* 0x000e6a0000004200 */
[C---:B--2---:R-:W-:Y:S06]  /*6e60*/  HMMA.16816.F32.BF16 R96, R4.reuse, R8, R96 ;  /* 0x000000080460723c */ /* 0x044fec0000041860 */
[C---:B------:R-:W-:Y:S01]  /*6e70*/  HMMA.16816.F32.BF16 R100, R4.reuse, R10, R100 ;  /* 0x0000000a0464723c */ /* 0x040fe20000041864 */
[----:B------:R-:W2:Y:S05]  /*6e80*/  LDSM.16.MT88.4 R8, [R170+0xa800] ;  /* 0x00a80000aa08783b */ /* 0x000eaa0000004200 */
[C---:B----4-:R-:W-:Y:S06]  /*6e90*/  HMMA.16816.F32.BF16 R108, R4.reuse, R12, R108 ;  /* 0x0000000c046c723c */ /* 0x050fec000004186c */
[----:B------:R-:W-:Y:S01]  /*6ea0*/  HMMA.16816.F32.BF16 R104, R4, R14, R104 ;  /* 0x0000000e0468723c */ /* 0x000fe20000041868 */
[----:B------:R-:W-:Y:S01]  /*6eb0*/  FADD.FTZ R13, R43, R58 ;  /* 0x0000003a2b0d7221 */ /* 0x000fe20000010000 */
[----:B------:R-:W-:Y:S01]  /*6ec0*/  FFMA.FTZ R43, R21, UR12, -R41 ;  /* 0x0000000c152b7c23 */ /* 0x000fe20008010829 */
[----:B------:R-:W-:Y:S01]  /*6ed0*/  FADD.FTZ R12, R48, R59 ;  /* 0x0000003b300c7221 */ /* 0x000fe20000010000 */
[----:B------:R-:W-:Y:S01]  /*6ee0*/  FFMA.FTZ R48, R20, UR12, -R41 ;  /* 0x0000000c14307c23 */ /* 0x000fe20008010829 */
[----:B------:R-:W-:Y:S01]  /*6ef0*/  FADD.FTZ R42, R42, R13 ;  /* 0x0000000d2a2a7221 */ /* 0x000fe20000010000 */
[----:B------:R-:W-:Y:S01]  /*6f00*/  FFMA.FTZ R41, R23, UR12, -R41 ;  /* 0x0000000c17297c23 */ /* 0x000fe20008010829 */
[----:B-----5:R-:W-:Y:S01]  /*6f10*/  F2FP.BF16.F32.PACK_AB R4, R49, R54 ;  /* 0x000000363104723e */ /* 0x020fe200000010ff */
[----:B------:R-:W4:Y:S01]  /*6f20*/  MUFU.EX2 R43, R43 ;  /* 0x0000002b002b7308 */ /* 0x000f220000000800 */
[----:B---3--:R-:W-:Y:S01]  /*6f30*/  F2FP.BF16.F32.PACK_AB R5, R46, R51 ;  /* 0x000000332e05723e */ /* 0x008fe200000010ff */
[----:B------:R-:W-:Y:S01]  /*6f40*/  FADD.FTZ R45, R45, R12 ;  /* 0x0000000c2d2d7221 */ /* 0x000fe20000010000 */
[----:B------:R-:W-:Y:S01]  /*6f50*/  F2FP.BF16.F32.PACK_AB R6, R52, R47 ;  /* 0x0000002f3406723e */ /* 0x000fe200000010ff */
[----:B------:R-:W3:Y:S01]  /*6f60*/  LDSM.16.MT88.4 R12, [R168+0xc800] ;  /* 0x00c80000a80c783b */ /* 0x000ee20000004200 */
[----:B------:R-:W-:Y:S01]  /*6f70*/  FADD.FTZ R37, R37, R42 ;  /* 0x0000002a25257221 */ /* 0x000fe20000010000 */
[----:B------:R-:W-:-:S02]  /*6f80*/  FADD.FTZ R38, R38, R45 ;  /* 0x0000002d26267221 */ /* 0x000fc40000010000 */
[----:B------:R-:W5:Y:S01]  /*6f90*/  LDSM.16.MT88.4 R20, [R168+0xa800] ;  /* 0x00a80000a814783b */ /* 0x000f620000004200 */
[----:B------:R-:W-:Y:S01]  /*6fa0*/  FADD.FTZ R45, R36, R37 ;  /* 0x00000025242d7221 */ /* 0x000fe20000010000 */
[----:B------:R-:W-:Y:S01]  /*6fb0*/  FADD.FTZ R38, R35, R38 ;  /* 0x0000002623267221 */ /* 0x000fe20000010000 */
[----:B------:R-:W-:Y:S02]  /*6fc0*/  MUFU.EX2 R36, R48 ;  /* 0x0000003000247308 */ /* 0x000fe40000000800 */
[----:B------:R-:W-:Y:S01]  /*6fd0*/  FADD.FTZ R34, R34, R45 ;  /* 0x0000002d22227221 */ /* 0x000fe20000010000 */
[----:B----4-:R-:W-:-:S03]  /*6fe0*/  F2FP.BF16.F32.PACK_AB R7, R43, R44 ;  /* 0x0000002c2b07723e */ /* 0x010fc600000010ff */
[----:B------:R-:W-:Y:S02]  /*6ff0*/  FADD.FTZ R33, R33, R34 ;  /* 0x0000002221217221 */ /* 0x000fe40000010000 */
[----:B------:R-:W4:Y:S02]  /*7000*/  MUFU.EX2 R37, R40 ;  /* 0x0000002800257308 */ /* 0x000f240000000800 */
[----:B------:R-:W-:Y:S01]  /*7010*/  FADD.FTZ R32, R32, R33 ;  /* 0x0000002120207221 */ /* 0x000fe20000010000 */
[C---:B-1----:R-:W-:Y:S03]  /*7020*/  HMMA.16816.F32.BF16 R80, R4.reuse, R16, R80 ;  /* 0x000000100450723c */ /* 0x042fe60000041850 */
[----:B------:R-:W-:Y:S02]  /*7030*/  FADD.FTZ R29, R29, R32 ;  /* 0x000000201d1d7221 */ /* 0x000fe40000010000 */
[----:B------:R-:W-:Y:S01]  /*7040*/  MUFU.EX2 R35, R39 ;  /* 0x0000002700237308 */ /* 0x000fe20000000800 */
[----:B------:R-:W-:Y:S01]  /*7050*/  HMMA.16816.F32.BF16 R84, R4, R18, R84 ;  /* 0x000000120454723c */ /* 0x000fe20000041854 */
[----:B------:R-:W1:Y:S01]  /*7060*/  LDSM.16.MT88.4 R16, [R168+0xe800] ;  /* 0x00e80000a810783b */ /* 0x000e620000004200 */
[----:B------:R-:W-:-:S05]  /*7070*/  FADD.FTZ R132, R132, R29 ;  /* 0x0000001d84847221 */ /* 0x000fca0000010000 */
[----:B------:R-:W4:Y:S01]  /*7080*/  MUFU.EX2 R194, R41 ;  /* 0x0000002900c27308 */ /* 0x000f220000000800 */
[----:B--2---:R-:W-:Y:S01]  /*7090*/  HMMA.16816.F32.BF16 R112, R4, R8, R112 ;  /* 0x000000080470723c */ /* 0x004fe20000041870 */
[----:B------:R-:W-:-:S04]  /*70a0*/  FADD.FTZ R65, R65, R132 ;  /* 0x0000008441417221 */ /* 0x000fc80000010000 */
[----:B------:R-:W-:Y:S01]  /*70b0*/  FADD.FTZ R26, R26, R65 ;  /* 0x000000411a1a7221 */ /* 0x000fe20000010000 */
[----:B------:R-:W-:Y:S01]  /*70c0*/  HMMA.16816.F32.BF16 R68, R4, R10, R68 ;  /* 0x0000000a0444723c */ /* 0x000fe20000041844 */
[----:B------:R-:W2:Y:S02]  /*70d0*/  LDSM.16.MT88.4 R8, [R170+0xe800] ;  /* 0x00e80000aa08783b */ /* 0x000ea40000004200 */
[----:B------:R-:W-:-:S03]  /*70e0*/  FADD.FTZ R25, R25, R26 ;  /* 0x0000001a19197221 */ /* 0x000fc60000010000 */
[----:B---3--:R-:W-:Y:S01]  /*70f0*/  HMMA.16816.F32.BF16 R88, R4, R12, R88 ;  /* 0x0000000c0458723c */ /* 0x008fe20000041858 */
[----:B------:R-:W-:-:S04]  /*7100*/  FADD.FTZ R148, R148, R25 ;  /* 0x0000001994947221 */ /* 0x000fc80000010000 */
[----:B------:R-:W-:Y:S01]  /*7110*/  FADD.FTZ R123, R123, R148 ;  /* 0x000000947b7b7221 */ /* 0x000fe20000010000 */
[----:B------:R-:W-:Y:S01]  /*7120*/  HMMA.16816.F32.BF16 R92, R4, R14, R92 ;  /* 0x0000000e045c723c */ /* 0x000fe2000004185c */
[----:B------:R-:W3:Y:S02]  /*7130*/  LDSM.16.MT88.4 R12, [R170+0xac00] ;  /* 0x00ac0000aa0c783b */ /* 0x000ee40000004200 */
[----:B------:R-:W-:-:S03]  /*7140*/  FADD.FTZ R146, R146, R123 ;  /* 0x0000007b92927221 */ /* 0x000fc60000010000 */
[----:B-----5:R-:W-:Y:S01]  /*7150*/  HMMA.16816.F32.BF16 R72, R4, R20, R72 ;  /* 0x000000140448723c */ /* 0x020fe20000041848 */
[----:B------:R-:W-:-:S05]  /*7160*/  FADD.FTZ R146, R119, R146 ;  /* 0x0000009277927221 */ /* 0x000fca0000010000 */
[C---:B------:R-:W-:Y:S01]  /*7170*/  HMMA.16816.F32.BF16 R76, R4.reuse, R22, R76 ;  /* 0x00000016044c723c */ /* 0x040fe2000004184c */
[----:B------:R-:W5:Y:S05]  /*7180*/  LDSM.16.MT88.4 R20, [R170+0xcc00] ;  /* 0x00cc0000aa14783b */ /* 0x000f6a0000004200 */
[C---:B-1----:R-:W-:Y:S06]  /*7190*/  HMMA.16816.F32.BF16 R108, R4.reuse, R16, R108 ;  /* 0x00000010046c723c */ /* 0x042fec000004186c */
[----:B------:R-:W-:Y:S01]  /*71a0*/  HMMA.16816.F32.BF16 R104, R4, R18, R104 ;  /* 0x000000120468723c */ /* 0x000fe20000041868 */
[----:B------:R-:W-:-:S04]  /*71b0*/  FADD.FTZ R17, R31, R38 ;  /* 0x000000261f117221 */ /* 0x000fc80000010000 */
[----:B------:R-:W-:Y:S01]  /*71c0*/  FADD.FTZ R17, R30, R17 ;  /* 0x000000111e117221 */ /* 0x000fe20000010000 */
[C---:B--2---:R-:W-:Y:S03]  /*71d0*/  HMMA.16816.F32.BF16 R96, R4.reuse, R8, R96 ;  /* 0x000000080460723c */ /* 0x044fe60000041860 */
[----:B------:R-:W-:Y:S02]  /*71e0*/  FADD.FTZ R28, R28, R17 ;  /* 0x000000111c1c7221 */ /* 0x000fe40000010000 */
[----:B------:R-:W-:Y:S01]  /*71f0*/  LDSM.16.MT88.4 R16, [R168+0xcc00] ;  /* 0x00cc0000a810783b */ /* 0x000fe20000004200 */
[----:B------:R-:W-:Y:S01]  /*7200*/  HMMA.16816.F32.BF16 R100, R4, R10, R100 ;  /* 0x0000000a0464723c */ /* 0x000fe20000041864 */
[----:B------:R-:W-:Y:S02]  /*7210*/  FADD.FTZ R27, R27, R28 ;  /* 0x0000001c1b1b7221 */ /* 0x000fe40000010000 */
[----:B------:R-:W1:Y:S02]  /*7220*/  LDSM.16.MT88.4 R8, [R168+0xac00] ;  /* 0x00ac0000a808783b */ /* 0x000e640000004200 */
[----:B------:R-:W-:-:S02]  /*7230*/  FADD.FTZ R66, R66, R27 ;  /* 0x0000001b42427221 */ /* 0x000fc40000010000 */
[----:B------:R-:W-:Y:S02]  /*7240*/  F2FP.BF16.F32.PACK_AB R4, R60, R53 ;  /* 0x000000353c04723e */ /* 0x000fe400000010ff */
[----:B------:R-:W-:Y:S01]  /*7250*/  FADD.FTZ R63, R63, R66 ;  /* 0x000000423f3f7221 */ /* 0x000fe20000010000 */
[----:B----4-:R-:W-:Y:S02]  /*7260*/  F2FP.BF16.F32.PACK_AB R5, R37, R36 ;  /* 0x000000242505723e */ /* 0x010fe400000010ff */
[----:B------:R-:W-:Y:S01]  /*7270*/  F2FP.BF16.F32.PACK_AB R6, R55, R56 ;  /* 0x000000383706723e */ /* 0x000fe200000010ff */
[----:B------:R-:W-:Y:S01]  /*7280*/  FADD.FTZ R24, R24, R63 ;  /* 0x0000003f18187221 */ /* 0x000fe20000010000 */
[----:B------:R-:W-:-:S03]  /*7290*/  F2FP.BF16.F32.PACK_AB R7, R194, R35 ;  /* 0x00000023c207723e */ /* 0x000fc600000010ff */
[----:B------:R-:W-:-:S04]  /*72a0*/  FADD.FTZ R3, R3, R24 ;  /* 0x0000001803037221 */ /* 0x000fc80000010000 */
[----:B------:R-:W-:Y:S01]  /*72b0*/  FADD.FTZ R142, R142, R3 ;  /* 0x000000038e8e7221 */ /* 0x000fe20000010000 */
[C---:B---3--:R-:W-:Y:S01]  /*72c0*/  HMMA.16816.F32.BF16 R112, R4.reuse, R12, R112 ;  /* 0x0000000c0470723c */ /* 0x048fe20000041870 */
[----:B------:R-:W-:Y:S02]  /*72d0*/  FADD.FTZ R3, R133, R146 ;  /* 0x0000009285037221 */ /* 0x000fe40000010000 */
[----:B------:R-:W-:Y:S02]  /*72e0*/  FADD.FTZ R142, R127, R142 ;  /* 0x0000008e7f8e7221 */ /* 0x000fe40000010000 */
[----:B------:R-:W-:Y:S01]  /*72f0*/  FADD.FTZ R3, R144, R3 ;  /* 0x0000000390037221 */ /* 0x000fe20000010000 */
[----:B------:R-:W-:Y:S01]  /*7300*/  HMMA.16816.F32.BF16 R68, R4, R14, R68 ;  /* 0x0000000e0444723c */ /* 0x000fe20000041844 */
[----:B------:R-:W-:Y:S01]  /*7310*/  FADD.FTZ R125, R125, R142 ;  /* 0x0000008e7d7d7221 */ /* 0x000fe20000010000 */
[----:B------:R-:W2:Y:S01]  /*7320*/  LDSM.16.MT88.4 R12, [R170+0xec00] ;  /* 0x00ec0000aa0c783b */ /* 0x000ea20000004200 */
[----:B------:R-:W-:-:S02]  /*7330*/  FADD.FTZ R140, R140, R3 ;  /* 0x000000038c8c7221 */ /* 0x000fc40000010000 */
[----:B------:R-:W-:Y:S01]  /*7340*/  FADD.FTZ R134, R134, R125 ;  /* 0x0000007d86867221 */ /* 0x000fe20000010000 */
[C---:B-----5:R-:W-:Y:S01]  /*7350*/  HMMA.16816.F32.BF16 R80, R4.reuse, R20, R80 ;  /* 0x000000140450723c */ /* 0x060fe20000041850 */
[----:B------:R-:W-:Y:S02]  /*7360*/  FADD.FTZ R61, R61, R140 ;  /* 0x0000008c3d3d7221 */ /* 0x000fe40000010000 */
[----:B------:R-:W-:Y:S02]  /*7370*/  FADD.FTZ R135, R135, R134 ;  /* 0x0000008687877221 */ /* 0x000fe40000010000 */
[----:B------:R-:W-:Y:S01]  /*7380*/  FADD.FTZ R54, R54, R61 ;  /* 0x0000003d36367221 */ /* 0x000fe20000010000 */
[----:B------:R-:W-:Y:S01]  /*7390*/  HMMA.16816.F32.BF16 R84, R4, R22, R84 ;  /* 0x000000160454723c */ /* 0x000fe20000041854 */
[----:B------:R-:W-:Y:S02]  /*73a0*/  FADD.FTZ R62, R62, R135 ;  /* 0x000000873e3e7221 */ /* 0x000fe40000010000 */
        /* <DEDUP_REMOVED lines=16> */
[----:B------:R-:W-:Y:S01]  /*74b0*/  HMMA.16816.F32.BF16 R92, R4, R18, R92 ;  /* 0x00000012045c723c */ /* 0x000fe2000004185c */
[----:B------:R-:W-:Y:S02]  /*74c0*/  FADD.FTZ R193, R55, R56 ;  /* 0x0000003837c17221 */ /* 0x000fe40000010000 */
[----:B------:R-:W-:-:S03]  /*74d0*/  FADD.FTZ R36, R36, R43 ;  /* 0x0000002b24247221 */ /* 0x000fc60000010000 */
[----:B--2---:R-:W-:Y:S01]  /*74e0*/  HMMA.16816.F32.BF16 R96, R4, R12, R96 ;  /* 0x0000000c0460723c */ /* 0x004fe20000041860 */
[----:B------:R-:W-:-:S04]  /*74f0*/  FADD.FTZ R36, R37, R36 ;  /* 0x0000002425247221 */ /* 0x000fc80000010000 */
[----:B------:R-:W-:Y:S01]  /*7500*/  FADD.FTZ R35, R35, R36 ;  /* 0x0000002423237221 */ /* 0x000fe20000010000 */
[----:B------:R-:W-:Y:S03]  /*7510*/  HMMA.16816.F32.BF16 R100, R4, R14, R100 ;  /* 0x0000000e0464723c */ /* 0x000fe60000041864 */
[----:B------:R-:W-:-:S03]  /*7520*/  FADD.FTZ R194, R194, R35 ;  /* 0x00000023c2c27221 */ /* 0x000fc60000010000 */
        /* <DEDUP_REMOVED lines=67> */
.L_x_1297:
[----:B------:R-:W-:-:S04]  /*7960*/  LEA R4, -R130, RZ, 0x7 ;  /* 0x000000ff82047211 */ /* 0x000fc800078e39ff */
[----:B------:R-:W-:-:S07]  /*7970*/  SHF.R.S32.HI R11, RZ, 0x1f, R4 ;  /* 0x0000001fff0b7819 */ /* 0x000fce0000011404 */
.L_x_1298:
        /* <DEDUP_REMOVED lines=277> */
[----:B------:R-:W-:Y:S02]  /*8ad0*/  LOP3.LUT R4, R3, 0x18, R116, 0xfe, !PT ;  /* 0x0000001803047812 */ /* 0x000fe400078efe74 */
[----:B------:R-:W-:Y:S02]  /*8ae0*/  FSEL R6, R6, -INF , !P5 ;  /* 0xff80000006067808 */ /* 0x000fe40006800000 */
        /* <DEDUP_REMOVED lines=139> */
[----:B------:R-:W-:Y:S01]  /*93a0*/  ISETP.GE.AND P1, PT, R5, R138, PT ;  /* 0x0000008a0500720c */ /* 0x000fe20003f26270 */
[C---:B------:R-:W-:Y:S01]  /*93b0*/  VIADD R5, R4.reuse, 0x79 ;  /* 0x0000007904057836 */ /* 0x040fe20000000000 */
[----:B------:R-:W-:Y:S02]  /*93c0*/  FSEL R116, R23, -INF , !P0 ;  /* 0xff80000017747808 */ /* 0x000fe40004000000 */
[-C--:B------:R-:W-:Y:S02]  /*93d0*/  ISETP.GE.AND P0, PT, R4, R139.reuse, PT ;  /* 0x0000008b0400720c */ /* 0x080fe40003f06270 */
[----:B------:R-:W-:Y:S02]  /*93e0*/  FSEL R147, R17, -INF , !P5 ;  /* 0xff80000011937808 */ /* 0x000fe40006800000 */
[----:B------:R-:W-:Y:S02]  /*93f0*/  ISETP.GE.AND P5, PT, R5, R139, PT ;  /* 0x0000008b0500720c */ /* 0x000fe40003fa6270 */
[----:B------:R-:W-:-:S02]  /*9400*/  FSEL R65, R19, -INF , !P1 ;  /* 0xff80000013417808 */ /* 0x000fc40004800000 */
[----:B------:R-:W-:Y:S02]  /*9410*/  FSEL R7, R8, -INF , !P0 ;  /* 0xff80000008077808 */ /* 0x000fe40004000000 */
[-C--:B------:R-:W-:Y:S02]  /*9420*/  ISETP.GE.AND P1, PT, R4, R138.reuse, PT ;  /* 0x0000008a0400720c */ /* 0x080fe40003f26270 */
[----:B------:R-:W-:Y:S02]  /*9430*/  ISETP.GE.AND P0, PT, R5, R138, PT ;  /* 0x0000008a0500720c */ /* 0x000fe40003f06270 */
[----:B------:R-:W-:Y:S02]  /*9440*/  FSEL R138, R13, -INF , !P5 ;  /* 0xff8000000d8a7808 */ /* 0x000fe40006800000 */
[----:B------:R-:W-:Y:S02]  /*9450*/  ISETP.GT.AND P5, PT, R180, R175, PT ;  /* 0x000000afb400720c */ /* 0x000fe40003fa4270 */
[----:B------:R-:W-:-:S02]  /*9460*/  FSEL R10, R10, -INF , !P1 ;  /* 0xff8000000a0a7808 */ /* 0x000fc40004800000 */
[----:B------:R-:W-:-:S09]  /*9470*/  FSEL R67, R15, -INF , !P0 ;  /* 0xff8000000f437808 */ /* 0x000fd20004000000 */
[----:B------:R-:W-:Y:S05]  /*9480*/  @!P5 BRA `(.L_x_1299) ;  /* 0x0000000800c0d947 */ /* 0x000fea0003800000 */
[----:B------:R-:W-:Y:S05]  /*9490*/  @!P6 BRA `(.L_x_1300) ;  /* 0x0000000000ece947 */ /* 0x000fea0003800000 */
[----:B------:R-:W1:Y:S02]  /*94a0*/  LDC R16, c[0x0][0x380] ;  /* 0x0000e000ff107b82 */ /* 0x000e640000000800 */
[----:B-1----:R-:W-:-:S04]  /*94b0*/  IABS R8, R16 ;  /* 0x0000001000087213 */ /* 0x002fc80000000000 */
[----:B------:R-:W1:Y:S08]  /*94c0*/  I2F.RP R13, R8 ;  /* 0x00000008000d7306 */ /* 0x000e700000209400 */
[----:B-1----:R-:W1:Y:S02]  /*94d0*/  MUFU.RCP R17, R13 ;  /* 0x0000000d00117308 */ /* 0x002e640000001000 */
[----:B-1----:R-:W-:-:S06]  /*94e0*/  VIADD R17, R17, 0xffffffe ;  /* 0x0ffffffe11117836 */ /* 0x002fcc0000000000 */
[----:B------:R-:W1:Y:S02]  /*94f0*/  F2I.FTZ.U32.TRUNC.NTZ R5, R17 ;  /* 0x0000001100057305 */ /* 0x000e64000021f000 */
[----:B-1----:R-:W-:-:S05]  /*9500*/  IADD3 R4, RZ, -R5, RZ ;  /* 0x80000005ff047210 */ /* 0x002fca0007ffe0ff */
[----:B------:R-:W-:Y:S02]  /*9510*/  IMAD R11, R4, R8, RZ ;  /* 0x00000008040b7224 */ /* 0x000fe400078e02ff */
[----:B------:R-:W-:-:S04]  /*9520*/  IMAD.MOV.U32 R4, RZ, RZ, RZ ;  /* 0x000000ffff047224 */ /* 0x000fc800078e00ff */
[----:B------:R-:W-:Y:S01]  /*9530*/  IMAD.HI.U32 R5, R5, R11, R4 ;  /* 0x0000000b05057227 */ /* 0x000fe200078e0004 */
[----:B------:R-:W-:-:S03]  /*9540*/  IABS R4, R3 ;  /* 0x0000000300047213 */ /* 0x000fc60000000000 */
[C---:B------:R-:W-:Y:S01]  /*9550*/  VIADD R11, R3.reuse, 0xffffff80 ;  /* 0xffffff80030b7836 */ /* 0x040fe20000000000 */
[----:B------:R-:W-:Y:S01]  /*9560*/  LOP3.LUT R3, R3, R16, RZ, 0x3c, !PT ;  /* 0x0000001003037212 */ /* 0x000fe200078e3cff */
[----:B------:R-:W-:-:S05]  /*9570*/  IMAD.HI.U32 R15, R5, R4, RZ ;  /* 0x00000004050f7227 */ /* 0x000fca00078e00ff */
[----:B------:R-:W-:-:S05]  /*9580*/  IADD3 R13, -R15, RZ, RZ ;  /* 0x000000ff0f0d7210 */ /* 0x000fca0007ffe1ff */
[C---:B------:R-:W-:Y:S01]  /*9590*/  IMAD R13, R8.reuse, R13, R4 ;  /* 0x0000000d080d7224 */ /* 0x040fe200078e0204 */
[----:B------:R-:W-:Y:S02]  /*95a0*/  IABS R4, R11 ;  /* 0x0000000b00047213 */ /* 0x000fe40000000000 */
[----:B------:R-:W-:Y:S02]  /*95b0*/  LOP3.LUT R11, R11, R16, RZ, 0x3c, !PT ;  /* 0x000000100b0b7212 */ /* 0x000fe400078e3cff */
[----:B------:R-:W-:Y:S01]  /*95c0*/  ISETP.GT.U32.AND P1, PT, R8, R13, PT ;  /* 0x0000000d0800720c */ /* 0x000fe20003f24070 */
[----:B------:R-:W-:-:S12]  /*95d0*/  IMAD.HI.U32 R5, R5, R4, RZ ;  /* 0x0000000405057227 */ /* 0x000fd800078e00ff */
[-C--:B------:R-:W-:Y:S02]  /*95e0*/  @!P1 IADD3 R13, R13, -R8.reuse, RZ ;  /* 0x800000080d0d9210 */ /* 0x080fe40007ffe0ff */
[----:B------:R-:W-:Y:S02]  /*95f0*/  @!P1 IADD3 R15, R15, 0x1, RZ ;  /* 0x000000010f0f9810 */ /* 0x000fe40007ffe0ff */
[----:B------:R-:W-:Y:S01]  /*9600*/  ISETP.GE.U32.AND P0, PT, R13, R8, PT ;  /* 0x000000080d00720c */ /* 0x000fe20003f06070 */
[----:B------:R-:W-:-:S04]  /*9610*/  IMAD.MOV R13, RZ, RZ, -R5 ;  /* 0x000000ffff0d7224 */ /* 0x000fc800078e0a05 */
[----:B------:R-:W-:Y:S01]  /*9620*/  IMAD R13, R8, R13, R4 ;  /* 0x0000000d080d7224 */ /* 0x000fe200078e0204 */
[----:B------:R-:W-:-:S04]  /*9630*/  LOP3.LUT R4, RZ, R16, RZ, 0x33, !PT ;  /* 0x00000010ff047212 */ /* 0x000fc800078e33ff */
[----:B------:R-:W-:-:S03]  /*9640*/  ISETP.GT.U32.AND P1, PT, R8, R13, PT ;  /* 0x0000000d0800720c */ /* 0x000fc60003f24070 */
[----:B------:R-:W-:Y:S01]  /*9650*/  @P0 VIADD R15, R15, 0x1 ;  /* 0x000000010f0f0836 */ /* 0x000fe20000000000 */
[----:B------:R-:W-:-:S09]  /*9660*/  ISETP.GE.AND P0, PT, R3, RZ, PT ;  /* 0x000000ff0300720c */ /* 0x000fd20003f06270 */
[-C--:B------:R-:W-:Y:S02]  /*9670*/  @!P1 IADD3 R13, R13, -R8.reuse, RZ ;  /* 0x800000080d0d9210 */ /* 0x080fe40007ffe0ff */
[----:B------:R-:W-:Y:S02]  /*9680*/  @!P1 IADD3 R5, R5, 0x1, RZ ;  /* 0x0000000105059810 */ /* 0x000fe40007ffe0ff */
[----:B------:R-:W-:Y:S01]  /*9690*/  @!P0 IMAD.MOV R15, RZ, RZ, -R15 ;  /* 0x000000ffff0f8224 */ /* 0x000fe200078e0a0f */
[----:B------:R-:W-:Y:S02]  /*96a0*/  ISETP.GE.U32.AND P0, PT, R13, R8, PT ;  /* 0x000000080d00720c */ /* 0x000fe40003f06070 */
[----:B------:R-:W-:-:S11]  /*96b0*/  ISETP.GE.AND P1, PT, R11, RZ, PT ;  /* 0x000000ff0b00720c */ /* 0x000fd60003f26270 */
[----:B------:R-:W-:Y:S01]  /*96c0*/  @P0 VIADD R5, R5, 0x1 ;  /* 0x0000000105050836 */ /* 0x000fe20000000000 */
[----:B------:R-:W-:-:S04]  /*96d0*/  ISETP.NE.AND P0, PT, R16, RZ, PT ;  /* 0x000000ff1000720c */ /* 0x000fc80003f05270 */
[----:B------:R-:W-:Y:S02]  /*96e0*/  @!P1 IADD3 R5, -R5, RZ, RZ ;  /* 0x000000ff05059210 */ /* 0x000fe40007ffe1ff */
        /* <DEDUP_REMOVED lines=8> */
[----:B------:R-:W-:Y:S01]  /*9770*/  IMAD R16, R15, R16, -0x80 ;  /* 0xffffff800f107424 */ /* 0x000fe200078e0210 */
[----:B--2---:R-:W-:-:S04]  /*9780*/  IADD3 R8, -R8, R3, RZ ;  /* 0x0000000308087210 */ /* 0x004fc80007ffe1ff */
[----:B------:R-:W-:Y:S02]  /*9790*/  SHF.R.S32.HI R3, RZ, 0x1f, R16 ;  /* 0x0000001fff037819 */ /* 0x000fe40000011410 */
[----:B------:R-:W-:-:S03]  /*97a0*/  SHF.R.S32.HI R11, RZ, 0x1f, R8 ;  /* 0x0000001fff0b7819 */ /* 0x000fc60000011408 */
[----:B------:R-:W-:Y:S02]  /*97b0*/  IMAD R3, R3, R128, RZ ;  /* 0x0000008003037224 */ /* 0x000fe400078e02ff */
[----:B-1----:R-:W-:Y:S02]  /*97c0*/  IMAD R11, R11, R4, RZ ;  /* 0x000000040b0b7224 */ /* 0x002fe400078e02ff */
[C---:B------:R-:W-:Y:S02]  /*97d0*/  IMAD R3, R16.reuse, R129, R3 ;  /* 0x0000008110037224 */ /* 0x040fe400078e0203 */
[----:B------:R-:W-:-:S04]  /*97e0*/  IMAD.WIDE.U32 R16, R16, R128, RZ ;  /* 0x0000008010107225 */ /* 0x000fc800078e00ff */
[----:B------:R-:W-:Y:S02]  /*97f0*/  IMAD.IADD R17, R17, 0x1, R3 ;  /* 0x0000000111117824 */ /* 0x000fe400078e0203 */
[C---:B------:R-:W-:Y:S02]  /*9800*/  IMAD R5, R8.reuse, R5, R11 ;  /* 0x0000000508057224 */ /* 0x040fe400078e020b */
[----:B------:R-:W-:-:S04]  /*9810*/  IMAD.WIDE.U32 R18, R8, R4, R16 ;  /* 0x0000000408127225 */ /* 0x000fc800078e0010 */
[----:B------:R-:W-:Y:S01]  /*9820*/  IMAD.MOV.U32 R11, RZ, RZ, R18 ;  /* 0x000000ffff0b7224 */ /* 0x000fe200078e0012 */
[----:B------:R-:W-:Y:S01]  /*9830*/  IADD3 R16, R19, R5, RZ ;  /* 0x0000000513107210 */ /* 0x000fe20007ffe0ff */
[----:B------:R-:W-:Y:S06]  /*9840*/  BRA `(.L_x_1301) ;  /* 0x0000000000087947 */ /* 0x000fec0003800000 */
.L_x_1300:
[----:B------:R-:W-:-:S04]  /*9850*/  LEA R11, -R128, RZ, 0x7 ;  /* 0x000000ff800b7211 */ /* 0x000fc800078e39ff */
[----:B------:R-:W-:-:S07]  /*9860*/  SHF.R.S32.HI R16, RZ, 0x1f, R11 ;  /* 0x0000001fff107819 */ /* 0x000fce000001140b */
.L_x_1301:
        /* <DEDUP_REMOVED lines=15> */
[----:B------:R2:W-:Y:S02]  /*9960*/  @!P4 LDGSTS.E.BYPASS.LTC128B.128 [R181+0x3000], desc[UR10][R22.64] ;  /* 0x0300000016b5cfae */ /* 0x0005e4000b901d4a */
        /* <DEDUP_REMOVED lines=17> */
[----:B------:R-:W-:-:S03]  /*9a80*/  @!P3 IADD3.X R4, R137, R16, R176, P1, P0 ;  /* 0x000000108904b210 */ /* 0x000fc60000fe04b0 */
[----:B------:R1:W-:Y:S04]  /*9a90*/  @P4 STS.128 [R181+0x3800], RZ ;  /* 0x003800ffb5004388 */ /* 0x0003e80000000c00 */
[----:B------:R-:W-:Y:S01]  /*9aa0*/  @!PT LDS RZ, [RZ] ;  /* 0x00000000fffff984 */ /* 0x000fe20000000800 */
[----:B------:R-:W-:Y:S01]  /*9ab0*/  @!PT LDS RZ, [RZ] ;  /* 0x00000000fffff984 */ /* 0x000fe20000000800 */
[----:B------:R-:W-:Y:S01]  /*9ac0*/  @!PT LDS RZ, [RZ] ;  /* 0x00000000fffff984 */ /* 0x000fe20000000800 */
[----:B------:R4:W-:Y:S01]  /*9ad0*/  @!P4 LDGSTS.E.BYPASS.LTC128B.128 [R181+0x3800], desc[UR10][R24.64] ;  /* 0x0380000018b5cfae */ /* 0x0009e2000b901d4a */
[----:B--2---:R-:W-:-:S03]  /*9ae0*/  @!P3 LEA R22, P0, R3, UR8, 0x1 ;  /* 0x000000080316bc11 */ /* 0x004fc6000f8008ff */
[----:B------:R1:W-:Y:S01]  /*9af0*/  @P3 STS.128 [R181+0x5800], RZ ;  /* 0x005800ffb5003388 */ /* 0x0003e20000000c00 */
[----:B------:R-:W-:Y:S02]  /*9b00*/  @!P3 LEA.HI.X R23, R3, UR9, R4, 0x1, P0 ;  /* 0x000000090317bc11 */ /* 0x000fe400080f0c04 */
[----:B------:R-:W-:-:S03]  /*9b10*/  @!P2 IADD3 R4, P1, P0, R136, R11, R177 ;  /* 0x0000000b8804a210 */ /* 0x000fc6000783e0b1 */
[----:B------:R-:W-:Y:S01]  /*9b20*/  @!PT LDS RZ, [RZ] ;  /* 0x00000000fffff984 */ /* 0x000fe20000000800 */
[----:B------:R-:W-:Y:S01]  /*9b30*/  @!PT LDS RZ, [RZ] ;  /* 0x00000000fffff984 */ /* 0x000fe20000000800 */
[----:B------:R-:W-:Y:S01]  /*9b40*/  @!PT LDS RZ, [RZ] ;  /* 0x00000000fffff984 */ /* 0x000fe20000000800 */
[----:B------:R-:W-:Y:S01]  /*9b50*/  @!P3 LDGSTS.E.BYPASS.LTC128B.128 [R181+0x5800], desc[UR10][R22.64+0x40] ;  /* 0x0580004016b5bfae */ /* 0x000fe2000b901d4a */
[----:B------:R-:W-:Y:S02]  /*9b60*/  @!P2 IADD3.X R3, R137, R16, R176, P1, P0 ;  /* 0x000000108903a210 */ /* 0x000fe40000fe04b0 */
[C---:B---3--:R-:W-:Y:S01]  /*9b70*/  @!P2 LEA R20, P0, R4.reuse, UR8, 0x1 ;  /* 0x000000080414ac11 */ /* 0x048fe2000f8008ff */
[----:B------:R1:W-:Y:S03]  /*9b80*/  @P2 STS.128 [R181+0x7800], RZ ;  /* 0x007800ffb5002388 */ /* 0x0003e60000000c00 */
[----:B------:R-:W-:Y:S02]  /*9b90*/  @!P2 LEA.HI.X R21, R4, UR9, R3, 0x1, P0 ;  /* 0x000000090415ac11 */ /* 0x000fe400080f0c03 */
[----:B------:R-:W-:-:S03]  /*9ba0*/  IADD3 R5, P1, P0, R177, R11, R177 ;  /* 0x0000000bb1057210 */ /* 0x000fc6000783e0b1 */
[----:B------:R-:W-:Y:S01]  /*9bb0*/  @!PT LDS RZ, [RZ] ;  /* 0x00000000fffff984 */ /* 0x000fe20000000800 */
[----:B------:R-:W-:Y:S01]  /*9bc0*/  @!PT LDS RZ, [RZ] ;  /* 0x00000000fffff984 */ /* 0x000fe20000000800 */
[----:B------:R-:W-:Y:S01]  /*9bd0*/  @!PT LDS RZ, [RZ] ;  /* 0x00000000fffff984 */ /* 0x000fe20000000800 */
[----:B------:R2:W-:Y:S01]  /*9be0*/  @!P2 LDGSTS.E.BYPASS.LTC128B.128 [R181+0x7800], desc[UR10][R20.64+0x80] ;  /* 0x0780008014b5afae */ /* 0x0005e2000b901d4a */
[----:B------:R-:W-:-:S03]  /*9bf0*/  IADD3.X R8, R176, R16, R176, P1, P0 ;  /* 0x00000010b0087210 */ /* 0x000fc60000fe04b0 */
[----:B------:R1:W-:Y:S01]  /*9c00*/  @P4 STS.128 [R181+0x4000], RZ ;  /* 0x004000ffb5004388 */ /* 0x0003e20000000c00 */
[----:B----4-:R-:W-:-:S04]  /*9c10*/  @!P4 LEA R24, P0, R5, R192, 0x1 ;  /* 0x000000c00518c211 */ /* 0x010fc800078008ff */
[----:B------:R-:W-:Y:S02]  /*9c20*/  @!P4 LEA.HI.X R25, R5, R191, R8, 0x1, P0 ;  /* 0x000000bf0519c211 */ /* 0x000fe400000f0c08 */
[----:B------:R-:W-:-:S03]  /*9c30*/  @!P3 IADD3 R4, P0, R136, R5, RZ ;  /* 0x000000058804b210 */ /* 0x000fc60007f1e0ff */
[----:B------:R-:W-:Y:S01]  /*9c40*/  @!PT LDS RZ, [RZ] ;  /* 0x00000000fffff984 */ /* 0x000fe20000000800 */
[----:B------:R-:W-:Y:S01]  /*9c50*/  @!PT LDS RZ, [RZ] ;  /* 0x00000000fffff984 */ /* 0x000fe20000000800 */
[----:B------:R-:W-:Y:S01]  /*9c60*/  @!PT LDS RZ, [RZ] ;  /* 0x00000000fffff984 */ /* 0x000fe20000000800 */
[----:B------:R3:W-:Y:S02]  /*9c70*/  @!P4 LDGSTS.E.BYPASS.LTC128B.128 [R181+0x4000], desc[UR10][R24.64] ;  /* 0x0400000018b5cfae */ /* 0x0007e4000b901d4a */
[----:B------:R-:W-:Y:S01]  /*9c80*/  @!P3 IMAD.X R3, R137, 0x1, R8, P0 ;  /* 0x000000018903b824 */ /* 0x000fe200000e0608 */
[C---:B------:R-:W-:Y:S01]  /*9c90*/  @!P3 LEA R18, P0, R4.reuse, UR8, 0x1 ;  /* 0x000000080412bc11 */ /* 0x040fe2000f8008ff */
[----:B------:R1:W-:Y:S03]  /*9ca0*/  @P3 STS.128 [R181+0x6000], RZ ;  /* 0x006000ffb5003388 */ /* 0x0003e60000000c00 */
[----:B------:R-:W-:Y:S02]  /*9cb0*/  @!P3 LEA.HI.X R19, R4, UR9, R3, 0x1, P0 ;  /* 0x000000090413bc11 */ /* 0x000fe400080f0c03 */
[----:B------:R-:W-:-:S03]  /*9cc0*/  @!P2 IADD3 R4, P0, R136, R5, RZ ;  /* 0x000000058804a210 */ /* 0x000fc60007f1e0ff */
[----:B------:R-:W-:Y:S01]  /*9cd0*/  @!PT LDS RZ, [RZ] ;  /* 0x00000000fffff984 */ /* 0x000fe20000000800 */
[----:B------:R-:W-:Y:S01]  /*9ce0*/  @!PT LDS RZ, [RZ] ;  /* 0x00000000fffff984 */ /* 0x000fe20000000800 */
[----:B------:R-:W-:Y:S01]  /*9cf0*/  @!PT LDS RZ, [RZ] ;  /* 0x00000000fffff984 */ /* 0x000fe20000000800 */
[----:B------:R1:W-:Y:S02]  /*9d00*/  @!P3 LDGSTS.E.BYPASS.LTC128B.128 [R181+0x6000], desc[UR10][R18.64+0x40] ;  /* 0x0600004012b5bfae */ /* 0x0003e4000b901d4a */
[----:B------:R-:W-:Y:S01]  /*9d10*/  @!P2 IMAD.X R3, R137, 0x1, R8, P0 ;  /* 0x000000018903a824 */ /* 0x000fe200000e0608 */
[C---:B--2---:R-:W-:Y:S01]  /*9d20*/  @!P2 LEA R20, P0, R4.reuse, UR8, 0x1 ;  /* 0x000000080414ac11 */ /* 0x044fe2000f8008ff */
[----:B------:R1:W-:Y:S03]  /*9d30*/  @P2 STS.128 [R181+0x8000], RZ ;  /* 0x008000ffb5002388 */ /* 0x0003e60000000c00 */
[----:B------:R-:W-:Y:S02]  /*9d40*/  @!P2 LEA.HI.X R21, R4, UR9, R3, 0x1, P0 ;  /* 0x000000090415ac11 */ /* 0x000fe400080f0c03 */
[----:B------:R-:W-:-:S03]  /*9d50*/  IADD3 R5, P0, R177, R5, RZ ;  /* 0x00000005b1057210 */ /* 0x000fc60007f1e0ff */
[----:B------:R-:W-:Y:S01]  /*9d60*/  @!PT LDS RZ, [RZ] ;  /* 0x00000000fffff984 */ /* 0x000fe20000000800 */
[----:B------:R-:W-:Y:S01]  /*9d70*/  @!PT LDS RZ, [RZ] ;  /* 0x00000000fffff984 */ /* 0x000fe20000000800 */
[----:B------:R-:W-:Y:S01]  /*9d80*/  @!PT LDS RZ, [RZ] ;  /* 0x00000000fffff984 */ /* 0x000fe20000000800 */
[----:B------:R1:W-:Y:S02]  /*9d90*/  @!P2 LDGSTS.E.BYPASS.LTC128B.128 [R181+0x8000], desc[UR10][R20.64+0x80] ;  /* 0x0800008014b5afae */ /* 0x0003e4000b901d4a */
[----:B------:R-:W-:Y:S01]  /*9da0*/  IMAD.X R8, R176, 0x1, R8, P0 ;  /* 0x00000001b0087824 */ /* 0x000fe200000e0608 */
[----:B------:R-:W-:Y:S01]  /*9db0*/  @!P3 IADD3 R4, P0, R136, R5, RZ ;  /* 0x000000058804b210 */ /* 0x000fe20007f1e0ff */
[----:B------:R1:W-:Y:S04]  /*9dc0*/  @P4 STS.128 [R181+0x4800], RZ ;  /* 0x004800ffb5004388 */ /* 0x0003e80000000c00 */
[----:B------:R-:W-:Y:S01]  /*9dd0*/  @!P3 IMAD.X R3, R137, 0x1, R8, P0 ;  /* 0x000000018903b824 */ /* 0x000fe200000e0608 */
[----:B------:R-:W-:-:S04]  /*9de0*/  @!P3 LEA R22, P0, R4, UR8, 0x1 ;  /* 0x000000080416bc11 */ /* 0x000fc8000f8008ff */
[----:B------:R-:W-:Y:S02]  /*9df0*/  @!P3 LEA.HI.X R23, R4, UR9, R3, 0x1, P0 ;  /* 0x000000090417bc11 */ /* 0x000fe400080f0c03 */
        /* <DEDUP_REMOVED lines=21> */
.L_x_1303:
[----:B------:R-:W-:Y:S05]  /*9f50*/  BSYNC B0 ;  /* 0x0000000000007941 */ /* 0x000fea0003800000 */
.L_x_1302:
[----:B------:R-:W0:Y:S01]  /*9f60*/  LDGDEPBAR ;  /* 0x00000000000079af */ /* 0x000e220000000000 */
[----:B------:R-:W-:-:S04]  /*9f70*/  LEA R192, P0, R11, R192, 0x1 ;  /* 0x000000c00bc07211 */ /* 0x000fc800078008ff */
[----:B------:R-:W-:-:S09]  /*9f80*/  LEA.HI.X R191, R11, R191, R16, 0x1, P0 ;  /* 0x000000bf0bbf7211 */ /* 0x000fd200000f0c10 */
.L_x_1299:
        /* <DEDUP_REMOVED lines=79> */
[----:B------:R-:W-:Y:S02]  /*a480*/  FSEL R150, R150, RZ, P1 ;  /* 0x000000ff96967208 */ /* 0x000fe40000800000 */
[----:B--2---:R-:W-:Y:S01]  /*a490*/  FMNMX.FTZ R3, R4, R3, !PT ;  /* 0x0000000304037209 */ /* 0x004fe20007810000 */
[----:B------:R-:W-:Y:S02]  /*a4a0*/  FADD.FTZ R5, R2, -R5 ;  /* 0x8000000502057221 */ /* 0x000fe40000010000 */
[--C-:B------:R-:W-:Y:S01]  /*a4b0*/  FFMA.FTZ R140, R123, UR12, -R150.reuse ;  /* 0x0000000c7b8c7c23 */ /* 0x100fe20008010896 */
[C---:B------:R-:W-:Y:S01]  /*a4c0*/  FSETP.NEU.FTZ.AND P0, PT, R3.reuse, -INF , PT ;  /* 0xff8000000300780b */ /* 0x040fe20003f1d000 */
[----:B------:R-:W-:Y:S01]  /*a4d0*/  FMUL.FTZ R123, R3, UR12 ;  /* 0x0000000c037b7c20 */ /* 0x000fe20008410000 */
[--C-:B------:R-:W-:Y:S01]  /*a4e0*/  FFMA.FTZ R129, R9, UR12, -R150.reuse ;  /* 0x0000000c09817c23 */ /* 0x100fe20008010896 */
[--C-:B------:R-:W-:Y:S01]  /*a4f0*/  FFMA.FTZ R202, R7, UR12, -R150.reuse ;  /* 0x0000000c07ca7c23 */ /* 0x100fe20008010896 */
[----:B------:R-:W-:Y:S01]  /*a500*/  FSEL R7, R3, RZ, P0 ;  /* 0x000000ff03077208 */ /* 0x000fe20000000000 */
[--C-:B------:R-:W-:Y:S01]  /*a510*/  FFMA.FTZ R141, R161, UR12, -R150.reuse ;  /* 0x0000000ca18d7c23 */ /* 0x100fe20008010896 */
[----:B------:R-:W-:Y:S01]  /*a520*/  FSEL R123, R123, RZ, P0 ;  /* 0x000000ff7b7b7208 */ /* 0x000fe20000000000 */
[----:B------:R-:W-:Y:S01]  /*a530*/  FMUL.FTZ R195, R5, UR12 ;  /* 0x0000000c05c37c20 */ /* 0x000fe20008410000 */
[----:B------:R-:W-:Y:S01]  /*a540*/  MUFU.EX2 R140, R140 ;  /* 0x0000008c008c7308 */ /* 0x000fe20000000800 */
[----:B------:R-:W-:Y:S01]  /*a550*/  FADD.FTZ R7, R0, -R7 ;  /* 0x8000000700077221 */ /* 0x000fe20000010000 */
[--C-:B------:R-:W-:Y:S01]  /*a560*/  FFMA.FTZ R136, R201, UR12, -R150.reuse ;  /* 0x0000000cc9887c23 */ /* 0x100fe20008010896 */
[--C-:B------:R-:W-:Y:S01]  /*a570*/  FFMA.FTZ R139, R10, UR12, -R123.reuse ;  /* 0x0000000c0a8b7c23 */ /* 0x100fe2000801087b */
[--C-:B------:R-:W-:Y:S01]  /*a580*/  FFMA.FTZ R160, R14, UR12, -R123.reuse ;  /* 0x0000000c0ea07c23 */ /* 0x100fe2000801087b */
[----:B------:R-:W1:Y:S01]  /*a590*/  LDSM.16.MT88.4 R8, [R170+0x9000] ;  /* 0x00900000aa08783b */ /* 0x000e620000004200 */
[----:B------:R-:W-:Y:S01]  /*a5a0*/  FMUL.FTZ R161, R7, UR12 ;  /* 0x0000000c07a17c20 */ /* 0x000fe20008410000 */
        /* <DEDUP_REMOVED lines=27> */
[----:B--2---:R-:W-:Y:S01]  /*a760*/  F2FP.BF16.F32.PACK_AB R48, R141, R202 ;  /* 0x000000ca8d30723e */ /* 0x004fe200000010ff */
[--C-:B------:R-:W-:Y:S01]  /*a770*/  FFMA.FTZ R166, R200, UR12, -R123.reuse ;  /* 0x0000000cc8a67c23 */ /* 0x100fe2000801087b */
[--C-:B------:R-:W-:Y:S01]  /*a780*/  FFMA.FTZ R162, R198, UR12, -R123.reuse ;  /* 0x0000000cc6a27c23 */ /* 0x100fe2000801087b */
[--C-:B------:R-:W-:Y:S01]  /*a790*/  FFMA.FTZ R200, R157, UR12, -R150.reuse ;  /* 0x0000000c9dc87c23 */ /* 0x100fe20008010896 */
[--C-:B------:R-:W-:Y:S01]  /*a7a0*/  FFMA.FTZ R198, R159, UR12, -R150.reuse ;  /* 0x0000000c9fc67c23 */ /* 0x100fe20008010896 */
[--C-:B------:R-:W-:Y:S01]  /*a7b0*/  FFMA.FTZ R154, R154, UR12, -R123.reuse ;  /* 0x0000000c9a9a7c23 */ /* 0x100fe2000801087b */
[--C-:B------:R-:W-:Y:S01]  /*a7c0*/  FFMA.FTZ R157, R156, UR12, -R123.reuse ;  /* 0x0000000c9c9d7c23 */ /* 0x100fe2000801087b */
[----:B------:R-:W2:Y:S01]  /*a7d0*/  MUFU.EX2 R160, R160 ;  /* 0x000000a000a07308 */ /* 0x000ea20000000800 */
[----:B---3--:R-:W-:Y:S01]  /*a7e0*/  F2FP.BF16.F32.PACK_AB R50, R129, R140 ;  /* 0x0000008c8132723e */ /* 0x008fe200000010ff */
[--C-:B------:R-:W-:Y:S01]  /*a7f0*/  FFMA.FTZ R152, R152, UR12, -R123.reuse ;  /* 0x0000000c98987c23 */ /* 0x100fe2000801087b */
[--C-:B------:R-:W-:Y:S01]  /*a800*/  FFMA.FTZ R156, R151, UR12, -R150.reuse ;  /* 0x0000000c979c7c23 */ /* 0x100fe20008010896 */
[----:B------:R-:W-:Y:S01]  /*a810*/  FFMA.FTZ R134, R134, UR12, -R123 ;  /* 0x0000000c86867c23 */ /* 0x000fe2000801087b */
[--C-:B------:R-:W-:Y:S01]  /*a820*/  FFMA.FTZ R131, R131, UR12, -R150.reuse ;  /* 0x0000000c83837c23 */ /* 0x100fe20008010896 */
[--C-:B------:R-:W-:Y:S01]  /*a830*/  FFMA.FTZ R146, R146, UR12, -R150.reuse ;  /* 0x0000000c92927c23 */ /* 0x100fe20008010896 */
[--C-:B------:R-:W-:Y:S01]  /*a840*/  FFMA.FTZ R132, R132, UR12, -R150.reuse ;  /* 0x0000000c84847c23 */ /* 0x100fe20008010896 */
[----:B------:R-:W3:Y:S01]  /*a850*/  MUFU.EX2 R195, R195 ;  /* 0x000000c300c37308 */ /* 0x000ee20000000800 */
[--C-:B------:R-:W-:Y:S01]  /*a860*/  FFMA.FTZ R147, R147, UR12, -R150.reuse ;  /* 0x0000000c93937c23 */ /* 0x100fe20008010896 */
[--C-:B------:R-:W-:Y:S01]  /*a870*/  FFMA.FTZ R133, R133, UR12, -R150.reuse ;  /* 0x0000000c85857c23 */ /* 0x100fe20008010896 */
[----:B------:R-:W-:-:S05]  /*a880*/  FFMA.FTZ R138, R138, UR12, -R150 ;  /* 0x0000000c8a8a7c23 */ /* 0x000fca0008010896 */
[----:B------:R-:W4:Y:S01]  /*a890*/  MUFU.EX2 R161, R161 ;  /* 0x000000a100a17308 */ /* 0x000f220000000800 */
[----:B--2---:R-:W-:-:S07]  /*a8a0*/  F2FP.BF16.F32.PACK_AB R49, R160, R139 ;  /* 0x0000008ba031723e */ /* 0x004fce00000010ff */
[----:B------:R-:W-:Y:S01]  /*a8b0*/  MUFU.EX2 R137, R137 ;  /* 0x0000008900897308 */ /* 0x000fe20000000800 */
[-C--:B---3--:R-:W-:Y:S01]  /*a8c0*/  FMUL.FTZ R4, R112, R195.reuse ;  /* 0x000000c370047220 */ /* 0x088fe20000410000 */
[-C--:B------:R-:W-:Y:S01]  /*a8d0*/  FMUL.FTZ R5, R113, R195.reuse ;  /* 0x000000c371057220 */ /* 0x080fe20000410000 */
[-C--:B------:R-:W-:Y:S01]  /*a8e0*/  FMUL.FTZ R12, R72, R195.reuse ;  /* 0x000000c3480c7220 */ /* 0x080fe20000410000 */
[-C--:B------:R-:W-:Y:S01]  /*a8f0*/  FMUL.FTZ R13, R73, R195.reuse ;  /* 0x000000c3490d7220 */ /* 0x080fe20000410000 */
[-C--:B------:R-:W-:Y:S01]  /*a900*/  FMUL.FTZ R68, R68, R195.reuse ;  /* 0x000000c344447220 */ /* 0x080fe20000410000 */
[-C--:B------:R-:W-:Y:S01]  /*a910*/  FMUL.FTZ R69, R69, R195.reuse ;  /* 0x000000c345457220 */ /* 0x080fe20000410000 */
[----:B------:R-:W-:Y:S01]  /*a920*/  FMUL.FTZ R76, R76, R195 ;  /* 0x000000c34c4c7220 */ /* 0x000fe20000410000 */
[----:B------:R-:W2:Y:S01]  /*a930*/  MUFU.EX2 R124, R124 ;  /* 0x0000007c007c7308 */ /* 0x000ea20000000800 */
[-C--:B----4-:R-:W-:Y:S01]  /*a940*/  FMUL.FTZ R6, R114, R161.reuse ;  /* 0x000000a172067220 */ /* 0x090fe20000410000 */
[-C--:B------:R-:W-:Y:S01]  /*a950*/  FMUL.FTZ R7, R115, R161.reuse ;  /* 0x000000a173077220 */ /* 0x080fe20000410000 */
[-C--:B------:R-:W-:Y:S01]  /*a960*/  FMUL.FTZ R14, R74, R161.reuse ;  /* 0x000000a14a0e7220 */ /* 0x080fe20000410000 */
[-C--:B------:R-:W-:Y:S01]  /*a970*/  FMUL.FTZ R15, R75, R161.reuse ;  /* 0x000000a14b0f7220 */ /* 0x080fe20000410000 */
[-C--:B------:R-:W-:Y:S01]  /*a980*/  FMUL.FTZ R70, R70, R161.reuse ;  /* 0x000000a146467220 */ /* 0x080fe20000410000 */
[----:B------:R-:W-:Y:S01]  /*a990*/  FMUL.FTZ R71, R71, R161 ;  /* 0x000000a147477220 */ /* 0x000fe20000410000 */
[----:B------:R-:W-:Y:S01]  /*a9a0*/  FMUL.FTZ R77, R77, R195 ;  /* 0x000000c34d4d7220 */ /* 0x000fe20000410000 */
[-C--:B------:R-:W-:Y:S01]  /*a9b0*/  FMUL.FTZ R78, R78, R161.reuse ;  /* 0x000000a14e4e7220 */ /* 0x080fe20000410000 */
[----:B------:R-:W-:Y:S01]  /*a9c0*/  FMUL.FTZ R79, R79, R161 ;  /* 0x000000a14f4f7220 */ /* 0x000fe20000410000 */
[----:B------:R-:W3:Y:S01]  /*a9d0*/  LDSM.16.MT88.4 R72, [R170+0x9400] ;  /* 0x00940000aa48783b */ /* 0x000ee20000004200 */
[-C--:B------:R-:W-:Y:S01]  /*a9e0*/  FMUL.FTZ R20, R80, R195.reuse ;  /* 0x000000c350147220 */ /* 0x080fe20000410000 */
[----:B------:R-:W-:Y:S01]  /*a9f0*/  FMUL.FTZ R21, R81, R195 ;  /* 0x000000c351157220 */ /* 0x000fe20000410000 */
[-C--:B------:R-:W-:Y:S01]  /*aa00*/  FMUL.FTZ R22, R82, R161.reuse ;  /* 0x000000a152167220 */ /* 0x080fe20000410000 */
[----:B------:R-:W-:Y:S01]  /*aa10*/  FMUL.FTZ R23, R83, R161 ;  /* 0x000000a153177220 */ /* 0x000fe20000410000 */
[-C--:B------:R-:W-:Y:S01]  /*aa20*/  FMUL.FTZ R84, R84, R195.reuse ;  /* 0x000000c354547220 */ /* 0x080fe20000410000 */
[----:B------:R-:W-:Y:S01]  /*aa30*/  FMUL.FTZ R85, R85, R195 ;  /* 0x000000c355557220 */ /* 0x000fe20000410000 */
[----:B--2---:R-:W-:Y:S01]  /*aa40*/  F2FP.BF16.F32.PACK_AB R51, R124, R137 ;  /* 0x000000897c33723e */ /* 0x004fe200000010ff */
[-C--:B------:R-:W-:Y:S01]  /*aa50*/  FMUL.FTZ R86, R86, R161.reuse ;  /* 0x000000a156567220 */ /* 0x080fe20000410000 */
[----:B------:R-:W-:Y:S01]  /*aa60*/  FMUL.FTZ R87, R87, R161 ;  /* 0x000000a157577220 */ /* 0x000fe20000410000 */
[----:B------:R-:W-:Y:S01]  /*aa70*/  MUFU.EX2 R136, R136 ;  /* 0x0000008800887308 */ /* 0x000fe20000000800 */
[-C--:B------:R-:W-:Y:S01]  /*aa80*/  FMUL.FTZ R28, R88, R195.reuse ;  /* 0x000000c3581c7220 */ /* 0x080fe20000410000 */
[----:B------:R-:W-:Y:S01]  /*aa90*/  FMUL.FTZ R29, R89, R195 ;  /* 0x000000c3591d7220 */ /* 0x000fe20000410000 */
[-C--:B------:R-:W-:Y:S01]  /*aaa0*/  FMUL.FTZ R30, R90, R161.reuse ;  /* 0x000000a15a1e7220 */ /* 0x080fe20000410000 */
[C---:B-1----:R-:W-:Y:S01]  /*aab0*/  HMMA.16816.F32.BF16 R4, R48.reuse, R8, R4 ;  /* 0x000000083004723c */ /* 0x042fe20000041804 */
[----:B------:R-:W-:Y:S01]  /*aac0*/  FMUL.FTZ R31, R91, R161 ;  /* 0x000000a15b1f7220 */ /* 0x000fe20000410000 */
[-C--:B------:R-:W-:Y:S01]  /*aad0*/  FMUL.FTZ R36, R96, R195.reuse ;  /* 0x000000c360247220 */ /* 0x080fe20000410000 */
[----:B------:R-:W-:Y:S01]  /*aae0*/  FMUL.FTZ R37, R97, R195 ;  /* 0x000000c361257220 */ /* 0x000fe20000410000 */
[----:B------:R-:W1:Y:S01]  /*aaf0*/  MUFU.EX2 R63, R63 ;  /* 0x0000003f003f7308 */ /* 0x000e620000000800 */
[-C--:B------:R-:W-:Y:S01]  /*ab00*/  FMUL.FTZ R38, R98, R161.reuse ;  /* 0x000000a162267220 */ /* 0x080fe20000410000 */
[C---:B------:R-:W-:Y:S01]  /*ab10*/  HMMA.16816.F32.BF16 R12, R48.reuse, R16, R12 ;  /* 0x00000010300c723c */ /* 0x040fe2000004180c */
[----:B------:R-:W-:Y:S01]  /*ab20*/  FMUL.FTZ R39, R99, R161 ;  /* 0x000000a163277220 */ /* 0x000fe20000410000 */
[-C--:B------:R-:W-:Y:S01]  /*ab30*/  FMUL.FTZ R92, R92, R195.reuse ;  /* 0x000000c35c5c7220 */ /* 0x080fe20000410000 */
[----:B------:R-:W-:Y:S01]  /*ab40*/  FMUL.FTZ R93, R93, R195 ;  /* 0x000000c35d5d7220 */ /* 0x000fe20000410000 */
[-C--:B------:R-:W-:Y:S01]  /*ab50*/  FMUL.FTZ R94, R94, R161.reuse ;  /* 0x000000a15e5e7220 */ /* 0x080fe20000410000 */
[----:B------:R-:W-:Y:S01]  /*ab60*/  FMUL.FTZ R95, R95, R161 ;  /* 0x000000a15f5f7220 */ /* 0x000fe20000410000 */
[C---:B------:R-:W-:Y:S01]  /*ab70*/  HMMA.16816.F32.BF16 R8, R48.reuse, R10, R68 ;  /* 0x0000000a3008723c */ /* 0x040fe20000041844 */
[----:B------:R-:W2:Y:S01]  /*ab80*/  LDSM.16.MT88.4 R68, [R168+0x9400] ;  /* 0x00940000a844783b */ /* 0x000ea20000004200 */
[----:B------:R-:W-:Y:S01]  /*ab90*/  MUFU.EX2 R61, R61 ;  /* 0x0000003d003d7308 */ /* 0x000fe20000000800 */
[-C--:B------:R-:W-:Y:S01]  /*aba0*/  FMUL.FTZ R100, R100, R195.reuse ;  /* 0x000000c364647220 */ /* 0x080fe20000410000 */
[----:B------:R-:W-:Y:S01]  /*abb0*/  FMUL.FTZ R101, R101, R195 ;  /* 0x000000c365657220 */ /* 0x000fe20000410000 */
[-C--:B------:R-:W-:Y:S01]  /*abc0*/  FMUL.FTZ R102, R102, R161.reuse ;  /* 0x000000a166667220 */ /* 0x080fe20000410000 */
[C---:B------:R-:W-:Y:S01]  /*abd0*/  HMMA.16816.F32.BF16 R16, R48.reuse, R18, R76 ;  /* 0x000000123010723c */ /* 0x040fe2000004184c */
[----:B------:R-:W4:Y:S01]  /*abe0*/  LDSM.16.MT88.4 R76, [R170+0xb400] ;  /* 0x00b40000aa4c783b */ /* 0x000f220000004200 */
[----:B------:R-:W-:Y:S01]  /*abf0*/  FMUL.FTZ R103, R103, R161 ;  /* 0x000000a167677220 */ /* 0x000fe20000410000 */
[-C--:B------:R-:W-:Y:S01]  /*ac00*/  FMUL.FTZ R44, R108, R195.reuse ;  /* 0x000000c36c2c7220 */ /* 0x080fe20000410000 */
[----:B------:R-:W-:Y:S01]  /*ac10*/  MUFU.EX2 R2, R2 ;  /* 0x0000000200027308 */ /* 0x000fe20000000800 */
[----:B------:R-:W-:Y:S01]  /*ac20*/  FMUL.FTZ R45, R109, R195 ;  /* 0x000000c36d2d7220 */ /* 0x000fe20000410000 */
[C---:B------:R-:W-:Y:S01]  /*ac30*/  HMMA.16816.F32.BF16 R20, R48.reuse, R24, R20 ;  /* 0x000000183014723c */ /* 0x040fe20000041814 */
[-C--:B------:R-:W-:Y:S01]  /*ac40*/  FMUL.FTZ R46, R110, R161.reuse ;  /* 0x000000a16e2e7220 */ /* 0x080fe20000410000 */
[----:B------:R-:W-:Y:S01]  /*ac50*/  FMUL.FTZ R47, R111, R161 ;  /* 0x000000a16f2f7220 */ /* 0x000fe20000410000 */
[-C--:B------:R-:W-:Y:S01]  /*ac60*/  FMUL.FTZ R104, R104, R195.reuse ;  /* 0x000000c368687220 */ /* 0x080fe20000410000 */
[----:B------:R-:W-:Y:S01]  /*ac70*/  FMUL.FTZ R105, R105, R195 ;  /* 0x000000c369697220 */ /* 0x000fe20000410000 */
[-C--:B------:R-:W-:Y:S01]  /*ac80*/  FMUL.FTZ R106, R106, R161.reuse ;  /* 0x000000a16a6a7220 */ /* 0x080fe20000410000 */
[C---:B------:R-:W-:Y:S01]  /*ac90*/  HMMA.16816.F32.BF16 R24, R48.reuse, R26, R84 ;  /* 0x0000001a3018723c */ /* 0x040fe20000041854 */
[----:B------:R-:W-:Y:S01]  /*aca0*/  MUFU.EX2 R128, R128 ;  /* 0x0000008000807308 */ /* 0x000fe20000000800 */
[----:B------:R-:W-:Y:S01]  /*acb0*/  FMUL.FTZ R107, R107, R161 ;  /* 0x000000a16b6b7220 */ /* 0x000fe20000410000 */
[----:B------:R-:W-:Y:S01]  /*acc0*/  FFMA.FTZ R202, R193, R195, R202 ;  /* 0x000000c3c1ca7223 */ /* 0x000fe200000100ca */
[--C-:B------:R-:W-:Y:S01]  /*acd0*/  FFMA.FTZ R193, R153, UR12, -R150.reuse ;  /* 0x0000000c99c17c23 */ /* 0x100fe20008010896 */
[----:B------:R-:W-:Y:S01]  /*ace0*/  FFMA.FTZ R153, R155, UR12, -R150 ;  /* 0x0000000c9b997c23 */ /* 0x000fe20008010896 */
[C---:B------:R-:W-:Y:S01]  /*acf0*/  HMMA.16816.F32.BF16 R28, R48.reuse, R32, R28 ;  /* 0x00000020301c723c */ /* 0x040fe2000004181c */
[----:B------:R-:W-:Y:S01]  /*ad00*/  FFMA.FTZ R155, R158, UR12, -R123 ;  /* 0x0000000c9e9b7c23 */ /* 0x000fe2000801087b */
[----:B------:R-:W-:Y:S01]  /*ad10*/  FFMA.FTZ R139, R194, R161, R139 ;  /* 0x000000a1c28b7223 */ /* 0x000fe2000001008b */
[----:B------:R-:W5:Y:S01]  /*ad20*/  MUFU.EX2 R59, R59 ;  /* 0x0000003b003b7308 */ /* 0x000f620000000800 */
[----:B------:R-:W-:Y:S01]  /*ad30*/  FADD.FTZ R81, R141, R202 ;  /* 0x000000ca8d517221 */ /* 0x000fe20000010000 */
[--C-:B------:R-:W-:Y:S01]  /*ad40*/  FFMA.FTZ R158, R149, UR12, -R150.reuse ;  /* 0x0000000c959e7c23 */ /* 0x100fe20008010896 */
[C---:B------:R-:W-:Y:S01]  /*ad50*/  HMMA.16816.F32.BF16 R36, R48.reuse, R40, R36 ;  /* 0x000000283024723c */ /* 0x040fe20000041824 */
[----:B------:R-:W-:Y:S01]  /*ad60*/  FADD.FTZ R160, R160, R139 ;  /* 0x0000008ba0a07221 */ /* 0x000fe20000010000 */
[--C-:B------:R-:W-:Y:S01]  /*ad70*/  FFMA.FTZ R139, R135, UR12, -R150.reuse ;  /* 0x0000000c878b7c23 */ /* 0x100fe20008010896 */
[----:B------:R-:W-:Y:S01]  /*ad80*/  FFMA.FTZ R135, R143, UR12, -R150 ;  /* 0x0000000c8f877c23 */ /* 0x000fe20008010896 */
[----:B------:R-:W-:Y:S01]  /*ad90*/  FFMA.FTZ R141, R142, UR12, -R123 ;  /* 0x0000000c8e8d7c23 */ /* 0x000fe2000801087b */
[----:B------:R-:W-:Y:S01]  /*ada0*/  MUFU.EX2 R57, R57 ;  /* 0x0000003900397308 */ /* 0x000fe20000000800 */
[----:B------:R-:W-:Y:S01]  /*adb0*/  HMMA.16816.F32.BF16 R32, R48, R34, R92 ;  /* 0x000000223020723c */ /* 0x000fe2000004185c */
[----:B------:R-:W-:Y:S01]  /*adc0*/  LDSM.16.MT88.4 R84, [R170+0xc400] ;  /* 0x00c40000aa54783b */ /* 0x000fe20000004200 */
[----:B------:R-:W-:Y:S01]  /*add0*/  FADD.FTZ R140, R140, R81 ;  /* 0x000000518c8c7221 */ /* 0x000fe20000010000 */
[----:B------:R-:W-:-:S02]  /*ade0*/  FADD.FTZ R137, R137, R160 ;  /* 0x000000a089897221 */ /* 0x000fc40000010000 */
[----:B------:R-:W-:Y:S01]  /*adf0*/  LDSM.16.MT88.4 R92, [R168+0xc400] ;  /* 0x00c40000a85c783b */ /* 0x000fe20000004200 */
[C---:B------:R-:W-:Y:S01]  /*ae00*/  HMMA.16816.F32.BF16 R40, R48.reuse, R42, R100 ;  /* 0x0000002a3028723c */ /* 0x040fe20000041864 */
[----:B------:R-:W3:Y:S01]  /*ae10*/  MUFU.EX2 R0, R0 ;  /* 0x0000000000007308 */ /* 0x000ee20000000800 */
[----:B------:R-:W-:Y:S01]  /*ae20*/  FADD.FTZ R129, R129, R140 ;  /* 0x0000008c81817221 */ /* 0x000fe20000010000 */
[----:B------:R-:W-:Y:S01]  /*ae30*/  LDSM.16.MT88.4 R100, [R170+0xe400] ;  /* 0x00e40000aa64783b */ /* 0x000fe20000004200 */
[----:B------:R-:W-:Y:S02]  /*ae40*/  FADD.FTZ R137, R124, R137 ;  /* 0x000000897c897221 */ /* 0x000fe40000010000 */
[C---:B------:R-:W-:Y:S03]  /*ae50*/  HMMA.16816.F32.BF16 R44, R48.reuse, R52, R44 ;  /* 0x00000034302c723c */ /* 0x040fe6000004182c */
[----:B------:R-:W-:Y:S03]  /*ae60*/  MUFU.EX2 R125, R125 ;  /* 0x0000007d007d7308 */ /* 0x000fe60000000800 */
[----:B------:R-:W-:Y:S01]  /*ae70*/  HMMA.16816.F32.BF16 R48, R48, R54, R104 ;  /* 0x000000363030723c */ /* 0x000fe20000041868 */
[----:B-1----:R-:W-:Y:S01]  /*ae80*/  F2FP.BF16.F32.PACK_AB R52, R63, R136 ;  /* 0x000000883f34723e */ /* 0x002fe200000010ff */
[----:B------:R-:W-:Y:S01]  /*ae90*/  FADD.FTZ R136, R136, R129 ;  /* 0x0000008188887221 */ /* 0x000fe20000010000 */
[----:B-----5:R-:W-:Y:S01]  /*aea0*/  F2FP.BF16.F32.PACK_AB R53, R59, R128 ;  /* 0x000000803b35723e */ /* 0x020fe200000010ff */
[----:B------:R-:W-:Y:S01]  /*aeb0*/  FADD.FTZ R128, R128, R137 ;  /* 0x0000008980807221 */ /* 0x000fe20000010000 */
[----:B------:R-:W1:Y:S01]  /*aec0*/  MUFU.EX2 R122, R122 ;  /* 0x0000007a007a7308 */ /* 0x000e620000000800 */
[----:B------:R-:W-:Y:S01]  /*aed0*/  FADD.FTZ R136, R63, R136 ;  /* 0x000000883f887221 */ /* 0x000fe20000010000 */
[----:B------:R-:W-:Y:S01]  /*aee0*/  F2FP.BF16.F32.PACK_AB R54, R2, R61 ;  /* 0x0000003d0236723e */ /* 0x000fe200000010ff */
[----:B------:R-:W-:Y:S01]  /*aef0*/  FADD.FTZ R128, R59, R128 ;  /* 0x000000803b807221 */ /* 0x000fe20000010000 */
[----:B---3--:R-:W-:Y:S01]  /*af00*/  F2FP.BF16.F32.PACK_AB R55, R0, R57 ;  /* 0x000000390037723e */ /* 0x008fe200000010ff */
[----:B------:R-:W-:-:S03]  /*af10*/  FADD.FTZ R61, R61, R136 ;  /* 0x000000883d3d7221 */ /* 0x000fc60000010000 */
[----:B------:R-:W-:Y:S01]  /*af20*/  MUFU.EX2 R120, R120 ;  /* 0x0000007800787308 */ /* 0x000fe20000000800 */
[----:B------:R-:W-:Y:S02]  /*af30*/  FADD.FTZ R2, R2, R61 ;  /* 0x0000003d02027221 */ /* 0x000fe40000010000 */
[C---:B------:R-:W-:Y:S05]  /*af40*/  HMMA.16816.F32.BF16 R4, R52.reuse, R72, R4 ;  /* 0x000000483404723c */ /* 0x040fea0000041804 */
[----:B------:R-:W-:Y:S01]  /*af50*/  MUFU.EX2 R119, R119 ;  /* 0x0000007700777308 */ /* 0x000fe20000000800 */
[C---:B------:R-:W-:Y:S01]  /*af60*/  HMMA.16816.F32.BF16 R8, R52.reuse, R74, R8 ;  /* 0x0000004a3408723c */ /* 0x040fe20000041808 */
[----:B------:R-:W3:Y:S05]  /*af70*/  LDSM.16.MT88.4 R72, [R168+0xb400] ;  /* 0x00b40000a848783b */ /* 0x000eea0000004200 */
[C---:B--2---:R-:W-:Y:S01]  /*af80*/  HMMA.16816.F32.BF16 R12, R52.reuse, R68, R12 ;  /* 0x00000044340c723c */ /* 0x044fe2000004180c */
[----:B------:R-:W-:Y:S05]  /*af90*/  MUFU.EX2 R126, R126 ;  /* 0x0000007e007e7308 */ /* 0x000fea0000000800 */
[C---:B------:R-:W-:Y:S01]  /*afa0*/  HMMA.16816.F32.BF16 R16, R52.reuse, R70, R16 ;  /* 0x000000463410723c */ /* 0x040fe20000041810 */
[----:B------:R-:W2:Y:S02]  /*afb0*/  LDSM.16.MT88.4 R68, [R170+0xd400] ;  /* 0x00d40000aa44783b */ /* 0x000ea40000004200 */
[----:B------:R-:W5:Y:S03]  /*afc0*/  MUFU.EX2 R121, R121 ;  /* 0x0000007900797308 */ /* 0x000f660000000800 */
[C---:B----4-:R-:W-:Y:S05]  /*afd0*/  HMMA.16816.F32.BF16 R20, R52.reuse, R76, R20 ;  /* 0x0000004c3414723c */ /* 0x050fea0000041814 */
[----:B------:R-:W-:Y:S01]  /*afe0*/  MUFU.EX2 R118, R118 ;  /* 0x0000007600767308 */ /* 0x000fe20000000800 */
[C---:B------:R-:W-:Y:S01]  /*aff0*/  HMMA.16816.F32.BF16 R24, R52.reuse, R78, R24 ;  /* 0x0000004e3418723c */ /* 0x040fe20000041818 */
[----:B------:R-:W4:Y:S06]  /*b000*/  LDSM.16.MT88.4 R76, [R168+0xd400] ;  /* 0x00d40000a84c783b */ /* 0x000f2c0000004200 */
[----:B------:R-:W5:Y:S08]  /*b010*/  MUFU.EX2 R117, R117 ;  /* 0x0000007500757308 */ /* 0x000f700000000800 */
[----:B------:R-:W-:Y:S01]  /*b020*/  MUFU.EX2 R190, R190 ;  /* 0x000000be00be7308 */ /* 0x000fe20000000800 */
[C---:B---3--:R-:W-:Y:S06]  /*b030*/  HMMA.16816.F32.BF16 R28, R52.reuse, R72, R28 ;  /* 0x00000048341c723c */ /* 0x048fec000004181c */
[C---:B------:R-:W-:Y:S01]  /*b040*/  HMMA.16816.F32.BF16 R32, R52.reuse, R74, R32 ;  /* 0x0000004a3420723c */ /* 0x040fe20000041820 */
[----:B------:R-:W3:Y:S01]  /*b050*/  LDSM.16.MT88.4 R72, [R170+0x9800] ;  /* 0x00980000aa48783b */ /* 0x000ee20000004200 */
[----:B------:R-:W-:Y:S04]  /*b060*/  MUFU.EX2 R189, R189 ;  /* 0x000000bd00bd7308 */ /* 0x000fe80000000800 */
[C---:B--2---:R-:W-:Y:S04]  /*b070*/  HMMA.16816.F32.BF16 R36, R52.reuse, R68, R36 ;  /* 0x000000443424723c */ /* 0x044fe80000041824 */
[----:B------:R-:W-:Y:S02]  /*b080*/  MUFU.EX2 R165, R165 ;  /* 0x000000a500a57308 */ /* 0x000fe40000000800 */
[C---:B------:R-:W-:Y:S01]  /*b090*/  HMMA.16816.F32.BF16 R40, R52.reuse, R70, R40 ;  /* 0x000000463428723c */ /* 0x040fe20000041828 */
[----:B------:R-:W2:Y:S05]  /*b0a0*/  LDSM.16.MT88.4 R68, [R168+0x9800] ;  /* 0x00980000a844783b */ /* 0x000eaa0000004200 */
[C---:B----4-:R-:W-:Y:S01]  /*b0b0*/  HMMA.16816.F32.BF16 R44, R52.reuse, R76, R44 ;  /* 0x0000004c342c723c */ /* 0x050fe2000004182c */
[----:B------:R-:W-:Y:S05]  /*b0c0*/  MUFU.EX2 R164, R164 ;  /* 0x000000a400a47308 */ /* 0x000fea0000000800 */
[----:B------:R-:W-:Y:S01]  /*b0d0*/  HMMA.16816.F32.BF16 R48, R52, R78, R48 ;  /* 0x0000004e3430723c */ /* 0x000fe20000041830 */
[----:B------:R-:W4:Y:S02]  /*b0e0*/  LDSM.16.MT88.4 R76, [R170+0xb800] ;  /* 0x00b80000aa4c783b */ /* 0x000f240000004200 */
[----:B------:R-:W-:Y:S04]  /*b0f0*/  MUFU.EX2 R167, R167 ;  /* 0x000000a700a77308 */ /* 0x000fe80000000800 */
[----:B-1----:R-:W-:Y:S01]  /*b100*/  F2FP.BF16.F32.PACK_AB R52, R122, R125 ;  /* 0x0000007d7a34723e */ /* 0x002fe200000010ff */
[----:B------:R-:W-:Y:S01]  /*b110*/  FADD.FTZ R125, R125, R2 ;  /* 0x000000027d7d7221 */ /* 0x000fe20000010000 */
[----:B-----5:R-:W-:-:S02]  /*b120*/  F2FP.BF16.F32.PACK_AB R53, R121, R126 ;  /* 0x0000007e7935723e */ /* 0x020fc400000010ff */
[----:B------:R-:W-:Y:S01]  /*b130*/  F2FP.BF16.F32.PACK_AB R54, R119, R120 ;  /* 0x000000787736723e */ /* 0x000fe200000010ff */
[----:B------:R-:W-:Y:S01]  /*b140*/  MUFU.EX2 R166, R166 ;  /* 0x000000a600a67308 */ /* 0x000fe20000000800 */
[----:B------:R-:W-:Y:S01]  /*b150*/  F2FP.BF16.F32.PACK_AB R55, R117, R118 ;  /* 0x000000767537723e */ /* 0x000fe200000010ff */
[----:B------:R-:W-:-:S04]  /*b160*/  FADD.FTZ R125, R122, R125 ;  /* 0x0000007d7a7d7221 */ /* 0x000fc80000010000 */
[----:B------:R-:W-:Y:S02]  /*b170*/  FADD.FTZ R120, R120, R125 ;  /* 0x0000007d78787221 */ /* 0x000fe40000010000 */
[----:B---3--:R-:W-:Y:S01]  /*b180*/  HMMA.16816.F32.BF16 R4, R52, R72, R4 ;  /* 0x000000483404723c */ /* 0x008fe20000041804 */
[----:B------:R-:W-:Y:S01]  /*b190*/  MUFU.EX2 R163, R163 ;  /* 0x000000a300a37308 */ /* 0x000fe20000000800 */
[----:B------:R-:W-:-:S04]  /*b1a0*/  FADD.FTZ R119, R119, R120 ;  /* 0x0000007877777221 */ /* 0x000fc80000010000 */
[C---:B------:R-:W-:Y:S01]  /*b1b0*/  HMMA.16816.F32.BF16 R8, R52.reuse, R74, R8 ;  /* 0x0000004a3408723c */ /* 0x040fe20000041808 */
[----:B------:R-:W1:Y:S02]  /*b1c0*/  LDSM.16.MT88.4 R72, [R168+0xb800] ;  /* 0x00b80000a848783b */ /* 0x000e640000004200 */
[----:B------:R-:W-:Y:S03]  /*b1d0*/  MUFU.EX2 R162, R162 ;  /* 0x000000a200a27308 */ /* 0x000fe60000000800 */
[C---:B--2---:R-:W-:Y:S05]  /*b1e0*/  HMMA.16816.F32.BF16 R12, R52.reuse, R68, R12 ;  /* 0x00000044340c723c */ /* 0x044fea000004180c */
[----:B------:R-:W-:Y:S01]  /*b1f0*/  MUFU.EX2 R193, R193 ;  /* 0x000000c100c17308 */ /* 0x000fe20000000800 */
[C---:B------:R-:W-:Y:S01]  /*b200*/  HMMA.16816.F32.BF16 R16, R52.reuse, R70, R16 ;  /* 0x000000463410723c */ /* 0x040fe20000041810 */
[----:B------:R-:W2:Y:S05]  /*b210*/  LDSM.16.MT88.4 R68, [R168+0xd800] ;  /* 0x00d80000a844783b */ /* 0x000eaa0000004200 */
[C---:B----4-:R-:W-:Y:S01]  /*b220*/  HMMA.16816.F32.BF16 R20, R52.reuse, R76, R20 ;  /* 0x0000004c3414723c */ /* 0x050fe20000041814 */
[----:B------:R-:W3:Y:S05]  /*b230*/  MUFU.EX2 R200, R200 ;  /* 0x000000c800c87308 */ /* 0x000eea0000000800 */
[C---:B------:R-:W-:Y:S01]  /*b240*/  HMMA.16816.F32.BF16 R24, R52.reuse, R78, R24 ;  /* 0x0000004e3418723c */ /* 0x040fe20000041818 */
[----:B------:R-:W4:Y:S02]  /*b250*/  LDSM.16.MT88.4 R76, [R170+0xd800] ;  /* 0x00d80000aa4c783b */ /* 0x000f240000004200 */
[----:B------:R-:W-:Y:S08]  /*b260*/  MUFU.EX2 R153, R153 ;  /* 0x0000009900997308 */ /* 0x000ff00000000800 */
[----:B------:R-:W5:Y:S01]  /*b270*/  MUFU.EX2 R198, R198 ;  /* 0x000000c600c67308 */ /* 0x000f620000000800 */
[----:B---3--:R-:W-:Y:S01]  /*b280*/  F2FP.BF16.F32.PACK_AB R104, R200, R193 ;  /* 0x000000c1c868723e */ /* 0x008fe200000010ff */
[C---:B-1----:R-:W-:Y:S06]  /*b290*/  HMMA.16816.F32.BF16 R28, R52.reuse, R72, R28 ;  /* 0x00000048341c723c */ /* 0x042fec000004181c */
[----:B------:R-:W-:Y:S01]  /*b2a0*/  MUFU.EX2 R154, R154 ;  /* 0x0000009a009a7308 */ /* 0x000fe20000000800 */
[C---:B------:R-:W-:Y:S01]  /*b2b0*/  HMMA.16816.F32.BF16 R32, R52.reuse, R74, R32 ;  /* 0x0000004a3420723c */ /* 0x040fe20000041820 */
[----:B------:R-:W1:Y:S06]  /*b2c0*/  LDSM.16.MT88.4 R72, [R168+0x9c00] ;  /* 0x009c0000a848783b */ /* 0x000e6c0000004200 */
[----:B------:R-:W3:Y:S01]  /*b2d0*/  MUFU.EX2 R157, R157 ;  /* 0x0000009d009d7308 */ /* 0x000ee20000000800 */
[----:B-----5:R-:W-:Y:S01]  /*b2e0*/  F2FP.BF16.F32.PACK_AB R106, R198, R153 ;  /* 0x00000099c66a723e */ /* 0x020fe200000010ff */
[C---:B--2---:R-:W-:Y:S06]  /*b2f0*/  HMMA.16816.F32.BF16 R44, R52.reuse, R68, R44 ;  /* 0x00000044342c723c */ /* 0x044fec000004182c */
[C---:B------:R-:W-:Y:S01]  /*b300*/  HMMA.16816.F32.BF16 R48, R52.reuse, R70, R48 ;  /* 0x000000463430723c */ /* 0x040fe20000041830 */
[----:B------:R-:W2:Y:S01]  /*b310*/  LDSM.16.MT88.4 R68, [R170+0xbc00] ;  /* 0x00bc0000aa44783b */ /* 0x000ea20000004200 */
[----:B------:R-:W-:Y:S04]  /*b320*/  MUFU.EX2 R152, R152 ;  /* 0x0000009800987308 */ /* 0x000fe80000000800 */
[----:B----4-:R-:W-:Y:S01]  /*b330*/  HMMA.16816.F32.BF16 R36, R52, R76, R36 ;  /* 0x0000004c3424723c */ /* 0x010fe20000041824 */
[----:B---3--:R-:W-:-:S03]  /*b340*/  F2FP.BF16.F32.PACK_AB R105, R157, R154 ;  /* 0x0000009a9d69723e */ /* 0x008fc600000010ff */
[----:B------:R-:W3:Y:S02]  /*b350*/  MUFU.EX2 R155, R155 ;  /* 0x0000009b009b7308 */ /* 0x000ee40000000800 */
[----:B------:R-:W-:Y:S01]  /*b360*/  HMMA.16816.F32.BF16 R40, R52, R78, R40 ;  /* 0x0000004e3428723c */ /* 0x000fe20000041828 */
[----:B------:R-:W4:Y:S05]  /*b370*/  LDSM.16.MT88.4 R76, [R170+0x9c00] ;  /* 0x009c0000aa4c783b */ /* 0x000f2a0000004200 */
[----:B------:R-:W-:Y:S01]  /*b380*/  MUFU.EX2 R139, R139 ;  /* 0x0000008b008b7308 */ /* 0x000fe20000000800 */
[----:B------:R-:W-:Y:S01]  /*b390*/  F2FP.BF16.F32.PACK_AB R52, R189, R190 ;  /* 0x000000bebd34723e */ /* 0x000fe200000010ff */
[----:B------:R-:W-:Y:S01]  /*b3a0*/  FADD.FTZ R190, R190, R119 ;  /* 0x00000077bebe7221 */ /* 0x000fe20000010000 */
[----:B------:R-:W-:-:S02]  /*b3b0*/  F2FP.BF16.F32.PACK_AB R53, R166, R167 ;  /* 0x000000a7a635723e */ /* 0x000fc400000010ff */
[----:B------:R-:W-:Y:S02]  /*b3c0*/  F2FP.BF16.F32.PACK_AB R54, R164, R165 ;  /* 0x000000a5a436723e */ /* 0x000fe400000010ff */
[----:B------:R-:W-:Y:S01]  /*b3d0*/  F2FP.BF16.F32.PACK_AB R55, R162, R163 ;  /* 0x000000a3a237723e */ /* 0x000fe200000010ff */
[----:B------:R-:W5:Y:S01]  /*b3e0*/  MUFU.EX2 R158, R158 ;  /* 0x0000009e009e7308 */ /* 0x000f620000000800 */
[----:B---3--:R-:W-:-:S05]  /*b3f0*/  F2FP.BF16.F32.PACK_AB R107, R155, R152 ;  /* 0x000000989b6b723e */ /* 0x008fca00000010ff */
[C---:B-1----:R-:W-:Y:S02]  /*b400*/  HMMA.16816.F32.BF16 R12, R52.reuse, R72, R12 ;  /* 0x00000048340c723c */ /* 0x042fe4000004180c */
[----:B------:R-:W-:Y:S04]  /*b410*/  MUFU.EX2 R135, R135 ;  /* 0x0000008700877308 */ /* 0x000fe80000000800 */
[C---:B------:R-:W-:Y:S01]  /*b420*/  HMMA.16816.F32.BF16 R16, R52.reuse, R74, R16 ;  /* 0x0000004a3410723c */ /* 0x040fe20000041810 */
[----:B------:R-:W1:Y:S03]  /*b430*/  LDSM.16.MT88.4 R72, [R170+0xdc00] ;  /* 0x00dc0000aa48783b */ /* 0x000e660000004200 */
[----:B------:R-:W3:Y:S02]  /*b440*/  MUFU.EX2 R156, R156 ;  /* 0x0000009c009c7308 */ /* 0x000ee40000000800 */
[C---:B--2---:R-:W-:Y:S06]  /*b450*/  HMMA.16816.F32.BF16 R20, R52.reuse, R68, R20 ;  /* 0x000000443414723c */ /* 0x044fec0000041814 */
[C---:B------:R-:W-:Y:S01]  /*b460*/  HMMA.16816.F32.BF16 R24, R52.reuse, R70, R24 ;  /* 0x000000463418723c */ /* 0x040fe20000041818 */
[----:B------:R-:W2:Y:S01]  /*b470*/  LDSM.16.MT88.4 R68, [R168+0xdc00] ;  /* 0x00dc0000a844783b */ /* 0x000ea20000004200 */
[----:B------:R-:W-:Y:S04]  /*b480*/  MUFU.EX2 R141, R141 ;  /* 0x0000008d008d7308 */ /* 0x000fe80000000800 */
[C---:B----4-:R-:W-:Y:S04]  /*b490*/  HMMA.16816.F32.BF16 R4, R52.reuse, R76, R4 ;  /* 0x0000004c3404723c */ /* 0x050fe80000041804 */
[----:B------:R-:W-:Y:S02]  /*b4a0*/  MUFU.EX2 R132, R132 ;  /* 0x0000008400847308 */ /* 0x000fe40000000800 */
[C---:B------:R-:W-:Y:S01]  /*b4b0*/  HMMA.16816.F32.BF16 R8, R52.reuse, R78, R8 ;  /* 0x0000004e3408723c */ /* 0x040fe20000041808 */
[----:B------:R-:W4:Y:S05]  /*b4c0*/  LDSM.16.MT88.4 R76, [R168+0xbc00] ;  /* 0x00bc0000a84c783b */ /* 0x000f2a0000004200 */
[----:B------:R-:W-:Y:S08]  /*b4d0*/  MUFU.EX2 R147, R147 ;  /* 0x0000009300937308 */ /* 0x000ff00000000800 */
[----:B------:R-:W-:Y:S01]  /*b4e0*/  MUFU.EX2 R133, R133 ;  /* 0x0000008500857308 */ /* 0x000fe20000000800 */
[C---:B-1----:R-:W-:Y:S07]  /*b4f0*/  HMMA.16816.F32.BF16 R36, R52.reuse, R72, R36 ;  /* 0x000000483424723c */ /* 0x042fee0000041824 */
[----:B------:R-:W-:Y:S01]  /*b500*/  MUFU.EX2 R138, R138 ;  /* 0x0000008a008a7308 */ /* 0x000fe20000000800 */
[C---:B------:R-:W-:Y:S01]  /*b510*/  HMMA.16816.F32.BF16 R40, R52.reuse, R74, R40 ;  /* 0x0000004a3428723c */ /* 0x040fe20000041828 */
[----:B------:R-:W1:Y:S05]  /*b520*/  LDSM.16.MT88.4 R72, [R168+0xa000] ;  /* 0x00a00000a848783b */ /* 0x000e6a0000004200 */
[C---:B--2---:R-:W-:Y:S06]  /*b530*/  HMMA.16816.F32.BF16 R44, R52.reuse, R68, R44 ;  /* 0x00000044342c723c */ /* 0x044fec000004182c */
[C---:B------:R-:W-:Y:S01]  /*b540*/  HMMA.16816.F32.BF16 R48, R52.reuse, R70, R48 ;  /* 0x000000463430723c */ /* 0x040fe20000041830 */
[----:B------:R-:W2:Y:S05]  /*b550*/  LDSM.16.MT88.4 R68, [R170+0xc000] ;  /* 0x00c00000aa44783b */ /* 0x000eaa0000004200 */
[C---:B----4-:R-:W-:Y:S06]  /*b560*/  HMMA.16816.F32.BF16 R28, R52.reuse, R76, R28 ;  /* 0x0000004c341c723c */ /* 0x050fec000004181c */
[----:B------:R-:W-:Y:S01]  /*b570*/  HMMA.16816.F32.BF16 R32, R52, R78, R32 ;  /* 0x0000004e3420723c */ /* 0x000fe20000041820 */
[----:B------:R-:W4:Y:S04]  /*b580*/  LDSM.16.MT88.4 R76, [R170+0xa000] ;  /* 0x00a00000aa4c783b */ /* 0x000f280000004200 */
[----:B------:R-:W5:Y:S01]  /*b590*/  LDSM.16.MT88.4 R52, [R168+0xc000] ;  /* 0x00c00000a834783b */ /* 0x000f620000004200 */
[C---:B-1----:R-:W-:Y:S06]  /*b5a0*/  HMMA.16816.F32.BF16 R12, R104.reuse, R72, R12 ;  /* 0x00000048680c723c */ /* 0x042fec000004180c */
[C---:B------:R-:W-:Y:S06]  /*b5b0*/  HMMA.16816.F32.BF16 R16, R104.reuse, R74, R16 ;  /* 0x0000004a6810723c */ /* 0x040fec0000041810 */
[C---:B--2---:R-:W-:Y:S06]  /*b5c0*/  HMMA.16816.F32.BF16 R20, R104.reuse, R68, R20 ;  /* 0x000000446814723c */ /* 0x044fec0000041814 */
[C---:B------:R-:W-:Y:S01]  /*b5d0*/  HMMA.16816.F32.BF16 R24, R104.reuse, R70, R24 ;  /* 0x000000466818723c */ /* 0x040fe20000041818 */
[----:B------:R-:W-:Y:S05]  /*b5e0*/  LDSM.16.MT88.4 R68, [R170+0xa400] ;  /* 0x00a40000aa44783b */ /* 0x000fea0000004200 */
[C---:B----4-:R-:W-:Y:S01]  /*b5f0*/  HMMA.16816.F32.BF16 R112, R104.reuse, R76, R4 ;  /* 0x0000004c6870723c */ /* 0x050fe20000041804 */
[----:B------:R-:W1:Y:S05]  /*b600*/  LDSM.16.MT88.4 R4, [R170+0xe000] ;  /* 0x00e00000aa04783b */ /* 0x000e6a0000004200 */
[C---:B-----5:R-:W-:Y:S06]  /*b610*/  HMMA.16816.F32.BF16 R28, R104.reuse, R52, R28 ;  /* 0x00000034681c723c */ /* 0x060fec000004181c */
[C---:B------:R-:W-:Y:S01]  /*b620*/  HMMA.16816.F32.BF16 R32, R104.reuse, R54, R32 ;  /* 0x000000366820723c */ /* 0x040fe20000041820 */
[----:B------:R-:W2:Y:S05]  /*b630*/  LDSM.16.MT88.4 R52, [R168+0xe000] ;  /* 0x00e00000a834783b */ /* 0x000eaa0000004200 */
[C---:B------:R-:W-:Y:S01]  /*b640*/  HMMA.16816.F32.BF16 R8, R104.reuse, R78, R8 ;  /* 0x0000004e6808723c */ /* 0x040fe20000041808 */
[----:B------:R-:W4:Y:S05]  /*b650*/  LDSM.16.MT88.4 R76, [R168+0xa400] ;  /* 0x00a40000a84c783b */ /* 0x000f2a0000004200 */
[C---:B-1----:R-:W-:Y:S06]  /*b660*/  HMMA.16816.F32.BF16 R36, R104.reuse, R4, R36 ;  /* 0x000000046824723c */ /* 0x042fec0000041824 */
[----:B------:R-:W-:Y:S01]  /*b670*/  HMMA.16816.F32.BF16 R40, R104, R6, R40 ;  /* 0x000000066828723c */ /* 0x000fe20000041828 */
[----:B------:R-:W-:-:S05]  /*b680*/  F2FP.BF16.F32.PACK_AB R4, R158, R139 ;  /* 0x0000008b9e04723e */ /* 0x000fca00000010ff */
[----:B--2---:R-:W-:Y:S01]  /*b690*/  HMMA.16816.F32.BF16 R44, R104, R52, R44 ;  /* 0x00000034682c723c */ /* 0x004fe2000004182c */
[----:B---3--:R-:W-:-:S05]  /*b6a0*/  F2FP.BF16.F32.PACK_AB R6, R156, R135 ;  /* 0x000000879c06723e */ /* 0x008fca00000010ff */
        /* <DEDUP_REMOVED lines=12> */
[C---:B------:R-:W-:Y:S06]  /*b770*/  HMMA.16816.F32.BF16 R112, R4.reuse, R68, R112 ;  /* 0x000000440470723c */ /* 0x040fec0000041870 */
        /* <DEDUP_REMOVED lines=10> */
[C---:B----4-:R-:W-:Y:S01]  /*b820*/  HMMA.16816.F32.BF16 R72, R4.reuse, R76, R12 ;  /* 0x0000004c0448723c */ /* 0x050fe2000004180c */
[--C-:B------:R-:W-:Y:S01]  /*b830*/  FFMA.FTZ R33, R66, UR12, -R123.reuse ;  /* 0x0000000c42217c23 */ /* 0x100fe2000801087b */
[--C-:B------:R-:W-:Y:S01]  /*b840*/  FFMA.FTZ R32, R116, UR12, -R123.reuse ;  /* 0x0000000c74207c23 */ /* 0x100fe2000801087b */
[----:B------:R-:W-:Y:S01]  /*b850*/  LDSM.16.MT88.4 R12, [R168+0xc800] ;  /* 0x00c80000a80c783b */ /* 0x000fe20000004200 */
[--C-:B------:R-:W-:Y:S01]  /*b860*/  FFMA.FTZ R34, R58, UR12, -R123.reuse ;  /* 0x0000000c3a227c23 */ /* 0x100fe2000801087b */
[----:B------:R-:W-:Y:S01]  /*b870*/  MUFU.EX2 R30, R30 ;  /* 0x0000001e001e7308 */ /* 0x000fe20000000800 */
[----:B------:R-:W-:Y:S01]  /*b880*/  HMMA.16816.F32.BF16 R76, R4, R78, R16 ;  /* 0x0000004e044c723c */ /* 0x000fe20000041810 */
[----:B------:R-:W4:Y:S01]  /*b890*/  LDSM.16.MT88.4 R16, [R170+0xc800] ;  /* 0x00c80000aa10783b */ /* 0x000f220000004200 */
[----:B------:R-:W-:-:S04]  /*b8a0*/  FFMA.FTZ R35, R65, UR12, -R123 ;  /* 0x0000000c41237c23 */ /* 0x000fc8000801087b */
[C---:B------:R-:W-:Y:S01]  /*b8b0*/  HMMA.16816.F32.BF16 R96, R4.reuse, R100, R36 ;  /* 0x000000640460723c */ /* 0x040fe20000041824 */
[----:B------:R-:W5:Y:S05]  /*b8c0*/  MUFU.EX2 R33, R33 ;  /* 0x0000002100217308 */ /* 0x000f6a0000000800 */
[----:B------:R-:W-:Y:S01]  /*b8d0*/  HMMA.16816.F32.BF16 R84, R4, R86, R24 ;  /* 0x000000560454723c */ /* 0x000fe20000041818 */
[----:B------:R-:W-:Y:S01]  /*b8e0*/  LDSM.16.MT88.4 R24, [R170+0xa800] ;  /* 0x00a80000aa18783b */ /* 0x000fe20000004200 */
[--C-:B------:R-:W-:Y:S01]  /*b8f0*/  FFMA.FTZ R36, R60, UR12, -R123.reuse ;  /* 0x0000000c3c247c23 */ /* 0x100fe2000801087b */
[----:B------:R-:W-:Y:S01]  /*b900*/  MUFU.EX2 R31, R31 ;  /* 0x0000001f001f7308 */ /* 0x000fe20000000800 */
[----:B------:R-:W-:-:S02]  /*b910*/  FFMA.FTZ R37, R67, UR12, -R123 ;  /* 0x0000000c43257c23 */ /* 0x000fc4000801087b */
        /* <DEDUP_REMOVED lines=10> */
[----:B------:R-:W1:Y:S05]  /*b9c0*/  MUFU.EX2 R35, R35 ;  /* 0x0000002300237308 */ /* 0x000e6a0000000800 */
[C---:B------:R-:W-:Y:S03]  /*b9d0*/  HMMA.16816.F32.BF16 R72, R8.reuse, R20, R72 ;  /* 0x000000140848723c */ /* 0x040fe60000041848 */
[----:B------:R-:W-:Y:S03]  /*b9e0*/  MUFU.EX2 R36, R36 ;  /* 0x0000002400247308 */ /* 0x000fe60000000800 */
        /* <DEDUP_REMOVED lines=9> */
[----:B------:R-:W-:-:S03]  /*ba80*/  F2FP.BF16.F32.PACK_AB R4, R147, R132 ;  /* 0x000000849304723e */ /* 0x000fc600000010ff */
[----:B------:R-:W-:Y:S01]  /*ba90*/  FADD.FTZ R5, R0, R5 ;  /* 0x0000000500057221 */ /* 0x000fe20000010000 */
[C---:B------:R-:W-:Y:S01]  /*baa0*/  HMMA.16816.F32.BF16 R92, R8.reuse, R14, R92 ;  /* 0x0000000e085c723c */ /* 0x040fe2000004185c */
[----:B------:R-:W2:Y:S02]  /*bab0*/  LDSM.16.MT88.4 R12, [R170+0xcc00] ;  /* 0x00cc0000aa0c783b */ /* 0x000ea40000004200 */
[----:B------:R-:W-:Y:S01]  /*bac0*/  FADD.FTZ R126, R126, R5 ;  /* 0x000000057e7e7221 */ /* 0x000fe20000010000 */
[----:B-1----:R-:W-:Y:S02]  /*bad0*/  F2FP.BF16.F32.PACK_AB R5, R35, R34 ;  /* 0x000000222305723e */ /* 0x002fe400000010ff */
[----:B------:R-:W-:Y:S01]  /*bae0*/  HMMA.16816.F32.BF16 R112, R8, R24, R112 ;  /* 0x000000180870723c */ /* 0x000fe20000041870 */
[----:B------:R-:W-:-:S04]  /*baf0*/  FADD.FTZ R121, R121, R126 ;  /* 0x0000007e79797221 */ /* 0x000fc80000010000 */
[----:B------:R-:W-:Y:S01]  /*bb00*/  FADD.FTZ R0, R118, R121 ;  /* 0x0000007976007221 */ /* 0x000fe20000010000 */
[----:B------:R-:W-:Y:S01]  /*bb10*/  HMMA.16816.F32.BF16 R68, R8, R26, R68 ;  /* 0x0000001a0844723c */ /* 0x000fe20000041844 */
[----:B------:R-:W1:Y:S02]  /*bb20*/  LDSM.16.MT88.4 R24, [R170+0xac00] ;  /* 0x00ac0000aa18783b */ /* 0x000e640000004200 */
[----:B------:R-:W-:-:S03]  /*bb30*/  FADD.FTZ R0, R117, R0 ;  /* 0x0000000075007221 */ /* 0x000fc60000010000 */
[----:B------:R-:W-:Y:S01]  /*bb40*/  HMMA.16816.F32.BF16 R100, R8, R6, R100 ;  /* 0x000000060864723c */ /* 0x000fe20000041864 */
[----:B------:R-:W-:Y:S01]  /*bb50*/  FADD.FTZ R167, R167, R0 ;  /* 0x00000000a7a77221 */ /* 0x000fe20000010000 */
[----:B------:R-:W-:-:S03]  /*bb60*/  FADD.FTZ R0, R189, R190 ;  /* 0x000000bebd007221 */ /* 0x000fc60000010000 */
[----:B------:R-:W-:Y:S01]  /*bb70*/  FADD.FTZ R166, R166, R167 ;  /* 0x000000a7a6a67221 */ /* 0x000fe20000010000 */
[C---:B---3--:R-:W-:Y:S01]  /*bb80*/  HMMA.16816.F32.BF16 R108, R8.reuse, R20, R108 ;  /* 0x00000014086c723c */ /* 0x048fe2000004186c */
[----:B------:R-:W-:Y:S01]  /*bb90*/  FADD.FTZ R165, R165, R0 ;  /* 0x00000000a5a57221 */ /* 0x000fe20000010000 */
[----:B------:R-:W-:Y:S02]  /*bba0*/  F2FP.BF16.F32.PACK_AB R6, R138, R133 ;  /* 0x000000858a06723e */ /* 0x000fe400000010ff */
[----:B-----5:R-:W-:Y:S01]  /*bbb0*/  F2FP.BF16.F32.PACK_AB R7, R37, R36 ;  /* 0x000000242507723e */ /* 0x020fe200000010ff */
[----:B------:R-:W-:Y:S01]  /*bbc0*/  FADD.FTZ R164, R164, R165 ;  /* 0x000000a5a4a47221 */ /* 0x000fe20000010000 */
[----:B------:R-:W-:Y:S01]  /*bbd0*/  HMMA.16816.F32.BF16 R104, R8, R22, R104 ;  /* 0x000000160868723c */ /* 0x000fe20000041868 */
[----:B------:R-:W3:Y:S01]  /*bbe0*/  LDSM.16.MT88.4 R8, [R168+0xcc00] ;  /* 0x00cc0000a808783b */ /* 0x000ee20000004200 */
[----:B------:R-:W-:Y:S01]  /*bbf0*/  FADD.FTZ R21, R163, R166 ;  /* 0x000000a6a3157221 */ /* 0x000fe20000010000 */
[----:B------:R-:W-:-:S03]  /*bc00*/  FADD.FTZ R193, R193, R164 ;  /* 0x000000a4c1c17221 */ /* 0x000fc60000010000 */
[----:B------:R-:W-:Y:S01]  /*bc10*/  FADD.FTZ R21, R162, R21 ;  /* 0x00000015a2157221 */ /* 0x000fe20000010000 */
[C---:B----4-:R-:W-:Y:S01]  /*bc20*/  HMMA.16816.F32.BF16 R72, R4.reuse, R16, R72 ;  /* 0x000000100448723c */ /* 0x050fe20000041848 */
[----:B------:R-:W-:Y:S02]  /*bc30*/  FADD.FTZ R200, R200, R193 ;  /* 0x000000c1c8c87221 */ /* 0x000fe40000010000 */
[----:B------:R-:W-:Y:S02]  /*bc40*/  FADD.FTZ R154, R154, R21 ;  /* 0x000000159a9a7221 */ /* 0x000fe40000010000 */
[----:B------:R-:W-:Y:S01]  /*bc50*/  FADD.FTZ R153, R153, R200 ;  /* 0x000000c899997221 */ /* 0x000fe20000010000 */
[----:B------:R-:W-:Y:S01]  /*bc60*/  HMMA.16816.F32.BF16 R76, R4, R18, R76 ;  /* 0x00000012044c723c */ /* 0x000fe2000004184c */
[----:B------:R-:W4:Y:S01]  /*bc70*/  LDSM.16.MT88.4 R16, [R170+0xec00] ;  /* 0x00ec0000aa10783b */ /* 0x000f220000004200 */
[----:B------:R-:W-:Y:S01]  /*bc80*/  FADD.FTZ R157, R157, R154 ;  /* 0x0000009a9d9d7221 */ /* 0x000fe20000010000 */
[----:B------:R-:W-:-:S03]  /*bc90*/  FADD.FTZ R198, R198, R153 ;  /* 0x00000099c6c67221 */ /* 0x000fc60000010000 */
[----:B--2---:R-:W-:Y:S01]  /*bca0*/  HMMA.16816.F32.BF16 R80, R4, R12, R80 ;  /* 0x0000000c0450723c */ /* 0x004fe20000041850 */
[----:B------:R-:W-:Y:S01]  /*bcb0*/  FADD.FTZ R0, R152, R157 ;  /* 0x0000009d98007221 */ /* 0x000fe20000010000 */
[----:B------:R-:W-:-:S03]  /*bcc0*/  FADD.FTZ R139, R139, R198 ;  /* 0x000000c68b8b7221 */ /* 0x000fc60000010000 */
[----:B------:R-:W-:Y:S01]  /*bcd0*/  FADD.FTZ R0, R155, R0 ;  /* 0x000000009b007221 */ /* 0x000fe20000010000 */
[----:B------:R-:W-:Y:S01]  /*bce0*/  HMMA.16816.F32.BF16 R84, R4, R14, R84 ;  /* 0x0000000e0454723c */ /* 0x000fe20000041854 */
[----:B------:R-:W2:Y:S01]  /*bcf0*/  LDSM.16.MT88.4 R12, [R168+0xec00] ;  /* 0x00ec0000a80c783b */ /* 0x000ea20000004200 */
[----:B------:R-:W-:-:S04]  /*bd00*/  FADD.FTZ R158, R158, R139 ;  /* 0x0000008b9e9e7221 */ /* 0x000fc80000010000 */
[----:B------:R-:W-:Y:S01]  /*bd10*/  FADD.FTZ R135, R135, R158 ;  /* 0x0000009e87877221 */ /* 0x000fe20000010000 */
[C---:B-1----:R-:W-:Y:S06]  /*bd20*/  HMMA.16816.F32.BF16 R112, R4.reuse, R24, R112 ;  /* 0x000000180470723c */ /* 0x042fec0000041870 */
[C---:B------:R-:W-:Y:S06]  /*bd30*/  HMMA.16816.F32.BF16 R68, R4.reuse, R26, R68 ;  /* 0x0000001a0444723c */ /* 0x040fec0000041844 */
[C---:B---3--:R-:W-:Y:S06]  /*bd40*/  HMMA.16816.F32.BF16 R88, R4.reuse, R8, R88 ;  /* 0x000000080458723c */ /* 0x048fec0000041858 */
[----:B------:R-:W-:Y:S01]  /*bd50*/  HMMA.16816.F32.BF16 R92, R4, R10, R92 ;  /* 0x0000000a045c723c */ /* 0x000fe2000004185c */
[----:B------:R-:W-:-:S04]  /*bd60*/  FADD.FTZ R9, R141, R0 ;  /* 0x000000008d097221 */ /* 0x000fc80000010000 */
[----:B------:R-:W-:Y:S01]  /*bd70*/  FADD.FTZ R9, R52, R9 ;  /* 0x0000000934097221 */ /* 0x000fe20000010000 */
[C---:B----4-:R-:W-:Y:S03]  /*bd80*/  HMMA.16816.F32.BF16 R96, R4.reuse, R16, R96 ;  /* 0x000000100460723c */ /* 0x050fe60000041860 */
[----:B------:R-:W-:Y:S01]  /*bd90*/  FADD.FTZ R48, R48, R9 ;  /* 0x0000000930307221 */ /* 0x000fe20000010000 */
[----:B------:R-:W-:Y:S02]  /*bda0*/  FADD.FTZ R9, R156, R135 ;  /* 0x000000879c097221 */ /* 0x000fe40000010000 */
[----:B------:R-:W-:Y:S01]  /*bdb0*/  HMMA.16816.F32.BF16 R100, R4, R18, R100 ;  /* 0x000000120464723c */ /* 0x000fe20000041864 */
[----:B------:R-:W-:Y:S01]  /*bdc0*/  FADD.FTZ R49, R49, R48 ;  /* 0x0000003031317221 */ /* 0x000fe20000010000 */
[----:B------:R-:W-:-:S03]  /*bdd0*/  FADD.FTZ R0, R50, R9 ;  /* 0x0000000932007221 */ /* 0x000fc60000010000 */
[----:B------:R-:W-:Y:S01]  /*bde0*/  FADD.FTZ R2, R30, R49 ;  /* 0x000000311e027221 */ /* 0x000fe20000010000 */
[----:B------:R-:W-:Y:S01]  /*bdf0*/  FADD.FTZ R0, R51, R0 ;  /* 0x0000000033007221 */ /* 0x000fe20000010000 */
[C---:B--2---:R-:W-:Y:S02]  /*be00*/  HMMA.16816.F32.BF16 R108, R4.reuse, R12, R108 ;  /* 0x0000000c046c723c */ /* 0x044fe4000004186c */
[----:B------:R-:W-:Y:S01]  /*be10*/  FADD.FTZ R2, R33, R2 ;  /* 0x0000000221027221 */ /* 0x000fe20000010000 */
[----:B------:R-:W-:Y:S01]  /*be20*/  FADD.FTZ R9, R29, R0 ;  /* 0x000000001d097221 */ /* 0x000fe20000010000 */
[----:B------:R-:W-:Y:S02]  /*be30*/  MOV R0, R3 ;  /* 0x0000000300007202 */ /* 0x000fe40000000f00 */
[----:B------:R-:W-:Y:S01]  /*be40*/  FADD.FTZ R11, R31, R2 ;  /* 0x000000021f0b7221 */ /* 0x000fe20000010000 */
[----:B------:R-:W-:Y:S01]  /*be50*/  HMMA.16816.F32.BF16 R104, R4, R14, R104 ;  /* 0x0000000e0468723c */ /* 0x000fe20000041868 */
[----:B------:R-:W-:Y:S01]  /*be60*/  FADD.FTZ R9, R28, R9 ;  /* 0x000000091c097221 */ /* 0x000fe20000010000 */
[----:B------:R-:W-:Y:S01]  /*be70*/  MOV R2, R56 ;  /* 0x0000003800027202 */ /* 0x000fe20000000f00 */
[----:B------:R-:W-:-:S02]  /*be80*/  FADD.FTZ R11, R32, R11 ;  /* 0x0000000b200b7221 */ /* 0x000fc40000010000 */
[----:B------:R-:W-:Y:S02]  /*be90*/  FADD.FTZ R132, R132, R9 ;  /* 0x0000000984847221 */ /* 0x000fe40000010000 */
[----:B------:R-:W-:Y:S02]  /*bea0*/  FADD.FTZ R34, R34, R11 ;  /* 0x0000000b22227221 */ /* 0x000fe40000010000 */
[----:B------:R-:W-:Y:S02]  /*beb0*/  FADD.FTZ R132, R147, R132 ;  /* 0x0000008493847221 */ /* 0x000fe40000010000 */
[----:B------:R-:W-:Y:S02]  /*bec0*/  FADD.FTZ R35, R35, R34 ;  /* 0x0000002223237221 */ /* 0x000fe40000010000 */
[----:B------:R-:W-:Y:S02]  /*bed0*/  FADD.FTZ R133, R133, R132 ;  /* 0x0000008485857221 */ /* 0x000fe40000010000 */
[----:B------:R-:W-:-:S02]  /*bee0*/  FADD.FTZ R36, R36, R35 ;  /* 0x0000002324247221 */ /* 0x000fc40000010000 */
[----:B------:R-:W-:Y:S02]  /*bef0*/  FADD.FTZ R193, R138, R133 ;  /* 0x000000858ac17221 */ /* 0x000fe40000010000 */
[----:B------:R-:W-:-:S07]  /*bf00*/  FADD.FTZ R194, R37, R36 ;  /* 0x0000002425c27221 */ /* 0x000fce0000010000 */
.L_x_1296:
        /* <DEDUP_REMOVED lines=8> */
.L_x_1308:
[----:B------:R-:W-:Y:S04]  /*bf90*/  DEPBAR.LE SB0, 0x0 ;  /* 0x000080000000791a */ /* 0x000fe80000000000 */
[----:B------:R-:W-:Y:S01]  /*bfa0*/  BAR.SYNC.DEFER_BLOCKING 0x0 ;  /* 0x0000000000007b1d */ /* 0x000fe20000010000 */
[----:B------:R-:W-:Y:S01]  /*bfb0*/  ISETP.GE.AND P4, PT, R184, UR8, PT ;  /* 0x00000008b8007c0c */ /* 0x000fe2000bf86270 */
[----:B------:R-:W-:Y:S01]  /*bfc0*/  VIADD R180, R180, 0xffffffff ;  /* 0xffffffffb4b47836 */ /* 0x000fe20000000000 */
[----:B------:R-:W-:Y:S01]  /*bfd0*/  ISETP.GE.AND P3, PT, R183, UR8, PT ;  /* 0x00000008b7007c0c */ /* 0x000fe2000bf66270 */
[----:B------:R-:W-:Y:S01]  /*bfe0*/  IMAD.MOV.U32 R8, RZ, RZ, R190 ;  /* 0x000000ffff087224 */ /* 0x000fe200078e00be */
[----:B------:R-:W-:Y:S01]  /*bff0*/  ISETP.GE.AND P2, PT, R182, UR8, PT ;  /* 0x00000008b6007c0c */ /* 0x000fe2000bf46270 */
[----:B------:R-:W-:Y:S01]  /*c000*/  IMAD.MOV.U32 R195, RZ, RZ, R189 ;  /* 0x000000ffffc37224 */ /* 0x000fe200078e00bd */
        /* <DEDUP_REMOVED lines=16> */
[----:B------:R-:W-:Y:S06]  /*c110*/  IMAD.HI.U32 R2, R7, R2, R6 ;  /* 0x0000000207027227 */ /* 0x000fec00078e0006 */
        /* <DEDUP_REMOVED lines=45> */
.L_x_1305:
        /* <DEDUP_REMOVED lines=54> */
[----:B------:R-:W-:Y:S03]  /*c750*/  ISETP.GT.AND P0, PT, R180, R175, PT ;  /* 0x000000afb400720c */ /* 0x000fe60003f04270 */
        /* <DEDUP_REMOVED lines=59> */
[C---:B------:R-:W-:Y:S06]  /*cb10*/  HMMA.16816.F32.BF16 R32, R120.reuse, R138, RZ ;  /* 0x0000008a7820723c */ /* 0x040fec00000418ff */
        /* <DEDUP_REMOVED lines=28> */
[C---:B---3--:R-:W-:Y:S06]  /*cce0*/  HMMA.16816.F32.BF16 R60, R156.reuse, R128, R60 ;  /* 0x000000809c3c723c */ /* 0x048fec000004183c */
[----:B------:R-:W-:Y:S01]  /*ccf0*/  HMMA.16816.F32.BF16 R64, R156, R130, R64 ;  /* 0x000000829c40723c */ /* 0x000fe20000041840 */
        /* <DEDUP_REMOVED lines=16> */
[C---:B-1----:R-:W-:Y:S06]  /*ce00*/  HMMA.16816.F32.BF16 R44, R120.reuse, R124, R44 ;  /* 0x0000007c782c723c */ /* 0x042fec000004182c */
[C---:B------:R-:W-:Y:S01]  /*ce10*/  HMMA.16816.F32.BF16 R48, R120.reuse, R126, R48 ;  /* 0x0000007e7830723c */ /* 0x040fe20000041830 */
[----:B------:R-:W-:Y:S05]  /*ce20*/  LDSM.16.M88.4 R124, [R171+0x1000] ;  /* 0x00100000ab7c783b */ /* 0x000fea0000000200 */
[C---:B---3--:R-:W-:Y:S06]  /*ce30*/  HMMA.16816.F32.BF16 R52, R120.reuse, R132, R52 ;  /* 0x000000847834723c */ /* 0x048fec0000041834 */
[C---:B------:R-:W-:Y:S01]  /*ce40*/  HMMA.16816.F32.BF16 R56, R120.reuse, R134, R56 ;  /* 0x000000867838723c */ /* 0x040fe20000041838 */
[----:B------:R-:W1:Y:S05]  /*ce50*/  LDSM.16.M88.4 R132, [R169+0x5000] ;  /* 0x00500000a984783b */ /* 0x000e6a0000000200 */
[C---:B--2---:R-:W-:Y:S06]  /*ce60*/  HMMA.16816.F32.BF16 R60, R120.reuse, R128, R60 ;  /* 0x00000080783c723c */ /* 0x044fec000004183c */
[----:B------:R-:W-:Y:S01]  /*ce70*/  HMMA.16816.F32.BF16 R64, R120, R130, R64 ;  /* 0x000000827840723c */ /* 0x000fe20000041840 */
[----:B------:R-:W2:Y:S04]  /*ce80*/  LDSM.16.M88.4 R120, [R169+0x5400] ;  /* 0x00540000a978783b */ /* 0x000ea80000000200 */
[----:B------:R-:W3:Y:S01]  /*ce90*/  LDSM.16.M88.4 R128, [R169+0x5800] ;  /* 0x00580000a980783b */ /* 0x000ee20000000200 */
        /* <DEDUP_REMOVED lines=18> */
[C---:B-1----:R-:W-:Y:S06]  /*cfc0*/  HMMA.16816.F32.BF16 R52, R124.reuse, R132, R52 ;  /* 0x000000847c34723c */ /* 0x042fec0000041834 */
        /* <DEDUP_REMOVED lines=45> */
[----:B------:R-:W2:Y:S01]  /*d2a0*/  LDSM.16.M88.4 R120, [R169+0x8c00] ;  /* 0x008c0000a978783b */ /* 0x000ea20000000200 */
[----:B------:R-:W-:Y:S04]  /*d2b0*/  DEPBAR.LE SB0, 0x0 ;  /* 0x000080000000791a */ /* 0x000fe80000000000 */
[C---:B---3--:R-:W-:Y:S01]  /*d2c0*/  HMMA.16816.F32.BF16 R44, R124.reuse, R128, R44 ;  /* 0x000000807c2c723c */ /* 0x048fe2000004182c */
[----:B------:R-:W-:Y:S05]  /*d2d0*/  BAR.SYNC.DEFER_BLOCKING 0x0 ;  /* 0x0000000000007b1d */ /* 0x000fea0000010000 */
[C---:B------:R-:W-:Y:S06]  /*d2e0*/  HMMA.16816.F32.BF16 R48, R124.reuse, R130, R48 ;  /* 0x000000827c30723c */ /* 0x040fec0000041830 */
[C---:B-1----:R-:W-:Y:S06]  /*d2f0*/  HMMA.16816.F32.BF16 R52, R124.reuse, R132, R52 ;  /* 0x000000847c34723c */ /* 0x042fec0000041834 */
[C---:B------:R-:W-:Y:S06]  /*d300*/  HMMA.16816.F32.BF16 R56, R124.reuse, R134, R56 ;  /* 0x000000867c38723c */ /* 0x040fec0000041838 */
[C---:B--2---:R-:W-:Y:S06]  /*d310*/  HMMA.16816.F32.BF16 R60, R124.reuse, R120, R60 ;  /* 0x000000787c3c723c */ /* 0x044fec000004183c */
        /* <DEDUP_REMOVED lines=27> */
[----:B------:R-:W-:Y:S03]  /*d4d0*/  IADD3 R121, -R118, RZ, RZ ;  /* 0x000000ff76797210 */ /* 0x000fe60007ffe1ff */
[----:B------:R-:W-:Y:S02]  /*d4e0*/  IMAD.MOV R120, RZ, RZ, -R2 ;  /* 0x000000ffff787224 */ /* 0x000fe400078e0a02 */
[C---:B------:R-:W-:Y:S02]  /*d4f0*/  IMAD R123, R116.reuse, R121, R123 ;  /* 0x00000079747b7224 */ /* 0x040fe400078e027b */
[C---:B------:R-:W-:Y:S03]  /*d500*/  IMAD R125, R116.reuse, R120, R125 ;  /* 0x00000078747d7224 */ /* 0x040fe600078e027d */
[C---:B------:R-:W-:Y:S02]  /*d510*/  ISETP.GT.U32.AND P0, PT, R116.reuse, R123, PT ;  /* 0x0000007b7400720c */ /* 0x040fe40003f04070 */
[----:B------:R-:W-:Y:S11]  /*d520*/  ISETP.GT.U32.AND P1, PT, R116, R125, PT ;  /* 0x0000007d7400720c */ /* 0x000ff60003f24070 */
[----:B------:R-:W-:Y:S02]  /*d530*/  @!P0 IMAD.IADD R123, R123, 0x1, -R116 ;  /* 0x000000017b7b8824 */ /* 0x000fe400078e0a74 */
[-C--:B------:R-:W-:Y:S01]  /*d540*/  @!P1 IADD3 R125, R125, -R116.reuse, RZ ;  /* 0x800000747d7d9210 */ /* 0x080fe20007ffe0ff */
[----:B------:R-:W-:Y:S02]  /*d550*/  @!P0 VIADD R118, R118, 0x1 ;  /* 0x0000000176768836 */ /* 0x000fe40000000000 */
[-C--:B------:R-:W-:Y:S01]  /*d560*/  ISETP.GE.U32.AND P5, PT, R123, R116.reuse, PT ;  /* 0x000000747b00720c */ /* 0x080fe20003fa6070 */
[----:B------:R-:W-:Y:S01]  /*d570*/  @!P1 VIADD R2, R2, 0x1 ;  /* 0x0000000102029836 */ /* 0x000fe20000000000 */
[----:B------:R-:W-:Y:S02]  /*d580*/  ISETP.GE.U32.AND P0, PT, R125, R116, PT ;  /* 0x000000747d00720c */ /* 0x000fe40003f06070 */
[----:B------:R-:W-:Y:S02]  /*d590*/  ISETP.GE.AND P1, PT, R127, RZ, PT ;  /* 0x000000ff7f00720c */ /* 0x000fe40003f26270 */
[----:B------:R-:W-:Y:S07]  /*d5a0*/  LOP3.LUT R123, RZ, R0, RZ, 0x33, !PT ;  /* 0x00000000ff7b7212 */ /* 0x000fee00078e33ff */
[----:B------:R-:W-:Y:S02]  /*d5b0*/  @P5 IADD3 R118, R118, 0x1, RZ ;  /* 0x0000000176765810 */ /* 0x000fe40007ffe0ff */
[----:B------:R-:W-:Y:S01]  /*d5c0*/  ISETP.GE.AND P5, PT, R119, RZ, PT ;  /* 0x000000ff7700720c */ /* 0x000fe20003fa6270 */
[----:B------:R-:W-:Y:S01]  /*d5d0*/  @P0 VIADD R2, R2, 0x1 ;  /* 0x0000000102020836 */ /* 0x000fe20000000000 */
[----:B------:R-:W-:Y:S01]  /*d5e0*/  ISETP.NE.AND P0, PT, R0, RZ, PT ;  /* 0x000000ff0000720c */ /* 0x000fe20003f05270 */
[----:B------:R-:W-:Y:S05]  /*d5f0*/  @!P1 IMAD.MOV R118, RZ, RZ, -R118 ;  /* 0x000000ffff769224 */ /* 0x000fea00078e0a76 */
[----:B------:R-:W-:Y:S04]  /*d600*/  SEL R119, R123, R118, !P0 ;  /* 0x000000767b777207 */ /* 0x000fe80004000000 */
[C---:B------:R-:W-:Y:S02]  /*d610*/  LEA R128, P1, R119.reuse, R186, 0x2 ;  /* 0x000000ba77807211 */ /* 0x040fe400078210ff */
[----:B------:R-:W-:Y:S02]  /*d620*/  @!P5 IADD3 R2, -R2, RZ, RZ ;  /* 0x000000ff0202d210 */ /* 0x000fe40007ffe1ff */
[-C--:B------:R-:W-:Y:S02]  /*d630*/  LEA.HI.X.SX32 R129, R119, R187.reuse, 0x2, P1 ;  /* 0x000000bb77817211 */ /* 0x080fe400008f16ff */
[----:B------:R-:W-:Y:S02]  /*d640*/  SEL R123, R123, R2, !P0 ;  /* 0x000000027b7b7207 */ /* 0x000fe40004000000 */
[----:B------:R-:W1:Y:S01]  /*d650*/  LDC R2, c[0x0][0x24c] ;  /* 0x00009300ff027b82 */ /* 0x000e620000000800 */
[----:B------:R-:W2:Y:S01]  /*d660*/  LDG.E R116, desc[UR10][R128.64] ;  /* 0x0000000a80747981 */ /* 0x000ea2000c1e1900 */
[C---:B------:R-:W-:Y:S04]  /*d670*/  LEA R126, P0, R123.reuse, R186, 0x2 ;  /* 0x000000ba7b7e7211 */ /* 0x040fe800078010ff */
        /* <DEDUP_REMOVED lines=16> */
.L_x_1307:
        /* <DEDUP_REMOVED lines=91> */
.L_x_1306:
        /* <DEDUP_REMOVED lines=71> */
[----:B-1----:R-:W-:Y:S02]  /*e1a0*/  FMNMX.FTZ R0, R119, R0, !PT ;  /* 0x0000000077007209 */ /* 0x002fe40007810000 */
[----:B--2---:R-:W-:Y:S03]  /*e1b0*/  FMNMX.FTZ R2, R125, R2, !PT ;  /* 0x000000027d027209 */ /* 0x004fe60007810000 */
[C---:B------:R-:W-:Y:S01]  /*e1c0*/  FADD.FTZ R3, -R0.reuse, R3 ;  /* 0x0000000300037221 */ /* 0x040fe20000010100 */
[----:B------:R-:W-:Y:S01]  /*e1d0*/  FMUL.FTZ R119, R0, UR4 ;  /* 0x0000000400777c20 */ /* 0x000fe20008410000 */
[----:B------:R-:W1:Y:S01]  /*e1e0*/  LDSM.16.MT88.4 R124, [R168+0x9000] ;  /* 0x00900000a87c783b */ /* 0x000e620000004200 */
[C---:B------:R-:W-:Y:S01]  /*e1f0*/  FSETP.NEU.FTZ.AND P0, PT, R2.reuse, -INF , PT ;  /* 0xff8000000200780b */ /* 0x040fe20003f1d000 */
[----:B------:R-:W-:Y:S01]  /*e200*/  FMUL.FTZ R118, R3, UR4 ;  /* 0x0000000403767c20 */ /* 0x000fe20008410000 */
[C---:B------:R-:W-:Y:S01]  /*e210*/  FMUL.FTZ R128, R2.reuse, UR4 ;  /* 0x0000000402807c20 */ /* 0x040fe20008410000 */
[----:B------:R-:W-:Y:S02]  /*e220*/  FADD.FTZ R116, -R2, R117 ;  /* 0x0000007502747221 */ /* 0x000fe40000010100 */
[----:B------:R2:W3:Y:S02]  /*e230*/  MUFU.EX2 R3, R118 ;  /* 0x0000007600037308 */ /* 0x0004e40000000800 */
[----:B------:R-:W-:Y:S01]  /*e240*/  FSEL R128, R128, RZ, P0 ;  /* 0x000000ff80807208 */ /* 0x000fe20000000000 */
[----:B------:R-:W-:Y:S01]  /*e250*/  FMUL.FTZ R117, R116, UR4 ;  /* 0x0000000474757c20 */ /* 0x000fe20008410000 */
[----:B------:R-:W-:Y:S03]  /*e260*/  FSETP.NEU.FTZ.AND P0, PT, R0, -INF , PT ;  /* 0xff8000000000780b */ /* 0x000fe60003f1d000 */
[--C-:B------:R-:W-:Y:S01]  /*e270*/  FFMA.FTZ R134, R5, UR4, -R128.reuse ;  /* 0x0000000405867c23 */ /* 0x100fe20008010880 */
[----:B------:R-:W-:Y:S01]  /*e280*/  FSEL R119, R119, RZ, P0 ;  /* 0x000000ff77777208 */ /* 0x000fe20000000000 */
[--C-:B------:R-:W-:Y:S01]  /*e290*/  FFMA.FTZ R137, R4, UR4, -R128.reuse ;  /* 0x0000000404897c23 */ /* 0x100fe20008010880 */
[--C-:B------:R-:W-:Y:S01]  /*e2a0*/  FFMA.FTZ R133, R8, UR4, -R128.reuse ;  /* 0x0000000408857c23 */ /* 0x100fe20008010880 */
[----:B------:R-:W4:Y:S01]  /*e2b0*/  MUFU.EX2 R116, R117 ;  /* 0x0000007500747308 */ /* 0x000f220000000800 */
[--C-:B------:R-:W-:Y:S01]  /*e2c0*/  FFMA.FTZ R136, R12, UR4, -R128.reuse ;  /* 0x000000040c887c23 */ /* 0x100fe20008010880 */
[--C-:B------:R-:W-:Y:S01]  /*e2d0*/  FFMA.FTZ R142, R6, UR4, -R119.reuse ;  /* 0x00000004068e7c23 */ /* 0x100fe20008010877 */
[--C-:B------:R-:W-:Y:S01]  /*e2e0*/  FFMA.FTZ R132, R7, UR4, -R119.reuse ;  /* 0x0000000407847c23 */ /* 0x100fe20008010877 */
[--C-:B------:R-:W-:Y:S01]  /*e2f0*/  FFMA.FTZ R6, R9, UR4, -R128.reuse ;  /* 0x0000000409067c23 */ /* 0x100fe20008010880 */
[--C-:B------:R-:W-:Y:S01]  /*e300*/  FFMA.FTZ R5, R11, UR4, -R119.reuse ;  /* 0x000000040b057c23 */ /* 0x100fe20008010877 */
[--C-:B--2---:R-:W-:Y:S01]  /*e310*/  FFMA.FTZ R118, R10, UR4, -R119.reuse ;  /* 0x000000040a767c23 */ /* 0x104fe20008010877 */
[C---:B---3--:R-:W-:Y:S03]  /*e320*/  FMUL.FTZ R10, R3.reuse, R114 ;  /* 0x00000072030a7220 */ /* 0x048fe60000410000 */
        /* <DEDUP_REMOVED lines=40> */
[----:B------:R-:W2:Y:S01]  /*e5b0*/  MUFU.EX2 R6, R6 ;  /* 0x0000000600067308 */ /* 0x000ea20000000800 */
[----:B---3--:R-:W-:Y:S01]  /*e5c0*/  F2FP.BF16.F32.PACK_AB R113, R132, R142 ;  /* 0x0000008e8471723e */ /* 0x008fe200000010ff */
[C---:B------:R-:W-:Y:S01]  /*e5d0*/  FMUL.FTZ R99, R3.reuse, R99 ;  /* 0x0000006303637220 */ /* 0x040fe20000410000 */
[C---:B------:R-:W-:Y:S01]  /*e5e0*/  FMUL.FTZ R100, R116.reuse, R100 ;  /* 0x0000006474647220 */ /* 0x040fe20000410000 */
[----:B------:R-:W-:Y:S01]  /*e5f0*/  FMUL.FTZ R101, R116, R101 ;  /* 0x0000006574657220 */ /* 0x000fe20000410000 */
[C---:B------:R-:W-:Y:S01]  /*e600*/  FMUL.FTZ R102, R3.reuse, R102 ;  /* 0x0000006603667220 */ /* 0x040fe20000410000 */
[----:B------:R-:W-:Y:S01]  /*e610*/  FMUL.FTZ R103, R3, R103 ;  /* 0x0000006703677220 */ /* 0x000fe20000410000 */
[--C-:B------:R-:W-:Y:S03]  /*e620*/  FFMA.FTZ R129, R13, UR4, -R128.reuse ;  /* 0x000000040d817c23 */ /* 0x100fe60008010880 */
[----:B------:R-:W-:Y:S01]  /*e630*/  MUFU.EX2 R118, R118 ;  /* 0x0000007600767308 */ /* 0x000fe20000000800 */
[--C-:B------:R-:W-:Y:S01]  /*e640*/  FFMA.FTZ R131, R14, UR4, -R119.reuse ;  /* 0x000000040e837c23 */ /* 0x100fe20008010877 */
[C---:B------:R-:W-:Y:S01]  /*e650*/  FMUL.FTZ R12, R116.reuse, R108 ;  /* 0x0000006c740c7220 */ /* 0x040fe20000410000 */
[----:B------:R-:W-:Y:S01]  /*e660*/  FMUL.FTZ R13, R116, R109 ;  /* 0x0000006d740d7220 */ /* 0x000fe20000410000 */
[----:B------:R-:W-:Y:S01]  /*e670*/  FMUL.FTZ R14, R3, R110 ;  /* 0x0000006e030e7220 */ /* 0x000fe20000410000 */
[--C-:B------:R-:W-:Y:S01]  /*e680*/  FFMA.FTZ R130, R16, UR4, -R128.reuse ;  /* 0x0000000410827c23 */ /* 0x100fe20008010880 */
[--C-:B------:R-:W-:Y:S01]  /*e690*/  FFMA.FTZ R7, R17, UR4, -R128.reuse ;  /* 0x0000000411077c23 */ /* 0x100fe20008010880 */
[----:B------:R-:W-:Y:S03]  /*e6a0*/  FMUL.FTZ R104, R116, R104 ;  /* 0x0000006874687220 */ /* 0x000fe60000410000 */
[----:B------:R-:W3:Y:S01]  /*e6b0*/  MUFU.EX2 R5, R5 ;  /* 0x0000000500057308 */ /* 0x000ee20000000800 */
[----:B--2---:R-:W-:Y:S01]  /*e6c0*/  F2FP.BF16.F32.PACK_AB R114, R6, R133 ;  /* 0x000000850672723e */ /* 0x004fe200000010ff */
[----:B------:R-:W-:Y:S01]  /*e6d0*/  FMUL.FTZ R105, R116, R105 ;  /* 0x0000006974697220 */ /* 0x000fe20000410000 */
[C---:B------:R-:W-:Y:S01]  /*e6e0*/  FMUL.FTZ R106, R3.reuse, R106 ;  /* 0x0000006a036a7220 */ /* 0x040fe20000410000 */
[----:B------:R-:W-:Y:S01]  /*e6f0*/  FMUL.FTZ R107, R3, R107 ;  /* 0x0000006b036b7220 */ /* 0x000fe20000410000 */
[--C-:B------:R-:W-:Y:S01]  /*e700*/  FFMA.FTZ R138, R30, UR4, -R119.reuse ;  /* 0x000000041e8a7c23 */ /* 0x100fe20008010877 */
[--C-:B------:R-:W-:Y:S01]  /*e710*/  FFMA.FTZ R140, R34, UR4, -R119.reuse ;  /* 0x00000004228c7c23 */ /* 0x100fe20008010877 */
[--C-:B------:R-:W-:Y:S03]  /*e720*/  FFMA.FTZ R135, R35, UR4, -R119.reuse ;  /* 0x0000000423877c23 */ /* 0x100fe60008010877 */
[----:B------:R-:W-:Y:S01]  /*e730*/  MUFU.EX2 R131, R131 ;  /* 0x0000008300837308 */ /* 0x000fe20000000800 */
[--C-:B------:R-:W-:Y:S01]  /*e740*/  FFMA.FTZ R146, R38, UR4, -R119.reuse ;  /* 0x0000000426927c23 */ /* 0x100fe20008010877 */
[--C-:B------:R-:W-:Y:S01]  /*e750*/  FFMA.FTZ R144, R41, UR4, -R128.reuse ;  /* 0x0000000429907c23 */ /* 0x100fe20008010880 */
[--C-:B------:R-:W-:Y:S01]  /*e760*/  FFMA.FTZ R143, R42, UR4, -R119.reuse ;  /* 0x000000042a8f7c23 */ /* 0x100fe20008010877 */
[----:B------:R-:W-:Y:S01]  /*e770*/  FFMA.FTZ R148, R43, UR4, -R119 ;  /* 0x000000042b947c23 */ /* 0x000fe20008010877 */
[----:B------:R-:W-:Y:S01]  /*e780*/  FFMA.FTZ R137, R116, R193, R137 ;  /* 0x000000c174897223 */ /* 0x000fe20000010089 */
[----:B------:R-:W-:Y:S01]  /*e790*/  FFMA.FTZ R116, R36, UR4, -R128 ;  /* 0x0000000424747c23 */ /* 0x000fe20008010880 */
[----:B------:R-:W-:Y:S03]  /*e7a0*/  FFMA.FTZ R142, R3, R194, R142 ;  /* 0x000000c2038e7223 */ /* 0x000fe6000001008e */
[----:B------:R-:W-:Y:S01]  /*e7b0*/  MUFU.EX2 R7, R7 ;  /* 0x0000000700077308 */ /* 0x000fe20000000800 */
[----:B---3--:R-:W-:Y:S01]  /*e7c0*/  F2FP.BF16.F32.PACK_AB R115, R5, R118 ;  /* 0x000000760573723e */ /* 0x008fe200000010ff */
[----:B------:R-:W-:Y:S01]  /*e7d0*/  FFMA.FTZ R139, R39, UR4, -R119 ;  /* 0x00000004278b7c23 */ /* 0x000fe20008010877 */
[----:B------:R-:W-:Y:S01]  /*e7e0*/  FADD.FTZ R39, R132, R142 ;  /* 0x0000008e84277221 */ /* 0x000fe20000010000 */
[--C-:B------:R-:W-:Y:S01]  /*e7f0*/  FFMA.FTZ R132, R44, UR4, -R128.reuse ;  /* 0x000000042c847c23 */ /* 0x100fe20008010880 */
[----:B------:R-:W-:Y:S01]  /*e800*/  FFMA.FTZ R141, R40, UR4, -R128 ;  /* 0x00000004288d7c23 */ /* 0x000fe20008010880 */
[----:B------:R-:W-:Y:S01]  /*e810*/  FADD.FTZ R134, R134, R137 ;  /* 0x0000008986867221 */ /* 0x000fe20000010000 */
[----:B------:R-:W-:Y:S01]  /*e820*/  FFMA.FTZ R137, R47, UR4, -R119 ;  /* 0x000000042f897c23 */ /* 0x000fe20008010877 */
[C---:B------:R-:W-:Y:S02]  /*e830*/  HMMA.16816.F32.BF16 R8, R112.reuse, R120, R8 ;  /* 0x000000787008723c */ /* 0x040fe40000041808 */
[----:B------:R-:W-:Y:S03]  /*e840*/  MUFU.EX2 R116, R116 ;  /* 0x0000007400747308 */ /* 0x000fe60000000800 */
[----:B------:R-:W-:Y:S01]  /*e850*/  FADD.FTZ R40, R118, R39 ;  /* 0x0000002776287221 */ /* 0x000fe20000010000 */
[C---:B------:R-:W-:Y:S01]  /*e860*/  HMMA.16816.F32.BF16 R68, R112.reuse, R122, R68 ;  /* 0x0000007a7044723c */ /* 0x040fe20000041844 */
[----:B------:R-:W2:Y:S05]  /*e870*/  LDSM.16.MT88.4 R120, [R170+0xb000] ;  /* 0x00b00000aa78783b */ /* 0x000eaa0000004200 */
[----:B------:R-:W-:Y:S01]  /*e880*/  MUFU.EX2 R146, R146 ;  /* 0x0000009200927308 */ /* 0x000fe20000000800 */
[----:B------:R-:W-:Y:S01]  /*e890*/  ISETP.GT.AND P0, PT, R180, R175, PT ;  /* 0x000000afb400720c */ /* 0x000fe20003f04270 */
[----:B------:R-:W-:Y:S01]  /*e8a0*/  FADD.FTZ R40, R5, R40 ;  /* 0x0000002805287221 */ /* 0x000fe20000010000 */
[C---:B-1----:R-:W-:Y:S07]  /*e8b0*/  HMMA.16816.F32.BF16 R72, R112.reuse, R124, R72 ;  /* 0x0000007c7048723c */ /* 0x042fee0000041848 */
[----:B------:R-:W-:Y:S01]  /*e8c0*/  MUFU.EX2 R139, R139 ;  /* 0x0000008b008b7308 */ /* 0x000fe20000000800 */
[C---:B------:R-:W-:Y:S01]  /*e8d0*/  HMMA.16816.F32.BF16 R76, R112.reuse, R126, R76 ;  /* 0x0000007e704c723c */ /* 0x040fe2000004184c */
[----:B------:R-:W1:Y:S02]  /*e8e0*/  LDSM.16.MT88.4 R124, [R168+0xb000] ;  /* 0x00b00000a87c783b */ /* 0x000e640000004200 */
[--C-:B------:R-:W-:Y:S01]  /*e8f0*/  FFMA.FTZ R48, R48, UR4, -R128.reuse ;  /* 0x0000000430307c23 */ /* 0x100fe20008010880 */
[--C-:B------:R-:W-:Y:S05]  /*e900*/  FFMA.FTZ R49, R49, UR4, -R128.reuse ;  /* 0x0000000431317c23 */ /* 0x100fea0008010880 */
[----:B------:R-:W-:Y:S02]  /*e910*/  MUFU.EX2 R141, R141 ;  /* 0x0000008d008d7308 */ /* 0x000fe40000000800 */
[--C-:B------:R-:W-:Y:S01]  /*e920*/  FFMA.FTZ R50, R50, UR4, -R119.reuse ;  /* 0x0000000432327c23 */ /* 0x100fe20008010877 */
[--C-:B------:R-:W-:Y:S01]  /*e930*/  FFMA.FTZ R51, R51, UR4, -R119.reuse ;  /* 0x0000000433337c23 */ /* 0x100fe20008010877 */
[--C-:B------:R-:W-:Y:S01]  /*e940*/  FFMA.FTZ R5, R52, UR4, -R128.reuse ;  /* 0x0000000434057c23 */ /* 0x100fe20008010880 */
[--C-:B------:R-:W-:Y:S01]  /*e950*/  FFMA.FTZ R52, R54, UR4, -R119.reuse ;  /* 0x0000000436347c23 */ /* 0x100fe20008010877 */
[--C-:B------:R-:W-:Y:S04]  /*e960*/  FFMA.FTZ R54, R56, UR4, -R128.reuse ;  /* 0x0000000438367c23 */ /* 0x100fe80008010880 */
[----:B------:R-:W-:Y:S01]  /*e970*/  MUFU.EX2 R144, R144 ;  /* 0x0000009000907308 */ /* 0x000fe20000000800 */
[--C-:B------:R-:W-:Y:S01]  /*e980*/  FFMA.FTZ R56, R58, UR4, -R119.reuse ;  /* 0x000000043a387c23 */ /* 0x100fe20008010877 */
[--C-:B------:R-:W-:Y:S01]  /*e990*/  FFMA.FTZ R58, R60, UR4, -R128.reuse ;  /* 0x000000043c3a7c23 */ /* 0x100fe20008010880 */
[--C-:B------:R-:W-:Y:S01]  /*e9a0*/  FFMA.FTZ R60, R62, UR4, -R119.reuse ;  /* 0x000000043e3c7c23 */ /* 0x100fe20008010877 */
[--C-:B------:R-:W-:Y:S01]  /*e9b0*/  FFMA.FTZ R62, R66, UR4, -R119.reuse ;  /* 0x00000004423e7c23 */ /* 0x100fe20008010877 */
[----:B------:R-:W-:Y:S05]  /*e9c0*/  MOV R117, R2 ;  /* 0x0000000200757202 */ /* 0x000fea0000000f00 */
[----:B------:R-:W-:Y:S01]  /*e9d0*/  MUFU.EX2 R143, R143 ;  /* 0x0000008f008f7308 */ /* 0x000fe20000000800 */
[C---:B--2---:R-:W-:Y:S09]  /*e9e0*/  HMMA.16816.F32.BF16 R80, R112.reuse, R120, R80 ;  /* 0x000000787050723c */ /* 0x044ff20000041850 */
[----:B------:R-:W-:Y:S01]  /*e9f0*/  MUFU.EX2 R148, R148 ;  /* 0x0000009400947308 */ /* 0x000fe20000000800 */
[C---:B------:R-:W-:Y:S01]  /*ea00*/  HMMA.16816.F32.BF16 R84, R112.reuse, R122, R84 ;  /* 0x0000007a7054723c */ /* 0x040fe20000041854 */
[----:B------:R-:W2:Y:S08]  /*ea10*/  LDSM.16.MT88.4 R120, [R170+0xd000] ;  /* 0x00d00000aa78783b */ /* 0x000eb00000004200 */
[----:B------:R-:W-:Y:S01]  /*ea20*/  MUFU.EX2 R132, R132 ;  /* 0x0000008400847308 */ /* 0x000fe20000000800 */
[C---:B-1----:R-:W-:Y:S06]  /*ea30*/  HMMA.16816.F32.BF16 R88, R112.reuse, R124, R88 ;  /* 0x0000007c7058723c */ /* 0x042fec0000041858 */
[C---:B------:R-:W-:Y:S01]  /*ea40*/  HMMA.16816.F32.BF16 R92, R112.reuse, R126, R92 ;  /* 0x0000007e705c723c */ /* 0x040fe2000004185c */
[----:B------:R-:W1:Y:S02]  /*ea50*/  LDSM.16.MT88.4 R124, [R168+0xd000] ;  /* 0x00d00000a87c783b */ /* 0x000e640000004200 */
[----:B------:R-:W-:Y:S10]  /*ea60*/  MUFU.EX2 R137, R137 ;  /* 0x0000008900897308 */ /* 0x000ff40000000800 */
[----:B------:R-:W-:Y:S10]  /*ea70*/  MUFU.EX2 R48, R48 ;  /* 0x0000003000307308 */ /* 0x000ff40000000800 */
[----:B------:R-:W-:Y:S10]  /*ea80*/  MUFU.EX2 R49, R49 ;  /* 0x0000003100317308 */ /* 0x000ff40000000800 */
[----:B------:R-:W-:Y:S01]  /*ea90*/  MUFU.EX2 R50, R50 ;  /* 0x0000003200327308 */ /* 0x000fe20000000800 */
[C---:B--2---:R-:W-:Y:S09]  /*eaa0*/  HMMA.16816.F32.BF16 R96, R112.reuse, R120, R96 ;  /* 0x000000787060723c */ /* 0x044ff20000041860 */
[----:B------:R-:W-:Y:S01]  /*eab0*/  MUFU.EX2 R51, R51 ;  /* 0x0000003300337308 */ /* 0x000fe20000000800 */
[C---:B------:R-:W-:Y:S03]  /*eac0*/  HMMA.16816.F32.BF16 R100, R112.reuse, R122, R100 ;  /* 0x0000007a7064723c */ /* 0x040fe60000041864 */
[--C-:B------:R-:W-:Y:S01]  /*ead0*/  FFMA.FTZ R120, R15, UR4, -R119.reuse ;  /* 0x000000040f787c23 */ /* 0x100fe20008010877 */
[----:B------:R-:W-:Y:S01]  /*eae0*/  FMUL.FTZ R15, R3, R111 ;  /* 0x0000006f030f7220 */ /* 0x000fe20000410000 */
[--C-:B------:R-:W-:Y:S01]  /*eaf0*/  FFMA.FTZ R121, R19, UR4, -R119.reuse ;  /* 0x0000000413797c23 */ /* 0x100fe20008010877 */
[----:B------:R-:W2:Y:S03]  /*eb00*/  LDSM.16.MT88.4 R108, [R170+0x9400] ;  /* 0x00940000aa6c783b */ /* 0x000ea60000004200 */
[----:B------:R3:W4:Y:S02]  /*eb10*/  MUFU.EX2 R122, R120 ;  /* 0x00000078007a7308 */ /* 0x0007240000000800 */
[--C-:B------:R-:W-:Y:S01]  /*eb20*/  FFMA.FTZ R123, R21, UR4, -R128.reuse ;  /* 0x00000004157b7c23 */ /* 0x100fe20008010880 */
[----:B------:R-:W-:Y:S01]  /*eb30*/  FFMA.FTZ R3, R37, UR4, -R128 ;  /* 0x0000000425037c23 */ /* 0x000fe20008010880 */
[C---:B-1----:R-:W-:Y:S03]  /*eb40*/  HMMA.16816.F32.BF16 R12, R112.reuse, R124, R12 ;  /* 0x0000007c700c723c */ /* 0x042fe6000004180c */
[----:B------:R-:W-:Y:S03]  /*eb50*/  FADD.FTZ R37, R133, R134 ;  /* 0x0000008685257221 */ /* 0x000fe60000010000 */
[----:B------:R-:W-:Y:S01]  /*eb60*/  MUFU.EX2 R136, R136 ;  /* 0x0000008800887308 */ /* 0x000fe20000000800 */
[--C-:B------:R-:W-:Y:S01]  /*eb70*/  FFMA.FTZ R133, R45, UR4, -R128.reuse ;  /* 0x000000042d857c23 */ /* 0x100fe20008010880 */
[----:B------:R-:W-:Y:S01]  /*eb80*/  HMMA.16816.F32.BF16 R104, R112, R126, R104 ;  /* 0x0000007e7068723c */ /* 0x000fe20000041868 */
[----:B------:R-:W1:Y:S02]  /*eb90*/  LDSM.16.MT88.4 R112, [R168+0x9400] ;  /* 0x00940000a870783b */ /* 0x000e640000004200 */
[--C-:B------:R-:W-:Y:S05]  /*eba0*/  FFMA.FTZ R125, R22, UR4, -R119.reuse ;  /* 0x00000004167d7c23 */ /* 0x100fea0008010877 */
[----:B------:R-:W5:Y:S03]  /*ebb0*/  MUFU.EX2 R129, R129 ;  /* 0x0000008100817308 */ /* 0x000f660000000800 */
[--C-:B---3--:R-:W-:Y:S01]  /*ebc0*/  FFMA.FTZ R120, R18, UR4, -R119.reuse ;  /* 0x0000000412787c23 */ /* 0x108fe20008010877 */
[----:B----4-:R-:W-:Y:S01]  /*ebd0*/  F2FP.BF16.F32.PACK_AB R17, R122, R131 ;  /* 0x000000837a11723e */ /* 0x010fe200000010ff */
[--C-:B------:R-:W-:Y:S01]  /*ebe0*/  FFMA.FTZ R126, R20, UR4, -R128.reuse ;  /* 0x00000004147e7c23 */ /* 0x100fe20008010880 */
[--C-:B------:R-:W-:Y:S01]  /*ebf0*/  FFMA.FTZ R124, R23, UR4, -R119.reuse ;  /* 0x00000004177c7c23 */ /* 0x100fe20008010877 */
[----:B------:R-:W-:Y:S03]  /*ec00*/  FFMA.FTZ R127, R33, UR4, -R128 ;  /* 0x00000004217f7c23 */ /* 0x000fe60008010880 */
[----:B------:R-:W-:Y:S01]  /*ec10*/  MUFU.EX2 R120, R120 ;  /* 0x0000007800787308 */ /* 0x000fe20000000800 */
[----:B------:R-:W-:Y:S01]  /*ec20*/  LDSM.16.MT88.4 R20, [R170+0x9800] ;  /* 0x00980000aa14783b */ /* 0x000fe20000004200 */
[--C-:B------:R-:W-:Y:S01]  /*ec30*/  FFMA.FTZ R134, R46, UR4, -R119.reuse ;  /* 0x000000042e867c23 */ /* 0x100fe20008010877 */
[----:B------:R-:W-:Y:S07]  /*ec40*/  FADD.FTZ R131, R131, R40 ;  /* 0x0000002883837221 */ /* 0x000fee0000010000 */
[----:B------:R-:W3:Y:S01]  /*ec50*/  MUFU.EX2 R130, R130 ;  /* 0x0000008200827308 */ /* 0x000ee20000000800 */
[----:B-----5:R-:W-:Y:S01]  /*ec60*/  F2FP.BF16.F32.PACK_AB R16, R129, R136 ;  /* 0x000000888110723e */ /* 0x020fe200000010ff */
[----:B------:R-:W-:Y:S08]  /*ec70*/  LDSM.16.MT88.4 R40, [R170+0xcc00] ;  /* 0x00cc0000aa28783b */ /* 0x000ff00000004200 */
[----:B------:R-:W4:Y:S01]  /*ec80*/  MUFU.EX2 R121, R121 ;  /* 0x0000007900797308 */ /* 0x000f220000000800 */
[----:B------:R-:W-:Y:S09]  /*ec90*/  LDSM.16.MT88.4 R44, [R170+0xec00] ;  /* 0x00ec0000aa2c783b */ /* 0x000ff20000004200 */
[----:B------:R-:W-:Y:S01]  /*eca0*/  MUFU.EX2 R126, R126 ;  /* 0x0000007e007e7308 */ /* 0x000fe20000000800 */
[----:B---3--:R-:W-:Y:S09]  /*ecb0*/  F2FP.BF16.F32.PACK_AB R18, R7, R130 ;  /* 0x000000820712723e */ /* 0x008ff200000010ff */
[----:B------:R-:W3:Y:S01]  /*ecc0*/  MUFU.EX2 R123, R123 ;  /* 0x0000007b007b7308 */ /* 0x000ee20000000800 */
[----:B----4-:R-:W-:Y:S07]  /*ecd0*/  F2FP.BF16.F32.PACK_AB R19, R121, R120 ;  /* 0x000000787913723e */ /* 0x010fee00000010ff */
[C---:B--2---:R-:W-:Y:S02]  /*ece0*/  HMMA.16816.F32.BF16 R8, R16.reuse, R108, R8 ;  /* 0x0000006c1008723c */ /* 0x044fe40000041808 */
[----:B------:R-:W-:Y:S04]  /*ecf0*/  MUFU.EX2 R3, R3 ;  /* 0x0000000300037308 */ /* 0x000fe80000000800 */
[C---:B------:R-:W-:Y:S01]  /*ed00*/  HMMA.16816.F32.BF16 R68, R16.reuse, R110, R68 ;  /* 0x0000006e1044723c */ /* 0x040fe20000041844 */
[----:B------:R-:W2:Y:S05]  /*ed10*/  LDSM.16.MT88.4 R108, [R170+0xb400] ;  /* 0x00b40000aa6c783b */ /* 0x000eaa0000004200 */
[----:B------:R-:W-:Y:S01]  /*ed20*/  MUFU.EX2 R133, R133 ;  /* 0x0000008500857308 */ /* 0x000fe20000000800 */
[C---:B-1----:R-:W-:Y:S09]  /*ed30*/  HMMA.16816.F32.BF16 R72, R16.reuse, R112, R72 ;  /* 0x000000701048723c */ /* 0x042ff20000041848 */
[----:B------:R-:W-:Y:S01]  /*ed40*/  MUFU.EX2 R134, R134 ;  /* 0x0000008600867308 */ /* 0x000fe20000000800 */
[C---:B------:R-:W-:Y:S01]  /*ed50*/  HMMA.16816.F32.BF16 R76, R16.reuse, R114, R76 ;  /* 0x00000072104c723c */ /* 0x040fe2000004184c */
[----:B------:R-:W1:Y:S08]  /*ed60*/  LDSM.16.MT88.4 R112, [R168+0xb400] ;  /* 0x00b40000a870783b */ /* 0x000e700000004200 */
[----:B------:R-:W-:Y:S10]  /*ed70*/  MUFU.EX2 R125, R125 ;  /* 0x0000007d007d7308 */ /* 0x000ff40000000800 */
[----:B------:R-:W4:Y:S10]  /*ed80*/  MUFU.EX2 R124, R124 ;  /* 0x0000007c007c7308 */ /* 0x000f340000000800 */
        /* <DEDUP_REMOVED lines=16> */
[--C-:B------:R-:W-:Y:S03]  /*ee90*/  FFMA.FTZ R108, R24, UR4, -R128.reuse ;  /* 0x00000004186c7c23 */ /* 0x100fe60008010880 */
[C---:B-1----:R-:W-:Y:S03]  /*eea0*/  HMMA.16816.F32.BF16 R12, R16.reuse, R112, R12 ;  /* 0x00000070100c723c */ /* 0x042fe6000004180c */
[----:B------:R-:W-:Y:S02]  /*eeb0*/  MUFU.EX2 R58, R58 ;  /* 0x0000003a003a7308 */ /* 0x000fe40000000800 */
[--C-:B------:R-:W-:Y:S01]  /*eec0*/  FFMA.FTZ R109, R25, UR4, -R128.reuse ;  /* 0x00000004196d7c23 */ /* 0x100fe20008010880 */
[----:B------:R-:W-:Y:S07]  /*eed0*/  HMMA.16816.F32.BF16 R104, R16, R114, R104 ;  /* 0x000000721068723c */ /* 0x000fee0000041868 */
[----:B------:R-:W-:Y:S01]  /*eee0*/  MUFU.EX2 R108, R108 ;  /* 0x0000006c006c7308 */ /* 0x000fe20000000800 */
[--C-:B------:R-:W-:Y:S03]  /*eef0*/  FFMA.FTZ R110, R26, UR4, -R119.reuse ;  /* 0x000000041a6e7c23 */ /* 0x100fe60008010877 */
[--C-:B------:R-:W-:Y:S01]  /*ef00*/  FFMA.FTZ R111, R27, UR4, -R119.reuse ;  /* 0x000000041b6f7c23 */ /* 0x100fe20008010877 */
[----:B---3--:R-:W-:Y:S01]  /*ef10*/  F2FP.BF16.F32.PACK_AB R16, R123, R126 ;  /* 0x0000007e7b10723e */ /* 0x008fe200000010ff */
[----:B------:R-:W1:Y:S04]  /*ef20*/  LDSM.16.MT88.4 R24, [R168+0x9800] ;  /* 0x00980000a818783b */ /* 0x000e680000004200 */
[----:B------:R-:W2:Y:S01]  /*ef30*/  MUFU.EX2 R109, R109 ;  /* 0x0000006d006d7308 */ /* 0x000ea20000000800 */
[----:B----4-:R-:W-:Y:S01]  /*ef40*/  F2FP.BF16.F32.PACK_AB R17, R124, R125 ;  /* 0x0000007d7c11723e */ /* 0x010fe200000010ff */
[--C-:B------:R-:W-:Y:S01]  /*ef50*/  FFMA.FTZ R115, R28, UR4, -R128.reuse ;  /* 0x000000041c737c23 */ /* 0x100fe20008010880 */
[--C-:B------:R-:W-:Y:S01]  /*ef60*/  FFMA.FTZ R112, R29, UR4, -R128.reuse ;  /* 0x000000041d707c23 */ /* 0x100fe20008010880 */
[----:B------:R-:W-:Y:S01]  /*ef70*/  FFMA.FTZ R113, R31, UR4, -R119 ;  /* 0x000000041f717c23 */ /* 0x000fe20008010877 */
[----:B------:R-:W-:Y:S01]  /*ef80*/  FFMA.FTZ R114, R32, UR4, -R128 ;  /* 0x0000000420727c23 */ /* 0x000fe20008010880 */
[----:B------:R-:W-:Y:S04]  /*ef90*/  LDSM.16.MT88.4 R28, [R170+0xbc00] ;  /* 0x00bc0000aa1c783b */ /* 0x000fe80000004200 */
[----:B------:R-:W-:Y:S04]  /*efa0*/  MUFU.EX2 R110, R110 ;  /* 0x0000006e006e7308 */ /* 0x000fe80000000800 */
[----:B------:R-:W-:Y:S06]  /*efb0*/  LDSM.16.MT88.4 R32, [R170+0xc000] ;  /* 0x00c00000aa20783b */ /* 0x000fec0000004200 */
[----:B------:R-:W3:Y:S01]  /*efc0*/  MUFU.EX2 R111, R111 ;  /* 0x0000006f006f7308 */ /* 0x000ee20000000800 */
[----:B--2---:R-:W-:Y:S09]  /*efd0*/  F2FP.BF16.F32.PACK_AB R18, R109, R108 ;  /* 0x0000006c6d12723e */ /* 0x004ff200000010ff */
[----:B------:R-:W-:Y:S10]  /*efe0*/  MUFU.EX2 R112, R112 ;  /* 0x0000007000707308 */ /* 0x000ff40000000800 */
[----:B------:R-:W2:Y:S01]  /*eff0*/  MUFU.EX2 R115, R115 ;  /* 0x0000007300737308 */ /* 0x000ea20000000800 */
[----:B---3--:R-:W-:Y:S07]  /*f000*/  F2FP.BF16.F32.PACK_AB R19, R111, R110 ;  /* 0x0000006e6f13723e */ /* 0x008fee00000010ff */
[C---:B------:R-:W-:Y:S02]  /*f010*/  HMMA.16816.F32.BF16 R8, R16.reuse, R20, R8 ;  /* 0x000000141008723c */ /* 0x040fe40000041808 */
[----:B------:R-:W3:Y:S04]  /*f020*/  MUFU.EX2 R113, R113 ;  /* 0x0000007100717308 */ /* 0x000ee80000000800 */
[C---:B------:R-:W-:Y:S01]  /*f030*/  HMMA.16816.F32.BF16 R68, R16.reuse, R22, R68 ;  /* 0x000000161044723c */ /* 0x040fe20000041844 */
[----:B------:R-:W4:Y:S05]  /*f040*/  LDSM.16.MT88.4 R20, [R170+0xb800] ;  /* 0x00b80000aa14783b */ /* 0x000f2a0000004200 */
[----:B------:R-:W5:Y:S01]  /*f050*/  MUFU.EX2 R114, R114 ;  /* 0x0000007200727308 */ /* 0x000f620000000800 */
[C---:B-1----:R-:W-:Y:S09]  /*f060*/  HMMA.16816.F32.BF16 R72, R16.reuse, R24, R72 ;  /* 0x000000181048723c */ /* 0x042ff20000041848 */
[----:B------:R-:W-:Y:S01]  /*f070*/  MUFU.EX2 R60, R60 ;  /* 0x0000003c003c7308 */ /* 0x000fe20000000800 */
[C---:B------:R-:W-:Y:S01]  /*f080*/  HMMA.16816.F32.BF16 R76, R16.reuse, R26, R76 ;  /* 0x0000001a104c723c */ /* 0x040fe2000004184c */
[----:B------:R-:W1:Y:S08]  /*f090*/  LDSM.16.MT88.4 R24, [R168+0xb800] ;  /* 0x00b80000a818783b */ /* 0x000e700000004200 */
[----:B------:R-:W-:Y:S01]  /*f0a0*/  MUFU.EX2 R62, R62 ;  /* 0x0000003e003e7308 */ /* 0x000fe20000000800 */
[C---:B----4-:R-:W-:Y:S06]  /*f0b0*/  HMMA.16816.F32.BF16 R80, R16.reuse, R20, R80 ;  /* 0x000000141050723c */ /* 0x050fec0000041850 */
[C---:B------:R-:W-:Y:S01]  /*f0c0*/  HMMA.16816.F32.BF16 R84, R16.reuse, R22, R84 ;  /* 0x000000161054723c */ /* 0x040fe20000041854 */
[----:B------:R-:W4:Y:S05]  /*f0d0*/  LDSM.16.MT88.4 R20, [R170+0xd800] ;  /* 0x00d80000aa14783b */ /* 0x000f2a0000004200 */
[C---:B-1----:R-:W-:Y:S06]  /*f0e0*/  HMMA.16816.F32.BF16 R88, R16.reuse, R24, R88 ;  /* 0x000000181058723c */ /* 0x042fec0000041858 */
[C---:B------:R-:W-:Y:S01]  /*f0f0*/  HMMA.16816.F32.BF16 R92, R16.reuse, R26, R92 ;  /* 0x0000001a105c723c */ /* 0x040fe2000004185c */
[----:B------:R-:W1:Y:S05]  /*f100*/  LDSM.16.MT88.4 R24, [R168+0xd800] ;  /* 0x00d80000a818783b */ /* 0x000e6a0000004200 */
[C---:B----4-:R-:W-:Y:S06]  /*f110*/  HMMA.16816.F32.BF16 R96, R16.reuse, R20, R96 ;  /* 0x000000141060723c */ /* 0x050fec0000041860 */
[C---:B------:R-:W-:Y:S01]  /*f120*/  HMMA.16816.F32.BF16 R100, R16.reuse, R22, R100 ;  /* 0x000000161064723c */ /* 0x040fe20000041864 */
[----:B------:R-:W4:Y:S05]  /*f130*/  LDSM.16.MT88.4 R20, [R170+0x9c00] ;  /* 0x009c0000aa14783b */ /* 0x000f2a0000004200 */
[C---:B-1----:R-:W-:Y:S06]  /*f140*/  HMMA.16816.F32.BF16 R12, R16.reuse, R24, R12 ;  /* 0x00000018100c723c */ /* 0x042fec000004180c */
[----:B------:R-:W-:Y:S01]  /*f150*/  HMMA.16816.F32.BF16 R104, R16, R26, R104 ;  /* 0x0000001a1068723c */ /* 0x000fe20000041868 */
[----:B------:R-:W1:Y:S06]  /*f160*/  LDSM.16.MT88.4 R24, [R168+0x9c00] ;  /* 0x009c0000a818783b */ /* 0x000e6c0000004200 */
[----:B--2---:R-:W-:Y:S04]  /*f170*/  F2FP.BF16.F32.PACK_AB R16, R112, R115 ;  /* 0x000000737010723e */ /* 0x004fe800000010ff */
[----:B---3--:R-:W-:Y:S02]  /*f180*/  F2FP.BF16.F32.PACK_AB R17, R113, R138 ;  /* 0x0000008a7111723e */ /* 0x008fe400000010ff */
[----:B-----5:R-:W-:Y:S02]  /*f190*/  F2FP.BF16.F32.PACK_AB R18, R127, R114 ;  /* 0x000000727f12723e */ /* 0x020fe400000010ff */
[----:B------:R-:W-:Y:S07]  /*f1a0*/  F2FP.BF16.F32.PACK_AB R19, R135, R140 ;  /* 0x0000008c8713723e */ /* 0x000fee00000010ff */
[C---:B----4-:R-:W-:Y:S06]  /*f1b0*/  HMMA.16816.F32.BF16 R8, R16.reuse, R20, R8 ;  /* 0x000000141008723c */ /* 0x050fec0000041808 */
[C---:B------:R-:W-:Y:S01]  /*f1c0*/  HMMA.16816.F32.BF16 R68, R16.reuse, R22, R68 ;  /* 0x000000161044723c */ /* 0x040fe20000041844 */
[----:B------:R-:W2:Y:S05]  /*f1d0*/  LDSM.16.MT88.4 R20, [R168+0xbc00] ;  /* 0x00bc0000a814783b */ /* 0x000eaa0000004200 */
        /* <DEDUP_REMOVED lines=13> */
[----:B------:R-:W-:Y:S01]  /*f2b0*/  HMMA.16816.F32.BF16 R104, R16, R30, R104 ;  /* 0x0000001e1068723c */ /* 0x000fe20000041868 */
[----:B------:R-:W3:Y:S06]  /*f2c0*/  LDSM.16.MT88.4 R28, [R168+0xc000] ;  /* 0x00c00000a81c783b */ /* 0x000eec0000004200 */
[----:B------:R-:W-:Y:S04]  /*f2d0*/  F2FP.BF16.F32.PACK_AB R16, R3, R116 ;  /* 0x000000740310723e */ /* 0x000fe800000010ff */
[----:B------:R-:W-:Y:S02]  /*f2e0*/  F2FP.BF16.F32.PACK_AB R17, R139, R146 ;  /* 0x000000928b11723e */ /* 0x000fe400000010ff */
[----:B------:R-:W-:Y:S02]  /*f2f0*/  F2FP.BF16.F32.PACK_AB R18, R144, R141 ;  /* 0x0000008d9012723e */ /* 0x000fe400000010ff */
[----:B------:R-:W-:Y:S07]  /*f300*/  F2FP.BF16.F32.PACK_AB R19, R148, R143 ;  /* 0x0000008f9413723e */ /* 0x000fee00000010ff */
[C---:B--2---:R-:W-:Y:S06]  /*f310*/  HMMA.16816.F32.BF16 R8, R16.reuse, R20, R8 ;  /* 0x000000141008723c */ /* 0x044fec0000041808 */
[C---:B------:R-:W-:Y:S01]  /*f320*/  HMMA.16816.F32.BF16 R68, R16.reuse, R22, R68 ;  /* 0x000000161044723c */ /* 0x040fe20000041844 */
[----:B------:R-:W2:Y:S05]  /*f330*/  LDSM.16.MT88.4 R20, [R170+0xe000] ;  /* 0x00e00000aa14783b */ /* 0x000eaa0000004200 */
[C---:B-1----:R-:W-:Y:S06]  /*f340*/  HMMA.16816.F32.BF16 R72, R16.reuse, R24, R72 ;  /* 0x000000181048723c */ /* 0x042fec0000041848 */
[C---:B------:R-:W-:Y:S01]  /*f350*/  HMMA.16816.F32.BF16 R76, R16.reuse, R26, R76 ;  /* 0x0000001a104c723c */ /* 0x040fe2000004184c */
[----:B------:R-:W1:Y:S05]  /*f360*/  LDSM.16.MT88.4 R24, [R168+0xe000] ;  /* 0x00e00000a818783b */ /* 0x000e6a0000004200 */
[C---:B------:R-:W-:Y:S06]  /*f370*/  HMMA.16816.F32.BF16 R80, R16.reuse, R32, R80 ;  /* 0x000000201050723c */ /* 0x040fec0000041850 */
[C---:B------:R-:W-:Y:S01]  /*f380*/  HMMA.16816.F32.BF16 R84, R16.reuse, R34, R84 ;  /* 0x000000221054723c */ /* 0x040fe20000041854 */
[----:B------:R-:W4:Y:S05]  /*f390*/  LDSM.16.MT88.4 R32, [R170+0xa400] ;  /* 0x00a40000aa20783b */ /* 0x000f2a0000004200 */
[C---:B---3--:R-:W-:Y:S06]  /*f3a0*/  HMMA.16816.F32.BF16 R88, R16.reuse, R28, R88 ;  /* 0x0000001c1058723c */ /* 0x048fec0000041858 */
[C---:B------:R-:W-:Y:S01]  /*f3b0*/  HMMA.16816.F32.BF16 R92, R16.reuse, R30, R92 ;  /* 0x0000001e105c723c */ /* 0x040fe2000004185c */
[----:B------:R-:W3:Y:S05]  /*f3c0*/  LDSM.16.MT88.4 R28, [R168+0xa400] ;  /* 0x00a40000a81c783b */ /* 0x000eea0000004200 */
[C---:B--2---:R-:W-:Y:S06]  /*f3d0*/  HMMA.16816.F32.BF16 R96, R16.reuse, R20, R96 ;  /* 0x000000141060723c */ /* 0x044fec0000041860 */
[C---:B------:R-:W-:Y:S05]  /*f3e0*/  HMMA.16816.F32.BF16 R100, R16.reuse, R22, R100 ;  /* 0x000000161064723c */ /* 0x040fea0000041864 */
[----:B------:R-:W-:Y:S01]  /*f3f0*/  FADD.FTZ R21, R6, R37 ;  /* 0x0000002506157221 */ /* 0x000fe20000010000 */
[C---:B-1----:R-:W-:Y:S01]  /*f400*/  HMMA.16816.F32.BF16 R12, R16.reuse, R24, R12 ;  /* 0x00000018100c723c */ /* 0x042fe2000004180c */
[----:B------:R-:W1:Y:S04]  /*f410*/  LDSM.16.MT88.4 R36, [R170+0xc400] ;  /* 0x00c40000aa24783b */ /* 0x000e680000004200 */
[----:B------:R-:W-:Y:S01]  /*f420*/  FADD.FTZ R136, R136, R21 ;  /* 0x0000001588887221 */ /* 0x000fe20000010000 */
[----:B------:R-:W-:Y:S03]  /*f430*/  HMMA.16816.F32.BF16 R104, R16, R26, R104 ;  /* 0x0000001a1068723c */ /* 0x000fe60000041868 */
[----:B------:R-:W2:Y:S02]  /*f440*/  LDSM.16.MT88.4 R16, [R168+0xc400] ;  /* 0x00c40000a810783b */ /* 0x000ea40000004200 */
[----:B------:R-:W-:Y:S01]  /*f450*/  F2FP.BF16.F32.PACK_AB R20, R133, R132 ;  /* 0x000000848514723e */ /* 0x000fe200000010ff */
[----:B------:R-:W-:Y:S01]  /*f460*/  FADD.FTZ R129, R129, R136 ;  /* 0x0000008881817221 */ /* 0x000fe20000010000 */
[----:B------:R-:W-:Y:S01]  /*f470*/  F2FP.BF16.F32.PACK_AB R21, R137, R134 ;  /* 0x000000868915723e */ /* 0x000fe200000010ff */
[--C-:B------:R-:W-:Y:S03]  /*f480*/  FFMA.FTZ R6, R53, UR4, -R128.reuse ;  /* 0x0000000435067c23 */ /* 0x100fe60008010880 */
[----:B------:R-:W-:Y:S01]  /*f490*/  F2FP.BF16.F32.PACK_AB R22, R49, R48 ;  /* 0x000000303116723e */ /* 0x000fe200000010ff */
[----:B------:R-:W5:Y:S01]  /*f4a0*/  LDSM.16.MT88.4 R24, [R170+0xe400] ;  /* 0x00e40000aa18783b */ /* 0x000f620000004200 */
[----:B------:R-:W-:Y:S01]  /*f4b0*/  F2FP.BF16.F32.PACK_AB R23, R51, R50 ;  /* 0x000000323317723e */ /* 0x000fe200000010ff */
[----:B------:R-:W-:Y:S01]  /*f4c0*/  FADD.FTZ R130, R130, R129 ;  /* 0x0000008182827221 */ /* 0x000fe20000010000 */
[----:B------:R-:W2:Y:S01]  /*f4d0*/  MUFU.EX2 R6, R6 ;  /* 0x0000000600067308 */ /* 0x000ea20000000800 */
[--C-:B------:R-:W-:Y:S01]  /*f4e0*/  FFMA.FTZ R53, R55, UR4, -R119.reuse ;  /* 0x0000000437357c23 */ /* 0x100fe20008010877 */
[--C-:B------:R-:W-:Y:S01]  /*f4f0*/  FFMA.FTZ R55, R57, UR4, -R128.reuse ;  /* 0x0000000439377c23 */ /* 0x100fe20008010880 */
[--C-:B------:R-:W-:Y:S01]  /*f500*/  FFMA.FTZ R57, R59, UR4, -R119.reuse ;  /* 0x000000043b397c23 */ /* 0x100fe20008010877 */
[----:B------:R-:W-:Y:S01]  /*f510*/  FFMA.FTZ R59, R61, UR4, -R128 ;  /* 0x000000043d3b7c23 */ /* 0x000fe20008010880 */
[C---:B----4-:R-:W-:Y:S05]  /*f520*/  HMMA.16816.F32.BF16 R8, R20.reuse, R32, R8 ;  /* 0x000000201408723c */ /* 0x050fea0000041808 */
[----:B------:R-:W4:Y:S01]  /*f530*/  MUFU.EX2 R53, R53 ;  /* 0x0000003500357308 */ /* 0x000f220000000800 */
[--C-:B------:R-:W-:Y:S01]  /*f540*/  FFMA.FTZ R61, R63, UR4, -R119.reuse ;  /* 0x000000043f3d7c23 */ /* 0x100fe20008010877 */
[C---:B------:R-:W-:Y:S01]  /*f550*/  HMMA.16816.F32.BF16 R68, R20.reuse, R34, R68 ;  /* 0x000000221444723c */ /* 0x040fe20000041844 */
[----:B------:R-:W4:Y:S07]  /*f560*/  LDSM.16.MT88.4 R32, [R168+0xe400] ;  /* 0x00e40000a820783b */ /* 0x000f2e0000004200 */
[----:B------:R-:W4:Y:S01]  /*f570*/  MUFU.EX2 R55, R55 ;  /* 0x0000003700377308 */ /* 0x000f220000000800 */
[C---:B---3--:R-:W-:Y:S03]  /*f580*/  HMMA.16816.F32.BF16 R72, R20.reuse, R28, R72 ;  /* 0x0000001c1448723c */ /* 0x048fe60000041848 */
[----:B------:R-:W-:Y:S03]  /*f590*/  FFMA.FTZ R119, R67, UR4, -R119 ;  /* 0x0000000443777c23 */ /* 0x000fe60008010877 */
[C---:B------:R-:W-:Y:S01]  /*f5a0*/  HMMA.16816.F32.BF16 R76, R20.reuse, R30, R76 ;  /* 0x0000001e144c723c */ /* 0x040fe2000004184c */
[----:B------:R-:W3:Y:S02]  /*f5b0*/  LDSM.16.MT88.4 R28, [R170+0xa800] ;  /* 0x00a80000aa1c783b */ /* 0x000ee40000004200 */
[----:B------:R-:W4:Y:S03]  /*f5c0*/  MUFU.EX2 R57, R57 ;  /* 0x0000003900397308 */ /* 0x000f260000000800 */
[C---:B-1----:R-:W-:Y:S07]  /*f5d0*/  HMMA.16816.F32.BF16 R80, R20.reuse, R36, R80 ;  /* 0x000000241450723c */ /* 0x042fee0000041850 */
[----:B------:R-:W-:Y:S01]  /*f5e0*/  MUFU.EX2 R59, R59 ;  /* 0x0000003b003b7308 */ /* 0x000fe20000000800 */
[C---:B------:R-:W-:Y:S01]  /*f5f0*/  HMMA.16816.F32.BF16 R84, R20.reuse, R38, R84 ;  /* 0x000000261454723c */ /* 0x040fe20000041854 */
[----:B------:R-:W1:Y:S05]  /*f600*/  LDSM.16.MT88.4 R36, [R168+0xa800] ;  /* 0x00a80000a824783b */ /* 0x000e6a0000004200 */
[C---:B--2---:R-:W-:Y:S03]  /*f610*/  HMMA.16816.F32.BF16 R88, R20.reuse, R16, R88 ;  /* 0x000000101458723c */ /* 0x044fe60000041858 */
[----:B------:R-:W2:Y:S03]  /*f620*/  MUFU.EX2 R61, R61 ;  /* 0x0000003d003d7308 */ /* 0x000ea60000000800 */
[C---:B------:R-:W-:Y:S07]  /*f630*/  HMMA.16816.F32.BF16 R92, R20.reuse, R18, R92 ;  /* 0x00000012145c723c */ /* 0x040fee000004185c */
[----:B------:R-:W-:Y:S01]  /*f640*/  MUFU.EX2 R119, R119 ;  /* 0x0000007700777308 */ /* 0x000fe20000000800 */
[----:B------:R-:W-:Y:S01]  /*f650*/  F2FP.BF16.F32.PACK_AB R16, R6, R5 ;  /* 0x000000050610723e */ /* 0x000fe200000010ff */
[C---:B-----5:R-:W-:Y:S03]  /*f660*/  HMMA.16816.F32.BF16 R96, R20.reuse, R24, R96 ;  /* 0x000000181460723c */ /* 0x060fe60000041860 */
[----:B----4-:R-:W-:Y:S03]  /*f670*/  F2FP.BF16.F32.PACK_AB R17, R53, R52 ;  /* 0x000000343511723e */ /* 0x010fe600000010ff */
[C---:B------:R-:W-:Y:S01]  /*f680*/  HMMA.16816.F32.BF16 R100, R20.reuse, R26, R100 ;  /* 0x0000001a1464723c */ /* 0x040fe20000041864 */
[----:B------:R-:W4:Y:S04]  /*f690*/  LDSM.16.MT88.4 R24, [R170+0xc800] ;  /* 0x00c80000aa18783b */ /* 0x000f280000004200 */
[----:B------:R-:W-:Y:S01]  /*f6a0*/  F2FP.BF16.F32.PACK_AB R18, R55, R54 ;  /* 0x000000363712723e */ /* 0x000fe200000010ff */
[C---:B------:R-:W-:Y:S05]  /*f6b0*/  HMMA.16816.F32.BF16 R12, R20.reuse, R32, R12 ;  /* 0x00000020140c723c */ /* 0x040fea000004180c */
[----:B------:R-:W-:Y:S01]  /*f6c0*/  F2FP.BF16.F32.PACK_AB R19, R57, R56 ;  /* 0x000000383913723e */ /* 0x000fe200000010ff */
[----:B------:R-:W-:Y:S01]  /*f6d0*/  HMMA.16816.F32.BF16 R104, R20, R34, R104 ;  /* 0x000000221468723c */ /* 0x000fe20000041868 */
[----:B------:R-:W5:Y:S04]  /*f6e0*/  LDSM.16.MT88.4 R20, [R168+0xc800] ;  /* 0x00c80000a814783b */ /* 0x000f680000004200 */
[----:B------:R-:W-:Y:S01]  /*f6f0*/  FADD.FTZ R33, R122, R131 ;  /* 0x000000837a217221 */ /* 0x000fe20000010000 */
[C---:B---3--:R-:W-:Y:S05]  /*f700*/  HMMA.16816.F32.BF16 R8, R16.reuse, R28, R8 ;  /* 0x0000001c1008723c */ /* 0x048fea0000041808 */
[----:B------:R-:W-:Y:S01]  /*f710*/  FADD.FTZ R120, R120, R33 ;  /* 0x0000002178787221 */ /* 0x000fe20000010000 */
[C---:B------:R-:W-:Y:S01]  /*f720*/  HMMA.16816.F32.BF16 R68, R16.reuse, R30, R68 ;  /* 0x0000001e1044723c */ /* 0x040fe20000041844 */
[----:B------:R-:W3:Y:S04]  /*f730*/  LDSM.16.MT88.4 R28, [R170+0xe800] ;  /* 0x00e80000aa1c783b */ /* 0x000ee80000004200 */
[----:B------:R-:W-:Y:S01]  /*f740*/  FADD.FTZ R120, R121, R120 ;  /* 0x0000007879787221 */ /* 0x000fe20000010000 */
[C---:B-1----:R-:W-:Y:S03]  /*f750*/  HMMA.16816.F32.BF16 R72, R16.reuse, R36, R72 ;  /* 0x000000241048723c */ /* 0x042fe60000041848 */
[----:B------:R-:W1:Y:S02]  /*f760*/  LDSM.16.MT88.4 R32, [R168+0xe800] ;  /* 0x00e80000a820783b */ /* 0x000e640000004200 */
[----:B------:R-:W-:Y:S01]  /*f770*/  FADD.FTZ R125, R125, R120 ;  /* 0x000000787d7d7221 */ /* 0x000fe20000010000 */
[C---:B------:R-:W-:Y:S05]  /*f780*/  HMMA.16816.F32.BF16 R76, R16.reuse, R38, R76 ;  /* 0x00000026104c723c */ /* 0x040fea000004184c */
[----:B------:R-:W-:Y:S01]  /*f790*/  FADD.FTZ R37, R7, R130 ;  /* 0x0000008207257221 */ /* 0x000fe20000010000 */
[C---:B----4-:R-:W-:Y:S05]  /*f7a0*/  HMMA.16816.F32.BF16 R80, R16.reuse, R24, R80 ;  /* 0x000000181050723c */ /* 0x050fea0000041850 */
[----:B------:R-:W-:Y:S01]  /*f7b0*/  FADD.FTZ R126, R126, R37 ;  /* 0x000000257e7e7221 */ /* 0x000fe20000010000 */
[C---:B------:R-:W-:Y:S01]  /*f7c0*/  HMMA.16816.F32.BF16 R84, R16.reuse, R26, R84 ;  /* 0x0000001a1054723c */ /* 0x040fe20000041854 */
[----:B------:R-:W4:Y:S04]  /*f7d0*/  LDSM.16.MT88.4 R24, [R170+0xac00] ;  /* 0x00ac0000aa18783b */ /* 0x000f280000004200 */
[--C-:B------:R-:W-:Y:S01]  /*f7e0*/  FFMA.FTZ R7, R64, UR4, -R128.reuse ;  /* 0x0000000440077c23 */ /* 0x100fe20008010880 */
[C---:B-----5:R-:W-:Y:S03]  /*f7f0*/  HMMA.16816.F32.BF16 R88, R16.reuse, R20, R88 ;  /* 0x000000141058723c */ /* 0x060fe60000041858 */
[----:B------:R-:W5:Y:S02]  /*f800*/  LDSM.16.MT88.4 R36, [R168+0xac00] ;  /* 0x00ac0000a824783b */ /* 0x000f640000004200 */
[----:B------:R-:W-:Y:S01]  /*f810*/  MUFU.EX2 R7, R7 ;  /* 0x0000000700077308 */ /* 0x000fe20000000800 */
[C---:B------:R-:W-:Y:S05]  /*f820*/  HMMA.16816.F32.BF16 R92, R16.reuse, R22, R92 ;  /* 0x00000016105c723c */ /* 0x040fea000004185c */
[----:B------:R-:W-:Y:S01]  /*f830*/  FFMA.FTZ R128, R65, UR4, -R128 ;  /* 0x0000000441807c23 */ /* 0x000fe20008010880 */
[C---:B---3--:R-:W-:Y:S05]  /*f840*/  HMMA.16816.F32.BF16 R96, R16.reuse, R28, R96 ;  /* 0x0000001c1060723c */ /* 0x048fea0000041860 */
[----:B------:R-:W-:Y:S01]  /*f850*/  FADD.FTZ R123, R123, R126 ;  /* 0x0000007e7b7b7221 */ /* 0x000fe20000010000 */
[C---:B------:R-:W-:Y:S01]  /*f860*/  HMMA.16816.F32.BF16 R100, R16.reuse, R30, R100 ;  /* 0x0000001e1064723c */ /* 0x040fe20000041864 */
[----:B------:R-:W3:Y:S01]  /*f870*/  MUFU.EX2 R128, R128 ;  /* 0x0000008000807308 */ /* 0x000ee20000000800 */
[----:B------:R-:W5:Y:S03]  /*f880*/  LDSM.16.MT88.4 R28, [R168+0xcc00] ;  /* 0x00cc0000a81c783b */ /* 0x000f660000004200 */
[----:B------:R-:W-:Y:S01]  /*f890*/  FADD.FTZ R20, R108, R123 ;  /* 0x0000007b6c147221 */ /* 0x000fe20000010000 */
[C---:B-1----:R-:W-:Y:S05]  /*f8a0*/  HMMA.16816.F32.BF16 R12, R16.reuse, R32, R12 ;  /* 0x00000020100c723c */ /* 0x042fea000004180c */
[----:B------:R-:W-:Y:S01]  /*f8b0*/  FADD.FTZ R125, R124, R125 ;  /* 0x0000007d7c7d7221 */ /* 0x000fe20000010000 */
[----:B------:R-:W-:Y:S05]  /*f8c0*/  HMMA.16816.F32.BF16 R104, R16, R34, R104 ;  /* 0x000000221068723c */ /* 0x000fea0000041868 */
[----:B------:R-:W-:Y:S01]  /*f8d0*/  FADD.FTZ R20, R109, R20 ;  /* 0x000000146d147221 */ /* 0x000fe20000010000 */
[----:B------:R-:W-:Y:S01]  /*f8e0*/  FADD.FTZ R110, R110, R125 ;  /* 0x0000007d6e6e7221 */ /* 0x000fe20000010000 */
[----:B--2---:R-:W-:Y:S04]  /*f8f0*/  F2FP.BF16.F32.PACK_AB R21, R61, R60 ;  /* 0x0000003c3d15723e */ /* 0x004fe800000010ff */
[----:B------:R-:W-:Y:S01]  /*f900*/  FADD.FTZ R115, R115, R20 ;  /* 0x0000001473737221 */ /* 0x000fe20000010000 */
[----:B------:R-:W-:Y:S01]  /*f910*/  FADD.FTZ R111, R111, R110 ;  /* 0x0000006e6f6f7221 */ /* 0x000fe20000010000 */
[----:B------:R-:W-:Y:S02]  /*f920*/  F2FP.BF16.F32.PACK_AB R20, R59, R58 ;  /* 0x0000003a3b14723e */ /* 0x000fe400000010ff */
[----:B------:R-:W-:Y:S01]  /*f930*/  FADD.FTZ R115, R112, R115 ;  /* 0x0000007370737221 */ /* 0x000fe20000010000 */
[----:B------:R-:W-:Y:S01]  /*f940*/  FADD.FTZ R138, R138, R111 ;  /* 0x0000006f8a8a7221 */ /* 0x000fe20000010000 */
[----:B---3--:R-:W-:Y:S02]  /*f950*/  F2FP.BF16.F32.PACK_AB R22, R128, R7 ;  /* 0x000000078016723e */ /* 0x008fe400000010ff */
[----:B------:R-:W-:Y:S01]  /*f960*/  F2FP.BF16.F32.PACK_AB R23, R119, R62 ;  /* 0x0000003e7717723e */ /* 0x000fe200000010ff */
[----:B------:R-:W-:Y:S01]  /*f970*/  FADD.FTZ R113, R113, R138 ;  /* 0x0000008a71717221 */ /* 0x000fe20000010000 */
[----:B------:R-:W-:Y:S03]  /*f980*/  FADD.FTZ R114, R114, R115 ;  /* 0x0000007372727221 */ /* 0x000fe60000010000 */
[----:B------:R-:W-:Y:S01]  /*f990*/  FADD.FTZ R140, R140, R113 ;  /* 0x000000718c8c7221 */ /* 0x000fe20000010000 */
[----:B------:R-:W-:Y:S02]  /*f9a0*/  FADD.FTZ R127, R127, R114 ;  /* 0x000000727f7f7221 */ /* 0x000fe40000010000 */
[C---:B----4-:R-:W-:Y:S01]  /*f9b0*/  HMMA.16816.F32.BF16 R112, R20.reuse, R24, R8 ;  /* 0x000000181470723c */ /* 0x050fe20000041808 */
        /* <DEDUP_REMOVED lines=15> */
[----:B------:R-:W-:Y:S01]  /*fab0*/  MOV R3, R0 ;  /* 0x0000000000037202 */ /* 0x000fe20000000f00 */
[----:B------:R-:W-:Y:S01]  /*fac0*/  FADD.FTZ R141, R144, R141 ;  /* 0x0000008d908d7221 */ /* 0x000fe20000010000 */
[----:B------:R-:W-:Y:S01]  /*fad0*/  FADD.FTZ R143, R148, R143 ;  /* 0x0000008f948f7221 */ /* 0x000fe20000010000 */
[C---:B------:R-:W-:Y:S03]  /*fae0*/  HMMA.16816.F32.BF16 R96, R20.reuse, R44, R96 ;  /* 0x0000002c1460723c */ /* 0x040fe60000041860 */
[----:B------:R-:W-:Y:S01]  /*faf0*/  FADD.FTZ R132, R132, R141 ;  /* 0x0000008d84847221 */ /* 0x000fe20000010000 */
[----:B------:R-:W-:Y:S02]  /*fb00*/  FADD.FTZ R134, R134, R143 ;  /* 0x0000008f86867221 */ /* 0x000fe40000010000 */
[C---:B------:R-:W-:Y:S05]  /*fb10*/  HMMA.16816.F32.BF16 R100, R20.reuse, R46, R100 ;  /* 0x0000002e1464723c */ /* 0x040fea0000041864 */
[----:B------:R-:W-:Y:S01]  /*fb20*/  FADD.FTZ R133, R133, R132 ;  /* 0x0000008485857221 */ /* 0x000fe20000010000 */
[----:B------:R-:W-:Y:S01]  /*fb30*/  FADD.FTZ R137, R137, R134 ;  /* 0x0000008689897221 */ /* 0x000fe20000010000 */
[C---:B-1----:R-:W-:Y:S04]  /*fb40*/  HMMA.16816.F32.BF16 R108, R20.reuse, R8, R12 ;  /* 0x00000008146c723c */ /* 0x042fe8000004180c */
        /* <DEDUP_REMOVED lines=20> */
[----:B------:R-:W-:Y:S01]  /*fc90*/  FADD.FTZ R194, R119, R62 ;  /* 0x0000003e77c27221 */ /* 0x000fe20000010000 */
[----:B------:R-:W-:Y:S06]  /*fca0*/  @P0 BRA `(.L_x_1308) ;  /* 0xffffffc000b80947 */ /* 0x000fec000383ffff */
.L_x_1304:
[----:B------:R-:W1:Y:S01]  /*fcb0*/  SHFL.BFLY PT, R8, R193, 0x2, 0x1f ;  /* 0x0c401f00c1087f89 */ /* 0x000e6200000e0000 */
[----:B------:R-:W2:Y:S01]  /*fcc0*/  S2UR UR4, SR_CgaCtaId ;  /* 0x00000000000479c3 */ /* 0x000ea20000008800 */
[----:B------:R-:W-:Y:S01]  /*fcd0*/  MOV R7, 0x3f800000 ;  /* 0x3f80000000077802 */ /* 0x000fe20000000f00 */
[----:B------:R-:W-:Y:S01]  /*fce0*/  UMOV UR5, 0x400 ;  /* 0x0000040000057882 */ /* 0x000fe20000000000 */
[----:B------:R-:W3:Y:S01]  /*fcf0*/  SHFL.BFLY PT, R9, R194, 0x2, 0x1f ;  /* 0x0c401f00c2097f89 */ /* 0x000ee200000e0000 */
[----:B------:R-:W-:Y:S01]  /*fd00*/  MOV R6, 0x3f800000 ;  /* 0x3f80000000067802 */ /* 0x000fe20000000f00 */
[----:B------:R-:W-:Y:S01]  /*fd10*/  BSSY B0, `(.L_x_1309) ;  /* 0x00000be000007945 */ /* 0x000fe20003800000 */
[----:B------:R-:W4:Y:S02]  /*fd20*/  S2R R3, SR_TID.X ;  /* 0x0000000000037919 */ /* 0x000f240000002100 */
[----:B------:R-:W-:Y:S06]  /*fd30*/  BAR.SYNC.DEFER_BLOCKING 0x0 ;  /* 0x0000000000007b1d */ /* 0x000fec0000010000 */
[----:B------:R-:W5:Y:S01]  /*fd40*/  S2R R28, SR_CTAID.Y ;  /* 0x00000000001c7919 */ /* 0x000f620000002600 */
[----:B-1----:R-:W-:Y:S01]  /*fd50*/  FADD.FTZ R8, R8, R193 ;  /* 0x000000c108087221 */ /* 0x002fe20000010000 */
[----:B--2---:R-:W-:Y:S01]  /*fd60*/  ULEA UR4, UR4, UR5, 0x18 ;  /* 0x0000000504047291 */ /* 0x004fe2000f8ec03f */
[----:B------:R-:W1:Y:S01]  /*fd70*/  S2R R29, SR_CTAID.X ;  /* 0x00000000001d7919 */ /* 0x000e620000002500 */
[----:B---3--:R-:W-:-:S02]  /*fd80*/  FADD.FTZ R9, R9, R194 ;  /* 0x000000c209097221 */ /* 0x008fc40000010000 */
[----:B------:R-:W2:Y:S04]  /*fd90*/  SHFL.BFLY PT, R5, R8, 0x1, 0x1f ;  /* 0x0c201f0008057f89 */ /* 0x000ea800000e0000 */
[----:B------:R-:W3:Y:S01]  /*fda0*/  SHFL.BFLY PT, R4, R9, 0x1, 0x1f ;  /* 0x0c201f0009047f89 */ /* 0x000ee200000e0000 */
[----:B--2---:R-:W-:Y:S01]  /*fdb0*/  FADD.FTZ R5, R8, R5 ;  /* 0x0000000508057221 */ /* 0x004fe20000010000 */
[----:B----4-:R-:W-:Y:S01]  /*fdc0*/  SHF.R.S32.HI R8, RZ, 0x1f, R3 ;  /* 0x0000001fff087819 */ /* 0x010fe20000011403 */
[----:B---3--:R-:W-:-:S03]  /*fdd0*/  FADD.FTZ R4, R9, R4 ;  /* 0x0000000409047221 */ /* 0x008fc60000010000 */
[CC--:B------:R-:W-:Y:S02]  /*fde0*/  LEA.HI R10, R8.reuse, R3.reuse, RZ, 0x3 ;  /* 0x00000003080a7211 */ /* 0x0c0fe400078f18ff */
[----:B------:R-:W-:Y:S02]  /*fdf0*/  LEA.HI R9, R8, R3, RZ, 0x2 ;  /* 0x0000000308097211 */ /* 0x000fe400078f10ff */
[----:B------:R-:W-:Y:S02]  /*fe00*/  SHF.R.S32.HI R11, RZ, 0x3, R10 ;  /* 0x00000003ff0b7819 */ /* 0x000fe4000001140a */
[----:B------:R-:W-:Y:S02]  /*fe10*/  SHF.R.S32.HI R12, RZ, 0x2, R9 ;  /* 0x00000002ff0c7819 */ /* 0x000fe40000011409 */
[----:B------:R-:W-:Y:S02]  /*fe20*/  LEA.HI R16, R10, R11, RZ, 0x1 ;  /* 0x0000000b0a107211 */ /* 0x000fe400078f08ff */
[----:B------:R-:W-:-:S02]  /*fe30*/  SHF.R.S32.HI R15, RZ, 0x1f, R12 ;  /* 0x0000001fff0f7819 */ /* 0x000fc4000001140c */
[----:B------:R-:W-:Y:S02]  /*fe40*/  LEA.HI R14, R8, R3, RZ, 0x6 ;  /* 0x00000003080e7211 */ /* 0x000fe400078f30ff */
[----:B------:R-:W-:Y:S02]  /*fe50*/  LOP3.LUT R16, R16, 0xfffffffe, RZ, 0xc0, !PT ;  /* 0xfffffffe10107812 */ /* 0x000fe400078ec0ff */
[----:B------:R-:W-:Y:S02]  /*fe60*/  LEA.HI R15, R15, R12, RZ, 0x3 ;  /* 0x0000000c0f0f7211 */ /* 0x000fe400078f18ff */
[----:B------:R-:W-:Y:S01]  /*fe70*/  SHF.L.U32 R14, R14, 0x2, RZ ;  /* 0x000000020e0e7819 */ /* 0x000fe200000006ff */
[----:B------:R-:W-:Y:S01]  /*fe80*/  IMAD.IADD R13, R11, 0x1, -R16 ;  /* 0x000000010b0d7824 */ /* 0x000fe200078e0a10 */
[----:B------:R-:W-:Y:S02]  /*fe90*/  LOP3.LUT R15, R15, 0xfffffff8, RZ, 0xc0, !PT ;  /* 0xfffffff80f0f7812 */ /* 0x000fe400078ec0ff */
[----:B------:R-:W-:-:S02]  /*fea0*/  LOP3.LUT R14, R14, 0x3fffff00, RZ, 0xc0, !PT ;  /* 0x3fffff000e0e7812 */ /* 0x000fc400078ec0ff */
[----:B------:R-:W-:Y:S02]  /*feb0*/  IADD3 R15, R12, -R15, RZ ;  /* 0x8000000f0c0f7210 */ /* 0x000fe40007ffe0ff */
[----:B------:R-:W-:Y:S02]  /*fec0*/  LEA R13, R13, R14, 0x5 ;  /* 0x0000000e0d0d7211 */ /* 0x000fe400078e28ff */
[----:B------:R-:W-:Y:S02]  /*fed0*/  LOP3.LUT R14, R10, 0xfffffff8, RZ, 0xc0, !PT ;  /* 0xfffffff80a0e7812 */ /* 0x000fe400078ec0ff */
[----:B------:R-:W-:Y:S02]  /*fee0*/  LEA.HI R19, R15, R15, RZ, 0x1 ;  /* 0x0000000f0f137211 */ /* 0x000fe400078f08ff */
[----:B------:R-:W-:Y:S02]  /*fef0*/  LEA.HI R10, R8, R3, RZ, 0x4 ;  /* 0x00000003080a7211 */ /* 0x000fe400078f20ff */
[----:B------:R-:W-:-:S02]  /*ff00*/  LOP3.LUT R18, R9, 0xfffffffc, RZ, 0xc0, !PT ;  /* 0xfffffffc09127812 */ /* 0x000fc400078ec0ff */
[----:B------:R-:W-:Y:S02]  /*ff10*/  IADD3 R9, -R14, R3, RZ ;  /* 0x000000030e097210 */ /* 0x000fe40007ffe1ff */
[----:B------:R-:W-:Y:S01]  /*ff20*/  FSETP.NE.FTZ.AND P3, PT, R5, RZ, PT ;  /* 0x000000ff0500720b */ /* 0x000fe20003f75000 */
[----:B------:R-:W-:Y:S01]  /*ff30*/  IMAD.IADD R21, R3, 0x1, -R18 ;  /* 0x0000000103157824 */ /* 0x000fe200078e0a12 */
[----:B------:R-:W-:Y:S02]  /*ff40*/  LOP3.LUT R14, R19, 0x1fffffe, RZ, 0xc0, !PT ;  /* 0x01fffffe130e7812 */ /* 0x000fe400078ec0ff */
[----:B------:R-:W-:Y:S02]  /*ff50*/  SHF.R.S32.HI R10, RZ, 0x4, R10 ;  /* 0x00000004ff0a7819 */ /* 0x000fe4000001140a */
[----:B------:R-:W-:Y:S02]  /*ff60*/  LEA.HI R16, R9, R9, RZ, 0x1 ;  /* 0x0000000909107211 */ /* 0x000fe400078f08ff */
[----:B------:R-:W-:-:S02]  /*ff70*/  FSETP.NE.FTZ.AND P2, PT, R4, RZ, PT ;  /* 0x000000ff0400720b */ /* 0x000fc40003f55000 */
[----:B------:R-:W-:Y:S02]  /*ff80*/  LEA.HI R12, R8, R3, RZ, 0x5 ;  /* 0x00000003080c7211 */ /* 0x000fe400078f28ff */
[----:B------:R-:W-:Y:S01]  /*ff90*/  IADD3 R17, R15, -R14, RZ ;  /* 0x8000000e0f117210 */ /* 0x000fe20007ffe0ff */
[----:B------:R-:W2:Y:S01]  /*ffa0*/  @P3 MUFU.RCP R7, R5 ;  /* 0x0000000500073308 */ /* 0x000ea20000001000 */
[----:B------:R-:W-:Y:S02]  /*ffb0*/  SHF.L.U32 R15, R10, 0x6, RZ ;  /* 0x000000060a0f7819 */ /* 0x000fe400000006ff */
[----:B------:R-:W-:Y:S02]  /*ffc0*/  LOP3.LUT R10, R16, 0xfffffffe, RZ, 0xc0, !PT ;  /* 0xfffffffe100a7812 */ /* 0x000fe400078ec0ff */
[----:B------:R-:W-:Y:S02]  /*ffd0*/  SHF.R.S32.HI R8, RZ, 0x5, R12 ;  /* 0x00000005ff087819 */ /* 0x000fe4000001140c */
[----:B------:R-:W-:Y:S01]  /*ffe0*/  SHF.R.S32.HI R16, RZ, 0x1, R16 ;  /* 0x00000001ff107819 */ /* 0x000fe20000011410 */
[----:B------:R-:W-:Y:S01]  /*fff0*/  IMAD.IADD R10, R9, 0x1, -R10 ;  /* 0x00000001090a7824 */ /* 0x000fe200078e0a0a */
[----:B------:R-:W-:Y:S01]  /*10000*/  SHF.R.S32.HI R19, RZ, 0x1, R19 ;  /* 0x00000001ff137819 */ /* 0x000fe20000011413 */
[----:B------:R-:W3:Y:S01]  /*10010*/  @P2 MUFU.RCP R6, R4 ;  /* 0x0000000400062308 */ /* 0x000ee20000001000 */
[----:B------:R-:W-:-:S02]  /*10020*/  LEA R14, R8, R21, 0x8 ;  /* 0x00000015080e7211 */ /* 0x000fc400078e40ff */
[----:B------:R-:W-:Y:S02]  /*10030*/  LOP3.LUT R15, R15, 0xc0, RZ, 0xc0, !PT ;  /* 0x000000c00f0f7812 */ /* 0x000fe400078ec0ff */
[----:B------:R-:W-:Y:S01]  /*10040*/  SHF.L.U32 R16, R16, 0x3, RZ ;  /* 0x0000000310107819 */ /* 0x000fe200000006ff */
[----:B------:R-:W-:Y:S01]  /*10050*/  IMAD R14, R17, 0x10, R14 ;  /* 0x00000010110e7824 */ /* 0x000fe200078e020e */
[----:B------:R-:W-:Y:S01]  /*10060*/  SHF.L.U32 R18, R19, 0x6, RZ ;  /* 0x0000000613127819 */ /* 0x000fe200000006ff */
[C---:B--2---:R-:W-:Y:S01]  /*10070*/  FMUL.FTZ R112, R7.reuse, R112 ;  /* 0x0000007007707220 */ /* 0x044fe20000410000 */
[----:B------:R-:W-:Y:S01]  /*10080*/  LEA R10, R10, R13, 0x2 ;  /* 0x0000000d0a0a7211 */ /* 0x000fe200078e10ff */
[----:B------:R-:W-:Y:S01]  /*10090*/  FMUL.FTZ R113, R7, R113 ;  /* 0x0000007107717220 */ /* 0x000fe20000410000 */
[----:B------:R-:W-:Y:S01]  /*100a0*/  LOP3.LUT R13, R15, 0x18, R16, 0xf8, !PT ;  /* 0x000000180f0d7812 */ /* 0x000fe200078ef810 */
[C---:B------:R-:W-:Y:S01]  /*100b0*/  FMUL.FTZ R68, R7.reuse, R68 ;  /* 0x0000004407447220 */ /* 0x040fe20000410000 */
[----:B------:R-:W-:Y:S01]  /*100c0*/  LOP3.LUT R17, R18, 0xc0, RZ, 0xc0, !PT ;  /* 0x000000c012117812 */ /* 0x000fe200078ec0ff */
[----:B------:R-:W-:Y:S01]  /*100d0*/  FMUL.FTZ R69, R7, R69 ;  /* 0x0000004507457220 */ /* 0x000fe20000410000 */
[----:B------:R-:W-:Y:S01]  /*100e0*/  LOP3.LUT R16, R19, 0x1, RZ, 0xc0, !PT ;  /* 0x0000000113107812 */ /* 0x000fe200078ec0ff */
[C---:B------:R-:W-:Y:S01]  /*100f0*/  FMUL.FTZ R72, R7.reuse, R72 ;  /* 0x0000004807487220 */ /* 0x040fe20000410000 */
[----:B------:R-:W-:Y:S01]  /*10100*/  SHF.R.U32.HI R18, RZ, 0x3, R15 ;  /* 0x00000003ff127819 */ /* 0x000fe2000001160f */
[----:B------:R-:W-:Y:S01]  /*10110*/  FMUL.FTZ R73, R7, R73 ;  /* 0x0000004907497220 */ /* 0x000fe20000410000 */
[----:B------:R-:W-:Y:S01]  /*10120*/  LEA.HI R15, R17, R17, RZ, 0x1d ;  /* 0x00000011110f7211 */ /* 0x000fe200078fe8ff */
[C---:B------:R-:W-:Y:S01]  /*10130*/  FMUL.FTZ R76, R7.reuse, R76 ;  /* 0x0000004c074c7220 */ /* 0x040fe20000410000 */
[----:B------:R-:W-:Y:S01]  /*10140*/  ISETP.NE.U32.AND P1, PT, R16, 0x1, PT ;  /* 0x000000011000780c */ /* 0x000fe20003f25070 */
[C---:B------:R-:W-:Y:S01]  /*10150*/  FMUL.FTZ R77, R7.reuse, R77 ;  /* 0x0000004d074d7220 */ /* 0x040fe20000410000 */
[----:B------:R-:W-:Y:S01]  /*10160*/  LEA R14, R14, R15, 0x1 ;  /* 0x0000000f0e0e7211 */ /* 0x000fe200078e08ff */
        /* <DEDUP_REMOVED lines=16> */
[----:B------:R-:W-:Y:S01]  /*10270*/  LOP3.LUT P0, RZ, R19, 0x2, RZ, 0xc0, !PT ;  /* 0x0000000213ff7812 */ /* 0x000fe2000780c0ff */
[----:B---3--:R-:W-:Y:S01]  /*10280*/  FMUL.FTZ R115, R6, R115 ;  /* 0x0000007306737220 */ /* 0x008fe20000410000 */
[----:B------:R-:W-:Y:S01]  /*10290*/  LEA R14, R14, UR4, 0x2 ;  /* 0x000000040e0e7c11 */ /* 0x000fe2000f8e10ff */
[C---:B------:R-:W-:Y:S01]  /*102a0*/  FMUL.FTZ R114, R6.reuse, R114 ;  /* 0x0000007206727220 */ /* 0x040fe20000410000 */
[----:B------:R-:W-:Y:S01]  /*102b0*/  MOV R7, 0x40 ;  /* 0x0000004000077802 */ /* 0x000fe20000000f00 */
[C---:B------:R-:W-:Y:S01]  /*102c0*/  FMUL.FTZ R71, R6.reuse, R71 ;  /* 0x0000004706477220 */ /* 0x040fe20000410000 */
[----:B------:R-:W-:Y:S01]  /*102d0*/  LOP3.LUT R13, R13, R18, RZ, 0x3c, !PT ;  /* 0x000000120d0d7212 */ /* 0x000fe200078e3cff */
        /* <DEDUP_REMOVED lines=21> */
[----:B------:R-:W-:Y:S01]  /*10430*/  IADD3 R6, R14, -0x20, RZ ;  /* 0xffffffe00e067810 */ /* 0x000fe20007ffe0ff */
[----:B------:R-:W-:Y:S01]  /*10440*/  IMAD.IADD R10, R10, 0x1, R13 ;  /* 0x000000010a0a7824 */ /* 0x000fe200078e020d */
[----:B------:R-:W-:Y:S01]  /*10450*/  SEL R7, R7, 0xffffffc0, !P0 ;  /* 0xffffffc007077807 */ /* 0x000fe20004000000 */
[----:B------:R-:W-:Y:S01]  /*10460*/  STS.64 [R14], R112 ;  /* 0x000000700e007388 */ /* 0x000fe20000000a00 */
[C---:B------:R-:W-:Y:S01]  /*10470*/  @P1 IADD3 R6, R14.reuse, 0x20, RZ ;  /* 0x000000200e061810 */ /* 0x040fe20007ffe0ff */
[----:B------:R-:W2:Y:S01]  /*10480*/  @P3 MUFU.LG2 R5, R5 ;  /* 0x0000000500053308 */ /* 0x000ea20000000c00 */
[----:B------:R-:W-:Y:S01]  /*10490*/  IADD3 R13, R14, R7, RZ ;  /* 0x000000070e0d7210 */ /* 0x000fe20007ffe0ff */
[----:B------:R-:W-:Y:S01]  /*104a0*/  STS.64 [R14+0x400], R114 ;  /* 0x000400720e007388 */ /* 0x000fe20000000a00 */
[----:B------:R-:W-:-:S02]  /*104b0*/  IADD3 R7, R7, R6, RZ ;  /* 0x0000000607077210 */ /* 0x000fc40007ffe0ff */
[----:B------:R-:W-:Y:S01]  /*104c0*/  LEA R10, R10, UR4, 0x2 ;  /* 0x000000040a0a7c11 */ /* 0x000fe2000f8e10ff */
[----:B------:R-:W-:Y:S01]  /*104d0*/  STS.64 [R6], R68 ;  /* 0x0000004406007388 */ /* 0x000fe20000000a00 */
[----:B------:R-:W3:Y:S01]  /*104e0*/  S2UR UR4, SR_CTAID.Z ;  /* 0x00000000000479c3 */ /* 0x000ee20000002700 */
[----:B------:R-:W-:Y:S01]  /*104f0*/  LOP3.LUT R12, R12, 0xffffffe0, RZ, 0xc0, !PT ;  /* 0xffffffe00c0c7812 */ /* 0x000fe200078ec0ff */
[----:B------:R-:W4:Y:S01]  /*10500*/  @P2 MUFU.LG2 R4, R4 ;  /* 0x0000000400042308 */ /* 0x000f220000000c00 */
[----:B------:R-:W-:Y:S03]  /*10510*/  STS.64 [R6+0x400], R70 ;  /* 0x0004004606007388 */ /* 0x000fe60000000a00 */
[----:B------:R-:W-:Y:S01]  /*10520*/  IMAD.IADD R12, R3, 0x1, -R12 ;  /* 0x00000001030c7824 */ /* 0x000fe200078e0a0c */
[----:B------:R-:W-:Y:S01]  /*10530*/  STS.64 [R13], R72 ;  /* 0x000000480d007388 */ /* 0x000fe20000000a00 */
[----:B------:R-:W-:Y:S01]  /*10540*/  IADD3 R3, -R185, RZ, RZ ;  /* 0x000000ffb9037210 */ /* 0x000fe20007ffe1ff */
[----:B--2---:R-:W-:-:S02]  /*10550*/  @P3 FMUL.FTZ R5, R5, 0.69314718246459960938 ;  /* 0x3f31721805053820 */ /* 0x004fc40000410000 */
[----:B------:R-:W-:Y:S01]  /*10560*/  STS.64 [R13+0x400], R74 ;  /* 0x0004004a0d007388 */ /* 0x000fe20000000a00 */
[----:B------:R-:W-:Y:S02]  /*10570*/  LOP3.LUT P0, RZ, R12, 0x3, RZ, 0xc0, !PT ;  /* 0x000000030cff7812 */ /* 0x000fe4000780c0ff */
[----:B------:R-:W-:Y:S01]  /*10580*/  MOV R12, 0xff800000 ;  /* 0xff800000000c7802 */ /* 0x000fe20000000f00 */
[----:B------:R-:W-:Y:S04]  /*10590*/  STS.64 [R7], R76 ;  /* 0x0000004c07007388 */ /* 0x000fe80000000a00 */
[----:B------:R-:W-:Y:S04]  /*105a0*/  STS.64 [R7+0x400], R78 ;  /* 0x0004004e07007388 */ /* 0x000fe80000000a00 */
        /* <DEDUP_REMOVED lines=9> */
[----:B------:R2:W-:Y:S04]  /*10640*/  STS.64 [R14+0x4400], R98 ;  /* 0x004400620e007388 */ /* 0x0005e80000000a00 */
[----:B------:R-:W-:Y:S04]  /*10650*/  STS.64 [R6+0x4000], R100 ;  /* 0x0040006406007388 */ /* 0x000fe80000000a00 */
[----:B------:R5:W-:Y:S04]  /*10660*/  STS.64 [R6+0x4400], R102 ;  /* 0x0044006606007388 */ /* 0x000be80000000a00 */
[----:B------:R-:W-:Y:S04]  /*10670*/  STS.64 [R13+0x4000], R108 ;  /* 0x0040006c0d007388 */ /* 0x000fe80000000a00 */
[----:B------:R1:W-:Y:S04]  /*10680*/  STS.64 [R13+0x4400], R110 ;  /* 0x0044006e0d007388 */ /* 0x0003e80000000a00 */
[----:B------:R-:W-:Y:S04]  /*10690*/  STS.64 [R7+0x4000], R104 ;  /* 0x0040006807007388 */ /* 0x000fe80000000a00 */
[----:B------:R3:W-:Y:S01]  /*106a0*/  STS.64 [R7+0x4400], R106 ;  /* 0x0044006a07007388 */ /* 0x0007e20000000a00 */
[----:B--2---:R-:W2:Y:S08]  /*106b0*/  LDC.64 R14, c[0x0][0x2c0] ;  /* 0x0000b000ff0e7b82 */ /* 0x004eb00000000a00 */
[----:B------:R-:W-:Y:S08]  /*106c0*/  BAR.SYNC.DEFER_BLOCKING 0x0 ;  /* 0x0000000000007b1d */ /* 0x000ff00000010000 */
[----:B-----5:R-:W5:Y:S01]  /*106d0*/  LDC R6, c[0x0][0x270] ;  /* 0x00009c00ff067b82 */ /* 0x020f620000000800 */
[----:B-1----:R-:W-:-:S04]  /*106e0*/  SHF.R.S32.HI R13, RZ, 0x1f, R8 ;  /* 0x0000001fff0d7819 */ /* 0x002fc80000011408 */
[----:B------:R-:W-:-:S03]  /*106f0*/  LEA.HI R30, R13, R8, RZ, 0x2 ;  /* 0x000000080d1e7211 */ /* 0x000fc600078f10ff */
[----:B------:R-:W1:Y:S01]  /*10700*/  @P3 LDC R13, c[0x0][0x2e8] ;  /* 0x0000ba00ff0d3b82 */ /* 0x000e620000000800 */
[----:B------:R-:W-:Y:S01]  /*10710*/  LOP3.LUT R31, R30, 0xffffffc, RZ, 0xc0, !PT ;  /* 0x0ffffffc1e1f7812 */ /* 0x000fe200078ec0ff */
[----:B------:R1:W1:Y:S01]  /*10720*/  LDS.128 R24, [R10+0x1800] ;  /* 0x001800000a187984 */ /* 0x0002620000000c00 */
[----:B--2---:R-:W-:Y:S01]  /*10730*/  IMAD R185, R28, R14, R185 ;  /* 0x0000000e1cb97224 */ /* 0x004fe200078e02b9 */
[----:B------:R-:W-:Y:S01]  /*10740*/  SHF.L.U32 R14, R29, 0x6, RZ ;  /* 0x000000061d0e7819 */ /* 0x000fe200000006ff */
[----:B----4-:R-:W-:Y:S01]  /*10750*/  @P2 FMUL.FTZ R29, R4, 0.69314718246459960938 ;  /* 0x3f317218041d2820 */ /* 0x010fe20000410000 */
[----:B------:R2:W4:Y:S02]  /*10760*/  LDS.128 R20, [R10+0x3800] ;  /* 0x003800000a147984 */ /* 0x0005240000000c00 */
[----:B---3--:R-:W3:Y:S01]  /*10770*/  @P2 LDC R7, c[0x0][0x2e8] ;  /* 0x0000ba00ff072b82 */ /* 0x008ee20000000800 */
[----:B------:R-:W-:Y:S01]  /*10780*/  IADD3 R31, R8, -R31, RZ ;  /* 0x8000001f081f7210 */ /* 0x000fe20007ffe0ff */
[----:B-----5:R-:W-:Y:S01]  /*10790*/  IMAD R3, R6, R3, UR4 ;  /* 0x0000000406037e24 */ /* 0x020fe2000f8e0203 */
[----:B------:R2:W2:Y:S01]  /*107a0*/  LDS.128 R16, [R10+0x5800] ;  /* 0x005800000a107984 */ /* 0x0004a20000000c00 */
[----:B------:R-:W-:Y:S01]  /*107b0*/  SHF.L.U32 R4, R9, 0x2, RZ ;  /* 0x0000000209047819 */ /* 0x000fe200000006ff */
[----:B------:R-:W-:Y:S01]  /*107c0*/  IMAD.MOV.U32 R8, RZ, RZ, -0x800000 ;  /* 0xff800000ff087424 */ /* 0x000fe200078e00ff */
[----:B------:R-:W-:Y:S01]  /*107d0*/  LEA R31, R31, R188, 0x4 ;  /* 0x000000bc1f1f7211 */ /* 0x000fe200078e20ff */
[----:B------:R-:W-:-:S04]  /*107e0*/  IMAD R3, R185, R6, R3 ;  /* 0x00000006b9037224 */ /* 0x000fc800078e0203 */
[----:B------:R-:W-:Y:S02]  /*107f0*/  IMAD R14, R3, R15, R14 ;  /* 0x0000000f030e7224 */ /* 0x000fe400078e020e */
[----:B-1----:R-:W-:Y:S01]  /*10800*/  @P3 FFMA.FTZ R8, R2, R13, R5 ;  /* 0x0000000d02083223 */ /* 0x002fe20000010005 */
[----:B------:R-:W-:Y:S01]  /*10810*/  SHF.R.S32.HI R5, RZ, 0x1f, R4 ;  /* 0x0000001fff057819 */ /* 0x000fe20000011404 */
[----:B---3--:R-:W-:Y:S01]  /*10820*/  @P2 FFMA.FTZ R12, R0, R7, R29 ;  /* 0x00000007000c2223 */ /* 0x008fe2000001001d */
[----:B----4-:R-:W-:Y:S06]  /*10830*/  @P0 BRA `(.L_x_1310) ;  /* 0x00000000002c0947 */ /* 0x010fec0003800000 */
[C---:B------:R-:W-:Y:S01]  /*10840*/  VIADD R7, R31.reuse, 0x8 ;  /* 0x000000081f077836 */ /* 0x040fe20000000000 */
[----:B------:R-:W-:Y:S01]  /*10850*/  SHF.R.S32.HI R3, RZ, 0x1f, R31 ;  /* 0x0000001fff037819 */ /* 0x000fe2000001141f */
[----:B------:R-:W-:Y:S01]  /*10860*/  ULDC.64 UR4, c[0x0][0x2b8] ;  /* 0x0000ae0000047ab9 */ /* 0x000fe20000000a00 */
[C---:B------:R-:W-:Y:S02]  /*10870*/  IADD3 R0, P0, R14.reuse, R31, RZ ;  /* 0x0000001f0e007210 */ /* 0x040fe40007f1e0ff */
[-C--:B------:R-:W-:Y:S02]  /*10880*/  ISETP.GE.AND P2, PT, R31, R174.reuse, PT ;  /* 0x000000ae1f00720c */ /* 0x080fe40003f46270 */
[----:B------:R-:W-:Y:S02]  /*10890*/  ISETP.GE.AND P1, PT, R7, R174, PT ;  /* 0x000000ae0700720c */ /* 0x000fe40003f26270 */
[----:B------:R-:W-:Y:S02]  /*108a0*/  LEA.HI.X.SX32 R3, R14, R3, 0x1, P0 ;  /* 0x000000030e037211 */ /* 0x000fe400000f0eff */
[----:B------:R-:W-:-:S04]  /*108b0*/  LEA R2, P0, R0, UR4, 0x2 ;  /* 0x0000000400027c11 */ /* 0x000fc8000f8010ff */
[----:B------:R-:W-:-:S05]  /*108c0*/  LEA.HI.X R3, R0, UR5, R3, 0x2, P0 ;  /* 0x0000000500037c11 */ /* 0x000fca00080f1403 */
[----:B------:R1:W-:Y:S04]  /*108d0*/  @!P2 STG.E desc[UR10][R2.64], R8 ;  /* 0x000000080200a986 */ /* 0x0003e8000c10190a */
[----:B------:R1:W-:Y:S02]  /*108e0*/  @!P1 STG.E desc[UR10][R2.64+0x20], R12 ;  /* 0x0000200c02009986 */ /* 0x0003e4000c10190a */
.L_x_1310:
[----:B------:R-:W-:Y:S05]  /*108f0*/  BSYNC B0 ;  /* 0x0000000000007941 */ /* 0x000fea0003800000 */
.L_x_1309:
[----:B------:R-:W-:Y:S01]  /*10900*/  ULDC UR4, c[0x0][0x2dc] ;  /* 0x0000b70000047ab9 */ /* 0x000fe20000000800 */
[----:B------:R3:W4:Y:S01]  /*10910*/  LDS.128 R32, [R10] ;  /* 0x000000000a207984 */ /* 0x0007220000000c00 */
[----:B------:R-:W-:Y:S01]  /*10920*/  IMAD R0, R14, UR4, RZ ;  /* 0x000000040e007c24 */ /* 0x000fe2000f8e02ff */
[C---:B------:R-:W-:Y:S01]  /*10930*/  ISETP.GE.AND P1, PT, R11.reuse, R174, PT ;  /* 0x000000ae0b00720c */ /* 0x040fe20003f26270 */
[C---:B-1----:R-:W-:Y:S01]  /*10940*/  IMAD.WIDE R2, R11.reuse, 0x60, R4 ;  /* 0x000000600b027825 */ /* 0x042fe200078e0204 */
[----:B------:R3:W1:Y:S01]  /*10950*/  LDS.128 R28, [R10+0x2000] ;  /* 0x002000000a1c7984 */ /* 0x0006620000000c00 */
[----:B------:R-:W-:Y:S01]  /*10960*/  ULDC.64 UR4, c[0x0][0x288] ;  /* 0x0000a20000047ab9 */ /* 0x000fe20000000a00 */
[----:B------:R-:W-:Y:S01]  /*10970*/  BSSY B0, `(.L_x_1311) ;  /* 0x0000017000007945 */ /* 0x000fe20003800000 */
[----:B------:R-:W-:Y:S01]  /*10980*/  VIADD R7, R11, 0x10 ;  /* 0x000000100b077836 */ /* 0x000fe20000000000 */
[----:B------:R3:W1:Y:S01]  /*10990*/  LDS.128 R12, [R10+0x4000] ;  /* 0x004000000a0c7984 */ /* 0x0006620000000c00 */
[----:B------:R-:W-:Y:S01]  /*109a0*/  IADD3 R9, P0, R0, R2, RZ ;  /* 0x0000000200097210 */ /* 0x000fe20007f1e0ff */
[----:B------:R-:W-:-:S02]  /*109b0*/  VIADD R2, R4, 0x20 ;  /* 0x0000002004027836 */ /* 0x000fc40000000000 */
[----:B------:R-:W-:Y:S02]  /*109c0*/  ISETP.GE.AND P5, PT, R7, R174, PT ;  /* 0x000000ae0700720c */ /* 0x000fe40003fa6270 */
[----:B------:R-:W-:Y:S01]  /*109d0*/  LEA.HI.X.SX32 R0, R0, R3, 0x1, P0 ;  /* 0x0000000300007211 */ /* 0x000fe200000f0eff */
[----:B------:R-:W-:Y:S01]  /*109e0*/  VIADD R3, R11, 0x20 ;  /* 0x000000200b037836 */ /* 0x000fe20000000000 */
[----:B------:R-:W-:Y:S01]  /*109f0*/  LEA R6, P0, R9, UR4, 0x2 ;  /* 0x0000000409067c11 */ /* 0x000fe2000f8010ff */
[----:B------:R-:W-:-:S03]  /*10a00*/  VIADD R11, R11, 0x30 ;  /* 0x000000300b0b7836 */ /* 0x000fc60000000000 */
[----:B------:R-:W-:Y:S01]  /*10a10*/  LEA.HI.X R7, R9, UR5, R0, 0x2, P0 ;  /* 0x0000000509077c11 */ /* 0x000fe200080f1400 */
[----:B------:R-:W-:Y:S01]  /*10a20*/  VIADD R0, R4, 0x40 ;  /* 0x0000004004007836 */ /* 0x000fe20000000000 */
[-C--:B------:R-:W-:Y:S02]  /*10a30*/  ISETP.GE.AND P4, PT, R3, R174.reuse, PT ;  /* 0x000000ae0300720c */ /* 0x080fe40003f86270 */
[----:B------:R-:W-:Y:S01]  /*10a40*/  ISETP.GE.AND P3, PT, R11, R174, PT ;  /* 0x000000ae0b00720c */ /* 0x000fe20003f66270 */
[----:B------:R-:W-:-:S12]  /*10a50*/  @P1 BRA `(.L_x_1312) ;  /* 0x0000000000201947 */ /* 0x000fd80003800000 */
[----:B------:R-:W-:Y:S02]  /*10a60*/  ULDC UR4, c[0x0][0x2d0] ;  /* 0x0000b40000047ab9 */ /* 0x000fe40000000800 */
[----:B------:R-:W-:Y:S02]  /*10a70*/  ISETP.GE.AND P1, PT, R2, UR4, PT ;  /* 0x0000000402007c0c */ /* 0x000fe4000bf26270 */
[----:B------:R-:W-:Y:S02]  /*10a80*/  ISETP.GE.AND P0, PT, R0, UR4, PT ;  /* 0x0000000400007c0c */ /* 0x000fe4000bf06270 */
[----:B------:R-:W-:-:S09]  /*10a90*/  ISETP.GE.AND P2, PT, R4, UR4, PT ;  /* 0x0000000404007c0c */ /* 0x000fd2000bf46270 */
[----:B-1----:R1:W-:Y:S04]  /*10aa0*/  @!P1 STG.E.128 desc[UR10][R6.64+0x80], R28 ;  /* 0x0000801c06009986 */ /* 0x0023e8000c101d0a */
[----:B------:R1:W-:Y:S04]  /*10ab0*/  @!P0 STG.E.128 desc[UR10][R6.64+0x100], R12 ;  /* 0x0001000c06008986 */ /* 0x0003e8000c101d0a */
[----:B----4-:R1:W-:Y:S04]  /*10ac0*/  @!P2 STG.E.64 desc[UR10][R6.64], R32 ;  /* 0x000000200600a986 */ /* 0x0103e8000c101b0a */
[----:B------:R1:W-:Y:S02]  /*10ad0*/  @!P2 STG.E.64 desc[UR10][R6.64+0x8], R34 ;  /* 0x000008220600a986 */ /* 0x0003e4000c101b0a */
.L_x_1312:
[----:B------:R-:W-:Y:S05]  /*10ae0*/  BSYNC B0 ;  /* 0x0000000000007941 */ /* 0x000fea0003800000 */
.L_x_1311:
[----:B-1--4-:R1:W4:Y:S01]  /*10af0*/  LDS.128 R32, [R10+0x800] ;  /* 0x000800000a207984 */ /* 0x0123220000000c00 */
[----:B------:R-:W-:Y:S03]  /*10b00*/  BSSY B0, `(.L_x_1313) ;  /* 0x000000b000007945 */ /* 0x000fe60003800000 */
[----:B------:R1:W1:Y:S04]  /*10b10*/  LDS.128 R28, [R10+0x2800] ;  /* 0x002800000a1c7984 */ /* 0x0002680000000c00 */
[----:B------:R1:W1:Y:S01]  /*10b20*/  LDS.128 R12, [R10+0x4800] ;  /* 0x004800000a0c7984 */ /* 0x0002620000000c00 */
[----:B------:R-:W-:Y:S05]  /*10b30*/  @P5 BRA `(.L_x_1314) ;  /* 0x00000000001c5947 */ /* 0x000fea0003800000 */
[----:B------:R-:W-:Y:S02]  /*10b40*/  ULDC UR4, c[0x0][0x2d0] ;  /* 0x0000b40000047ab9 */ /* 0x000fe40000000800 */
[----:B------:R-:W-:Y:S02]  /*10b50*/  ISETP.GE.AND P2, PT, R4, UR4, PT ;  /* 0x0000000404007c0c */ /* 0x000fe4000bf46270 */
[----:B------:R-:W-:Y:S02]  /*10b60*/  ISETP.GE.AND P1, PT, R2, UR4, PT ;  /* 0x0000000402007c0c */ /* 0x000fe4000bf26270 */
[----:B------:R-:W-:-:S09]  /*10b70*/  ISETP.GE.AND P0, PT, R0, UR4, PT ;  /* 0x0000000400007c0c */ /* 0x000fd2000bf06270 */
[----:B----4-:R4:W-:Y:S04]  /*10b80*/  @!P2 STG.E.128 desc[UR10][R6.64+0x1800], R32 ;  /* 0x001800200600a986 */ /* 0x0109e8000c101d0a */
[----:B-1----:R4:W-:Y:S04]  /*10b90*/  @!P1 STG.E.128 desc[UR10][R6.64+0x1880], R28 ;  /* 0x0018801c06009986 */ /* 0x0029e8000c101d0a */
[----:B------:R4:W-:Y:S02]  /*10ba0*/  @!P0 STG.E.128 desc[UR10][R6.64+0x1900], R12 ;  /* 0x0019000c06008986 */ /* 0x0009e4000c101d0a */
.L_x_1314:
[----:B------:R-:W-:Y:S05]  /*10bb0*/  BSYNC B0 ;  /* 0x0000000000007941 */ /* 0x000fea0003800000 */
.L_x_1313:
        /* <DEDUP_REMOVED lines=12> */
.L_x_1316:
[----:B------:R-:W-:Y:S05]  /*10c80*/  BSYNC B0 ;  /* 0x0000000000007941 */ /* 0x000fea0003800000 */
.L_x_1315:
[----:B------:R-:W-:Y:S05]  /*10c90*/  @P3 EXIT ;  /* 0x000000000000394d */ /* 0x000fea0003800000 */
[----:B------:R-:W-:Y:S02]  /*10ca0*/  ULDC UR4, c[0x0][0x2d0] ;  /* 0x0000b40000047ab9 */ /* 0x000fe40000000800 */
[----:B------:R-:W-:Y:S02]  /*10cb0*/  ISETP.GE.AND P2, PT, R4, UR4, PT ;  /* 0x0000000404007c0c */ /* 0x000fe4000bf46270 */
[----:B------:R-:W-:Y:S02]  /*10cc0*/  ISETP.GE.AND P1, PT, R2, UR4, PT ;  /* 0x0000000402007c0c */ /* 0x000fe4000bf26270 */
[----:B------:R-:W-:-:S09]  /*10cd0*/  ISETP.GE.AND P0, PT, R0, UR4, PT ;  /* 0x0000000400007c0c */ /* 0x000fd2000bf06270 */
[----:B------:R1:W-:Y:S04]  /*10ce0*/  @!P2 STG.E.128 desc[UR10][R6.64+0x4800], R24 ;  /* 0x004800180600a986 */ /* 0x0003e8000c101d0a */
[----:B------:R1:W-:Y:S01]  /*10cf0*/  @!P1 STG.E.128 desc[UR10][R6.64+0x4880], R20 ;  /* 0x0048801406009986 */ /* 0x0003e2000c101d0a */
[----:B------:R-:W-:Y:S05]  /*10d00*/  @P0 EXIT ;  /* 0x000000000000094d */ /* 0x000fea0003800000 */
[----:B--2---:R-:W-:Y:S01]  /*10d10*/  STG.E.128 desc[UR10][R6.64+0x4900], R16 ;  /* 0x0049001006007986 */ /* 0x004fe2000c101d0a */
[----:B------:R-:W-:Y:S05]  /*10d20*/  EXIT ;  /* 0x000000000000794d */ /* 0x000fea0003800000 */
.L_x_1317:
        /* <DEDUP_REMOVED lines=13> */
.L_x_6448:


//--------------------- .text._ZN5flash24flash_fwd_splitkv_kernelI23Flash_fwd_kernel_traitsILi96ELi64ELi128ELi4ELb0ELb0EN7cutlass10bfloat16_tE19Flash_kernel_traitsILi96ELi64ELi128ELi4ES3_EELb1ELb0ELb0ELb0ELb0ELb1ELb1ELb0EEEvNS_16Flash_fwd_paramsE --------------------------
	.section	.text._ZN5flash24flash_fwd_splitkv_kernelI23Flash_fwd_kernel_traitsILi96ELi64ELi128ELi4ELb0ELb0EN7cutlass10bfloat16_tE19Flash_kernel_traitsILi96ELi64ELi128ELi4ES3_EELb1ELb0ELb0ELb0ELb0ELb1ELb1ELb0EEEvNS_16Flash_fwd_paramsE,"ax",@progbits
	.align	128
        .global         _ZN5flash24flash_fwd_splitkv_kernelI23Flash_fwd_kernel_traitsILi96ELi64ELi128ELi4ELb0ELb0EN7cutlass10bfloat16_tE19Flash_kernel_traitsILi96ELi64ELi128ELi4ES3_EELb1ELb0ELb0ELb0ELb0ELb1ELb1ELb0EEEvNS_16Flash_fwd_paramsE
        .type           _ZN5flash24flash_fwd_splitkv_kernelI23Flash_fwd_kernel_traitsILi96ELi64ELi128ELi4ELb0ELb0EN7cutlass10bfloat16_tE19Flash_kernel_traitsILi96ELi64ELi128ELi4ES3_EELb1ELb0ELb0ELb0ELb0ELb1ELb1ELb0EEEvNS_16Flash_fwd_paramsE,@function
        .size           _ZN5flash24flash_fwd_splitkv_kernelI23Flash_fwd_kernel_traitsILi96ELi64ELi128ELi4ELb0ELb0EN7cutlass10bfloat16_tE19Flash_kernel_traitsILi96ELi64ELi128ELi4ES3_EELb1ELb0ELb0ELb0ELb0ELb1ELb1ELb0EEEvNS_16Flash_fwd_paramsE,(.L_x_6449 - _ZN5flash24flash_fwd_splitkv_kernelI23Flash_fwd_kernel_traitsILi96ELi64ELi128ELi4ELb0ELb0EN7cutlass10bfloat16_tE19Flash_kernel_traitsILi96ELi64ELi128ELi4ES3_EELb1ELb0ELb0ELb0ELb0ELb1ELb1ELb0EEEvNS_16Flash_fwd_paramsE)
        .other          _ZN5flash24flash_fwd_splitkv_kernelI23Flash_fwd_kernel_traitsILi96ELi64ELi128ELi4ELb0ELb0EN7cutlass10bfloat16_tE19Flash_kernel_traitsILi96ELi64ELi128ELi4ES3_EELb1ELb0ELb0ELb0ELb0ELb1ELb1ELb0EEEvNS_16Flash_fwd_paramsE,@"STO_CUDA_ENTRY STV_DEFAULT"
_ZN5flash24flash_fwd_splitkv_kernelI23Flash_fwd_kernel_traitsILi96ELi64ELi128ELi4ELb0ELb0EN7cutlass10bfloat16_tE19Flash_kernel_traitsILi96ELi64ELi128ELi4ES3_EELb1ELb0ELb0ELb0ELb0ELb1ELb1ELb0EEEvNS_16Flash_fwd_paramsE:
.text._ZN5flash24flash_fwd_splitkv_kernelI23Flash_fwd_kernel_traitsILi96ELi64ELi128ELi4ELb0ELb0EN7cutlass10bfloat16_tE19Flash_kernel_traitsILi96ELi64ELi128ELi4ES3_EELb1ELb0ELb0ELb0ELb0ELb1ELb1ELb0EEEvNS_16Flash_fwd_paramsE:
        /* <DEDUP_REMOVED lines=59> */
.L_x_1318:
[----:B------:R-:W1:Y:S02]  /*03b0*/  LDC R7, c[0x0][0x2c8] ;  /* 0x0000b200ff077b82 */ /* 0x000e640000000800 */
.L_x_1319:
        /* <DEDUP_REMOVED lines=104> */
.L_x_1322:
[----:B------:R-:W-:Y:S05]  /*0a40*/  BSYNC B0 ;  /* 0x0000000000007941 */ /* 0x000fea0003800000 */
.L_x_1321:
        /* <DEDUP_REMOVED lines=10> */
.L_x_1324:
[----:B------:R-:W-:Y:S05]  /*0af0*/  BSYNC B0 ;  /* 0x0000000000007941 */ /* 0x000fea0003800000 */
.L_x_1323:
        /* <DEDUP_REMOVED lines=11> */
.L_x_1326:
[----:B------:R-:W-:Y:S05]  /*0bb0*/  BSYNC B0 ;  /* 0x0000000000007941 */ /* 0x000fea0003800000 */
.L_x_1325:
        /* <DEDUP_REMOVED lines=9> */
.L_x_1328:
[----:B------:R-:W-:Y:S05]  /*0c50*/  BSYNC B0 ;  /* 0x0000000000007941 */ /* 0x000fea0003800000 */
.L_x_1327:
        /* <DEDUP_REMOVED lines=15> */
.L_x_1320:
        /* <DEDUP_REMOVED lines=24> */
.L_x_1329:
        /* <DEDUP_REMOVED lines=81> */
.L_x_1330:
        /* <DEDUP_REMOVED lines=48> */
.L_x_1332:
        /* <DEDUP_REMOVED lines=28> */
.L_x_1331:
        /* <DEDUP_REMOVED lines=20> */
[--C-:B------:R-:W-:Y:S01]  /*19e0*/  SHF.R.S32.HI R17, RZ, 0x1f, R16.reuse ;  /* 0x0000001fff117819 */ /* 0x100fe20000011410 */
[----:B------:R-:W3:Y:S01]  /*19f0*/  @!P1 LDC.64 R2, c[0x0][0x228] ;  /* 0x00008a00ff029b82 */ /* 0x000ee20000000a00 */
[----:B------:R-:W-:Y:S01]  /*1a00*/  LOP3.LUT R175, R175, 0xc0, RZ, 0xc0, !PT ;  /* 0x000000c0afaf7812 */ /* 0x000fe200078ec0ff */
[----:B------:R-:W-:Y:S01]  /*1a10*/  VIADD R177, R178, 0x20 ;  /* 0x00000020b2b17836 */ /* 0x000fe20000000000 */
[----:B------:R-:W-:Y:S01]  /*1a20*/  SHF.R.S32.HI R130, RZ, 0x5, R127 ;  /* 0x00000005ff827819 */ /* 0x000fe2000001147f */
[----:B------:R-:W-:Y:S01]  /*1a30*/  IMAD.WIDE R18, R19, 0x40, R16 ;  /* 0x0000004013127825 */ /* 0x000fe200078e0210 */
[----:B------:R-:W-:-:S02]  /*1a40*/  LOP3.LUT R20, R175, 0x18, R178, 0xf8, !PT ;  /* 0x00000018af147812 */ /* 0x000fc400078ef8b2 */
[----:B------:R-:W-:Y:S02]  /*1a50*/  SHF.R.U32.HI R175, RZ, 0x3, R175 ;  /* 0x00000003ffaf7819 */ /* 0x000fe400000116af */
[----:B------:R-:W-:Y:S02]  /*1a60*/  IADD3 R176, R178, 0x40, RZ ;  /* 0x00000040b2b07810 */ /* 0x000fe40007ffe0ff */
[----:B------:R-:W-:Y:S01]  /*1a70*/  LOP3.LUT R175, R20, R175, RZ, 0x3c, !PT ;  /* 0x000000af14af7212 */ /* 0x000fe200078e3cff */
[----:B--2---:R-:W-:Y:S01]  /*1a80*/  @P1 IMAD.WIDE.U32 R26, R11, R4, RZ ;  /* 0x000000040b1a1225 */ /* 0x004fe200078e00ff */
[----:B------:R-:W-:-:S03]  /*1a90*/  LEA.HI R4, R23, R16, RZ, 0x1 ;  /* 0x0000001017047211 */ /* 0x000fc600078f08ff */
[----:B------:R-:W-:Y:S01]  /*1aa0*/  @P1 IMAD R5, R11, R5, R27 ;  /* 0x000000050b051224 */ /* 0x000fe200078e021b */
[----:B------:R-:W-:Y:S01]  /*1ab0*/  LOP3.LUT R11, R4, 0x7fffffe, RZ, 0xc0, !PT ;  /* 0x07fffffe040b7812 */ /* 0x000fe200078ec0ff */
[----:B------:R-:W-:Y:S01]  /*1ac0*/  @P1 IMAD.MOV.U32 R4, RZ, RZ, R26 ;  /* 0x000000ffff041224 */ /* 0x000fe200078e001a */
[----:B------:R-:W-:Y:S01]  /*1ad0*/  IADD3 R26, P0, R178, R14, RZ ;  /* 0x0000000eb21a7210 */ /* 0x000fe20007f1e0ff */
        /* <DEDUP_REMOVED lines=9> */
[----:B------:R-:W-:Y:S01]  /*1b70*/  IADD3 R4, P0, R178, R4, RZ ;  /* 0x00000004b2047210 */ /* 0x000fe20007f1e0ff */
[----:B------:R-:W-:Y:S01]  /*1b80*/  IMAD R2, R130, 0x8, R11 ;  /* 0x0000000882027824 */ /* 0x000fe200078e020b */
[----:B------:R-:W-:Y:S01]  /*1b90*/  IADD3 R22, P1, R178, R22, RZ ;  /* 0x00000016b2167210 */ /* 0x000fe20007f3e0ff */
[----:B------:R-:W-:Y:S01]  /*1ba0*/  IMAD.WIDE.U32 R8, R8, UR4, R26 ;  /* 0x0000000408087c25 */ /* 0x000fe2000f8e001a */
[----:B------:R-:W-:Y:S01]  /*1bb0*/  SHF.R.S32.HI R27, RZ, 0x1f, R24 ;  /* 0x0000001fff1b7819 */ /* 0x000fe20000011418 */
[----:B------:R-:W-:-:S02]  /*1bc0*/  UMOV UR4, 0x400 ;  /* 0x0000040000047882 */ /* 0x000fc40000000000 */
[----:B------:R-:W-:Y:S01]  /*1bd0*/  IMAD.X R5, R3, 0x1, R5, P0 ;  /* 0x0000000103057824 */ /* 0x000fe200000e0605 */
[-C--:B------:R-:W-:Y:S01]  /*1be0*/  ISETP.GE.AND P0, PT, R16, R168.reuse, PT ;  /* 0x000000a81000720c */ /* 0x080fe20003f06270 */
[----:B------:R-:W-:Y:S01]  /*1bf0*/  IMAD R27, R27, UR6, RZ ;  /* 0x000000061b1b7c24 */ /* 0x000fe2000f8e02ff */
[----:B-1----:R-:W-:Y:S01]  /*1c00*/  ULEA UR4, UR8, UR4, 0x18 ;  /* 0x0000000408047291 */ /* 0x002fe2000f8ec03f */
[----:B------:R-:W-:Y:S01]  /*1c10*/  IMAD.X R23, R3, 0x1, R0, P1 ;  /* 0x0000000103177824 */ /* 0x000fe200008e0600 */
[----:B------:R-:W-:Y:S01]  /*1c20*/  SHF.L.U32 R0, R174, 0x7, RZ ;  /* 0x00000007ae007819 */ /* 0x000fe200000006ff */
[----:B------:R-:W-:Y:S02]  /*1c30*/  IMAD.U32 R175, R2, 0x20, R175 ;  /* 0x0000002002af7824 */ /* 0x000fe400078e00af */
[----:B------:R-:W-:Y:S02]  /*1c40*/  VIADD R14, R16, 0x20 ;  /* 0x00000020100e7836 */ /* 0x000fe40000000000 */
[C---:B------:R-:W-:Y:S01]  /*1c50*/  IMAD R27, R24.reuse, UR7, R27 ;  /* 0x00000007181b7c24 */ /* 0x040fe2000f8e021b */
[----:B------:R-:W-:Y:S01]  /*1c60*/  LEA R175, R175, UR4, 0x1 ;  /* 0x00000004afaf7c11 */ /* 0x000fe2000f8e08ff */
[----:B------:R-:W-:Y:S01]  /*1c70*/  IMAD.WIDE.U32 R24, R24, UR6, R4 ;  /* 0x0000000618187c25 */ /* 0x000fe2000f8e0004 */
[----:B------:R-:W-:-:S03]  /*1c80*/  ISETP.GE.AND P2, PT, R14, R168, PT ;  /* 0x000000a80e00720c */ /* 0x000fc60003f46270 */
[----:B------:R-:W-:Y:S02]  /*1c90*/  IMAD.IADD R11, R119, 0x1, -R0 ;  /* 0x00000001770b7824 */ /* 0x000fe400078e0a00 */
[----:B------:R-:W-:Y:S01]  /*1ca0*/  IMAD.IADD R27, R25, 0x1, R27 ;  /* 0x00000001191b7824 */ /* 0x000fe200078e021b */
[----:B------:R-:W-:Y:S07]  /*1cb0*/  @P0 BRA `(.L_x_1334) ;  /* 0x0000000000940947 */ /* 0x000fee0003800000 */
        /* <DEDUP_REMOVED lines=37> */
.L_x_1334:
[----:B------:R-:W-:Y:S05]  /*1f10*/  BSYNC B0 ;  /* 0x0000000000007941 */ /* 0x000fea0003800000 */
.L_x_1333:
        /* <DEDUP_REMOVED lines=40> */
.L_x_1336:
[----:B------:R-:W-:Y:S05]  /*21a0*/  BSYNC B0 ;  /* 0x0000000000007941 */ /* 0x000fea0003800000 */
.L_x_1335:
        /* <DEDUP_REMOVED lines=43> */
.L_x_1338:
[----:B------:R-:W-:Y:S05]  /*2460*/  BSYNC B0 ;  /* 0x0000000000007941 */ /* 0x000fea0003800000 */
.L_x_1337:
        /* <DEDUP_REMOVED lines=33> */
.L_x_1340:
[----:B------:R-:W-:Y:S05]  /*2680*/  BSYNC B0 ;  /* 0x0000000000007941 */ /* 0x000fea0003800000 */
.L_x_1339:
        /* <DEDUP_REMOVED lines=35> */
.L_x_1342:
[----:B------:R-:W-:Y:S05]  /*28c0*/  BSYNC B0 ;  /* 0x0000000000007941 */ /* 0x000fea0003800000 */
.L_x_1341:
[-C--:B------:R-:W-:Y:S01]  /*28d0*/  ISETP.GE.AND P2, PT, R20, R11.reuse, PT ;  /* 0x0000000b1400720c */ /* 0x080fe20003f46270 */
[----:B------:R-:W-:Y:S01]  /*28e0*/  BSSY B0, `(.L_x_1343) ;  /* 0x0000024000007945 */ /* 0x000fe20003800000 */
[----:B------:R-:W-:-:S11]  /*28f0*/  ISETP.GE.AND P1, PT, R16, R11, PT ;  /* 0x0000000b1000720c */ /* 0x000fd60003f26270 */
        /* <DEDUP_REMOVED lines=34> */
.L_x_1344:
[----:B------:R-:W-:Y:S05]  /*2b20*/  BSYNC B0 ;  /* 0x0000000000007941 */ /* 0x000fea0003800000 */
.L_x_1343:
        /* <DEDUP_REMOVED lines=28> */
[----:B------:R-:W-:Y:S01]  /*2cf0*/  IMAD.SHL.U32 R12, R7, 0x8, RZ ;  /* 0x00000008070c7824 */ /* 0x000fe200078e00ff */
[----:B------:R-:W-:Y:S01]  /*2d00*/  SHF.R.S32.HI R11, RZ, 0x1, R17 ;  /* 0x00000001ff0b7819 */ /* 0x000fe20000011411 */
[----:B--2---:R-:W-:Y:S01]  /*2d10*/  IMAD.WIDE.U32 R124, R15, R134, R8 ;  /* 0x000000860f7c7225 */ /* 0x004fe200078e0008 */
[----:B------:R-:W-:Y:S02]  /*2d20*/  SHF.R.S32.HI R4, RZ, 0x1f, R17 ;  /* 0x0000001fff047819 */ /* 0x000fe40000011411 */
[----:B------:R-:W-:Y:S01]  /*2d30*/  LOP3.LUT R19, R19, 0xfffffffe, RZ, 0xc0, !PT ;  /* 0xfffffffe13137812 */ /* 0x000fe200078ec0ff */
[----:B------:R-:W-:Y:S01]  /*2d40*/  IMAD.SHL.U32 R173, R134, 0x20, RZ ;  /* 0x0000002086ad7824 */ /* 0x000fe200078e00ff */
[----:B------:R-:W-:-:S02]  /*2d50*/  LEA.HI R4, R4, R11, RZ, 0x2 ;  /* 0x0000000b04047211 */ /* 0x000fc400078f10ff */
[----:B------:R-:W-:Y:S01]  /*2d60*/  LOP3.LUT R2, R2, 0xc0, RZ, 0xc0, !PT ;  /* 0x000000c002027812 */ /* 0x000fe200078ec0ff */
[----:B------:R-:W-:Y:S01]  /*2d70*/  IMAD.IADD R10, R10, 0x1, -R19 ;  /* 0x000000010a0a7824 */ /* 0x000fe200078e0a13 */
[----:B------:R-:W-:Y:S02]  /*2d80*/  SHF.R.S32.HI R19, RZ, 0x1f, R126 ;  /* 0x0000001fff137819 */ /* 0x000fe4000001147e */
[----:B------:R-:W-:Y:S02]  /*2d90*/  LOP3.LUT R4, R4, 0xfffffffc, RZ, 0xc0, !PT ;  /* 0xfffffffc04047812 */ /* 0x000fe400078ec0ff */
[----:B------:R-:W-:Y:S02]  /*2da0*/  LOP3.LUT R5, R2, 0x8, R5, 0xf8, !PT ;  /* 0x0000000802057812 */ /* 0x000fe400078ef805 */
[----:B------:R-:W-:Y:S01]  /*2db0*/  SHF.R.U32.HI R2, RZ, 0x3, R2 ;  /* 0x00000003ff027819 */ /* 0x000fe20000011602 */
[----:B------:R-:W-:Y:S01]  /*2dc0*/  IMAD.IADD R4, R11, 0x1, -R4 ;  /* 0x000000010b047824 */ /* 0x000fe200078e0a04 */
[----:B------:R-:W-:Y:S01]  /*2dd0*/  LEA.HI R6, R19, R126, RZ, 0x3 ;  /* 0x0000007e13067211 */ /* 0x000fe200078f18ff */
[----:B------:R1:W-:Y:S01]  /*2de0*/  @P1 STS [R175+0x9000], RZ ;  /* 0x009000ffaf001388 */ /* 0x0003e20000000800 */
[----:B------:R-:W-:Y:S01]  /*2df0*/  LOP3.LUT R2, R5, R2, RZ, 0x3c, !PT ;  /* 0x0000000205027212 */ /* 0x000fe200078e3cff */
[----:B------:R-:W-:Y:S01]  /*2e00*/  IMAD.SHL.U32 R5, R4, 0x40, RZ ;  /* 0x0000004004057824 */ /* 0x000fe200078e00ff */
[----:B------:R-:W-:Y:S01]  /*2e10*/  LOP3.LUT R17, R17, 0x7fffffe, RZ, 0xc0, !PT ;  /* 0x07fffffe11117812 */ /* 0x000fe200078ec0ff */
[----:B------:R-:W-:Y:S01]  /*2e20*/  IMAD.SHL.U32 R6, R6, 0x20, RZ ;  /* 0x0000002006067824 */ /* 0x000fe200078e00ff */
[----:B------:R1:W-:Y:S01]  /*2e30*/  @P1 STS [R175+0x9004], RZ ;  /* 0x009004ffaf001388 */ /* 0x0003e20000000800 */
[----:B------:R-:W-:Y:S01]  /*2e40*/  IMAD R11, R7, 0x8, R10 ;  /* 0x00000008070b7824 */ /* 0x000fe200078e020a */
[----:B------:R-:W-:Y:S01]  /*2e50*/  LOP3.LUT R5, R5, 0xc0, RZ, 0xc0, !PT ;  /* 0x000000c005057812 */ /* 0x000fe200078ec0ff */
[----:B------:R-:W-:Y:S01]  /*2e60*/  IMAD.IADD R126, R126, 0x1, -R17 ;  /* 0x000000017e7e7824 */ /* 0x000fe200078e0a11 */
[----:B------:R1:W-:Y:S01]  /*2e70*/  @P1 STS.64 [R175+0x9008], RZ ;  /* 0x009008ffaf001388 */ /* 0x0003e20000000a00 */
[----:B------:R-:W-:Y:S01]  /*2e80*/  LOP3.LUT R123, R6, 0xffffff00, RZ, 0xc0, !PT ;  /* 0xffffff00067b7812 */ /* 0x000fe200078ec0ff */
[----:B------:R-:W-:Y:S01]  /*2e90*/  IMAD.U32 R166, R11, 0x20, R2 ;  /* 0x000000200ba67824 */ /* 0x000fe200078e0002 */
[----:B------:R-:W-:Y:S01]  /*2ea0*/  LOP3.LUT R11, R5, 0x8, R12, 0xf8, !PT ;  /* 0x00000008050b7812 */ /* 0x000fe200078ef80c */
[----:B------:R1:W-:Y:S01]  /*2eb0*/  @P1 STS.128 [R175+0xb000], RZ ;  /* 0x00b000ffaf001388 */ /* 0x0003e20000000c00 */
[----:B------:R-:W-:Y:S01]  /*2ec0*/  SHF.R.U32.HI R2, RZ, 0x3, R5 ;  /* 0x00000003ff027819 */ /* 0x000fe20000011605 */
[----:B------:R-:W-:Y:S01]  /*2ed0*/  IMAD R10, R13, R134, RZ ;  /* 0x000000860d0a7224 */ /* 0x000fe200078e02ff */
[----:B------:R-:W-:Y:S01]  /*2ee0*/  LEA R190, P0, R124, UR6, 0x1 ;  /* 0x000000067cbe7c11 */ /* 0x000fe2000f8008ff */
[----:B------:R1:W-:Y:S01]  /*2ef0*/  @P1 STS.128 [R175+0xd000], RZ ;  /* 0x00d000ffaf001388 */ /* 0x0003e20000000c00 */
[----:B------:R-:W-:Y:S01]  /*2f00*/  IMAD R7, R130, 0x200, R123 ;  /* 0x0000020082077824 */ /* 0x000fe200078e027b */
[----:B------:R-:W-:Y:S01]  /*2f10*/  LOP3.LUT R2, R11, R2, RZ, 0x3c, !PT ;  /* 0x000000020b027212 */ /* 0x000fe200078e3cff */
[----:B------:R-:W-:Y:S01]  /*2f20*/  IMAD R5, R15, R135, R10 ;  /* 0x000000870f057224 */ /* 0x000fe200078e020a */
[----:B------:R-:W-:Y:S01]  /*2f30*/  SHF.L.U64.HI R172, R134, 0x5, R135 ;  /* 0x0000000586ac7819 */ /* 0x000fe20000010287 */
[----:B------:R-:W-:Y:S01]  /*2f40*/  IMAD R7, R126, 0x20, R7 ;  /* 0x000000207e077824 */ /* 0x000fe200078e0207 */
[----:B------:R-:W-:Y:S01]  /*2f50*/  LEA R166, R166, UR4, 0x1 ;  /* 0x00000004a6a67c11 */ /* 0x000fe2000f8e08ff */
[----:B------:R-:W-:-:S02]  /*2f60*/  IMAD.IADD R120, R125, 0x1, R5 ;  /* 0x000000017d787824 */ /* 0x000fc400078e0205 */
        /* <DEDUP_REMOVED lines=28> */
.L_x_1346:
[----:B------:R-:W-:Y:S05]  /*3130*/  BSYNC B0 ;  /* 0x0000000000007941 */ /* 0x000fea0003800000 */
.L_x_1345:
        /* <DEDUP_REMOVED lines=31> */
.L_x_1348:
[----:B------:R-:W-:Y:S05]  /*3330*/  BSYNC B0 ;  /* 0x0000000000007941 */ /* 0x000fea0003800000 */
.L_x_1347:
        /* <DEDUP_REMOVED lines=33> */
.L_x_1350:
[----:B------:R-:W-:Y:S05]  /*3550*/  BSYNC B0 ;  /* 0x0000000000007941 */ /* 0x000fea0003800000 */
.L_x_1349:
        /* <DEDUP_REMOVED lines=36> */
.L_x_1352:
[----:B------:R-:W-:Y:S05]  /*37a0*/  BSYNC B0 ;  /* 0x0000000000007941 */ /* 0x000fea0003800000 */
.L_x_1351:
[----:B------:R-:W-:Y:S01]  /*37b0*/  LDSM.16.M88.4 R84, [R167] ;  /* 0x00000000a754783b */ /* 0x000fe20000000200 */
[----:B------:R-:W-:Y:S01]  /*37c0*/  LOP3.LUT P1, RZ, R4, 0x2, RZ, 0xc0, !PT ;  /* 0x0000000204ff7812 */ /* 0x000fe2000782c0ff */
[----:B------:R-:W-:Y:S01]  /*37d0*/  IMAD.MOV.U32 R4, RZ, RZ, 0x10 ;  /* 0x00000010ff047424 */ /* 0x000fe200078e00ff */
[----:B------:R-:W-:Y:S01]  /*37e0*/  LOP3.LUT P0, RZ, R3, 0x2, RZ, 0xc0, !PT ;  /* 0x0000000203ff7812 */ /* 0x000fe2000780c0ff */
[----:B------:R-:W5:Y:S01]  /*37f0*/  LDSM.16.M88.4 R28, [R166+0x3000] ;  /* 0x00300000a61c783b */ /* 0x000f620000000200 */
[----:B------:R-:W-:Y:S01]  /*3800*/  IMAD.MOV.U32 R5, RZ, RZ, 0x20 ;  /* 0x00000020ff057424 */ /* 0x000fe200078e00ff */
[----:B------:R-:W-:Y:S01]  /*3810*/  ULDC UR10, c[0x0][0x39c] ;  /* 0x0000e700000a7ab9 */ /* 0x000fe20000000800 */
[----:B------:R-:W-:Y:S01]  /*3820*/  SEL R3, R4, 0xfffffff0, !P1 ;  /* 0xfffffff004037807 */ /* 0x000fe20004800000 */
[----:B------:R-:W3:Y:S01]  /*3830*/  LDSM.16.M88.4 R76, [R166+0x3400] ;  /* 0x00340000a64c783b */ /* 0x000ee20000000200 */
[----:B------:R-:W-:Y:S01]  /*3840*/  IMAD R129, R130, 0x10, R129 ;  /* 0x0000001082817824 */ /* 0x000fe200078e0281 */
[----:B------:R-:W-:Y:S01]  /*3850*/  SEL R5, R5, 0xffffffe0, !P0 ;  /* 0xffffffe005057807 */ /* 0x000fe20004000000 */
[----:B------:R-:W-:Y:S01]  /*3860*/  IMAD R123, R126, 0x20, R123 ;  /* 0x000000207e7b7824 */ /* 0x000fe200078e027b */
[----:B------:R-:W4:Y:S01]  /*3870*/  LDSM.16.M88.4 R68, [R166+0x3800] ;  /* 0x00380000a644783b */ /* 0x000f220000000200 */
[----:B------:R-:W-:-:S02]  /*3880*/  IMAD R165, R3, 0x2, R167 ;  /* 0x0000000203a57824 */ /* 0x000fc400078e02a7 */
[----:B------:R-:W-:Y:S01]  /*3890*/  IMAD.IADD R118, R166, 0x1, R5 ;  /* 0x00000001a6767824 */ /* 0x000fe200078e0205 */
[----:B------:R-:W-:Y:S01]  /*38a0*/  LDSM.16.M88.4 R60, [R166+0x3c00] ;  /* 0x003c0000a63c783b */ /* 0x000fe20000000200 */
[----:B------:R-:W-:-:S03]  /*38b0*/  IMAD.IADD R164, R2, 0x1, R123 ;  /* 0x0000000102a47824 */ /* 0x000fc600078e027b */
[----:B------:R-:W-:Y:S04]  /*38c0*/  LDSM.16.M88.4 R104, [R165] ;  /* 0x00000000a568783b */ /* 0x000fe80000000200 */
[----:B-12---:R-:W1:Y:S04]  /*38d0*/  LDSM.16.M88.4 R4, [R118+0x3000] ;  /* 0x003000007604783b */ /* 0x006e680000000200 */
[----:B------:R-:W2:Y:S04]  /*38e0*/  LDSM.16.M88.4 R52, [R166+0x4000] ;  /* 0x00400000a634783b */ /* 0x000ea80000000200 */
[----:B------:R-:W2:Y:S04]  /*38f0*/  LDSM.16.M88.4 R44, [R166+0x4400] ;  /* 0x00440000a62c783b */ /* 0x000ea80000000200 */
[----:B------:R-:W2:Y:S04]  /*3900*/  LDSM.16.M88.4 R92, [R166+0x4800] ;  /* 0x00480000a65c783b */ /* 0x000ea80000000200 */
[----:B------:R-:W2:Y:S01]  /*3910*/  LDSM.16.M88.4 R12, [R166+0x4c00] ;  /* 0x004c0000a60c783b */ /* 0x000ea20000000200 */
[C---:B-----5:R-:W-:Y:S03]  /*3920*/  HMMA.16816.F32.BF16 R20, R84.reuse, R28, RZ ;  /* 0x0000001c5414723c */ /* 0x060fe600000418ff */
[----:B------:R-:W-:Y:S04]  /*3930*/  LDSM.16.M88.4 R16, [R167+0x1000] ;  /* 0x00100000a710783b */ /* 0x000fe80000000200 */
[----:B------:R-:W5:Y:S01]  /*3940*/  LDSM.16.M88.4 R40, [R166+0x5000] ;  /* 0x00500000a628783b */ /* 0x000f620000000200 */
[C---:B------:R-:W-:Y:S03]  /*3950*/  HMMA.16816.F32.BF16 R28, R84.reuse, R30, RZ ;  /* 0x0000001e541c723c */ /* 0x040fe600000418ff */
[----:B------:R-:W5:Y:S03]  /*3960*/  LDSM.16.M88.4 R8, [R118+0x3800] ;  /* 0x003800007608783b */ /* 0x000f660000000200 */
[C---:B---3--:R-:W-:Y:S01]  /*3970*/  HMMA.16816.F32.BF16 R36, R84.reuse, R76, RZ ;  /* 0x0000004c5424723c */ /* 0x048fe200000418ff */
[----:B------:R-:W3:Y:S04]  /*3980*/  LDSM.16.M88.4 R32, [R118+0x3400] ;  /* 0x003400007620783b */ /* 0x000ee80000000200 */
[----:B------:R-:W-:Y:S01]  /*3990*/  LDSM.16.M88.4 R80, [R118+0x5000] ;  /* 0x005000007650783b */ /* 0x000fe20000000200 */
[----:B----4-:R-:W-:Y:S03]  /*39a0*/  HMMA.16816.F32.BF16 R72, R84, R68, RZ ;  /* 0x000000445448723c */ /* 0x010fe600000418ff */
[----:B------:R-:W-:Y:S03]  /*39b0*/  LDSM.16.M88.4 R24, [R118+0x3c00] ;  /* 0x003c00007618783b */ /* 0x000fe60000000200 */
[C---:B-1----:R-:W-:Y:S01]  /*39c0*/  HMMA.16816.F32.BF16 R20, R104.reuse, R4, R20 ;  /* 0x000000046814723c */ /* 0x042fe20000041814 */
[----:B------:R-:W-:Y:S04]  /*39d0*/  LDSM.16.M88.4 R112, [R166+0x5400] ;  /* 0x00540000a670783b */ /* 0x000fe80000000200 */
[----:B------:R-:W-:Y:S01]  /*39e0*/  LDSM.16.M88.4 R108, [R166+0x7000] ;  /* 0x00700000a66c783b */ /* 0x000fe20000000200 */
[----:B------:R-:W-:Y:S03]  /*39f0*/  HMMA.16816.F32.BF16 R28, R104, R6, R28 ;  /* 0x00000006681c723c */ /* 0x000fe6000004181c */
[----:B------:R-:W-:Y:S03]  /*3a00*/  LDSM.16.M88.4 R4, [R118+0x4000] ;  /* 0x004000007604783b */ /* 0x000fe60000000200 */
[C---:B------:R-:W-:Y:S01]  /*3a10*/  HMMA.16816.F32.BF16 R64, R84.reuse, R60, RZ ;  /* 0x0000003c5440723c */ /* 0x040fe200000418ff */
[----:B------:R-:W-:Y:S04]  /*3a20*/  LDSM.16.M88.4 R100, [R118+0x4800] ;  /* 0x004800007664783b */ /* 0x000fe80000000200 */
[----:B------:R-:W0:Y:S01]  /*3a30*/  LDGDEPBAR ;  /* 0x00000000000079af */ /* 0x000e220000000000 */
[C---:B--2---:R-:W-:Y:S06]  /*3a40*/  HMMA.16816.F32.BF16 R56, R84.reuse, R52, RZ ;  /* 0x000000345438723c */ /* 0x044fec00000418ff */
        /* <DEDUP_REMOVED lines=11> */
[C---:B-----5:R-:W-:Y:S06]  /*3b00*/  HMMA.16816.F32.BF16 R20, R16.reuse, R40, R20 ;  /* 0x000000281014723c */ /* 0x060fec0000041814 */
[----:B------:R-:W-:Y:S01]  /*3b10*/  HMMA.16816.F32.BF16 R28, R16, R42, R28 ;  /* 0x0000002a101c723c */ /* 0x000fe2000004181c */
[----:B------:R-:W-:Y:S05]  /*3b20*/  LDSM.16.M88.4 R40, [R118+0x5400] ;  /* 0x005400007628783b */ /* 0x000fea0000000200 */
[C---:B------:R-:W-:Y:S06]  /*3b30*/  HMMA.16816.F32.BF16 R72, R104.reuse, R8, R72 ;  /* 0x000000086848723c */ /* 0x040fec0000041848 */
[C---:B------:R-:W-:Y:S01]  /*3b40*/  HMMA.16816.F32.BF16 R68, R104.reuse, R10, R68 ;  /* 0x0000000a6844723c */ /* 0x040fe20000041844 */
[----:B------:R-:W2:Y:S05]  /*3b50*/  LDSM.16.M88.4 R8, [R167+0x2000] ;  /* 0x00200000a708783b */ /* 0x000eaa0000000200 */
[C---:B---3--:R-:W-:Y:S06]  /*3b60*/  HMMA.16816.F32.BF16 R36, R104.reuse, R32, R36 ;  /* 0x000000206824723c */ /* 0x048fec0000041824 */
[----:B------:R-:W-:Y:S01]  /*3b70*/  HMMA.16816.F32.BF16 R76, R104, R34, R76 ;  /* 0x00000022684c723c */ /* 0x000fe2000004184c */
[----:B------:R-:W3:Y:S05]  /*3b80*/  LDSM.16.M88.4 R32, [R118+0x4400] ;  /* 0x004400007620783b */ /* 0x000eea0000000200 */
[C---:B-1----:R-:W-:Y:S06]  /*3b90*/  HMMA.16816.F32.BF16 R20, R12.reuse, R80, R20 ;  /* 0x000000500c14723c */ /* 0x042fec0000041814 */
[----:B------:R-:W-:Y:S01]  /*3ba0*/  HMMA.16816.F32.BF16 R28, R12, R82, R28 ;  /* 0x000000520c1c723c */ /* 0x000fe2000004181c */
[----:B------:R-:W-:Y:S05]  /*3bb0*/  LDSM.16.M88.4 R80, [R166+0x5800] ;  /* 0x00580000a650783b */ /* 0x000fea0000000200 */
[C---:B------:R-:W-:Y:S06]  /*3bc0*/  HMMA.16816.F32.BF16 R64, R104.reuse, R24, R64 ;  /* 0x000000186840723c */ /* 0x040fec0000041840 */
[C---:B------:R-:W-:Y:S01]  /*3bd0*/  HMMA.16816.F32.BF16 R60, R104.reuse, R26, R60 ;  /* 0x0000001a683c723c */ /* 0x040fe2000004183c */
[----:B------:R-:W-:Y:S05]  /*3be0*/  LDSM.16.M88.4 R24, [R118+0x7000] ;  /* 0x007000007618783b */ /* 0x000fea0000000200 */
[C---:B------:R-:W-:Y:S06]  /*3bf0*/  HMMA.16816.F32.BF16 R56, R104.reuse, R4, R56 ;  /* 0x000000046838723c */ /* 0x040fec0000041838 */
[----:B------:R-:W-:Y:S01]  /*3c00*/  HMMA.16816.F32.BF16 R52, R104, R6, R52 ;  /* 0x000000066834723c */ /* 0x000fe20000041834 */
[----:B------:R-:W1:Y:S05]  /*3c10*/  LDSM.16.M88.4 R4, [R165+0x2000] ;  /* 0x00200000a504783b */ /* 0x000e6a0000000200 */
[----:B------:R-:W-:Y:S06]  /*3c20*/  HMMA.16816.F32.BF16 R36, R16, R112, R36 ;  /* 0x000000701024723c */ /* 0x000fec0000041824 */
[----:B--2---:R-:W-:Y:S06]  /*3c30*/  HMMA.16816.F32.BF16 R20, R8, R108, R20 ;  /* 0x0000006c0814723c */ /* 0x004fec0000041814 */
[----:B------:R-:W-:Y:S01]  /*3c40*/  HMMA.16816.F32.BF16 R76, R16, R114, R76 ;  /* 0x00000072104c723c */ /* 0x000fe2000004184c */
[----:B------:R-:W-:Y:S05]  /*3c50*/  LDSM.16.M88.4 R112, [R118+0x7400] ;  /* 0x007400007670783b */ /* 0x000fea0000000200 */
[----:B------:R-:W-:Y:S01]  /*3c60*/  HMMA.16816.F32.BF16 R28, R8, R110, R28 ;  /* 0x0000006e081c723c */ /* 0x000fe2000004181c */
[----:B------:R-:W-:Y:S05]  /*3c70*/  LDSM.16.M88.4 R108, [R118+0x5800] ;  /* 0x00580000766c783b */ /* 0x000fea0000000200 */
[C---:B---3--:R-:W-:Y:S06]  /*3c80*/  HMMA.16816.F32.BF16 R48, R104.reuse, R32, R48 ;  /* 0x000000206830723c */ /* 0x048fec0000041830 */
[----:B------:R-:W-:Y:S01]  /*3c90*/  HMMA.16816.F32.BF16 R44, R104, R34, R44 ;  /* 0x00000022682c723c */ /* 0x000fe2000004182c */
[----:B------:R-:W2:Y:S05]  /*3ca0*/  LDSM.16.M88.4 R32, [R166+0x7400] ;  /* 0x00740000a620783b */ /* 0x000eaa0000000200 */
[----:B------:R-:W-:Y:S06]  /*3cb0*/  HMMA.16816.F32.BF16 R36, R12, R40, R36 ;  /* 0x000000280c24723c */ /* 0x000fec0000041824 */
[----:B-1----:R-:W-:Y:S06]  /*3cc0*/  HMMA.16816.F32.BF16 R20, R4, R24, R20 ;  /* 0x000000180414723c */ /* 0x002fec0000041814 */
[----:B------:R-:W-:Y:S01]  /*3cd0*/  HMMA.16816.F32.BF16 R76, R12, R42, R76 ;  /* 0x0000002a0c4c723c */ /* 0x000fe2000004184c */
[----:B------:R-:W-:Y:S05]  /*3ce0*/  LDSM.16.M88.4 R40, [R166+0x7800] ;  /* 0x00780000a628783b */ /* 0x000fea0000000200 */
[----:B------:R-:W-:Y:S01]  /*3cf0*/  HMMA.16816.F32.BF16 R28, R4, R26, R28 ;  /* 0x0000001a041c723c */ /* 0x000fe2000004181c */
[----:B------:R-:W1:Y:S05]  /*3d00*/  LDSM.16.M88.4 R24, [R166+0x5c00] ;  /* 0x005c0000a618783b */ /* 0x000e6a0000000200 */
[C---:B------:R-:W-:Y:S06]  /*3d10*/  HMMA.16816.F32.BF16 R72, R16.reuse, R80, R72 ;  /* 0x000000501048723c */ /* 0x040fec0000041848 */
[----:B------:R-:W-:Y:S01]  /*3d20*/  HMMA.16816.F32.BF16 R68, R16, R82, R68 ;  /* 0x000000521044723c */ /* 0x000fe20000041844 */
[----:B------:R-:W-:Y:S01]  /*3d30*/  FMUL.FTZ R20, R20, UR10 ;  /* 0x0000000a14147c20 */ /* 0x000fe20008410000 */
[----:B------:R-:W-:-:S03]  /*3d40*/  FMUL.FTZ R21, R21, UR10 ;  /* 0x0000000a15157c20 */ /* 0x000fc60008410000 */
[----:B------:R-:W-:Y:S01]  /*3d50*/  MUFU.TANH R80, R20 ;  /* 0x0000001400507308 */ /* 0x000fe20000002400 */
[----:B--2---:R-:W-:Y:S01]  /*3d60*/  HMMA.16816.F32.BF16 R36, R8, R32, R36 ;  /* 0x000000200824723c */ /* 0x004fe20000041824 */
[----:B------:R-:W-:-:S05]  /*3d70*/  FMUL.FTZ R82, R22, UR10 ;  /* 0x0000000a16527c20 */ /* 0x000fca0008410000 */
[----:B------:R-:W-:Y:S01]  /*3d80*/  HMMA.16816.F32.BF16 R76, R8, R34, R76 ;  /* 0x00000022084c723c */ /* 0x000fe2000004184c */
[----:B------:R-:W2:Y:S01]  /*3d90*/  LDSM.16.M88.4 R32, [R118+0x5c00] ;  /* 0x005c00007620783b */ /* 0x000ea20000000200 */
[----:B------:R-:W-:Y:S01]  /*3da0*/  FMUL.FTZ R28, R28, UR10 ;  /* 0x0000000a1c1c7c20 */ /* 0x000fe20008410000 */
[----:B------:R-:W-:Y:S01]  /*3db0*/  FMUL.FTZ R29, R29, UR10 ;  /* 0x0000000a1d1d7c20 */ /* 0x000fe20008410000 */
[----:B------:R3:W-:Y:S02]  /*3dc0*/  MUFU.TANH R81, R21 ;  /* 0x0000001500517308 */ /* 0x0007e40000002400 */
[----:B------:R-:W-:Y:S06]  /*3dd0*/  HMMA.16816.F32.BF16 R96, R104, R100, R96 ;  /* 0x000000646860723c */ /* 0x000fec0000041860 */
[----:B------:R-:W-:Y:S01]  /*3de0*/  HMMA.16816.F32.BF16 R72, R12, R108, R72 ;  /* 0x0000006c0c48723c */ /* 0x000fe20000041848 */
[----:B------:R-:W-:Y:S01]  /*3df0*/  MUFU.TANH R83, R28 ;  /* 0x0000001c00537308 */ /* 0x000fe20000002400 */
[----:B------:R-:W-:Y:S01]  /*3e00*/  FMUL.FTZ R100, R30, UR10 ;  /* 0x0000000a1e647c20 */ /* 0x000fe20008410000 */
[----:B------:R-:W-:-:S03]  /*3e10*/  FMUL.FTZ R101, R23, UR10 ;  /* 0x0000000a17657c20 */ /* 0x000fc60008410000 */
[C---:B-1----:R-:W-:Y:S01]  /*3e20*/  HMMA.16816.F32.BF16 R64, R16.reuse, R24, R64 ;  /* 0x000000181040723c */ /* 0x042fe20000041840 */
[----:B------:R-:W-:Y:S02]  /*3e30*/  FMUL.FTZ R109, R31, UR10 ;  /* 0x0000000a1f6d7c20 */ /* 0x000fe40008410000 */
[----:B------:R1:W-:Y:S01]  /*3e40*/  MUFU.TANH R108, R29 ;  /* 0x0000001d006c7308 */ /* 0x0003e20000002400 */
[----:B---3--:R-:W-:Y:S02]  /*3e50*/  LDSM.16.M88.4 R20, [R118+0x7800] ;  /* 0x007800007614783b */ /* 0x008fe40000000200 */
[----:B------:R-:W-:Y:S02]  /*3e60*/  HMMA.16816.F32.BF16 R60, R16, R26, R60 ;  /* 0x0000001a103c723c */ /* 0x000fe4000004183c */
[----:B------:R-:W3:Y:S03]  /*3e70*/  LDSM.16.M88.4 R24, [R166+0x7c00] ;  /* 0x007c0000a618783b */ /* 0x000ee60000000200 */
[----:B------:R-:W-:Y:S01]  /*3e80*/  MUFU.TANH R82, R82 ;  /* 0x0000005200527308 */ /* 0x000fe20000002400 */
[----:B------:R-:W-:Y:S06]  /*3e90*/  HMMA.16816.F32.BF16 R68, R12, R110, R68 ;  /* 0x0000006e0c44723c */ /* 0x000fec0000041844 */
[----:B------:R-:W-:Y:S01]  /*3ea0*/  HMMA.16816.F32.BF16 R72, R8, R40, R72 ;  /* 0x000000280848723c */ /* 0x000fe20000041848 */
[----:B------:R-:W4:Y:S01]  /*3eb0*/  MUFU.TANH R101, R101 ;  /* 0x0000006500657308 */ /* 0x000f220000002400 */
[----:B-1----:R-:W1:Y:S04]  /*3ec0*/  LDSM.16.M88.4 R28, [R166+0x6000] ;  /* 0x00600000a61c783b */ /* 0x002e680000000200 */
[C---:B--2---:R-:W-:Y:S03]  /*3ed0*/  HMMA.16816.F32.BF16 R64, R12.reuse, R32, R64 ;  /* 0x000000200c40723c */ /* 0x044fe60000041840 */
[----:B------:R-:W-:Y:S03]  /*3ee0*/  MUFU.TANH R100, R100 ;  /* 0x0000006400647308 */ /* 0x000fe60000002400 */
[----:B------:R-:W-:Y:S01]  /*3ef0*/  HMMA.16816.F32.BF16 R60, R12, R34, R60 ;  /* 0x000000220c3c723c */ /* 0x000fe2000004183c */
[----:B------:R-:W2:Y:S04]  /*3f00*/  LDSM.16.M88.4 R32, [R118+0x7c00] ;  /* 0x007c00007620783b */ /* 0x000ea80000000200 */
[----:B------:R-:W5:Y:S01]  /*3f10*/  MUFU.TANH R109, R109 ;  /* 0x0000006d006d7308 */ /* 0x000f620000002400 */
[----:B------:R-:W-:Y:S01]  /*3f20*/  HMMA.16816.F32.BF16 R68, R8, R42, R68 ;  /* 0x0000002a0844723c */ /* 0x000fe20000041844 */
[----:B------:R-:W4:Y:S05]  /*3f30*/  LDSM.16.M88.4 R40, [R118+0x6000] ;  /* 0x006000007628783b */ /* 0x000f2a0000000200 */
[----:B------:R-:W-:Y:S06]  /*3f40*/  HMMA.16816.F32.BF16 R36, R4, R112, R36 ;  /* 0x000000700424723c */ /* 0x000fec0000041824 */
[C---:B---3--:R-:W-:Y:S06]  /*3f50*/  HMMA.16816.F32.BF16 R64, R8.reuse, R24, R64 ;  /* 0x000000180840723c */ /* 0x048fec0000041840 */
[----:B------:R-:W-:Y:S01]  /*3f60*/  HMMA.16816.F32.BF16 R60, R8, R26, R60 ;  /* 0x0000001a083c723c */ /* 0x000fe2000004183c */
[----:B------:R-:W3:Y:S05]  /*3f70*/  LDSM.16.M88.4 R24, [R166+0x6400] ;  /* 0x00640000a618783b */ /* 0x000eea0000000200 */
[C---:B-1----:R-:W-:Y:S06]  /*3f80*/  HMMA.16816.F32.BF16 R52, R16.reuse, R30, R52 ;  /* 0x0000001e1034723c */ /* 0x042fec0000041834 */
[----:B------:R-:W-:Y:S01]  /*3f90*/  HMMA.16816.F32.BF16 R56, R16, R28, R56 ;  /* 0x0000001c1038723c */ /* 0x000fe20000041838 */
[----:B------:R-:W-:Y:S01]  /*3fa0*/  FMUL.FTZ R36, R36, UR10 ;  /* 0x0000000a24247c20 */ /* 0x000fe20008410000 */
[----:B------:R-:W-:Y:S01]  /*3fb0*/  FMUL.FTZ R37, R37, UR10 ;  /* 0x0000000a25257c20 */ /* 0x000fe20008410000 */
[----:B------:R-:W-:Y:S01]  /*3fc0*/  FMUL.FTZ R38, R38, UR10 ;  /* 0x0000000a26267c20 */ /* 0x000fe20008410000 */
[----:B------:R-:W-:Y:S01]  /*3fd0*/  FMUL.FTZ R39, R39, UR10 ;  /* 0x0000000a27277c20 */ /* 0x000fe20008410000 */
[----:B------:R-:W1:Y:S01]  /*3fe0*/  MUFU.TANH R110, R36 ;  /* 0x00000024006e7308 */ /* 0x000e620000002400 */
[C---:B------:R-:W-:Y:S01]  /*3ff0*/  HMMA.16816.F32.BF16 R72, R4.reuse, R20, R72 ;  /* 0x000000140448723c */ /* 0x040fe20000041848 */
[----:B------:R-:W-:Y:S05]  /*4000*/  LDSM.16.M88.4 R28, [R118+0x8000] ;  /* 0x00800000761c783b */ /* 0x000fea0000000200 */
[C---:B------:R-:W-:Y:S01]  /*4010*/  HMMA.16816.F32.BF16 R68, R4.reuse, R22, R68 ;  /* 0x000000160444723c */ /* 0x040fe20000041844 */
[----:B------:R-:W5:Y:S01]  /*4020*/  LDSM.16.M88.4 R20, [R166+0x8000] ;  /* 0x00800000a614783b */ /* 0x000f620000000200 */
[----:B------:R-:W-:Y:S04]  /*4030*/  MUFU.TANH R111, R37 ;  /* 0x00000025006f7308 */ /* 0x000fe80000002400 */
[C---:B--2---:R-:W-:Y:S04]  /*4040*/  HMMA.16816.F32.BF16 R64, R4.reuse, R32, R64 ;  /* 0x000000200440723c */ /* 0x044fe80000041840 */
[----:B------:R-:W-:Y:S02]  /*4050*/  MUFU.TANH R112, R38 ;  /* 0x0000002600707308 */ /* 0x000fe40000002400 */
[----:B------:R-:W-:Y:S01]  /*4060*/  HMMA.16816.F32.BF16 R60, R4, R34, R60 ;  /* 0x00000022043c723c */ /* 0x000fe2000004183c */
[----:B------:R-:W2:Y:S05]  /*4070*/  LDSM.16.M88.4 R32, [R118+0x4c00] ;  /* 0x004c00007620783b */ /* 0x000eaa0000000200 */
[----:B----4-:R-:W-:Y:S01]  /*4080*/  HMMA.16816.F32.BF16 R52, R12, R42, R52 ;  /* 0x0000002a0c34723c */ /* 0x010fe20000041834 */
[----:B------:R4:W-:Y:S01]  /*4090*/  MUFU.TANH R113, R39 ;  /* 0x0000002700717308 */ /* 0x0009e20000002400 */
[----:B------:R-:W-:Y:S01]  /*40a0*/  FMUL.FTZ R72, R72, UR10 ;  /* 0x0000000a48487c20 */ /* 0x000fe20008410000 */
[----:B------:R-:W-:-:S03]  /*40b0*/  FMUL.FTZ R73, R73, UR10 ;  /* 0x0000000a49497c20 */ /* 0x000fc60008410000 */
[----:B------:R-:W-:Y:S01]  /*40c0*/  HMMA.16816.F32.BF16 R56, R12, R40, R56 ;  /* 0x000000280c38723c */ /* 0x000fe20000041838 */
[----:B------:R-:W-:Y:S01]  /*40d0*/  FMUL.FTZ R42, R71, UR10 ;  /* 0x0000000a472a7c20 */ /* 0x000fe20008410000 */
[----:B------:R-:W-:Y:S01]  /*40e0*/  FMUL.FTZ R68, R68, UR10 ;  /* 0x0000000a44447c20 */ /* 0x000fe20008410000 */
[----:B------:R-:W-:Y:S01]  /*40f0*/  MUFU.TANH R72, R72 ;  /* 0x0000004800487308 */ /* 0x000fe20000002400 */
[----:B------:R-:W-:Y:S02]  /*4100*/  FMUL.FTZ R70, R70, UR10 ;  /* 0x0000000a46467c20 */ /* 0x000fe40008410000 */
[C---:B---3--:R-:W-:Y:S01]  /*4110*/  HMMA.16816.F32.BF16 R48, R16.reuse, R24, R48 ;  /* 0x000000181030723c */ /* 0x048fe20000041830 */
[----:B------:R-:W-:Y:S01]  /*4120*/  FMUL.FTZ R41, R74, UR10 ;  /* 0x0000000a4a297c20 */ /* 0x000fe20008410000 */
[----:B------:R-:W-:Y:S01]  /*4130*/  FMUL.FTZ R40, R69, UR10 ;  /* 0x0000000a45287c20 */ /* 0x000fe20008410000 */
[----:B------:R-:W-:Y:S01]  /*4140*/  FMUL.FTZ R69, R75, UR10 ;  /* 0x0000000a4b457c20 */ /* 0x000fe20008410000 */
[----:B------:R-:W-:Y:S01]  /*4150*/  FMUL.FTZ R43, R65, UR10 ;  /* 0x0000000a412b7c20 */ /* 0x000fe20008410000 */
[----:B------:R-:W-:Y:S01]  /*4160*/  MUFU.TANH R73, R73 ;  /* 0x0000004900497308 */ /* 0x000fe20000002400 */
[----:B----4-:R-:W3:Y:S01]  /*4170*/  LDSM.16.M88.4 R36, [R118+0x6400] ;  /* 0x006400007624783b */ /* 0x010ee20000000200 */
[----:B------:R-:W-:Y:S01]  /*4180*/  HMMA.16816.F32.BF16 R44, R16, R26, R44 ;  /* 0x0000001a102c723c */ /* 0x000fe2000004182c */
[----:B------:R-:W-:Y:S01]  /*4190*/  FMUL.FTZ R150, R60, UR10 ;  /* 0x0000000a3c967c20 */ /* 0x000fe20008410000 */
[----:B------:R-:W-:Y:S01]  /*41a0*/  FMUL.FTZ R60, R61, UR10 ;  /* 0x0000000a3d3c7c20 */ /* 0x000fe20008410000 */
[----:B------:R-:W4:Y:S01]  /*41b0*/  LDSM.16.M88.4 R24, [R166+0x6800] ;  /* 0x00680000a618783b */ /* 0x000f220000000200 */
[----:B------:R-:W-:-:S02]  /*41c0*/  IMAD.SHL.U32 R61, R121, 0x2, RZ ;  /* 0x00000002793d7824 */ /* 0x000fc400078e00ff */
[----:B------:R-:W-:Y:S01]  /*41d0*/  FMUL.FTZ R63, R63, UR10 ;  /* 0x0000000a3f3f7c20 */ /* 0x000fe20008410000 */
[C---:B-----5:R-:W-:Y:S01]  /*41e0*/  HMMA.16816.F32.BF16 R52, R8.reuse, R22, R52 ;  /* 0x000000160834723c */ /* 0x060fe20000041834 */
[----:B------:R-:W-:Y:S01]  /*41f0*/  MUFU.TANH R68, R68 ;  /* 0x0000004400447308 */ /* 0x000fe20000002400 */
[----:B------:R-:W-:Y:S01]  /*4200*/  FMUL.FTZ R64, R64, UR10 ;  /* 0x0000000a40407c20 */ /* 0x000fe20008410000 */
[----:B------:R-:W-:Y:S01]  /*4210*/  LOP3.LUT R61, R61, 0x6, RZ, 0xc0, !PT ;  /* 0x000000063d3d7812 */ /* 0x000fe200078ec0ff */
[----:B------:R-:W-:Y:S01]  /*4220*/  FMUL.FTZ R62, R62, UR10 ;  /* 0x0000000a3e3e7c20 */ /* 0x000fe20008410000 */
[----:B------:R-:W-:Y:S01]  /*4230*/  FMUL.FTZ R67, R67, UR10 ;  /* 0x0000000a43437c20 */ /* 0x000fe20008410000 */
[----:B------:R-:W-:Y:S01]  /*4240*/  HMMA.16816.F32.BF16 R56, R8, R20, R56 ;  /* 0x000000140838723c */ /* 0x000fe20000041838 */
[----:B------:R-:W5:Y:S01]  /*4250*/  LDSM.16.M88.4 R20, [R166+0x8400] ;  /* 0x00840000a614783b */ /* 0x000f620000000200 */
[----:B------:R-:W-:Y:S01]  /*4260*/  FMUL.FTZ R66, R66, UR10 ;  /* 0x0000000a42427c20 */ /* 0x000fe20008410000 */
[----:B------:R1:W-:Y:S03]  /*4270*/  MUFU.TANH R137, R63 ;  /* 0x0000003f00897308 */ /* 0x0003e60000002400 */
[C---:B--2---:R-:W-:Y:S05]  /*4280*/  HMMA.16816.F32.BF16 R88, R104.reuse, R32, R88 ;  /* 0x000000206858723c */ /* 0x044fea0000041858 */
[----:B------:R-:W-:Y:S01]  /*4290*/  MUFU.TANH R40, R40 ;  /* 0x0000002800287308 */ /* 0x000fe20000002400 */
[----:B------:R-:W-:Y:S01]  /*42a0*/  HMMA.16816.F32.BF16 R84, R104, R34, R84 ;  /* 0x000000226854723c */ /* 0x000fe20000041854 */
[----:B------:R-:W-:-:S05]  /*42b0*/  LOP3.LUT R32, R127, 0xffffffe0, RZ, 0xc0, !PT ;  /* 0xffffffe07f207812 */ /* 0x000fca00078ec0ff */
[----:B------:R-:W-:Y:S01]  /*42c0*/  IMAD.IADD R32, R121, 0x1, -R32 ;  /* 0x0000000179207824 */ /* 0x000fe200078e0a20 */
[C---:B------:R-:W-:Y:S01]  /*42d0*/  HMMA.16816.F32.BF16 R52, R4.reuse, R30, R52 ;  /* 0x0000001e0434723c */ /* 0x040fe20000041834 */
[----:B------:R-:W-:Y:S03]  /*42e0*/  MUFU.TANH R41, R41 ;  /* 0x0000002900297308 */ /* 0x000fe60000002400 */
[----:B------:R-:W-:Y:S02]  /*42f0*/  SHF.R.S32.HI R33, RZ, 0x1f, R32 ;  /* 0x0000001fff217819 */ /* 0x000fe40000011420 */
[----:B------:R-:W-:Y:S01]  /*4300*/  HMMA.16816.F32.BF16 R56, R4, R28, R56 ;  /* 0x0000001c0438723c */ /* 0x000fe20000041838 */
[----:B------:R-:W2:Y:S01]  /*4310*/  LDSM.16.M88.4 R28, [R118+0x8400] ;  /* 0x00840000761c783b */ /* 0x000ea20000000200 */
[----:B------:R-:W-:Y:S01]  /*4320*/  LEA.HI R33, R33, R32, RZ, 0x2 ;  /* 0x0000002021217211 */ /* 0x000fe200078f10ff */
[----:B------:R-:W-:Y:S03]  /*4330*/  MUFU.TANH R70, R70 ;  /* 0x0000004600467308 */ /* 0x000fe60000002400 */
[----:B---3--:R-:W-:Y:S01]  /*4340*/  HMMA.16816.F32.BF16 R48, R12, R36, R48 ;  /* 0x000000240c30723c */ /* 0x008fe20000041830 */
[----:B------:R-:W-:-:S02]  /*4350*/  SHF.R.S32.HI R182, RZ, 0x2, R33 ;  /* 0x00000002ffb67819 */ /* 0x000fc40000011421 */
[----:B------:R-:W3:Y:S02]  /*4360*/  LDSM.16.M88.4 R32, [R118+0x6800] ;  /* 0x006800007620783b */ /* 0x000ee40000000200 */
[----:B------:R-:W-:Y:S01]  /*4370*/  IADD3 R129, R129, 0x1, R182 ;  /* 0x0000000181817810 */ /* 0x000fe20007ffe0b6 */
[----:B------:R-:W-:Y:S01]  /*4380*/  HMMA.16816.F32.BF16 R44, R12, R38, R44 ;  /* 0x000000260c2c723c */ /* 0x000fe2000004182c */
[----:B------:R-:W1:Y:S01]  /*4390*/  LDSM.16.M88.4 R36, [R166+0x6c00] ;  /* 0x006c0000a624783b */ /* 0x000e620000000200 */
[----:B------:R-:W-:Y:S04]  /*43a0*/  MUFU.TANH R42, R42 ;  /* 0x0000002a002a7308 */ /* 0x000fe80000002400 */
[----:B------:R-:W-:Y:S01]  /*43b0*/  HMMA.16816.F32.BF16 R92, R104, R102, R92 ;  /* 0x00000066685c723c */ /* 0x000fe2000004185c */
[----:B------:R-:W-:Y:S01]  /*43c0*/  FMUL.FTZ R144, R52, UR10 ;  /* 0x0000000a34907c20 */ /* 0x000fe20008410000 */
[----:B------:R-:W-:-:S02]  /*43d0*/  IMAD.IADD R52, R0, 0x1, R61 ;  /* 0x0000000100347824 */ /* 0x000fc400078e023d */
[----:B------:R-:W-:Y:S01]  /*43e0*/  FMUL.FTZ R53, R53, UR10 ;  /* 0x0000000a35357c20 */ /* 0x000fe20008410000 */
[----:B------:R-:W-:Y:S01]  /*43f0*/  MUFU.TANH R152, R64 ;  /* 0x0000004000987308 */ /* 0x000fe20000002400 */
[----:B------:R-:W-:Y:S01]  /*4400*/  FMUL.FTZ R54, R54, UR10 ;  /* 0x0000000a36367c20 */ /* 0x000fe20008410000 */
[----:B----4-:R-:W-:Y:S01]  /*4410*/  HMMA.16816.F32.BF16 R96, R16, R24, R96 ;  /* 0x000000181060723c */ /* 0x010fe20000041860 */
[----:B------:R-:W-:Y:S01]  /*4420*/  FMUL.FTZ R56, R56, UR10 ;  /* 0x0000000a38387c20 */ /* 0x000fe20008410000 */
[----:B------:R-:W-:Y:S01]  /*4430*/  FMUL.FTZ R58, R58, UR10 ;  /* 0x0000000a3a3a7c20 */ /* 0x000fe20008410000 */
[----:B------:R-:W-:Y:S01]  /*4440*/  FMUL.FTZ R59, R59, UR10 ;  /* 0x0000000a3b3b7c20 */ /* 0x000fe20008410000 */
[----:B------:R-:W-:Y:S01]  /*4450*/  FMUL.FTZ R57, R57, UR10 ;  /* 0x0000000a39397c20 */ /* 0x000fe20008410000 */
[----:B------:R-:W-:Y:S01]  /*4460*/  FMUL.FTZ R55, R55, UR10 ;  /* 0x0000000a37377c20 */ /* 0x000fe20008410000 */
[C---:B-----5:R-:W-:Y:S01]  /*4470*/  HMMA.16816.F32.BF16 R48, R8.reuse, R20, R48 ;  /* 0x000000140830723c */ /* 0x060fe20000041830 */
[C---:B------:R-:W-:Y:S01]  /*4480*/  VIADD R24, R52.reuse, 0x9 ;  /* 0x0000000934187836 */ /* 0x040fe20000000000 */
[----:B------:R-:W-:Y:S04]  /*4490*/  MUFU.TANH R43, R43 ;  /* 0x0000002b002b7308 */ /* 0x000fe80000002400 */
[----:B------:R-:W-:Y:S01]  /*44a0*/  HMMA.16816.F32.BF16 R44, R8, R22, R44 ;  /* 0x00000016082c723c */ /* 0x000fe2000004182c */
[----:B------:R-:W-:Y:S01]  /*44b0*/  IADD3 R21, R119, R129, -R128 ;  /* 0x0000008177157210 */ /* 0x000fe20007ffe880 */
[----:B------:R-:W-:-:S02]  /*44c0*/  VIADD R20, R52, 0x8 ;  /* 0x0000000834147836 */ /* 0x000fc40000000000 */
[----:B------:R-:W-:Y:S02]  /*44d0*/  MUFU.TANH R150, R150 ;  /* 0x0000009600967308 */ /* 0x000fe40000002400 */
[----:B------:R-:W-:Y:S01]  /*44e0*/  IMAD.IADD R116, R21, 0x1, R116 ;  /* 0x0000000115747824 */ /* 0x000fe200078e0274 */
[----:B------:R-:W-:Y:S01]  /*44f0*/  HMMA.16816.F32.BF16 R76, R4, R114, R76 ;  /* 0x00000072044c723c */ /* 0x000fe2000004184c */
[----:B------:R-:W-:-:S03]  /*4500*/  VIADD R22, R52, 0x1 ;  /* 0x0000000134167836 */ /* 0x000fc60000000000 */
[C---:B------:R-:W-:Y:S01]  /*4510*/  VIMNMX R141, R116.reuse, R119, PT ;  /* 0x00000077748d7248 */ /* 0x040fe20003fe0100 */
[----:B------:R-:W-:Y:S01]  /*4520*/  MUFU.TANH R60, R60 ;  /* 0x0000003c003c7308 */ /* 0x000fe20000002400 */
[----:B------:R-:W-:Y:S01]  /*4530*/  VIADDMNMX R119, R116, 0x8, R119, PT ;  /* 0x0000000874777846 */ /* 0x000fe20003800177 */
[----:B------:R-:W-:Y:S01]  /*4540*/  HMMA.16816.F32.BF16 R92, R16, R26, R92 ;  /* 0x0000001a105c723c */ /* 0x000fe2000004185c */
[C---:B------:R-:W-:Y:S02]  /*4550*/  ISETP.GE.AND P3, PT, R22.reuse, R141, PT ;  /* 0x0000008d1600720c */ /* 0x040fe40003f66270 */
[----:B------:R-:W-:Y:S02]  /*4560*/  ISETP.GE.AND P2, PT, R22, R119, PT ;  /* 0x000000771600720c */ /* 0x000fe40003f46270 */
[C---:B------:R-:W-:Y:S01]  /*4570*/  ISETP.GE.AND P0, PT, R20.reuse, R141, PT ;  /* 0x0000008d1400720c */ /* 0x040fe20003f06270 */
[----:B--2---:R-:W-:Y:S01]  /*4580*/  HMMA.16816.F32.BF16 R48, R4, R28, R48 ;  /* 0x0000001c0430723c */ /* 0x004fe20000041830 */
[----:B------:R-:W-:Y:S01]  /*4590*/  ISETP.GE.AND P4, PT, R20, R119, PT ;  /* 0x000000771400720c */ /* 0x000fe20003f86270 */
[----:B------:R-:W-:Y:S01]  /*45a0*/  MUFU.TANH R143, R62 ;  /* 0x0000003e008f7308 */ /* 0x000fe20000002400 */
[----:B------:R-:W2:Y:S01]  /*45b0*/  LDSM.16.M88.4 R20, [R166+0x8800] ;  /* 0x00880000a614783b */ /* 0x000ea20000000200 */
[----:B------:R-:W-:-:S02]  /*45c0*/  ISETP.GE.AND P1, PT, R24, R141, PT ;  /* 0x0000008d1800720c */ /* 0x000fc40003f26270 */
[----:B------:R-:W-:Y:S01]  /*45d0*/  FSEL R101, R101, -INF , !P2 ;  /* 0xff80000065657808 */ /* 0x000fe20005000000 */
[----:B------:R-:W-:Y:S01]  /*45e0*/  VIADD R28, R52, 0x11 ;  /* 0x00000011341c7836 */ /* 0x000fe20000000000 */
[----:B------:R-:W-:Y:S01]  /*45f0*/  FSEL R108, R108, -INF , !P1 ;  /* 0xff8000006c6c7808 */ /* 0x000fe20004800000 */
[----:B---3--:R-:W-:Y:S01]  /*4600*/  HMMA.16816.F32.BF16 R96, R12, R32, R96 ;  /* 0x000000200c60723c */ /* 0x008fe20000041860 */
[-C--:B------:R-:W-:Y:S01]  /*4610*/  ISETP.GE.AND P1, PT, R52, R119.reuse, PT ;  /* 0x000000773400720c */ /* 0x080fe20003f26270 */
[----:B------:R-:W-:Y:S01]  /*4620*/  FMUL.FTZ R76, R76, UR10 ;  /* 0x0000000a4c4c7c20 */ /* 0x000fe20008410000 */
[----:B------:R-:W-:Y:S01]  /*4630*/  ISETP.GE.AND P2, PT, R28, R119, PT ;  /* 0x000000771c00720c */ /* 0x000fe20003f46270 */
[----:B------:R-:W-:Y:S01]  /*4640*/  FMUL.FTZ R77, R77, UR10 ;  /* 0x0000000a4d4d7c20 */ /* 0x000fe20008410000 */
[----:B-1----:R-:W-:Y:S01]  /*4650*/  FSEL R63, R82, -INF , !P1 ;  /* 0xff800000523f7808 */ /* 0x002fe20004800000 */
[----:B------:R-:W-:Y:S01]  /*4660*/  HMMA.16816.F32.BF16 R44, R4, R30, R44 ;  /* 0x0000001e042c723c */ /* 0x000fe2000004182c */
[-C--:B------:R-:W-:Y:S01]  /*4670*/  ISETP.GE.AND P1, PT, R28, R141.reuse, PT ;  /* 0x0000008d1c00720c */ /* 0x080fe20003f26270 */
[----:B------:R-:W1:Y:S01]  /*4680*/  MUFU.TANH R76, R76 ;  /* 0x0000004c004c7308 */ /* 0x000e620000002400 */
[----:B------:R-:W3:Y:S01]  /*4690*/  LDSM.16.M88.4 R28, [R118+0x6c00] ;  /* 0x006c0000761c783b */ /* 0x000ee20000000200 */
[C---:B------:R-:W-:Y:S01]  /*46a0*/  ISETP.GE.AND P5, PT, R52.reuse, R141, PT ;  /* 0x0000008d3400720c */ /* 0x040fe20003fa6270 */
[----:B------:R-:W-:Y:S01]  /*46b0*/  VIADD R32, R52, 0x18 ;  /* 0x0000001834207836 */ /* 0x000fe20000000000 */
[----:B------:R-:W-:Y:S01]  /*46c0*/  HMMA.16816.F32.BF16 R88, R16, R36, R88 ;  /* 0x000000241058723c */ /* 0x000fe20000041858 */
[----:B------:R-:W-:Y:S01]  /*46d0*/  FMUL.FTZ R78, R78, UR10 ;  /* 0x0000000a4e4e7c20 */ /* 0x000fe20008410000 */
[----:B------:R-:W-:Y:S01]  /*46e0*/  FSEL R80, R80, -INF , !P5 ;  /* 0xff80000050507808 */ /* 0x000fe20006800000 */
[----:B------:R-:W-:Y:S01]  /*46f0*/  FMUL.FTZ R79, R79, UR10 ;  /* 0x0000000a4f4f7c20 */ /* 0x000fe20008410000 */
[----:B------:R-:W4:Y:S01]  /*4700*/  MUFU.TANH R77, R77 ;  /* 0x0000004d004d7308 */ /* 0x000f220000002400 */
[-C--:B------:R-:W-:Y:S01]  /*4710*/  ISETP.GE.AND P5, PT, R24, R119.reuse, PT ;  /* 0x000000771800720c */ /* 0x080fe20003fa6270 */
[----:B------:R-:W-:Y:S01]  /*4720*/  VIADD R24, R52, 0x10 ;  /* 0x0000001034187836 */ /* 0x000fe20000000000 */
[----:B------:R-:W-:Y:S01]  /*4730*/  HMMA.16816.F32.BF16 R92, R12, R34, R92 ;  /* 0x000000220c5c723c */ /* 0x000fe2000004185c */
[----:B------:R-:W-:Y:S01]  /*4740*/  FSEL R74, R81, -INF , !P3 ;  /* 0xff800000514a7808 */ /* 0x000fe20005800000 */
[----:B------:R-:W-:Y:S01]  /*4750*/  FMUL.FTZ R48, R48, UR10 ;  /* 0x0000000a30307c20 */ /* 0x000fe20008410000 */
[----:B------:R-:W-:Y:S01]  /*4760*/  FSEL R37, R109, -INF , !P5 ;  /* 0xff8000006d257808 */ /* 0x000fe20006800000 */
[----:B------:R-:W-:Y:S01]  /*4770*/  FMUL.FTZ R49, R49, UR10 ;  /* 0x0000000a31317c20 */ /* 0x000fe20008410000 */
[----:B------:R-:W-:Y:S01]  /*4780*/  ISETP.GE.AND P5, PT, R32, R119, PT ;  /* 0x000000772000720c */ /* 0x000fe20003fa6270 */
[----:B------:R-:W-:Y:S01]  /*4790*/  HMMA.16816.F32.BF16 R84, R16, R38, R84 ;  /* 0x000000261054723c */ /* 0x000fe20000041854 */
[----:B------:R-:W-:Y:S01]  /*47a0*/  FSEL R35, R100, -INF , !P4 ;  /* 0xff80000064237808 */ /* 0x000fe20006000000 */
[----:B------:R-:W5:Y:S01]  /*47b0*/  MUFU.TANH R78, R78 ;  /* 0x0000004e004e7308 */ /* 0x000f620000002400 */
[-C--:B------:R-:W-:Y:S01]  /*47c0*/  ISETP.GE.AND P4, PT, R32, R141.reuse, PT ;  /* 0x0000008d2000720c */ /* 0x080fe20003f86270 */
[----:B------:R-:W-:Y:S01]  /*47d0*/  VIADD R32, R52, 0x19 ;  /* 0x0000001934207836 */ /* 0x000fe20000000000 */
[-C--:B------:R-:W-:Y:S01]  /*47e0*/  ISETP.GE.AND P3, PT, R24, R141.reuse, PT ;  /* 0x0000008d1800720c */ /* 0x080fe20003f66270 */
[----:B------:R-:W5:Y:S01]  /*47f0*/  LDSM.16.M88.4 R16, [R166+0x8c00] ;  /* 0x008c0000a610783b */ /* 0x000f620000000200 */
[----:B------:R-:W-:Y:S01]  /*4800*/  FSEL R102, R83, -INF , !P0 ;  /* 0xff80000053667808 */ /* 0x000fe20004000000 */
[----:B------:R-:W-:Y:S01]  /*4810*/  FMUL.FTZ R44, R44, UR10 ;  /* 0x0000000a2c2c7c20 */ /* 0x000fe20008410000 */
[C---:B--2---:R-:W-:Y:S01]  /*4820*/  HMMA.16816.F32.BF16 R96, R8.reuse, R20, R96 ;  /* 0x000000140860723c */ /* 0x044fe20000041860 */
[----:B------:R-:W2:Y:S01]  /*4830*/  MUFU.TANH R79, R79 ;  /* 0x0000004f004f7308 */ /* 0x000ea20000002400 */
[----:B------:R-:W-:Y:S01]  /*4840*/  FSEL R110, R110, -INF , !P3 ;  /* 0xff8000006e6e7808 */ /* 0x000fe20005800000 */
[----:B------:R-:W-:Y:S01]  /*4850*/  FMUL.FTZ R45, R45, UR10 ;  /* 0x0000000a2d2d7c20 */ /* 0x000fe20008410000 */
[----:B------:R-:W-:Y:S01]  /*4860*/  ISETP.GE.AND P3, PT, R32, R141, PT ;  /* 0x0000008d2000720c */ /* 0x000fe20003f66270 */
[----:B------:R-:W-:Y:S01]  /*4870*/  FMUL.FTZ R46, R46, UR10 ;  /* 0x0000000a2e2e7c20 */ /* 0x000fe20008410000 */
[----:B------:R-:W-:Y:S01]  /*4880*/  ISETP.GE.AND P0, PT, R24, R119, PT ;  /* 0x000000771800720c */ /* 0x000fe20003f06270 */
[----:B------:R-:W-:Y:S01]  /*4890*/  VIADD R20, R52, 0x20 ;  /* 0x0000002034147836 */ /* 0x000fe20000000000 */
[----:B-1----:R-:W-:Y:S01]  /*48a0*/  FSEL R76, R76, -INF , !P4 ;  /* 0xff8000004c4c7808 */ /* 0x002fe20006000000 */
[----:B------:R-:W1:Y:S01]  /*48b0*/  LDSM.16.M88.4 R24, [R118+0x8800] ;  /* 0x008800007618783b */ /* 0x000e620000000200 */
[----:B----4-:R-:W-:Y:S01]  /*48c0*/  FSEL R38, R77, -INF , !P3 ;  /* 0xff8000004d267808 */ /* 0x010fe20005800000 */
[----:B------:R-:W-:Y:S01]  /*48d0*/  HMMA.16816.F32.BF16 R92, R8, R22, R92 ;  /* 0x00000016085c723c */ /* 0x000fe2000004185c */
[C---:B------:R-:W-:Y:S01]  /*48e0*/  ISETP.GE.AND P4, PT, R20.reuse, R141, PT ;  /* 0x0000008d1400720c */ /* 0x040fe20003f86270 */
[----:B------:R-:W4:Y:S01]  /*48f0*/  MUFU.TANH R69, R69 ;  /* 0x0000004500457308 */ /* 0x000f220000002400 */
[----:B------:R-:W-:Y:S01]  /*4900*/  ISETP.GE.AND P3, PT, R20, R119, PT ;  /* 0x000000771400720c */ /* 0x000fe20003f66270 */
[----:B------:R-:W-:Y:S01]  /*4910*/  VIADD R20, R52, 0x21 ;  /* 0x0000002134147836 */ /* 0x000fe20000000000 */
[----:B------:R-:W-:Y:S01]  /*4920*/  FSEL R71, R112, -INF , !P0 ;  /* 0xff80000070477808 */ /* 0x000fe20004000000 */
[C---:B---3--:R-:W-:Y:S01]  /*4930*/  HMMA.16816.F32.BF16 R84, R12.reuse, R30, R84 ;  /* 0x0000001e0c54723c */ /* 0x048fe20000041854 */
[----:B------:R-:W-:Y:S01]  /*4940*/  FSEL R113, R113, -INF , !P2 ;  /* 0xff80000071717808 */ /* 0x000fe20005000000 */
[----:B------:R-:W-:Y:S01]  /*4950*/  FMUL.FTZ R47, R47, UR10 ;  /* 0x0000000a2f2f7c20 */ /* 0x000fe20008410000 */
[----:B------:R-:W-:Y:S01]  /*4960*/  FSEL R36, R111, -INF , !P1 ;  /* 0xff8000006f247808 */ /* 0x000fe20004800000 */
[----:B------:R3:W4:Y:S01]  /*4970*/  MUFU.TANH R148, R56 ;  /* 0x0000003800947308 */ /* 0x0007220000002400 */
[C---:B------:R-:W-:Y:S01]  /*4980*/  ISETP.GE.AND P0, PT, R20.reuse, R141, PT ;  /* 0x0000008d1400720c */ /* 0x040fe20003f06270 */
[----:B------:R-:W-:Y:S01]  /*4990*/  HMMA.16816.F32.BF16 R88, R12, R28, R88 ;  /* 0x0000001c0c58723c */ /* 0x000fe20000041858 */
[-C--:B------:R-:W-:Y:S01]  /*49a0*/  ISETP.GE.AND P2, PT, R20, R119.reuse, PT ;  /* 0x000000771400720c */ /* 0x080fe20003f46270 */
[----:B------:R-:W-:Y:S01]  /*49b0*/  VIADD R20, R52, 0x28 ;  /* 0x0000002834147836 */ /* 0x000fe20000000000 */
[----:B------:R-:W-:Y:S01]  /*49c0*/  ISETP.GE.AND P1, PT, R32, R119, PT ;  /* 0x000000772000720c */ /* 0x000fe20003f26270 */
[----:B------:R-:W-:Y:S01]  /*49d0*/  FMUL.FTZ R50, R50, UR10 ;  /* 0x0000000a32327c20 */ /* 0x000fe20008410000 */
[----:B-----5:R-:W-:Y:S01]  /*49e0*/  FSEL R75, R78, -INF , !P5 ;  /* 0xff8000004e4b7808 */ /* 0x020fe20006800000 */
[----:B------:R-:W5:Y:S01]  /*49f0*/  MUFU.TANH R149, R67 ;  /* 0x0000004300957308 */ /* 0x000f620000002400 */
[----:B--2---:R-:W-:Y:S01]  /*4a00*/  FSEL R79, R79, -INF , !P1 ;  /* 0xff8000004f4f7808 */ /* 0x004fe20004800000 */
[----:B------:R-:W-:Y:S01]  /*4a10*/  VIADD R12, R52, 0x38 ;  /* 0x00000038340c7836 */ /* 0x000fe20000000000 */
[----:B------:R-:W-:Y:S01]  /*4a20*/  ISETP.GE.AND P5, PT, R20, R141, PT ;  /* 0x0000008d1400720c */ /* 0x000fe20003fa6270 */
[----:B------:R-:W-:Y:S01]  /*4a30*/  VIADD R14, R52, 0x39 ;  /* 0x00000039340e7836 */ /* 0x000fe20000000000 */
[----:B------:R-:W-:Y:S01]  /*4a40*/  ISETP.GE.AND P1, PT, R20, R119, PT ;  /* 0x000000771400720c */ /* 0x000fe20003f26270 */
[----:B------:R-:W-:Y:S01]  /*4a50*/  VIADD R20, R52, 0x29 ;  /* 0x0000002934147836 */ /* 0x000fe20000000000 */
[----:B------:R-:W-:Y:S01]  /*4a60*/  FSEL R32, R72, -INF , !P4 ;  /* 0xff80000048207808 */ /* 0x000fe20006000000 */
[----:B------:R-:W2:Y:S01]  /*4a70*/  MUFU.TANH R144, R144 ;  /* 0x0000009000907308 */ /* 0x000ea20000002400 */
[----:B------:R-:W-:Y:S01]  /*4a80*/  FSEL R34, R73, -INF , !P0 ;  /* 0xff80000049227808 */ /* 0x000fe20004000000 */
[----:B------:R-:W-:Y:S01]  /*4a90*/  FMUL.FTZ R51, R51, UR10 ;  /* 0x0000000a33337c20 */ /* 0x000fe20008410000 */
[C---:B------:R-:W-:Y:S01]  /*4aa0*/  ISETP.GE.AND P4, PT, R20.reuse, R141, PT ;  /* 0x0000008d1400720c */ /* 0x040fe20003f86270 */
[----:B------:R-:W-:Y:S01]  /*4ab0*/  HMMA.16816.F32.BF16 R84, R8, R18, R84 ;  /* 0x000000120854723c */ /* 0x000fe20000041854 */
[----:B------:R-:W-:-:S02]  /*4ac0*/  ISETP.GE.AND P0, PT, R20, R119, PT ;  /* 0x000000771400720c */ /* 0x000fc40003f06270 */
[----:B------:R-:W4:Y:S01]  /*4ad0*/  LDSM.16.M88.4 R20, [R118+0x8c00] ;  /* 0x008c00007614783b */ /* 0x000f220000000200 */
[----:B------:R-:W-:Y:S01]  /*4ae0*/  FSEL R156, R68, -INF , !P5 ;  /* 0xff800000449c7808 */ /* 0x000fe20006800000 */
[----:B------:R-:W2:Y:S01]  /*4af0*/  MUFU.TANH R142, R53 ;  /* 0x00000035008e7308 */ /* 0x000ea20000002400 */
[----:B------:R-:W-:Y:S01]  /*4b00*/  HMMA.16816.F32.BF16 R88, R8, R16, R88 ;  /* 0x000000100858723c */ /* 0x000fe20000041858 */
[----:B------:R-:W-:Y:S01]  /*4b10*/  FSEL R154, R40, -INF , !P4 ;  /* 0xff800000289a7808 */ /* 0x000fe20006000000 */
[----:B------:R-:W-:-:S04]  /*4b20*/  DEPBAR.LE SB0, 0x0 ;  /* 0x000080000000791a */ /* 0x000fc80000000000 */
[C---:B-1----:R-:W-:Y:S01]  /*4b30*/  HMMA.16816.F32.BF16 R96, R4.reuse, R24, R96 ;  /* 0x000000180460723c */ /* 0x042fe20000041860 */
[----:B------:R-:W-:Y:S01]  /*4b40*/  FSEL R33, R41, -INF , !P3 ;  /* 0xff80000029217808 */ /* 0x000fe20005800000 */
[----:B------:R-:W1:Y:S01]  /*4b50*/  MUFU.TANH R151, R66 ;  /* 0x0000004200977308 */ /* 0x000e620000002400 */
[----:B------:R-:W-:Y:S01]  /*4b60*/  FSEL R153, R70, -INF , !P1 ;  /* 0xff80000046997808 */ /* 0x000fe20004800000 */
[----:B------:R-:W-:Y:S01]  /*4b70*/  VIADD R8, R52, 0x48 ;  /* 0x0000004834087836 */ /* 0x000fe20000000000 */
[----:B------:R-:W-:Y:S01]  /*4b80*/  FSEL R129, R42, -INF , !P0 ;  /* 0xff8000002a817808 */ /* 0x000fe20004000000 */
[----:B------:R-:W-:Y:S01]  /*4b90*/  HMMA.16816.F32.BF16 R92, R4, R26, R92 ;  /* 0x0000001a045c723c */ /* 0x000fe2000004185c */
[----:B------:R-:W-:Y:S01]  /*4ba0*/  VIADD R24, R52, 0x30 ;  /* 0x0000003034187836 */ /* 0x000fe20000000000 */
[----:B------:R-:W-:Y:S01]  /*4bb0*/  ISETP.GE.AND P1, PT, R12, R141, PT ;  /* 0x0000008d0c00720c */ /* 0x000fe20003f26270 */
[----:B------:R-:W-:Y:S01]  /*4bc0*/  VIADD R10, R52, 0x49 ;  /* 0x00000049340a7836 */ /* 0x000fe20000000000 */
[----:B------:R-:W-:Y:S01]  /*4bd0*/  ISETP.GE.AND P0, PT, R12, R119, PT ;  /* 0x000000770c00720c */ /* 0x000fe20003f06270 */
[----:B------:R-:W-:Y:S01]  /*4be0*/  VIADD R12, R52, 0x40 ;  /* 0x00000040340c7836 */ /* 0x000fe20000000000 */
[C---:B------:R-:W-:Y:S01]  /*4bf0*/  ISETP.GE.AND P5, PT, R24.reuse, R141, PT ;  /* 0x0000008d1800720c */ /* 0x040fe20003fa6270 */
[----:B------:R-:W1:Y:S01]  /*4c00*/  MUFU.TANH R147, R58 ;  /* 0x0000003a00937308 */ /* 0x000e620000002400 */
[----:B------:R-:W-:Y:S01]  /*4c10*/  ISETP.GE.AND P4, PT, R24, R119, PT ;  /* 0x000000771800720c */ /* 0x000fe20003f86270 */
[----:B------:R-:W-:Y:S01]  /*4c20*/  VIADD R24, R52, 0x31 ;  /* 0x0000003134187836 */ /* 0x000fe20000000000 */
[----:B------:R-:W-:-:S02]  /*4c30*/  FSEL R152, R152, -INF , !P5 ;  /* 0xff80000098987808 */ /* 0x000fc40006800000 */
[-C--:B------:R-:W-:Y:S02]  /*4c40*/  ISETP.GE.AND P5, PT, R14, R141.reuse, PT ;  /* 0x0000008d0e00720c */ /* 0x080fe40003fa6270 */
[----:B------:R-:W-:Y:S01]  /*4c50*/  ISETP.GE.AND P3, PT, R24, R141, PT ;  /* 0x0000008d1800720c */ /* 0x000fe20003f66270 */
[----:B------:R-:W1:Y:S01]  /*4c60*/  MUFU.TANH R145, R59 ;  /* 0x0000003b00917308 */ /* 0x000e620000002400 */
[----:B------:R-:W-:Y:S02]  /*4c70*/  FSEL R150, R150, -INF , !P1 ;  /* 0xff80000096967808 */ /* 0x000fe40004800000 */
[----:B------:R-:W-:Y:S01]  /*4c80*/  FSEL R28, R43, -INF , !P3 ;  /* 0xff8000002b1c7808 */ /* 0x000fe20005800000 */
[----:B---3--:R-:W-:Y:S01]  /*4c90*/  FMUL.FTZ R56, R97, UR10 ;  /* 0x0000000a61387c20 */ /* 0x008fe20008410000 */
[----:B------:R-:W-:Y:S02]  /*4ca0*/  ISETP.GE.AND P3, PT, R14, R119, PT ;  /* 0x000000770e00720c */ /* 0x000fe40003f66270 */
[----:B------:R-:W-:Y:S01]  /*4cb0*/  ISETP.GE.AND P1, PT, R12, R141, PT ;  /* 0x0000008d0c00720c */ /* 0x000fe20003f26270 */
[----:B------:R3:W1:Y:S01]  /*4cc0*/  MUFU.TANH R139, R54 ;  /* 0x00000036008b7308 */ /* 0x0006620000002400 */
[----:B------:R-:W-:Y:S01]  /*4cd0*/  FSEL R128, R60, -INF , !P5 ;  /* 0xff8000003c807808 */ /* 0x000fe20006800000 */
[----:B----4-:R-:W-:Y:S01]  /*4ce0*/  HMMA.16816.F32.BF16 R84, R4, R22, R84 ;  /* 0x000000160454723c */ /* 0x010fe20000041854 */
[----:B------:R-:W-:-:S02]  /*4cf0*/  FSEL R143, R143, -INF , !P0 ;  /* 0xff8000008f8f7808 */ /* 0x000fc40004000000 */
[----:B------:R-:W-:Y:S02]  /*4d00*/  FSEL R137, R137, -INF , !P3 ;  /* 0xff80000089897808 */ /* 0x000fe40005800000 */
[----:B------:R-:W-:Y:S01]  /*4d10*/  FSEL R29, R69, -INF , !P2 ;  /* 0xff800000451d7808 */ /* 0x000fe20005000000 */
[----:B------:R4:W1:Y:S01]  /*4d20*/  MUFU.TANH R126, R48 ;  /* 0x00000030007e7308 */ /* 0x0008620000002400 */
[----:B------:R-:W-:Y:S01]  /*4d30*/  ISETP.GE.AND P5, PT, R12, R119, PT ;  /* 0x000000770c00720c */ /* 0x000fe20003fa6270 */
[----:B------:R-:W-:Y:S01]  /*4d40*/  VIADD R12, R52, 0x41 ;  /* 0x00000041340c7836 */ /* 0x000fe20000000000 */
[C---:B------:R-:W-:Y:S01]  /*4d50*/  ISETP.GE.AND P0, PT, R8.reuse, R141, PT ;  /* 0x0000008d0800720c */ /* 0x040fe20003f06270 */
[----:B------:R-:W-:Y:S01]  /*4d60*/  HMMA.16816.F32.BF16 R88, R4, R20, R88 ;  /* 0x000000140458723c */ /* 0x000fe20000041858 */
[-C--:B------:R-:W-:Y:S01]  /*4d70*/  ISETP.GE.AND P3, PT, R8, R119.reuse, PT ;  /* 0x000000770800720c */ /* 0x080fe20003f66270 */
[----:B------:R-:W-:Y:S01]  /*4d80*/  VIADD R8, R52, 0x50 ;  /* 0x0000005034087836 */ /* 0x000fe20000000000 */
[----:B------:R-:W-:Y:S01]  /*4d90*/  FSEL R148, R148, -INF , !P1 ;  /* 0xff80000094947808 */ /* 0x000fe20004800000 */
[----:B------:R1:W1:Y:S01]  /*4da0*/  MUFU.TANH R146, R57 ;  /* 0x0000003900927308 */ /* 0x0002620000002400 */
[----:B------:R-:W-:Y:S01]  /*4db0*/  ISETP.GE.AND P2, PT, R24, R119, PT ;  /* 0x000000771800720c */ /* 0x000fe20003f46270 */
[----:B---3--:R-:W-:Y:S01]  /*4dc0*/  FMUL.FTZ R54, R93, UR10 ;  /* 0x0000000a5d367c20 */ /* 0x008fe20008410000 */
[----:B------:R-:W-:Y:S01]  /*4dd0*/  ISETP.GE.AND P1, PT, R10, R141, PT ;  /* 0x0000008d0a00720c */ /* 0x000fe20003f26270 */
[C---:B------:R-:W-:Y:S01]  /*4de0*/  VIADD R6, R52.reuse, 0x51 ;  /* 0x0000005134067836 */ /* 0x040fe20000000000 */
[----:B-----5:R-:W-:Y:S01]  /*4df0*/  FSEL R149, R149, -INF , !P2 ;  /* 0xff80000095957808 */ /* 0x020fe20005000000 */
[----:B------:R-:W-:Y:S01]  /*4e00*/  VIADD R4, R52, 0x58 ;  /* 0x0000005834047836 */ /* 0x000fe20000000000 */
[----:B--2---:R-:W-:Y:S01]  /*4e10*/  FSEL R144, R144, -INF , !P0 ;  /* 0xff80000090907808 */ /* 0x004fe20004000000 */
[----:B------:R-:W2:Y:S01]  /*4e20*/  MUFU.TANH R64, R44 ;  /* 0x0000002c00407308 */ /* 0x000ea20000002400 */
[----:B------:R-:W-:Y:S01]  /*4e30*/  FSEL R142, R142, -INF , !P1 ;  /* 0xff8000008e8e7808 */ /* 0x000fe20004800000 */
[----:B----4-:R-:W-:Y:S01]  /*4e40*/  FMUL.FTZ R48, R84, UR10 ;  /* 0x0000000a54307c20 */ /* 0x010fe20008410000 */
[----:B------:R-:W-:Y:S01]  /*4e50*/  ISETP.GE.AND P2, PT, R12, R119, PT ;  /* 0x000000770c00720c */ /* 0x000fe20003f46270 */
[----:B------:R-:W-:Y:S01]  /*4e60*/  FMUL.FTZ R20, R95, UR10 ;  /* 0x0000000a5f147c20 */ /* 0x000fe20008410000 */
[C---:B------:R-:W-:Y:S01]  /*4e70*/  ISETP.GE.AND P0, PT, R8.reuse, R141, PT ;  /* 0x0000008d0800720c */ /* 0x040fe20003f06270 */
[----:B------:R-:W-:Y:S01]  /*4e80*/  FMUL.FTZ R58, R85, UR10 ;  /* 0x0000000a553a7c20 */ /* 0x000fe20008410000 */
[----:B------:R-:W-:Y:S01]  /*4e90*/  ISETP.GE.AND P1, PT, R8, R119, PT ;  /* 0x000000770800720c */ /* 0x000fe20003f26270 */
[----:B------:R3:W4:Y:S01]  /*4ea0*/  MUFU.TANH R62, R45 ;  /* 0x0000002d003e7308 */ /* 0x0007220000002400 */
[----:B-1----:R-:W-:Y:S01]  /*4eb0*/  FMUL.FTZ R57, R96, UR10 ;  /* 0x0000000a60397c20 */ /* 0x002fe20008410000 */
[----:B------:R-:W-:Y:S01]  /*4ec0*/  FSEL R151, R151, -INF , !P4 ;  /* 0xff80000097977808 */ /* 0x000fe20006000000 */
[----:B------:R-:W-:Y:S01]  /*4ed0*/  VIADD R8, R52, 0x59 ;  /* 0x0000005934087836 */ /* 0x000fe20000000000 */
[-C--:B------:R-:W-:Y:S01]  /*4ee0*/  ISETP.GE.AND P4, PT, R12, R141.reuse, PT ;  /* 0x0000008d0c00720c */ /* 0x080fe20003f86270 */
[----:B------:R-:W-:Y:S01]  /*4ef0*/  FMUL.FTZ R88, R88, UR10 ;  /* 0x0000000a58587c20 */ /* 0x000fe20008410000 */
[----:B------:R-:W-:Y:S01]  /*4f00*/  FSEL R147, R147, -INF , !P5 ;  /* 0xff80000093937808 */ /* 0x000fe20006800000 */
[----:B------:R-:W-:Y:S01]  /*4f10*/  FMUL.FTZ R41, R90, UR10 ;  /* 0x0000000a5a297c20 */ /* 0x000fe20008410000 */
[----:B------:R1:W5:Y:S01]  /*4f20*/  MUFU.TANH R131, R55 ;  /* 0x0000003700837308 */ /* 0x0003620000002400 */
[----:B------:R-:W-:Y:S01]  /*4f30*/  FSEL R145, R145, -INF , !P2 ;  /* 0xff80000091917808 */ /* 0x000fe20005000000 */
[----:B------:R-:W-:Y:S01]  /*4f40*/  FMUL.FTZ R23, R91, UR10 ;  /* 0x0000000a5b177c20 */ /* 0x000fe20008410000 */
[----:B------:R-:W-:Y:S01]  /*4f50*/  ISETP.GE.AND P5, PT, R6, R141, PT ;  /* 0x0000008d0600720c */ /* 0x000fe20003fa6270 */
[----:B------:R-:W-:Y:S01]  /*4f60*/  FMUL.FTZ R22, R86, UR10 ;  /* 0x0000000a56167c20 */ /* 0x000fe20008410000 */
[----:B------:R-:W-:Y:S01]  /*4f70*/  ISETP.GE.AND P2, PT, R6, R119, PT ;  /* 0x000000770600720c */ /* 0x000fe20003f46270 */
[----:B------:R-:W-:Y:S01]  /*4f80*/  VIADD R6, R52, 0x60 ;  /* 0x0000006034067836 */ /* 0x000fe20000000000 */
[----:B------:R-:W-:Y:S01]  /*4f90*/  FSEL R139, R139, -INF , !P3 ;  /* 0xff8000008b8b7808 */ /* 0x000fe20005800000 */
[----:B------:R5:W5:Y:S01]  /*4fa0*/  MUFU.TANH R66, R49 ;  /* 0x0000003100427308 */ /* 0x000b620000002400 */
[----:B------:R-:W-:Y:S01]  /*4fb0*/  FSEL R126, R126, -INF , !P0 ;  /* 0xff8000007e7e7808 */ /* 0x000fe20004000000 */
[----:B---3--:R-:W-:Y:S01]  /*4fc0*/  FMUL.FTZ R45, R94, UR10 ;  /* 0x0000000a5e2d7c20 */ /* 0x008fe20008410000 */
[----:B------:R-:W-:Y:S01]  /*4fd0*/  FSEL R146, R146, -INF , !P4 ;  /* 0xff80000092927808 */ /* 0x000fe20006000000 */
[----:B------:R-:W-:Y:S01]  /*4fe0*/  FMUL.FTZ R21, R87, UR10 ;  /* 0x0000000a57157c20 */ /* 0x000fe20008410000 */
[----:B------:R-:W-:-:S02]  /*4ff0*/  ISETP.GE.AND P3, PT, R4, R141, PT ;  /* 0x0000008d0400720c */ /* 0x000fc40003f66270 */
[----:B------:R-:W-:Y:S01]  /*5000*/  ISETP.GE.AND P0, PT, R8, R141, PT ;  /* 0x0000008d0800720c */ /* 0x000fe20003f06270 */
[----:B------:R-:W3:Y:S01]  /*5010*/  MUFU.TANH R65, R46 ;  /* 0x0000002e00417308 */ /* 0x000ee20000002400 */
[----:B-1----:R-:W-:Y:S01]  /*5020*/  FMUL.FTZ R55, R92, UR10 ;  /* 0x0000000a5c377c20 */ /* 0x002fe20008410000 */
[----:B------:R-:W-:Y:S02]  /*5030*/  ISETP.GE.AND P4, PT, R10, R119, PT ;  /* 0x000000770a00720c */ /* 0x000fe40003f86270 */
[----:B--2---:R-:W-:Y:S02]  /*5040*/  FSEL R64, R64, -INF , !P3 ;  /* 0xff80000040407808 */ /* 0x004fe40005800000 */
[----:B----4-:R-:W-:Y:S02]  /*5050*/  FSEL R62, R62, -INF , !P0 ;  /* 0xff8000003e3e7808 */ /* 0x010fe40004000000 */
[----:B------:R-:W1:Y:S01]  /*5060*/  MUFU.TANH R53, R47 ;  /* 0x0000002f00357308 */ /* 0x000e620000002400 */
[----:B-----5:R-:W-:Y:S01]  /*5070*/  FSEL R131, R131, -INF , !P4 ;  /* 0xff80000083837808 */ /* 0x020fe20006000000 */
[----:B------:R-:W-:Y:S01]  /*5080*/  FMUL.FTZ R49, R98, UR10 ;  /* 0x0000000a62317c20 */ /* 0x000fe20008410000 */
[----:B------:R-:W-:-:S02]  /*5090*/  FSEL R66, R66, -INF , !P5 ;  /* 0xff80000042427808 */ /* 0x000fc40006800000 */
[C---:B------:R-:W-:Y:S02]  /*50a0*/  ISETP.GE.AND P3, PT, R6.reuse, R141, PT ;  /* 0x0000008d0600720c */ /* 0x040fe40003f66270 */
[-C--:B------:R-:W-:Y:S01]  /*50b0*/  ISETP.GE.AND P0, PT, R6, R119.reuse, PT ;  /* 0x000000770600720c */ /* 0x080fe20003f06270 */
[----:B------:R-:W2:Y:S01]  /*50c0*/  MUFU.TANH R121, R50 ;  /* 0x0000003200797308 */ /* 0x000ea20000002400 */
[-C--:B------:R-:W-:Y:S01]  /*50d0*/  ISETP.GE.AND P4, PT, R4, R119.reuse, PT ;  /* 0x000000770400720c */ /* 0x080fe20003f86270 */
[----:B------:R-:W-:Y:S01]  /*50e0*/  VIADD R6, R52, 0x68 ;  /* 0x0000006834067836 */ /* 0x000fe20000000000 */
[----:B------:R-:W-:Y:S01]  /*50f0*/  ISETP.GE.AND P5, PT, R8, R119, PT ;  /* 0x000000770800720c */ /* 0x000fe20003fa6270 */
[----:B------:R-:W-:Y:S01]  /*5100*/  VIADD R8, R52, 0x61 ;  /* 0x0000006134087836 */ /* 0x000fe20000000000 */
[----:B---3--:R-:W-:Y:S02]  /*5110*/  FSEL R65, R65, -INF , !P4 ;  /* 0xff80000041417808 */ /* 0x008fe40006000000 */
[C---:B------:R-:W-:Y:S01]  /*5120*/  ISETP.GE.AND P4, PT, R6.reuse, R141, PT ;  /* 0x0000008d0600720c */ /* 0x040fe20003f86270 */
[----:B------:R-:W3:Y:S01]  /*5130*/  MUFU.TANH R67, R51 ;  /* 0x0000003300437308 */ /* 0x000ee20000002400 */
[----:B-1----:R-:W-:Y:S01]  /*5140*/  FSEL R53, R53, -INF , !P5 ;  /* 0xff80000035357808 */ /* 0x002fe20006800000 */
[----:B------:R-:W-:Y:S01]  /*5150*/  FMUL.FTZ R47, R99, UR10 ;  /* 0x0000000a632f7c20 */ /* 0x000fe20008410000 */
[----:B------:R-:W-:Y:S01]  /*5160*/  ISETP.GE.AND P5, PT, R6, R119, PT ;  /* 0x000000770600720c */ /* 0x000fe20003fa6270 */
[----:B------:R-:W-:-:S04]  /*5170*/  VIADD R6, R52, 0x69 ;  /* 0x0000006934067836 */ /* 0x000fc80000000000 */
[----:B------:R-:W1:Y:S01]  /*5180*/  MUFU.TANH R57, R57 ;  /* 0x0000003900397308 */ /* 0x000e620000002400 */
[----:B--2---:R-:W-:Y:S01]  /*5190*/  FSEL R121, R121, -INF , !P1 ;  /* 0xff80000079797808 */ /* 0x004fe20004800000 */
[----:B------:R-:W-:Y:S01]  /*51a0*/  FMUL.FTZ R50, R89, UR10 ;  /* 0x0000000a59327c20 */ /* 0x000fe20008410000 */
        /* <DEDUP_REMOVED lines=24> */
[----:B------:R-:W-:-:S05]  /*5330*/  ISETP.GT.AND P5, PT, R174, R169, PT ;  /* 0x000000a9ae00720c */ /* 0x000fca0003fa4270 */
        /* <DEDUP_REMOVED lines=11> */
[----:B-1----:R-:W-:Y:S01]  /*53f0*/  FSEL R52, R4, -INF , !P4 ;  /* 0xff80000004347808 */ /* 0x002fe20006000000 */
[----:B------:R-:W-:Y:S01]  /*5400*/  BAR.SYNC.DEFER_BLOCKING 0x0 ;  /* 0x0000000000007b1d */ /* 0x000fe20000010000 */
[----:B------:R-:W-:-:S05]  /*5410*/  ISETP.GE.AND P4, PT, R6, R141, PT ;  /* 0x0000008d0600720c */ /* 0x000fca0003f86270 */
[----:B------:R-:W1:Y:S01]  /*5420*/  MUFU.TANH R41, R41 ;  /* 0x0000002900297308 */ /* 0x000e620000002400 */
[----:B--2---:R-:W-:Y:S02]  /*5430*/  FSEL R50, R50, -INF , !P0 ;  /* 0xff80000032327808 */ /* 0x004fe40004000000 */
[----:B------:R-:W-:-:S05]  /*5440*/  ISETP.GE.AND P0, PT, R6, R119, PT ;  /* 0x000000770600720c */ /* 0x000fca0003f06270 */
[----:B------:R-:W2:Y:S01]  /*5450*/  MUFU.TANH R23, R23 ;  /* 0x0000001700177308 */ /* 0x000ea20000002400 */
[----:B---3--:R-:W-:-:S07]  /*5460*/  FSEL R58, R58, -INF , !P4 ;  /* 0xff8000003a3a7808 */ /* 0x008fce0006000000 */
[----:B------:R-:W3:Y:S01]  /*5470*/  MUFU.TANH R22, R22 ;  /* 0x0000001600167308 */ /* 0x000ee20000002400 */
[----:B-1----:R-:W-:-:S07]  /*5480*/  FSEL R41, R41, -INF , !P3 ;  /* 0xff80000029297808 */ /* 0x002fce0005800000 */
[----:B------:R-:W1:Y:S01]  /*5490*/  MUFU.TANH R21, R21 ;  /* 0x0000001500157308 */ /* 0x000e620000002400 */
[----:B--2---:R-:W-:Y:S02]  /*54a0*/  FSEL R23, R23, -INF , !P2 ;  /* 0xff80000017177808 */ /* 0x004fe40005000000 */
[----:B---3--:R-:W-:Y:S02]  /*54b0*/  FSEL R22, R22, -INF , !P1 ;  /* 0xff80000016167808 */ /* 0x008fe40004800000 */
[----:B-1----:R-:W-:Y:S01]  /*54c0*/  FSEL R21, R21, -INF , !P0 ;  /* 0xff80000015157808 */ /* 0x002fe20004000000 */
        /* <DEDUP_REMOVED lines=43> */
[----:B------:R-:W-:Y:S02]  /*5780*/  IMAD.WIDE R10, R0, 0x4, R180 ;  /* 0x00000004000a7825 */ /* 0x000fe400078e02b4 */
[----:B------:R-:W2:Y:S04]  /*5790*/  LDG.E R9, desc[UR12][R8.64] ;  /* 0x0000000c08097981 */ /* 0x000ea8000c1e1900 */
[----:B------:R-:W2:Y:S01]  /*57a0*/  LDG.E R4, desc[UR12][R10.64] ;  /* 0x0000000c0a047981 */ /* 0x000ea2000c1e1900 */
[----:B------:R-:W-:-:S04]  /*57b0*/  IMAD.IADD R0, R7, 0x1, -R0 ;  /* 0x0000000107007824 */ /* 0x000fc800078e0a00 */
[----:B------:R-:W-:-:S05]  /*57c0*/  IMAD R5, R0, R5, -0x80 ;  /* 0xffffff8000057424 */ /* 0x000fca00078e0205 */
[----:B------:R-:W-:-:S05]  /*57d0*/  SHF.R.S32.HI R7, RZ, 0x1f, R5 ;  /* 0x0000001fff077819 */ /* 0x000fca0000011405 */
[-C--:B------:R-:W-:Y:S02]  /*57e0*/  IMAD R0, R7, R132.reuse, RZ ;  /* 0x0000008407007224 */ /* 0x080fe400078e02ff */
[----:B------:R-:W-:-:S04]  /*57f0*/  IMAD.WIDE.U32 R6, R5, R132, RZ ;  /* 0x0000008405067225 */ /* 0x000fc800078e00ff */
[----:B------:R-:W-:-:S04]  /*5800*/  IMAD R0, R5, R133, R0 ;  /* 0x0000008505007224 */ /* 0x000fc800078e0200 */
[----:B------:R-:W-:Y:S01]  /*5810*/  IMAD.IADD R7, R7, 0x1, R0 ;  /* 0x0000000107077824 */ /* 0x000fe200078e0200 */
[----:B--2---:R-:W-:-:S04]  /*5820*/  IADD3 R4, -R9, R4, RZ ;  /* 0x0000000409047210 */ /* 0x004fc80007ffe1ff */
[----:B------:R-:W-:Y:S01]  /*5830*/  SHF.R.S32.HI R2, RZ, 0x1f, R4 ;  /* 0x0000001fff027819 */ /* 0x000fe20000011404 */
[----:B------:R-:W-:-:S04]  /*5840*/  IMAD.WIDE.U32 R6, R4, UR8, R6 ;  /* 0x0000000804067c25 */ /* 0x000fc8000f8e0006 */
[----:B------:R-:W-:Y:S02]  /*5850*/  IMAD R5, R2, UR8, RZ ;  /* 0x0000000802057c24 */ /* 0x000fe4000f8e02ff */
[----:B------:R-:W-:Y:S02]  /*5860*/  IMAD.MOV.U32 R13, RZ, RZ, R6 ;  /* 0x000000ffff0d7224 */ /* 0x000fe400078e0006 */
[----:B------:R-:W-:-:S05]  /*5870*/  IMAD R5, R4, UR9, R5 ;  /* 0x0000000904057c24 */ /* 0x000fca000f8e0205 */
[----:B------:R-:W-:Y:S01]  /*5880*/  IADD3 R0, R7, R5, RZ ;  /* 0x0000000507007210 */ /* 0x000fe20007ffe0ff */
[----:B------:R-:W-:Y:S06]  /*5890*/  BRA `(.L_x_1355) ;  /* 0x0000000000087947 */ /* 0x000fec0003800000 */
.L_x_1354:
[----:B------:R-:W-:-:S04]  /*58a0*/  LEA R13, -R132, RZ, 0x7 ;  /* 0x000000ff840d7211 */ /* 0x000fc800078e39ff */
[----:B------:R-:W-:-:S07]  /*58b0*/  SHF.R.S32.HI R0, RZ, 0x1f, R13 ;  /* 0x0000001fff007819 */ /* 0x000fce000001140d */
.L_x_1355:
        /* <DEDUP_REMOVED lines=8> */
[C-C-:B------:R-:W-:Y:S01]  /*5940*/  @!P3 IMAD.X R2, R0.reuse, 0x1, R117.reuse, P0 ;  /* 0x000000010002b824 */ /* 0x140fe200000e0675 */
[----:B------:R-:W-:Y:S01]  /*5950*/  @!P2 IADD3 R12, P0, R13, R140, RZ ;  /* 0x0000008c0d0ca210 */ /* 0x000fe20007f1e0ff */
[----:B------:R-:W3:Y:S01]  /*5960*/  @!P2 LDC.64 R6, c[0x0][0x218] ;  /* 0x00008600ff06ab82 */ /* 0x000ee20000000a00 */
[----:B------:R2:W-:Y:S03]  /*5970*/  @P3 STS [R175+0x3004], RZ ;  /* 0x003004ffaf003388 */ /* 0x0005e60000000800 */
[----:B------:R-:W-:Y:S01]  /*5980*/  @!P2 IMAD.X R14, R0, 0x1, R117, P0 ;  /* 0x00000001000ea824 */ /* 0x000fe200000e0675 */
[----:B------:R2:W-:Y:S03]  /*5990*/  @P3 STS.64 [R175+0x3008], RZ ;  /* 0x003008ffaf003388 */ /* 0x0005e60000000a00 */
[----:B------:R-:W4:Y:S08]  /*59a0*/  @!P1 LDC.64 R4, c[0x0][0x218] ;  /* 0x00008600ff049b82 */ /* 0x000f300000000a00 */
[----:B------:R-:W5:Y:S01]  /*59b0*/  @!P3 LDC.64 R10, c[0x0][0x218] ;  /* 0x00008600ff0abb82 */ /* 0x000f620000000a00 */
[----:B-1----:R-:W-:-:S04]  /*59c0*/  @!P3 LEA R16, P4, R15, R8, 0x1 ;  /* 0x000000080f10b211 */ /* 0x002fc800078808ff */
[----:B------:R-:W-:Y:S02]  /*59d0*/  @!P3 LEA.HI.X R17, R15, R9, R2, 0x1, P4 ;  /* 0x000000090f11b211 */ /* 0x000fe400020f0c02 */
        /* <DEDUP_REMOVED lines=8> */
[--C-:B------:R-:W-:Y:S01]  /*5a60*/  @!P1 IMAD.X R12, R0, 0x1, R117.reuse, P0 ;  /* 0x00000001000c9824 */ /* 0x100fe200000e0675 */
        /* <DEDUP_REMOVED lines=107> */
.L_x_1357:
[----:B------:R-:W-:Y:S05]  /*6120*/  BSYNC B0 ;  /* 0x0000000000007941 */ /* 0x000fea0003800000 */
.L_x_1356:
[----:B------:R-:W0:Y:S01]  /*6130*/  LDGDEPBAR ;  /* 0x00000000000079af */ /* 0x000e220000000000 */
[----:B------:R-:W-:-:S04]  /*6140*/  IADD3 R140, P0, R13, R140, RZ ;  /* 0x0000008c0d8c7210 */ /* 0x000fc80007f1e0ff */
[----:B------:R-:W-:-:S09]  /*6150*/  IADD3.X R117, R0, R117, RZ, P0, !PT ;  /* 0x0000007500757210 */ /* 0x000fd200007fe4ff */
.L_x_1353:
[----:B-12---:R-:W-:Y:S01]  /*6160*/  FMNMX.FTZ R5, R80, R74, !PT ;  /* 0x0000004a50057209 */ /* 0x006fe20007810000 */
        /* <DEDUP_REMOVED lines=66> */
[----:B------:R-:W-:Y:S04]  /*6590*/  LDSM.16.MT88.4 R92, [R164+0xb000] ;  /* 0x00b00000a45c783b */ /* 0x000fe80000004200 */
[----:B------:R-:W-:Y:S04]  /*65a0*/  LDSM.16.MT88.4 R84, [R116+0xb000] ;  /* 0x00b000007454783b */ /* 0x000fe80000004200 */
[----:B------:R-:W-:Y:S04]  /*65b0*/  LDSM.16.MT88.4 R8, [R116+0xb400] ;  /* 0x00b400007408783b */ /* 0x000fe80000004200 */
[----:B------:R-:W-:Y:S04]  /*65c0*/  LDSM.16.MT88.4 R12, [R164+0xb400] ;  /* 0x00b40000a40c783b */ /* 0x000fe80000004200 */
[----:B------:R-:W-:Y:S01]  /*65d0*/  LDSM.16.MT88.4 R24, [R164+0x9400] ;  /* 0x00940000a418783b */ /* 0x000fe20000004200 */
[----:B-1----:R-:W-:-:S03]  /*65e0*/  FMNMX.FTZ R5, R4, R5, !PT ;  /* 0x0000000504057209 */ /* 0x002fc60007810000 */
[----:B------:R-:W-:Y:S04]  /*65f0*/  LDSM.16.MT88.4 R16, [R116+0x9400] ;  /* 0x009400007410783b */ /* 0x000fe80000004200 */
[----:B------:R-:W1:Y:S04]  /*6600*/  SHFL.BFLY PT, R4, R7, 0x2, 0x1f ;  /* 0x0c401f0007047f89 */ /* 0x000e6800000e0000 */
[----:B------:R-:W2:Y:S01]  /*6610*/  SHFL.BFLY PT, R2, R5, 0x1, 0x1f ;  /* 0x0c201f0005027f89 */ /* 0x000ea200000e0000 */
[----:B-1----:R-:W-:Y:S02]  /*6620*/  FMNMX.FTZ R4, R7, R4, !PT ;  /* 0x0000000407047209 */ /* 0x002fe40007810000 */
[----:B--2---:R-:W-:-:S03]  /*6630*/  FMNMX.FTZ R2, R5, R2, !PT ;  /* 0x0000000205027209 */ /* 0x004fc60007810000 */
[----:B------:R-:W1:Y:S01]  /*6640*/  SHFL.BFLY PT, R5, R4, 0x1, 0x1f ;  /* 0x0c201f0004057f89 */ /* 0x000e6200000e0000 */
[C---:B------:R-:W-:Y:S01]  /*6650*/  FSETP.NEU.FTZ.AND P0, PT, R2.reuse, -INF , PT ;  /* 0xff8000000200780b */ /* 0x040fe20003f1d000 */
[----:B------:R-:W-:-:S05]  /*6660*/  FMUL.FTZ R61, R2, UR11 ;  /* 0x0000000b023d7c20 */ /* 0x000fca0008410000 */
        /* <DEDUP_REMOVED lines=11> */
[--C-:B------:R-:W-:Y:S01]  /*6720*/  FFMA.FTZ R36, R32, UR11, -R61.reuse ;  /* 0x0000000b20247c23 */ /* 0x100fe2000801083d */
[----:B-1----:R-:W-:Y:S01]  /*6730*/  FMNMX.FTZ R0, R4, R5, !PT ;  /* 0x0000000504007209 */ /* 0x002fe20007810000 */
[--C-:B------:R-:W-:Y:S01]  /*6740*/  FFMA.FTZ R31, R154, UR11, -R61.reuse ;  /* 0x0000000b9a1f7c23 */ /* 0x100fe2000801083d */
[--C-:B------:R-:W-:Y:S01]  /*6750*/  FFMA.FTZ R28, R28, UR11, -R61.reuse ;  /* 0x0000000b1c1c7c23 */ /* 0x100fe2000801083d */
[----:B------:R-:W1:Y:S01]  /*6760*/  MUFU.EX2 R123, R123 ;  /* 0x0000007b007b7308 */ /* 0x000e620000000800 */
[C---:B------:R-:W-:Y:S01]  /*6770*/  FSETP.NEU.FTZ.AND P0, PT, R0.reuse, -INF , PT ;  /* 0xff8000000000780b */ /* 0x040fe20003f1d000 */
[----:B------:R-:W-:Y:S01]  /*6780*/  FMUL.FTZ R42, R0, UR11 ;  /* 0x0000000b002a7c20 */ /* 0x000fe20008410000 */
[--C-:B------:R-:W-:Y:S01]  /*6790*/  FFMA.FTZ R148, R148, UR11, -R61.reuse ;  /* 0x0000000b94947c23 */ /* 0x100fe2000801083d */
[--C-:B------:R-:W-:Y:S01]  /*67a0*/  FFMA.FTZ R144, R144, UR11, -R61.reuse ;  /* 0x0000000b90907c23 */ /* 0x100fe2000801083d */
[--C-:B------:R-:W-:Y:S01]  /*67b0*/  FFMA.FTZ R126, R126, UR11, -R61.reuse ;  /* 0x0000000b7e7e7c23 */ /* 0x100fe2000801083d */
[--C-:B------:R-:W-:Y:S01]  /*67c0*/  FFMA.FTZ R62, R62, UR11, -R61.reuse ;  /* 0x0000000b3e3e7c23 */ /* 0x100fe2000801083d */
[----:B------:R-:W-:Y:S01]  /*67d0*/  FSEL R42, R42, RZ, P0 ;  /* 0x000000ff2a2a7208 */ /* 0x000fe20000000000 */
[----:B------:R-:W-:Y:S01]  /*67e0*/  MUFU.EX2 R130, R130 ;  /* 0x0000008200827308 */ /* 0x000fe20000000800 */
[--C-:B------:R-:W-:Y:S01]  /*67f0*/  FFMA.FTZ R57, R57, UR11, -R61.reuse ;  /* 0x0000000b39397c23 */ /* 0x100fe2000801083d */
[--C-:B------:R-:W-:Y:S01]  /*6800*/  FFMA.FTZ R58, R58, UR11, -R61.reuse ;  /* 0x0000000b3a3a7c23 */ /* 0x100fe2000801083d */
[----:B------:R-:W-:Y:S01]  /*6810*/  LEA R186, P0, R140, UR8, 0x1 ;  /* 0x000000088cba7c11 */ /* 0x000fe2000f8008ff */
[--C-:B------:R-:W-:Y:S01]  /*6820*/  FFMA.FTZ R127, R63, UR11, -R42.reuse ;  /* 0x0000000b3f7f7c23 */ /* 0x100fe2000801082a */
[--C-:B------:R-:W-:Y:S01]  /*6830*/  FFMA.FTZ R138, R101, UR11, -R42.reuse ;  /* 0x0000000b658a7c23 */ /* 0x100fe2000801082a */
[--C-:B------:R-:W-:Y:S01]  /*6840*/  FFMA.FTZ R63, R35, UR11, -R42.reuse ;  /* 0x0000000b233f7c23 */ /* 0x100fe2000801082a */
[--C-:B------:R-:W-:Y:S01]  /*6850*/  FFMA.FTZ R60, R37, UR11, -R42.reuse ;  /* 0x0000000b253c7c23 */ /* 0x100fe2000801082a */
[----:B------:R-:W2:Y:S01]  /*6860*/  MUFU.EX2 R59, R59 ;  /* 0x0000003b003b7308 */ /* 0x000ea20000000800 */
[--C-:B------:R-:W-:Y:S01]  /*6870*/  FFMA.FTZ R51, R71, UR11, -R42.reuse ;  /* 0x0000000b47337c23 */ /* 0x100fe2000801082a */
[----:B-1----:R-:W-:Y:S01]  /*6880*/  F2FP.BF16.F32.PACK_AB R68, R123, R136 ;  /* 0x000000887b44723e */ /* 0x002fe200000010ff */
[--C-:B------:R-:W-:Y:S01]  /*6890*/  FFMA.FTZ R46, R113, UR11, -R42.reuse ;  /* 0x0000000b712e7c23 */ /* 0x100fe2000801082a */
[--C-:B------:R-:W-:Y:S01]  /*68a0*/  FFMA.FTZ R40, R75, UR11, -R42.reuse ;  /* 0x0000000b4b287c23 */ /* 0x100fe2000801082a */
[--C-:B------:R-:W-:Y:S01]  /*68b0*/  FFMA.FTZ R37, R79, UR11, -R42.reuse ;  /* 0x0000000b4f257c23 */ /* 0x100fe2000801082a */
[----:B------:R-:W-:Y:S01]  /*68c0*/  LDSM.16.MT88.4 R100, [R116+0x9000] ;  /* 0x009000007464783b */ /* 0x000fe20000004200 */
[--C-:B------:R-:W-:Y:S01]  /*68d0*/  FFMA.FTZ R35, R34, UR11, -R61.reuse ;  /* 0x0000000b22237c23 */ /* 0x100fe2000801083d */
[----:B------:R-:W-:Y:S01]  /*68e0*/  MUFU.EX2 R127, R127 ;  /* 0x0000007f007f7308 */ /* 0x000fe20000000800 */
[--C-:B------:R-:W-:Y:S01]  /*68f0*/  FFMA.FTZ R32, R29, UR11, -R42.reuse ;  /* 0x0000000b1d207c23 */ /* 0x100fe2000801082a */
[----:B------:R-:W1:Y:S01]  /*6900*/  LDSM.16.MT88.4 R76, [R164+0xd000] ;  /* 0x00d00000a44c783b */ /* 0x000e620000004200 */
[--C-:B------:R-:W-:Y:S01]  /*6910*/  FFMA.FTZ R34, R156, UR11, -R61.reuse ;  /* 0x0000000b9c227c23 */ /* 0x100fe2000801083d */
[--C-:B------:R-:W-:Y:S01]  /*6920*/  FFMA.FTZ R33, R33, UR11, -R42.reuse ;  /* 0x0000000b21217c23 */ /* 0x100fe2000801082a */
[--C-:B------:R-:W-:Y:S01]  /*6930*/  FFMA.FTZ R30, R153, UR11, -R42.reuse ;  /* 0x0000000b991e7c23 */ /* 0x100fe2000801082a */
[--C-:B------:R-:W-:Y:S01]  /*6940*/  FFMA.FTZ R29, R129, UR11, -R42.reuse ;  /* 0x0000000b811d7c23 */ /* 0x100fe2000801082a */
[--C-:B------:R-:W-:Y:S01]  /*6950*/  FFMA.FTZ R129, R152, UR11, -R61.reuse ;  /* 0x0000000b98817c23 */ /* 0x100fe2000801083d */
[----:B------:R-:W3:Y:S01]  /*6960*/  MUFU.EX2 R138, R138 ;  /* 0x0000008a008a7308 */ /* 0x000ee20000000800 */
[----:B--2---:R-:W-:Y:S01]  /*6970*/  F2FP.BF16.F32.PACK_AB R70, R59, R130 ;  /* 0x000000823b46723e */ /* 0x004fe200000010ff */
[--C-:B------:R-:W-:Y:S01]  /*6980*/  FFMA.FTZ R3, R137, UR11, -R42.reuse ;  /* 0x0000000b89037c23 */ /* 0x100fe2000801082a */
[----:B------:R-:W-:Y:S01]  /*6990*/  FFMA.FTZ R137, R142, UR11, -R61 ;  /* 0x0000000b8e897c23 */ /* 0x000fe2000801083d */
[--C-:B------:R-:W-:Y:S01]  /*69a0*/  FFMA.FTZ R142, R139, UR11, -R42.reuse ;  /* 0x0000000b8b8e7c23 */ /* 0x100fe2000801082a */
[--C-:B------:R-:W-:Y:S01]  /*69b0*/  FFMA.FTZ R131, R131, UR11, -R42.reuse ;  /* 0x0000000b83837c23 */ /* 0x100fe2000801082a */
[--C-:B------:R-:W-:Y:S01]  /*69c0*/  FFMA.FTZ R145, R145, UR11, -R42.reuse ;  /* 0x0000000b91917c23 */ /* 0x100fe2000801082a */
[--C-:B------:R-:W-:Y:S01]  /*69d0*/  FFMA.FTZ R121, R121, UR11, -R42.reuse ;  /* 0x0000000b79797c23 */ /* 0x100fe2000801082a */
[----:B------:R-:W-:Y:S01]  /*69e0*/  MUFU.EX2 R63, R63 ;  /* 0x0000003f003f7308 */ /* 0x000fe20000000800 */
[--C-:B------:R-:W-:Y:S01]  /*69f0*/  FFMA.FTZ R53, R53, UR11, -R42.reuse ;  /* 0x0000000b35357c23 */ /* 0x100fe2000801082a */
[----:B------:R-:W-:Y:S01]  /*6a00*/  FADD.FTZ R123, R136, R123 ;  /* 0x0000007b887b7221 */ /* 0x000fe20000010000 */
[--C-:B------:R-:W-:Y:S01]  /*6a10*/  FFMA.FTZ R49, R49, UR11, -R42.reuse ;  /* 0x0000000b31317c23 */ /* 0x100fe2000801082a */
[----:B------:R-:W-:Y:S01]  /*6a20*/  FFMA.FTZ R45, R45, UR11, -R42 ;  /* 0x0000000b2d2d7c23 */ /* 0x000fe2000801082a */
[----:B------:R-:W-:Y:S01]  /*6a30*/  LEA.HI.X R185, R140, UR9, R117, 0x1, P0 ;  /* 0x000000098cb97c11 */ /* 0x000fe200080f0c75 */
[----:B------:R-:W-:-:S02]  /*6a40*/  FADD.FTZ R130, R130, R123 ;  /* 0x0000007b82827221 */ /* 0x000fc40000010000 */
[----:B------:R-:W2:Y:S01]  /*6a50*/  MUFU.EX2 R60, R60 ;  /* 0x0000003c003c7308 */ /* 0x000ea20000000800 */
[----:B---3--:R-:W-:Y:S01]  /*6a60*/  F2FP.BF16.F32.PACK_AB R69, R138, R127 ;  /* 0x0000007f8a45723e */ /* 0x008fe200000010ff */
[----:B------:R-:W-:Y:S01]  /*6a70*/  FADD.FTZ R138, R127, R138 ;  /* 0x0000008a7f8a7221 */ /* 0x000fe20000010000 */
[----:B------:R-:W-:-:S05]  /*6a80*/  FADD.FTZ R59, R59, R130 ;  /* 0x000000823b3b7221 */ /* 0x000fca0000010000 */
[----:B------:R-:W-:Y:S08]  /*6a90*/  MUFU.EX2 R44, R44 ;  /* 0x0000002c002c7308 */ /* 0x000ff00000000800 */
[----:B------:R-:W3:Y:S01]  /*6aa0*/  MUFU.EX2 R43, R43 ;  /* 0x0000002b002b7308 */ /* 0x000ee20000000800 */
[----:B--2---:R-:W-:-:S07]  /*6ab0*/  F2FP.BF16.F32.PACK_AB R71, R60, R63 ;  /* 0x0000003f3c47723e */ /* 0x004fce00000010ff */
[C---:B------:R-:W-:Y:S01]  /*6ac0*/  HMMA.16816.F32.BF16 R88, R68.reuse, R84, RZ ;  /* 0x000000544458723c */ /* 0x040fe200000418ff */
[----:B------:R-:W-:Y:S05]  /*6ad0*/  MUFU.EX2 R39, R39 ;  /* 0x0000002700277308 */ /* 0x000fea0000000800 */
[----:B------:R-:W-:Y:S03]  /*6ae0*/  HMMA.16816.F32.BF16 R84, R68, R86, RZ ;  /* 0x000000564454723c */ /* 0x000fe600000418ff */
[----:B------:R-:W2:Y:S01]  /*6af0*/  MUFU.EX2 R38, R38 ;  /* 0x0000002600267308 */ /* 0x000ea20000000800 */
[----:B---3--:R-:W-:-:S02]  /*6b00*/  F2FP.BF16.F32.PACK_AB R4, R43, R44 ;  /* 0x0000002c2b04723e */ /* 0x008fc400000010ff */
[C---:B------:R-:W-:Y:S05]  /*6b10*/  HMMA.16816.F32.BF16 R96, R68.reuse, R92, RZ ;  /* 0x0000005c4460723c */ /* 0x040fea00000418ff */
[----:B------:R-:W-:Y:S01]  /*6b20*/  MUFU.EX2 R51, R51 ;  /* 0x0000003300337308 */ /* 0x000fe20000000800 */
[C---:B------:R-:W-:Y:S06]  /*6b30*/  HMMA.16816.F32.BF16 R92, R68.reuse, R94, RZ ;  /* 0x0000005e445c723c */ /* 0x040fec00000418ff */
[----:B-1----:R-:W-:Y:S01]  /*6b40*/  HMMA.16816.F32.BF16 R80, R68, R76, RZ ;  /* 0x0000004c4450723c */ /* 0x002fe200000418ff */
[----:B------:R-:W1:Y:S01]  /*6b50*/  MUFU.EX2 R46, R46 ;  /* 0x0000002e002e7308 */ /* 0x000e620000000800 */
[----:B--2---:R-:W-:-:S04]  /*6b60*/  F2FP.BF16.F32.PACK_AB R6, R38, R39 ;  /* 0x000000272606723e */ /* 0x004fc800000010ff */
[C---:B------:R-:W-:Y:S03]  /*6b70*/  HMMA.16816.F32.BF16 R76, R68.reuse, R78, RZ ;  /* 0x0000004e444c723c */ /* 0x040fe600000418ff */
[----:B------:R-:W-:Y:S03]  /*6b80*/  MUFU.EX2 R40, R40 ;  /* 0x0000002800287308 */ /* 0x000fe60000000800 */
[C---:B------:R-:W-:Y:S05]  /*6b90*/  HMMA.16816.F32.BF16 R112, R68.reuse, R108, RZ ;  /* 0x0000006c4470723c */ /* 0x040fea00000418ff */
        /* <DEDUP_REMOVED lines=18> */
[----:B------:R-:W4:Y:S02]  /*6cc0*/  MUFU.EX2 R32, R32 ;  /* 0x0000002000207308 */ /* 0x000f240000000800 */
[C---:B------:R-:W-:Y:S01]  /*6cd0*/  HMMA.16816.F32.BF16 R108, R4.reuse, R26, R108 ;  /* 0x0000001a046c723c */ /* 0x040fe2000004186c */
[--C-:B------:R-:W-:Y:S01]  /*6ce0*/  FFMA.FTZ R25, R128, UR11, -R61.reuse ;  /* 0x0000000b80197c23 */ /* 0x100fe2000801083d */
[--C-:B------:R-:W-:Y:S01]  /*6cf0*/  FFMA.FTZ R128, R151, UR11, -R42.reuse ;  /* 0x0000000b97807c23 */ /* 0x100fe2000801082a */
[--C-:B------:R-:W-:Y:S01]  /*6d00*/  FFMA.FTZ R24, R143, UR11, -R42.reuse ;  /* 0x0000000b8f187c23 */ /* 0x100fe2000801082a */
[--C-:B------:R-:W-:Y:S01]  /*6d10*/  FFMA.FTZ R143, R146, UR11, -R61.reuse ;  /* 0x0000000b928f7c23 */ /* 0x100fe2000801083d */
[--C-:B------:R-:W-:Y:S01]  /*6d20*/  FFMA.FTZ R146, R147, UR11, -R42.reuse ;  /* 0x0000000b93927c23 */ /* 0x100fe2000801082a */
[----:B------:R-:W-:Y:S01]  /*6d30*/  MUFU.EX2 R30, R30 ;  /* 0x0000001e001e7308 */ /* 0x000fe20000000800 */
[C---:B------:R-:W-:Y:S01]  /*6d40*/  HMMA.16816.F32.BF16 R104, R4.reuse, R16, R104 ;  /* 0x000000100468723c */ /* 0x040fe20000041868 */
[--C-:B------:R-:W-:Y:S01]  /*6d50*/  FFMA.FTZ R26, R150, UR11, -R61.reuse ;  /* 0x0000000b961a7c23 */ /* 0x100fe2000801083d */
[--C-:B------:R-:W-:Y:S01]  /*6d60*/  FFMA.FTZ R27, R149, UR11, -R42.reuse ;  /* 0x0000000b951b7c23 */ /* 0x100fe2000801082a */
[--C-:B------:R-:W-:Y:S01]  /*6d70*/  FFMA.FTZ R147, R66, UR11, -R61.reuse ;  /* 0x0000000b42937c23 */ /* 0x100fe2000801083d */
[----:B------:R-:W-:Y:S01]  /*6d80*/  FFMA.FTZ R66, R65, UR11, -R42 ;  /* 0x0000000b41427c23 */ /* 0x000fe2000801082a */
[--C-:B------:R-:W-:Y:S01]  /*6d90*/  FFMA.FTZ R65, R55, UR11, -R61.reuse ;  /* 0x0000000b37417c23 */ /* 0x100fe2000801083d */
[----:B------:R-:W-:Y:S01]  /*6da0*/  HMMA.16816.F32.BF16 R100, R4, R18, R100 ;  /* 0x000000120464723c */ /* 0x000fe20000041864 */
[----:B------:R-:W5:Y:S01]  /*6db0*/  MUFU.EX2 R29, R29 ;  /* 0x0000001d001d7308 */ /* 0x000f620000000800 */
[----:B------:R-:W-:Y:S01]  /*6dc0*/  LDSM.16.MT88.4 R16, [R164+0xa400] ;  /* 0x00a40000a410783b */ /* 0x000fe20000004200 */
[--C-:B------:R-:W-:Y:S01]  /*6dd0*/  FFMA.FTZ R55, R54, UR11, -R61.reuse ;  /* 0x0000000b36377c23 */ /* 0x100fe2000801083d */
[----:B------:R-:W-:-:S02]  /*6de0*/  FFMA.FTZ R54, R48, UR11, -R61 ;  /* 0x0000000b30367c23 */ /* 0x000fc4000801083d */
[C---:B--2---:R-:W-:Y:S03]  /*6df0*/  HMMA.16816.F32.BF16 R80, R4.reuse, R8, R80 ;  /* 0x000000080450723c */ /* 0x044fe60000041850 */
[----:B------:R-:W-:Y:S03]  /*6e00*/  MUFU.EX2 R129, R129 ;  /* 0x0000008100817308 */ /* 0x000fe60000000800 */
[----:B------:R-:W-:Y:S01]  /*6e10*/  HMMA.16816.F32.BF16 R76, R4, R10, R76 ;  /* 0x0000000a044c723c */ /* 0x000fe2000004184c */
[----:B------:R-:W2:Y:S04]  /*6e20*/  LDSM.16.MT88.4 R8, [R116+0xd400] ;  /* 0x00d400007408783b */ /* 0x000ea80000004200 */
[----:B------:R-:W5:Y:S01]  /*6e30*/  MUFU.EX2 R28, R28 ;  /* 0x0000001c001c7308 */ /* 0x000f620000000800 */
[C---:B---3--:R-:W-:Y:S06]  /*6e40*/  HMMA.16816.F32.BF16 R72, R68.reuse, R12, RZ ;  /* 0x0000000c4448723c */ /* 0x048fec00000418ff */
[----:B------:R-:W-:Y:S01]  /*6e50*/  HMMA.16816.F32.BF16 R68, R68, R14, RZ ;  /* 0x0000000e4444723c */ /* 0x000fe200000418ff */
[----:B------:R-:W-:Y:S01]  /*6e60*/  MUFU.EX2 R26, R26 ;  /* 0x0000001a001a7308 */ /* 0x000fe20000000800 */
[----:B------:R-:W-:Y:S07]  /*6e70*/  LDSM.16.MT88.4 R12, [R116+0xa400] ;  /* 0x00a40000740c783b */ /* 0x000fee0000004200 */
[----:B------:R-:W-:Y:S08]  /*6e80*/  MUFU.EX2 R25, R25 ;  /* 0x0000001900197308 */ /* 0x000ff00000000800 */
[----:B------:R-:W-:Y:S08]  /*6e90*/  MUFU.EX2 R128, R128 ;  /* 0x0000008000807308 */ /* 0x000ff00000000800 */
[----:B------:R-:W3:Y:S01]  /*6ea0*/  MUFU.EX2 R27, R27 ;  /* 0x0000001b001b7308 */ /* 0x000ee20000000800 */
[C---:B--2---:R-:W-:Y:S07]  /*6eb0*/  HMMA.16816.F32.BF16 R72, R4.reuse, R8, R72 ;  /* 0x000000080448723c */ /* 0x044fee0000041848 */
[----:B------:R-:W-:Y:S01]  /*6ec0*/  MUFU.EX2 R24, R24 ;  /* 0x0000001800187308 */ /* 0x000fe20000000800 */
[----:B------:R-:W-:Y:S01]  /*6ed0*/  HMMA.16816.F32.BF16 R68, R4, R10, R68 ;  /* 0x0000000a0444723c */ /* 0x000fe20000041844 */
[----:B------:R-:W2:Y:S06]  /*6ee0*/  LDSM.16.MT88.4 R8, [R164+0x9800] ;  /* 0x00980000a408783b */ /* 0x000eac0000004200 */
[----:B------:R-:W3:Y:S01]  /*6ef0*/  MUFU.EX2 R3, R3 ;  /* 0x0000000300037308 */ /* 0x000ee20000000800 */
[----:B-1----:R-:W-:-:S02]  /*6f00*/  F2FP.BF16.F32.PACK_AB R4, R35, R36 ;  /* 0x000000242304723e */ /* 0x002fc400000010ff */
[----:B----4-:R-:W-:Y:S02]  /*6f10*/  F2FP.BF16.F32.PACK_AB R5, R32, R33 ;  /* 0x000000212005723e */ /* 0x010fe400000010ff */
[----:B------:R-:W-:Y:S02]  /*6f20*/  F2FP.BF16.F32.PACK_AB R6, R31, R34 ;  /* 0x000000221f06723e */ /* 0x000fe400000010ff */
[----:B-----5:R-:W-:Y:S01]  /*6f30*/  F2FP.BF16.F32.PACK_AB R7, R29, R30 ;  /* 0x0000001e1d07723e */ /* 0x020fe200000010ff */
[----:B------:R-:W-:Y:S08]  /*6f40*/  MUFU.EX2 R148, R148 ;  /* 0x0000009400947308 */ /* 0x000ff00000000800 */
[----:B------:R-:W1:Y:S08]  /*6f50*/  MUFU.EX2 R143, R143 ;  /* 0x0000008f008f7308 */ /* 0x000e700000000800 */
[----:B------:R-:W-:Y:S08]  /*6f60*/  MUFU.EX2 R144, R144 ;  /* 0x0000009000907308 */ /* 0x000ff00000000800 */
[----:B------:R-:W-:Y:S01]  /*6f70*/  MUFU.EX2 R137, R137 ;  /* 0x0000008900897308 */ /* 0x000fe20000000800 */
[C---:B--2---:R-:W-:Y:S07]  /*6f80*/  HMMA.16816.F32.BF16 R112, R4.reuse, R8, R112 ;  /* 0x000000080470723c */ /* 0x044fee0000041870 */
[----:B------:R-:W-:Y:S01]  /*6f90*/  MUFU.EX2 R146, R146 ;  /* 0x0000009200927308 */ /* 0x000fe20000000800 */
[----:B------:R-:W-:Y:S01]  /*6fa0*/  HMMA.16816.F32.BF16 R108, R4, R10, R108 ;  /* 0x0000000a046c723c */ /* 0x000fe2000004186c */
[----:B------:R-:W2:Y:S06]  /*6fb0*/  LDSM.16.MT88.4 R8, [R116+0x9800] ;  /* 0x009800007408783b */ /* 0x000eac0000004200 */
[----:B------:R4:W5:Y:S08]  /*6fc0*/  MUFU.EX2 R139, R145 ;  /* 0x00000091008b7308 */ /* 0x0009700000000800 */
[----:B------:R-:W-:Y:S08]  /*6fd0*/  MUFU.EX2 R142, R142 ;  /* 0x0000008e008e7308 */ /* 0x000ff00000000800 */
[----:B------:R-:W5:Y:S01]  /*6fe0*/  MUFU.EX2 R131, R131 ;  /* 0x0000008300837308 */ /* 0x000f620000000800 */
[--C-:B----4-:R-:W-:Y:S01]  /*6ff0*/  FFMA.FTZ R145, R64, UR11, -R61.reuse ;  /* 0x0000000b40917c23 */ /* 0x110fe2000801083d */
[--C-:B------:R-:W-:Y:S01]  /*7000*/  FFMA.FTZ R64, R67, UR11, -R42.reuse ;  /* 0x0000000b43407c23 */ /* 0x100fe2000801082a */
[--C-:B------:R-:W-:Y:S01]  /*7010*/  FFMA.FTZ R67, R56, UR11, -R61.reuse ;  /* 0x0000000b38437c23 */ /* 0x100fe2000801083d */
[----:B------:R-:W-:Y:S01]  /*7020*/  FFMA.FTZ R56, R52, UR11, -R61 ;  /* 0x0000000b34387c23 */ /* 0x000fe2000801083d */
[--C-:B------:R-:W-:Y:S01]  /*7030*/  FFMA.FTZ R52, R47, UR11, -R42.reuse ;  /* 0x0000000b2f347c23 */ /* 0x100fe2000801082a */
[----:B------:R-:W-:-:S02]  /*7040*/  FFMA.FTZ R47, R22, UR11, -R42 ;  /* 0x0000000b162f7c23 */ /* 0x000fc4000801082a */
[----:B------:R-:W-:Y:S08]  /*7050*/  MUFU.EX2 R126, R126 ;  /* 0x0000007e007e7308 */ /* 0x000ff00000000800 */
[----:B------:R-:W4:Y:S01]  /*7060*/  MUFU.EX2 R147, R147 ;  /* 0x0000009300937308 */ /* 0x000f220000000800 */
[C---:B--2---:R-:W-:Y:S06]  /*7070*/  HMMA.16816.F32.BF16 R104, R4.reuse, R8, R104 ;  /* 0x000000080468723c */ /* 0x044fec0000041868 */
[C---:B------:R-:W-:Y:S01]  /*7080*/  HMMA.16816.F32.BF16 R100, R4.reuse, R10, R100 ;  /* 0x0000000a0464723c */ /* 0x040fe20000041864 */
[----:B------:R-:W2:Y:S01]  /*7090*/  LDSM.16.MT88.4 R8, [R164+0xb800] ;  /* 0x00b80000a408783b */ /* 0x000ea20000004200 */
[----:B------:R-:W-:Y:S08]  /*70a0*/  MUFU.EX2 R145, R145 ;  /* 0x0000009100917308 */ /* 0x000ff00000000800 */
[----:B------:R-:W4:Y:S08]  /*70b0*/  MUFU.EX2 R62, R62 ;  /* 0x0000003e003e7308 */ /* 0x000f300000000800 */
[----:B------:R-:W-:Y:S08]  /*70c0*/  MUFU.EX2 R121, R121 ;  /* 0x0000007900797308 */ /* 0x000ff00000000800 */
[----:B------:R-:W4:Y:S08]  /*70d0*/  MUFU.EX2 R64, R64 ;  /* 0x0000004000407308 */ /* 0x000f300000000800 */
[----:B------:R-:W-:Y:S01]  /*70e0*/  MUFU.EX2 R66, R66 ;  /* 0x0000004200427308 */ /* 0x000fe20000000800 */
[C---:B--2---:R-:W-:Y:S07]  /*70f0*/  HMMA.16816.F32.BF16 R96, R4.reuse, R8, R96 ;  /* 0x000000080460723c */ /* 0x044fee0000041860 */
[----:B------:R-:W2:Y:S01]  /*7100*/  MUFU.EX2 R53, R53 ;  /* 0x0000003500357308 */ /* 0x000ea20000000800 */
[C---:B------:R-:W-:Y:S01]  /*7110*/  HMMA.16816.F32.BF16 R92, R4.reuse, R10, R92 ;  /* 0x0000000a045c723c */ /* 0x040fe2000004185c */
[----:B------:R-:W3:Y:S06]  /*7120*/  LDSM.16.MT88.4 R8, [R116+0xb800] ;  /* 0x00b800007408783b */ /* 0x000eec0000004200 */
[----:B------:R-:W-:Y:S08]  /*7130*/  MUFU.EX2 R57, R57 ;  /* 0x0000003900397308 */ /* 0x000ff00000000800 */
[----:B------:R-:W-:Y:S08]  /*7140*/  MUFU.EX2 R48, R65 ;  /* 0x0000004100307308 */ /* 0x000ff00000000800 */
[----:B------:R-:W-:Y:S08]  /*7150*/  MUFU.EX2 R55, R55 ;  /* 0x0000003700377308 */ /* 0x000ff00000000800 */
[----:B------:R-:W-:Y:S08]  /*7160*/  MUFU.EX2 R49, R49 ;  /* 0x0000003100317308 */ /* 0x000ff00000000800 */
[----:B------:R-:W-:Y:S01]  /*7170*/  MUFU.EX2 R52, R52 ;  /* 0x0000003400347308 */ /* 0x000fe20000000800 */
[C---:B---3--:R-:W-:Y:S07]  /*7180*/  HMMA.16816.F32.BF16 R88, R4.reuse, R8, R88 ;  /* 0x000000080458723c */ /* 0x048fee0000041858 */
[----:B------:R-:W-:Y:S01]  /*7190*/  MUFU.EX2 R45, R45 ;  /* 0x0000002d002d7308 */ /* 0x000fe20000000800 */
[C---:B------:R-:W-:Y:S01]  /*71a0*/  HMMA.16816.F32.BF16 R84, R4.reuse, R10, R84 ;  /* 0x0000000a0454723c */ /* 0x040fe20000041854 */
[----:B------:R-:W3:Y:S06]  /*71b0*/  LDSM.16.MT88.4 R8, [R164+0xd800] ;  /* 0x00d80000a408783b */ /* 0x000eec0000004200 */
[----:B------:R-:W-:Y:S08]  /*71c0*/  MUFU.EX2 R56, R56 ;  /* 0x0000003800387308 */ /* 0x000ff00000000800 */
[----:B------:R-:W-:Y:S01]  /*71d0*/  MUFU.EX2 R58, R58 ;  /* 0x0000003a003a7308 */ /* 0x000fe20000000800 */
[C---:B---3--:R-:W-:Y:S06]  /*71e0*/  HMMA.16816.F32.BF16 R80, R4.reuse, R8, R80 ;  /* 0x000000080450723c */ /* 0x048fec0000041850 */
[C---:B------:R-:W-:Y:S01]  /*71f0*/  HMMA.16816.F32.BF16 R76, R4.reuse, R10, R76 ;  /* 0x0000000a044c723c */ /* 0x040fe2000004184c */
[----:B------:R-:W3:Y:S05]  /*7200*/  LDSM.16.MT88.4 R8, [R116+0xd800] ;  /* 0x00d800007408783b */ /* 0x000eea0000004200 */
[C---:B---3--:R-:W-:Y:S06]  /*7210*/  HMMA.16816.F32.BF16 R72, R4.reuse, R8, R72 ;  /* 0x000000080448723c */ /* 0x048fec0000041848 */
[----:B------:R-:W-:Y:S01]  /*7220*/  HMMA.16816.F32.BF16 R68, R4, R10, R68 ;  /* 0x0000000a0444723c */ /* 0x000fe20000041844 */
[----:B------:R-:W3:Y:S06]  /*7230*/  LDSM.16.MT88.4 R8, [R164+0x9c00] ;  /* 0x009c0000a408783b */ /* 0x000eec0000004200 */
[----:B------:R-:W-:-:S02]  /*7240*/  F2FP.BF16.F32.PACK_AB R4, R28, R129 ;  /* 0x000000811c04723e */ /* 0x000fc400000010ff */
[----:B------:R-:W-:Y:S02]  /*7250*/  F2FP.BF16.F32.PACK_AB R5, R27, R128 ;  /* 0x000000801b05723e */ /* 0x000fe400000010ff */
[----:B------:R-:W-:Y:S02]  /*7260*/  F2FP.BF16.F32.PACK_AB R6, R25, R26 ;  /* 0x0000001a1906723e */ /* 0x000fe400000010ff */
[----:B------:R-:W-:-:S07]  /*7270*/  F2FP.BF16.F32.PACK_AB R7, R3, R24 ;  /* 0x000000180307723e */ /* 0x000fce00000010ff */
[C---:B---3--:R-:W-:Y:S06]  /*7280*/  HMMA.16816.F32.BF16 R112, R4.reuse, R8, R112 ;  /* 0x000000080470723c */ /* 0x048fec0000041870 */
[C---:B------:R-:W-:Y:S01]  /*7290*/  HMMA.16816.F32.BF16 R108, R4.reuse, R10, R108 ;  /* 0x0000000a046c723c */ /* 0x040fe2000004186c */
[----:B------:R-:W3:Y:S05]  /*72a0*/  LDSM.16.MT88.4 R8, [R116+0x9c00] ;  /* 0x009c00007408783b */ /* 0x000eea0000004200 */
        /* <DEDUP_REMOVED lines=13> */
[----:B------:R-:W-:Y:S01]  /*7380*/  HMMA.16816.F32.BF16 R68, R4, R10, R68 ;  /* 0x0000000a0444723c */ /* 0x000fe20000041844 */
[----:B------:R-:W3:Y:S06]  /*7390*/  LDSM.16.MT88.4 R8, [R164+0xa000] ;  /* 0x00a00000a408783b */ /* 0x000eec0000004200 */
[----:B-1----:R-:W-:-:S02]  /*73a0*/  F2FP.BF16.F32.PACK_AB R4, R143, R148 ;  /* 0x000000948f04723e */ /* 0x002fc400000010ff */
[----:B-----5:R-:W-:Y:S02]  /*73b0*/  F2FP.BF16.F32.PACK_AB R5, R139, R146 ;  /* 0x000000928b05723e */ /* 0x020fe400000010ff */
[----:B------:R-:W-:Y:S02]  /*73c0*/  F2FP.BF16.F32.PACK_AB R6, R137, R144 ;  /* 0x000000908906723e */ /* 0x000fe400000010ff */
[----:B------:R-:W-:-:S07]  /*73d0*/  F2FP.BF16.F32.PACK_AB R7, R131, R142 ;  /* 0x0000008e8307723e */ /* 0x000fce00000010ff */
[C---:B---3--:R-:W-:Y:S06]  /*73e0*/  HMMA.16816.F32.BF16 R112, R4.reuse, R8, R112 ;  /* 0x000000080470723c */ /* 0x048fec0000041870 */
        /* <DEDUP_REMOVED lines=17> */
[----:B------:R-:W-:Y:S01]  /*7500*/  FADD.FTZ R5, R63, R138 ;  /* 0x0000008a3f057221 */ /* 0x000fe20000010000 */
[----:B----4-:R-:W-:Y:S01]  /*7510*/  F2FP.BF16.F32.PACK_AB R4, R147, R126 ;  /* 0x0000007e9304723e */ /* 0x010fe200000010ff */
[----:B------:R-:W-:Y:S01]  /*7520*/  FFMA.FTZ R63, R50, UR11, -R61 ;  /* 0x0000000b323f7c23 */ /* 0x000fe2000801083d */
[----:B------:R-:W-:Y:S01]  /*7530*/  F2FP.BF16.F32.PACK_AB R6, R62, R145 ;  /* 0x000000913e06723e */ /* 0x000fe200000010ff */
[----:B------:R-:W-:Y:S01]  /*7540*/  FADD.FTZ R60, R60, R5 ;  /* 0x000000053c3c7221 */ /* 0x000fe20000010000 */
[----:B------:R-:W-:Y:S01]  /*7550*/  F2FP.BF16.F32.PACK_AB R5, R64, R121 ;  /* 0x000000794005723e */ /* 0x000fe200000010ff */
[----:B------:R-:W3:Y:S01]  /*7560*/  MUFU.EX2 R50, R67 ;  /* 0x0000004300327308 */ /* 0x000ee20000000800 */
[----:B--2---:R-:W-:-:S07]  /*7570*/  F2FP.BF16.F32.PACK_AB R7, R53, R66 ;  /* 0x000000423507723e */ /* 0x004fce00000010ff */
[C---:B------:R-:W-:Y:S01]  /*7580*/  HMMA.16816.F32.BF16 R112, R4.reuse, R16, R112 ;  /* 0x000000100470723c */ /* 0x040fe20000041870 */
[----:B------:R-:W-:Y:S05]  /*7590*/  MUFU.EX2 R63, R63 ;  /* 0x0000003f003f7308 */ /* 0x000fea0000000800 */
[C---:B------:R-:W-:Y:S01]  /*75a0*/  HMMA.16816.F32.BF16 R108, R4.reuse, R18, R108 ;  /* 0x00000012046c723c */ /* 0x040fe2000004186c */
[----:B------:R-:W2:Y:S05]  /*75b0*/  LDSM.16.MT88.4 R16, [R116+0xc400] ;  /* 0x00c400007410783b */ /* 0x000eaa0000004200 */
[C---:B------:R-:W-:Y:S06]  /*75c0*/  HMMA.16816.F32.BF16 R104, R4.reuse, R12, R104 ;  /* 0x0000000c0468723c */ /* 0x040fec0000041868 */
        /* <DEDUP_REMOVED lines=9> */
[C---:B------:R-:W-:Y:S01]  /*7660*/  HMMA.16816.F32.BF16 R68, R4.reuse, R14, R68 ;  /* 0x0000000e0444723c */ /* 0x040fe20000041844 */
[----:B------:R-:W-:Y:S01]  /*7670*/  FADD.FTZ R12, R44, R59 ;  /* 0x0000003b2c0c7221 */ /* 0x000fe20000010000 */
[----:B------:R-:W-:Y:S01]  /*7680*/  FFMA.FTZ R44, R20, UR11, -R42 ;  /* 0x0000000b142c7c23 */ /* 0x000fe2000801082a */
[----:B------:R-:W-:Y:S01]  /*7690*/  FADD.FTZ R13, R51, R60 ;  /* 0x0000003c330d7221 */ /* 0x000fe20000010000 */
[--C-:B------:R-:W-:Y:S01]  /*76a0*/  FFMA.FTZ R51, R41, UR11, -R42.reuse ;  /* 0x0000000b29337c23 */ /* 0x100fe2000801082a */
[--C-:B------:R-:W-:Y:S01]  /*76b0*/  FFMA.FTZ R41, R23, UR11, -R42.reuse ;  /* 0x0000000b17297c23 */ /* 0x100fe2000801082a */
[C---:B-1----:R-:W-:Y:S01]  /*76c0*/  HMMA.16816.F32.BF16 R80, R4.reuse, R8, R80 ;  /* 0x000000080450723c */ /* 0x042fe20000041850 */
[----:B------:R-:W-:Y:S01]  /*76d0*/  FFMA.FTZ R42, R21, UR11, -R42 ;  /* 0x0000000b152a7c23 */ /* 0x000fe2000801082a */
[----:B------:R-:W1:Y:S01]  /*76e0*/  MUFU.EX2 R44, R44 ;  /* 0x0000002c002c7308 */ /* 0x000e620000000800 */
[----:B------:R-:W4:Y:S01]  /*76f0*/  LDSM.16.MT88.4 R20, [R116+0xa800] ;  /* 0x00a800007414783b */ /* 0x000f220000004200 */
[----:B------:R-:W-:Y:S01]  /*7700*/  FADD.FTZ R12, R43, R12 ;  /* 0x0000000c2b0c7221 */ /* 0x000fe20000010000 */
[----:B------:R-:W-:Y:S01]  /*7710*/  FADD.FTZ R13, R46, R13 ;  /* 0x0000000d2e0d7221 */ /* 0x000fe20000010000 */
[----:B------:R-:W-:Y:S01]  /*7720*/  HMMA.16816.F32.BF16 R76, R4, R10, R76 ;  /* 0x0000000a044c723c */ /* 0x000fe2000004184c */
[----:B------:R-:W5:Y:S01]  /*7730*/  LDSM.16.MT88.4 R8, [R164+0xa800] ;  /* 0x00a80000a408783b */ /* 0x000f620000004200 */
[----:B------:R-:W-:Y:S01]  /*7740*/  FADD.FTZ R43, R39, R12 ;  /* 0x0000000c272b7221 */ /* 0x000fe20000010000 */
[----:B------:R-:W-:Y:S01]  /*7750*/  FADD.FTZ R40, R40, R13 ;  /* 0x0000000d28287221 */ /* 0x000fe20000010000 */
[----:B------:R-:W-:Y:S01]  /*7760*/  MUFU.EX2 R39, R54 ;  /* 0x0000003600277308 */ /* 0x000fe20000000800 */
[----:B------:R-:W5:Y:S01]  /*7770*/  LDSM.16.MT88.4 R12, [R116+0xc800] ;  /* 0x00c80000740c783b */ /* 0x000f620000004200 */
[----:B------:R-:W-:Y:S01]  /*7780*/  FADD.FTZ R43, R38, R43 ;  /* 0x0000002b262b7221 */ /* 0x000fe20000010000 */
[----:B---3--:R-:W-:Y:S01]  /*7790*/  F2FP.BF16.F32.PACK_AB R4, R50, R57 ;  /* 0x000000393204723e */ /* 0x008fe200000010ff */
[----:B------:R-:W-:Y:S01]  /*77a0*/  FADD.FTZ R40, R37, R40 ;  /* 0x0000002825287221 */ /* 0x000fe20000010000 */
[----:B------:R-:W-:Y:S01]  /*77b0*/  F2FP.BF16.F32.PACK_AB R5, R52, R49 ;  /* 0x000000313405723e */ /* 0x000fe200000010ff */
[----:B------:R-:W-:Y:S01]  /*77c0*/  FADD.FTZ R36, R36, R43 ;  /* 0x0000002b24247221 */ /* 0x000fe20000010000 */
[----:B------:R-:W-:Y:S01]  /*77d0*/  F2FP.BF16.F32.PACK_AB R6, R55, R48 ;  /* 0x000000303706723e */ /* 0x000fe200000010ff */
[----:B------:R-:W-:Y:S01]  /*77e0*/  MUFU.EX2 R38, R51 ;  /* 0x0000003300267308 */ /* 0x000fe20000000800 */
[----:B-1----:R-:W-:Y:S01]  /*77f0*/  F2FP.BF16.F32.PACK_AB R7, R44, R45 ;  /* 0x0000002d2c07723e */ /* 0x002fe200000010ff */
[----:B------:R-:W-:-:S04]  /*7800*/  FADD.FTZ R35, R35, R36 ;  /* 0x0000002423237221 */ /* 0x000fc80000010000 */
[----:B------:R-:W-:Y:S02]  /*7810*/  FADD.FTZ R34, R34, R35 ;  /* 0x0000002322227221 */ /* 0x000fe40000010000 */
[----:B--2---:R-:W-:Y:S01]  /*7820*/  HMMA.16816.F32.BF16 R96, R4, R16, R96 ;  /* 0x000000100460723c */ /* 0x004fe20000041860 */
[----:B------:R-:W1:Y:S01]  /*7830*/  MUFU.EX2 R41, R41 ;  /* 0x0000002900297308 */ /* 0x000e620000000800 */
[----:B------:R-:W-:-:S04]  /*7840*/  FADD.FTZ R34, R31, R34 ;  /* 0x000000221f227221 */ /* 0x000fc80000010000 */
[----:B------:R-:W-:Y:S01]  /*7850*/  HMMA.16816.F32.BF16 R92, R4, R18, R92 ;  /* 0x00000012045c723c */ /* 0x000fe2000004185c */
[----:B------:R-:W2:Y:S01]  /*7860*/  LDSM.16.MT88.4 R16, [R116+0xe800] ;  /* 0x00e800007410783b */ /* 0x000ea20000004200 */
[----:B------:R-:W-:Y:S01]  /*7870*/  FADD.FTZ R129, R129, R34 ;  /* 0x0000002281817221 */ /* 0x000fe20000010000 */
[----:B------:R-:W-:Y:S03]  /*7880*/  MUFU.EX2 R37, R47 ;  /* 0x0000002f00257308 */ /* 0x000fe60000000800 */
[----:B------:R-:W-:-:S04]  /*7890*/  FADD.FTZ R129, R28, R129 ;  /* 0x000000811c817221 */ /* 0x000fc80000010000 */
[----:B------:R-:W-:Y:S01]  /*78a0*/  FADD.FTZ R26, R26, R129 ;  /* 0x000000811a1a7221 */ /* 0x000fe20000010000 */
[----:B----4-:R-:W-:Y:S01]  /*78b0*/  HMMA.16816.F32.BF16 R104, R4, R20, R104 ;  /* 0x000000140468723c */ /* 0x010fe20000041868 */
[----:B------:R-:W3:Y:S02]  /*78c0*/  MUFU.EX2 R42, R42 ;  /* 0x0000002a002a7308 */ /* 0x000ee40000000800 */
[----:B------:R-:W-:-:S03]  /*78d0*/  FADD.FTZ R25, R25, R26 ;  /* 0x0000001a19197221 */ /* 0x000fc60000010000 */
[----:B-----5:R-:W-:Y:S01]  /*78e0*/  HMMA.16816.F32.BF16 R112, R4, R8, R112 ;  /* 0x000000080470723c */ /* 0x020fe20000041870 */
[----:B------:R-:W-:-:S04]  /*78f0*/  FADD.FTZ R148, R148, R25 ;  /* 0x0000001994947221 */ /* 0x000fc80000010000 */
[----:B------:R-:W-:Y:S01]  /*7900*/  FADD.FTZ R143, R143, R148 ;  /* 0x000000948f8f7221 */ /* 0x000fe20000010000 */
[----:B------:R-:W-:Y:S01]  /*7910*/  HMMA.16816.F32.BF16 R108, R4, R10, R108 ;  /* 0x0000000a046c723c */ /* 0x000fe2000004186c */
[----:B------:R-:W4:Y:S02]  /*7920*/  LDSM.16.MT88.4 R8, [R164+0xe800] ;  /* 0x00e80000a408783b */ /* 0x000f240000004200 */
[----:B------:R-:W-:-:S03]  /*7930*/  FADD.FTZ R144, R144, R143 ;  /* 0x0000008f90907221 */ /* 0x000fc60000010000 */
[----:B------:R-:W-:Y:S01]  /*7940*/  HMMA.16816.F32.BF16 R100, R4, R22, R100 ;  /* 0x000000160464723c */ /* 0x000fe20000041864 */
[----:B------:R-:W5:Y:S01]  /*7950*/  LDSM.16.MT88.4 R20, [R164+0xcc00] ;  /* 0x00cc0000a414783b */ /* 0x000f620000004200 */
[----:B------:R-:W-:-:S04]  /*7960*/  FADD.FTZ R137, R137, R144 ;  /* 0x0000009089897221 */ /* 0x000fc80000010000 */
[C---:B------:R-:W-:Y:S06]  /*7970*/  HMMA.16816.F32.BF16 R88, R4.reuse, R12, R88 ;  /* 0x0000000c0458723c */ /* 0x040fec0000041858 */
[C---:B--2---:R-:W-:Y:S06]  /*7980*/  HMMA.16816.F32.BF16 R72, R4.reuse, R16, R72 ;  /* 0x000000100448723c */ /* 0x044fec0000041848 */
[----:B------:R-:W-:Y:S01]  /*7990*/  HMMA.16816.F32.BF16 R68, R4, R18, R68 ;  /* 0x000000120444723c */ /* 0x000fe20000041844 */
[----:B------:R-:W-:-:S04]  /*79a0*/  FADD.FTZ R17, R33, R40 ;  /* 0x0000002821117221 */ /* 0x000fc80000010000 */
[----:B------:R-:W-:Y:S01]  /*79b0*/  FADD.FTZ R17, R32, R17 ;  /* 0x0000001120117221 */ /* 0x000fe20000010000 */
[C---:B------:R-:W-:Y:S01]  /*79c0*/  HMMA.16816.F32.BF16 R84, R4.reuse, R14, R84 ;  /* 0x0000000e0454723c */ /* 0x040fe20000041854 */
[----:B------:R-:W2:Y:S02]  /*79d0*/  LDSM.16.MT88.4 R12, [R164+0xac00] ;  /* 0x00ac0000a40c783b */ /* 0x000ea40000004200 */
[----:B------:R-:W-:Y:S02]  /*79e0*/  FADD.FTZ R30, R30, R17 ;  /* 0x000000111e1e7221 */ /* 0x000fe40000010000 */
[----:B------:R-:W2:Y:S02]  /*79f0*/  LDSM.16.MT88.4 R16, [R116+0xcc00] ;  /* 0x00cc00007410783b */ /* 0x000ea40000004200 */
[----:B------:R-:W-:Y:S01]  /*7a00*/  FADD.FTZ R29, R29, R30 ;  /* 0x0000001e1d1d7221 */ /* 0x000fe20000010000 */
[----:B----4-:R-:W-:Y:S03]  /*7a10*/  HMMA.16816.F32.BF16 R80, R4, R8, R80 ;  /* 0x000000080450723c */ /* 0x010fe60000041850 */
[----:B------:R-:W-:-:S04]  /*7a20*/  FADD.FTZ R128, R128, R29 ;  /* 0x0000001d80807221 */ /* 0x000fc80000010000 */
[----:B------:R-:W-:Y:S01]  /*7a30*/  FADD.FTZ R27, R27, R128 ;  /* 0x000000801b1b7221 */ /* 0x000fe20000010000 */
[----:B------:R-:W-:Y:S01]  /*7a40*/  HMMA.16816.F32.BF16 R76, R4, R10, R76 ;  /* 0x0000000a044c723c */ /* 0x000fe2000004184c */
[----:B------:R-:W4:Y:S02]  /*7a50*/  LDSM.16.MT88.4 R8, [R116+0xac00] ;  /* 0x00ac00007408783b */ /* 0x000f240000004200 */
[----:B------:R-:W-:-:S04]  /*7a60*/  FADD.FTZ R24, R24, R27 ;  /* 0x0000001b18187221 */ /* 0x000fc80000010000 */
[----:B------:R-:W-:Y:S01]  /*7a70*/  FADD.FTZ R3, R3, R24 ;  /* 0x0000001803037221 */ /* 0x000fe20000010000 */
[----:B------:R-:W-:Y:S02]  /*7a80*/  F2FP.BF16.F32.PACK_AB R4, R63, R56 ;  /* 0x000000383f04723e */ /* 0x000fe400000010ff */
[----:B-1----:R-:W-:Y:S01]  /*7a90*/  F2FP.BF16.F32.PACK_AB R5, R41, R38 ;  /* 0x000000262905723e */ /* 0x002fe200000010ff */
[----:B------:R-:W-:Y:S01]  /*7aa0*/  FADD.FTZ R146, R146, R3 ;  /* 0x0000000392927221 */ /* 0x000fe20000010000 */
[----:B------:R-:W-:Y:S02]  /*7ab0*/  F2FP.BF16.F32.PACK_AB R6, R58, R39 ;  /* 0x000000273a06723e */ /* 0x000fe400000010ff */
[----:B---3--:R-:W-:Y:S01]  /*7ac0*/  F2FP.BF16.F32.PACK_AB R7, R42, R37 ;  /* 0x000000252a07723e */ /* 0x008fe200000010ff */
[----:B------:R-:W-:-:S06]  /*7ad0*/  FADD.FTZ R139, R139, R146 ;  /* 0x000000928b8b7221 */ /* 0x000fcc0000010000 */
[C---:B-----5:R-:W-:Y:S06]  /*7ae0*/  HMMA.16816.F32.BF16 R96, R4.reuse, R20, R96 ;  /* 0x000000140460723c */ /* 0x060fec0000041860 */
[----:B--2---:R-:W-:Y:S01]  /*7af0*/  HMMA.16816.F32.BF16 R112, R4, R12, R112 ;  /* 0x0000000c0470723c */ /* 0x004fe20000041870 */
[----:B------:R-:W-:-:S04]  /*7b00*/  FADD.FTZ R20, R142, R139 ;  /* 0x0000008b8e147221 */ /* 0x000fc80000010000 */
[----:B------:R-:W-:Y:S01]  /*7b10*/  FADD.FTZ R20, R131, R20 ;  /* 0x0000001483147221 */ /* 0x000fe20000010000 */
[----:B------:R-:W-:Y:S03]  /*7b20*/  HMMA.16816.F32.BF16 R88, R4, R16, R88 ;  /* 0x000000100458723c */ /* 0x000fe60000041858 */
[----:B------:R-:W-:-:S03]  /*7b30*/  FADD.FTZ R121, R121, R20 ;  /* 0x0000001479797221 */ /* 0x000fc60000010000 */
[C---:B------:R-:W-:Y:S01]  /*7b40*/  HMMA.16816.F32.BF16 R108, R4.reuse, R14, R108 ;  /* 0x0000000e046c723c */ /* 0x040fe2000004186c */
[----:B------:R-:W-:Y:S01]  /*7b50*/  FADD.FTZ R16, R126, R137 ;  /* 0x000000897e107221 */ /* 0x000fe20000010000 */
[----:B------:R-:W1:Y:S01]  /*7b60*/  LDSM.16.MT88.4 R12, [R164+0xec00] ;  /* 0x00ec0000a40c783b */ /* 0x000e620000004200 */
[----:B------:R-:W-:Y:S02]  /*7b70*/  FADD.FTZ R121, R64, R121 ;  /* 0x0000007940797221 */ /* 0x000fe40000010000 */
[----:B------:R-:W-:Y:S01]  /*7b80*/  FADD.FTZ R16, R147, R16 ;  /* 0x0000001093107221 */ /* 0x000fe20000010000 */
[C---:B----4-:R-:W-:Y:S01]  /*7b90*/  HMMA.16816.F32.BF16 R104, R4.reuse, R8, R104 ;  /* 0x000000080468723c */ /* 0x050fe20000041868 */
[----:B------:R-:W-:Y:S02]  /*7ba0*/  FADD.FTZ R66, R66, R121 ;  /* 0x0000007942427221 */ /* 0x000fe40000010000 */
[----:B------:R-:W-:Y:S02]  /*7bb0*/  FADD.FTZ R145, R145, R16 ;  /* 0x0000001091917221 */ /* 0x000fe40000010000 */
[----:B------:R-:W-:Y:S01]  /*7bc0*/  FADD.FTZ R66, R53, R66 ;  /* 0x0000004235427221 */ /* 0x000fe20000010000 */
[----:B------:R-:W-:Y:S01]  /*7bd0*/  HMMA.16816.F32.BF16 R100, R4, R10, R100 ;  /* 0x0000000a0464723c */ /* 0x000fe20000041864 */
[----:B------:R-:W2:Y:S01]  /*7be0*/  LDSM.16.MT88.4 R8, [R116+0xec00] ;  /* 0x00ec00007408783b */ /* 0x000ea20000004200 */
        /* <DEDUP_REMOVED lines=13> */
[----:B------:R-:W-:-:S03]  /*7cc0*/  FADD.FTZ R38, R41, R38 ;  /* 0x0000002629267221 */ /* 0x000fc60000010000 */
[----:B------:R-:W-:Y:S01]  /*7cd0*/  FADD.FTZ R56, R63, R56 ;  /* 0x000000383f387221 */ /* 0x000fe20000010000 */
[----:B------:R-:W-:-:S03]  /*7ce0*/  FADD.FTZ R37, R37, R38 ;  /* 0x0000002625257221 */ /* 0x000fc60000010000 */
[----:B------:R-:W-:Y:S01]  /*7cf0*/  FADD.FTZ R39, R39, R56 ;  /* 0x0000003827277221 */ /* 0x000fe20000010000 */
[----:B-1----:R-:W-:Y:S01]  /*7d00*/  HMMA.16816.F32.BF16 R80, R4, R12, R80 ;  /* 0x0000000c0450723c */ /* 0x002fe20000041850 */
[----:B------:R-:W-:Y:S02]  /*7d10*/  FADD.FTZ R188, R42, R37 ;  /* 0x000000252abc7221 */ /* 0x000fe40000010000 */
[----:B------:R-:W-:-:S03]  /*7d20*/  FADD.FTZ R187, R58, R39 ;  /* 0x000000273abb7221 */ /* 0x000fc60000010000 */
[C---:B------:R-:W-:Y:S06]  /*7d30*/  HMMA.16816.F32.BF16 R76, R4.reuse, R14, R76 ;  /* 0x0000000e044c723c */ /* 0x040fec000004184c */
[C---:B--2---:R-:W-:Y:S06]  /*7d40*/  HMMA.16816.F32.BF16 R72, R4.reuse, R8, R72 ;  /* 0x000000080448723c */ /* 0x044fec0000041848 */
        /* <DEDUP_REMOVED lines=66> */
.L_x_1359:
[----:B------:R-:W-:-:S04]  /*8170*/  LEA R4, -R134, RZ, 0x7 ;  /* 0x000000ff86047211 */ /* 0x000fc800078e39ff */
[----:B------:R-:W-:-:S07]  /*8180*/  SHF.R.S32.HI R11, RZ, 0x1f, R4 ;  /* 0x0000001fff0b7819 */ /* 0x000fce0000011404 */
.L_x_1360:
        /* <DEDUP_REMOVED lines=249> */
[----:B------:R-:W-:Y:S01]  /*9120*/  FMUL.FTZ R237, R57, UR10 ;  /* 0x0000000a39ed7c20 */ /* 0x000fe20008410000 */
[----:B------:R-:W-:-:S05]  /*9130*/  FMUL.FTZ R233, R59, UR10 ;  /* 0x0000000a3be97c20 */ /* 0x000fca0008410000 */
[----:B------:R-:W-:Y:S01]  /*9140*/  FMUL.FTZ R52, R52, UR10 ;  /* 0x0000000a34347c20 */ /* 0x000fe20008410000 */
[----:B------:R-:W-:Y:S01]  /*9150*/  FMUL.FTZ R54, R54, UR10 ;  /* 0x0000000a36367c20 */ /* 0x000fe20008410000 */
[----:B------:R-:W-:Y:S01]  /*9160*/  MUFU.TANH R237, R237 ;  /* 0x000000ed00ed7308 */ /* 0x000fe20000002400 */
[----:B------:R-:W-:Y:S01]  /*9170*/  FMUL.FTZ R53, R53, UR10 ;  /* 0x0000000a35357c20 */ /* 0x000fe20008410000 */
[----:B------:R-:W-:Y:S02]  /*9180*/  FMUL.FTZ R55, R55, UR10 ;  /* 0x0000000a37377c20 */ /* 0x000fe40008410000 */
[----:B------:R-:W-:Y:S01]  /*9190*/  FMUL.FTZ R3, R66, UR10 ;  /* 0x0000000a42037c20 */ /* 0x000fe20008410000 */
[----:B------:R-:W-:Y:S01]  /*91a0*/  FMUL.FTZ R66, R67, UR10 ;  /* 0x0000000a43427c20 */ /* 0x000fe20008410000 */
[----:B------:R-:W-:Y:S01]  /*91b0*/  FMUL.FTZ R67, R56, UR10 ;  /* 0x0000000a38437c20 */ /* 0x000fe20008410000 */
[----:B------:R-:W-:Y:S01]  /*91c0*/  FMUL.FTZ R56, R58, UR10 ;  /* 0x0000000a3a387c20 */ /* 0x000fe20008410000 */
[----:B------:R-:W-:Y:S01]  /*91d0*/  MUFU.TANH R59, R52 ;  /* 0x00000034003b7308 */ /* 0x000fe20000002400 */
[----:B------:R-:W-:Y:S01]  /*91e0*/  FMUL.FTZ R64, R64, UR10 ;  /* 0x0000000a40407c20 */ /* 0x000fe20008410000 */
[----:B------:R-:W-:Y:S01]  /*91f0*/  FMUL.FTZ R63, R63, UR10 ;  /* 0x0000000a3f3f7c20 */ /* 0x000fe20008410000 */
[C---:B-1----:R-:W-:Y:S05]  /*9200*/  HMMA.16816.F32.BF16 R40, R128.reuse, R120, R40 ;  /* 0x000000788028723c */ /* 0x042fea0000041828 */
[----:B------:R-:W1:Y:S01]  /*9210*/  MUFU.TANH R67, R67 ;  /* 0x0000004300437308 */ /* 0x000e620000002400 */
[C---:B------:R-:W-:Y:S01]  /*9220*/  HMMA.16816.F32.BF16 R36, R128.reuse, R122, R36 ;  /* 0x0000007a8024723c */ /* 0x040fe20000041824 */
[----:B------:R-:W3:Y:S06]  /*9230*/  LDSM.16.M88.4 R120, [R118+0x8400] ;  /* 0x008400007678783b */ /* 0x000eec0000000200 */
[----:B------:R-:W-:Y:S01]  /*9240*/  MUFU.TANH R56, R56 ;  /* 0x0000003800387308 */ /* 0x000fe20000002400 */
[C---:B--2---:R-:W-:Y:S07]  /*9250*/  HMMA.16816.F32.BF16 R48, R128.reuse, R124, R48 ;  /* 0x0000007c8030723c */ /* 0x044fee0000041830 */
[----:B------:R-:W2:Y:S01]  /*9260*/  MUFU.TANH R57, R54 ;  /* 0x0000003600397308 */ /* 0x000ea20000002400 */
[----:B------:R-:W-:Y:S01]  /*9270*/  HMMA.16816.F32.BF16 R44, R128, R126, R44 ;  /* 0x0000007e802c723c */ /* 0x000fe2000004182c */
[----:B------:R-:W4:Y:S01]  /*9280*/  LDSM.16.M88.4 R124, [R118+0x8000] ;  /* 0x00800000767c783b */ /* 0x000f220000000200 */
        /* <DEDUP_REMOVED lines=8> */
[----:B------:R-:W-:-:S05]  /*9310*/  FMUL.FTZ R211, R39, UR10 ;  /* 0x0000000a27d37c20 */ /* 0x000fca0008410000 */
[----:B------:R-:W-:Y:S01]  /*9320*/  FMUL.FTZ R48, R48, UR10 ;  /* 0x0000000a30307c20 */ /* 0x000fe20008410000 */
[----:B------:R-:W-:Y:S01]  /*9330*/  FMUL.FTZ R50, R50, UR10 ;  /* 0x0000000a32327c20 */ /* 0x000fe20008410000 */
[----:B------:R-:W-:Y:S01]  /*9340*/  MUFU.TANH R217, R41 ;  /* 0x0000002900d97308 */ /* 0x000fe20000002400 */
[----:B------:R-:W-:Y:S01]  /*9350*/  FMUL.FTZ R49, R49, UR10 ;  /* 0x0000000a31317c20 */ /* 0x000fe20008410000 */
[----:B------:R-:W-:-:S04]  /*9360*/  FMUL.FTZ R51, R51, UR10 ;  /* 0x0000000a33337c20 */ /* 0x000fc80008410000 */
[----:B------:R-:W-:Y:S01]  /*9370*/  FMUL.FTZ R221, R44, UR10 ;  /* 0x0000000a2cdd7c20 */ /* 0x000fe20008410000 */
[----:B------:R-:W-:Y:S01]  /*9380*/  FMUL.FTZ R46, R46, UR10 ;  /* 0x0000000a2e2e7c20 */ /* 0x000fe20008410000 */
[----:B------:R-:W5:Y:S01]  /*9390*/  S2R R44, SR_TID.X ;  /* 0x00000000002c7919 */ /* 0x000f620000002100 */
[----:B------:R-:W-:Y:S01]  /*93a0*/  FMUL.FTZ R45, R45, UR10 ;  /* 0x0000000a2d2d7c20 */ /* 0x000fe20008410000 */
[----:B------:R-:W-:Y:S01]  /*93b0*/  MUFU.TANH R215, R37 ;  /* 0x0000002500d77308 */ /* 0x000fe20000002400 */
[----:B---3--:R-:W-:Y:S01]  /*93c0*/  HMMA.16816.F32.BF16 R24, R128, R120, R24 ;  /* 0x000000788018723c */ /* 0x008fe20000041818 */
[----:B------:R-:W-:-:S05]  /*93d0*/  FMUL.FTZ R47, R47, UR10 ;  /* 0x0000000a2f2f7c20 */ /* 0x000fca0008410000 */
[C---:B------:R-:W-:Y:S01]  /*93e0*/  HMMA.16816.F32.BF16 R20, R128.reuse, R122, R20 ;  /* 0x0000007a8014723c */ /* 0x040fe20000041814 */
[----:B------:R-:W3:Y:S01]  /*93f0*/  LDSM.16.M88.4 R120, [R118+0x8c00] ;  /* 0x008c00007678783b */ /* 0x000ee20000000200 */
[----:B------:R-:W2:Y:S04]  /*9400*/  MUFU.TANH R221, R221 ;  /* 0x000000dd00dd7308 */ /* 0x000ea80000002400 */
[C---:B----4-:R-:W-:Y:S04]  /*9410*/  HMMA.16816.F32.BF16 R32, R128.reuse, R124, R32 ;  /* 0x0000007c8020723c */ /* 0x050fe80000041820 */
[----:B------:R-:W-:Y:S02]  /*9420*/  MUFU.TANH R219, R46 ;  /* 0x0000002e00db7308 */ /* 0x000fe40000002400 */
[----:B------:R-:W-:Y:S01]  /*9430*/  HMMA.16816.F32.BF16 R28, R128, R126, R28 ;  /* 0x0000007e801c723c */ /* 0x000fe2000004181c */
[----:B------:R-:W4:Y:S01]  /*9440*/  LDSM.16.M88.4 R124, [R118+0x8800] ;  /* 0x00880000767c783b */ /* 0x000f220000000200 */
[----:B------:R-:W-:-:S04]  /*9450*/  DEPBAR.LE SB0, 0x0 ;  /* 0x000080000000791a */ /* 0x000fc80000000000 */
[----:B------:R-:W-:Y:S01]  /*9460*/  MUFU.TANH R209, R40 ;  /* 0x0000002800d17308 */ /* 0x000fe20000002400 */
[----:B------:R-:W-:Y:S01]  /*9470*/  FMUL.FTZ R148, R24, UR10 ;  /* 0x0000000a18947c20 */ /* 0x000fe20008410000 */
[----:B------:R-:W-:Y:S01]  /*9480*/  FMUL.FTZ R26, R26, UR10 ;  /* 0x0000000a1a1a7c20 */ /* 0x000fe20008410000 */
[----:B------:R-:W-:Y:S01]  /*9490*/  FMUL.FTZ R25, R25, UR10 ;  /* 0x0000000a19197c20 */ /* 0x000fe20008410000 */
[----:B------:R-:W-:Y:S01]  /*94a0*/  FMUL.FTZ R27, R27, UR10 ;  /* 0x0000000a1b1b7c20 */ /* 0x000fe20008410000 */
[----:B-----5:R-:W-:Y:S02]  /*94b0*/  IMAD.SHL.U32 R43, R44, 0x2, RZ ;  /* 0x000000022c2b7824 */ /* 0x020fe400078e00ff */
[----:B------:R-:W-:Y:S01]  /*94c0*/  FMUL.FTZ R151, R20, UR10 ;  /* 0x0000000a14977c20 */ /* 0x000fe20008410000 */
[----:B------:R-:W-:Y:S01]  /*94d0*/  FMUL.FTZ R22, R22, UR10 ;  /* 0x0000000a16167c20 */ /* 0x000fe20008410000 */
[----:B------:R-:W-:Y:S01]  /*94e0*/  MUFU.TANH R207, R42 ;  /* 0x0000002a00cf7308 */ /* 0x000fe20000002400 */
[----:B------:R-:W-:Y:S01]  /*94f0*/  FMUL.FTZ R21, R21, UR10 ;  /* 0x0000000a15157c20 */ /* 0x000fe20008410000 */
[----:B------:R-:W-:Y:S01]  /*9500*/  LOP3.LUT R43, R43, 0x6, RZ, 0xc0, !PT ;  /* 0x000000062b2b7812 */ /* 0x000fe200078ec0ff */
[----:B------:R-:W-:Y:S01]  /*9510*/  FMUL.FTZ R23, R23, UR10 ;  /* 0x0000000a17177c20 */ /* 0x000fe20008410000 */
[----:B------:R-:W-:Y:S01]  /*9520*/  FMUL.FTZ R163, R32, UR10 ;  /* 0x0000000a20a37c20 */ /* 0x000fe20008410000 */
[----:B------:R-:W-:-:S02]  /*9530*/  IMAD.SHL.U32 R32, R174, 0x80, RZ ;  /* 0x00000080ae207824 */ /* 0x000fc400078e00ff */
[----:B------:R-:W-:Y:S01]  /*9540*/  FMUL.FTZ R183, R34, UR10 ;  /* 0x0000000a22b77c20 */ /* 0x000fe20008410000 */
[----:B------:R-:W-:Y:S01]  /*9550*/  FMUL.FTZ R197, R33, UR10 ;  /* 0x0000000a21c57c20 */ /* 0x000fe20008410000 */
[----:B------:R-:W-:Y:S01]  /*9560*/  MUFU.TANH R205, R205 ;  /* 0x000000cd00cd7308 */ /* 0x000fe20000002400 */
[----:B------:R-:W-:Y:S01]  /*9570*/  FMUL.FTZ R193, R35, UR10 ;  /* 0x0000000a23c17c20 */ /* 0x000fe20008410000 */
[--C-:B------:R-:W-:Y:S01]  /*9580*/  LOP3.LUT R36, R32, 0x8, R43.reuse, 0xfe, !PT ;  /* 0x0000000820247812 */ /* 0x100fe200078efe2b */
[----:B------:R-:W-:Y:S01]  /*9590*/  FMUL.FTZ R189, R28, UR10 ;  /* 0x0000000a1cbd7c20 */ /* 0x000fe20008410000 */
[--C-:B------:R-:W-:Y:S01]  /*95a0*/  LOP3.LUT R34, R32, 0x10, R43.reuse, 0xfe, !PT ;  /* 0x0000001020227812 */ /* 0x100fe200078efe2b */
[----:B------:R-:W-:Y:S01]  /*95b0*/  FMUL.FTZ R30, R30, UR10 ;  /* 0x0000000a1e1e7c20 */ /* 0x000fe20008410000 */
[C---:B------:R-:W-:Y:S01]  /*95c0*/  ISETP.GE.AND P0, PT, R36.reuse, R141, PT ;  /* 0x0000008d2400720c */ /* 0x040fe20003f06270 */
[C---:B---3--:R-:W-:Y:S01]  /*95d0*/  HMMA.16816.F32.BF16 R8, R128.reuse, R120, R8 ;  /* 0x000000788008723c */ /* 0x048fe20000041808 */
[----:B------:R-:W-:Y:S01]  /*95e0*/  ISETP.GE.AND P5, PT, R36, R119, PT ;  /* 0x000000772400720c */ /* 0x000fe20003fa6270 */
[----:B------:R-:W-:Y:S01]  /*95f0*/  MUFU.TANH R203, R38 ;  /* 0x0000002600cb7308 */ /* 0x000fe20000002400 */
[----:B------:R-:W-:Y:S01]  /*9600*/  ISETP.GE.AND P1, PT, R34, R141, PT ;  /* 0x0000008d2200720c */ /* 0x000fe20003f26270 */
[----:B------:R-:W-:Y:S01]  /*9610*/  FMUL.FTZ R199, R29, UR10 ;  /* 0x0000000a1dc77c20 */ /* 0x000fe20008410000 */
[--C-:B------:R-:W-:Y:S01]  /*9620*/  LOP3.LUT R28, R32, 0x18, R43.reuse, 0xfe, !PT ;  /* 0x00000018201c7812 */ /* 0x100fe200078efe2b */
[C---:B------:R-:W-:Y:S01]  /*9630*/  HMMA.16816.F32.BF16 R4, R128.reuse, R122, R4 ;  /* 0x0000007a8004723c */ /* 0x040fe20000041804 */
[----:B------:R-:W-:Y:S01]  /*9640*/  FMUL.FTZ R121, R65, UR10 ;  /* 0x0000000a41797c20 */ /* 0x000fe20008410000 */
[----:B------:R-:W-:Y:S01]  /*9650*/  FMUL.FTZ R65, R60, UR10 ;  /* 0x0000000a3c417c20 */ /* 0x000fe20008410000 */
[----:B------:R-:W-:Y:S01]  /*9660*/  FMUL.FTZ R60, R61, UR10 ;  /* 0x0000000a3d3c7c20 */ /* 0x000fe20008410000 */
[----:B------:R-:W-:Y:S01]  /*9670*/  FMUL.FTZ R61, R62, UR10 ;  /* 0x0000000a3e3d7c20 */ /* 0x000fe20008410000 */
[----:B-1----:R-:W-:Y:S01]  /*9680*/  FSEL R67, R67, -INF , !P1 ;  /* 0xff80000043437808 */ /* 0x002fe20004800000 */
[C---:B----4-:R-:W-:Y:S01]  /*9690*/  HMMA.16816.F32.BF16 R16, R128.reuse, R124, R16 ;  /* 0x0000007c8010723c */ /* 0x050fe20000041810 */
[----:B------:R-:W-:Y:S01]  /*96a0*/  ISETP.GE.AND P1, PT, R28, R119, PT ;  /* 0x000000771c00720c */ /* 0x000fe20003f26270 */
[----:B------:R-:W1:Y:S01]  /*96b0*/  MUFU.TANH R65, R65 ;  /* 0x0000004100417308 */ /* 0x000e620000002400 */
[----:B------:R-:W-:Y:S01]  /*96c0*/  LOP3.LUT R24, R32, 0x28, R43, 0xfe, !PT ;  /* 0x0000002820187812 */ /* 0x000fe200078efe2b */
[----:B------:R-:W-:Y:S01]  /*96d0*/  FMUL.FTZ R31, R31, UR10 ;  /* 0x0000000a1f1f7c20 */ /* 0x000fe20008410000 */
[----:B--2---:R-:W-:Y:S01]  /*96e0*/  FSEL R57, R57, -INF , !P1 ;  /* 0xff80000039397808 */ /* 0x004fe20004800000 */
[----:B------:R-:W-:Y:S01]  /*96f0*/  HMMA.16816.F32.BF16 R12, R128, R126, R12 ;  /* 0x0000007e800c723c */ /* 0x000fe2000004180c */
[----:B------:R-:W-:-:S02]  /*9700*/  ISETP.GE.AND P1, PT, R24, R141, PT ;  /* 0x0000008d1800720c */ /* 0x000fc40003f26270 */
[--C-:B------:R-:W-:Y:S01]  /*9710*/  LOP3.LUT R20, R32, 0x38, R43.reuse, 0xfe, !PT ;  /* 0x0000003820147812 */ /* 0x100fe200078efe2b */
[----:B------:R-:W2:Y:S01]  /*9720*/  MUFU.TANH R61, R61 ;  /* 0x0000003d003d7308 */ /* 0x000ea20000002400 */
[----:B------:R-:W-:Y:S01]  /*9730*/  FSEL R221, R221, -INF , !P1 ;  /* 0xff800000dddd7808 */ /* 0x000fe20004800000 */
[----:B------:R-:W-:Y:S01]  /*9740*/  FMUL.FTZ R137, R8, UR10 ;  /* 0x0000000a08897c20 */ /* 0x000fe20008410000 */
[--C-:B------:R-:W-:Y:S01]  /*9750*/  LOP3.LUT R8, R32, 0x68, R43.reuse, 0xfe, !PT ;  /* 0x0000006820087812 */ /* 0x100fe200078efe2b */
[----:B------:R-:W-:Y:S01]  /*9760*/  FMUL.FTZ R10, R10, UR10 ;  /* 0x0000000a0a0a7c20 */ /* 0x000fe20008410000 */
[----:B------:R-:W-:Y:S01]  /*9770*/  FMUL.FTZ R9, R9, UR10 ;  /* 0x0000000a09097c20 */ /* 0x000fe20008410000 */
[----:B------:R-:W-:Y:S02]  /*9780*/  FMUL.FTZ R11, R11, UR10 ;  /* 0x0000000a0b0b7c20 */ /* 0x000fe40008410000 */
[----:B------:R-:W3:Y:S01]  /*9790*/  MUFU.TANH R129, R48 ;  /* 0x0000003000817308 */ /* 0x000ee20000002400 */
[----:B-1----:R-:W-:Y:S01]  /*97a0*/  FSEL R41, R65, -INF , !P0 ;  /* 0xff80000041297808 */ /* 0x002fe20004000000 */
[----:B------:R-:W-:Y:S01]  /*97b0*/  FMUL.FTZ R138, R4, UR10 ;  /* 0x0000000a048a7c20 */ /* 0x000fe20008410000 */
[----:B------:R-:W-:Y:S01]  /*97c0*/  ISETP.GE.AND P0, PT, R34, R119, PT ;  /* 0x000000772200720c */ /* 0x000fe20003f06270 */
[----:B------:R-:W-:Y:S01]  /*97d0*/  FMUL.FTZ R62, R6, UR10 ;  /* 0x0000000a063e7c20 */ /* 0x000fe20008410000 */
[--C-:B------:R-:W-:Y:S01]  /*97e0*/  LOP3.LUT R4, R32, 0x78, R43.reuse, 0xfe, !PT ;  /* 0x0000007820047812 */ /* 0x100fe200078efe2b */
[----:B------:R-:W-:Y:S01]  /*97f0*/  FMUL.FTZ R131, R16, UR10 ;  /* 0x0000000a10837c20 */ /* 0x000fe20008410000 */
[----:B------:R-:W-:Y:S01]  /*9800*/  FSEL R65, R56, -INF , !P0 ;  /* 0xff80000038417808 */ /* 0x000fe20004000000 */
[----:B------:R-:W1:Y:S01]  /*9810*/  MUFU.TANH R127, R50 ;  /* 0x00000032007f7308 */ /* 0x000e620000002400 */
[----:B--2---:R-:W-:Y:S01]  /*9820*/  FSEL R37, R61, -INF , !P5 ;  /* 0xff8000003d257808 */ /* 0x004fe20006800000 */
[----:B------:R-:W-:Y:S01]  /*9830*/  FMUL.FTZ R18, R18, UR10 ;  /* 0x0000000a12127c20 */ /* 0x000fe20008410000 */
[-C--:B------:R-:W-:Y:S01]  /*9840*/  ISETP.GE.AND P5, PT, R28, R141.reuse, PT ;  /* 0x0000008d1c00720c */ /* 0x080fe20003fa6270 */
[----:B------:R-:W-:Y:S01]  /*9850*/  FMUL.FTZ R135, R12, UR10 ;  /* 0x0000000a0c877c20 */ /* 0x000fe20008410000 */
[--C-:B------:R-:W-:Y:S01]  /*9860*/  LOP3.LUT R28, R32, 0x20, R43.reuse, 0xfe, !PT ;  /* 0x00000020201c7812 */ /* 0x100fe200078efe2b */
[----:B------:R-:W-:Y:S01]  /*9870*/  FMUL.FTZ R14, R14, UR10 ;  /* 0x0000000a0e0e7c20 */ /* 0x000fe20008410000 */
[----:B------:R-:W-:Y:S01]  /*9880*/  FSEL R59, R59, -INF , !P5 ;  /* 0xff8000003b3b7808 */ /* 0x000fe20006800000 */
[----:B------:R-:W2:Y:S01]  /*9890*/  MUFU.TANH R163, R163 ;  /* 0x000000a300a37308 */ /* 0x000ea20000002400 */
[C---:B------:R-:W-:Y:S01]  /*98a0*/  ISETP.GE.AND P0, PT, R28.reuse, R141, PT ;  /* 0x0000008d1c00720c */ /* 0x040fe20003f06270 */
[----:B------:R-:W-:Y:S01]  /*98b0*/  FMUL.FTZ R17, R17, UR10 ;  /* 0x0000000a11117c20 */ /* 0x000fe20008410000 */
[-C--:B------:R-:W-:Y:S01]  /*98c0*/  ISETP.GE.AND P5, PT, R28, R119.reuse, PT ;  /* 0x000000771c00720c */ /* 0x080fe20003fa6270 */
[----:B------:R-:W-:Y:S01]  /*98d0*/  FMUL.FTZ R19, R19, UR10 ;  /* 0x0000000a13137c20 */ /* 0x000fe20008410000 */
[----:B---3--:R-:W-:Y:S01]  /*98e0*/  FSEL R129, R129, -INF , !P0 ;  /* 0xff80000081817808 */ /* 0x008fe20004000000 */
[----:B------:R-:W-:Y:S01]  /*98f0*/  FMUL.FTZ R13, R13, UR10 ;  /* 0x0000000a0d0d7c20 */ /* 0x000fe20008410000 */
[----:B------:R-:W-:Y:S01]  /*9900*/  ISETP.GE.AND P0, PT, R24, R119, PT ;  /* 0x000000771800720c */ /* 0x000fe20003f06270 */
[----:B------:R-:W3:Y:S01]  /*9910*/  MUFU.TANH R183, R183 ;  /* 0x000000b700b77308 */ /* 0x000ee20000002400 */
[----:B------:R-:W-:Y:S01]  /*9920*/  LOP3.LUT R24, R32, 0x30, R43, 0xfe, !PT ;  /* 0x0000003020187812 */ /* 0x000fe200078efe2b */
[----:B------:R-:W-:Y:S01]  /*9930*/  FMUL.FTZ R15, R15, UR10 ;  /* 0x0000000a0f0f7c20 */ /* 0x000fe20008410000 */
[----:B-1----:R-:W-:Y:S01]  /*9940*/  FSEL R127, R127, -INF , !P5 ;  /* 0xff8000007f7f7808 */ /* 0x002fe20006800000 */
[----:B------:R-:W-:Y:S01]  /*9950*/  FMUL.FTZ R5, R5, UR10 ;  /* 0x0000000a05057c20 */ /* 0x000fe20008410000 */
[----:B------:R-:W-:Y:S01]  /*9960*/  ISETP.GE.AND P5, PT, R24, R141, PT ;  /* 0x0000008d1800720c */ /* 0x000fe20003fa6270 */
[----:B------:R-:W-:Y:S01]  /*9970*/  FMUL.FTZ R7, R7, UR10 ;  /* 0x0000000a07077c20 */ /* 0x000fe20008410000 */
[----:B------:R-:W-:Y:S01]  /*9980*/  FSEL R219, R219, -INF , !P0 ;  /* 0xff800000dbdb7808 */ /* 0x000fe20004000000 */
[----:B------:R-:W1:Y:S01]  /*9990*/  MUFU.TANH R189, R189 ;  /* 0x000000bd00bd7308 */ /* 0x000e620000002400 */
[----:B------:R-:W-:-:S02]  /*99a0*/  FSEL R209, R209, -INF , !P5 ;  /* 0xff800000d1d17808 */ /* 0x000fc40006800000 */
[----:B------:R-:W-:Y:S02]  /*99b0*/  ISETP.GE.AND P1, PT, R24, R119, PT ;  /* 0x000000771800720c */ /* 0x000fe40003f26270 */
[C---:B------:R-:W-:Y:S02]  /*99c0*/  ISETP.GE.AND P0, PT, R20.reuse, R141, PT ;  /* 0x0000008d1400720c */ /* 0x040fe40003f06270 */
[----:B------:R-:W-:Y:S01]  /*99d0*/  ISETP.GE.AND P5, PT, R20, R119, PT ;  /* 0x000000771400720c */ /* 0x000fe20003fa6270 */
[----:B------:R-:W4:Y:S01]  /*99e0*/  MUFU.TANH R161, R30 ;  /* 0x0000001e00a17308 */ /* 0x000f220000002400 */
[----:B------:R-:W-:Y:S02]  /*99f0*/  LOP3.LUT R20, R32, 0x40, R43, 0xfe, !PT ;  /* 0x0000004020147812 */ /* 0x000fe400078efe2b */
[----:B------:R-:W-:Y:S02]  /*9a00*/  FSEL R207, R207, -INF , !P1 ;  /* 0xff800000cfcf7808 */ /* 0x000fe40004800000 */
[----:B------:R-:W-:-:S02]  /*9a10*/  ISETP.GE.AND P1, PT, R20, R141, PT ;  /* 0x0000008d1400720c */ /* 0x000fc40003f26270 */
[----:B------:R-:W-:Y:S01]  /*9a20*/  LOP3.LUT R16, R32, 0x48, R43, 0xfe, !PT ;  /* 0x0000004820107812 */ /* 0x000fe200078efe2b */
[----:B------:R-:W5:Y:S01]  /*9a30*/  MUFU.TANH R148, R148 ;  /* 0x0000009400947308 */ /* 0x000f620000002400 */
[----:B------:R-:W-:Y:S02]  /*9a40*/  FSEL R205, R205, -INF , !P0 ;  /* 0xff800000cdcd7808 */ /* 0x000fe40004000000 */
[----:B------:R-:W-:Y:S02]  /*9a50*/  FSEL R203, R203, -INF , !P5 ;  /* 0xff800000cbcb7808 */ /* 0x000fe40006800000 */
[----:B--2---:R-:W-:Y:S02]  /*9a60*/  FSEL R163, R163, -INF , !P1 ;  /* 0xff800000a3a37808 */ /* 0x004fe40004800000 */
[----:B------:R-:W-:Y:S01]  /*9a70*/  ISETP.GE.AND P0, PT, R20, R119, PT ;  /* 0x000000771400720c */ /* 0x000fe20003f06270 */
[----:B------:R-:W2:Y:S01]  /*9a80*/  MUFU.TANH R147, R26 ;  /* 0x0000001a00937308 */ /* 0x000ea20000002400 */
[----:B------:R-:W-:-:S02]  /*9a90*/  ISETP.GE.AND P5, PT, R16, R141, PT ;  /* 0x0000008d1000720c */ /* 0x000fc40003fa6270 */
[----:B------:R-:W-:Y:S02]  /*9aa0*/  ISETP.GE.AND P1, PT, R16, R119, PT ;  /* 0x000000771000720c */ /* 0x000fe40003f26270 */
[--C-:B------:R-:W-:Y:S02]  /*9ab0*/  LOP3.LUT R16, R32, 0x50, R43.reuse, 0xfe, !PT ;  /* 0x0000005020107812 */ /* 0x100fe400078efe2b */
[----:B---3--:R-:W-:Y:S01]  /*9ac0*/  FSEL R183, R183, -INF , !P0 ;  /* 0xff800000b7b77808 */ /* 0x008fe20004000000 */
[----:B------:R-:W3:Y:S01]  /*9ad0*/  MUFU.TANH R151, R151 ;  /* 0x0000009700977308 */ /* 0x000ee20000002400 */
[----:B------:R-:W-:Y:S02]  /*9ae0*/  ISETP.GE.AND P0, PT, R16, R141, PT ;  /* 0x0000008d1000720c */ /* 0x000fe40003f06270 */
[----:B------:R-:W-:Y:S02]  /*9af0*/  LOP3.LUT R12, R32, 0x58, R43, 0xfe, !PT ;  /* 0x00000058200c7812 */ /* 0x000fe400078efe2b */
[----:B-1----:R-:W-:-:S02]  /*9b00*/  FSEL R189, R189, -INF , !P5 ;  /* 0xff800000bdbd7808 */ /* 0x002fc40006800000 */
[----:B----4-:R-:W-:Y:S01]  /*9b10*/  FSEL R161, R161, -INF , !P1 ;  /* 0xff800000a1a17808 */ /* 0x010fe20004800000 */
[----:B------:R-:W1:Y:S01]  /*9b20*/  MUFU.TANH R145, R22 ;  /* 0x0000001600917308 */ /* 0x000e620000002400 */
[----:B-----5:R-:W-:Y:S02]  /*9b30*/  FSEL R148, R148, -INF , !P0 ;  /* 0xff80000094947808 */ /* 0x020fe40004000000 */
[----:B------:R-:W-:Y:S02]  /*9b40*/  ISETP.GE.AND P5, PT, R16, R119, PT ;  /* 0x000000771000720c */ /* 0x000fe40003fa6270 */
[C---:B------:R-:W-:Y:S02]  /*9b50*/  ISETP.GE.AND P1, PT, R12.reuse, R141, PT ;  /* 0x0000008d0c00720c */ /* 0x040fe40003f26270 */
[----:B------:R-:W-:Y:S01]  /*9b60*/  ISETP.GE.AND P0, PT, R12, R119, PT ;  /* 0x000000770c00720c */ /* 0x000fe20003f06270 */
[----:B------:R-:W4:Y:S01]  /*9b70*/  MUFU.TANH R131, R131 ;  /* 0x0000008300837308 */ /* 0x000f220000002400 */
[----:B------:R-:W-:-:S02]  /*9b80*/  LOP3.LUT R12, R32, 0x60, R43, 0xfe, !PT ;  /* 0x00000060200c7812 */ /* 0x000fc400078efe2b */
[----:B--2---:R-:W-:Y:S02]  /*9b90*/  FSEL R147, R147, -INF , !P5 ;  /* 0xff80000093937808 */ /* 0x004fe40006800000 */
[C---:B------:R-:W-:Y:S02]  /*9ba0*/  ISETP.GE.AND P5, PT, R12.reuse, R141, PT ;  /* 0x0000008d0c00720c */ /* 0x040fe40003fa6270 */
[----:B---3--:R-:W-:Y:S01]  /*9bb0*/  FSEL R151, R151, -INF , !P1 ;  /* 0xff80000097977808 */ /* 0x008fe20004800000 */
[----:B------:R-:W2:Y:S01]  /*9bc0*/  MUFU.TANH R120, R18 ;  /* 0x0000001200787308 */ /* 0x000ea20000002400 */
[----:B-1----:R-:W-:Y:S02]  /*9bd0*/  FSEL R145, R145, -INF , !P0 ;  /* 0xff80000091917808 */ /* 0x002fe40004000000 */
[----:B------:R-:W-:Y:S02]  /*9be0*/  ISETP.GE.AND P1, PT, R12, R119, PT ;  /* 0x000000770c00720c */ /* 0x000fe40003f26270 */
[----:B------:R-:W-:-:S03]  /*9bf0*/  ISETP.GE.AND P0, PT, R8, R141, PT ;  /* 0x0000008d0800720c */ /* 0x000fc60003f06270 */
[----:B------:R-:W-:Y:S01]  /*9c00*/  MUFU.TANH R122, R63 ;  /* 0x0000003f007a7308 */ /* 0x000fe20000002400 */
[----:B----4-:R-:W-:Y:S02]  /*9c10*/  FSEL R131, R131, -INF , !P5 ;  /* 0xff80000083837808 */ /* 0x010fe40006800000 */
[----:B------:R-:W-:Y:S02]  /*9c20*/  ISETP.GE.AND P5, PT, R8, R119, PT ;  /* 0x000000770800720c */ /* 0x000fe40003fa6270 */
[----:B------:R-:W-:-:S03]  /*9c30*/  LOP3.LUT R8, R32, 0x70, R43, 0xfe, !PT ;  /* 0x0000007020087812 */ /* 0x000fc600078efe2b */
[----:B------:R-:W1:Y:S01]  /*9c40*/  MUFU.TANH R63, R14 ;  /* 0x0000000e003f7308 */ /* 0x000e620000002400 */
[----:B--2---:R-:W-:Y:S02]  /*9c50*/  FSEL R120, R120, -INF , !P1 ;  /* 0xff80000078787808 */ /* 0x004fe40004800000 */
[----:B------:R-:W-:-:S05]  /*9c60*/  ISETP.GE.AND P1, PT, R8, R141, PT ;  /* 0x0000008d0800720c */ /* 0x000fca0003f26270 */
[----:B------:R-:W2:Y:S08]  /*9c70*/  MUFU.TANH R137, R137 ;  /* 0x0000008900897308 */ /* 0x000eb00000002400 */
[----:B------:R-:W3:Y:S01]  /*9c80*/  MUFU.TANH R135, R135 ;  /* 0x0000008700877308 */ /* 0x000ee20000002400 */
[----:B-1----:R-:W-:Y:S02]  /*9c90*/  FSEL R63, R63, -INF , !P5 ;  /* 0xff8000003f3f7808 */ /* 0x002fe40006800000 */
[----:B------:R-:W-:-:S05]  /*9ca0*/  ISETP.GE.AND P5, PT, R4, R141, PT ;  /* 0x0000008d0400720c */ /* 0x000fca0003fa6270 */
[----:B------:R-:W1:Y:S01]  /*9cb0*/  MUFU.TANH R61, R10 ;  /* 0x0000000a003d7308 */ /* 0x000e620000002400 */
[----:B--2---:R-:W-:Y:S02]  /*9cc0*/  FSEL R137, R137, -INF , !P1 ;  /* 0xff80000089897808 */ /* 0x004fe40004800000 */
[----:B------:R-:W-:Y:S02]  /*9cd0*/  ISETP.GE.AND P1, PT, R4, R119, PT ;  /* 0x000000770400720c */ /* 0x000fe40003f26270 */
[----:B------:R-:W-:-:S03]  /*9ce0*/  LOP3.LUT R4, R32, R43, RZ, 0xfc, !PT ;  /* 0x0000002b20047212 */ /* 0x000fc600078efcff */
[----:B------:R-:W2:Y:S01]  /*9cf0*/  MUFU.TANH R138, R138 ;  /* 0x0000008a008a7308 */ /* 0x000ea20000002400 */
[----:B---3--:R-:W-:Y:S01]  /*9d00*/  FSEL R135, R135, -INF , !P0 ;  /* 0xff80000087877808 */ /* 0x008fe20004000000 */
[----:B------:R-:W-:Y:S01]  /*9d10*/  VIADD R6, R4, 0x1 ;  /* 0x0000000104067836 */ /* 0x000fe20000000000 */
[----:B------:R-:W-:-:S05]  /*9d20*/  ISETP.GE.AND P0, PT, R8, R119, PT ;  /* 0x000000770800720c */ /* 0x000fca0003f06270 */
[----:B------:R-:W3:Y:S01]  /*9d30*/  MUFU.TANH R121, R121 ;  /* 0x0000007900797308 */ /* 0x000ee20000002400 */
[----:B-1----:R-:W-:Y:S02]  /*9d40*/  FSEL R61, R61, -INF , !P0 ;  /* 0xff8000003d3d7808 */ /* 0x002fe40004000000 */
[----:B------:R-:W-:-:S05]  /*9d50*/  ISETP.GE.AND P0, PT, R6, R141, PT ;  /* 0x0000008d0600720c */ /* 0x000fca0003f06270 */
[----:B------:R-:W1:Y:S01]  /*9d60*/  MUFU.TANH R62, R62 ;  /* 0x0000003e003e7308 */ /* 0x000e620000002400 */
[----:B--2---:R-:W-:Y:S02]  /*9d70*/  FSEL R138, R138, -INF , !P5 ;  /* 0xff8000008a8a7808 */ /* 0x004fe40006800000 */
[----:B------:R-:W-:Y:S01]  /*9d80*/  ISETP.GE.AND P5, PT, R6, R119, PT ;  /* 0x000000770600720c */ /* 0x000fe20003fa6270 */
[----:B------:R-:W-:-:S03]  /*9d90*/  VIADD R6, R4, 0x9 ;  /* 0x0000000904067836 */ /* 0x000fc60000000000 */
[----:B------:R-:W-:Y:S01]  /*9da0*/  FSEL R33, R66, -INF , !P5 ;  /* 0xff80000042217808 */ /* 0x000fe20006800000 */
        /* <DEDUP_REMOVED lines=10> */
[C---:B------:R-:W-:Y:S02]  /*9e50*/  ISETP.GE.AND P5, PT, R6.reuse, R141, PT ;  /* 0x0000008d0600720c */ /* 0x040fe40003fa6270 */
[----:B------:R-:W-:Y:S01]  /*9e60*/  ISETP.GE.AND P1, PT, R6, R119, PT ;  /* 0x000000770600720c */ /* 0x000fe20003f26270 */
[----:B------:R-:W-:Y:S01]  /*9e70*/  VIADD R6, R4, 0x19 ;  /* 0x0000001904067836 */ /* 0x000fe20000000000 */
[----:B------:R-:W-:Y:S01]  /*9e80*/  FSEL R237, R237, -INF , !P5 ;  /* 0xff800000eded7808 */ /* 0x000fe20006800000 */
[----:B------:R-:W2:Y:S01]  /*9e90*/  MUFU.TANH R231, R55 ;  /* 0x0000003700e77308 */ /* 0x000ea20000002400 */
[----:B---3--:R-:W-:Y:S02]  /*9ea0*/  FSEL R233, R233, -INF , !P1 ;  /* 0xff800000e9e97808 */ /* 0x008fe40004800000 */
[----:B------:R-:W-:-:S02]  /*9eb0*/  ISETP.GE.AND P0, PT, R6, R141, PT ;  /* 0x0000008d0600720c */ /* 0x000fc40003f06270 */
[----:B------:R-:W-:Y:S01]  /*9ec0*/  ISETP.GE.AND P5, PT, R6, R119, PT ;  /* 0x000000770600720c */ /* 0x000fe20003fa6270 */
[----:B------:R-:W-:Y:S02]  /*9ed0*/  VIADD R6, R4, 0x21 ;  /* 0x0000002104067836 */ /* 0x000fe40000000000 */
[----:B------:R-:W3:Y:S01]  /*9ee0*/  MUFU.TANH R229, R49 ;  /* 0x0000003100e57308 */ /* 0x000ee20000002400 */
[----:B-1----:R-:W-:Y:S02]  /*9ef0*/  FSEL R235, R235, -INF , !P0 ;  /* 0xff800000ebeb7808 */ /* 0x002fe40004000000 */
[C---:B------:R-:W-:Y:S02]  /*9f00*/  ISETP.GE.AND P1, PT, R6.reuse, R141, PT ;  /* 0x0000008d0600720c */ /* 0x040fe40003f26270 */
[----:B------:R-:W-:Y:S01]  /*9f10*/  ISETP.GE.AND P0, PT, R6, R119, PT ;  /* 0x000000770600720c */ /* 0x000fe20003f06270 */
[----:B------:R-:W-:Y:S02]  /*9f20*/  VIADD R6, R4, 0x29 ;  /* 0x0000002904067836 */ /* 0x000fe40000000000 */
[----:B------:R-:W1:Y:S01]  /*9f30*/  MUFU.TANH R225, R51 ;  /* 0x0000003300e17308 */ /* 0x000e620000002400 */
[----:B--2---:R-:W-:-:S02]  /*9f40*/  FSEL R231, R231, -INF , !P5 ;  /* 0xff800000e7e77808 */ /* 0x004fc40006800000 */
[----:B------:R-:W-:-:S05]  /*9f50*/  ISETP.GE.AND P5, PT, R6, R141, PT ;  /* 0x0000008d0600720c */ /* 0x000fca0003fa6270 */
[----:B------:R-:W2:Y:S01]  /*9f60*/  MUFU.TANH R227, R45 ;  /* 0x0000002d00e37308 */ /* 0x000ea20000002400 */
[----:B---3--:R-:W-:Y:S02]  /*9f70*/  FSEL R229, R229, -INF , !P1 ;  /* 0xff800000e5e57808 */ /* 0x008fe40004800000 */
[----:B------:R-:W-:Y:S01]  /*9f80*/  ISETP.GE.AND P1, PT, R6, R119, PT ;  /* 0x000000770600720c */ /* 0x000fe20003f26270 */
[----:B------:R-:W-:-:S04]  /*9f90*/  VIADD R6, R4, 0x31 ;  /* 0x0000003104067836 */ /* 0x000fc80000000000 */
[----:B------:R-:W3:Y:S01]  /*9fa0*/  MUFU.TANH R223, R47 ;  /* 0x0000002f00df7308 */ /* 0x000ee20000002400 */
[----:B-1----:R-:W-:Y:S02]  /*9fb0*/  FSEL R225, R225, -INF , !P0 ;  /* 0xff800000e1e17808 */ /* 0x002fe40004000000 */
[----:B------:R-:W-:-:S04]  /*9fc0*/  ISETP.GE.AND P0, PT, R6, R141, PT ;  /* 0x0000008d0600720c */ /* 0x000fc80003f06270 */
[----:B------:R-:W-:Y:S01]  /*9fd0*/  FSEL R217, R217, -INF , !P0 ;  /* 0xff800000d9d97808 */ /* 0x000fe20004000000 */
[----:B------:R-:W1:Y:S01]  /*9fe0*/  MUFU.TANH R213, R213 ;  /* 0x000000d500d57308 */ /* 0x000e620000002400 */
[----:B--2---:R-:W-:Y:S02]  /*9ff0*/  FSEL R227, R227, -INF , !P5 ;  /* 0xff800000e3e37808 */ /* 0x004fe40006800000 */
[----:B------:R-:W-:Y:S01]  /*a000*/  ISETP.GE.AND P5, PT, R6, R119, PT ;  /* 0x000000770600720c */ /* 0x000fe20003fa6270 */
[----:B------:R-:W-:-:S04]  /*a010*/  VIADD R6, R4, 0x39 ;  /* 0x0000003904067836 */ /* 0x000fc80000000000 */
[----:B------:R-:W2:Y:S01]  /*a020*/  MUFU.TANH R211, R211 ;  /* 0x000000d300d37308 */ /* 0x000ea20000002400 */
[----:B---3--:R-:W-:Y:S02]  /*a030*/  FSEL R223, R223, -INF , !P1 ;  /* 0xff800000dfdf7808 */ /* 0x008fe40004800000 */
[C---:B------:R-:W-:Y:S02]  /*a040*/  ISETP.GE.AND P1, PT, R6.reuse, R141, PT ;  /* 0x0000008d0600720c */ /* 0x040fe40003f26270 */
[----:B------:R-:W-:Y:S01]  /*a050*/  ISETP.GE.AND P0, PT, R6, R119, PT ;  /* 0x000000770600720c */ /* 0x000fe20003f06270 */
[----:B------:R-:W-:Y:S01]  /*a060*/  VIADD R6, R4, 0x41 ;  /* 0x0000004104067836 */ /* 0x000fe20000000000 */
[----:B------:R-:W-:Y:S01]  /*a070*/  FSEL R215, R215, -INF , !P1 ;  /* 0xff800000d7d77808 */ /* 0x000fe20004800000 */
[----:B------:R-:W3:Y:S01]  /*a080*/  MUFU.TANH R197, R197 ;  /* 0x000000c500c57308 */ /* 0x000ee20000002400 */
[----:B-1----:R-:W-:Y:S02]  /*a090*/  FSEL R213, R213, -INF , !P5 ;  /* 0xff800000d5d57808 */ /* 0x002fe40006800000 */
[----:B------:R-:W-:-:S02]  /*a0a0*/  ISETP.GE.AND P5, PT, R6, R141, PT ;  /* 0x0000008d0600720c */ /* 0x000fc40003fa6270 */
[----:B------:R-:W-:Y:S01]  /*a0b0*/  ISETP.GE.AND P1, PT, R6, R119, PT ;  /* 0x000000770600720c */ /* 0x000fe20003f26270 */
[----:B------:R-:W-:Y:S02]  /*a0c0*/  VIADD R6, R4, 0x49 ;  /* 0x0000004904067836 */ /* 0x000fe40000000000 */
        /* <DEDUP_REMOVED lines=43> */
[----:B--2---:R-:W-:Y:S01]  /*a380*/  FSEL R150, R150, -INF , !P5 ;  /* 0xff80000096967808 */ /* 0x004fe20006800000 */
[----:B------:R-:W-:Y:S01]  /*a390*/  BAR.SYNC.DEFER_BLOCKING 0x0 ;  /* 0x0000000000007b1d */ /* 0x000fe20000010000 */
[----:B------:R-:W-:-:S05]  /*a3a0*/  ISETP.GE.AND P5, PT, R6, R141, PT ;  /* 0x0000008d0600720c */ /* 0x000fca0003fa6270 */
[----:B------:R-:W2:Y:S01]  /*a3b0*/  MUFU.TANH R64, R64 ;  /* 0x0000004000407308 */ /* 0x000ea20000002400 */
[----:B---3--:R-:W-:Y:S02]  /*a3c0*/  FSEL R126, R126, -INF , !P0 ;  /* 0xff8000007e7e7808 */ /* 0x008fe40004000000 */
[----:B------:R-:W-:-:S05]  /*a3d0*/  ISETP.GE.AND P0, PT, R4, R141, PT ;  /* 0x0000008d0400720c */ /* 0x000fca0003f06270 */
[----:B------:R-:W3:Y:S01]  /*a3e0*/  MUFU.TANH R121, R11 ;  /* 0x0000000b00797308 */ /* 0x000ee20000002400 */
[----:B-1----:R-:W-:Y:S02]  /*a3f0*/  FSEL R141, R5, -INF , !P5 ;  /* 0xff800000058d7808 */ /* 0x002fe40006800000 */
[----:B------:R-:W-:-:S05]  /*a400*/  ISETP.GT.AND P5, PT, R174, R169, PT ;  /* 0x000000a9ae00720c */ /* 0x000fca0003fa4270 */
[----:B------:R-:W1:Y:S01]  /*a410*/  MUFU.TANH R3, R3 ;  /* 0x0000000300037308 */ /* 0x000e620000002400 */
[----:B--2---:R-:W-:Y:S02]  /*a420*/  FSEL R9, R64, -INF , !P0 ;  /* 0xff80000040097808 */ /* 0x004fe40004000000 */
[----:B------:R-:W-:-:S05]  /*a430*/  ISETP.GE.AND P0, PT, R6, R119, PT ;  /* 0x000000770600720c */ /* 0x000fca0003f06270 */
[----:B------:R1:W2:Y:S01]  /*a440*/  MUFU.TANH R123, R7 ;  /* 0x00000007007b7308 */ /* 0x0002a20000002400 */
[----:B---3--:R-:W-:Y:S02]  /*a450*/  FSEL R121, R121, -INF , !P1 ;  /* 0xff80000079797808 */ /* 0x008fe40004800000 */
[----:B------:R-:W-:-:S04]  /*a460*/  ISETP.GE.AND P1, PT, R4, R119, PT ;  /* 0x000000770400720c */ /* 0x000fc80003f26270 */
[----:B-1----:R-:W-:Y:S02]  /*a470*/  FSEL R7, R3, -INF , !P1 ;  /* 0xff80000003077808 */ /* 0x002fe40004800000 */
[----:B--2---:R-:W-:Y:S01]  /*a480*/  FSEL R123, R123, -INF , !P0 ;  /* 0xff8000007b7b7808 */ /* 0x004fe20004000000 */
[----:B------:R-:W-:Y:S06]  /*a490*/  @!P5 BRA `(.L_x_1361) ;  /* 0x0000000800c0d947 */ /* 0x000fec0003800000 */
[----:B------:R-:W-:Y:S05]  /*a4a0*/  @!P6 BRA `(.L_x_1362) ;  /* 0x0000000000ece947 */ /* 0x000fea0003800000 */
[----:B------:R-:W1:Y:S02]  /*a4b0*/  LDC R11, c[0x0][0x380] ;  /* 0x0000e000ff0b7b82 */ /* 0x000e640000000800 */
[----:B-1----:R-:W-:-:S04]  /*a4c0*/  IABS R5, R11 ;  /* 0x0000000b00057213 */ /* 0x002fc80000000000 */
[----:B------:R-:W1:Y:S08]  /*a4d0*/  I2F.RP R6, R5 ;  /* 0x0000000500067306 */ /* 0x000e700000209400 */
[----:B-1----:R-:W1:Y:S02]  /*a4e0*/  MUFU.RCP R12, R6 ;  /* 0x00000006000c7308 */ /* 0x002e640000001000 */
[----:B-1----:R-:W-:-:S02]  /*a4f0*/  VIADD R12, R12, 0xffffffe ;  /* 0x0ffffffe0c0c7836 */ /* 0x002fc40000000000 */
[----:B------:R-:W-:-:S04]  /*a500*/  VIADD R6, R32, 0xffffff80 ;  /* 0xffffff8020067836 */ /* 0x000fc80000000000 */
[----:B------:R-:W1:Y:S02]  /*a510*/  F2I.FTZ.U32.TRUNC.NTZ R13, R12 ;  /* 0x0000000c000d7305 */ /* 0x000e64000021f000 */
[----:B-1----:R-:W-:Y:S01]  /*a520*/  IADD3 R3, RZ, -R13, RZ ;  /* 0x8000000dff037210 */ /* 0x002fe20007ffe0ff */
[----:B------:R-:W-:-:S04]  /*a530*/  IMAD.MOV.U32 R12, RZ, RZ, RZ ;  /* 0x000000ffff0c7224 */ /* 0x000fc800078e00ff */
[----:B------:R-:W-:-:S04]  /*a540*/  IMAD R3, R3, R5, RZ ;  /* 0x0000000503037224 */ /* 0x000fc800078e02ff */
[----:B------:R-:W-:Y:S01]  /*a550*/  IMAD.HI.U32 R4, R13, R3, R12 ;  /* 0x000000030d047227 */ /* 0x000fe200078e000c */
[----:B------:R-:W-:Y:S02]  /*a560*/  IABS R3, R32 ;  /* 0x0000002000037213 */ /* 0x000fe40000000000 */
[----:B------:R-:W-:-:S03]  /*a570*/  LOP3.LUT R32, R32, R11, RZ, 0x3c, !PT ;  /* 0x0000000b20207212 */ /* 0x000fc600078e3cff */
        /* <DEDUP_REMOVED lines=30> */
[----:B------:R-:W-:-:S04]  /*a760*/  IMAD.IADD R4, R5, 0x1, -R4 ;  /* 0x0000000105047824 */ /* 0x000fc800078e0a04 */
[----:B------:R-:W-:Y:S02]  /*a770*/  IMAD R11, R4, R11, -0x80 ;  /* 0xffffff80040b7424 */ /* 0x000fe400078e020b */
[----:B------:R-:W1:Y:S03]  /*a780*/  LDC.64 R4, c[0x0][0x230] ;  /* 0x00008c00ff047b82 */ /* 0x000e660000000a00 */
[----:B------:R-:W-:Y:S02]  /*a790*/  SHF.R.S32.HI R13, RZ, 0x1f, R11 ;  /* 0x0000001fff0d7819 */ /* 0x000fe4000001140b */
[----:B--2---:R-:W-:-:S03]  /*a7a0*/  IADD3 R3, -R6, R3, RZ ;  /* 0x0000000306037210 */ /* 0x004fc60007ffe1ff */
[----:B------:R-:W-:-:S04]  /*a7b0*/  IMAD R6, R13, R132, RZ ;  /* 0x000000840d067224 */ /* 0x000fc800078e02ff */
[C---:B------:R-:W-:Y:S02]  /*a7c0*/  IMAD R6, R11.reuse, R133, R6 ;  /* 0x000000850b067224 */ /* 0x040fe400078e0206 */
[----:B------:R-:W-:Y:S01]  /*a7d0*/  IMAD.WIDE.U32 R132, R11, R132, RZ ;  /* 0x000000840b847225 */ /* 0x000fe200078e00ff */
[----:B------:R-:W-:-:S03]  /*a7e0*/  SHF.R.S32.HI R11, RZ, 0x1f, R3 ;  /* 0x0000001fff0b7819 */ /* 0x000fc60000011403 */
[----:B------:R-:W-:Y:S02]  /*a7f0*/  IMAD.IADD R133, R133, 0x1, R6 ;  /* 0x0000000185857824 */ /* 0x000fe400078e0206 */
[----:B-1----:R-:W-:-:S04]  /*a800*/  IMAD R8, R11, R4, RZ ;  /* 0x000000040b087224 */ /* 0x002fc800078e02ff */
[C---:B------:R-:W-:Y:S02]  /*a810*/  IMAD R8, R3.reuse, R5, R8 ;  /* 0x0000000503087224 */ /* 0x040fe400078e0208 */
[----:B------:R-:W-:-:S04]  /*a820*/  IMAD.WIDE.U32 R4, R3, R4, R132 ;  /* 0x0000000403047225 */ /* 0x000fc800078e0084 */
[----:B------:R-:W-:Y:S01]  /*a830*/  IMAD.MOV.U32 R11, RZ, RZ, R4 ;  /* 0x000000ffff0b7224 */ /* 0x000fe200078e0004 */
[----:B------:R-:W-:Y:S01]  /*a840*/  IADD3 R8, R5, R8, RZ ;  /* 0x0000000805087210 */ /* 0x000fe20007ffe0ff */
[----:B------:R-:W-:Y:S06]  /*a850*/  BRA `(.L_x_1363) ;  /* 0x0000000000087947 */ /* 0x000fec0003800000 */
.L_x_1362:
[----:B------:R-:W-:-:S04]  /*a860*/  LEA R11, -R132, RZ, 0x7 ;  /* 0x000000ff840b7211 */ /* 0x000fc800078e39ff */
[----:B------:R-:W-:-:S07]  /*a870*/  SHF.R.S32.HI R8, RZ, 0x1f, R11 ;  /* 0x0000001fff087819 */ /* 0x000fce000001140b */
.L_x_1363:
        /* <DEDUP_REMOVED lines=110> */
.L_x_1365:
[----:B------:R-:W-:Y:S05]  /*af60*/  BSYNC B0 ;  /* 0x0000000000007941 */ /* 0x000fea0003800000 */
.L_x_1364:
[----:B------:R-:W0:Y:S01]  /*af70*/  LDGDEPBAR ;  /* 0x00000000000079af */ /* 0x000e220000000000 */
[----:B------:R-:W-:-:S04]  /*af80*/  LEA R186, P0, R11, R186, 0x1 ;  /* 0x000000ba0bba7211 */ /* 0x000fc800078008ff */
[----:B------:R-:W-:-:S09]  /*af90*/  LEA.HI.X R185, R11, R185, R8, 0x1, P0 ;  /* 0x000000b90bb97211 */ /* 0x000fd200000f0c08 */
.L_x_1361:
[----:B------:R-:W-:Y:S01]  /*afa0*/  FMNMX.FTZ R6, R2, R9, !PT ;  /* 0x0000000902067209 */ /* 0x000fe20007810000 */
[----:B-1----:R-:W-:Y:S01]  /*afb0*/  LDSM.16.MT88.4 R16, [R116+0x9000] ;  /* 0x009000007410783b */ /* 0x002fe20000004200 */
[----:B--2---:R-:W-:Y:S02]  /*afc0*/  FMNMX.FTZ R4, R0, R7, !PT ;  /* 0x0000000700047209 */ /* 0x004fe40007810000 */
[----:B------:R-:W-:Y:S01]  /*afd0*/  FMNMX.FTZ R6, R39, R6, !PT ;  /* 0x0000000627067209 */ /* 0x000fe20007810000 */
[----:B------:R-:W-:Y:S01]  /*afe0*/  LDSM.16.MT88.4 R24, [R164+0xb000] ;  /* 0x00b00000a418783b */ /* 0x000fe20000004200 */
[----:B------:R-:W-:Y:S02]  /*aff0*/  FMNMX.FTZ R4, R33, R4, !PT ;  /* 0x0000000421047209 */ /* 0x000fe40007810000 */
[----:B------:R-:W-:Y:S01]  /*b000*/  FMNMX.FTZ R6, R41, R6, !PT ;  /* 0x0000000629067209 */ /* 0x000fe20007810000 */
[----:B------:R-:W-:Y:S01]  /*b010*/  LDSM.16.MT88.4 R52, [R116+0xd000] ;  /* 0x00d000007434783b */ /* 0x000fe20000004200 */
        /* <DEDUP_REMOVED lines=73> */
[----:B------:R-:W1:Y:S01]  /*b4b0*/  LDSM.16.MT88.4 R8, [R164+0x9000] ;  /* 0x00900000a408783b */ /* 0x000e620000004200 */
[----:B--2---:R-:W-:Y:S01]  /*b4c0*/  FMNMX.FTZ R3, R4, R3, !PT ;  /* 0x0000000304037209 */ /* 0x004fe20007810000 */
[----:B------:R-:W-:Y:S01]  /*b4d0*/  FMUL.FTZ R194, R5, UR11 ;  /* 0x0000000b05c27c20 */ /* 0x000fe20008410000 */
[--C-:B------:R-:W-:Y:S01]  /*b4e0*/  FFMA.FTZ R143, R41, UR11, -R142.reuse ;  /* 0x0000000b298f7c23 */ /* 0x100fe2000801088e */
[--C-:B------:R-:W-:Y:S01]  /*b4f0*/  FFMA.FTZ R140, R35, UR11, -R142.reuse ;  /* 0x0000000b238c7c23 */ /* 0x100fe2000801088e */
[C---:B------:R-:W-:Y:S01]  /*b500*/  FSETP.NEU.FTZ.AND P0, PT, R3.reuse, -INF , PT ;  /* 0xff8000000300780b */ /* 0x040fe20003f1d000 */
[----:B------:R-:W-:Y:S01]  /*b510*/  FMUL.FTZ R128, R3, UR11 ;  /* 0x0000000b03807c20 */ /* 0x000fe20008410000 */
[----:B------:R-:W-:Y:S01]  /*b520*/  LDSM.16.MT88.4 R40, [R164+0xd000] ;  /* 0x00d00000a428783b */ /* 0x000fe20000004200 */
[----:B------:R-:W2:Y:S01]  /*b530*/  MUFU.EX2 R194, R194 ;  /* 0x000000c200c27308 */ /* 0x000ea20000000800 */
[--C-:B------:R-:W-:Y:S01]  /*b540*/  FFMA.FTZ R139, R67, UR11, -R142.reuse ;  /* 0x0000000b438b7c23 */ /* 0x100fe2000801088e */
[--C-:B------:R-:W-:Y:S01]  /*b550*/  FFMA.FTZ R60, R237, UR11, -R142.reuse ;  /* 0x0000000bed3c7c23 */ /* 0x100fe2000801088e */
[----:B------:R-:W-:Y:S01]  /*b560*/  FSEL R128, R128, RZ, P0 ;  /* 0x000000ff80807208 */ /* 0x000fe20000000000 */
[--C-:B------:R-:W-:Y:S01]  /*b570*/  FFMA.FTZ R59, R59, UR11, -R142.reuse ;  /* 0x0000000b3b3b7c23 */ /* 0x100fe2000801088e */
[--C-:B------:R-:W-:Y:S01]  /*b580*/  FFMA.FTZ R2, R235, UR11, -R142.reuse ;  /* 0x0000000beb027c23 */ /* 0x100fe2000801088e */
[--C-:B------:R-:W-:Y:S01]  /*b590*/  FFMA.FTZ R136, R129, UR11, -R142.reuse ;  /* 0x0000000b81887c23 */ /* 0x100fe2000801088e */
[----:B------:R-:W-:Y:S01]  /*b5a0*/  FFMA.FTZ R129, R229, UR11, -R142 ;  /* 0x0000000be5817c23 */ /* 0x000fe2000801088e */
[--C-:B------:R-:W-:Y:S01]  /*b5b0*/  FFMA.FTZ R201, R7, UR11, -R128.reuse ;  /* 0x0000000b07c97c23 */ /* 0x100fe20008010880 */
[----:B------:R-:W-:Y:S01]  /*b5c0*/  FSEL R7, R3, RZ, P0 ;  /* 0x000000ff03077208 */ /* 0x000fe20000000000 */
[--C-:B------:R-:W-:Y:S01]  /*b5d0*/  FFMA.FTZ R154, R33, UR11, -R128.reuse ;  /* 0x0000000b219a7c23 */ /* 0x100fe20008010880 */
[--C-:B------:R-:W-:Y:S01]  /*b5e0*/  FFMA.FTZ R155, R37, UR11, -R128.reuse ;  /* 0x0000000b259b7c23 */ /* 0x100fe20008010880 */
[--C-:B------:R-:W-:Y:S01]  /*b5f0*/  FFMA.FTZ R130, R29, UR11, -R128.reuse ;  /* 0x0000000b1d827c23 */ /* 0x100fe20008010880 */
[----:B------:R-:W3:Y:S01]  /*b600*/  LDSM.16.MT88.4 R32, [R116+0xb000] ;  /* 0x00b000007420783b */ /* 0x000ee20000004200 */
[----:B------:R-:W-:Y:S01]  /*b610*/  FADD.FTZ R7, R0, -R7 ;  /* 0x8000000700077221 */ /* 0x000fe20000010000 */
[----:B------:R-:W-:Y:S01]  /*b620*/  MUFU.EX2 R192, R192 ;  /* 0x000000c000c07308 */ /* 0x000fe20000000800 */
[--C-:B------:R-:W-:Y:S01]  /*b630*/  FFMA.FTZ R133, R65, UR11, -R128.reuse ;  /* 0x0000000b41857c23 */ /* 0x100fe20008010880 */
[-C--:B--2---:R-:W-:Y:S01]  /*b640*/  FMUL.FTZ R44, R72, R194.reuse ;  /* 0x000000c2482c7220 */ /* 0x084fe20000410000 */
[----:B------:R-:W-:Y:S01]  /*b650*/  FMUL.FTZ R156, R7, UR11 ;  /* 0x0000000b079c7c20 */ /* 0x000fe20008410000 */
[-C--:B------:R-:W-:Y:S01]  /*b660*/  FMUL.FTZ R45, R73, R194.reuse ;  /* 0x000000c2492d7220 */ /* 0x080fe20000410000 */
[-C--:B------:R-:W-:Y:S01]  /*b670*/  FMUL.FTZ R4, R112, R194.reuse ;  /* 0x000000c270047220 */ /* 0x080fe20000410000 */
[-C--:B------:R-:W-:Y:S01]  /*b680*/  FMUL.FTZ R5, R113, R194.reuse ;  /* 0x000000c271057220 */ /* 0x080fe20000410000 */
[-C--:B------:R-:W-:Y:S01]  /*b690*/  FMUL.FTZ R108, R108, R194.reuse ;  /* 0x000000c26c6c7220 */ /* 0x080fe20000410000 */
[----:B------:R-:W2:Y:S01]  /*b6a0*/  MUFU.EX2 R152, R152 ;  /* 0x0000009800987308 */ /* 0x000ea20000000800 */
[-C--:B------:R-:W-:Y:S01]  /*b6b0*/  FMUL.FTZ R109, R109, R194.reuse ;  /* 0x000000c26d6d7220 */ /* 0x080fe20000410000 */
[--C-:B------:R-:W-:Y:S01]  /*b6c0*/  FFMA.FTZ R58, R233, UR11, -R128.reuse ;  /* 0x0000000be93a7c23 */ /* 0x100fe20008010880 */
[--C-:B------:R-:W-:Y:S01]  /*b6d0*/  FFMA.FTZ R57, R57, UR11, -R128.reuse ;  /* 0x0000000b39397c23 */ /* 0x100fe20008010880 */
[--C-:B------:R-:W-:Y:S01]  /*b6e0*/  FFMA.FTZ R0, R231, UR11, -R128.reuse ;  /* 0x0000000be7007c23 */ /* 0x100fe20008010880 */
[-C--:B------:R-:W-:Y:S01]  /*b6f0*/  FMUL.FTZ R12, R104, R194.reuse ;  /* 0x000000c2680c7220 */ /* 0x080fe20000410000 */
[-C--:B------:R-:W-:Y:S01]  /*b700*/  FMUL.FTZ R13, R105, R194.reuse ;  /* 0x000000c2690d7220 */ /* 0x080fe20000410000 */
[-C--:B------:R-:W-:Y:S01]  /*b710*/  FMUL.FTZ R20, R96, R194.reuse ;  /* 0x000000c260147220 */ /* 0x080fe20000410000 */
[----:B------:R-:W4:Y:S01]  /*b720*/  MUFU.EX2 R156, R156 ;  /* 0x0000009c009c7308 */ /* 0x000f220000000800 */
[-C--:B------:R-:W-:Y:S01]  /*b730*/  FMUL.FTZ R21, R97, R194.reuse ;  /* 0x000000c261157220 */ /* 0x080fe20000410000 */
[-C--:B------:R-:W-:Y:S01]  /*b740*/  FMUL.FTZ R28, R88, R194.reuse ;  /* 0x000000c2581c7220 */ /* 0x080fe20000410000 */
[-C--:B------:R-:W-:Y:S01]  /*b750*/  FMUL.FTZ R29, R89, R194.reuse ;  /* 0x000000c2591d7220 */ /* 0x080fe20000410000 */
[-C--:B------:R-:W-:Y:S01]  /*b760*/  FMUL.FTZ R36, R80, R194.reuse ;  /* 0x000000c250247220 */ /* 0x080fe20000410000 */
[-C--:B------:R-:W-:Y:S01]  /*b770*/  FMUL.FTZ R37, R81, R194.reuse ;  /* 0x000000c251257220 */ /* 0x080fe20000410000 */
[-C--:B------:R-:W-:Y:S01]  /*b780*/  FMUL.FTZ R100, R100, R194.reuse ;  /* 0x000000c264647220 */ /* 0x080fe20000410000 */
[----:B------:R-:W-:Y:S01]  /*b790*/  FMUL.FTZ R101, R101, R194 ;  /* 0x000000c265657220 */ /* 0x000fe20000410000 */
[----:B------:R-:W-:Y:S01]  /*b7a0*/  MUFU.EX2 R143, R143 ;  /* 0x0000008f008f7308 */ /* 0x000fe20000000800 */
[----:B--2---:R-:W-:Y:S01]  /*b7b0*/  F2FP.BF16.F32.PACK_AB R48, R152, R192 ;  /* 0x000000c09830723e */ /* 0x004fe200000010ff */
        /* <DEDUP_REMOVED lines=10> */
[----:B------:R-:W4:Y:S01]  /*b860*/  LDSM.16.MT88.4 R72, [R164+0x9400] ;  /* 0x00940000a448783b */ /* 0x000f220000004200 */
        /* <DEDUP_REMOVED lines=10> */
[-C--:B------:R-:W-:Y:S01]  /*b910*/  FMUL.FTZ R38, R82, R156.reuse ;  /* 0x0000009c52267220 */ /* 0x080fe20000410000 */
[----:B------:R-:W5:Y:S01]  /*b920*/  MUFU.EX2 R154, R154 ;  /* 0x0000009a009a7308 */ /* 0x000f620000000800 */
[----:B--2---:R-:W-:Y:S01]  /*b930*/  F2FP.BF16.F32.PACK_AB R50, R140, R143 ;  /* 0x0000008f8c32723e */ /* 0x004fe200000010ff */
        /* <DEDUP_REMOVED lines=9> */
[----:B------:R-:W-:Y:S01]  /*b9d0*/  FMUL.FTZ R79, R79, R156 ;  /* 0x0000009c4f4f7220 */ /* 0x000fe20000410000 */
[-C--:B------:R-:W-:Y:S01]  /*b9e0*/  FMUL.FTZ R68, R68, R194.reuse ;  /* 0x000000c244447220 */ /* 0x080fe20000410000 */
[----:B------:R-:W-:Y:S01]  /*b9f0*/  FMUL.FTZ R69, R69, R194 ;  /* 0x000000c245457220 */ /* 0x000fe20000410000 */
[-C--:B------:R-:W-:Y:S01]  /*ba00*/  FMUL.FTZ R70, R70, R156.reuse ;  /* 0x0000009c46467220 */ /* 0x080fe20000410000 */
[----:B------:R-:W-:Y:S01]  /*ba10*/  FMUL.FTZ R71, R71, R156 ;  /* 0x0000009c47477220 */ /* 0x000fe20000410000 */
[----:B------:R-:W2:Y:S01]  /*ba20*/  MUFU.EX2 R130, R130 ;  /* 0x0000008200827308 */ /* 0x000ea20000000800 */
[----:B-----5:R-:W-:Y:S01]  /*ba30*/  F2FP.BF16.F32.PACK_AB R49, R154, R201 ;  /* 0x000000c99a31723e */ /* 0x020fe200000010ff */
[----:B------:R-:W5:Y:S01]  /*ba40*/  LDSM.16.MT88.4 R64, [R116+0x9400] ;  /* 0x009400007440783b */ /* 0x000f620000004200 */
[----:B------:R-:W-:Y:S01]  /*ba50*/  FFMA.FTZ R132, R127, UR11, -R128 ;  /* 0x0000000b7f847c23 */ /* 0x000fe20008010880 */
[--C-:B------:R-:W-:Y:S01]  /*ba60*/  FFMA.FTZ R124, R221, UR11, -R142.reuse ;  /* 0x0000000bdd7c7c23 */ /* 0x100fe2000801088e */
[----:B------:R-:W-:Y:S01]  /*ba70*/  FFMA.FTZ R119, R227, UR11, -R142 ;  /* 0x0000000be3777c23 */ /* 0x000fe2000801088e */
        /* <DEDUP_REMOVED lines=8> */
[--C-:B------:R-:W-:Y:S01]  /*bb00*/  FFMA.FTZ R207, R207, UR11, -R128.reuse ;  /* 0x0000000bcfcf7c23 */ /* 0x100fe20008010880 */
[--C-:B------:R-:W-:Y:S01]  /*bb10*/  FFMA.FTZ R162, R213, UR11, -R128.reuse ;  /* 0x0000000bd5a27c23 */ /* 0x100fe20008010880 */
[----:B------:R-:W4:Y:S01]  /*bb20*/  MUFU.EX2 R60, R60 ;  /* 0x0000003c003c7308 */ /* 0x000f220000000800 */
[----:B--2---:R-:W-:Y:S01]  /*bb30*/  F2FP.BF16.F32.PACK_AB R51, R130, R155 ;  /* 0x0000009b8233723e */ /* 0x004fe200000010ff */
[--C-:B------:R-:W-:Y:S01]  /*bb40*/  FFMA.FTZ R203, R203, UR11, -R128.reuse ;  /* 0x0000000bcbcb7c23 */ /* 0x100fe20008010880 */
[----:B------:R-:W-:Y:S01]  /*bb50*/  FFMA.FTZ R158, R211, UR11, -R128 ;  /* 0x0000000bd39e7c23 */ /* 0x000fe20008010880 */
[----:B------:R-:W-:Y:S01]  /*bb60*/  FFMA.FTZ R81, R187, R194, R192 ;  /* 0x000000c2bb517223 */ /* 0x000fe200000100c0 */
[--C-:B------:R-:W-:Y:S01]  /*bb70*/  FFMA.FTZ R187, R163, UR11, -R142.reuse ;  /* 0x0000000ba3bb7c23 */ /* 0x100fe2000801088e */
[--C-:B------:R-:W-:Y:S01]  /*bb80*/  FFMA.FTZ R194, R197, UR11, -R142.reuse ;  /* 0x0000000bc5c27c23 */ /* 0x100fe2000801088e */
[--C-:B------:R-:W-:Y:S01]  /*bb90*/  FFMA.FTZ R163, R189, UR11, -R142.reuse ;  /* 0x0000000bbda37c23 */ /* 0x100fe2000801088e */
[C---:B-1----:R-:W-:Y:S01]  /*bba0*/  HMMA.16816.F32.BF16 R4, R48.reuse, R8, R4 ;  /* 0x000000083004723c */ /* 0x042fe20000041804 */
[----:B------:R-:W-:Y:S01]  /*bbb0*/  MUFU.EX2 R59, R59 ;  /* 0x0000003b003b7308 */ /* 0x000fe20000000800 */
[----:B------:R-:W-:Y:S01]  /*bbc0*/  FFMA.FTZ R192, R199, UR11, -R142 ;  /* 0x0000000bc7c07c23 */ /* 0x000fe2000801088e */
[--C-:B------:R-:W-:Y:S01]  /*bbd0*/  FFMA.FTZ R183, R183, UR11, -R128.reuse ;  /* 0x0000000bb7b77c23 */ /* 0x100fe20008010880 */
[--C-:B------:R-:W-:Y:S01]  /*bbe0*/  FFMA.FTZ R198, R193, UR11, -R128.reuse ;  /* 0x0000000bc1c67c23 */ /* 0x100fe20008010880 */
[--C-:B------:R-:W-:Y:S01]  /*bbf0*/  FFMA.FTZ R161, R161, UR11, -R128.reuse ;  /* 0x0000000ba1a17c23 */ /* 0x100fe20008010880 */
[C---:B------:R-:W-:Y:S01]  /*bc00*/  HMMA.16816.F32.BF16 R8, R48.reuse, R10, R108 ;  /* 0x0000000a3008723c */ /* 0x040fe2000004186c */
[--C-:B------:R-:W-:Y:S01]  /*bc10*/  FFMA.FTZ R196, R195, UR11, -R128.reuse ;  /* 0x0000000bc3c47c23 */ /* 0x100fe20008010880 */
[----:B------:R-:W-:Y:S01]  /*bc20*/  LDSM.16.MT88.4 R108, [R164+0xa400] ;  /* 0x00a40000a46c783b */ /* 0x000fe20000004200 */
[----:B------:R-:W-:Y:S01]  /*bc30*/  MUFU.EX2 R2, R2 ;  /* 0x0000000200027308 */ /* 0x000fe20000000800 */
[--C-:B------:R-:W-:Y:S01]  /*bc40*/  FFMA.FTZ R147, R147, UR11, -R128.reuse ;  /* 0x0000000b93937c23 */ /* 0x100fe20008010880 */
[----:B------:R-:W-:Y:S01]  /*bc50*/  FFMA.FTZ R145, R145, UR11, -R128 ;  /* 0x0000000b91917c23 */ /* 0x000fe20008010880 */
[C---:B------:R-:W-:Y:S01]  /*bc60*/  HMMA.16816.F32.BF16 R12, R48.reuse, R16, R12 ;  /* 0x00000010300c723c */ /* 0x040fe2000004180c */
[--C-:B------:R-:W-:Y:S01]  /*bc70*/  FFMA.FTZ R135, R135, UR11, -R142.reuse ;  /* 0x0000000b87877c23 */ /* 0x100fe2000801088e */
[----:B------:R-:W-:Y:S01]  /*bc80*/  FFMA.FTZ R146, R146, UR11, -R142 ;  /* 0x0000000b92927c23 */ /* 0x000fe2000801088e */
[----:B------:R-:W-:Y:S01]  /*bc90*/  FADD.FTZ R152, R152, R81 ;  /* 0x0000005198987221 */ /* 0x000fe20000010000 */
[----:B------:R-:W-:Y:S01]  /*bca0*/  FFMA.FTZ R201, R188, R156, R201 ;  /* 0x0000009cbcc97223 */ /* 0x000fe200000100c9 */
[----:B------:R-:W-:Y:S01]  /*bcb0*/  MUFU.EX2 R133, R133 ;  /* 0x0000008500857308 */ /* 0x000fe20000000800 */
[C---:B------:R-:W-:Y:S01]  /*bcc0*/  HMMA.16816.F32.BF16 R20, R48.reuse, R24, R20 ;  /* 0x000000183014723c */ /* 0x040fe20000041814 */
[----:B------:R-:W-:Y:S01]  /*bcd0*/  FADD.FTZ R143, R143, R152 ;  /* 0x000000988f8f7221 */ /* 0x000fe20000010000 */
[----:B------:R-:W-:Y:S01]  /*bce0*/  FADD.FTZ R154, R154, R201 ;  /* 0x000000c99a9a7221 */ /* 0x000fe20000010000 */
[--C-:B------:R-:W-:Y:S01]  /*bcf0*/  FFMA.FTZ R137, R137, UR11, -R142.reuse ;  /* 0x0000000b89897c23 */ /* 0x100fe2000801088e */
[----:B------:R-:W-:Y:S01]  /*bd00*/  FFMA.FTZ R150, R150, UR11, -R142 ;  /* 0x0000000b96967c23 */ /* 0x000fe2000801088e */
[----:B------:R-:W-:Y:S01]  /*bd10*/  FADD.FTZ R140, R140, R143 ;  /* 0x0000008f8c8c7221 */ /* 0x000fe20000010000 */
[----:B---3--:R-:W-:Y:S01]  /*bd20*/  HMMA.16816.F32.BF16 R28, R48, R32, R28 ;  /* 0x00000020301c723c */ /* 0x008fe2000004181c */
[----:B------:R-:W1:Y:S01]  /*bd30*/  MUFU.EX2 R58, R58 ;  /* 0x0000003a003a7308 */ /* 0x000e620000000800 */
[----:B------:R-:W-:Y:S01]  /*bd40*/  FADD.FTZ R155, R155, R154 ;  /* 0x0000009a9b9b7221 */ /* 0x000fe20000010000 */
[--C-:B------:R-:W-:Y:S01]  /*bd50*/  FFMA.FTZ R138, R138, UR11, -R142.reuse ;  /* 0x0000000b8a8a7c23 */ /* 0x100fe2000801088e */
[----:B------:R-:W-:-:S02]  /*bd60*/  FFMA.FTZ R141, R141, UR11, -R142 ;  /* 0x0000000b8d8d7c23 */ /* 0x000fc4000801088e */
[C---:B------:R-:W-:Y:S01]  /*bd70*/  HMMA.16816.F32.BF16 R36, R48.reuse, R40, R36 ;  /* 0x000000283024723c */ /* 0x040fe20000041824 */
[----:B------:R-:W-:Y:S02]  /*bd80*/  FADD.FTZ R130, R130, R155 ;  /* 0x0000009b82827221 */ /* 0x000fe40000010000 */
[----:B------:R-:W-:Y:S03]  /*bd90*/  MUFU.EX2 R57, R57 ;  /* 0x0000003900397308 */ /* 0x000fe60000000800 */
[C---:B------:R-:W-:Y:S01]  /*bda0*/  HMMA.16816.F32.BF16 R16, R48.reuse, R18, R100 ;  /* 0x000000123010723c */ /* 0x040fe20000041864 */
[----:B------:R-:W-:Y:S04]  /*bdb0*/  LDSM.16.MT88.4 R100, [R116+0xa400] ;  /* 0x00a400007464783b */ /* 0x000fe80000004200 */
[----:B------:R-:W2:Y:S01]  /*bdc0*/  MUFU.EX2 R0, R0 ;  /* 0x0000000000007308 */ /* 0x000ea20000000800 */
[C---:B------:R-:W-:Y:S01]  /*bdd0*/  HMMA.16816.F32.BF16 R24, R48.reuse, R26, R92 ;  /* 0x0000001a3018723c */ /* 0x040fe2000004185c */
[----:B------:R-:W-:Y:S05]  /*bde0*/  LDSM.16.MT88.4 R92, [R164+0xc400] ;  /* 0x00c40000a45c783b */ /* 0x000fea0000004200 */
[C---:B------:R-:W-:Y:S01]  /*bdf0*/  HMMA.16816.F32.BF16 R32, R48.reuse, R34, R84 ;  /* 0x000000223020723c */ /* 0x040fe20000041854 */
[----:B------:R-:W-:Y:S01]  /*be00*/  MUFU.EX2 R136, R136 ;  /* 0x0000008800887308 */ /* 0x000fe20000000800 */
[----:B------:R-:W-:Y:S04]  /*be10*/  LDSM.16.MT88.4 R84, [R116+0xc400] ;  /* 0x00c400007454783b */ /* 0x000fe80000004200 */
[C---:B------:R-:W-:Y:S01]  /*be20*/  HMMA.16816.F32.BF16 R40, R48.reuse, R42, R76 ;  /* 0x0000002a3028723c */ /* 0x040fe2000004184c */
[----:B------:R-:W-:Y:S02]  /*be30*/  LDSM.16.MT88.4 R76, [R164+0xa000] ;  /* 0x00a00000a44c783b */ /* 0x000fe40000004200 */
[----:B------:R-:W3:Y:S03]  /*be40*/  MUFU.EX2 R129, R129 ;  /* 0x0000008100817308 */ /* 0x000ee60000000800 */
[C---:B------:R-:W-:Y:S05]  /*be50*/  HMMA.16816.F32.BF16 R44, R48.reuse, R52, R44 ;  /* 0x00000034302c723c */ /* 0x040fea000004182c */
[----:B------:R-:W-:Y:S01]  /*be60*/  MUFU.EX2 R124, R124 ;  /* 0x0000007c007c7308 */ /* 0x000fe20000000800 */
[----:B------:R-:W-:Y:S01]  /*be70*/  HMMA.16816.F32.BF16 R48, R48, R54, R68 ;  /* 0x000000363030723c */ /* 0x000fe20000041844 */
[----:B----4-:R-:W-:Y:S01]  /*be80*/  F2FP.BF16.F32.PACK_AB R52, R60, R139 ;  /* 0x0000008b3c34723e */ /* 0x010fe200000010ff */
[----:B------:R-:W4:Y:S01]  /*be90*/  LDSM.16.MT88.4 R68, [R116+0xb400] ;  /* 0x00b400007444783b */ /* 0x000f220000004200 */
[----:B-1----:R-:W-:Y:S01]  /*bea0*/  F2FP.BF16.F32.PACK_AB R53, R58, R133 ;  /* 0x000000853a35723e */ /* 0x002fe200000010ff */
[----:B------:R-:W-:Y:S01]  /*beb0*/  FADD.FTZ R139, R139, R140 ;  /* 0x0000008c8b8b7221 */ /* 0x000fe20000010000 */
[----:B------:R-:W-:-:S02]  /*bec0*/  FADD.FTZ R133, R133, R130 ;  /* 0x0000008285857221 */ /* 0x000fc40000010000 */
[----:B------:R-:W-:Y:S01]  /*bed0*/  F2FP.BF16.F32.PACK_AB R54, R2, R59 ;  /* 0x0000003b0236723e */ /* 0x000fe200000010ff */
[----:B------:R-:W-:Y:S01]  /*bee0*/  MUFU.EX2 R119, R119 ;  /* 0x0000007700777308 */ /* 0x000fe20000000800 */
[----:B--2---:R-:W-:Y:S01]  /*bef0*/  F2FP.BF16.F32.PACK_AB R55, R0, R57 ;  /* 0x000000390037723e */ /* 0x004fe200000010ff */
[----:B------:R-:W-:Y:S01]  /*bf00*/  FADD.FTZ R60, R60, R139 ;  /* 0x0000008b3c3c7221 */ /* 0x000fe20000010000 */
[----:B------:R-:W-:-:S03]  /*bf10*/  FADD.FTZ R58, R58, R133 ;  /* 0x000000853a3a7221 */ /* 0x000fc60000010000 */
[----:B------:R-:W-:Y:S02]  /*bf20*/  FADD.FTZ R59, R59, R60 ;  /* 0x0000003c3b3b7221 */ /* 0x000fe40000010000 */
[C---:B------:R-:W-:Y:S01]  /*bf30*/  HMMA.16816.F32.BF16 R4, R52.reuse, R72, R4 ;  /* 0x000000483404723c */ /* 0x040fe20000041804 */
[----:B------:R-:W-:Y:S05]  /*bf40*/  MUFU.EX2 R132, R132 ;  /* 0x0000008400847308 */ /* 0x000fea0000000800 */
[C---:B------:R-:W-:Y:S01]  /*bf50*/  HMMA.16816.F32.BF16 R8, R52.reuse, R74, R8 ;  /* 0x0000004a3408723c */ /* 0x040fe20000041808 */
[----:B------:R-:W1:Y:S02]  /*bf60*/  LDSM.16.MT88.4 R72, [R164+0xb400] ;  /* 0x00b40000a448783b */ /* 0x000e640000004200 */
[----:B------:R-:W2:Y:S03]  /*bf70*/  MUFU.EX2 R127, R127 ;  /* 0x0000007f007f7308 */ /* 0x000ea60000000800 */
[C---:B-----5:R-:W-:Y:S05]  /*bf80*/  HMMA.16816.F32.BF16 R12, R52.reuse, R64, R12 ;  /* 0x00000040340c723c */ /* 0x060fea000004180c */
[----:B------:R-:W-:Y:S01]  /*bf90*/  MUFU.EX2 R122, R122 ;  /* 0x0000007a007a7308 */ /* 0x000fe20000000800 */
[C---:B------:R-:W-:Y:S01]  /*bfa0*/  HMMA.16816.F32.BF16 R16, R52.reuse, R66, R16 ;  /* 0x000000423410723c */ /* 0x040fe20000041810 */
[----:B------:R-:W5:Y:S06]  /*bfb0*/  LDSM.16.MT88.4 R64, [R164+0xd400] ;  /* 0x00d40000a440783b */ /* 0x000f6c0000004200 */
[----:B------:R-:W2:Y:S01]  /*bfc0*/  MUFU.EX2 R117, R117 ;  /* 0x0000007500757308 */ /* 0x000ea20000000800 */
[C---:B----4-:R-:W-:Y:S06]  /*bfd0*/  HMMA.16816.F32.BF16 R28, R52.reuse, R68, R28 ;  /* 0x00000044341c723c */ /* 0x050fec000004181c */
[C---:B------:R-:W-:Y:S01]  /*bfe0*/  HMMA.16816.F32.BF16 R32, R52.reuse, R70, R32 ;  /* 0x000000463420723c */ /* 0x040fe20000041820 */
[----:B------:R-:W-:Y:S01]  /*bff0*/  LDSM.16.MT88.4 R68, [R164+0x9800] ;  /* 0x00980000a444783b */ /* 0x000fe20000004200 */
[----:B------:R-:W-:Y:S08]  /*c000*/  MUFU.EX2 R209, R209 ;  /* 0x000000d100d17308 */ /* 0x000ff00000000800 */
[----:B------:R-:W4:Y:S01]  /*c010*/  MUFU.EX2 R184, R184 ;  /* 0x000000b800b87308 */ /* 0x000f220000000800 */
[C---:B-1----:R-:W-:Y:S07]  /*c020*/  HMMA.16816.F32.BF16 R20, R52.reuse, R72, R20 ;  /* 0x000000483414723c */ /* 0x042fee0000041814 */
[----:B------:R-:W-:Y:S01]  /*c030*/  MUFU.EX2 R205, R205 ;  /* 0x000000cd00cd7308 */ /* 0x000fe20000000800 */
[C---:B------:R-:W-:Y:S01]  /*c040*/  HMMA.16816.F32.BF16 R24, R52.reuse, R74, R24 ;  /* 0x0000004a3418723c */ /* 0x040fe20000041818 */
[----:B------:R-:W1:Y:S06]  /*c050*/  LDSM.16.MT88.4 R72, [R116+0xd400] ;  /* 0x00d400007448783b */ /* 0x000e6c0000004200 */
[----:B------:R-:W-:Y:S01]  /*c060*/  MUFU.EX2 R160, R160 ;  /* 0x000000a000a07308 */ /* 0x000fe20000000800 */
[C---:B-----5:R-:W-:Y:S06]  /*c070*/  HMMA.16816.F32.BF16 R36, R52.reuse, R64, R36 ;  /* 0x000000403424723c */ /* 0x060fec0000041824 */
[C---:B------:R-:W-:Y:S01]  /*c080*/  HMMA.16816.F32.BF16 R40, R52.reuse, R66, R40 ;  /* 0x000000423428723c */ /* 0x040fe20000041828 */
[----:B------:R-:W5:Y:S01]  /*c090*/  LDSM.16.MT88.4 R64, [R116+0x9800] ;  /* 0x009800007440783b */ /* 0x000f620000004200 */
[----:B------:R-:W-:Y:S08]  /*c0a0*/  MUFU.EX2 R207, R207 ;  /* 0x000000cf00cf7308 */ /* 0x000ff00000000800 */
[----:B------:R-:W4:Y:S08]  /*c0b0*/  MUFU.EX2 R162, R162 ;  /* 0x000000a200a27308 */ /* 0x000f300000000800 */
[----:B------:R-:W-:Y:S08]  /*c0c0*/  MUFU.EX2 R203, R203 ;  /* 0x000000cb00cb7308 */ /* 0x000ff00000000800 */
[----:B------:R-:W4:Y:S01]  /*c0d0*/  MUFU.EX2 R158, R158 ;  /* 0x0000009e009e7308 */ /* 0x000f220000000800 */
[C---:B-1----:R-:W-:Y:S07]  /*c0e0*/  HMMA.16816.F32.BF16 R44, R52.reuse, R72, R44 ;  /* 0x00000048342c723c */ /* 0x042fee000004182c */
[----:B------:R-:W-:Y:S01]  /*c0f0*/  MUFU.EX2 R187, R187 ;  /* 0x000000bb00bb7308 */ /* 0x000fe20000000800 */
[----:B------:R-:W-:Y:S01]  /*c100*/  HMMA.16816.F32.BF16 R48, R52, R74, R48 ;  /* 0x0000004a3430723c */ /* 0x000fe20000041830 */
[----:B------:R-:W1:Y:S06]  /*c110*/  LDSM.16.MT88.4 R72, [R164+0xb800] ;  /* 0x00b80000a448783b */ /* 0x000e6c0000004200 */
[----:B---3--:R-:W-:Y:S01]  /*c120*/  F2FP.BF16.F32.PACK_AB R52, R129, R136 ;  /* 0x000000888134723e */ /* 0x008fe200000010ff */
[----:B------:R-:W3:Y:S01]  /*c130*/  MUFU.EX2 R194, R194 ;  /* 0x000000c200c27308 */ /* 0x000ee20000000800 */
[----:B--2---:R-:W-:-:S02]  /*c140*/  F2FP.BF16.F32.PACK_AB R53, R127, R132 ;  /* 0x000000847f35723e */ /* 0x004fc400000010ff */
[----:B------:R-:W-:Y:S02]  /*c150*/  F2FP.BF16.F32.PACK_AB R54, R119, R124 ;  /* 0x0000007c7736723e */ /* 0x000fe400000010ff */
[----:B------:R-:W-:-:S03]  /*c160*/  F2FP.BF16.F32.PACK_AB R55, R117, R122 ;  /* 0x0000007a7537723e */ /* 0x000fc600000010ff */
[----:B------:R-:W-:Y:S04]  /*c170*/  MUFU.EX2 R163, R163 ;  /* 0x000000a300a37308 */ /* 0x000fe80000000800 */
[C---:B------:R-:W-:Y:S04]  /*c180*/  HMMA.16816.F32.BF16 R4, R52.reuse, R68, R4 ;  /* 0x000000443404723c */ /* 0x040fe80000041804 */
[----:B------:R-:W-:Y:S02]  /*c190*/  MUFU.EX2 R192, R192 ;  /* 0x000000c000c07308 */ /* 0x000fe40000000800 */
[C---:B------:R-:W-:Y:S01]  /*c1a0*/  HMMA.16816.F32.BF16 R8, R52.reuse, R70, R8 ;  /* 0x000000463408723c */ /* 0x040fe20000041808 */
[----:B------:R-:W2:Y:S05]  /*c1b0*/  LDSM.16.MT88.4 R68, [R116+0xb800] ;  /* 0x00b800007444783b */ /* 0x000eaa0000004200 */
[C---:B-----5:R-:W-:Y:S01]  /*c1c0*/  HMMA.16816.F32.BF16 R12, R52.reuse, R64, R12 ;  /* 0x00000040340c723c */ /* 0x060fe2000004180c */
[----:B------:R-:W-:Y:S05]  /*c1d0*/  MUFU.EX2 R183, R183 ;  /* 0x000000b700b77308 */ /* 0x000fea0000000800 */
[C---:B------:R-:W-:Y:S01]  /*c1e0*/  HMMA.16816.F32.BF16 R16, R52.reuse, R66, R16 ;  /* 0x000000423410723c */ /* 0x040fe20000041810 */
[----:B------:R-:W5:Y:S02]  /*c1f0*/  LDSM.16.MT88.4 R64, [R116+0xd800] ;  /* 0x00d800007440783b */ /* 0x000f640000004200 */
[----:B------:R-:W3:Y:S03]  /*c200*/  MUFU.EX2 R198, R198 ;  /* 0x000000c600c67308 */ /* 0x000ee60000000800 */
[C---:B-1----:R-:W-:Y:S05]  /*c210*/  HMMA.16816.F32.BF16 R20, R52.reuse, R72, R20 ;  /* 0x000000483414723c */ /* 0x042fea0000041814 */
[----:B------:R-:W-:Y:S01]  /*c220*/  MUFU.EX2 R161, R161 ;  /* 0x000000a100a17308 */ /* 0x000fe20000000800 */
[C---:B------:R-:W-:Y:S01]  /*c230*/  HMMA.16816.F32.BF16 R24, R52.reuse, R74, R24 ;  /* 0x0000004a3418723c */ /* 0x040fe20000041818 */
[----:B------:R-:W1:Y:S06]  /*c240*/  LDSM.16.MT88.4 R72, [R164+0xd800] ;  /* 0x00d80000a448783b */ /* 0x000e6c0000004200 */
[----:B------:R-:W3:Y:S08]  /*c250*/  MUFU.EX2 R196, R196 ;  /* 0x000000c400c47308 */ /* 0x000ef00000000800 */
[----:B------:R-:W-:Y:S01]  /*c260*/  MUFU.EX2 R147, R147 ;  /* 0x0000009300937308 */ /* 0x000fe20000000800 */
[C---:B--2---:R-:W-:Y:S06]  /*c270*/  HMMA.16816.F32.BF16 R28, R52.reuse, R68, R28 ;  /* 0x00000044341c723c */ /* 0x044fec000004181c */
[C---:B------:R-:W-:Y:S01]  /*c280*/  HMMA.16816.F32.BF16 R32, R52.reuse, R70, R32 ;  /* 0x000000463420723c */ /* 0x040fe20000041820 */
[----:B------:R-:W2:Y:S01]  /*c290*/  LDSM.16.MT88.4 R68, [R116+0x9c00] ;  /* 0x009c00007444783b */ /* 0x000ea20000004200 */
[----:B------:R-:W-:Y:S04]  /*c2a0*/  MUFU.EX2 R137, R137 ;  /* 0x0000008900897308 */ /* 0x000fe80000000800 */
[C---:B-----5:R-:W-:Y:S04]  /*c2b0*/  HMMA.16816.F32.BF16 R44, R52.reuse, R64, R44 ;  /* 0x00000040342c723c */ /* 0x060fe8000004182c */
[----:B------:R-:W-:Y:S02]  /*c2c0*/  MUFU.EX2 R150, R150 ;  /* 0x0000009600967308 */ /* 0x000fe40000000800 */
[C---:B------:R-:W-:Y:S01]  /*c2d0*/  HMMA.16816.F32.BF16 R48, R52.reuse, R66, R48 ;  /* 0x000000423430723c */ /* 0x040fe20000041830 */
[----:B------:R-:W5:Y:S05]  /*c2e0*/  LDSM.16.MT88.4 R64, [R164+0xbc00] ;  /* 0x00bc0000a440783b */ /* 0x000f6a0000004200 */
[C---:B-1----:R-:W-:Y:S01]  /*c2f0*/  HMMA.16816.F32.BF16 R36, R52.reuse, R72, R36 ;  /* 0x000000483424723c */ /* 0x042fe20000041824 */
[----:B------:R-:W-:Y:S05]  /*c300*/  MUFU.EX2 R138, R138 ;  /* 0x0000008a008a7308 */ /* 0x000fea0000000800 */
[----:B------:R-:W-:Y:S01]  /*c310*/  HMMA.16816.F32.BF16 R40, R52, R74, R40 ;  /* 0x0000004a3428723c */ /* 0x000fe20000041828 */
[----:B------:R-:W1:Y:S02]  /*c320*/  LDSM.16.MT88.4 R72, [R164+0x9c00] ;  /* 0x009c0000a448783b */ /* 0x000e640000004200 */
[----:B------:R-:W-:Y:S04]  /*c330*/  MUFU.EX2 R141, R141 ;  /* 0x0000008d008d7308 */ /* 0x000fe80000000800 */
[----:B----4-:R-:W-:-:S02]  /*c340*/  F2FP.BF16.F32.PACK_AB R52, R184, R209 ;  /* 0x000000d1b834723e */ /* 0x010fc400000010ff */
[----:B------:R-:W-:Y:S02]  /*c350*/  F2FP.BF16.F32.PACK_AB R53, R162, R207 ;  /* 0x000000cfa235723e */ /* 0x000fe400000010ff */
[----:B------:R-:W-:Y:S02]  /*c360*/  F2FP.BF16.F32.PACK_AB R54, R160, R205 ;  /* 0x000000cda036723e */ /* 0x000fe400000010ff */
[----:B------:R-:W-:-:S07]  /*c370*/  F2FP.BF16.F32.PACK_AB R55, R158, R203 ;  /* 0x000000cb9e37723e */ /* 0x000fce00000010ff */
[C---:B--2---:R-:W-:Y:S06]  /*c380*/  HMMA.16816.F32.BF16 R12, R52.reuse, R68, R12 ;  /* 0x00000044340c723c */ /* 0x044fec000004180c */
[C---:B------:R-:W-:Y:S01]  /*c390*/  HMMA.16816.F32.BF16 R16, R52.reuse, R70, R16 ;  /* 0x000000463410723c */ /* 0x040fe20000041810 */
[----:B------:R-:W2:Y:S05]  /*c3a0*/  LDSM.16.MT88.4 R68, [R164+0xdc00] ;  /* 0x00dc0000a444783b */ /* 0x000eaa0000004200 */
[C---:B-----5:R-:W-:Y:S06]  /*c3b0*/  HMMA.16816.F32.BF16 R20, R52.reuse, R64, R20 ;  /* 0x000000403414723c */ /* 0x060fec0000041814 */
[C---:B------:R-:W-:Y:S01]  /*c3c0*/  HMMA.16816.F32.BF16 R24, R52.reuse, R66, R24 ;  /* 0x000000423418723c */ /* 0x040fe20000041818 */
[----:B------:R-:W4:Y:S05]  /*c3d0*/  LDSM.16.MT88.4 R64, [R116+0xdc00] ;  /* 0x00dc00007440783b */ /* 0x000f2a0000004200 */
[C---:B-1----:R-:W-:Y:S06]  /*c3e0*/  HMMA.16816.F32.BF16 R4, R52.reuse, R72, R4 ;  /* 0x000000483404723c */ /* 0x042fec0000041804 */
[C---:B------:R-:W-:Y:S01]  /*c3f0*/  HMMA.16816.F32.BF16 R8, R52.reuse, R74, R8 ;  /* 0x0000004a3408723c */ /* 0x040fe20000041808 */
[----:B------:R-:W1:Y:S05]  /*c400*/  LDSM.16.MT88.4 R72, [R116+0xbc00] ;  /* 0x00bc00007448783b */ /* 0x000e6a0000004200 */
[C---:B--2---:R-:W-:Y:S06]  /*c410*/  HMMA.16816.F32.BF16 R36, R52.reuse, R68, R36 ;  /* 0x000000443424723c */ /* 0x044fec0000041824 */
[----:B------:R-:W-:Y:S01]  /*c420*/  HMMA.16816.F32.BF16 R40, R52, R70, R40 ;  /* 0x000000463428723c */ /* 0x000fe20000041828 */
[----:B---3--:R-:W-:-:S02]  /*c430*/  F2FP.BF16.F32.PACK_AB R68, R194, R187 ;  /* 0x000000bbc244723e */ /* 0x008fc400000010ff */
[----:B------:R-:W-:-:S03]  /*c440*/  F2FP.BF16.F32.PACK_AB R69, R198, R183 ;  /* 0x000000b7c645723e */ /* 0x000fc600000010ff */
[----:B----4-:R-:W-:Y:S01]  /*c450*/  HMMA.16816.F32.BF16 R44, R52, R64, R44 ;  /* 0x00000040342c723c */ /* 0x010fe2000004182c */
[----:B------:R-:W-:Y:S02]  /*c460*/  F2FP.BF16.F32.PACK_AB R70, R192, R163 ;  /* 0x000000a3c046723e */ /* 0x000fe400000010ff */
[----:B------:R-:W-:-:S03]  /*c470*/  F2FP.BF16.F32.PACK_AB R71, R196, R161 ;  /* 0x000000a1c447723e */ /* 0x000fc600000010ff */
[C---:B------:R-:W-:Y:S01]  /*c480*/  HMMA.16816.F32.BF16 R48, R52.reuse, R66, R48 ;  /* 0x000000423430723c */ /* 0x040fe20000041830 */
[----:B------:R-:W2:Y:S05]  /*c490*/  LDSM.16.MT88.4 R64, [R164+0xc000] ;  /* 0x00c00000a440783b */ /* 0x000eaa0000004200 */
[C---:B-1----:R-:W-:Y:S06]  /*c4a0*/  HMMA.16816.F32.BF16 R28, R52.reuse, R72, R28 ;  /* 0x00000048341c723c */ /* 0x042fec000004181c */
[----:B------:R-:W-:Y:S01]  /*c4b0*/  HMMA.16816.F32.BF16 R32, R52, R74, R32 ;  /* 0x0000004a3420723c */ /* 0x000fe20000041820 */
[----:B------:R-:W1:Y:S04]  /*c4c0*/  LDSM.16.MT88.4 R52, [R116+0xc000] ;  /* 0x00c000007434783b */ /* 0x000e680000004200 */
[----:B------:R-:W3:Y:S01]  /*c4d0*/  LDSM.16.MT88.4 R72, [R116+0xa000] ;  /* 0x00a000007448783b */ /* 0x000ee20000004200 */
[C---:B------:R-:W-:Y:S03]  /*c4e0*/  HMMA.16816.F32.BF16 R112, R68.reuse, R76, R4 ;  /* 0x0000004c4470723c */ /* 0x040fe60000041804 */
[----:B------:R-:W4:Y:S03]  /*c4f0*/  LDSM.16.MT88.4 R4, [R164+0xe000] ;  /* 0x00e00000a404783b */ /* 0x000f260000004200 */
[C---:B------:R-:W-:Y:S01]  /*c500*/  HMMA.16816.F32.BF16 R8, R68.reuse, R78, R8 ;  /* 0x0000004e4408723c */ /* 0x040fe20000041808 */
[----:B------:R-:W-:Y:S05]  /*c510*/  LDSM.16.MT88.4 R76, [R164+0xe400] ;  /* 0x00e40000a44c783b */ /* 0x000fea0000004200 */
[C---:B--2---:R-:W-:Y:S06]  /*c520*/  HMMA.16816.F32.BF16 R20, R68.reuse, R64, R20 ;  /* 0x000000404414723c */ /* 0x044fec0000041814 */
[----:B------:R-:W-:Y:S01]  /*c530*/  HMMA.16816.F32.BF16 R24, R68, R66, R24 ;  /* 0x000000424418723c */ /* 0x000fe20000041818 */
[--C-:B------:R-:W-:Y:S01]  /*c540*/  FFMA.FTZ R64, R151, UR11, -R142.reuse ;  /* 0x0000000b97407c23 */ /* 0x100fe2000801088e */
[----:B------:R-:W-:-:S04]  /*c550*/  FFMA.FTZ R65, R159, UR11, -R142 ;  /* 0x0000000b9f417c23 */ /* 0x000fc8000801088e */
[C---:B-1----:R-:W-:Y:S01]  /*c560*/  HMMA.16816.F32.BF16 R28, R68.reuse, R52, R28 ;  /* 0x00000034441c723c */ /* 0x042fe2000004181c */
[--C-:B------:R-:W-:Y:S01]  /*c570*/  FFMA.FTZ R66, R148, UR11, -R142.reuse ;  /* 0x0000000b94427c23 */ /* 0x100fe2000801088e */
[----:B------:R-:W-:Y:S01]  /*c580*/  FFMA.FTZ R67, R157, UR11, -R142 ;  /* 0x0000000b9d437c23 */ /* 0x000fe2000801088e */
[----:B------:R-:W-:Y:S03]  /*c590*/  MUFU.EX2 R64, R64 ;  /* 0x0000004000407308 */ /* 0x000fe60000000800 */
[C---:B------:R-:W-:Y:S01]  /*c5a0*/  HMMA.16816.F32.BF16 R32, R68.reuse, R54, R32 ;  /* 0x000000364420723c */ /* 0x040fe20000041820 */
[----:B------:R-:W1:Y:S04]  /*c5b0*/  LDSM.16.MT88.4 R52, [R116+0xe000] ;  /* 0x00e000007434783b */ /* 0x000e680000004200 */
[----:B------:R-:W-:Y:S01]  /*c5c0*/  MUFU.EX2 R66, R66 ;  /* 0x0000004200427308 */ /* 0x000fe20000000800 */
[C---:B---3--:R-:W-:Y:S06]  /*c5d0*/  HMMA.16816.F32.BF16 R12, R68.reuse, R72, R12 ;  /* 0x00000048440c723c */ /* 0x048fec000004180c */
[C---:B------:R-:W-:Y:S01]  /*c5e0*/  HMMA.16816.F32.BF16 R16, R68.reuse, R74, R16 ;  /* 0x0000004a4410723c */ /* 0x040fe20000041810 */
[----:B------:R-:W2:Y:S05]  /*c5f0*/  MUFU.EX2 R67, R67 ;  /* 0x0000004300437308 */ /* 0x000eaa0000000800 */
[C---:B----4-:R-:W-:Y:S03]  /*c600*/  HMMA.16816.F32.BF16 R36, R68.reuse, R4, R36 ;  /* 0x000000044424723c */ /* 0x050fe60000041824 */
[----:B------:R-:W3:Y:S03]  /*c610*/  MUFU.EX2 R65, R65 ;  /* 0x0000004100417308 */ /* 0x000ee60000000800 */
[----:B------:R-:W-:Y:S01]  /*c620*/  HMMA.16816.F32.BF16 R40, R68, R6, R40 ;  /* 0x000000064428723c */ /* 0x000fe20000041828 */
[----:B--2---:R-:W-:-:S06]  /*c630*/  F2FP.BF16.F32.PACK_AB R4, R67, R66 ;  /* 0x000000424304723e */ /* 0x004fcc00000010ff */
[----:B---3--:R-:W-:Y:S01]  /*c640*/  F2FP.BF16.F32.PACK_AB R6, R65, R64 ;  /* 0x000000404106723e */ /* 0x008fe200000010ff */
        /* <DEDUP_REMOVED lines=35> */
[C---:B--2---:R-:W-:Y:S01]  /*c880*/  HMMA.16816.F32.BF16 R72, R4.reuse, R8, R44 ;  /* 0x000000080448723c */ /* 0x044fe2000004182c */
[--C-:B------:R-:W-:Y:S01]  /*c890*/  FFMA.FTZ R36, R62, UR11, -R128.reuse ;  /* 0x0000000b3e247c23 */ /* 0x100fe20008010880 */
[----:B------:R-:W-:Y:S01]  /*c8a0*/  FFMA.FTZ R37, R123, UR11, -R128 ;  /* 0x0000000b7b257c23 */ /* 0x000fe20008010880 */
[----:B------:R-:W-:Y:S03]  /*c8b0*/  MUFU.EX2 R31, R31 ;  /* 0x0000001f001f7308 */ /* 0x000fe60000000800 */
[----:B------:R-:W-:Y:S01]  /*c8c0*/  HMMA.16816.F32.BF16 R68, R4, R10, R68 ;  /* 0x0000000a0444723c */ /* 0x000fe20000041844 */
[----:B-1----:R-:W-:-:S04]  /*c8d0*/  F2FP.BF16.F32.PACK_AB R8, R51, R50 ;  /* 0x000000323308723e */ /* 0x002fc800000010ff */
[----:B------:R-:W1:Y:S01]  /*c8e0*/  MUFU.EX2 R32, R32 ;  /* 0x0000002000207308 */ /* 0x000e620000000800 */
[----:B-----5:R-:W-:Y:S01]  /*c8f0*/  F2FP.BF16.F32.PACK_AB R9, R33, R30 ;  /* 0x0000001e2109723e */ /* 0x020fe200000010ff */
[C---:B------:R-:W-:Y:S01]  /*c900*/  HMMA.16816.F32.BF16 R92, R4.reuse, R94, R24 ;  /* 0x0000005e045c723c */ /* 0x040fe20000041818 */
[----:B------:R-:W-:Y:S01]  /*c910*/  F2FP.BF16.F32.PACK_AB R10, R28, R29 ;  /* 0x0000001d1c0a723e */ /* 0x000fe200000010ff */
[----:B------:R-:W-:Y:S04]  /*c920*/  LDSM.16.MT88.4 R24, [R164+0xa800] ;  /* 0x00a80000a418783b */ /* 0x000fe80000004200 */
[----:B------:R-:W-:Y:S01]  /*c930*/  HMMA.16816.F32.BF16 R76, R4, R78, R40 ;  /* 0x0000004e044c723c */ /* 0x000fe20000041828 */
[----:B------:R-:W2:Y:S01]  /*c940*/  LDSM.16.MT88.4 R4, [R164+0xe800] ;  /* 0x00e80000a404783b */ /* 0x000ea20000004200 */
[----:B------:R-:W-:Y:S01]  /*c950*/  MUFU.EX2 R34, R34 ;  /* 0x0000002200227308 */ /* 0x000fe20000000800 */
[----:B-1----:R-:W-:-:S07]  /*c960*/  F2FP.BF16.F32.PACK_AB R11, R32, R31 ;  /* 0x0000001f200b723e */ /* 0x002fce00000010ff */
[----:B------:R-:W1:Y:S01]  /*c970*/  MUFU.EX2 R35, R35 ;  /* 0x0000002300237308 */ /* 0x000e620000000800 */
[C---:B---3--:R-:W-:Y:S07]  /*c980*/  HMMA.16816.F32.BF16 R104, R8.reuse, R20, R104 ;  /* 0x000000140868723c */ /* 0x048fee0000041868 */
[----:B------:R-:W-:Y:S01]  /*c990*/  MUFU.EX2 R36, R36 ;  /* 0x0000002400247308 */ /* 0x000fe20000000800 */
[C---:B------:R-:W-:Y:S01]  /*c9a0*/  HMMA.16816.F32.BF16 R100, R8.reuse, R22, R100 ;  /* 0x000000160864723c */ /* 0x040fe20000041864 */
[----:B------:R-:W3:Y:S06]  /*c9b0*/  LDSM.16.MT88.4 R20, [R116+0xe800] ;  /* 0x00e800007414783b */ /* 0x000eec0000004200 */
[----:B------:R-:W5:Y:S01]  /*c9c0*/  MUFU.EX2 R37, R37 ;  /* 0x0000002500257308 */ /* 0x000f620000000800 */
[C---:B----4-:R-:W-:Y:S06]  /*c9d0*/  HMMA.16816.F32.BF16 R96, R8.reuse, R16, R96 ;  /* 0x000000100860723c */ /* 0x050fec0000041860 */
[C---:B------:R-:W-:Y:S01]  /*c9e0*/  HMMA.16816.F32.BF16 R92, R8.reuse, R18, R92 ;  /* 0x00000012085c723c */ /* 0x040fe2000004185c */
[----:B------:R-:W4:Y:S05]  /*c9f0*/  LDSM.16.MT88.4 R16, [R116+0xac00] ;  /* 0x00ac00007410783b */ /* 0x000f2a0000004200 */
[C---:B------:R-:W-:Y:S06]  /*ca00*/  HMMA.16816.F32.BF16 R88, R8.reuse, R12, R88 ;  /* 0x0000000c0858723c */ /* 0x040fec0000041858 */
[C---:B--2---:R-:W-:Y:S06]  /*ca10*/  HMMA.16816.F32.BF16 R80, R8.reuse, R4, R80 ;  /* 0x000000040850723c */ /* 0x044fec0000041850 */
[----:B------:R-:W-:Y:S01]  /*ca20*/  HMMA.16816.F32.BF16 R84, R8, R14, R84 ;  /* 0x0000000e0854723c */ /* 0x000fe20000041854 */
[----:B------:R-:W-:Y:S01]  /*ca30*/  FADD.FTZ R5, R57, R58 ;  /* 0x0000003a39057221 */ /* 0x000fe20000010000 */
[----:B------:R-:W2:Y:S01]  /*ca40*/  LDSM.16.MT88.4 R12, [R164+0xcc00] ;  /* 0x00cc0000a40c783b */ /* 0x000ea20000004200 */
[----:B------:R-:W-:-:S02]  /*ca50*/  F2FP.BF16.F32.PACK_AB R4, R150, R137 ;  /* 0x000000899604723e */ /* 0x000fc400000010ff */
[----:B------:R-:W-:Y:S01]  /*ca60*/  FADD.FTZ R5, R0, R5 ;  /* 0x0000000500057221 */ /* 0x000fe20000010000 */
[C---:B------:R-:W-:Y:S03]  /*ca70*/  HMMA.16816.F32.BF16 R76, R8.reuse, R6, R76 ;  /* 0x00000006084c723c */ /* 0x040fe6000004184c */
[----:B------:R-:W-:Y:S01]  /*ca80*/  FADD.FTZ R132, R132, R5 ;  /* 0x0000000584847221 */ /* 0x000fe20000010000 */
[----:B-1----:R-:W-:Y:S02]  /*ca90*/  F2FP.BF16.F32.PACK_AB R5, R35, R34 ;  /* 0x000000222305723e */ /* 0x002fe400000010ff */
[----:B------:R-:W-:Y:S01]  /*caa0*/  HMMA.16816.F32.BF16 R112, R8, R24, R112 ;  /* 0x000000180870723c */ /* 0x000fe20000041870 */
[----:B------:R-:W-:Y:S01]  /*cab0*/  FADD.FTZ R7, R2, R59 ;  /* 0x0000003b02077221 */ /* 0x000fe20000010000 */
[----:B------:R-:W-:Y:S01]  /*cac0*/  FADD.FTZ R127, R127, R132 ;  /* 0x000000847f7f7221 */ /* 0x000fe20000010000 */
[----:B------:R-:W-:-:S02]  /*cad0*/  F2FP.BF16.F32.PACK_AB R6, R141, R138 ;  /* 0x0000008a8d06723e */ /* 0x000fc400000010ff */
[----:B------:R-:W-:Y:S01]  /*cae0*/  FADD.FTZ R136, R136, R7 ;  /* 0x0000000788887221 */ /* 0x000fe20000010000 */
[C---:B------:R-:W-:Y:S01]  /*caf0*/  HMMA.16816.F32.BF16 R108, R8.reuse, R26, R108 ;  /* 0x0000001a086c723c */ /* 0x040fe2000004186c */
[----:B------:R-:W-:Y:S01]  /*cb00*/  FADD.FTZ R2, R122, R127 ;  /* 0x0000007f7a027221 */ /* 0x000fe20000010000 */
[----:B-----5:R-:W-:Y:S01]  /*cb10*/  F2FP.BF16.F32.PACK_AB R7, R37, R36 ;  /* 0x000000242507723e */ /* 0x020fe200000010ff */
[----:B------:R-:W-:Y:S01]  /*cb20*/  FADD.FTZ R129, R129, R136 ;  /* 0x0000008881817221 */ /* 0x000fe20000010000 */
[----:B------:R-:W1:Y:S01]  /*cb30*/  LDSM.16.MT88.4 R24, [R164+0xac00] ;  /* 0x00ac0000a418783b */ /* 0x000e620000004200 */
[----:B------:R-:W-:Y:S01]  /*cb40*/  FADD.FTZ R2, R117, R2 ;  /* 0x0000000275027221 */ /* 0x000fe20000010000 */
[----:B---3--:R-:W-:Y:S01]  /*cb50*/  HMMA.16816.F32.BF16 R72, R8, R20, R72 ;  /* 0x000000140848723c */ /* 0x008fe20000041848 */
[----:B------:R-:W-:Y:S02]  /*cb60*/  FADD.FTZ R0, R124, R129 ;  /* 0x000000817c007221 */ /* 0x000fe40000010000 */
[----:B------:R-:W-:-:S02]  /*cb70*/  FADD.FTZ R207, R207, R2 ;  /* 0x00000002cfcf7221 */ /* 0x000fc40000010000 */
[----:B------:R-:W-:Y:S01]  /*cb80*/  FADD.FTZ R0, R119, R0 ;  /* 0x0000000077007221 */ /* 0x000fe20000010000 */
        /* <DEDUP_REMOVED lines=15> */
[----:B--2---:R-:W-:Y:S01]  /*cc80*/  HMMA.16816.F32.BF16 R96, R4, R12, R96 ;  /* 0x0000000c0460723c */ /* 0x004fe20000041860 */
[----:B------:R-:W-:Y:S01]  /*cc90*/  FADD.FTZ R194, R194, R187 ;  /* 0x000000bbc2c27221 */ /* 0x000fe20000010000 */
[----:B------:R-:W-:-:S04]  /*cca0*/  FADD.FTZ R161, R161, R198 ;  /* 0x000000c6a1a17221 */ /* 0x000fc80000010000 */
[----:B------:R-:W-:Y:S01]  /*ccb0*/  HMMA.16816.F32.BF16 R92, R4, R14, R92 ;  /* 0x0000000e045c723c */ /* 0x000fe2000004185c */
[----:B------:R-:W2:Y:S01]  /*ccc0*/  LDSM.16.MT88.4 R12, [R116+0xec00] ;  /* 0x00ec0000740c783b */ /* 0x000ea20000004200 */
[----:B------:R-:W-:-:S04]  /*ccd0*/  FADD.FTZ R196, R196, R161 ;  /* 0x000000a1c4c47221 */ /* 0x000fc80000010000 */
        /* <DEDUP_REMOVED lines=14> */
[----:B--2---:R-:W-:Y:S02]  /*cdc0*/  HMMA.16816.F32.BF16 R72, R4, R12, R72 ;  /* 0x0000000c0448723c */ /* 0x004fe40000041848 */
        /* <DEDUP_REMOVED lines=9> */
[----:B------:R-:W-:Y:S02]  /*ce60*/  MOV R0, R3 ;  /* 0x0000000300007202 */ /* 0x000fe40000000f00 */
[----:B------:R-:W-:Y:S01]  /*ce70*/  FADD.FTZ R28, R28, R29 ;  /* 0x0000001d1c1c7221 */ /* 0x000fe20000010000 */
[----:B------:R-:W-:Y:S01]  /*ce80*/  FADD.FTZ R9, R32, R9 ;  /* 0x0000000920097221 */ /* 0x000fe20000010000 */
[----:B------:R-:W-:Y:S02]  /*ce90*/  MOV R2, R56 ;  /* 0x0000003800027202 */ /* 0x000fe40000000f00 */
[----:B------:R-:W-:Y:S01]  /*cea0*/  FADD.FTZ R137, R137, R28 ;  /* 0x0000001c89897221 */ /* 0x000fe20000010000 */
[----:B------:R-:W-:-:S03]  /*ceb0*/  FADD.FTZ R34, R34, R9 ;  /* 0x0000000922227221 */ /* 0x000fc60000010000 */
[----:B------:R-:W-:Y:S01]  /*cec0*/  FADD.FTZ R137, R150, R137 ;  /* 0x0000008996897221 */ /* 0x000fe20000010000 */
[----:B------:R-:W-:-:S03]  /*ced0*/  FADD.FTZ R35, R35, R34 ;  /* 0x0000002223237221 */ /* 0x000fc60000010000 */
[----:B------:R-:W-:Y:S01]  /*cee0*/  FADD.FTZ R138, R138, R137 ;  /* 0x000000898a8a7221 */ /* 0x000fe20000010000 */
[----:B------:R-:W-:-:S03]  /*cef0*/  FADD.FTZ R36, R36, R35 ;  /* 0x0000002324247221 */ /* 0x000fc60000010000 */
[----:B------:R-:W-:Y:S01]  /*cf00*/  FADD.FTZ R187, R141, R138 ;  /* 0x0000008a8dbb7221 */ /* 0x000fe20000010000 */
[----:B------:R-:W-:-:S07]  /*cf10*/  FADD.FTZ R188, R37, R36 ;  /* 0x0000002425bc7221 */ /* 0x000fce0000010000 */
.L_x_1358:
        /* <DEDUP_REMOVED lines=9> */
.L_x_1370:
        /* <DEDUP_REMOVED lines=10> */
[----:B------:R-:W-:Y:S04]  /*d050*/  SHF.L.U32 R5, R174, 0x7, RZ ;  /* 0x00000007ae057819 */ /* 0x000fe800000006ff */
[----:B------:R-:W-:Y:S01]  /*d060*/  IABS R7, R5 ;  /* 0x0000000500077213 */ /* 0x000fe20000000000 */
[C---:B------:R-:W-:Y:S05]  /*d070*/  VIADD R9, R5.reuse, 0x80 ;  /* 0x0000008005097836 */ /* 0x040fea0000000000 */
        /* <DEDUP_REMOVED lines=57> */
.L_x_1367:
        /* <DEDUP_REMOVED lines=58> */
[----:B------:R-:W-:Y:S05]  /*d7b0*/  ISETP.GT.AND P0, PT, R174, R169, PT ;  /* 0x000000a9ae00720c */ /* 0x000fea0003f04270 */
        /* <DEDUP_REMOVED lines=35> */
[----:B------:R-:W1:Y:S01]  /*d9f0*/  LDSM.16.M88.4 R136, [R166+0x3c00] ;  /* 0x003c0000a688783b */ /* 0x000e620000000200 */
[----:B------:R-:W-:Y:S05]  /*da00*/  MOV R191, R193 ;  /* 0x000000c100bf7202 */ /* 0x000fea0000000f00 */
        /* <DEDUP_REMOVED lines=12> */
[----:B------:R-:W-:Y:S01]  /*dad0*/  LDSM.16.M88.4 R124, [R118+0x3800] ;  /* 0x00380000767c783b */ /* 0x000fe20000000200 */
[C---:B------:R-:W-:Y:S05]  /*dae0*/  HMMA.16816.F32.BF16 R24, R120.reuse, R134, RZ ;  /* 0x000000867818723c */ /* 0x040fea00000418ff */
[----:B------:R-:W-:Y:S01]  /*daf0*/  LDSM.16.M88.4 R128, [R118+0x3c00] ;  /* 0x003c00007680783b */ /* 0x000fe20000000200 */
[C---:B-1----:R-:W-:Y:S05]  /*db00*/  HMMA.16816.F32.BF16 R28, R120.reuse, R136, RZ ;  /* 0x00000088781c723c */ /* 0x042fea00000418ff */
[----:B------:R-:W-:Y:S01]  /*db10*/  LDSM.16.M88.4 R132, [R166+0x5800] ;  /* 0x00580000a684783b */ /* 0x000fe20000000200 */
[C---:B------:R-:W-:Y:S06]  /*db20*/  HMMA.16816.F32.BF16 R32, R120.reuse, R138, RZ ;  /* 0x0000008a7820723c */ /* 0x040fec00000418ff */
[C---:B-----5:R-:W-:Y:S06]  /*db30*/  HMMA.16816.F32.BF16 R36, R120.reuse, R140, RZ ;  /* 0x0000008c7824723c */ /* 0x060fec00000418ff */
        /* <DEDUP_REMOVED lines=29> */
[----:B------:R-:W-:Y:S01]  /*dd10*/  HMMA.16816.F32.BF16 R64, R156, R122, R64 ;  /* 0x0000007a9c40723c */ /* 0x000fe20000041840 */
        /* <DEDUP_REMOVED lines=15> */
[----:B------:R-:W1:Y:S05]  /*de10*/  LDSM.16.M88.4 R120, [R166+0x6c00] ;  /* 0x006c0000a678783b */ /* 0x000e6a0000000200 */
[C---:B---3--:R-:W-:Y:S06]  /*de20*/  HMMA.16816.F32.BF16 R44, R124.reuse, R132, R44 ;  /* 0x000000847c2c723c */ /* 0x048fec000004182c */
[C---:B------:R-:W-:Y:S01]  /*de30*/  HMMA.16816.F32.BF16 R48, R124.reuse, R134, R48 ;  /* 0x000000867c30723c */ /* 0x040fe20000041830 */
[----:B------:R-:W-:Y:S05]  /*de40*/  LDSM.16.M88.4 R132, [R165+0x1000] ;  /* 0x00100000a584783b */ /* 0x000fea0000000200 */
[C---:B--2---:R-:W-:Y:S06]  /*de50*/  HMMA.16816.F32.BF16 R52, R124.reuse, R128, R52 ;  /* 0x000000807c34723c */ /* 0x044fec0000041834 */
[C---:B------:R-:W-:Y:S01]  /*de60*/  HMMA.16816.F32.BF16 R56, R124.reuse, R130, R56 ;  /* 0x000000827c38723c */ /* 0x040fe20000041838 */
[----:B------:R-:W2:Y:S05]  /*de70*/  LDSM.16.M88.4 R128, [R118+0x5000] ;  /* 0x005000007680783b */ /* 0x000eaa0000000200 */
[C---:B-1----:R-:W-:Y:S06]  /*de80*/  HMMA.16816.F32.BF16 R60, R124.reuse, R120, R60 ;  /* 0x000000787c3c723c */ /* 0x042fec000004183c */
[----:B------:R-:W-:Y:S01]  /*de90*/  HMMA.16816.F32.BF16 R64, R124, R122, R64 ;  /* 0x0000007a7c40723c */ /* 0x000fe20000041840 */
[----:B------:R-:W1:Y:S06]  /*dea0*/  LDSM.16.M88.4 R120, [R118+0x5400] ;  /* 0x005400007678783b */ /* 0x000e6c0000000200 */
[----:B------:R-:W3:Y:S01]  /*deb0*/  LDSM.16.M88.4 R124, [R118+0x5800] ;  /* 0x00580000767c783b */ /* 0x000ee20000000200 */
        /* <DEDUP_REMOVED lines=51> */
[C---:B------:R-:W-:Y:S06]  /*e1f0*/  HMMA.16816.F32.BF16 R8, R132.reuse, R130, R8 ;  /* 0x000000828408723c */ /* 0x040fec0000041808 */
[C---:B-1----:R-:W-:Y:S11]  /*e200*/  HMMA.16816.F32.BF16 R12, R132.reuse, R120, R12 ;  /* 0x00000078840c723c */ /* 0x042ff6000004180c */
[----:B------:R-:W-:Y:S01]  /*e210*/  @!UPT UIADD3 URZ, URZ, URZ, URZ ;  /* 0x0000003f3f3ff290 */ /* 0x000fe2000fffe03f */
[----:B------:R-:W-:Y:S01]  /*e220*/  FMUL.FTZ R0, R4, UR8 ;  /* 0x0000000804007c20 */ /* 0x000fe20008410000 */
[----:B------:R-:W-:Y:S01]  /*e230*/  FMUL.FTZ R237, R5, UR8 ;  /* 0x0000000805ed7c20 */ /* 0x000fe20008410000 */
[----:B------:R-:W-:Y:S01]  /*e240*/  FMUL.FTZ R243, R7, UR8 ;  /* 0x0000000807f37c20 */ /* 0x000fe20008410000 */
[C---:B------:R-:W-:Y:S01]  /*e250*/  HMMA.16816.F32.BF16 R16, R132.reuse, R122, R16 ;  /* 0x0000007a8410723c */ /* 0x040fe20000041810 */
[----:B------:R1:W2:Y:S01]  /*e260*/  MUFU.TANH R130, R0 ;  /* 0x0000000000827308 */ /* 0x0002a20000002400 */
[----:B------:R-:W4:Y:S01]  /*e270*/  LDSM.16.M88.4 R120, [R118+0x7c00] ;  /* 0x007c00007678783b */ /* 0x000f220000000200 */
[----:B------:R-:W-:Y:S03]  /*e280*/  FMUL.FTZ R241, R8, UR8 ;  /* 0x0000000808f17c20 */ /* 0x000fe60008410000 */
[C---:B---3--:R-:W-:Y:S05]  /*e290*/  HMMA.16816.F32.BF16 R20, R132.reuse, R124, R20 ;  /* 0x0000007c8414723c */ /* 0x048fea0000041814 */
[----:B------:R-:W3:Y:S01]  /*e2a0*/  MUFU.TANH R237, R237 ;  /* 0x000000ed00ed7308 */ /* 0x000ee20000002400 */
[----:B------:R-:W-:Y:S01]  /*e2b0*/  FMUL.FTZ R239, R9, UR8 ;  /* 0x0000000809ef7c20 */ /* 0x000fe20008410000 */
[C---:B------:R-:W-:Y:S01]  /*e2c0*/  HMMA.16816.F32.BF16 R24, R132.reuse, R126, R24 ;  /* 0x0000007e8418723c */ /* 0x040fe20000041818 */
[----:B------:R-:W5:Y:S07]  /*e2d0*/  LDSM.16.M88.4 R124, [R118+0x8000] ;  /* 0x00800000767c783b */ /* 0x000f6e0000000200 */
[----:B------:R-:W2:Y:S03]  /*e2e0*/  MUFU.TANH R243, R243 ;  /* 0x000000f300f37308 */ /* 0x000ea60000002400 */
[----:B-1----:R-:W-:Y:S01]  /*e2f0*/  FMUL.FTZ R0, R10, UR8 ;  /* 0x000000080a007c20 */ /* 0x002fe20008410000 */
[----:B------:R-:W-:Y:S01]  /*e300*/  FMUL.FTZ R245, R11, UR8 ;  /* 0x000000080bf57c20 */ /* 0x000fe20008410000 */
[----:B------:R-:W-:Y:S01]  /*e310*/  FMUL.FTZ R233, R12, UR8 ;  /* 0x000000080ce97c20 */ /* 0x000fe20008410000 */
[----:B------:R-:W-:Y:S01]  /*e320*/  FMUL.FTZ R231, R13, UR8 ;  /* 0x000000080de77c20 */ /* 0x000fe20008410000 */
[----:B------:R-:W-:Y:S03]  /*e330*/  FMUL.FTZ R229, R14, UR8 ;  /* 0x000000080ee57c20 */ /* 0x000fe60008410000 */
[----:B------:R1:W1:Y:S01]  /*e340*/  MUFU.TANH R10, R0 ;  /* 0x00000000000a7308 */ /* 0x0002620000002400 */
[----:B------:R-:W-:Y:S01]  /*e350*/  FMUL.FTZ R235, R15, UR8 ;  /* 0x000000080feb7c20 */ /* 0x000fe20008410000 */
[----:B------:R-:W-:Y:S01]  /*e360*/  FMUL.FTZ R227, R16, UR8 ;  /* 0x0000000810e37c20 */ /* 0x000fe20008410000 */
[----:B------:R-:W-:Y:S01]  /*e370*/  FMUL.FTZ R225, R17, UR8 ;  /* 0x0000000811e17c20 */ /* 0x000fe20008410000 */
[----:B------:R-:W-:Y:S01]  /*e380*/  FMUL.FTZ R223, R18, UR8 ;  /* 0x0000000812df7c20 */ /* 0x000fe20008410000 */
[----:B------:R-:W-:Y:S01]  /*e390*/  FMUL.FTZ R221, R19, UR8 ;  /* 0x0000000813dd7c20 */ /* 0x000fe20008410000 */
[----:B------:R-:W-:Y:S01]  /*e3a0*/  FMUL.FTZ R217, R20, UR8 ;  /* 0x0000000814d97c20 */ /* 0x000fe20008410000 */
[----:B------:R-:W-:Y:S03]  /*e3b0*/  FMUL.FTZ R215, R21, UR8 ;  /* 0x0000000815d77c20 */ /* 0x000fe60008410000 */
[----:B------:R-:W1:Y:S01]  /*e3c0*/  MUFU.TANH R241, R241 ;  /* 0x000000f100f17308 */ /* 0x000e620000002400 */
        /* <DEDUP_REMOVED lines=8> */
[C---:B----4-:R-:W-:Y:S06]  /*e450*/  HMMA.16816.F32.BF16 R28, R132.reuse, R120, R28 ;  /* 0x00000078841c723c */ /* 0x050fec000004181c */
[C---:B------:R-:W-:Y:S03]  /*e460*/  HMMA.16816.F32.BF16 R32, R132.reuse, R122, R32 ;  /* 0x0000007a8420723c */ /* 0x040fe60000041820 */
[----:B------:R-:W4:Y:S01]  /*e470*/  MUFU.TANH R6, R2 ;  /* 0x0000000200067308 */ /* 0x000f220000002400 */
[----:B------:R-:W3:Y:S02]  /*e480*/  LDSM.16.M88.4 R120, [R118+0x8400] ;  /* 0x008400007678783b */ /* 0x000ee40000000200 */
[C---:B-----5:R-:W-:Y:S07]  /*e490*/  HMMA.16816.F32.BF16 R36, R132.reuse, R124, R36 ;  /* 0x0000007c8424723c */ /* 0x060fee0000041824 */
[----:B------:R-:W2:Y:S01]  /*e4a0*/  MUFU.TANH R245, R245 ;  /* 0x000000f500f57308 */ /* 0x000ea20000002400 */
[C---:B------:R-:W-:Y:S01]  /*e4b0*/  HMMA.16816.F32.BF16 R40, R132.reuse, R126, R40 ;  /* 0x0000007e8428723c */ /* 0x040fe20000041828 */
[----:B------:R-:W5:Y:S08]  /*e4c0*/  LDSM.16.M88.4 R124, [R118+0x8800] ;  /* 0x00880000767c783b */ /* 0x000f700000000200 */
[----:B------:R-:W2:Y:S02]  /*e4d0*/  MUFU.TANH R233, R233 ;  /* 0x000000e900e97308 */ /* 0x000ea40000002400 */
[----:B-1----:R-:W-:Y:S01]  /*e4e0*/  FMUL.FTZ R0, R28, UR8 ;  /* 0x000000081c007c20 */ /* 0x002fe20008410000 */
        /* <DEDUP_REMOVED lines=9> */
[----:B------:R-:W-:Y:S05]  /*e580*/  FMUL.FTZ R244, R38, UR8 ;  /* 0x0000000826f47c20 */ /* 0x000fea0008410000 */
[----:B------:R-:W2:Y:S01]  /*e590*/  MUFU.TANH R231, R231 ;  /* 0x000000e700e77308 */ /* 0x000ea20000002400 */
[----:B------:R-:W-:Y:S01]  /*e5a0*/  FMUL.FTZ R246, R39, UR8 ;  /* 0x0000000827f67c20 */ /* 0x000fe20008410000 */
[----:B------:R-:W-:Y:S01]  /*e5b0*/  FMUL.FTZ R242, R40, UR8 ;  /* 0x0000000828f27c20 */ /* 0x000fe20008410000 */
[----:B------:R-:W-:Y:S01]  /*e5c0*/  FMUL.FTZ R240, R41, UR8 ;  /* 0x0000000829f07c20 */ /* 0x000fe20008410000 */
[----:B------:R-:W-:Y:S01]  /*e5d0*/  FMUL.FTZ R238, R42, UR8 ;  /* 0x000000082aee7c20 */ /* 0x000fe20008410000 */
[----:B------:R-:W-:Y:S05]  /*e5e0*/  FMUL.FTZ R236, R43, UR8 ;  /* 0x000000082bec7c20 */ /* 0x000fea0008410000 */
[----:B------:R-:W2:Y:S01]  /*e5f0*/  MUFU.TANH R229, R229 ;  /* 0x000000e500e57308 */ /* 0x000ea20000002400 */
[C---:B---3--:R-:W-:Y:S03]  /*e600*/  HMMA.16816.F32.BF16 R44, R132.reuse, R120, R44 ;  /* 0x00000078842c723c */ /* 0x048fe6000004182c */
[----:B-1----:R-:W-:Y:S03]  /*e610*/  FMUL.FTZ R0, R34, UR8 ;  /* 0x0000000822007c20 */ /* 0x002fe60008410000 */
[C---:B------:R-:W-:Y:S03]  /*e620*/  HMMA.16816.F32.BF16 R48, R132.reuse, R122, R48 ;  /* 0x0000007a8430723c */ /* 0x040fe60000041830 */
[----:B------:R1:W3:Y:S01]  /*e630*/  MUFU.TANH R158, R0 ;  /* 0x00000000009e7308 */ /* 0x0002e20000002400 */
[----:B------:R-:W4:Y:S02]  /*e640*/  LDSM.16.M88.4 R120, [R118+0x8c00] ;  /* 0x008c00007678783b */ /* 0x000f240000000200 */
[----:B------:R-:W-:Y:S07]  /*e650*/  DEPBAR.LE SB0, 0x0 ;  /* 0x000080000000791a */ /* 0x000fee0000000000 */
[----:B------:R-:W1:Y:S01]  /*e660*/  MUFU.TANH R235, R235 ;  /* 0x000000eb00eb7308 */ /* 0x000e620000002400 */
[----:B------:R-:W-:Y:S01]  /*e670*/  BAR.SYNC.DEFER_BLOCKING 0x0 ;  /* 0x0000000000007b1d */ /* 0x000fe20000010000 */
[C---:B-----5:R-:W-:Y:S08]  /*e680*/  HMMA.16816.F32.BF16 R52, R132.reuse, R124, R52 ;  /* 0x0000007c8434723c */ /* 0x060ff00000041834 */
[----:B------:R-:W1:Y:S01]  /*e690*/  MUFU.TANH R227, R227 ;  /* 0x000000e300e37308 */ /* 0x000e620000002400 */
        /* <DEDUP_REMOVED lines=16> */
[C---:B----4-:R-:W-:Y:S03]  /*e7a0*/  HMMA.16816.F32.BF16 R60, R132.reuse, R120, R60 ;  /* 0x00000078843c723c */ /* 0x050fe6000004183c */
[----:B------:R-:W-:Y:S01]  /*e7b0*/  FMUL.FTZ R212, R56, UR8 ;  /* 0x0000000838d47c20 */ /* 0x000fe20008410000 */
[----:B------:R-:W-:Y:S01]  /*e7c0*/  FMUL.FTZ R208, R57, UR8 ;  /* 0x0000000839d07c20 */ /* 0x000fe20008410000 */
[----:B------:R-:W-:Y:S01]  /*e7d0*/  FMUL.FTZ R206, R58, UR8 ;  /* 0x000000083ace7c20 */ /* 0x000fe20008410000 */
[----:B------:R-:W-:Y:S03]  /*e7e0*/  HMMA.16816.F32.BF16 R64, R132, R122, R64 ;  /* 0x0000007a8440723c */ /* 0x000fe60000041840 */
[----:B------:R-:W4:Y:S02]  /*e7f0*/  MUFU.TANH R217, R217 ;  /* 0x000000d900d97308 */ /* 0x000f240000002400 */
[----:B------:R-:W-:Y:S08]  /*e800*/  FMUL.FTZ R204, R59, UR8 ;  /* 0x000000083bcc7c20 */ /* 0x000ff00008410000 */
[----:B------:R-:W1:Y:S10]  /*e810*/  MUFU.TANH R215, R215 ;  /* 0x000000d700d77308 */ /* 0x000e740000002400 */
[----:B------:R-:W2:Y:S01]  /*e820*/  MUFU.TANH R213, R213 ;  /* 0x000000d500d57308 */ /* 0x000ea20000002400 */
        /* <DEDUP_REMOVED lines=8> */
[----:B-1----:R-:W-:Y:S07]  /*e8b0*/  FMUL.FTZ R0, R66, UR8 ;  /* 0x0000000842007c20 */ /* 0x002fee0008410000 */
        /* <DEDUP_REMOVED lines=85> */
[----:B------:R-:W-:Y:S03]  /*ee10*/  SEL R5, R9, R8, !P0 ;  /* 0x0000000809057207 */ /* 0x000fe60004000000 */
[----:B------:R-:W-:Y:S02]  /*ee20*/  @!P5 IADD3 R2, -R2, RZ, RZ ;  /* 0x000000ff0202d210 */ /* 0x000fe40007ffe1ff */
        /* <DEDUP_REMOVED lines=22> */
.L_x_1369:
        /* <DEDUP_REMOVED lines=91> */
.L_x_1368:
        /* <DEDUP_REMOVED lines=81> */
[----:B------:R-:W-:Y:S01]  /*fa50*/  FADD.FTZ R4, -R2, R119 ;  /* 0x0000007702047221 */ /* 0x000fe20000010100 */
[----:B------:R-:W-:Y:S03]  /*fa60*/  MOV R119, R2 ;  /* 0x0000000200777202 */ /* 0x000fe60000000f00 */
[----:B------:R-:W-:Y:S01]  /*fa70*/  FMUL.FTZ R54, R4, UR4 ;  /* 0x0000000404367c20 */ /* 0x000fe20008410000 */
[----:B------:R-:W-:Y:S01]  /*fa80*/  FADD.FTZ R4, -R0, R117 ;  /* 0x0000007500047221 */ /* 0x000fe20000010100 */
[----:B------:R-:W-:Y:S03]  /*fa90*/  FMUL.FTZ R117, R2, UR4 ;  /* 0x0000000402757c20 */ /* 0x000fe60008410000 */
[----:B------:R-:W-:Y:S01]  /*faa0*/  FMUL.FTZ R53, R4, UR4 ;  /* 0x0000000404357c20 */ /* 0x000fe20008410000 */
[----:B------:R-:W1:Y:S01]  /*fab0*/  MUFU.EX2 R54, R54 ;  /* 0x0000003600367308 */ /* 0x000e620000000800 */
[----:B------:R-:W-:Y:S02]  /*fac0*/  FSEL R117, R117, RZ, P0 ;  /* 0x000000ff75757208 */ /* 0x000fe40000000000 */
[----:B------:R-:W-:Y:S03]  /*fad0*/  FSETP.NEU.FTZ.AND P0, PT, R0, -INF , PT ;  /* 0xff8000000000780b */ /* 0x000fe60003f1d000 */
[--C-:B------:R-:W-:Y:S01]  /*fae0*/  FFMA.FTZ R124, R241, UR4, -R117.reuse ;  /* 0x00000004f17c7c23 */ /* 0x100fe20008010875 */
[----:B------:R-:W-:Y:S01]  /*faf0*/  FSEL R55, R55, RZ, P0 ;  /* 0x000000ff37377208 */ /* 0x000fe20000000000 */
[--C-:B------:R-:W-:Y:S01]  /*fb00*/  FFMA.FTZ R121, R239, UR4, -R117.reuse ;  /* 0x00000004ef797c23 */ /* 0x100fe20008010875 */
[--C-:B------:R-:W-:Y:S01]  /*fb10*/  FFMA.FTZ R127, R130, UR4, -R117.reuse ;  /* 0x00000004827f7c23 */ /* 0x100fe20008010875 */
[----:B------:R-:W-:Y:S01]  /*fb20*/  FFMA.FTZ R125, R237, UR4, -R117 ;  /* 0x00000004ed7d7c23 */ /* 0x000fe20008010875 */
[----:B------:R-:W2:Y:S01]  /*fb30*/  MUFU.EX2 R53, R53 ;  /* 0x0000003500357308 */ /* 0x000ea20000000800 */
[--C-:B------:R-:W-:Y:S01]  /*fb40*/  FFMA.FTZ R123, R10, UR4, -R55.reuse ;  /* 0x000000040a7b7c23 */ /* 0x100fe20008010837 */
[--C-:B------:R-:W-:Y:S01]  /*fb50*/  FFMA.FTZ R126, R6, UR4, -R55.reuse ;  /* 0x00000004067e7c23 */ /* 0x100fe20008010837 */
[--C-:B------:R-:W-:Y:S01]  /*fb60*/  FFMA.FTZ R122, R243, UR4, -R55.reuse ;  /* 0x00000004f37a7c23 */ /* 0x100fe20008010837 */
[--C-:B------:R-:W-:Y:S01]  /*fb70*/  FFMA.FTZ R120, R245, UR4, -R55.reuse ;  /* 0x00000004f5787c23 */ /* 0x100fe20008010837 */
[----:B------:R-:W-:Y:S01]  /*fb80*/  FFMA.FTZ R229, R229, UR4, -R55 ;  /* 0x00000004e5e57c23 */ /* 0x000fe20008010837 */
        /* <DEDUP_REMOVED lines=29> */
[----:B------:R-:W-:Y:S01]  /*fd60*/  FMUL.FTZ R49, R54, R69 ;  /* 0x0000004536317220 */ /* 0x000fe20000410000 */
[C---:B------:R-:W-:Y:S01]  /*fd70*/  FMUL.FTZ R50, R53.reuse, R70 ;  /* 0x0000004635327220 */ /* 0x040fe20000410000 */
[----:B------:R-:W-:Y:S01]  /*fd80*/  FMUL.FTZ R51, R53, R71 ;  /* 0x0000004735337220 */ /* 0x000fe20000410000 */
[--C-:B------:R-:W-:Y:S01]  /*fd90*/  FFMA.FTZ R95, R233, UR4, -R117.reuse ;  /* 0x00000004e95f7c23 */ /* 0x100fe20008010875 */
[----:B------:R-:W-:Y:S03]  /*fda0*/  FFMA.FTZ R84, R231, UR4, -R117 ;  /* 0x00000004e7547c23 */ /* 0x000fe60008010875 */
[----:B------:R-:W2:Y:S01]  /*fdb0*/  MUFU.EX2 R120, R120 ;  /* 0x0000007800787308 */ /* 0x000ea20000000800 */
[----:B-1----:R-:W-:Y:S01]  /*fdc0*/  F2FP.BF16.F32.PACK_AB R58, R121, R124 ;  /* 0x0000007c793a723e */ /* 0x002fe200000010ff */
[----:B------:R-:W-:Y:S01]  /*fdd0*/  FFMA.FTZ R86, R235, UR4, -R55 ;  /* 0x00000004eb567c23 */ /* 0x000fe20008010837 */
[----:B------:R-:W-:Y:S01]  /*fde0*/  FFMA.FTZ R85, R227, UR4, -R117 ;  /* 0x00000004e3557c23 */ /* 0x000fe20008010875 */
[----:B------:R-:W-:Y:S01]  /*fdf0*/  LDSM.16.MT88.4 R68, [R164+0xbc00] ;  /* 0x00bc0000a444783b */ /* 0x000fe20000004200 */
[----:B------:R-:W-:Y:S01]  /*fe00*/  FFMA.FTZ R94, R205, UR4, -R55 ;  /* 0x00000004cd5e7c23 */ /* 0x000fe20008010837 */
[--C-:B------:R-:W-:Y:S01]  /*fe10*/  FFMA.FTZ R92, R217, UR4, -R117.reuse ;  /* 0x00000004d95c7c23 */ /* 0x100fe20008010875 */
[----:B------:R-:W-:Y:S03]  /*fe20*/  FFMA.FTZ R87, R219, UR4, -R117 ;  /* 0x00000004db577c23 */ /* 0x000fe60008010875 */
[----:B------:R-:W-:Y:S01]  /*fe30*/  MUFU.EX2 R127, R127 ;  /* 0x0000007f007f7308 */ /* 0x000fe20000000800 */
[--C-:B------:R-:W-:Y:S01]  /*fe40*/  FFMA.FTZ R93, R207, UR4, -R55.reuse ;  /* 0x00000004cf5d7c23 */ /* 0x100fe20008010837 */
[--C-:B------:R-:W-:Y:S01]  /*fe50*/  FFMA.FTZ R113, R244, UR4, -R55.reuse ;  /* 0x00000004f4717c23 */ /* 0x100fe20008010837 */
[----:B------:R-:W-:Y:S01]  /*fe60*/  FFMA.FTZ R128, R246, UR4, -R55 ;  /* 0x00000004f6807c23 */ /* 0x000fe20008010837 */
[----:B------:R-:W-:Y:S01]  /*fe70*/  LDSM.16.MT88.4 R108, [R164+0xac00] ;  /* 0x00ac0000a46c783b */ /* 0x000fe20000004200 */
[--C-:B------:R-:W-:Y:S01]  /*fe80*/  FFMA.FTZ R129, R242, UR4, -R117.reuse ;  /* 0x00000004f2817c23 */ /* 0x100fe20008010875 */
[----:B------:R-:W-:Y:S01]  /*fe90*/  FFMA.FTZ R130, R240, UR4, -R117 ;  /* 0x00000004f0827c23 */ /* 0x000fe20008010875 */
[--C-:B------:R-:W-:Y:S03]  /*fea0*/  FFMA.FTZ R131, R238, UR4, -R55.reuse ;  /* 0x00000004ee837c23 */ /* 0x100fe60008010837 */
[----:B------:R-:W1:Y:S01]  /*feb0*/  MUFU.EX2 R125, R125 ;  /* 0x0000007d007d7308 */ /* 0x000e620000000800 */
[----:B--2---:R-:W-:Y:S01]  /*fec0*/  F2FP.BF16.F32.PACK_AB R59, R120, R123 ;  /* 0x0000007b783b723e */ /* 0x004fe200000010ff */
[----:B------:R-:W-:Y:S01]  /*fed0*/  FFMA.FTZ R132, R236, UR4, -R55 ;  /* 0x00000004ec847c23 */ /* 0x000fe20008010837 */
[----:B------:R-:W-:Y:S01]  /*fee0*/  FFMA.FTZ R133, R224, UR4, -R117 ;  /* 0x00000004e0857c23 */ /* 0x000fe20008010875 */
[--C-:B------:R-:W-:Y:S01]  /*fef0*/  FFMA.FTZ R134, R222, UR4, -R55.reuse ;  /* 0x00000004de867c23 */ /* 0x100fe20008010837 */
[--C-:B------:R-:W-:Y:S01]  /*ff00*/  FFMA.FTZ R135, R220, UR4, -R55.reuse ;  /* 0x00000004dc877c23 */ /* 0x100fe20008010837 */
[----:B------:R-:W-:Y:S01]  /*ff10*/  FFMA.FTZ R136, R210, UR4, -R55 ;  /* 0x00000004d2887c23 */ /* 0x000fe20008010837 */
[--C-:B------:R-:W-:Y:S03]  /*ff20*/  FFMA.FTZ R137, R212, UR4, -R117.reuse ;  /* 0x00000004d4897c23 */ /* 0x100fe60008010875 */
[----:B------:R-:W2:Y:S01]  /*ff30*/  MUFU.EX2 R126, R126 ;  /* 0x0000007e007e7308 */ /* 0x000ea20000000800 */
[----:B------:R-:W-:Y:S01]  /*ff40*/  FFMA.FTZ R138, R208, UR4, -R117 ;  /* 0x00000004d08a7c23 */ /* 0x000fe20008010875 */
[--C-:B------:R-:W-:Y:S01]  /*ff50*/  FFMA.FTZ R139, R206, UR4, -R55.reuse ;  /* 0x00000004ce8b7c23 */ /* 0x100fe20008010837 */
[----:B------:R-:W-:Y:S01]  /*ff60*/  FFMA.FTZ R140, R204, UR4, -R55 ;  /* 0x00000004cc8c7c23 */ /* 0x000fe20008010837 */
[--C-:B------:R-:W-:Y:S01]  /*ff70*/  FFMA.FTZ R141, R202, UR4, -R117.reuse ;  /* 0x00000004ca8d7c23 */ /* 0x100fe20008010875 */
[----:B------:R-:W-:Y:S01]  /*ff80*/  FFMA.FTZ R142, R200, UR4, -R117 ;  /* 0x00000004c88e7c23 */ /* 0x000fe20008010875 */
[--C-:B------:R-:W-:Y:S01]  /*ff90*/  FFMA.FTZ R143, R198, UR4, -R55.reuse ;  /* 0x00000004c68f7c23 */ /* 0x100fe20008010837 */
[----:B------:R-:W-:Y:S03]  /*ffa0*/  FFMA.FTZ R144, R196, UR4, -R55 ;  /* 0x00000004c4907c23 */ /* 0x000fe60008010837 */
[----:B------:R-:W-:Y:S01]  /*ffb0*/  MUFU.EX2 R95, R95 ;  /* 0x0000005f005f7308 */ /* 0x000fe20000000800 */
[C---:B-1----:R-:W-:Y:S01]  /*ffc0*/  F2FP.BF16.F32.PACK_AB R56, R125.reuse, R127 ;  /* 0x0000007f7d38723e */ /* 0x042fe200000010ff */
[----:B------:R-:W-:Y:S01]  /*ffd0*/  FFMA.FTZ R127, R54, R187, R127 ;  /* 0x000000bb367f7223 */ /* 0x000fe2000001007f */
[----:B------:R-:W-:Y:S01]  /*ffe0*/  FFMA.FTZ R194, R194, UR4, -R117 ;  /* 0x00000004c2c27c23 */ /* 0x000fe20008010875 */
[----:B------:R-:W-:Y:S01]  /*fff0*/  FFMA.FTZ R52, R52, UR4, -R55 ;  /* 0x0000000434347c23 */ /* 0x000fe20008010837 */
[----:B------:R-:W-:Y:S01]  /*10000*/  ISETP.GT.AND P0, PT, R174, R169, PT ;  /* 0x000000a9ae00720c */ /* 0x000fe20003f04270 */
[----:B------:R-:W-:Y:S01]  /*10010*/  FADD.FTZ R127, R125, R127 ;  /* 0x0000007f7d7f7221 */ /* 0x000fe20000010000 */
[----:B------:R-:W-:Y:S03]  /*10020*/  FFMA.FTZ R125, R232, UR4, -R117 ;  /* 0x00000004e87d7c23 */ /* 0x000fe60008010875 */
[----:B------:R-:W1:Y:S01]  /*10030*/  MUFU.EX2 R84, R84 ;  /* 0x0000005400547308 */ /* 0x000e620000000800 */
[----:B--2---:R-:W-:Y:S01]  /*10040*/  F2FP.BF16.F32.PACK_AB R57, R122, R126 ;  /* 0x0000007e7a39723e */ /* 0x004fe200000010ff */
[----:B------:R-:W-:Y:S01]  /*10050*/  FADD.FTZ R76, R124, R127 ;  /* 0x0000007f7c4c7221 */ /* 0x000fe20000010000 */
[----:B------:R-:W-:Y:S01]  /*10060*/  FFMA.FTZ R126, R53, R188, R126 ;  /* 0x000000bc357e7223 */ /* 0x000fe2000001007e */
[--C-:B------:R-:W-:Y:S01]  /*10070*/  FFMA.FTZ R124, R230, UR4, -R55.reuse ;  /* 0x00000004e67c7c23 */ /* 0x100fe20008010837 */
[----:B------:R-:W-:Y:S02]  /*10080*/  FFMA.FTZ R127, R228, UR4, -R55 ;  /* 0x00000004e47f7c23 */ /* 0x000fe40008010837 */
[----:B------:R-:W-:Y:S01]  /*10090*/  FADD.FTZ R78, R122, R126 ;  /* 0x0000007e7a4e7221 */ /* 0x000fe20000010000 */
[C---:B------:R-:W-:Y:S02]  /*100a0*/  HMMA.16816.F32.BF16 R4, R56.reuse, R12, R4 ;  /* 0x0000000c3804723c */ /* 0x040fe40000041804 */
[----:B------:R-:W-:Y:S03]  /*100b0*/  MUFU.EX2 R94, R94 ;  /* 0x0000005e005e7308 */ /* 0x000fe60000000800 */
[----:B------:R-:W-:Y:S01]  /*100c0*/  FADD.FTZ R123, R123, R78 ;  /* 0x0000004e7b7b7221 */ /* 0x000fe20000010000 */
[C---:B------:R-:W-:Y:S06]  /*100d0*/  HMMA.16816.F32.BF16 R8, R56.reuse, R14, R8 ;  /* 0x0000000e3808723c */ /* 0x040fec0000041808 */
[----:B------:R-:W-:Y:S01]  /*100e0*/  MUFU.EX2 R86, R86 ;  /* 0x0000005600567308 */ /* 0x000fe20000000800 */
[C---:B------:R-:W-:Y:S01]  /*100f0*/  FMUL.FTZ R12, R54.reuse, R104 ;  /* 0x00000068360c7220 */ /* 0x040fe20000410000 */
[----:B------:R-:W-:Y:S03]  /*10100*/  FMUL.FTZ R13, R54, R105 ;  /* 0x00000069360d7220 */ /* 0x000fe60000410000 */
[C---:B------:R-:W-:Y:S01]  /*10110*/  FMUL.FTZ R14, R53.reuse, R106 ;  /* 0x0000006a350e7220 */ /* 0x040fe20000410000 */
[----:B------:R-:W-:Y:S01]  /*10120*/  FMUL.FTZ R15, R53, R107 ;  /* 0x0000006b350f7220 */ /* 0x000fe20000410000 */
[----:B------:R-:W-:Y:S03]  /*10130*/  FADD.FTZ R100, R120, R123 ;  /* 0x0000007b78647221 */ /* 0x000fe60000010000 */
[----:B------:R-:W-:Y:S01]  /*10140*/  MUFU.EX2 R85, R85 ;  /* 0x0000005500557308 */ /* 0x000fe20000000800 */
[----:B------:R-:W-:Y:S01]  /*10150*/  FFMA.FTZ R104, R197, UR4, -R55 ;  /* 0x00000004c5687c23 */ /* 0x000fe20008010837 */
[--C-:B------:R-:W-:Y:S01]  /*10160*/  FFMA.FTZ R122, R234, UR4, -R117.reuse ;  /* 0x00000004ea7a7c23 */ /* 0x100fe20008010875 */
[C---:B------:R-:W-:Y:S03]  /*10170*/  HMMA.16816.F32.BF16 R12, R56.reuse, R20, R12 ;  /* 0x00000014380c723c */ /* 0x040fe6000004180c */
[--C-:B------:R-:W-:Y:S01]  /*10180*/  FFMA.FTZ R126, R226, UR4, -R117.reuse ;  /* 0x00000004e27e7c23 */ /* 0x100fe20008010875 */
[--C-:B------:R-:W-:Y:S03]  /*10190*/  FFMA.FTZ R105, R199, UR4, -R117.reuse ;  /* 0x00000004c7697c23 */ /* 0x100fe60008010875 */
[----:B------:R-:W-:Y:S01]  /*101a0*/  MUFU.EX2 R92, R92 ;  /* 0x0000005c005c7308 */ /* 0x000fe20000000800 */
[C---:B------:R-:W-:Y:S03]  /*101b0*/  HMMA.16816.F32.BF16 R16, R56.reuse, R22, R16 ;  /* 0x000000163810723c */ /* 0x040fe60000041810 */
[C---:B------:R-:W-:Y:S01]  /*101c0*/  FMUL.FTZ R20, R54.reuse, R96 ;  /* 0x0000006036147220 */ /* 0x040fe20000410000 */
[----:B------:R-:W-:Y:S03]  /*101d0*/  FMUL.FTZ R21, R54, R97 ;  /* 0x0000006136157220 */ /* 0x000fe60000410000 */
[C---:B------:R-:W-:Y:S01]  /*101e0*/  FMUL.FTZ R22, R53.reuse, R98 ;  /* 0x0000006235167220 */ /* 0x040fe20000410000 */
[----:B------:R-:W-:Y:S01]  /*101f0*/  FMUL.FTZ R23, R53, R99 ;  /* 0x0000006335177220 */ /* 0x000fe20000410000 */
[----:B------:R-:W-:Y:S02]  /*10200*/  MUFU.EX2 R87, R87 ;  /* 0x0000005700577308 */ /* 0x000fe40000000800 */
[--C-:B------:R-:W-:Y:S01]  /*10210*/  FFMA.FTZ R99, R162, UR4, -R117.reuse ;  /* 0x00000004a2637c23 */ /* 0x100fe20008010875 */
[----:B------:R-:W-:Y:S01]  /*10220*/  FFMA.FTZ R96, R195, UR4, -R117 ;  /* 0x00000004c3607c23 */ /* 0x000fe20008010875 */
[----:B------:R-:W-:Y:S01]  /*10230*/  FFMA.FTZ R97, R203, UR4, -R55 ;  /* 0x00000004cb617c23 */ /* 0x000fe20008010837 */
[----:B------:R-:W-:Y:S01]  /*10240*/  FFMA.FTZ R98, R201, UR4, -R117 ;  /* 0x00000004c9627c23 */ /* 0x000fe20008010875 */
[C---:B------:R-:W-:Y:S04]  /*10250*/  HMMA.16816.F32.BF16 R20, R56.reuse, R28, R20 ;  /* 0x0000001c3814723c */ /* 0x040fe80000041814 */
[----:B------:R-:W-:Y:S01]  /*10260*/  MUFU.EX2 R93, R93 ;  /* 0x0000005d005d7308 */ /* 0x000fe20000000800 */
[--C-:B------:R-:W-:Y:S01]  /*10270*/  FFMA.FTZ R107, R158, UR4, -R55.reuse ;  /* 0x000000049e6b7c23 */ /* 0x100fe20008010837 */
[----:B------:R-:W-:Y:S01]  /*10280*/  FFMA.FTZ R106, R252, UR4, -R55 ;  /* 0x00000004fc6a7c23 */ /* 0x000fe20008010837 */
[--C-:B------:R-:W-:Y:S01]  /*10290*/  FFMA.FTZ R120, R218, UR4, -R117.reuse ;  /* 0x00000004da787c23 */ /* 0x100fe20008010875 */
[C---:B------:R-:W-:Y:S06]  /*102a0*/  HMMA.16816.F32.BF16 R24, R56.reuse, R30, R24 ;  /* 0x0000001e3818723c */ /* 0x040fec0000041818 */
[----:B------:R-:W-:Y:S01]  /*102b0*/  MUFU.EX2 R104, R104 ;  /* 0x0000006800687308 */ /* 0x000fe20000000800 */
[C---:B------:R-:W-:Y:S01]  /*102c0*/  FMUL.FTZ R28, R54.reuse, R88 ;  /* 0x00000058361c7220 */ /* 0x040fe20000410000 */
[----:B------:R-:W-:Y:S03]  /*102d0*/  FMUL.FTZ R29, R54, R89 ;  /* 0x00000059361d7220 */ /* 0x000fe60000410000 */
[C---:B------:R-:W-:Y:S01]  /*102e0*/  FMUL.FTZ R30, R53.reuse, R90 ;  /* 0x0000005a351e7220 */ /* 0x040fe20000410000 */
[----:B------:R-:W-:Y:S01]  /*102f0*/  FMUL.FTZ R31, R53, R91 ;  /* 0x0000005b351f7220 */ /* 0x000fe20000410000 */
[--C-:B------:R-:W-:Y:S03]  /*10300*/  FFMA.FTZ R89, R215, UR4, -R117.reuse ;  /* 0x00000004d7597c23 */ /* 0x100fe60008010875 */
[----:B------:R-:W-:Y:S01]  /*10310*/  MUFU.EX2 R113, R113 ;  /* 0x0000007100717308 */ /* 0x000fe20000000800 */
[----:B------:R-:W-:Y:S01]  /*10320*/  FFMA.FTZ R90, R209, UR4, -R117 ;  /* 0x00000004d15a7c23 */ /* 0x000fe20008010875 */
[--C-:B------:R-:W-:Y:S01]  /*10330*/  FFMA.FTZ R91, R213, UR4, -R55.reuse ;  /* 0x00000004d55b7c23 */ /* 0x100fe20008010837 */
[C---:B------:R-:W-:Y:S03]  /*10340*/  HMMA.16816.F32.BF16 R28, R56.reuse, R36, R28 ;  /* 0x00000024381c723c */ /* 0x040fe6000004181c */
[--C-:B------:R-:W-:Y:S01]  /*10350*/  FFMA.FTZ R88, R211, UR4, -R55.reuse ;  /* 0x00000004d3587c23 */ /* 0x100fe20008010837 */
[----:B------:R-:W-:Y:S03]  /*10360*/  FFMA.FTZ R123, R214, UR4, -R55 ;  /* 0x00000004d67b7c23 */ /* 0x000fe60008010837 */
[----:B------:R-:W-:Y:S01]  /*10370*/  MUFU.EX2 R89, R89 ;  /* 0x0000005900597308 */ /* 0x000fe20000000800 */
[C---:B------:R-:W-:Y:S03]  /*10380*/  HMMA.16816.F32.BF16 R32, R56.reuse, R38, R32 ;  /* 0x000000263820723c */ /* 0x040fe60000041820 */
[C---:B------:R-:W-:Y:S01]  /*10390*/  FMUL.FTZ R36, R54.reuse, R80 ;  /* 0x0000005036247220 */ /* 0x040fe20000410000 */
[C---:B------:R-:W-:Y:S03]  /*103a0*/  FMUL.FTZ R37, R54.reuse, R81 ;  /* 0x0000005136257220 */ /* 0x040fe60000410000 */
[C---:B------:R-:W-:Y:S01]  /*103b0*/  FMUL.FTZ R38, R53.reuse, R82 ;  /* 0x0000005235267220 */ /* 0x040fe20000410000 */
[----:B------:R-:W-:Y:S01]  /*103c0*/  FMUL.FTZ R39, R53, R83 ;  /* 0x0000005335277220 */ /* 0x000fe20000410000 */
[----:B------:R-:W-:Y:S02]  /*103d0*/  MUFU.EX2 R90, R90 ;  /* 0x0000005a005a7308 */ /* 0x000fe40000000800 */
[----:B------:R-:W-:Y:S01]  /*103e0*/  FFMA.FTZ R80, R225, UR4, -R117 ;  /* 0x00000004e1507c23 */ /* 0x000fe20008010875 */
[--C-:B------:R-:W-:Y:S01]  /*103f0*/  FFMA.FTZ R81, R223, UR4, -R55.reuse ;  /* 0x00000004df517c23 */ /* 0x100fe20008010837 */
[--C-:B------:R-:W-:Y:S01]  /*10400*/  FFMA.FTZ R82, R221, UR4, -R55.reuse ;  /* 0x00000004dd527c23 */ /* 0x100fe20008010837 */
[----:B------:R-:W-:Y:S01]  /*10410*/  FFMA.FTZ R55, R3, UR4, -R55 ;  /* 0x0000000403377c23 */ /* 0x000fe20008010837 */
[C---:B------:R-:W-:Y:S04]  /*10420*/  HMMA.16816.F32.BF16 R36, R56.reuse, R44, R36 ;  /* 0x0000002c3824723c */ /* 0x040fe80000041824 */
[----:B------:R-:W2:Y:S02]  /*10430*/  MUFU.EX2 R83, R229 ;  /* 0x000000e500537308 */ /* 0x000ea40000000800 */
[C---:B------:R-:W-:Y:S08]  /*10440*/  HMMA.16816.F32.BF16 R40, R56.reuse, R46, R40 ;  /* 0x0000002e3828723c */ /* 0x040ff00000041828 */
[----:B------:R-:W3:Y:S03]  /*10450*/  MUFU.EX2 R80, R80 ;  /* 0x0000005000507308 */ /* 0x000ee60000000800 */
[C---:B------:R-:W-:Y:S01]  /*10460*/  FMUL.FTZ R44, R54.reuse, R72 ;  /* 0x00000048362c7220 */ /* 0x040fe20000410000 */
[----:B------:R-:W-:Y:S01]  /*10470*/  FMUL.FTZ R45, R54, R73 ;  /* 0x00000049362d7220 */ /* 0x000fe20000410000 */
[C---:B------:R-:W-:Y:S01]  /*10480*/  FMUL.FTZ R46, R53.reuse, R74 ;  /* 0x0000004a352e7220 */ /* 0x040fe20000410000 */
[----:B------:R-:W-:Y:S02]  /*10490*/  FMUL.FTZ R47, R53, R75 ;  /* 0x0000004b352f7220 */ /* 0x000fe40000410000 */
[----:B------:R-:W-:Y:S01]  /*104a0*/  LDSM.16.MT88.4 R72, [R164+0xc000] ;  /* 0x00c00000a448783b */ /* 0x000fe20000004200 */
[--C-:B------:R-:W-:Y:S01]  /*104b0*/  FFMA.FTZ R54, R250, UR4, -R117.reuse ;  /* 0x00000004fa367c23 */ /* 0x100fe20008010875 */
[----:B------:R-:W-:Y:S01]  /*104c0*/  MUFU.EX2 R81, R81 ;  /* 0x0000005100517308 */ /* 0x000fe20000000800 */
[----:B------:R-:W-:Y:S02]  /*104d0*/  FFMA.FTZ R53, R248, UR4, -R117 ;  /* 0x00000004f8357c23 */ /* 0x000fe40008010875 */
[C---:B------:R-:W-:Y:S07]  /*104e0*/  HMMA.16816.F32.BF16 R44, R56.reuse, R60, R44 ;  /* 0x0000003c382c723c */ /* 0x040fee000004182c */
[----:B------:R-:W-:Y:S01]  /*104f0*/  MUFU.EX2 R54, R54 ;  /* 0x0000003600367308 */ /* 0x000fe20000000800 */
[----:B------:R-:W-:Y:S01]  /*10500*/  HMMA.16816.F32.BF16 R48, R56, R62, R48 ;  /* 0x0000003e3830723c */ /* 0x000fe20000041830 */
[----:B------:R-:W4:Y:S08]  /*10510*/  LDSM.16.MT88.4 R60, [R116+0x9400] ;  /* 0x00940000743c783b */ /* 0x000f300000004200 */
[----:B------:R-:W5:Y:S02]  /*10520*/  MUFU.EX2 R82, R82 ;  /* 0x0000005200527308 */ /* 0x000f640000000800 */
[----:B-1----:R-:W-:Y:S02]  /*10530*/  F2FP.BF16.F32.PACK_AB R56, R84, R95 ;  /* 0x0000005f5438723e */ /* 0x002fe400000010ff */
[----:B--2---:R-:W-:Y:S01]  /*10540*/  F2FP.BF16.F32.PACK_AB R57, R86, R83 ;  /* 0x000000535639723e */ /* 0x004fe200000010ff */
[----:B------:R-:W-:Y:S01]  /*10550*/  FADD.FTZ R83, R83, R100 ;  /* 0x0000006453537221 */ /* 0x000fe20000010000 */
[----:B---3--:R-:W-:Y:S01]  /*10560*/  F2FP.BF16.F32.PACK_AB R58, R80, R85 ;  /* 0x00000055503a723e */ /* 0x008fe200000010ff */
[----:B------:R-:W-:Y:S03]  /*10570*/  LDSM.16.MT88.4 R100, [R116+0xac00] ;  /* 0x00ac00007464783b */ /* 0x000fe60000004200 */
[----:B------:R-:W-:Y:S01]  /*10580*/  MUFU.EX2 R91, R91 ;  /* 0x0000005b005b7308 */ /* 0x000fe20000000800 */
[----:B------:R-:W-:Y:S09]  /*10590*/  FADD.FTZ R86, R86, R83 ;  /* 0x0000005356567221 */ /* 0x000ff20000010000 */
[----:B------:R-:W1:Y:S01]  /*105a0*/  MUFU.EX2 R88, R88 ;  /* 0x0000005800587308 */ /* 0x000e620000000800 */
[C---:B-----5:R-:W-:Y:S01]  /*105b0*/  F2FP.BF16.F32.PACK_AB R59, R82.reuse, R81 ;  /* 0x00000051523b723e */ /* 0x060fe200000010ff */
[----:B------:R-:W-:Y:S04]  /*105c0*/  FADD.FTZ R81, R81, R86 ;  /* 0x0000005651517221 */ /* 0x000fe80000010000 */
[----:B------:R-:W-:Y:S02]  /*105d0*/  FADD.FTZ R82, R82, R81 ;  /* 0x0000005152527221 */ /* 0x000fe40000010000 */
[C---:B------:R-:W-:Y:S02]  /*105e0*/  HMMA.16816.F32.BF16 R4, R56.reuse, R64, R4 ;  /* 0x000000403804723c */ /* 0x040fe40000041804 */
[----:B------:R-:W-:Y:S04]  /*105f0*/  MUFU.EX2 R53, R53 ;  /* 0x0000003500357308 */ /* 0x000fe80000000800 */
[C---:B------:R-:W-:Y:S01]  /*10600*/  HMMA.16816.F32.BF16 R8, R56.reuse, R66, R8 ;  /* 0x000000423808723c */ /* 0x040fe20000041808 */
[----:B------:R-:W2:Y:S05]  /*10610*/  LDSM.16.MT88.4 R64, [R164+0xb400] ;  /* 0x00b40000a440783b */ /* 0x000eaa0000004200 */
[----:B------:R-:W-:Y:S01]  /*10620*/  MUFU.EX2 R128, R128 ;  /* 0x0000008000807308 */ /* 0x000fe20000000800 */
[C---:B----4-:R-:W-:Y:S09]  /*10630*/  HMMA.16816.F32.BF16 R12, R56.reuse, R60, R12 ;  /* 0x0000003c380c723c */ /* 0x050ff2000004180c */
[----:B------:R-:W-:Y:S01]  /*10640*/  MUFU.EX2 R129, R129 ;  /* 0x0000008100817308 */ /* 0x000fe20000000800 */
[C---:B------:R-:W-:Y:S01]  /*10650*/  HMMA.16816.F32.BF16 R16, R56.reuse, R62, R16 ;  /* 0x0000003e3810723c */ /* 0x040fe20000041810 */
[----:B------:R-:W3:Y:S08]  /*10660*/  LDSM.16.MT88.4 R60, [R116+0xb400] ;  /* 0x00b40000743c783b */ /* 0x000ef00000004200 */
[----:B------:R-:W-:Y:S10]  /*10670*/  MUFU.EX2 R130, R130 ;  /* 0x0000008200827308 */ /* 0x000ff40000000800 */
[----:B------:R-:W-:Y:S10]  /*10680*/  MUFU.EX2 R131, R131 ;  /* 0x0000008300837308 */ /* 0x000ff40000000800 */
[----:B------:R-:W-:Y:S01]  /*10690*/  MUFU.EX2 R132, R132 ;  /* 0x0000008400847308 */ /* 0x000fe20000000800 */
[C---:B--2---:R-:W-:Y:S09]  /*106a0*/  HMMA.16816.F32.BF16 R20, R56.reuse, R64, R20 ;  /* 0x000000403814723c */ /* 0x044ff20000041814 */
[----:B------:R-:W-:Y:S01]  /*106b0*/  MUFU.EX2 R122, R122 ;  /* 0x0000007a007a7308 */ /* 0x000fe20000000800 */
[C---:B------:R-:W-:Y:S01]  /*106c0*/  HMMA.16816.F32.BF16 R24, R56.reuse, R66, R24 ;  /* 0x000000423818723c */ /* 0x040fe20000041818 */
[----:B------:R-:W2:Y:S08]  /*106d0*/  LDSM.16.MT88.4 R64, [R164+0xd400] ;  /* 0x00d40000a440783b */ /* 0x000eb00000004200 */
[----:B------:R-:W-:Y:S01]  /*106e0*/  MUFU.EX2 R125, R125 ;  /* 0x0000007d007d7308 */ /* 0x000fe20000000800 */
[C---:B---3--:R-:W-:Y:S06]  /*106f0*/  HMMA.16816.F32.BF16 R28, R56.reuse, R60, R28 ;  /* 0x0000003c381c723c */ /* 0x048fec000004181c */
[C---:B------:R-:W-:Y:S01]  /*10700*/  HMMA.16816.F32.BF16 R32, R56.reuse, R62, R32 ;  /* 0x0000003e3820723c */ /* 0x040fe20000041820 */
[----:B------:R-:W3:Y:S02]  /*10710*/  LDSM.16.MT88.4 R60, [R116+0xd400] ;  /* 0x00d40000743c783b */ /* 0x000ee40000004200 */
[----:B------:R-:W-:Y:S10]  /*10720*/  MUFU.EX2 R124, R124 ;  /* 0x0000007c007c7308 */ /* 0x000ff40000000800 */
[----:B------:R-:W-:Y:S10]  /*10730*/  MUFU.EX2 R127, R127 ;  /* 0x0000007f007f7308 */ /* 0x000ff40000000800 */
[----:B------:R-:W-:Y:S10]  /*10740*/  MUFU.EX2 R126, R126 ;  /* 0x0000007e007e7308 */ /* 0x000ff40000000800 */
[----:B------:R-:W-:Y:S01]  /*10750*/  MUFU.EX2 R133, R133 ;  /* 0x0000008500857308 */ /* 0x000fe20000000800 */
[C---:B--2---:R-:W-:Y:S09]  /*10760*/  HMMA.16816.F32.BF16 R36, R56.reuse, R64, R36 ;  /* 0x000000403824723c */ /* 0x044ff20000041824 */
[----:B------:R-:W-:Y:S01]  /*10770*/  MUFU.EX2 R134, R134 ;  /* 0x0000008600867308 */ /* 0x000fe20000000800 */
[C---:B------:R-:W-:Y:S01]  /*10780*/  HMMA.16816.F32.BF16 R40, R56.reuse, R66, R40 ;  /* 0x000000423828723c */ /* 0x040fe20000041828 */
[----:B------:R-:W2:Y:S05]  /*10790*/  LDSM.16.MT88.4 R64, [R164+0x9800] ;  /* 0x00980000a440783b */ /* 0x000eaa0000004200 */
[C---:B---3--:R-:W-:Y:S03]  /*107a0*/  HMMA.16816.F32.BF16 R44, R56.reuse, R60, R44 ;  /* 0x0000003c382c723c */ /* 0x048fe6000004182c */
[----:B------:R-:W-:Y:S03]  /*107b0*/  MUFU.EX2 R135, R135 ;  /* 0x0000008700877308 */ /* 0x000fe60000000800 */
[----:B------:R-:W-:Y:S01]  /*107c0*/  HMMA.16816.F32.BF16 R48, R56, R62, R48 ;  /* 0x0000003e3830723c */ /* 0x000fe20000041830 */
[----:B------:R-:W3:Y:S06]  /*107d0*/  LDSM.16.MT88.4 R60, [R116+0x9800] ;  /* 0x00980000743c783b */ /* 0x000eec0000004200 */
[----:B------:R-:W-:Y:S01]  /*107e0*/  MUFU.EX2 R99, R99 ;  /* 0x0000006300637308 */ /* 0x000fe20000000800 */
[----:B------:R-:W-:Y:S03]  /*107f0*/  F2FP.BF16.F32.PACK_AB R59, R94, R93 ;  /* 0x0000005d5e3b723e */ /* 0x000fe600000010ff */
[----:B------:R-:W-:Y:S06]  /*10800*/  F2FP.BF16.F32.PACK_AB R56, R89, R92 ;  /* 0x0000005c5938723e */ /* 0x000fec00000010ff */
[----:B------:R-:W4:Y:S01]  /*10810*/  MUFU.EX2 R96, R96 ;  /* 0x0000006000607308 */ /* 0x000f220000000800 */
[----:B-1----:R-:W-:Y:S01]  /*10820*/  F2FP.BF16.F32.PACK_AB R57, R88, R91 ;  /* 0x0000005b5839723e */ /* 0x002fe200000010ff */
[----:B------:R-:W-:Y:S01]  /*10830*/  FADD.FTZ R91, R91, R82 ;  /* 0x000000525b5b7221 */ /* 0x000fe20000010000 */
[----:B------:R-:W-:Y:S03]  /*10840*/  F2FP.BF16.F32.PACK_AB R58, R90, R87 ;  /* 0x000000575a3a723e */ /* 0x000fe600000010ff */
[----:B------:R-:W-:Y:S04]  /*10850*/  FADD.FTZ R88, R88, R91 ;  /* 0x0000005b58587221 */ /* 0x000fe80000010000 */
[----:B------:R-:W1:Y:S01]  /*10860*/  MUFU.EX2 R97, R97 ;  /* 0x0000006100617308 */ /* 0x000e620000000800 */
[----:B------:R-:W-:Y:S04]  /*10870*/  FADD.FTZ R93, R93, R88 ;  /* 0x000000585d5d7221 */ /* 0x000fe80000010000 */
[----:B------:R-:W-:Y:S05]  /*10880*/  FADD.FTZ R93, R94, R93 ;  /* 0x0000005d5e5d7221 */ /* 0x000fea0000010000 */
[----:B------:R-:W-:Y:S01]  /*10890*/  MUFU.EX2 R98, R98 ;  /* 0x0000006200627308 */ /* 0x000fe20000000800 */
[C---:B--2---:R-:W-:Y:S06]  /*108a0*/  HMMA.16816.F32.BF16 R4, R56.reuse, R64, R4 ;  /* 0x000000403804723c */ /* 0x044fec0000041804 */
[C---:B------:R-:W-:Y:S01]  /*108b0*/  HMMA.16816.F32.BF16 R8, R56.reuse, R66, R8 ;  /* 0x000000423808723c */ /* 0x040fe20000041808 */
[----:B------:R-:W2:Y:S02]  /*108c0*/  LDSM.16.MT88.4 R64, [R164+0xb800] ;  /* 0x00b80000a440783b */ /* 0x000ea40000004200 */
[----:B------:R-:W5:Y:S03]  /*108d0*/  MUFU.EX2 R105, R105 ;  /* 0x0000006900697308 */ /* 0x000f660000000800 */
[C---:B---3--:R-:W-:Y:S07]  /*108e0*/  HMMA.16816.F32.BF16 R12, R56.reuse, R60, R12 ;  /* 0x0000003c380c723c */ /* 0x048fee000004180c */
[----:B------:R-:W-:Y:S01]  /*108f0*/  MUFU.EX2 R107, R107 ;  /* 0x0000006b006b7308 */ /* 0x000fe20000000800 */
[C---:B------:R-:W-:Y:S01]  /*10900*/  HMMA.16816.F32.BF16 R16, R56.reuse, R62, R16 ;  /* 0x0000003e3810723c */ /* 0x040fe20000041810 */
[----:B------:R-:W3:Y:S08]  /*10910*/  LDSM.16.MT88.4 R60, [R116+0xb800] ;  /* 0x00b80000743c783b */ /* 0x000ef00000004200 */
[----:B------:R-:W5:Y:S10]  /*10920*/  MUFU.EX2 R106, R106 ;  /* 0x0000006a006a7308 */ /* 0x000f740000000800 */
[----:B------:R-:W-:Y:S10]  /*10930*/  MUFU.EX2 R120, R120 ;  /* 0x0000007800787308 */ /* 0x000ff40000000800 */
[----:B------:R-:W-:Y:S01]  /*10940*/  MUFU.EX2 R123, R123 ;  /* 0x0000007b007b7308 */ /* 0x000fe20000000800 */
[C---:B--2---:R-:W-:Y:S09]  /*10950*/  HMMA.16816.F32.BF16 R20, R56.reuse, R64, R20 ;  /* 0x000000403814723c */ /* 0x044ff20000041814 */
[----:B------:R-:W-:Y:S01]  /*10960*/  MUFU.EX2 R136, R136 ;  /* 0x0000008800887308 */ /* 0x000fe20000000800 */
[C---:B------:R-:W-:Y:S01]  /*10970*/  HMMA.16816.F32.BF16 R24, R56.reuse, R66, R24 ;  /* 0x000000423818723c */ /* 0x040fe20000041818 */
[----:B------:R-:W2:Y:S08]  /*10980*/  LDSM.16.MT88.4 R64, [R164+0xd800] ;  /* 0x00d80000a440783b */ /* 0x000eb00000004200 */
[----:B------:R-:W-:Y:S01]  /*10990*/  MUFU.EX2 R137, R137 ;  /* 0x0000008900897308 */ /* 0x000fe20000000800 */
[C---:B---3--:R-:W-:Y:S09]  /*109a0*/  HMMA.16816.F32.BF16 R28, R56.reuse, R60, R28 ;  /* 0x0000003c381c723c */ /* 0x048ff2000004181c */
        /* <DEDUP_REMOVED lines=12> */
[----:B------:R-:W-:Y:S01]  /*10a70*/  HMMA.16816.F32.BF16 R48, R56, R62, R48 ;  /* 0x0000003e3830723c */ /* 0x000fe20000041830 */
[----:B------:R-:W3:Y:S02]  /*10a80*/  LDSM.16.MT88.4 R60, [R116+0x9c00] ;  /* 0x009c0000743c783b */ /* 0x000ee40000004200 */
[----:B------:R-:W-:Y:S04]  /*10a90*/  MUFU.EX2 R144, R144 ;  /* 0x0000009000907308 */ /* 0x000fe80000000800 */
[----:B----4-:R-:W-:Y:S06]  /*10aa0*/  F2FP.BF16.F32.PACK_AB R56, R96, R99 ;  /* 0x000000636038723e */ /* 0x010fec00000010ff */
[----:B------:R-:W-:Y:S01]  /*10ab0*/  MUFU.EX2 R52, R52 ;  /* 0x0000003400347308 */ /* 0x000fe20000000800 */
[----:B-1----:R-:W-:Y:S01]  /*10ac0*/  F2FP.BF16.F32.PACK_AB R57, R97, R104 ;  /* 0x000000686139723e */ /* 0x002fe200000010ff */
[----:B------:R-:W-:Y:S01]  /*10ad0*/  FADD.FTZ R104, R104, R93 ;  /* 0x0000005d68687221 */ /* 0x000fe20000010000 */
[----:B-----5:R-:W-:Y:S02]  /*10ae0*/  F2FP.BF16.F32.PACK_AB R58, R105, R98 ;  /* 0x00000062693a723e */ /* 0x020fe400000010ff */
[C---:B------:R-:W-:Y:S01]  /*10af0*/  F2FP.BF16.F32.PACK_AB R59, R106.reuse, R107 ;  /* 0x0000006b6a3b723e */ /* 0x040fe200000010ff */
[----:B------:R-:W-:Y:S04]  /*10b00*/  FADD.FTZ R104, R97, R104 ;  /* 0x0000006861687221 */ /* 0x000fe80000010000 */
[----:B------:R-:W-:Y:S01]  /*10b10*/  MUFU.EX2 R55, R55 ;  /* 0x0000003700377308 */ /* 0x000fe20000000800 */
[----:B------:R-:W-:Y:S04]  /*10b20*/  FADD.FTZ R107, R107, R104 ;  /* 0x000000686b6b7221 */ /* 0x000fe80000010000 */
[----:B------:R-:W-:Y:S04]  /*10b30*/  FADD.FTZ R106, R106, R107 ;  /* 0x0000006b6a6a7221 */ /* 0x000fe80000010000 */
[----:B------:R-:W-:Y:S01]  /*10b40*/  FADD.FTZ R3, R113, R106 ;  /* 0x0000006a71037221 */ /* 0x000fe20000010000 */
        /* <DEDUP_REMOVED lines=17> */
[----:B------:R-:W3:Y:S06]  /*10c60*/  LDSM.16.MT88.4 R68, [R116+0xc000] ;  /* 0x00c000007444783b */ /* 0x000eec0000004200 */
[----:B------:R-:W-:Y:S04]  /*10c70*/  F2FP.BF16.F32.PACK_AB R56, R53, R54 ;  /* 0x000000363538723e */ /* 0x000fe800000010ff */
[C---:B------:R-:W-:Y:S01]  /*10c80*/  F2FP.BF16.F32.PACK_AB R57, R128.reuse, R113 ;  /* 0x000000718039723e */ /* 0x040fe200000010ff */
[----:B------:R-:W-:Y:S01]  /*10c90*/  FADD.FTZ R128, R128, R3 ;  /* 0x0000000380807221 */ /* 0x000fe20000010000 */
[----:B------:R-:W-:Y:S02]  /*10ca0*/  F2FP.BF16.F32.PACK_AB R58, R130, R129 ;  /* 0x00000081823a723e */ /* 0x000fe400000010ff */
[C---:B------:R-:W-:Y:S01]  /*10cb0*/  F2FP.BF16.F32.PACK_AB R59, R132.reuse, R131 ;  /* 0x00000083843b723e */ /* 0x040fe200000010ff */
[----:B------:R-:W-:Y:S04]  /*10cc0*/  FADD.FTZ R131, R131, R128 ;  /* 0x0000008083837221 */ /* 0x000fe80000010000 */
[----:B------:R-:W-:Y:S02]  /*10cd0*/  FADD.FTZ R131, R132, R131 ;  /* 0x0000008384837221 */ /* 0x000fe40000010000 */
[C---:B-1----:R-:W-:Y:S06]  /*10ce0*/  HMMA.16816.F32.BF16 R4, R56.reuse, R64, R4 ;  /* 0x000000403804723c */ /* 0x042fec0000041804 */
[C---:B------:R-:W-:Y:S01]  /*10cf0*/  HMMA.16816.F32.BF16 R8, R56.reuse, R66, R8 ;  /* 0x000000423808723c */ /* 0x040fe20000041808 */
[----:B------:R-:W1:Y:S05]  /*10d00*/  LDSM.16.MT88.4 R64, [R164+0xe000] ;  /* 0x00e00000a440783b */ /* 0x000e6a0000004200 */
[C---:B--2---:R-:W-:Y:S06]  /*10d10*/  HMMA.16816.F32.BF16 R12, R56.reuse, R60, R12 ;  /* 0x0000003c380c723c */ /* 0x044fec000004180c */
[C---:B------:R-:W-:Y:S01]  /*10d20*/  HMMA.16816.F32.BF16 R16, R56.reuse, R62, R16 ;  /* 0x0000003e3810723c */ /* 0x040fe20000041810 */
[----:B------:R-:W2:Y:S05]  /*10d30*/  LDSM.16.MT88.4 R60, [R116+0xe000] ;  /* 0x00e00000743c783b */ /* 0x000eaa0000004200 */
[C---:B------:R-:W-:Y:S06]  /*10d40*/  HMMA.16816.F32.BF16 R20, R56.reuse, R72, R20 ;  /* 0x000000483814723c */ /* 0x040fec0000041814 */
[C---:B------:R-:W-:Y:S01]  /*10d50*/  HMMA.16816.F32.BF16 R24, R56.reuse, R74, R24 ;  /* 0x0000004a3818723c */ /* 0x040fe20000041818 */
[----:B------:R-:W4:Y:S05]  /*10d60*/  LDSM.16.MT88.4 R72, [R164+0xa400] ;  /* 0x00a40000a448783b */ /* 0x000f2a0000004200 */
[C---:B---3--:R-:W-:Y:S06]  /*10d70*/  HMMA.16816.F32.BF16 R28, R56.reuse, R68, R28 ;  /* 0x00000044381c723c */ /* 0x048fec000004181c */
[C---:B------:R-:W-:Y:S01]  /*10d80*/  HMMA.16816.F32.BF16 R32, R56.reuse, R70, R32 ;  /* 0x000000463820723c */ /* 0x040fe20000041820 */
[----:B------:R-:W3:Y:S05]  /*10d90*/  LDSM.16.MT88.4 R68, [R116+0xa400] ;  /* 0x00a400007444783b */ /* 0x000eea0000004200 */
[C---:B-1----:R-:W-:Y:S06]  /*10da0*/  HMMA.16816.F32.BF16 R36, R56.reuse, R64, R36 ;  /* 0x000000403824723c */ /* 0x042fec0000041824 */
[C---:B------:R-:W-:Y:S05]  /*10db0*/  HMMA.16816.F32.BF16 R40, R56.reuse, R66, R40 ;  /* 0x000000423828723c */ /* 0x040fea0000041828 */
[----:B------:R-:W-:Y:S01]  /*10dc0*/  FADD.FTZ R64, R121, R76 ;  /* 0x0000004c79407221 */ /* 0x000fe20000010000 */
[C---:B--2---:R-:W-:Y:S01]  /*10dd0*/  HMMA.16816.F32.BF16 R44, R56.reuse, R60, R44 ;  /* 0x0000003c382c723c */ /* 0x044fe2000004182c */
        /* <DEDUP_REMOVED lines=13> */
[----:B------:R-:W-:Y:S01]  /*10eb0*/  FFMA.FTZ R117, R189, UR4, -R117 ;  /* 0x00000004bd757c23 */ /* 0x000fe20008010875 */
[----:B------:R-:W-:Y:S01]  /*10ec0*/  FADD.FTZ R124, R124, R131 ;  /* 0x000000837c7c7221 */ /* 0x000fe20000010000 */
[----:B------:R-:W-:Y:S02]  /*10ed0*/  FADD.FTZ R85, R80, R85 ;  /* 0x0000005550557221 */ /* 0x000fe40000010000 */
[C---:B----4-:R-:W-:Y:S05]  /*10ee0*/  HMMA.16816.F32.BF16 R4, R64.reuse, R72, R4 ;  /* 0x000000484004723c */ /* 0x050fea0000041804 */
[----:B------:R-:W-:Y:S01]  /*10ef0*/  MUFU.EX2 R117, R117 ;  /* 0x0000007500757308 */ /* 0x000fe20000000800 */
[----:B------:R-:W-:Y:S01]  /*10f00*/  FADD.FTZ R92, R92, R85 ;  /* 0x000000555c5c7221 */ /* 0x000fe20000010000 */
[C---:B------:R-:W-:Y:S01]  /*10f10*/  HMMA.16816.F32.BF16 R8, R64.reuse, R74, R8 ;  /* 0x0000004a4008723c */ /* 0x040fe20000041808 */
[----:B------:R-:W4:Y:S03]  /*10f20*/  LDSM.16.MT88.4 R72, [R116+0xe400] ;  /* 0x00e400007448783b */ /* 0x000f260000004200 */
[----:B------:R-:W-:Y:S02]  /*10f30*/  FADD.FTZ R92, R89, R92 ;  /* 0x0000005c595c7221 */ /* 0x000fe40000010000 */
[C---:B---3--:R-:W-:Y:S05]  /*10f40*/  HMMA.16816.F32.BF16 R12, R64.reuse, R68, R12 ;  /* 0x00000044400c723c */ /* 0x048fea000004180c */
[----:B------:R-:W-:Y:S01]  /*10f50*/  FADD.FTZ R87, R87, R92 ;  /* 0x0000005c57577221 */ /* 0x000fe20000010000 */
[C---:B------:R-:W-:Y:S01]  /*10f60*/  HMMA.16816.F32.BF16 R16, R64.reuse, R70, R16 ;  /* 0x000000464010723c */ /* 0x040fe20000041810 */
[----:B------:R-:W3:Y:S04]  /*10f70*/  LDSM.16.MT88.4 R68, [R164+0xa800] ;  /* 0x00a80000a444783b */ /* 0x000ee80000004200 */
[----:B------:R-:W-:Y:S01]  /*10f80*/  FADD.FTZ R90, R90, R87 ;  /* 0x000000575a5a7221 */ /* 0x000fe20000010000 */
[C---:B-1----:R-:W-:Y:S03]  /*10f90*/  HMMA.16816.F32.BF16 R20, R64.reuse, R76, R20 ;  /* 0x0000004c4014723c */ /* 0x042fe60000041814 */
[----:B------:R-:W-:Y:S02]  /*10fa0*/  LDSM.16.MT88.4 R92, [R164+0xcc00] ;  /* 0x00cc0000a45c783b */ /* 0x000fe40000004200 */
[----:B------:R-:W-:Y:S01]  /*10fb0*/  FADD.FTZ R99, R99, R90 ;  /* 0x0000005a63637221 */ /* 0x000fe20000010000 */
[C---:B------:R-:W-:Y:S05]  /*10fc0*/  HMMA.16816.F32.BF16 R24, R64.reuse, R78, R24 ;  /* 0x0000004e4018723c */ /* 0x040fea0000041818 */
[----:B------:R-:W1:Y:S01]  /*10fd0*/  LDSM.16.MT88.4 R76, [R116+0xa800] ;  /* 0x00a80000744c783b */ /* 0x000e620000004200 */
[C---:B--2---:R-:W-:Y:S05]  /*10fe0*/  HMMA.16816.F32.BF16 R28, R64.reuse, R56, R28 ;  /* 0x00000038401c723c */ /* 0x044fea000004181c */
[----:B------:R-:W-:Y:S01]  /*10ff0*/  FADD.FTZ R99, R96, R99 ;  /* 0x0000006360637221 */ /* 0x000fe20000010000 */
[C---:B------:R-:W-:Y:S01]  /*11000*/  HMMA.16816.F32.BF16 R32, R64.reuse, R58, R32 ;  /* 0x0000003a4020723c */ /* 0x040fe20000041820 */
[----:B------:R-:W-:Y:S04]  /*11010*/  LDSM.16.MT88.4 R84, [R116+0xcc00] ;  /* 0x00cc00007454783b */ /* 0x000fe80000004200 */
[----:B------:R-:W-:Y:S01]  /*11020*/  F2FP.BF16.F32.PACK_AB R56, R121, R120 ;  /* 0x000000787938723e */ /* 0x000fe200000010ff */
[C---:B-----5:R-:W-:Y:S05]  /*11030*/  HMMA.16816.F32.BF16 R36, R64.reuse, R60, R36 ;  /* 0x0000003c4024723c */ /* 0x060fea0000041824 */
[----:B------:R-:W-:Y:S01]  /*11040*/  F2FP.BF16.F32.PACK_AB R57, R136, R123 ;  /* 0x0000007b8839723e */ /* 0x000fe200000010ff */
[C---:B------:R-:W-:Y:S01]  /*11050*/  HMMA.16816.F32.BF16 R40, R64.reuse, R62, R40 ;  /* 0x0000003e4028723c */ /* 0x040fe20000041828 */
[----:B------:R-:W2:Y:S04]  /*11060*/  LDSM.16.MT88.4 R60, [R164+0xc800] ;  /* 0x00c80000a43c783b */ /* 0x000ea80000004200 */
[----:B------:R-:W-:Y:S01]  /*11070*/  F2FP.BF16.F32.PACK_AB R58, R138, R137 ;  /* 0x000000898a3a723e */ /* 0x000fe200000010ff */
[C---:B----4-:R-:W-:Y:S05]  /*11080*/  HMMA.16816.F32.BF16 R44, R64.reuse, R72, R44 ;  /* 0x00000048402c723c */ /* 0x050fea000004182c */
[----:B------:R-:W-:Y:S01]  /*11090*/  F2FP.BF16.F32.PACK_AB R59, R140, R139 ;  /* 0x0000008b8c3b723e */ /* 0x000fe200000010ff */
[----:B------:R-:W-:Y:S01]  /*110a0*/  HMMA.16816.F32.BF16 R48, R64, R74, R48 ;  /* 0x0000004a4030723c */ /* 0x000fe20000041830 */
[----:B------:R-:W4:Y:S04]  /*110b0*/  LDSM.16.MT88.4 R64, [R116+0xc800] ;  /* 0x00c800007440783b */ /* 0x000f280000004200 */
[----:B------:R-:W-:Y:S01]  /*110c0*/  FADD.FTZ R98, R98, R99 ;  /* 0x0000006362627221 */ /* 0x000fe20000010000 */
[C---:B---3--:R-:W-:Y:S03]  /*110d0*/  HMMA.16816.F32.BF16 R4, R56.reuse, R68, R4 ;  /* 0x000000443804723c */ /* 0x048fe60000041804 */
[----:B------:R-:W-:Y:S02]  /*110e0*/  LDSM.16.MT88.4 R72, [R116+0xe800] ;  /* 0x00e800007448783b */ /* 0x000fe40000004200 */
[----:B------:R-:W-:Y:S01]  /*110f0*/  FADD.FTZ R105, R105, R98 ;  /* 0x0000006269697221 */ /* 0x000fe20000010000 */
[C---:B------:R-:W-:Y:S05]  /*11100*/  HMMA.16816.F32.BF16 R8, R56.reuse, R70, R8 ;  /* 0x000000463808723c */ /* 0x040fea0000041808 */
[----:B------:R-:W3:Y:S01]  /*11110*/  LDSM.16.MT88.4 R68, [R164+0xe800] ;  /* 0x00e80000a444783b */ /* 0x000ee20000004200 */
[C---:B-1----:R-:W-:Y:S05]  /*11120*/  HMMA.16816.F32.BF16 R12, R56.reuse, R76, R12 ;  /* 0x0000004c380c723c */ /* 0x042fea000004180c */
[----:B------:R-:W-:Y:S01]  /*11130*/  FADD.FTZ R54, R54, R105 ;  /* 0x0000006936367221 */ /* 0x000fe20000010000 */
[C---:B------:R-:W-:Y:S01]  /*11140*/  HMMA.16816.F32.BF16 R16, R56.reuse, R78, R16 ;  /* 0x0000004e3810723c */ /* 0x040fe20000041810 */
[----:B------:R-:W1:Y:S04]  /*11150*/  LDSM.16.MT88.4 R76, [R164+0xec00] ;  /* 0x00ec0000a44c783b */ /* 0x000e680000004200 */
[----:B------:R-:W-:Y:S01]  /*11160*/  FADD.FTZ R54, R53, R54 ;  /* 0x0000003635367221 */ /* 0x000fe20000010000 */
[C---:B--2---:R-:W-:Y:S01]  /*11170*/  HMMA.16816.F32.BF16 R20, R56.reuse, R60, R20 ;  /* 0x0000003c3814723c */ /* 0x044fe20000041814 */
[----:B------:R-:W2:Y:S04]  /*11180*/  MUFU.EX2 R60, R194 ;  /* 0x000000c2003c7308 */ /* 0x000ea80000000800 */
[----:B------:R-:W-:Y:S01]  /*11190*/  FADD.FTZ R129, R129, R54 ;  /* 0x0000003681817221 */ /* 0x000fe20000010000 */
[C---:B------:R-:W-:Y:S05]  /*111a0*/  HMMA.16816.F32.BF16 R24, R56.reuse, R62, R24 ;  /* 0x0000003e3818723c */ /* 0x040fea0000041818 */
[----:B------:R-:W-:Y:S01]  /*111b0*/  FADD.FTZ R129, R130, R129 ;  /* 0x0000008182817221 */ /* 0x000fe20000010000 */
[C---:B----4-:R-:W-:Y:S05]  /*111c0*/  HMMA.16816.F32.BF16 R28, R56.reuse, R64, R28 ;  /* 0x00000040381c723c */ /* 0x050fea000004181c */
[----:B------:R-:W-:Y:S01]  /*111d0*/  FADD.FTZ R122, R122, R129 ;  /* 0x000000817a7a7221 */ /* 0x000fe20000010000 */
[C---:B------:R-:W-:Y:S05]  /*111e0*/  HMMA.16816.F32.BF16 R32, R56.reuse, R66, R32 ;  /* 0x000000423820723c */ /* 0x040fea0000041820 */
[----:B------:R-:W-:Y:S01]  /*111f0*/  FADD.FTZ R125, R125, R122 ;  /* 0x0000007a7d7d7221 */ /* 0x000fe20000010000 */
[----:B------:R-:W-:Y:S01]  /*11200*/  FADD.FTZ R127, R127, R124 ;  /* 0x0000007c7f7f7221 */ /* 0x000fe20000010000 */
[C---:B---3--:R-:W-:Y:S04]  /*11210*/  HMMA.16816.F32.BF16 R36, R56.reuse, R68, R36 ;  /* 0x000000443824723c */ /* 0x048fe80000041824 */
[----:B------:R-:W-:Y:S01]  /*11220*/  FADD.FTZ R126, R126, R125 ;  /* 0x0000007d7e7e7221 */ /* 0x000fe20000010000 */
[----:B------:R-:W-:Y:S01]  /*11230*/  FADD.FTZ R134, R134, R127 ;  /* 0x0000007f86867221 */ /* 0x000fe20000010000 */
[C---:B------:R-:W-:Y:S05]  /*11240*/  HMMA.16816.F32.BF16 R40, R56.reuse, R70, R40 ;  /* 0x000000463828723c */ /* 0x040fea0000041828 */
[----:B------:R-:W-:Y:S01]  /*11250*/  F2FP.BF16.F32.PACK_AB R68, R142, R141 ;  /* 0x0000008d8e44723e */ /* 0x000fe200000010ff */
[C---:B------:R-:W-:Y:S05]  /*11260*/  HMMA.16816.F32.BF16 R44, R56.reuse, R72, R44 ;  /* 0x00000048382c723c */ /* 0x040fea000004182c */
[----:B------:R-:W-:Y:S01]  /*11270*/  F2FP.BF16.F32.PACK_AB R69, R144, R143 ;  /* 0x0000008f9045723e */ /* 0x000fe200000010ff */
[----:B------:R-:W-:Y:S05]  /*11280*/  HMMA.16816.F32.BF16 R48, R56, R74, R48 ;  /* 0x0000004a3830723c */ /* 0x000fea0000041830 */
[----:B--2---:R-:W-:Y:S01]  /*11290*/  F2FP.BF16.F32.PACK_AB R70, R117, R60 ;  /* 0x0000003c7546723e */ /* 0x004fe200000010ff */
        /* <DEDUP_REMOVED lines=26> */
[C---:B--2---:R-:W-:Y:S05]  /*11440*/  HMMA.16816.F32.BF16 R72, R68.reuse, R4, R44 ;  /* 0x000000044448723c */ /* 0x044fea000004182c */
[----:B------:R-:W-:Y:S01]  /*11450*/  FADD.FTZ R60, R60, R141 ;  /* 0x0000008d3c3c7221 */ /* 0x000fe20000010000 */
[----:B------:R-:W-:Y:S05]  /*11460*/  HMMA.16816.F32.BF16 R68, R68, R6, R48 ;  /* 0x000000064444723c */ /* 0x000fea0000041830 */
[----:B------:R-:W-:Y:S01]  /*11470*/  FADD.FTZ R52, R52, R143 ;  /* 0x0000008f34347221 */ /* 0x000fe20000010000 */
[----:B------:R-:W-:Y:S01]  /*11480*/  FADD.FTZ R187, R117, R60 ;  /* 0x0000003c75bb7221 */ /* 0x000fe20000010000 */
[----:B------:R-:W-:Y:S04]  /*11490*/  MOV R117, R0 ;  /* 0x0000000000757202 */ /* 0x000fe80000000f00 */
[----:B------:R-:W-:Y:S01]  /*114a0*/  FADD.FTZ R188, R55, R52 ;  /* 0x0000003437bc7221 */ /* 0x000fe20000010000 */
[----:B------:R-:W-:Y:S01]  /*114b0*/  @!UPT UIADD3 URZ, URZ, URZ, URZ ;  /* 0x0000003f3f3ff290 */ /* 0x000fe2000fffe03f */
[----:B------:R-:W-:Y:S11]  /*114c0*/  @P0 BRA `(.L_x_1370) ;  /* 0xffffffb800b80947 */ /* 0x000ff6000383ffff */
.L_x_1366:
        /* <DEDUP_REMOVED lines=196> */
.L_x_1372:
[----:B------:R-:W-:Y:S05]  /*12110*/  BSYNC B0 ;  /* 0x0000000000007941 */ /* 0x000fea0003800000 */
.L_x_1371:
        /* <DEDUP_REMOVED lines=30> */
.L_x_1374:
[----:B------:R-:W-:Y:S05]  /*12300*/  BSYNC B0 ;  /* 0x0000000000007941 */ /* 0x000fea0003800000 */
.L_x_1373:
        /* <DEDUP_REMOVED lines=12> */
.L_x_1376:
[----:B------:R-:W-:Y:S05]  /*123d0*/  BSYNC B0 ;  /* 0x0000000000007941 */ /* 0x000fea0003800000 */
.L_x_1375:
        /* <DEDUP_REMOVED lines=12> */
.L_x_1378:
[----:B------:R-:W-:Y:S05]  /*124a0*/  BSYNC B0 ;  /* 0x0000000000007941 */ /* 0x000fea0003800000 */
.L_x_1377:
        /* <DEDUP_REMOVED lines=10> */
.L_x_1379:
        /* <DEDUP_REMOVED lines=11> */
.L_x_6449:


//--------------------- .text._ZN5flash24flash_fwd_splitkv_kernelI23Flash_fwd_kernel_traitsILi96ELi64ELi128ELi4ELb0ELb0EN7cutlass10bfloat16_tE19Flash_kernel_traitsILi96ELi64ELi128ELi4ES3_EELb1ELb0ELb0ELb0ELb0ELb0ELb1ELb1EEEvNS_16Flash_fwd_paramsE --------------------------
	.section	.text._ZN5flash24flash_fwd_splitkv_kernelI23Flash_fwd_kernel_traitsILi96ELi64ELi128ELi4ELb0ELb0EN7cutlass10bfloat16_tE19Flash_kernel_traitsILi96ELi64ELi128ELi4ES3_EELb1ELb0ELb0ELb0ELb0ELb0ELb1ELb1EEEvNS_16Flash_fwd_paramsE,"ax",@progbits
	.align	128
        .global         _ZN5flash24flash_fwd_splitkv_kernelI23Flash_fwd_kernel_traitsILi96ELi64ELi128ELi4ELb0ELb0EN7cutlass10bfloat16_tE19Flash_kernel_traitsILi96ELi64ELi128ELi4ES3_EELb1ELb0ELb0ELb0ELb0ELb0ELb1ELb1EEEvNS_16Flash_fwd_paramsE
        .type           _ZN5flash24flash_fwd_splitkv_kernelI23Flash_fwd_kernel_traitsILi96ELi64ELi128ELi4ELb0ELb0EN7cutlass10bfloat16_tE19Flash_kernel_traitsILi96ELi64ELi128ELi4ES3_EELb1ELb0ELb0ELb0ELb0ELb0ELb1ELb1EEEvNS_16Flash_fwd_paramsE,@function
        .size           _ZN5flash24flash_fwd_splitkv_kernelI23Flash_fwd_kernel_traitsILi96ELi64ELi128ELi4ELb0ELb0EN7cutlass10bfloat16_tE19Flash_kernel_traitsILi96ELi64ELi128ELi4ES3_EELb1ELb0ELb0ELb0ELb0ELb0ELb1ELb1EEEvNS_16Flash_fwd_paramsE,(.L_x_6410 - _ZN5flash24flash_fwd_splitkv_kernelI23Flash_fwd_kernel_traitsILi96ELi64ELi128ELi4ELb0ELb0EN7cutlass10bfloat16_tE19Flash_kernel_traitsILi96ELi64ELi128ELi4ES3_EELb1ELb0ELb0ELb0ELb0ELb0ELb1ELb1EEEvNS_16Flash_fwd_paramsE)
        .other          _ZN5flash24flash_fwd_splitkv_kernelI23Flash_fwd_kernel_traitsILi96ELi64ELi128ELi4ELb0ELb0EN7cutlass10bfloat16_tE19Flash_kernel_traitsILi96ELi64ELi128ELi4ES3_EELb1ELb0ELb0ELb0ELb0ELb0ELb1ELb1EEEvNS_16Flash_fwd_paramsE,@"STO_CUDA_ENTRY STV_DEFAULT"
_ZN5flash24flash_fwd_splitkv_kernelI23Flash_fwd_kernel_traitsILi96ELi64ELi128ELi4ELb0ELb0EN7cutlass10bfloat16_tE19Flash_kernel_traitsILi96ELi64ELi128ELi4ES3_EELb1ELb0ELb0ELb0ELb0ELb0ELb1ELb1EEEvNS_16Flash_fwd_paramsE:
.text._ZN5flash24flash_fwd_splitkv_kernelI23Flash_fwd_kernel_traitsILi96ELi64ELi128ELi4ELb0ELb0EN7cutlass10bfloat16_tE19Flash_kernel_traitsILi96ELi64ELi128ELi4ES3_EELb1ELb0ELb0ELb0ELb0ELb0ELb1ELb1EEEvNS_16Flash_fwd_paramsE:
[----:B------:R-:W-:Y:S08]  /*0000*/  LDC R1, c[0x0][0x28] ;  /* 0x00000a00ff017b82 */ /* 0x000ff00000000800 */
[----:B------:R-:W1:Y:S01]  /*0010*/  LDC R0, c[0x0][0x270] ;  /* 0x00009c00ff007b82 */ /* 0x000e620000000800 */
[----:B------:R-:W2:Y:S01]  /*0020*/  S2R R201, SR_CTAID.X ;  /* 0x0000000000c97919 */ /* 0x000ea20000002500 */
[----:B------:R-:W-:Y:S01]  /*0030*/  BSSY B4, `(.L_x_1380) ;  /* 0x000001b000047945 */ /* 0x000fe20003800000 */
[----:B------:R-:W-:-:S05]  /*0040*/  MOV R202, 0x1e0 ;  /* 0x000001e000ca7802 */ /* 0x000fca0000000f00 */
[----:B------:R-:W3:Y:S08]  /*0050*/  S2UR UR4, SR_CTAID.Z ;  /* 0x00000000000479c3 */ /* 0x000ef00000002700 */
[----:B------:R-:W4:Y:S01]  /*0060*/  S2UR UR7, SR_CTAID.Y ;  /* 0x00000000000779c3 */ /* 0x000f220000002600 */
[----:B-1----:R-:W1:Y:S01]  /*0070*/  I2F.U32.RP R6, R0 ;  /* 0x0000000000067306 */ /* 0x002e620000209000 */
[----:B------:R-:W-:-:S06]  /*0080*/  ISETP.NE.U32.AND P0, PT, R0, RZ, PT ;  /* 0x000000ff0000720c */ /* 0x000fcc0003f05070 */
[----:B------:R-:W2:Y:S01]  /*0090*/  LDC.64 R116, c[0x0][0x198] ;  /* 0x00006600ff747b82 */ /* 0x000ea20000000a00 */
[----:B-1----:R-:W1:Y:S02]  /*00a0*/  MUFU.RCP R4, R6 ;  /* 0x0000000600047308 */ /* 0x002e640000001000 */
[----:B-1----:R-:W-:-:S06]  /*00b0*/  VIADD R4, R4, 0xffffffe ;  /* 0x0ffffffe04047836 */ /* 0x002fcc0000000000 */
[----:B------:R-:W1:Y:S02]  /*00c0*/  F2I.FTZ.U32.TRUNC.NTZ R3, R4 ;  /* 0x0000000400037305 */ /* 0x000e64000021f000 */
[----:B-1----:R-:W-:-:S04]  /*00d0*/  IMAD.MOV R2, RZ, RZ, -R3 ;  /* 0x000000ffff027224 */ /* 0x002fc800078e0a03 */
[----:B------:R-:W-:Y:S01]  /*00e0*/  IMAD R5, R2, R0, RZ ;  /* 0x0000000002057224 */ /* 0x000fe200078e02ff */
[----:B------:R-:W-:-:S05]  /*00f0*/  MOV R2, RZ ;  /* 0x000000ff00027202 */ /* 0x000fca0000000f00 */
[----:B------:R-:W-:-:S06]  /*0100*/  IMAD.HI.U32 R5, R3, R5, R2 ;  /* 0x0000000503057227 */ /* 0x000fcc00078e0002 */
[----:B---3--:R-:W-:Y:S02]  /*0110*/  IMAD.HI.U32 R205, R5, UR4, RZ ;  /* 0x0000000405cd7c27 */ /* 0x008fe4000f8e00ff */
[----:B------:R-:W1:Y:S02]  /*0120*/  LDC R5, c[0x0][0x10] ;  /* 0x00000400ff057b82 */ /* 0x000e640000000800 */
[----:B------:R-:W-:-:S04]  /*0130*/  IMAD.MOV R3, RZ, RZ, -R205 ;  /* 0x000000ffff037224 */ /* 0x000fc800078e0acd */
[----:B------:R-:W-:-:S05]  /*0140*/  IMAD R3, R0, R3, UR4 ;  /* 0x0000000400037e24 */ /* 0x000fca000f8e0203 */
[----:B------:R-:W-:-:S13]  /*0150*/  ISETP.GE.U32.AND P2, PT, R3, R0, PT ;  /* 0x000000000300720c */ /* 0x000fda0003f46070 */
[----:B------:R-:W-:Y:S01]  /*0160*/  @P2 IADD3 R3, R3, -R0, RZ ;  /* 0x8000000003032210 */ /* 0x000fe20007ffe0ff */
[----:B------:R-:W-:-:S03]  /*0170*/  @P2 VIADD R205, R205, 0x1 ;  /* 0x00000001cdcd2836 */ /* 0x000fc60000000000 */
[----:B------:R-:W-:-:S13]  /*0180*/  ISETP.GE.U32.AND P1, PT, R3, R0, PT ;  /* 0x000000000300720c */ /* 0x000fda0003f26070 */
[----:B------:R-:W-:Y:S02]  /*0190*/  @P1 IADD3 R205, R205, 0x1, RZ ;  /* 0x00000001cdcd1810 */ /* 0x000fe40007ffe0ff */
[----:B------:R-:W-:-:S04]  /*01a0*/  @!P0 LOP3.LUT R205, RZ, R0, RZ, 0x33, !PT ;  /* 0x00000000ffcd8212 */ /* 0x000fc800078e33ff */
[----:B------:R-:W-:-:S05]  /*01b0*/  IADD3 R203, -R205, RZ, RZ ;  /* 0x000000ffcdcb7210 */ /* 0x000fca0007ffe1ff */
[----:B-12-4-:R-:W-:Y:S02]  /*01c0*/  IMAD R203, R0, R203, UR4 ;  /* 0x0000000400cb7e24 */ /* 0x016fe4000f8e02cb */
[----:B------:R-:W-:Y:S05]  /*01d0*/  CALL.REL.NOINC `($_ZN5flash24flash_fwd_splitkv_kernelI23Flash_fwd_kernel_traitsILi96ELi64ELi128ELi4ELb0ELb0EN7cutlass10bfloat16_tE19Flash_kernel_traitsILi96ELi64ELi128ELi4ES3_EELb1ELb0ELb0ELb0ELb0ELb0ELb1ELb1EEEvNS_16Flash_fwd_paramsE$_ZN5flash30compute_attn_1rowblock_splitkvI23Flash_fwd_kernel_traitsILi96ELi64ELi128ELi4ELb0ELb0EN7cutlass10bfloat16_tE19Flash_kernel_traitsILi96ELi64ELi128ELi4ES3_EELb1ELb0ELb0ELb0ELb0ELb0ELb1ELb1ENS_16Flash_fwd_paramsEEEvRKT8_iiiii) ;  /* 0x0000000000087944 */ /* 0x000fea0003c00000 */
[----:B------:R-:W-:Y:S05]  /*01e0*/  BSYNC B4 ;  /* 0x0000000000047941 */ /* 0x000fea0003800000 */
.L_x_1380:
[----:B------:R-:W-:Y:S05]  /*01f0*/  EXIT ;  /* 0x000000000000794d */ /* 0x000fea0003800000 */
        .type           $_ZN5flash24flash_fwd_splitkv_kernelI23Flash_fwd_kernel_traitsILi96ELi64ELi128ELi4ELb0ELb0EN7cutlass10bfloat16_tE19Flash_kernel_traitsILi96ELi64ELi128ELi4ES3_EELb1ELb0ELb0ELb0ELb0ELb0ELb1ELb1EEEvNS_16Flash_fwd_paramsE$_ZN5flash30compute_attn_1rowblock_splitkvI23Flash_fwd_kernel_traitsILi96ELi64ELi128ELi4ELb0ELb0EN7cutlass10bfloat16_tE19Flash_kernel_traitsILi96ELi64ELi128ELi4ES3_EELb1ELb0ELb0ELb0ELb0ELb0ELb1ELb1ENS_16Flash_fwd_paramsEEEvRKT8_iiiii,@function
        .size           $_ZN5flash24flash_fwd_splitkv_kernelI23Flash_fwd_kernel_traitsILi96ELi64ELi128ELi4ELb0ELb0EN7cutlass10bfloat16_tE19Flash_kernel_traitsILi96ELi64ELi128ELi4ES3_EELb1ELb0ELb0ELb0ELb0ELb0ELb1ELb1EEEvNS_16Flash_fwd_paramsE$_ZN5flash30compute_attn_1rowblock_splitkvI23Flash_fwd_kernel_traitsILi96ELi64ELi128ELi4ELb0ELb0EN7cutlass10bfloat16_tE19Flash_kernel_traitsILi96ELi64ELi128ELi4ES3_EELb1ELb0ELb0ELb0ELb0ELb0ELb1ELb1ENS_16Flash_fwd_paramsEEEvRKT8_iiiii,(.L_x_6410 - $_ZN5flash24flash_fwd_splitkv_kernelI23Flash_fwd_kernel_traitsILi96ELi64ELi128ELi4ELb0ELb0EN7cutlass10bfloat16_tE19Flash_kernel_traitsILi96ELi64ELi128ELi4ES3_EELb1ELb0ELb0ELb0ELb0ELb0ELb1ELb1EEEvNS_16Flash_fwd_paramsE$_ZN5flash30compute_attn_1rowblock_splitkvI23Flash_fwd_kernel_traitsILi96ELi64ELi128ELi4ELb0ELb0EN7cutlass10bfloat16_tE19Flash_kernel_traitsILi96ELi64ELi128ELi4ES3_EELb1ELb0ELb0ELb0ELb0ELb0ELb1ELb1ENS_16Flash_fwd_paramsEEEvRKT8_iiiii)
$_ZN5flash24flash_fwd_splitkv_kernelI23Flash_fwd_kernel_traitsILi96ELi64ELi128ELi4ELb0ELb0EN7cutlass10bfloat16_tE19Flash_kernel_traitsILi96ELi64ELi128ELi4ES3_EELb1ELb0ELb0ELb0ELb0ELb0ELb1ELb1EEEvNS_16Flash_fwd_paramsE$_ZN5flash30compute_attn_1rowblock_splitkvI23Flash_fwd_kernel_traitsILi96ELi64ELi128ELi4ELb0ELb0EN7cutlass10bfloat16_tE19Flash_kernel_traitsILi96ELi64ELi128ELi4ES3_EELb1ELb0ELb0ELb0ELb0ELb0ELb1ELb1ENS_16Flash_fwd_paramsEEEvRKT8_iiiii:
        /* <DEDUP_REMOVED lines=17> */
[----:B--2---:R-:W-:-:S06]  /*0310*/  @P0 IADD3 R204, R204, -R3, RZ ;  /* 0x80000003cccc0210 */ /* 0x004fcc0007ffe0ff */
        /* <DEDUP_REMOVED lines=9> */
.L_x_1382:
[----:B------:R-:W-:Y:S05]  /*03b0*/  BSYNC B0 ;  /* 0x0000000000007941 */ /* 0x000fea0003800000 */
.L_x_1381:
        /* <DEDUP_REMOVED lines=8> */
.L_x_1384:
[----:B------:R3:W5:Y:S02]  /*0440*/  LD.E R81, desc[UR4][R116.64+0xb8] ;  /* 0x0000b80474517980 */ /* 0x000764000c101900 */
.L_x_1385:
[----:B------:R-:W-:Y:S05]  /*0450*/  BSYNC B0 ;  /* 0x0000000000007941 */ /* 0x000fea0003800000 */
.L_x_1383:
        /* <DEDUP_REMOVED lines=10> */
.L_x_1387:
[----:B------:R-:W2:Y:S01]  /*0500*/  LD.E.64 R6, desc[UR4][R116.64+0x108] ;  /* 0x0001080474067980 */ /* 0x000ea2000c101b00 */
[----:B------:R-:W-:Y:S01]  /*0510*/  BSSY B0, `(.L_x_1389) ;  /* 0x0000006000007945 */ /* 0x000fe20003800000 */
[----:B------:R-:W-:Y:S01]  /*0520*/  IMAD.MOV.U32 R0, RZ, RZ, RZ ;  /* 0x000000ffff007224 */ /* 0x000fe200078e00ff */
[----:B--2---:R-:W-:-:S04]  /*0530*/  ISETP.NE.U32.AND P0, PT, R6, RZ, PT ;  /* 0x000000ff0600720c */ /* 0x004fc80003f05070 */
[----:B------:R-:W-:-:S13]  /*0540*/  ISETP.NE.AND.EX P0, PT, R7, RZ, PT, P0 ;  /* 0x000000ff0700720c */ /* 0x000fda0003f05300 */
[----:B------:R-:W-:Y:S05]  /*0550*/  @!P0 BRA `(.L_x_1390) ;  /* 0x0000000000048947 */ /* 0x000fea0003800000 */
[----:B------:R2:W5:Y:S02]  /*0560*/  LD.E R0, desc[UR4][R116.64+0xbc] ;  /* 0x0000bc0474007980 */ /* 0x000564000c101900 */
.L_x_1390:
[----:B------:R-:W-:Y:S05]  /*0570*/  BSYNC B0 ;  /* 0x0000000000007941 */ /* 0x000fea0003800000 */
.L_x_1389:
[----:B-----5:R-:W-:Y:S02]  /*0580*/  IADD3 R67, R81, R0, RZ ;  /* 0x0000000051437210 */ /* 0x020fe40007ffe0ff */
.L_x_1388:
[----:B------:R-:W-:Y:S05]  /*0590*/  BSYNC B1 ;  /* 0x0000000000017941 */ /* 0x000fea0003800000 */
.L_x_1386:
[----:B------:R-:W-:Y:S01]  /*05a0*/  IMAD.SHL.U32 R65, R201, 0x40, RZ ;  /* 0x00000040c9417824 */ /* 0x000fe200078e00ff */
[----:B------:R-:W-:Y:S01]  /*05b0*/  MOV R6, R202 ;  /* 0x000000ca00067202 */ /* 0x000fe20000000f00 */
[----:B------:R-:W-:-:S03]  /*05c0*/  IMAD.MOV.U32 R7, RZ, RZ, 0x0 ;  /* 0x00000000ff077424 */ /* 0x000fc600078e00ff */
[----:B------:R-:W-:-:S13]  /*05d0*/  ISETP.GT.AND P0, PT, R204, R65, PT ;  /* 0x00000041cc00720c */ /* 0x000fda0003f04270 */
[----:B-123--:R-:W-:Y:S05]  /*05e0*/  @!P0 RET.REL.NODEC R6 `(_ZN5flash24flash_fwd_splitkv_kernelI23Flash_fwd_kernel_traitsILi96ELi64ELi128ELi4ELb0ELb0EN7cutlass10bfloat16_tE19Flash_kernel_traitsILi96ELi64ELi128ELi4ES3_EELb1ELb0ELb0ELb0ELb0ELb0ELb1ELb1EEEvNS_16Flash_fwd_paramsE) ;  /* 0xfffffff806848950 */ /* 0x00efea0003c3ffff */
[----:B------:R-:W2:Y:S04]  /*05f0*/  LD.E R7, desc[UR4][R116.64+0xb8] ;  /* 0x0000b80474077980 */ /* 0x000ea8000c101900 */
[----:B------:R-:W3:Y:S01]  /*0600*/  LD.E R6, desc[UR4][R116.64+0x188] ;  /* 0x0001880474067980 */ /* 0x000ee2000c101900 */
[-C--:B------:R-:W-:Y:S01]  /*0610*/  IABS R4, R5.reuse ;  /* 0x0000000500047213 */ /* 0x080fe20000000000 */
[----:B------:R-:W1:Y:S03]  /*0620*/  S2R R74, SR_TID.X ;  /* 0x00000000004a7919 */ /* 0x000e660000002100 */
[----:B------:R-:W4:Y:S08]  /*0630*/  I2F.RP R0, R4 ;  /* 0x0000000400007306 */ /* 0x000f300000209400 */
[----:B----4-:R-:W4:Y:S02]  /*0640*/  MUFU.RCP R10, R0 ;  /* 0x00000000000a7308 */ /* 0x010f240000001000 */
[----:B----4-:R-:W-:Y:S01]  /*0650*/  VIADD R10, R10, 0xffffffe ;  /* 0x0ffffffe0a0a7836 */ /* 0x010fe20000000000 */
[----:B------:R-:W-:-:S05]  /*0660*/  IABS R0, R5 ;  /* 0x0000000500007213 */ /* 0x000fca0000000000 */
[----:B------:R4:W5:Y:S01]  /*0670*/  F2I.FTZ.U32.TRUNC.NTZ R11, R10 ;  /* 0x0000000a000b7305 */ /* 0x000962000021f000 */
[----:B------:R-:W-:Y:S02]  /*0680*/  IMAD.MOV R0, RZ, RZ, -R0 ;  /* 0x000000ffff007224 */ /* 0x000fe400078e0a00 */
[----:B----4-:R-:W-:Y:S02]  /*0690*/  IMAD.MOV.U32 R10, RZ, RZ, RZ ;  /* 0x000000ffff0a7224 */ /* 0x010fe400078e00ff */
[----:B--2---:R-:W-:-:S05]  /*06a0*/  VIADD R7, R7, 0x7f ;  /* 0x0000007f07077836 */ /* 0x004fca0000000000 */
[----:B------:R-:W-:-:S04]  /*06b0*/  SHF.R.S32.HI R8, RZ, 0x1f, R7 ;  /* 0x0000001fff087819 */ /* 0x000fc80000011407 */
[----:B------:R-:W-:Y:S01]  /*06c0*/  LEA.HI R8, R8, R7, RZ, 0x7 ;  /* 0x0000000708087211 */ /* 0x000fe200078f38ff */
[----:B-----5:R-:W-:-:S03]  /*06d0*/  IMAD.MOV R7, RZ, RZ, -R11 ;  /* 0x000000ffff077224 */ /* 0x020fc600078e0a0b */
[----:B------:R-:W-:Y:S01]  /*06e0*/  LEA.HI.SX32 R8, R8, R5, 0x19 ;  /* 0x0000000508087211 */ /* 0x000fe200078fcaff */
[----:B------:R-:W-:-:S04]  /*06f0*/  IMAD R7, R7, R4, RZ ;  /* 0x0000000407077224 */ /* 0x000fc800078e02ff */
[----:B------:R-:W-:Y:S02]  /*0700*/  VIADD R8, R8, 0xffffffff ;  /* 0xffffffff08087836 */ /* 0x000fe40000000000 */
[----:B------:R-:W-:-:S03]  /*0710*/  IMAD.HI.U32 R7, R11, R7, R10 ;  /* 0x000000070b077227 */ /* 0x000fc600078e000a */
[----:B------:R-:W-:Y:S02]  /*0720*/  IABS R2, R8 ;  /* 0x0000000800027213 */ /* 0x000fe40000000000 */
[----:B------:R-:W-:-:S03]  /*0730*/  LOP3.LUT R8, R8, R5, RZ, 0x3c, !PT ;  /* 0x0000000508087212 */ /* 0x000fc600078e3cff */
[----:B------:R-:W-:Y:S01]  /*0740*/  IMAD.HI.U32 R7, R7, R2, RZ ;  /* 0x0000000207077227 */ /* 0x000fe200078e00ff */
[----:B------:R-:W-:-:S03]  /*0750*/  ISETP.GE.AND P0, PT, R8, RZ, PT ;  /* 0x000000ff0800720c */ /* 0x000fc60003f06270 */
[----:B------:R-:W-:Y:S01]  /*0760*/  IMAD R9, R7, R0, R2 ;  /* 0x0000000007097224 */ /* 0x000fe200078e0202 */
[----:B------:R-:W-:Y:S01]  /*0770*/  IADD3 R2, -R204, 0xbf, R65 ;  /* 0x000000bfcc027810 */ /* 0x000fe20007ffe141 */
[----:B------:R-:W-:-:S03]  /*0780*/  VIADD R0, R67, 0x7f ;  /* 0x0000007f43007836 */ /* 0x000fc60000000000 */
[----:B------:R-:W-:Y:S02]  /*0790*/  ISETP.GT.U32.AND P1, PT, R4, R9, PT ;  /* 0x000000090400720c */ /* 0x000fe40003f24070 */
[----:B---3--:R-:W-:-:S11]  /*07a0*/  IADD3 R6, R6, R2, R67 ;  /* 0x0000000206067210 */ /* 0x008fd60007ffe043 */
[----:B------:R-:W-:Y:S02]  /*07b0*/  @!P1 IMAD.IADD R9, R9, 0x1, -R4 ;  /* 0x0000000109099824 */ /* 0x000fe400078e0a04 */
[----:B------:R-:W-:Y:S01]  /*07c0*/  @!P1 VIADD R7, R7, 0x1 ;  /* 0x0000000107079836 */ /* 0x000fe20000000000 */
[----:B------:R-:W-:Y:S02]  /*07d0*/  ISETP.NE.AND P1, PT, R5, RZ, PT ;  /* 0x000000ff0500720c */ /* 0x000fe40003f25270 */
[----:B------:R-:W-:Y:S02]  /*07e0*/  ISETP.GE.U32.AND P2, PT, R9, R4, PT ;  /* 0x000000040900720c */ /* 0x000fe40003f46070 */
[----:B------:R-:W-:-:S04]  /*07f0*/  SHF.R.S32.HI R9, RZ, 0x1f, R0 ;  /* 0x0000001fff097819 */ /* 0x000fc80000011400 */
[----:B------:R-:W-:-:S04]  /*0800*/  LEA.HI R9, R9, R0, RZ, 0x7 ;  /* 0x0000000009097211 */ /* 0x000fc800078f38ff */
[----:B------:R-:W-:-:S03]  /*0810*/  SHF.R.S32.HI R9, RZ, 0x7, R9 ;  /* 0x00000007ff097819 */ /* 0x000fc60000011409 */
[----:B------:R-:W-:-:S04]  /*0820*/  @P2 VIADD R7, R7, 0x1 ;  /* 0x0000000107072836 */ /* 0x000fc80000000000 */
[----:B------:R-:W-:Y:S01]  /*0830*/  @!P0 IMAD.MOV R7, RZ, RZ, -R7 ;  /* 0x000000ffff078224 */ /* 0x000fe200078e0a07 */
[----:B------:R-:W-:Y:S02]  /*0840*/  @!P1 LOP3.LUT R7, RZ, R5, RZ, 0x33, !PT ;  /* 0x00000005ff079212 */ /* 0x000fe400078e33ff */
[----:B------:R-:W-:-:S03]  /*0850*/  SHF.R.S32.HI R5, RZ, 0x1f, R6 ;  /* 0x0000001fff057819 */ /* 0x000fc60000011406 */
[----:B------:R-:W-:Y:S01]  /*0860*/  IMAD R198, R7, UR7, RZ ;  /* 0x0000000707c67c24 */ /* 0x000fe2000f8e02ff */
[----:B------:R-:W-:-:S04]  /*0870*/  LEA.HI R5, R5, R6, RZ, 0x7 ;  /* 0x0000000605057211 */ /* 0x000fc800078f38ff */
[----:B------:R-:W-:Y:S02]  /*0880*/  SHF.R.S32.HI R5, RZ, 0x7, R5 ;  /* 0x00000007ff057819 */ /* 0x000fe40000011405 */
[----:B------:R-:W-:-:S04]  /*0890*/  VIADDMNMX R0, R198, R7, R9, PT ;  /* 0x00000007c6007246 */ /* 0x000fc80003800109 */
[----:B------:R-:W-:-:S04]  /*08a0*/  VIMNMX R53, R0, R5, PT ;  /* 0x0000000500357248 */ /* 0x000fc80003fe0100 */
[----:B------:R-:W-:-:S13]  /*08b0*/  ISETP.GE.AND P0, PT, R198, R53, PT ;  /* 0x00000035c600720c */ /* 0x000fda0003f06270 */
[----:B-1----:R-:W-:Y:S05]  /*08c0*/  @!P0 BRA `(.L_x_1391) ;  /* 0x0000000400688947 */ /* 0x002fea0003800000 */
[----:B------:R-:W2:Y:S04]  /*08d0*/  LD.E.64 R2, desc[UR4][R116.64+0xb0] ;  /* 0x0000b00474027980 */ /* 0x000ea8000c101b00 */
[----:B------:R-:W3:Y:S04]  /*08e0*/  LD.E R4, desc[UR4][R116.64+0x60] ;  /* 0x0000600474047980 */ /* 0x000ee8000c101900 */
[----:B------:R-:W4:Y:S04]  /*08f0*/  LD.E R0, desc[UR4][R116.64+0xcc] ;  /* 0x0000cc0474007980 */ /* 0x000f28000c101900 */
[----:B------:R-:W4:Y:S04]  /*0900*/  LD.E.64 R6, desc[UR4][R116.64+0x78] ;  /* 0x0000780474067980 */ /* 0x000f28000c101b00 */
[----:B------:R-:W4:Y:S04]  /*0910*/  LD.E.64 R10, desc[UR4][R116.64+0xa8] ;  /* 0x0000a804740a7980 */ /* 0x000f28000c101b00 */
[----:B------:R1:W5:Y:S01]  /*0920*/  LD.E R9, desc[UR4][R116.64+0xc0] ;  /* 0x0000c00474097980 */ /* 0x000362000c101900 */
[----:B------:R-:W-:Y:S01]  /*0930*/  SHF.R.S32.HI R5, RZ, 0x1f, R74 ;  /* 0x0000001fff057819 */ /* 0x000fe2000001144a */
[----:B------:R-:W-:Y:S03]  /*0940*/  BSSY B0, `(.L_x_1392) ;  /* 0x0000029000007945 */ /* 0x000fe60003800000 */
[----:B------:R-:W-:-:S04]  /*0950*/  LEA.HI R8, R5, R74, RZ, 0x3 ;  /* 0x0000004a05087211 */ /* 0x000fc800078f18ff */
[----:B------:R-:W-:Y:S02]  /*0960*/  LOP3.LUT R5, R8, 0xfffffff8, RZ, 0xc0, !PT ;  /* 0xfffffff808057812 */ /* 0x000fe400078ec0ff */
[----:B------:R-:W-:-:S03]  /*0970*/  SHF.R.S32.HI R8, RZ, 0x3, R8 ;  /* 0x00000003ff087819 */ /* 0x000fc60000011408 */
[----:B------:R-:W-:-:S04]  /*0980*/  IMAD.IADD R5, R74, 0x1, -R5 ;  /* 0x000000014a057824 */ /* 0x000fc800078e0a05 */
[C---:B------:R-:W-:Y:S01]  /*0990*/  IMAD.SHL.U32 R12, R5.reuse, 0x4, RZ ;  /* 0x00000004050c7824 */ /* 0x040fe200078e00ff */
[----:B------:R-:W-:-:S04]  /*09a0*/  ISETP.NE.AND P3, PT, R5, RZ, PT ;  /* 0x000000ff0500720c */ /* 0x000fc80003f65270 */
[----:B------:R-:W-:-:S03]  /*09b0*/  SHF.R.S32.HI R13, RZ, 0x1f, R12 ;  /* 0x0000001fff0d7819 */ /* 0x000fc6000001140c */
[----:B------:R-:W-:-:S04]  /*09c0*/  IMAD.WIDE R16, R8, 0x60, R12 ;  /* 0x0000006008107825 */ /* 0x000fc800078e020c */
[----:B--2---:R-:W-:-:S04]  /*09d0*/  IMAD R2, R2, UR7, R205 ;  /* 0x0000000702027c24 */ /* 0x004fc8000f8e02cd */
[----:B---3--:R-:W-:-:S04]  /*09e0*/  IMAD R2, R2, R4, R203 ;  /* 0x0000000402027224 */ /* 0x008fc800078e02cb */
[--C-:B------:R-:W-:Y:S02]  /*09f0*/  IMAD R3, R3, R2, R65.reuse ;  /* 0x0000000203037224 */ /* 0x100fe400078e0241 */
[----:B------:R-:W-:Y:S02]  /*0a00*/  IMAD.IADD R65, R204, 0x1, -R65 ;  /* 0x00000001cc417824 */ /* 0x000fe400078e0a41 */
[C---:B----4-:R-:W-:Y:S01]  /*0a10*/  IMAD R0, R3.reuse, R0, RZ ;  /* 0x0000000003007224 */ /* 0x050fe200078e02ff */
[----:B------:R-:W-:Y:S01]  /*0a20*/  SHF.R.S32.HI R15, RZ, 0x1f, R3 ;  /* 0x0000001fff0f7819 */ /* 0x000fe20000011403 */
[----:B------:R-:W-:Y:S01]  /*0a30*/  VIADD R2, R8, 0x10 ;  /* 0x0000001008027836 */ /* 0x000fe20000000000 */
[----:B------:R-:W-:Y:S02]  /*0a40*/  IADD3 R3, P2, R3, R8, RZ ;  /* 0x0000000803037210 */ /* 0x000fe40007f5e0ff */
[----:B------:R-:W-:Y:S02]  /*0a50*/  IADD3 R5, P1, R0, R16, RZ ;  /* 0x0000001000057210 */ /* 0x000fe40007f3e0ff */
[----:B------:R-:W-:-:S02]  /*0a60*/  LEA.HI.X.SX32 R15, R8, R15, 0x1, P2 ;  /* 0x0000000f080f7211 */ /* 0x000fc400010f0eff */
[----:B------:R-:W-:Y:S02]  /*0a70*/  LEA.HI.X.SX32 R0, R0, R17, 0x1, P1 ;  /* 0x0000001100007211 */ /* 0x000fe400008f0eff */
[----:B------:R-:W-:Y:S02]  /*0a80*/  LEA R4, P1, R5, R6, 0x2 ;  /* 0x0000000605047211 */ /* 0x000fe400078210ff */
[----:B------:R-:W-:Y:S02]  /*0a90*/  LEA R6, P2, R3, R10, 0x2 ;  /* 0x0000000a03067211 */ /* 0x000fe400078410ff */
[----:B------:R-:W-:Y:S01]  /*0aa0*/  LEA.HI.X R5, R5, R7, R0, 0x2, P1 ;  /* 0x0000000705057211 */ /* 0x000fe200008f1400 */
[----:B------:R-:W-:Y:S01]  /*0ab0*/  VIADD R0, R12, 0x40 ;  /* 0x000000400c007836 */ /* 0x000fe20000000000 */
[----:B------:R-:W-:Y:S02]  /*0ac0*/  LEA.HI.X R7, R3, R11, R15, 0x2, P2 ;  /* 0x0000000b03077211 */ /* 0x000fe400010f140f */
[----:B------:R-:W-:-:S02]  /*0ad0*/  ISETP.GE.AND P2, PT, R8, R65, PT ;  /* 0x000000410800720c */ /* 0x000fc40003f46270 */
[CC--:B------:R-:W-:Y:S02]  /*0ae0*/  ISETP.GE.AND P0, PT, R2.reuse, R65.reuse, PT ;  /* 0x000000410200720c */ /* 0x0c0fe40003f06270 */
[-C--:B------:R-:W-:Y:S01]  /*0af0*/  ISETP.GE.OR P5, PT, R2, R65.reuse, P3 ;  /* 0x000000410200720c */ /* 0x080fe20001fa6670 */
[C---:B------:R-:W-:Y:S01]  /*0b00*/  VIADD R2, R8.reuse, 0x20 ;  /* 0x0000002008027836 */ /* 0x040fe20000000000 */
[C---:B------:R-:W-:Y:S01]  /*0b10*/  ISETP.GE.OR P6, PT, R8.reuse, R65, P3 ;  /* 0x000000410800720c */ /* 0x040fe20001fc6670 */
[----:B------:R-:W-:-:S03]  /*0b20*/  VIADD R8, R8, 0x30 ;  /* 0x0000003008087836 */ /* 0x000fc60000000000 */
[CC--:B------:R-:W-:Y:S02]  /*0b30*/  ISETP.GE.AND P1, PT, R2.reuse, R65.reuse, PT ;  /* 0x000000410200720c */ /* 0x0c0fe40003f26270 */
[----:B------:R-:W-:Y:S01]  /*0b40*/  ISETP.GE.OR P4, PT, R2, R65, P3 ;  /* 0x000000410200720c */ /* 0x000fe20001f86670 */
[----:B------:R-:W-:Y:S01]  /*0b50*/  VIADD R2, R12, 0x20 ;  /* 0x000000200c027836 */ /* 0x000fe20000000000 */
[----:B-1----:R-:W-:Y:S11]  /*0b60*/  @P2 BRA `(.L_x_1393) ;  /* 0x0000000000182947 */ /* 0x002ff60003800000 */
[----:B-----5:R-:W-:-:S13]  /*0b70*/  ISETP.GE.AND P2, PT, R12, R9, PT ;  /* 0x000000090c00720c */ /* 0x020fda0003f46270 */
[----:B------:R1:W-:Y:S01]  /*0b80*/  @!P2 ST.E.128 desc[UR4][R4.64], RZ ;  /* 0x000000ff0400a985 */ /* 0x0003e2000c101d04 */
[----:B------:R-:W-:-:S13]  /*0b90*/  ISETP.GE.AND P2, PT, R2, R9, PT ;  /* 0x000000090200720c */ /* 0x000fda0003f46270 */
[----:B------:R1:W-:Y:S01]  /*0ba0*/  @!P2 ST.E.128 desc[UR4][R4.64+0x80], RZ ;  /* 0x000080ff0400a985 */ /* 0x0003e2000c101d04 */
[----:B------:R-:W-:-:S13]  /*0bb0*/  ISETP.GE.AND P2, PT, R0, R9, PT ;  /* 0x000000090000720c */ /* 0x000fda0003f46270 */
[----:B------:R1:W-:Y:S02]  /*0bc0*/  @!P2 ST.E.128 desc[UR4][R4.64+0x100], RZ ;  /* 0x000100ff0400a985 */ /* 0x0003e4000c101d04 */
.L_x_1393:
[----:B------:R-:W-:Y:S05]  /*0bd0*/  BSYNC B0 ;  /* 0x0000000000007941 */ /* 0x000fea0003800000 */
.L_x_1392:
[----:B------:R-:W-:Y:S01]  /*0be0*/  BSSY B0, `(.L_x_1394) ;  /* 0x000000d000007945 */ /* 0x000fe20003800000 */
[CC--:B------:R-:W-:Y:S01]  /*0bf0*/  ISETP.GE.AND P2, PT, R8.reuse, R65.reuse, PT ;  /* 0x000000410800720c */ /* 0x0c0fe20003f46270 */
[----:B------:R-:W-:Y:S01]  /*0c00*/  @!P6 IMAD.MOV.U32 R15, RZ, RZ, -0x800000 ;  /* 0xff800000ff0fe424 */ /* 0x000fe200078e00ff */
[----:B------:R-:W-:Y:S01]  /*0c10*/  ISETP.GE.OR P3, PT, R8, R65, P3 ;  /* 0x000000410800720c */ /* 0x000fe20001f66670 */
[----:B------:R-:W-:Y:S01]  /*0c20*/  @!P4 IMAD.MOV.U32 R3, RZ, RZ, -0x800000 ;  /* 0xff800000ff03c424 */ /* 0x000fe200078e00ff */
[----:B------:R-:W-:Y:S01]  /*0c30*/  @!P5 MOV R11, 0xff800000 ;  /* 0xff800000000bd802 */ /* 0x000fe20000000f00 */
[----:B------:R-:W-:Y:S05]  /*0c40*/  @P0 BRA `(.L_x_1395) ;  /* 0x0000000000180947 */ /* 0x000fea0003800000 */
[----:B-----5:R-:W-:-:S13]  /*0c50*/  ISETP.GE.AND P0, PT, R12, R9, PT ;  /* 0x000000090c00720c */ /* 0x020fda0003f06270 */
[----:B------:R2:W-:Y:S01]  /*0c60*/  @!P0 ST.E.128 desc[UR4][R4.64+0x1800], RZ ;  /* 0x001800ff04008985 */ /* 0x0005e2000c101d04 */
[----:B------:R-:W-:-:S13]  /*0c70*/  ISETP.GE.AND P0, PT, R2, R9, PT ;  /* 0x000000090200720c */ /* 0x000fda0003f06270 */
[----:B------:R2:W-:Y:S01]  /*0c80*/  @!P0 ST.E.128 desc[UR4][R4.64+0x1880], RZ ;  /* 0x001880ff04008985 */ /* 0x0005e2000c101d04 */
[----:B------:R-:W-:-:S13]  /*0c90*/  ISETP.GE.AND P0, PT, R0, R9, PT ;  /* 0x000000090000720c */ /* 0x000fda0003f06270 */
[----:B------:R2:W-:Y:S02]  /*0ca0*/  @!P0 ST.E.128 desc[UR4][R4.64+0x1900], RZ ;  /* 0x001900ff04008985 */ /* 0x0005e4000c101d04 */
.L_x_1395:
[----:B------:R-:W-:Y:S05]  /*0cb0*/  BSYNC B0 ;  /* 0x0000000000007941 */ /* 0x000fea0003800000 */
.L_x_1394:
[----:B------:R-:W-:Y:S04]  /*0cc0*/  BSSY B0, `(.L_x_1396) ;  /* 0x0000008000007945 */ /* 0x000fe80003800000 */
[----:B------:R-:W-:Y:S05]  /*0cd0*/  @P1 BRA `(.L_x_1397) ;  /* 0x0000000000181947 */ /* 0x000fea0003800000 */
[-C--:B-----5:R-:W-:Y:S02]  /*0ce0*/  ISETP.GE.AND P0, PT, R12, R9.reuse, PT ;  /* 0x000000090c00720c */ /* 0x0a0fe40003f06270 */
[----:B------:R-:W-:-:S11]  /*0cf0*/  ISETP.GE.AND P1, PT, R2, R9, PT ;  /* 0x000000090200720c */ /* 0x000fd60003f26270 */
[----:B------:R3:W-:Y:S01]  /*0d00*/  @!P0 ST.E.128 desc[UR4][R4.64+0x3000], RZ ;  /* 0x003000ff04008985 */ /* 0x0007e2000c101d04 */
[----:B------:R-:W-:-:S03]  /*0d10*/  ISETP.GE.AND P0, PT, R0, R9, PT ;  /* 0x000000090000720c */ /* 0x000fc60003f06270 */
[----:B------:R3:W-:Y:S10]  /*0d20*/  @!P1 ST.E.128 desc[UR4][R4.64+0x3080], RZ ;  /* 0x003080ff04009985 */ /* 0x0007f4000c101d04 */
[----:B------:R3:W-:Y:S02]  /*0d30*/  @!P0 ST.E.128 desc[UR4][R4.64+0x3100], RZ ;  /* 0x003100ff04008985 */ /* 0x0007e4000c101d04 */
.L_x_1397:
[----:B------:R-:W-:Y:S05]  /*0d40*/  BSYNC B0 ;  /* 0x0000000000007941 */ /* 0x000fea0003800000 */
.L_x_1396:
[----:B------:R-:W-:Y:S04]  /*0d50*/  BSSY B0, `(.L_x_1398) ;  /* 0x0000008000007945 */ /* 0x000fe80003800000 */
[----:B------:R-:W-:Y:S05]  /*0d60*/  @P2 BRA `(.L_x_1399) ;  /* 0x0000000000182947 */ /* 0x000fea0003800000 */
[-C--:B-----5:R-:W-:Y:S02]  /*0d70*/  ISETP.GE.AND P2, PT, R12, R9.reuse, PT ;  /* 0x000000090c00720c */ /* 0x0a0fe40003f46270 */
[-C--:B------:R-:W-:Y:S02]  /*0d80*/  ISETP.GE.AND P1, PT, R2, R9.reuse, PT ;  /* 0x000000090200720c */ /* 0x080fe40003f26270 */
[----:B------:R-:W-:-:S09]  /*0d90*/  ISETP.GE.AND P0, PT, R0, R9, PT ;  /* 0x000000090000720c */ /* 0x000fd20003f06270 */
[----:B------:R4:W-:Y:S04]  /*0da0*/  @!P2 ST.E.128 desc[UR4][R4.64+0x4800], RZ ;  /* 0x004800ff0400a985 */ /* 0x0009e8000c101d04 */
[----:B------:R4:W-:Y:S04]  /*0db0*/  @!P1 ST.E.128 desc[UR4][R4.64+0x4880], RZ ;  /* 0x004880ff04009985 */ /* 0x0009e8000c101d04 */
[----:B------:R4:W-:Y:S02]  /*0dc0*/  @!P0 ST.E.128 desc[UR4][R4.64+0x4900], RZ ;  /* 0x004900ff04008985 */ /* 0x0009e4000c101d04 */
.L_x_1399:
[----:B------:R-:W-:Y:S05]  /*0dd0*/  BSYNC B0 ;  /* 0x0000000000007941 */ /* 0x000fea0003800000 */
.L_x_1398:
[----:B------:R-:W-:Y:S01]  /*0de0*/  MOV R203, 0x0 ;  /* 0x0000000000cb7802 */ /* 0x000fe20000000f00 */
[----:B------:R-:W-:Y:S04]  /*0df0*/  @!P6 ST.E desc[UR4][R6.64], R15 ;  /* 0x0000000f0600e985 */ /* 0x000fe8000c101904 */
[----:B------:R-:W-:Y:S04]  /*0e00*/  @!P5 ST.E desc[UR4][R6.64+0x40], R11 ;  /* 0x0000400b0600d985 */ /* 0x000fe8000c101904 */
[----:B------:R1:W-:Y:S02]  /*0e10*/  @!P4 ST.E desc[UR4][R6.64+0x80], R3 ;  /* 0x000080030600c985 */ /* 0x0003e4000c101904 */
[----:B-12345:R-:W-:Y:S05]  /*0e20*/  @P3 RET.REL.NODEC R202 `(_ZN5flash24flash_fwd_splitkv_kernelI23Flash_fwd_kernel_traitsILi96ELi64ELi128ELi4ELb0ELb0EN7cutlass10bfloat16_tE19Flash_kernel_traitsILi96ELi64ELi128ELi4ES3_EELb1ELb0ELb0ELb0ELb0ELb0ELb1ELb1EEEvNS_16Flash_fwd_paramsE) ;  /* 0xfffffff0ca743950 */ /* 0x03efea0003c3ffff */
[----:B------:R-:W-:Y:S02]  /*0e30*/  MOV R3, 0xff800000 ;  /* 0xff80000000037802 */ /* 0x000fe40000000f00 */
[----:B------:R-:W-:-:S03]  /*0e40*/  MOV R203, 0x0 ;  /* 0x0000000000cb7802 */ /* 0x000fc60000000f00 */
[----:B------:R1:W-:Y:S02]  /*0e50*/  ST.E desc[UR4][R6.64+0xc0], R3 ;  /* 0x0000c00306007985 */ /* 0x0003e4000c101904 */
[----:B-1----:R-:W-:Y:S05]  /*0e60*/  RET.REL.NODEC R202 `(_ZN5flash24flash_fwd_splitkv_kernelI23Flash_fwd_kernel_traitsILi96ELi64ELi128ELi4ELb0ELb0EN7cutlass10bfloat16_tE19Flash_kernel_traitsILi96ELi64ELi128ELi4ES3_EELb1ELb0ELb0ELb0ELb0ELb0ELb1ELb1EEEvNS_16Flash_fwd_paramsE) ;  /* 0xfffffff0ca647950 */ /* 0x002fea0003c3ffff */
.L_x_1391:
        /* <DEDUP_REMOVED lines=25> */
[----:B------:R-:W4:Y:S01]  /*1000*/  LD.E.64 R14, desc[UR4][R116.64+0x20] ;  /* 0x00002004740e7980 */ /* 0x000f22000c101b00 */
[----:B------:R-:W-:-:S03]  /*1010*/  IABS R2, R5 ;  /* 0x0000000500027213 */ /* 0x000fc60000000000 */
[----:B------:R-:W4:Y:S04]  /*1020*/  LD.E.64 R60, desc[UR4][R116.64+0x38] ;  /* 0x00003804743c7980 */ /* 0x000f28000c101b00 */
[----:B------:R-:W4:Y:S04]  /*1030*/  LD.E.64 R16, desc[UR4][R116.64+0x28] ;  /* 0x0000280474107980 */ /* 0x000f28000c101b00 */
[----:B------:R-:W4:Y:S04]  /*1040*/  LD.E.64 R18, desc[UR4][R116.64+0x50] ;  /* 0x0000500474127980 */ /* 0x000f28000c101b00 */
[----:B------:R-:W5:Y:S01]  /*1050*/  LD.E.64 R62, desc[UR4][R116.64+0x40] ;  /* 0x00004004743e7980 */ /* 0x000f62000c101b00 */
[----:B--2---:R-:W-:-:S04]  /*1060*/  IABS R7, R4 ;  /* 0x0000000400077213 */ /* 0x004fc80000000000 */
[----:B------:R-:W1:Y:S08]  /*1070*/  I2F.RP R8, R7 ;  /* 0x0000000700087306 */ /* 0x000e700000209400 */
[----:B-1----:R-:W1:Y:S02]  /*1080*/  MUFU.RCP R10, R8 ;  /* 0x00000008000a7308 */ /* 0x002e640000001000 */
[----:B-1----:R-:W-:-:S06]  /*1090*/  VIADD R10, R10, 0xffffffe ;  /* 0x0ffffffe0a0a7836 */ /* 0x002fcc0000000000 */
[----:B------:R-:W1:Y:S02]  /*10a0*/  F2I.FTZ.U32.TRUNC.NTZ R11, R10 ;  /* 0x0000000a000b7305 */ /* 0x000e64000021f000 */
[----:B-1----:R-:W-:Y:S01]  /*10b0*/  IMAD.MOV R0, RZ, RZ, -R11 ;  /* 0x000000ffff007224 */ /* 0x002fe200078e0a0b */
[----:B------:R-:W-:-:S03]  /*10c0*/  MOV R10, RZ ;  /* 0x000000ff000a7202 */ /* 0x000fc60000000f00 */
[----:B------:R-:W-:Y:S01]  /*10d0*/  IMAD R9, R0, R7, RZ ;  /* 0x0000000700097224 */ /* 0x000fe200078e02ff */
[----:B------:R-:W-:-:S03]  /*10e0*/  IABS R0, R4 ;  /* 0x0000000400007213 */ /* 0x000fc60000000000 */
[----:B------:R-:W-:Y:S02]  /*10f0*/  IMAD.HI.U32 R9, R11, R9, R10 ;  /* 0x000000090b097227 */ /* 0x000fe400078e000a */
[----:B------:R-:W5:Y:S02]  /*1100*/  LD.E.64 R10, desc[UR4][R116.64+0x58] ;  /* 0x00005804740a7980 */ /* 0x000f64000c101b00 */
[----:B------:R-:W-:Y:S02]  /*1110*/  IMAD.MOV R0, RZ, RZ, -R0 ;  /* 0x000000ffff007224 */ /* 0x000fe400078e0a00 */
[----:B-----5:R-:W-:-:S04]  /*1120*/  IMAD.HI.U32 R13, R9, R2, RZ ;  /* 0x00000002090d7227 */ /* 0x020fc800078e00ff */
[----:B------:R-:W-:-:S05]  /*1130*/  IMAD R0, R13, R0, R2 ;  /* 0x000000000d007224 */ /* 0x000fca00078e0202 */
[----:B------:R-:W-:-:S13]  /*1140*/  ISETP.GT.U32.AND P1, PT, R7, R0, PT ;  /* 0x000000000700720c */ /* 0x000fda0003f24070 */
[----:B------:R-:W-:-:S04]  /*1150*/  @!P1 IADD3 R0, R0, -R7, RZ ;  /* 0x8000000700009210 */ /* 0x000fc80007ffe0ff */
[----:B------:R-:W-:Y:S02]  /*1160*/  ISETP.GE.U32.AND P2, PT, R0, R7, PT ;  /* 0x000000070000720c */ /* 0x000fe40003f46070 */
[----:B------:R-:W-:Y:S01]  /*1170*/  LOP3.LUT R0, R5, R4, RZ, 0x3c, !PT ;  /* 0x0000000405007212 */ /* 0x000fe200078e3cff */
[----:B------:R-:W-:Y:S01]  /*1180*/  @!P1 VIADD R13, R13, 0x1 ;  /* 0x000000010d0d9836 */ /* 0x000fe20000000000 */
[----:B------:R-:W-:Y:S02]  /*1190*/  ISETP.NE.AND P1, PT, R4, RZ, PT ;  /* 0x000000ff0400720c */ /* 0x000fe40003f25270 */
[----:B------:R-:W-:-:S07]  /*11a0*/  ISETP.GE.AND P0, PT, R0, RZ, PT ;  /* 0x000000ff0000720c */ /* 0x000fce0003f06270 */
[----:B------:R-:W-:-:S06]  /*11b0*/  @P2 IADD3 R13, R13, 0x1, RZ ;  /* 0x000000010d0d2810 */ /* 0x000fcc0007ffe0ff */
[----:B------:R-:W-:Y:S01]  /*11c0*/  @!P0 IMAD.MOV R13, RZ, RZ, -R13 ;  /* 0x000000ffff0d8224 */ /* 0x000fe200078e0a0d */
[----:B------:R-:W-:-:S05]  /*11d0*/  @!P1 LOP3.LUT R13, RZ, R4, RZ, 0x33, !PT ;  /* 0x00000004ff0d9212 */ /* 0x000fca00078e33ff */
[----:B------:R-:W-:-:S05]  /*11e0*/  IMAD.WIDE R22, R13, 0x4, R206 ;  /* 0x000000040d167825 */ /* 0x000fca00078e02ce */
[----:B------:R1:W2:Y:S01]  /*11f0*/  LD.E R2, desc[UR4][R22.64] ;  /* 0x0000000416027980 */ /* 0x0002a2000c101900 */
[----:B---3--:R-:W-:-:S04]  /*1200*/  IABS R9, R6 ;  /* 0x0000000600097213 */ /* 0x008fc80000000000 */
[----:B------:R-:W3:Y:S08]  /*1210*/  I2F.RP R20, R9 ;  /* 0x0000000900147306 */ /* 0x000ef00000209400 */
[----:B---3--:R-:W3:Y:S02]  /*1220*/  MUFU.RCP R12, R20 ;  /* 0x00000014000c7308 */ /* 0x008ee40000001000 */
[----:B---3--:R-:W-:-:S06]  /*1230*/  IADD3 R12, R12, 0xffffffe, RZ ;  /* 0x0ffffffe0c0c7810 */ /* 0x008fcc0007ffe0ff */
[----:B-1----:R-:W1:Y:S01]  /*1240*/  F2I.FTZ.U32.TRUNC.NTZ R23, R12 ;  /* 0x0000000c00177305 */ /* 0x002e62000021f000 */
[----:B------:R-:W-:Y:S02]  /*1250*/  MOV R22, RZ ;  /* 0x000000ff00167202 */ /* 0x000fe40000000f00 */
[----:B------:R-:W-:Y:S01]  /*1260*/  IABS R8, R203 ;  /* 0x000000cb00087213 */ /* 0x000fe20000000000 */
[----:B-1----:R-:W-:-:S04]  /*1270*/  IMAD.MOV R0, RZ, RZ, -R23 ;  /* 0x000000ffff007224 */ /* 0x002fc800078e0a17 */
[----:B------:R-:W-:Y:S01]  /*1280*/  IMAD R7, R0, R9, RZ ;  /* 0x0000000900077224 */ /* 0x000fe200078e02ff */
[----:B------:R-:W-:-:S03]  /*1290*/  IABS R0, R6 ;  /* 0x0000000600007213 */ /* 0x000fc60000000000 */
[----:B------:R-:W-:-:S04]  /*12a0*/  IMAD.HI.U32 R7, R23, R7, R22 ;  /* 0x0000000717077227 */ /* 0x000fc800078e0016 */
[----:B------:R-:W-:Y:S02]  /*12b0*/  IMAD.MOV R0, RZ, RZ, -R0 ;  /* 0x000000ffff007224 */ /* 0x000fe400078e0a00 */
[----:B------:R-:W-:-:S04]  /*12c0*/  IMAD.HI.U32 R7, R7, R8, RZ ;  /* 0x0000000807077227 */ /* 0x000fc800078e00ff */
[----:B------:R-:W-:-:S05]  /*12d0*/  IMAD R0, R7, R0, R8 ;  /* 0x0000000007007224 */ /* 0x000fca00078e0208 */
[----:B------:R-:W-:Y:S02]  /*12e0*/  ISETP.GT.U32.AND P1, PT, R9, R0, PT ;  /* 0x000000000900720c */ /* 0x000fe40003f24070 */
[----:B------:R-:W-:Y:S01]  /*12f0*/  LOP3.LUT R8, R203, R6, RZ, 0x3c, !PT ;  /* 0x00000006cb087212 */ /* 0x000fe200078e3cff */
[----:B------:R-:W-:-:S10]  /*1300*/  IMAD.MOV R13, RZ, RZ, -R13 ;  /* 0x000000ffff0d7224 */ /* 0x000fd400078e0a0d */
[----:B------:R-:W-:-:S04]  /*1310*/  @!P1 IADD3 R0, R0, -R9, RZ ;  /* 0x8000000900009210 */ /* 0x000fc80007ffe0ff */
[----:B------:R-:W-:Y:S02]  /*1320*/  ISETP.GE.U32.AND P2, PT, R0, R9, PT ;  /* 0x000000090000720c */ /* 0x000fe40003f46070 */
[----:B------:R-:W-:Y:S02]  /*1330*/  ISETP.GE.AND P0, PT, R8, RZ, PT ;  /* 0x000000ff0800720c */ /* 0x000fe40003f06270 */
[----:B------:R-:W-:Y:S01]  /*1340*/  @!P1 IADD3 R7, R7, 0x1, RZ ;  /* 0x0000000107079810 */ /* 0x000fe20007ffe0ff */
[----:B------:R-:W-:Y:S01]  /*1350*/  IMAD R4, R4, R13, R5 ;  /* 0x0000000d04047224 */ /* 0x000fe200078e0205 */
[----:B------:R-:W-:-:S03]  /*1360*/  ISETP.NE.AND P1, PT, R6, RZ, PT ;  /* 0x000000ff0600720c */ /* 0x000fc60003f25270 */
[----:B----4-:R-:W-:-:S04]  /*1370*/  IMAD R8, R61, R4, RZ ;  /* 0x000000043d087224 */ /* 0x010fc800078e02ff */
[----:B------:R-:W-:-:S04]  /*1380*/  @P2 VIADD R7, R7, 0x1 ;  /* 0x0000000107072836 */ /* 0x000fc80000000000 */
[----:B------:R-:W-:Y:S02]  /*1390*/  @!P0 IMAD.MOV R7, RZ, RZ, -R7 ;  /* 0x000000ffff078224 */ /* 0x000fe400078e0a07 */
[----:B------:R-:W-:-:S04]  /*13a0*/  @!P1 LOP3.LUT R7, RZ, R6, RZ, 0x33, !PT ;  /* 0x00000006ff079212 */ /* 0x000fc800078e33ff */
[----:B------:R-:W-:Y:S02]  /*13b0*/  SHF.R.S32.HI R6, RZ, 0x1f, R7 ;  /* 0x0000001fff067819 */ /* 0x000fe40000011407 */
[----:B--2---:R-:W-:Y:S01]  /*13c0*/  SHF.R.S32.HI R0, RZ, 0x1f, R2 ;  /* 0x0000001fff007819 */ /* 0x004fe20000011402 */
[-C--:B------:R-:W-:Y:S02]  /*13d0*/  IMAD R9, R15, R2.reuse, RZ ;  /* 0x000000020f097224 */ /* 0x080fe400078e02ff */
[----:B------:R-:W-:-:S04]  /*13e0*/  IMAD.WIDE.U32 R12, R14, R2, RZ ;  /* 0x000000020e0c7225 */ /* 0x000fc800078e00ff */
[----:B------:R-:W-:Y:S01]  /*13f0*/  IMAD R9, R14, R0, R9 ;  /* 0x000000000e097224 */ /* 0x000fe200078e0209 */
[----:B------:R-:W-:-:S04]  /*1400*/  SHF.R.S32.HI R15, RZ, 0x1f, R4 ;  /* 0x0000001fff0f7819 */ /* 0x000fc80000011404 */
[----:B------:R-:W-:Y:S01]  /*1410*/  IADD3 R13, R13, R9, RZ ;  /* 0x000000090d0d7210 */ /* 0x000fe20007ffe0ff */
[----:B------:R-:W-:Y:S02]  /*1420*/  IMAD R8, R60, R15, R8 ;  /* 0x0000000f3c087224 */ /* 0x000fe400078e0208 */
[----:B------:R-:W-:Y:S02]  /*1430*/  IMAD R9, R17, R2, RZ ;  /* 0x0000000211097224 */ /* 0x000fe400078e02ff */
[----:B------:R-:W-:-:S04]  /*1440*/  IMAD.WIDE.U32 R12, R4, R60, R12 ;  /* 0x0000003c040c7225 */ /* 0x000fc800078e000c */
[----:B------:R-:W-:Y:S01]  /*1450*/  IMAD.WIDE.U32 R20, R16, R2, RZ ;  /* 0x0000000210147225 */ /* 0x000fe200078e00ff */
[----:B------:R-:W-:-:S03]  /*1460*/  IADD3 R17, R13, R8, RZ ;  /* 0x000000080d117210 */ /* 0x000fc60007ffe0ff */
[----:B------:R-:W-:Y:S02]  /*1470*/  IMAD R9, R16, R0, R9 ;  /* 0x0000000010097224 */ /* 0x000fe400078e0209 */
[----:B------:R-:W-:Y:S02]  /*1480*/  IMAD R13, R19, R7, RZ ;  /* 0x00000007130d7224 */ /* 0x000fe400078e02ff */
[----:B------:R-:W-:Y:S02]  /*1490*/  IMAD.MOV.U32 R16, RZ, RZ, R12 ;  /* 0x000000ffff107224 */ /* 0x000fe400078e000c */
[----:B------:R-:W-:Y:S02]  /*14a0*/  IMAD R13, R18, R6, R13 ;  /* 0x00000006120d7224 */ /* 0x000fe400078e020d */
[----:B------:R-:W-:Y:S01]  /*14b0*/  IMAD.WIDE.U32 R16, R7, R18, R16 ;  /* 0x0000001207107225 */ /* 0x000fe200078e0010 */
[----:B------:R-:W-:-:S03]  /*14c0*/  MOV R8, R20 ;  /* 0x0000001400087202 */ /* 0x000fc60000000f00 */
[----:B------:R-:W-:Y:S01]  /*14d0*/  IMAD.IADD R27, R21, 0x1, R9 ;  /* 0x00000001151b7824 */ /* 0x000fe200078e0209 */
[----:B------:R-:W-:Y:S02]  /*14e0*/  IADD3 R13, R17, R13, RZ ;  /* 0x0000000d110d7210 */ /* 0x000fe40007ffe0ff */
[----:B------:R-:W-:Y:S01]  /*14f0*/  MOV R0, R16 ;  /* 0x0000001000007202 */ /* 0x000fe20000000f00 */
[----:B------:R-:W-:Y:S05]  /*1500*/  BRA `(.L_x_1402) ;  /* 0x0000000400447947 */ /* 0x000fea0003800000 */
.L_x_1401:
        /* <DEDUP_REMOVED lines=8> */
[----:B------:R-:W-:-:S02]  /*1590*/  IMAD.MOV.U32 R24, RZ, RZ, RZ ;  /* 0x000000ffff187224 */ /* 0x000fc400078e00ff */
[----:B------:R-:W-:Y:S01]  /*15a0*/  @P4 IMAD.IADD R8, R14, 0x1, R17 ;  /* 0x000000010e084824 */ /* 0x000fe200078e0211 */
        /* <DEDUP_REMOVED lines=12> */
[----:B------:R-:W-:Y:S01]  /*1670*/  IMAD R0, R2, R9, R0 ;  /* 0x0000000902007224 */ /* 0x000fe200078e0200 */
[----:B------:R-:W-:-:S04]  /*1680*/  @!P4 SHF.R.S32.HI R6, RZ, 0x1f, R14 ;  /* 0x0000001fff06c819 */ /* 0x000fc8000001140e */
[----:B------:R-:W-:Y:S01]  /*1690*/  ISETP.GT.U32.AND P0, PT, R7, R0, PT ;  /* 0x000000000700720c */ /* 0x000fe20003f04070 */
[-C--:B---3--:R-:W-:Y:S02]  /*16a0*/  @!P4 IMAD R5, R61, R14.reuse, RZ ;  /* 0x0000000e3d05c224 */ /* 0x088fe400078e02ff */
[----:B------:R-:W-:-:S04]  /*16b0*/  @!P4 IMAD.WIDE.U32 R24, R60, R14, RZ ;  /* 0x0000000e3c18c225 */ /* 0x000fc800078e00ff */
[----:B------:R-:W-:Y:S01]  /*16c0*/  @!P4 IMAD R5, R6, R60, R5 ;  /* 0x0000003c0605c224 */ /* 0x000fe200078e0205 */
[----:B-----5:R-:W-:-:S04]  /*16d0*/  @!P4 SHF.R.S32.HI R6, RZ, 0x1f, R13 ;  /* 0x0000001fff06c819 */ /* 0x020fc8000001140d */
[----:B------:R-:W-:Y:S02]  /*16e0*/  @!P4 IADD3 R25, R25, R5, RZ ;  /* 0x000000051919c210 */ /* 0x000fe40007ffe0ff */
[----:B------:R-:W-:Y:S01]  /*16f0*/  @!P0 IADD3 R0, R0, -R7, RZ ;  /* 0x8000000700008210 */ /* 0x000fe20007ffe0ff */
[----:B----4-:R-:W-:-:S03]  /*1700*/  @!P4 IMAD R5, R23, R13, RZ ;  /* 0x0000000d1705c224 */ /* 0x010fc600078e02ff */
[----:B------:R-:W-:Y:S01]  /*1710*/  ISETP.GE.U32.AND P2, PT, R0, R7, PT ;  /* 0x000000070000720c */ /* 0x000fe20003f46070 */
[----:B------:R-:W-:Y:S01]  /*1720*/  @P4 IMAD R9, R61, R8, RZ ;  /* 0x000000083d094224 */ /* 0x000fe200078e02ff */
[----:B------:R-:W-:Y:S01]  /*1730*/  LOP3.LUT R0, R203, R4, RZ, 0x3c, !PT ;  /* 0x00000004cb007212 */ /* 0x000fe200078e3cff */
[----:B------:R-:W-:-:S04]  /*1740*/  @P4 IMAD.WIDE.U32 R26, R60, R8, RZ ;  /* 0x000000083c1a4225 */ /* 0x000fc800078e00ff */
[C---:B------:R-:W-:Y:S02]  /*1750*/  @!P4 IMAD R5, R22.reuse, R6, R5 ;  /* 0x000000061605c224 */ /* 0x040fe400078e0205 */
[----:B------:R-:W-:Y:S01]  /*1760*/  @!P4 IMAD.WIDE.U32 R22, R22, R13, R24 ;  /* 0x0000000d1616c225 */ /* 0x000fe200078e0018 */
[----:B------:R-:W-:-:S03]  /*1770*/  ISETP.GE.AND P1, PT, R0, RZ, PT ;  /* 0x000000ff0000720c */ /* 0x000fc60003f26270 */
[----:B------:R-:W-:Y:S01]  /*1780*/  @!P0 VIADD R2, R2, 0x1 ;  /* 0x0000000102028836 */ /* 0x000fe20000000000 */
[----:B------:R-:W-:Y:S01]  /*1790*/  ISETP.NE.AND P0, PT, R4, RZ, PT ;  /* 0x000000ff0400720c */ /* 0x000fe20003f05270 */
[----:B------:R-:W-:Y:S01]  /*17a0*/  @P4 IMAD.MOV.U32 R12, RZ, RZ, R26 ;  /* 0x000000ffff0c4224 */ /* 0x000fe200078e001a */
[----:B------:R-:W-:Y:S01]  /*17b0*/  @P4 IADD3 R9, R27, R9, RZ ;  /* 0x000000091b094210 */ /* 0x000fe20007ffe0ff */
[----:B------:R-:W-:Y:S01]  /*17c0*/  @!P4 IMAD.MOV.U32 R12, RZ, RZ, R22 ;  /* 0x000000ffff0cc224 */ /* 0x000fe200078e0016 */
[----:B------:R-:W-:Y:S02]  /*17d0*/  @!P4 IADD3 R9, R23, R5, RZ ;  /* 0x000000051709c210 */ /* 0x000fe40007ffe0ff */
[----:B------:R-:W-:Y:S01]  /*17e0*/  LEA R5, R53, 0xffffff80, 0x7 ;  /* 0xffffff8035057811 */ /* 0x000fe200078e38ff */
[----:B------:R-:W-:Y:S01]  /*17f0*/  @!P4 IMAD R6, R63, R14, RZ ;  /* 0x0000000e3f06c224 */ /* 0x000fe200078e02ff */
[----:B------:R-:W-:Y:S02]  /*1800*/  @!P4 SHF.R.S32.HI R7, RZ, 0x1f, R14 ;  /* 0x0000001fff07c819 */ /* 0x000fe4000001140e */
[----:B------:R-:W-:Y:S01]  /*1810*/  SHF.R.S32.HI R15, RZ, 0x1f, R5 ;  /* 0x0000001fff0f7819 */ /* 0x000fe20000011405 */
[----:B------:R-:W-:Y:S01]  /*1820*/  IMAD R8, R61, R5, RZ ;  /* 0x000000053d087224 */ /* 0x000fe200078e02ff */
[----:B------:R-:W-:-:S02]  /*1830*/  MOV R22, R12 ;  /* 0x0000000c00167202 */ /* 0x000fc40000000f00 */
[----:B------:R-:W-:Y:S02]  /*1840*/  MOV R23, R9 ;  /* 0x0000000900177202 */ /* 0x000fe40000000f00 */
[----:B------:R-:W-:Y:S01]  /*1850*/  @P2 IADD3 R2, R2, 0x1, RZ ;  /* 0x0000000102022810 */ /* 0x000fe20007ffe0ff */
[----:B------:R-:W-:Y:S01]  /*1860*/  @!P4 IMAD R6, R7, R62, R6 ;  /* 0x0000003e0706c224 */ /* 0x000fe200078e0206 */
[----:B------:R-:W-:Y:S01]  /*1870*/  @!P4 SHF.R.S32.HI R7, RZ, 0x1f, R13 ;  /* 0x0000001fff07c819 */ /* 0x000fe2000001140d */
[----:B------:R-:W-:Y:S01]  /*1880*/  IMAD R8, R15, R60, R8 ;  /* 0x0000003c0f087224 */ /* 0x000fe200078e0208 */
[----:B------:R-:W-:Y:S01]  /*1890*/  @!P1 IADD3 R2, -R2, RZ, RZ ;  /* 0x000000ff02029210 */ /* 0x000fe20007ffe1ff */
[----:B------:R-:W-:Y:S01]  /*18a0*/  IMAD.WIDE.U32 R22, R60, R5, R22 ;  /* 0x000000053c167225 */ /* 0x000fe200078e0016 */
[----:B------:R-:W-:-:S03]  /*18b0*/  @!P0 LOP3.LUT R2, RZ, R4, RZ, 0x33, !PT ;  /* 0x00000004ff028212 */ /* 0x000fc600078e33ff */
[----:B------:R-:W-:Y:S01]  /*18c0*/  @!P4 IMAD.WIDE.U32 R24, R62, R14, RZ ;  /* 0x0000000e3e18c225 */ /* 0x000fe200078e00ff */
[----:B------:R-:W-:-:S03]  /*18d0*/  @P4 IADD3 R14, R14, R17, RZ ;  /* 0x000000110e0e4210 */ /* 0x000fc60007ffe0ff */
[----:B------:R-:W-:Y:S01]  /*18e0*/  @!P4 IMAD R0, R21, R13, RZ ;  /* 0x0000000d1500c224 */ /* 0x000fe200078e02ff */
[----:B------:R-:W-:Y:S01]  /*18f0*/  IADD3 R23, R23, R8, RZ ;  /* 0x0000000817177210 */ /* 0x000fe20007ffe0ff */
[----:B------:R-:W-:Y:S01]  /*1900*/  @!P4 IMAD.IADD R9, R25, 0x1, R6 ;  /* 0x000000011909c824 */ /* 0x000fe200078e0206 */
[----:B------:R-:W-:Y:S01]  /*1910*/  SHF.R.S32.HI R6, RZ, 0x1f, R2 ;  /* 0x0000001fff067819 */ /* 0x000fe20000011402 */
[----:B------:R-:W-:Y:S02]  /*1920*/  @!P4 IMAD R0, R20, R7, R0 ;  /* 0x000000071400c224 */ /* 0x000fe400078e0200 */
[----:B------:R-:W-:Y:S02]  /*1930*/  @!P4 IMAD.MOV.U32 R8, RZ, RZ, R24 ;  /* 0x000000ffff08c224 */ /* 0x000fe400078e0018 */
[----:B------:R-:W-:Y:S02]  /*1940*/  IMAD R7, R19, R2, RZ ;  /* 0x0000000213077224 */ /* 0x000fe400078e02ff */
[----:B------:R-:W-:-:S02]  /*1950*/  @P4 IMAD R27, R63, R14, RZ ;  /* 0x0000000e3f1b4224 */ /* 0x000fc400078e02ff */
[----:B------:R-:W-:-:S04]  /*1960*/  @P4 IMAD.WIDE.U32 R16, R62, R14, RZ ;  /* 0x0000000e3e104225 */ /* 0x000fc800078e00ff */
[----:B------:R-:W-:Y:S01]  /*1970*/  @!P4 IMAD.WIDE.U32 R20, R20, R13, R8 ;  /* 0x0000000d1414c225 */ /* 0x000fe200078e0008 */
[----:B------:R-:W-:-:S03]  /*1980*/  @P4 IADD3 R27, R17, R27, RZ ;  /* 0x0000001b111b4210 */ /* 0x000fc60007ffe0ff */
[----:B------:R-:W-:-:S04]  /*1990*/  IMAD.WIDE.U32 R22, R18, R2, R22 ;  /* 0x0000000212167225 */ /* 0x000fc800078e0016 */
[----:B------:R-:W-:Y:S01]  /*19a0*/  IMAD R7, R18, R6, R7 ;  /* 0x0000000612077224 */ /* 0x000fe200078e0207 */
[----:B------:R-:W-:Y:S01]  /*19b0*/  @P4 MOV R8, R16 ;  /* 0x0000001000084202 */ /* 0x000fe20000000f00 */
[----:B------:R-:W-:Y:S01]  /*19c0*/  @!P4 IMAD.IADD R27, R21, 0x1, R0 ;  /* 0x00000001151bc824 */ /* 0x000fe200078e0200 */
[----:B------:R-:W-:Y:S01]  /*19d0*/  @!P4 MOV R8, R20 ;  /* 0x000000140008c202 */ /* 0x000fe20000000f00 */
[----:B------:R-:W-:Y:S01]  /*19e0*/  IMAD.IADD R13, R23, 0x1, R7 ;  /* 0x00000001170d7824 */ /* 0x000fe200078e0207 */
[----:B------:R-:W-:Y:S02]  /*19f0*/  MOV R0, R22 ;  /* 0x0000001600007202 */ /* 0x000fe40000000f00 */
[----:B------:R-:W-:Y:S02]  /*1a00*/  MOV R4, R5 ;  /* 0x0000000500047202 */ /* 0x000fe40000000f00 */
[----:B-1----:R-:W-:Y:S02]  /*1a10*/  MOV R7, R2 ;  /* 0x0000000200077202 */ /* 0x002fe40000000f00 */
.L_x_1402:
[----:B------:R-:W-:Y:S05]  /*1a20*/  BSYNC B0 ;  /* 0x0000000000007941 */ /* 0x000fea0003800000 */
.L_x_1400:
[----:B------:R-:W-:Y:S01]  /*1a30*/  ISETP.NE.AND P2, PT, R3, -0x1, PT ;  /* 0xffffffff0300780c */ /* 0x000fe20003f45270 */
[----:B------:R-:W2:Y:S04]  /*1a40*/  LD.E.64 R20, desc[UR4][R116.64+0x30] ;  /* 0x0000300474147980 */ /* 0x000ea8000c101b00 */
[----:B------:R-:W3:Y:S04]  /*1a50*/  LD.E.64 R24, desc[UR4][R116.64+0x48] ;  /* 0x0000480474187980 */ /* 0x000ee8000c101b00 */
[----:B------:R-:W4:Y:S04]  /*1a60*/  LD.E R83, desc[UR4][R116.64+0xc0] ;  /* 0x0000c00474537980 */ /* 0x000f28000c101900 */
[----:B------:R-:W3:Y:S04]  /*1a70*/  @!P2 LD.E.64 R22, desc[UR4][R116.64+0x18] ;  /* 0x000018047416a980 */ /* 0x000ee8000c101b00 */
[----:B------:R-:W4:Y:S04]  /*1a80*/  LD.E.64 R16, desc[UR4][R116.64+0x10] ;  /* 0x0000100474107980 */ /* 0x000f28000c101b00 */
[----:B------:R-:W4:Y:S04]  /*1a90*/  LD.E.64 R172, desc[UR4][R116.64+0x8] ;  /* 0x0000080474ac7980 */ /* 0x000f28000c101b00 */
[----:B------:R1:W5:Y:S04]  /*1aa0*/  @P5 LD.E R18, desc[UR4][R30.64] ;  /* 0x000000041e125980 */ /* 0x000368000c101900 */
[----:B------:R1:W5:Y:S01]  /*1ab0*/  LD.E.64 R176, desc[UR4][R116.64] ;  /* 0x0000000474b07980 */ /* 0x000362000c101b00 */
[----:B------:R-:W-:-:S04]  /*1ac0*/  SHF.R.S32.HI R9, RZ, 0x1f, R74 ;  /* 0x0000001fff097819 */ /* 0x000fc8000001144a */
[CC--:B------:R-:W-:Y:S02]  /*1ad0*/  LEA.HI R14, R9.reuse, R74.reuse, RZ, 0x3 ;  /* 0x0000004a090e7211 */ /* 0x0c0fe400078f18ff */
[----:B------:R-:W-:Y:S02]  /*1ae0*/  LEA.HI R163, R9, R74, RZ, 0x2 ;  /* 0x0000004a09a37211 */ /* 0x000fe400078f10ff */
[----:B------:R-:W-:Y:S02]  /*1af0*/  SHF.R.S32.HI R19, RZ, 0x3, R14 ;  /* 0x00000003ff137819 */ /* 0x000fe4000001140e */
[----:B------:R-:W-:Y:S02]  /*1b00*/  LOP3.LUT R29, R163, 0xfffffffc, RZ, 0xc0, !PT ;  /* 0xfffffffca31d7812 */ /* 0x000fe400078ec0ff */
[----:B------:R-:W-:Y:S01]  /*1b10*/  LEA.HI R12, R14, R19, RZ, 0x1 ;  /* 0x000000130e0c7211 */ /* 0x000fe200078f08ff */
[----:B------:R-:W-:Y:S02]  /*1b20*/  IMAD R2, R15, R62, RZ ;  /* 0x0000003e0f027224 */ /* 0x000fe400078e02ff */
[----:B------:R-:W-:Y:S01]  /*1b30*/  IMAD.IADD R82, R74, 0x1, -R29 ;  /* 0x000000014a527824 */ /* 0x000fe200078e0a1d */
[----:B------:R-:W-:-:S02]  /*1b40*/  LOP3.LUT R12, R12, 0xfffffffe, RZ, 0xc0, !PT ;  /* 0xfffffffe0c0c7812 */ /* 0x000fc400078ec0ff */
[----:B------:R-:W-:Y:S01]  /*1b50*/  LOP3.LUT R15, R14, 0xfffffff8, RZ, 0xc0, !PT ;  /* 0xfffffff80e0f7812 */ /* 0x000fe200078ec0ff */
[----:B------:R-:W-:Y:S01]  /*1b60*/  IMAD.SHL.U32 R14, R82, 0x8, RZ ;  /* 0x00000008520e7824 */ /* 0x000fe200078e00ff */
[----:B------:R-:W-:Y:S01]  /*1b70*/  SHF.R.S32.HI R170, RZ, 0x2, R163 ;  /* 0x00000002ffaa7819 */ /* 0x000fe200000114a3 */
[C---:B------:R-:W-:Y:S02]  /*1b80*/  IMAD.IADD R69, R19.reuse, 0x1, -R12 ;  /* 0x0000000113457824 */ /* 0x040fe400078e0a0c */
[----:B------:R-:W-:Y:S01]  /*1b90*/  IMAD.SHL.U32 R19, R19, 0x40, RZ ;  /* 0x0000004013137824 */ /* 0x000fe200078e00ff */
[----:B------:R-:W-:Y:S01]  /*1ba0*/  LEA.HI R163, R163, R170, RZ, 0x1 ;  /* 0x000000aaa3a37211 */ /* 0x000fe200078f08ff */
[----:B------:R-:W-:Y:S01]  /*1bb0*/  IMAD.IADD R68, R74, 0x1, -R15 ;  /* 0x000000014a447824 */ /* 0x000fe200078e0a0f */
[----:B------:R-:W-:Y:S02]  /*1bc0*/  IADD3 R28, P0, R14, R8, RZ ;  /* 0x000000080e1c7210 */ /* 0x000fe40007f1e0ff */
[----:B------:R-:W-:-:S02]  /*1bd0*/  SHF.R.S32.HI R15, RZ, 0x1f, R14 ;  /* 0x0000001fff0f7819 */ /* 0x000fc4000001140e */
[----:B------:R-:W-:Y:S02]  /*1be0*/  LEA.HI R75, R9, R74, RZ, 0x5 ;  /* 0x0000004a094b7211 */ /* 0x000fe400078f28ff */
[----:B------:R-:W-:Y:S02]  /*1bf0*/  LOP3.LUT R163, R163, 0x7fffffe, RZ, 0xc0, !PT ;  /* 0x07fffffea3a37812 */ /* 0x000fe400078ec0ff */
[----:B------:R-:W-:Y:S01]  /*1c00*/  LOP3.LUT R19, R19, 0xc0, RZ, 0xc0, !PT ;  /* 0x000000c013137812 */ /* 0x000fe200078ec0ff */
[----:B------:R-:W-:Y:S01]  /*1c10*/  IMAD.X R29, R15, 0x1, R27, P0 ;  /* 0x000000010f1d7824 */ /* 0x000fe200000e061b */
[----:B------:R-:W-:Y:S01]  /*1c20*/  SHF.R.S32.HI R64, RZ, 0x5, R75 ;  /* 0x00000005ff407819 */ /* 0x000fe2000001144b */
[----:B------:R-:W-:Y:S01]  /*1c30*/  IMAD.IADD R163, R170, 0x1, -R163 ;  /* 0x00000001aaa37824 */ /* 0x000fe200078e0aa3 */
[----:B------:R-:W-:Y:S02]  /*1c40*/  LOP3.LUT R27, R19, 0x18, R14, 0xf8, !PT ;  /* 0x00000018131b7812 */ /* 0x000fe400078ef80e */
[----:B------:R-:W-:-:S02]  /*1c50*/  SHF.R.U32.HI R8, RZ, 0x3, R19 ;  /* 0x00000003ff087819 */ /* 0x000fc40000011613 */
[----:B------:R-:W-:Y:S01]  /*1c60*/  LEA.HI R70, R9, R74, RZ, 0x4 ;  /* 0x0000004a09467211 */ /* 0x000fe200078f20ff */
[C---:B------:R-:W-:Y:S02]  /*1c70*/  IMAD R2, R4.reuse, R63, R2 ;  /* 0x0000003f04027224 */ /* 0x040fe400078e0202 */
[----:B------:R-:W-:Y:S01]  /*1c80*/  IMAD.WIDE.U32 R28, R4, R62, R28 ;  /* 0x0000003e041c7225 */ /* 0x000fe200078e001c */
[----:B------:R-:W-:Y:S02]  /*1c90*/  LOP3.LUT R4, R27, R8, RZ, 0x3c, !PT ;  /* 0x000000081b047212 */ /* 0x000fe400078e3cff */
[----:B------:R-:W-:Y:S01]  /*1ca0*/  LOP3.LUT R73, R70, 0xfffffff0, RZ, 0xc0, !PT ;  /* 0xfffffff046497812 */ /* 0x000fe200078ec0ff */
[----:B------:R-:W-:Y:S01]  /*1cb0*/  IMAD R163, R64, 0x8, R163 ;  /* 0x0000000840a37824 */ /* 0x000fe200078e02a3 */
[----:B------:R-:W-:Y:S01]  /*1cc0*/  SHF.R.S32.HI R78, RZ, 0x1f, R205 ;  /* 0x0000001fff4e7819 */ /* 0x000fe200000114cd */
[----:B------:R-:W-:Y:S02]  /*1cd0*/  IMAD.IADD R27, R29, 0x1, R2 ;  /* 0x000000011d1b7824 */ /* 0x000fe400078e0202 */
[----:B------:R-:W-:-:S02]  /*1ce0*/  IMAD.MOV.U32 R26, RZ, RZ, R28 ;  /* 0x000000ffff1a7224 */ /* 0x000fc400078e001c */
[----:B------:R-:W-:Y:S02]  /*1cf0*/  IMAD R11, R11, R7, RZ ;  /* 0x000000070b0b7224 */ /* 0x000fe400078e02ff */
[----:B------:R-:W-:Y:S02]  /*1d00*/  IMAD.U32 R163, R163, 0x20, R4 ;  /* 0x00000020a3a37824 */ /* 0x000fe400078e0004 */
[----:B------:R-:W-:-:S05]  /*1d10*/  IMAD.IADD R73, R74, 0x1, -R73 ;  /* 0x000000014a497824 */ /* 0x000fca00078e0a49 */
[----:B------:R-:W-:-:S04]  /*1d20*/  LEA.HI R72, R73, R73, RZ, 0x1 ;  /* 0x0000004949487211 */ /* 0x000fc800078f08ff */
[--C-:B------:R-:W-:Y:S02]  /*1d30*/  SHF.R.S32.HI R2, RZ, 0x1, R72.reuse ;  /* 0x00000001ff027819 */ /* 0x100fe40000011448 */
[----:B------:R-:W-:-:S04]  /*1d40*/  SHF.R.S32.HI R71, RZ, 0x1f, R72 ;  /* 0x0000001fff477819 */ /* 0x000fc80000011448 */
[----:B------:R-:W-:-:S04]  /*1d50*/  LEA.HI R71, R71, R2, RZ, 0x2 ;  /* 0x0000000247477211 */ /* 0x000fc800078f10ff */
[----:B------:R-:W-:Y:S02]  /*1d60*/  LOP3.LUT R71, R71, 0xfffffffc, RZ, 0xc0, !PT ;  /* 0xfffffffc47477812 */ /* 0x000fe400078ec0ff */
[----:B------:R-:W-:-:S03]  /*1d70*/  SHF.R.S32.HI R171, RZ, 0x1f, R170 ;  /* 0x0000001fffab7819 */ /* 0x000fc600000114aa */
[----:B------:R-:W-:Y:S02]  /*1d80*/  IMAD.IADD R71, R2, 0x1, -R71 ;  /* 0x0000000102477824 */ /* 0x000fe400078e0a47 */
[----:B------:R-:W-:-:S04]  /*1d90*/  IMAD R149, R63, R170, RZ ;  /* 0x000000aa3f957224 */ /* 0x000fc800078e02ff */
[----:B------:R-:W-:Y:S02]  /*1da0*/  IMAD R149, R171, R62, R149 ;  /* 0x0000003eab957224 */ /* 0x000fe400078e0295 */
[----:B------:R-:W-:Y:S01]  /*1db0*/  IMAD R169, R61, R170, RZ ;  /* 0x000000aa3da97224 */ /* 0x000fe200078e02ff */
[----:B------:R-:W-:-:S03]  /*1dc0*/  LEA.HI R66, R68, R68, RZ, 0x1 ;  /* 0x0000004444427211 */ /* 0x000fc600078f08ff */
[----:B------:R-:W-:Y:S01]  /*1dd0*/  IMAD R169, R171, R60, R169 ;  /* 0x0000003caba97224 */ /* 0x000fe200078e02a9 */
[----:B------:R-:W-:Y:S02]  /*1de0*/  LOP3.LUT R19, R66, 0xfffffffe, RZ, 0xc0, !PT ;  /* 0xfffffffe42137812 */ /* 0x000fe400078ec0ff */
[----:B------:R-:W-:Y:S02]  /*1df0*/  LOP3.LUT R75, R75, 0xffffffe0, RZ, 0xc0, !PT ;  /* 0xffffffe04b4b7812 */ /* 0x000fe400078ec0ff */
[----:B------:R-:W-:Y:S01]  /*1e00*/  MOV R52, 0x10 ;  /* 0x0000001000347802 */ /* 0x000fe20000000f00 */
[----:B------:R-:W-:Y:S01]  /*1e10*/  IMAD.IADD R68, R68, 0x1, -R19 ;  /* 0x0000000144447824 */ /* 0x000fe200078e0a13 */
[C---:B------:R-:W-:Y:S01]  /*1e20*/  SHF.L.U64.HI R197, R60.reuse, 0x5, R61 ;  /* 0x000000053cc57819 */ /* 0x040fe2000001023d */
[----:B------:R-:W-:Y:S01]  /*1e30*/  IMAD.SHL.U32 R196, R60, 0x20, RZ ;  /* 0x000000203cc47824 */ /* 0x000fe200078e00ff */
[C---:B------:R-:W-:Y:S01]  /*1e40*/  SHF.L.U64.HI R195, R62.reuse, 0x5, R63 ;  /* 0x000000053ec37819 */ /* 0x040fe2000001023f */
[----:B------:R-:W-:Y:S01]  /*1e50*/  IMAD.SHL.U32 R194, R62, 0x20, RZ ;  /* 0x000000203ec27824 */ /* 0x000fe200078e00ff */
[----:B------:R-:W-:Y:S01]  /*1e60*/  SHF.R.S32.HI R70, RZ, 0x4, R70 ;  /* 0x00000004ff467819 */ /* 0x000fe20000011446 */
[----:B------:R-:W-:Y:S01]  /*1e70*/  IMAD.IADD R75, R74, 0x1, -R75 ;  /* 0x000000014a4b7824 */ /* 0x000fe200078e0a4b */
[----:B------:R-:W-:Y:S01]  /*1e80*/  SHF.R.S32.HI R66, RZ, 0x1, R66 ;  /* 0x00000001ff427819 */ /* 0x000fe20000011442 */
[----:B------:R-:W-:-:S02]  /*1e90*/  IMAD.SHL.U32 R82, R82, 0x4, RZ ;  /* 0x0000000452527824 */ /* 0x000fc400078e00ff */
[-C--:B--2---:R-:W-:Y:S02]  /*1ea0*/  @P2 IMAD R9, R21, R3.reuse, RZ ;  /* 0x0000000315092224 */ /* 0x084fe400078e02ff */
[----:B-1----:R-:W-:-:S04]  /*1eb0*/  @P2 IMAD.WIDE.U32 R30, R20, R3, RZ ;  /* 0x00000003141e2225 */ /* 0x002fc800078e00ff */
[----:B------:R-:W-:Y:S02]  /*1ec0*/  @P2 IMAD.MOV.U32 R4, RZ, RZ, R30 ;  /* 0x000000ffff042224 */ /* 0x000fe400078e001e */
[-C--:B---3--:R-:W-:Y:S02]  /*1ed0*/  @!P2 IMAD R3, R23, R205.reuse, RZ ;  /* 0x000000cd1703a224 */ /* 0x088fe400078e02ff */
[----:B------:R-:W-:-:S04]  /*1ee0*/  @!P2 IMAD.WIDE.U32 R28, R22, R205, RZ ;  /* 0x000000cd161ca225 */ /* 0x000fc800078e00ff */
[----:B------:R-:W-:Y:S02]  /*1ef0*/  @!P2 IMAD R3, R22, R78, R3 ;  /* 0x0000004e1603a224 */ /* 0x000fe400078e0203 */
[----:B------:R-:W-:Y:S02]  /*1f00*/  @!P2 IMAD.MOV.U32 R4, RZ, RZ, R28 ;  /* 0x000000ffff04a224 */ /* 0x000fe400078e001c */
[-C--:B------:R-:W-:Y:S02]  /*1f10*/  IMAD R22, R6, R10.reuse, R11 ;  /* 0x0000000a06167224 */ /* 0x080fe400078e020b */
[----:B------:R-:W-:Y:S01]  /*1f20*/  IMAD.WIDE.U32 R10, R7, R10, R26 ;  /* 0x0000000a070a7225 */ /* 0x000fe200078e001a */
[----:B------:R-:W-:-:S03]  /*1f30*/  IADD3 R8, P0, R14, R4, RZ ;  /* 0x000000040e087210 */ /* 0x000fc60007f1e0ff */
[----:B------:R-:W-:Y:S02]  /*1f40*/  @P2 IMAD.IADD R9, R31, 0x1, R9 ;  /* 0x000000011f092824 */ /* 0x000fe400078e0209 */
[----:B------:R-:W-:Y:S02]  /*1f50*/  @!P2 IMAD.IADD R9, R29, 0x1, R3 ;  /* 0x000000011d09a824 */ /* 0x000fe400078e0203 */
[----:B------:R-:W-:Y:S01]  /*1f60*/  IMAD.IADD R23, R11, 0x1, R22 ;  /* 0x000000010b177824 */ /* 0x000fe200078e0216 */
[----:B------:R-:W-:Y:S01]  /*1f70*/  IADD3 R11, R14, 0x20, RZ ;  /* 0x000000200e0b7810 */ /* 0x000fe20007ffe0ff */
[----:B------:R-:W-:Y:S01]  /*1f80*/  IMAD R174, R25, R203, RZ ;  /* 0x000000cb19ae7224 */ /* 0x000fe200078e02ff */
[----:B------:R-:W-:Y:S01]  /*1f90*/  SHF.R.S32.HI R3, RZ, 0x1f, R203 ;  /* 0x0000001fff037819 */ /* 0x000fe200000114cb */
[----:B------:R-:W-:Y:S01]  /*1fa0*/  IMAD.X R9, R15, 0x1, R9, P0 ;  /* 0x000000010f097824 */ /* 0x000fe200000e0609 */
[----:B----4-:R-:W-:-:S03]  /*1fb0*/  ISETP.GE.AND P0, PT, R11, R83, PT ;  /* 0x000000530b00720c */ /* 0x010fc60003f06270 */
[----:B------:R-:W-:Y:S02]  /*1fc0*/  IMAD R174, R24, R3, R174 ;  /* 0x0000000318ae7224 */ /* 0x000fe400078e02ae */
[----:B------:R-:W-:Y:S01]  /*1fd0*/  IMAD.WIDE.U32 R24, R203, R24, R8 ;  /* 0x00000018cb187225 */ /* 0x000fe200078e0008 */
[----:B------:R-:W-:Y:S02]  /*1fe0*/  SEL R9, RZ, 0xffffffff, P0 ;  /* 0xffffffffff097807 */ /* 0x000fe40000000000 */
[----:B------:R-:W-:-:S03]  /*1ff0*/  ISETP.GE.AND P1, PT, R14, R83, PT ;  /* 0x000000530e00720c */ /* 0x000fc60003f26270 */
[----:B------:R-:W-:Y:S01]  /*2000*/  IMAD.SHL.U32 R9, R9, 0x2, RZ ;  /* 0x0000000209097824 */ /* 0x000fe200078e00ff */
[----:B------:R-:W-:Y:S01]  /*2010*/  SEL R2, RZ, 0x1, P1 ;  /* 0x00000001ff027807 */ /* 0x000fe20000800000 */
[----:B------:R-:W-:Y:S02]  /*2020*/  IMAD.MOV.U32 R22, RZ, RZ, R10 ;  /* 0x000000ffff167224 */ /* 0x000fe400078e000a */
[----:B------:R-:W-:Y:S01]  /*2030*/  VIADD R10, R14, 0x40 ;  /* 0x000000400e0a7836 */ /* 0x000fe20000000000 */
[----:B------:R-:W-:Y:S01]  /*2040*/  LOP3.LUT R9, R9, 0x2, R2, 0xe2, !PT ;  /* 0x0000000209097812 */ /* 0x000fe200078ee202 */
[----:B------:R-:W-:-:S03]  /*2050*/  IMAD.WIDE R2, R201, 0x40, R170 ;  /* 0x00000040c9027825 */ /* 0x000fc600078e02aa */
[----:B------:R-:W-:Y:S01]  /*2060*/  ISETP.GE.AND P1, PT, R10, R83, PT ;  /* 0x000000530a00720c */ /* 0x000fe20003f26270 */
[----:B------:R-:W-:Y:S02]  /*2070*/  IMAD.IADD R175, R25, 0x1, R174 ;  /* 0x0000000119af7824 */ /* 0x000fe400078e02ae */
[----:B------:R-:W-:Y:S02]  /*2080*/  IMAD.MOV.U32 R174, RZ, RZ, R24 ;  /* 0x000000ffffae7224 */ /* 0x000fe400078e0018 */
[-C--:B------:R-:W-:Y:S01]  /*2090*/  IMAD R3, R3, R20.reuse, RZ ;  /* 0x0000001403037224 */ /* 0x080fe200078e02ff */
[----:B------:R-:W-:Y:S01]  /*20a0*/  SEL R76, RZ, 0x4, P1 ;  /* 0x00000004ff4c7807 */ /* 0x000fe20000800000 */
[----:B------:R-:W-:-:S04]  /*20b0*/  IMAD.WIDE.U32 R174, R2, R20, R174 ;  /* 0x0000001402ae7225 */ /* 0x000fc800078e00ae */
[----:B------:R-:W-:Y:S01]  /*20c0*/  IMAD R3, R2, R21, R3 ;  /* 0x0000001502037224 */ /* 0x000fe200078e0203 */
[----:B------:R-:W-:Y:S01]  /*20d0*/  SHF.R.S32.HI R2, RZ, 0x1f, R81 ;  /* 0x0000001fff027819 */ /* 0x000fe20000011451 */
[----:B------:R-:W-:Y:S01]  /*20e0*/  IMAD.WIDE.U32 R22, R170, R62, R22 ;  /* 0x0000003eaa167225 */ /* 0x000fe200078e0016 */
[----:B------:R-:W-:Y:S02]  /*20f0*/  LOP3.LUT R76, R9, R76, RZ, 0xfc, !PT ;  /* 0x0000004c094c7212 */ /* 0x000fe400078efcff */
[----:B------:R-:W-:Y:S01]  /*2100*/  LEA.HI R9, R2, R81, RZ, 0x7 ;  /* 0x0000005102097211 */ /* 0x000fe200078f38ff */
[----:B------:R-:W-:Y:S01]  /*2110*/  IMAD.IADD R149, R23, 0x1, R149 ;  /* 0x0000000117957824 */ /* 0x000fe200078e0295 */
[C---:B------:R-:W-:Y:S02]  /*2120*/  LEA R148, P0, R22.reuse, R16, 0x1 ;  /* 0x0000001016947211 */ /* 0x040fe400078008ff */
[----:B------:R-:W-:Y:S02]  /*2130*/  SHF.R.S32.HI R9, RZ, 0x7, R9 ;  /* 0x00000007ff097819 */ /* 0x000fe40000011409 */
[----:B------:R-:W-:-:S02]  /*2140*/  LEA.HI.X R149, R22, R17, R149, 0x1, P0 ;  /* 0x0000001116957211 */ /* 0x000fc400000f0c95 */
[----:B------:R-:W-:Y:S02]  /*2150*/  VIMNMX R102, R198, R9, !PT ;  /* 0x00000009c6667248 */ /* 0x000fe40007fe0100 */
[----:B------:R-:W-:Y:S02]  /*2160*/  IADD3 R166, P0, R14, R0, RZ ;  /* 0x000000000ea67210 */ /* 0x000fe40007f1e0ff */
[----:B------:R-:W-:-:S03]  /*2170*/  ISETP.GT.AND P1, PT, R53, R102, PT ;  /* 0x000000663500720c */ /* 0x000fc60003f24270 */
[----:B------:R-:W-:Y:S02]  /*2180*/  IMAD.X R167, R15, 0x1, R13, P0 ;  /* 0x000000010fa77824 */ /* 0x000fe400000e060d */
[----:B------:R-:W-:Y:S01]  /*2190*/  IMAD.WIDE.U32 R166, R170, R60, R166 ;  /* 0x0000003caaa67225 */ /* 0x000fe200078e00a6 */
[----:B------:R-:W-:-:S03]  /*21a0*/  LOP3.LUT P2, RZ, R71, 0x2, RZ, 0xc0, !PT ;  /* 0x0000000247ff7812 */ /* 0x000fc6000784c0ff */
[----:B------:R-:W-:Y:S01]  /*21b0*/  IMAD.IADD R169, R167, 0x1, R169 ;  /* 0x00000001a7a97824 */ /* 0x000fe200078e02a9 */
[----:B------:R-:W-:Y:S01]  /*21c0*/  LEA R200, P0, R166, R172, 0x1 ;  /* 0x000000aca6c87211 */ /* 0x000fe200078008ff */
[C---:B------:R-:W-:Y:S01]  /*21d0*/  IMAD.SHL.U32 R77, R20.reuse, 0x20, RZ ;  /* 0x00000020144d7824 */ /* 0x040fe200078e00ff */
[----:B------:R-:W-:Y:S01]  /*21e0*/  SHF.L.U64.HI R79, R20, 0x5, R21 ;  /* 0x00000005144f7819 */ /* 0x000fe20000010215 */
        /* <DEDUP_REMOVED lines=35> */
[----:B--2---:R-:W-:-:S04]  /*2420*/  IMAD R3, R31, R205, RZ ;  /* 0x000000cd1f037224 */ /* 0x004fc800078e02ff */
[----:B------:R-:W-:Y:S02]  /*2430*/  IMAD R0, R30, R78, R3 ;  /* 0x0000004e1e007224 */ /* 0x000fe400078e0203 */
[----:B---3--:R-:W-:Y:S02]  /*2440*/  IMAD R3, R33, R205, RZ ;  /* 0x000000cd21037224 */ /* 0x008fe400078e02ff */
[----:B------:R-:W-:-:S04]  /*2450*/  IMAD.WIDE.U32 R30, R205, R30, R14 ;  /* 0x0000001ecd1e7225 */ /* 0x000fc800078e000e */
[----:B------:R-:W-:-:S04]  /*2460*/  IMAD.WIDE.U32 R28, R205, R32, R14 ;  /* 0x00000020cd1c7225 */ /* 0x000fc800078e000e */
[----:B------:R-:W-:Y:S01]  /*2470*/  IMAD R2, R32, R78, R3 ;  /* 0x0000004e20027224 */ /* 0x000fe200078e0203 */
[----:B------:R-:W-:Y:S01]  /*2480*/  SHF.R.S32.HI R3, RZ, 0x1f, R5 ;  /* 0x0000001fff037819 */ /* 0x000fe20000011405 */
[----:B------:R-:W-:Y:S02]  /*2490*/  IMAD.IADD R31, R31, 0x1, R0 ;  /* 0x000000011f1f7824 */ /* 0x000fe400078e0200 */
[-C--:B----4-:R-:W-:Y:S02]  /*24a0*/  IMAD R4, R181, R5.reuse, RZ ;  /* 0x00000005b5047224 */ /* 0x090fe400078e02ff */
[----:B------:R-:W-:Y:S02]  /*24b0*/  IMAD R0, R183, R5, RZ ;  /* 0x00000005b7007224 */ /* 0x000fe400078e02ff */
[----:B------:R-:W-:Y:S02]  /*24c0*/  IMAD.IADD R29, R29, 0x1, R2 ;  /* 0x000000011d1d7824 */ /* 0x000fe400078e0202 */
[----:B------:R-:W-:-:S02]  /*24d0*/  IMAD R4, R180, R3, R4 ;  /* 0x00000003b4047224 */ /* 0x000fc400078e0204 */
[C---:B------:R-:W-:Y:S02]  /*24e0*/  IMAD R3, R182.reuse, R3, R0 ;  /* 0x00000003b6037224 */ /* 0x040fe400078e0200 */
[----:B------:R-:W-:-:S04]  /*24f0*/  IMAD.WIDE.U32 R28, R182, R5, R28 ;  /* 0x00000005b61c7225 */ /* 0x000fc800078e001c */
[----:B------:R-:W-:Y:S01]  /*2500*/  IMAD.WIDE.U32 R30, R180, R5, R30 ;  /* 0x00000005b41e7225 */ /* 0x000fe200078e001e */
[----:B------:R-:W-:-:S03]  /*2510*/  IADD3 R29, R29, R3, RZ ;  /* 0x000000031d1d7210 */ /* 0x000fc60007ffe0ff */
[-C--:B------:R-:W-:Y:S02]  /*2520*/  IMAD R17, R27, R7.reuse, RZ ;  /* 0x000000071b117224 */ /* 0x080fe400078e02ff */
[----:B------:R-:W-:Y:S02]  /*2530*/  IMAD.IADD R31, R31, 0x1, R4 ;  /* 0x000000011f1f7824 */ /* 0x000fe400078e0204 */
[C---:B------:R-:W-:Y:S01]  /*2540*/  IMAD R0, R26.reuse, R6, R17 ;  /* 0x000000061a007224 */ /* 0x040fe200078e0211 */
[----:B------:R-:W-:Y:S01]  /*2550*/  IADD3 R17, P0, -R81, R170, RZ ;  /* 0x000000aa51117210 */ /* 0x000fe20007f1e1ff */
[-C--:B------:R-:W-:Y:S02]  /*2560*/  IMAD R3, R25, R7.reuse, RZ ;  /* 0x0000000719037224 */ /* 0x080fe400078e02ff */
[----:B------:R-:W-:Y:S01]  /*2570*/  IMAD.WIDE.U32 R26, R26, R7, R30 ;  /* 0x000000071a1a7225 */ /* 0x000fe200078e001e */
[----:B------:R-:W-:-:S03]  /*2580*/  LEA.HI R16, R16, R16, RZ, 0x1 ;  /* 0x0000001010107211 */ /* 0x000fc600078f08ff */
[C---:B------:R-:W-:Y:S02]  /*2590*/  IMAD R3, R24.reuse, R6, R3 ;  /* 0x0000000618037224 */ /* 0x040fe400078e0203 */
[----:B------:R-:W-:Y:S01]  /*25a0*/  IMAD.WIDE.U32 R24, R24, R7, R28 ;  /* 0x0000000718187225 */ /* 0x000fe200078e001c */
[----:B------:R-:W-:-:S03]  /*25b0*/  IADD3 R27, R27, R0, RZ ;  /* 0x000000001b1b7210 */ /* 0x000fc60007ffe0ff */
[----:B------:R-:W-:Y:S02]  /*25c0*/  IMAD.X R19, R171, 0x1, ~R19, P0 ;  /* 0x00000001ab137824 */ /* 0x000fe400000e0e13 */
[----:B------:R-:W-:Y:S01]  /*25d0*/  IMAD.IADD R25, R25, 0x1, R3 ;  /* 0x0000000119197824 */ /* 0x000fe200078e0203 */
[----:B------:R-:W-:Y:S01]  /*25e0*/  SHF.R.S32.HI R3, RZ, 0x1, R16 ;  /* 0x00000001ff037819 */ /* 0x000fe20000011410 */
[C---:B------:R-:W-:Y:S02]  /*25f0*/  IMAD R125, R19.reuse, R180, RZ ;  /* 0x000000b4137d7224 */ /* 0x040fe400078e02ff */
[----:B------:R-:W-:Y:S02]  /*2600*/  IMAD R129, R19, R182, RZ ;  /* 0x000000b613817224 */ /* 0x000fe400078e02ff */
[----:B-----5:R-:W-:Y:S02]  /*2610*/  IMAD.IADD R4, R18, 0x1, R5 ;  /* 0x0000000112047824 */ /* 0x020fe400078e0205 */
[----:B------:R-:W-:-:S02]  /*2620*/  IMAD R125, R181, R17, R125 ;  /* 0x00000011b57d7224 */ /* 0x000fc400078e027d */
[-C--:B------:R-:W-:Y:S02]  /*2630*/  IMAD R129, R183, R17.reuse, R129 ;  /* 0x00000011b7817224 */ /* 0x080fe400078e0281 */
[----:B------:R-:W-:-:S04]  /*2640*/  IMAD.WIDE.U32 R18, R180, R17, R26 ;  /* 0x00000011b4127225 */ /* 0x000fc800078e001a */
[----:B------:R-:W-:Y:S02]  /*2650*/  IMAD R4, R3, R4, RZ ;  /* 0x0000000403047224 */ /* 0x000fe400078e02ff */
[----:B------:R-:W-:Y:S02]  /*2660*/  IMAD R7, R170, R3, R82 ;  /* 0x00000003aa077224 */ /* 0x000fe400078e0252 */
[----:B------:R-:W-:Y:S01]  /*2670*/  IMAD.WIDE.U32 R16, R182, R17, R24 ;  /* 0x00000011b6107225 */ /* 0x000fe200078e0018 */
[----:B------:R-:W-:Y:S02]  /*2680*/  SHF.R.S32.HI R2, RZ, 0x1f, R4 ;  /* 0x0000001fff027819 */ /* 0x000fe40000011404 */
[----:B------:R-:W-:Y:S01]  /*2690*/  IADD3 R0, P4, R4, R7, RZ ;  /* 0x0000000704007210 */ /* 0x000fe20007f9e0ff */
[----:B------:R-:W-:Y:S01]  /*26a0*/  IMAD.IADD R129, R17, 0x1, R129 ;  /* 0x0000000111817824 */ /* 0x000fe200078e0281 */
[----:B------:R-:W-:Y:S01]  /*26b0*/  LEA R128, P0, R16, R20, 0x1 ;  /* 0x0000001410807211 */ /* 0x000fe200078008ff */
[----:B------:R-:W-:Y:S01]  /*26c0*/  IMAD.IADD R5, R82, 0x1, R7 ;  /* 0x0000000152057824 */ /* 0x000fe200078e0207 */
[----:B------:R-:W-:-:S02]  /*26d0*/  IADD3 R125, R19, R125, RZ ;  /* 0x0000007d137d7210 */ /* 0x000fc40007ffe0ff */
[----:B------:R-:W-:Y:S01]  /*26e0*/  LEA.HI.X R129, R16, R21, R129, 0x1, P0 ;  /* 0x0000001510817211 */ /* 0x000fe200000f0c81 */
[----:B------:R-:W-:Y:S01]  /*26f0*/  IMAD.SHL.U32 R16, R0, 0x2, RZ ;  /* 0x0000000200107824 */ /* 0x000fe200078e00ff */
[C---:B------:R-:W-:Y:S02]  /*2700*/  LEA R126, P1, R18.reuse, R22, 0x1 ;  /* 0x00000016127e7211 */ /* 0x040fe400078208ff */
[----:B------:R-:W-:Y:S02]  /*2710*/  LEA.HI.X.SX32 R7, R7, R2, 0x1, P4 ;  /* 0x0000000207077211 */ /* 0x000fe400020f0eff */
[----:B------:R-:W-:Y:S02]  /*2720*/  LEA.HI.X R125, R18, R23, R125, 0x1, P1 ;  /* 0x00000017127d7211 */ /* 0x000fe400008f0c7d */
[----:B------:R-:W-:Y:S02]  /*2730*/  SHF.L.U64.HI R0, R0, 0x1, R7 ;  /* 0x0000000100007819 */ /* 0x000fe40000010207 */
[----:B------:R-:W-:-:S02]  /*2740*/  IADD3 R54, P1, R12, R16, RZ ;  /* 0x000000100c367210 */ /* 0x000fc40007f3e0ff */
[----:B------:R-:W-:Y:S02]  /*2750*/  IADD3 R133, P2, R4, R5, RZ ;  /* 0x0000000504857210 */ /* 0x000fe40007f5e0ff */
[----:B------:R-:W-:Y:S01]  /*2760*/  IADD3 R16, P0, R8, R16, RZ ;  /* 0x0000001008107210 */ /* 0x000fe20007f1e0ff */
[----:B------:R-:W-:Y:S01]  /*2770*/  IMAD.X R55, R13, 0x1, R0, P1 ;  /* 0x000000010d377824 */ /* 0x000fe200008e0600 */
[----:B------:R-:W-:Y:S02]  /*2780*/  LEA.HI.X.SX32 R2, R5, R2, 0x1, P2 ;  /* 0x0000000205027211 */ /* 0x000fe400010f0eff */
[----:B------:R-:W-:Y:S02]  /*2790*/  SHF.L.U32 R132, R133, 0x1, RZ ;  /* 0x0000000185847819 */ /* 0x000fe400000006ff */
[----:B------:R-:W-:Y:S02]  /*27a0*/  IADD3.X R17, R9, R0, RZ, P0, !PT ;  /* 0x0000000009117210 */ /* 0x000fe400007fe4ff */
[----:B------:R-:W-:-:S02]  /*27b0*/  IADD3 R97, P1, R196, 0x20, RZ ;  /* 0x00000020c4617810 */ /* 0x000fc40007f3e0ff */
[----:B------:R-:W-:Y:S01]  /*27c0*/  IADD3 R93, P0, R196, 0x40, RZ ;  /* 0x00000040c45d7810 */ /* 0x000fe20007f1e0ff */
[----:B------:R-:W-:Y:S01]  /*27d0*/  IMAD.SHL.U32 R164, R3, 0x20, RZ ;  /* 0x0000002003a47824 */ /* 0x000fe200078e00ff */
[----:B------:R-:W-:Y:S01]  /*27e0*/  SHF.L.U64.HI R133, R133, 0x1, R2 ;  /* 0x0000000185857819 */ /* 0x000fe20000010202 */
[----:B------:R-:W-:Y:S01]  /*27f0*/  IMAD.X R98, RZ, RZ, R197, P1 ;  /* 0x000000ffff627224 */ /* 0x000fe200008e06c5 */
[-C--:B------:R-:W-:Y:S02]  /*2800*/  IADD3 R130, P4, R12, R132.reuse, RZ ;  /* 0x000000840c827210 */ /* 0x080fe40007f9e0ff */
[----:B------:R-:W-:Y:S02]  /*2810*/  IADD3 R132, P2, R8, R132, RZ ;  /* 0x0000008408847210 */ /* 0x000fe40007f5e0ff */
[----:B------:R-:W-:Y:S02]  /*2820*/  IADD3.X R94, RZ, R197, RZ, P0, !PT ;  /* 0x000000c5ff5e7210 */ /* 0x000fe400007fe4ff */
[----:B------:R-:W-:-:S02]  /*2830*/  IADD3 R95, P1, R97, R196, RZ ;  /* 0x000000c4615f7210 */ /* 0x000fc40007f3e0ff */
[-C--:B------:R-:W-:Y:S02]  /*2840*/  IADD3 R91, P0, R93, R196.reuse, RZ ;  /* 0x000000c45d5b7210 */ /* 0x080fe40007f1e0ff */
[----:B------:R-:W-:Y:S01]  /*2850*/  SHF.L.U32 R104, R182, 0x5, RZ ;  /* 0x00000005b6687819 */ /* 0x000fe200000006ff */
[--C-:B------:R-:W-:Y:S01]  /*2860*/  IMAD.X R131, R13, 0x1, R133.reuse, P4 ;  /* 0x000000010d837824 */ /* 0x100fe200020e0685 */
[C---:B------:R-:W-:Y:S01]  /*2870*/  IADD3 R153, R164.reuse, 0x40, RZ ;  /* 0x00000040a4997810 */ /* 0x040fe20007ffe0ff */
[----:B------:R-:W-:Y:S01]  /*2880*/  VIADD R155, R164, 0x20 ;  /* 0x00000020a49b7836 */ /* 0x000fe20000000000 */
[----:B------:R-:W-:Y:S01]  /*2890*/  IADD3.X R92, R94, R197, RZ, P0, !PT ;  /* 0x000000c55e5c7210 */ /* 0x000fe200007fe4ff */
[----:B------:R-:W-:Y:S01]  /*28a0*/  IMAD.X R133, R9, 0x1, R133, P2 ;  /* 0x0000000109857824 */ /* 0x000fe200010e0685 */
[----:B------:R-:W-:Y:S01]  /*28b0*/  SHF.L.U64.HI R101, R182, 0x5, R183 ;  /* 0x00000005b6657819 */ /* 0x000fe200000102b7 */
[----:B------:R-:W-:Y:S01]  /*28c0*/  IMAD R5, R63, 0xc0, RZ ;  /* 0x000000c03f057824 */ /* 0x000fe200078e02ff */
[-C--:B------:R-:W-:Y:S01]  /*28d0*/  IADD3 R90, P2, R95, R196.reuse, RZ ;  /* 0x000000c45f5a7210 */ /* 0x080fe20007f5e0ff */
[----:B------:R-:W-:Y:S01]  /*28e0*/  IMAD.X R96, R98, 0x1, R197, P1 ;  /* 0x0000000162607824 */ /* 0x000fe200008e06c5 */
[----:B------:R-:W-:Y:S01]  /*28f0*/  IADD3 R107, P0, R104, 0x40, RZ ;  /* 0x00000040686b7810 */ /* 0x000fe20007f1e0ff */
[----:B------:R-:W-:Y:S01]  /*2900*/  IMAD.SHL.U32 R114, R182, 0x40, RZ ;  /* 0x00000040b6727824 */ /* 0x000fe200078e00ff */
[----:B------:R-:W-:Y:S01]  /*2910*/  IADD3 R88, P1, R91, R196, RZ ;  /* 0x000000c45b587210 */ /* 0x000fe20007f3e0ff */
[----:B------:R-:W-:Y:S01]  /*2920*/  IMAD.IADD R152, R164, 0x1, R155 ;  /* 0x00000001a4987824 */ /* 0x000fe200078e029b */
[----:B------:R-:W-:Y:S01]  /*2930*/  IADD3 R103, P4, R104, 0x20, RZ ;  /* 0x0000002068677810 */ /* 0x000fe20007f9e0ff */
[----:B------:R-:W-:Y:S01]  /*2940*/  IMAD.IADD R151, R164, 0x1, R153 ;  /* 0x00000001a4977824 */ /* 0x000fe200078e0299 */
[C---:B------:R-:W-:Y:S01]  /*2950*/  SHF.L.U64.HI R0, R180.reuse, 0x5, R181 ;  /* 0x00000005b4007819 */ /* 0x040fe200000102b5 */
[----:B------:R-:W-:Y:S01]  /*2960*/  IMAD.IADD R84, R179, 0x1, R5 ;  /* 0x00000001b3547824 */ /* 0x000fe200078e0205 */
[C---:B------:R-:W-:Y:S01]  /*2970*/  SHF.L.U64.HI R122, R180.reuse, 0x6, R181 ;  /* 0x00000006b47a7819 */ /* 0x040fe200000102b5 */
[C---:B------:R-:W-:Y:S01]  /*2980*/  IMAD.SHL.U32 R121, R180.reuse, 0x20, RZ ;  /* 0x00000020b4797824 */ /* 0x040fe200078e00ff */
[----:B------:R-:W-:Y:S01]  /*2990*/  IADD3.X R106, RZ, R101, RZ, P4, !PT ;  /* 0x00000065ff6a7210 */ /* 0x000fe200027fe4ff */
[----:B------:R-:W-:Y:S01]  /*29a0*/  IMAD.SHL.U32 R123, R180, 0x40, RZ ;  /* 0x00000040b47b7824 */ /* 0x000fe200078e00ff */
[----:B------:R-:W-:Y:S01]  /*29b0*/  SHF.L.U64.HI R111, R182, 0x6, R183 ;  /* 0x00000006b66f7819 */ /* 0x000fe200000102b7 */
[----:B------:R-:W-:Y:S01]  /*29c0*/  IMAD R5, R181, 0xc0, RZ ;  /* 0x000000c0b5057824 */ /* 0x000fe200078e02ff */
[-C--:B------:R-:W-:Y:S01]  /*29d0*/  IADD3 R108, P4, R103, R104.reuse, RZ ;  /* 0x00000068676c7210 */ /* 0x080fe20007f9e0ff */
[----:B------:R-:W-:Y:S01]  /*29e0*/  IMAD.X R89, R96, 0x1, R197, P2 ;  /* 0x0000000160597824 */ /* 0x000fe200010e06c5 */
[----:B------:R-:W-:Y:S01]  /*29f0*/  IADD3 R112, P2, R107, R104, RZ ;  /* 0x000000686b707210 */ /* 0x000fe20007f5e0ff */
[----:B------:R-:W-:Y:S01]  /*2a00*/  IMAD.X R110, RZ, RZ, R101, P0 ;  /* 0x000000ffff6e7224 */ /* 0x000fe200000e0665 */
[----:B------:R-:W-:Y:S01]  /*2a10*/  IADD3 R120, P0, R114, R107, RZ ;  /* 0x0000006b72787210 */ /* 0x000fe20007f1e0ff */
[----:B------:R-:W-:Y:S01]  /*2a20*/  IMAD.WIDE.U32 R180, R180, 0xc0, RZ ;  /* 0x000000c0b4b47825 */ /* 0x000fe200078e00ff */
[----:B------:R-:W-:-:S02]  /*2a30*/  SHF.L.U32 R156, R3, 0x6, RZ ;  /* 0x00000006039c7819 */ /* 0x000fc400000006ff */
[----:B------:R-:W-:Y:S01]  /*2a40*/  IADD3 R150, R164, R152, RZ ;  /* 0x00000098a4967210 */ /* 0x000fe20007ffe0ff */
[----:B------:R-:W-:Y:S01]  /*2a50*/  IMAD.X R87, R92, 0x1, R197, P1 ;  /* 0x000000015c577824 */ /* 0x000fe200008e06c5 */
[----:B------:R-:W-:Y:S01]  /*2a60*/  IADD3 R118, P1, R114, R103, RZ ;  /* 0x0000006772767210 */ /* 0x000fe20007f3e0ff */
[----:B------:R-:W-:Y:S02]  /*2a70*/  IMAD R154, R3, 0x60, RZ ;  /* 0x00000060039a7824 */ /* 0x000fe400078e02ff */
[----:B------:R-:W-:Y:S01]  /*2a80*/  IMAD.IADD R147, R164, 0x1, R151 ;  /* 0x00000001a4937824 */ /* 0x000fe200078e0297 */
[----:B------:R-:W-:Y:S01]  /*2a90*/  SHF.L.U64.HI R119, R121, 0x1, R0 ;  /* 0x0000000179777819 */ /* 0x000fe20000010200 */
[----:B------:R-:W-:Y:S01]  /*2aa0*/  IMAD.MOV.U32 R9, RZ, RZ, R53 ;  /* 0x000000ffff097224 */ /* 0x000fe200078e0035 */
[----:B------:R-:W-:Y:S01]  /*2ab0*/  SHF.L.U64.HI R122, R123, 0x1, R122 ;  /* 0x000000017b7a7819 */ /* 0x000fe2000001027a */
[----:B------:R-:W-:Y:S01]  /*2ac0*/  IMAD.SHL.U32 R121, R121, 0x2, RZ ;  /* 0x0000000279797824 */ /* 0x000fe200078e00ff */
[----:B------:R-:W-:Y:S01]  /*2ad0*/  IADD3 R124, R181, R5, RZ ;  /* 0x00000005b57c7210 */ /* 0x000fe20007ffe0ff */
[----:B------:R-:W-:Y:S01]  /*2ae0*/  IMAD.SHL.U32 R123, R123, 0x2, RZ ;  /* 0x000000027b7b7824 */ /* 0x000fe200078e00ff */
[C---:B------:R-:W-:Y:S01]  /*2af0*/  IADD3.X R113, R111.reuse, R106, RZ, P1, !PT ;  /* 0x0000006a6f717210 */ /* 0x040fe20000ffe4ff */
[--C-:B------:R-:W-:Y:S01]  /*2b00*/  IMAD.X R105, R106, 0x1, R101.reuse, P4 ;  /* 0x000000016a697824 */ /* 0x100fe200020e0665 */
[----:B------:R-:W-:Y:S01]  /*2b10*/  SHF.R.S32.HI R146, RZ, 0x1f, R164 ;  /* 0x0000001fff927819 */ /* 0x000fe200000114a4 */
[----:B------:R-:W-:Y:S01]  /*2b20*/  IMAD.X R109, R110, 0x1, R101, P2 ;  /* 0x000000016e6d7824 */ /* 0x000fe200010e0665 */
[----:B------:R-:W-:Y:S01]  /*2b30*/  SHF.R.S32.HI R145, RZ, 0x1f, R156 ;  /* 0x0000001fff917819 */ /* 0x000fe2000001149c */
[----:B------:R-:W-:Y:S01]  /*2b40*/  IMAD.X R115, R111, 0x1, R110, P0 ;  /* 0x000000016f737824 */ /* 0x000fe200000e066e */
[----:B------:R-:W-:-:S02]  /*2b50*/  SHF.R.S32.HI R143, RZ, 0x1f, R154 ;  /* 0x0000001fff8f7819 */ /* 0x000fc4000001149a */
[----:B------:R-:W-:Y:S02]  /*2b60*/  SHF.R.S32.HI R144, RZ, 0x1f, R155 ;  /* 0x0000001fff907819 */ /* 0x000fe4000001149b */
[----:B------:R-:W-:Y:S02]  /*2b70*/  SHF.R.S32.HI R142, RZ, 0x1f, R153 ;  /* 0x0000001fff8e7819 */ /* 0x000fe40000011499 */
[----:B------:R-:W-:Y:S02]  /*2b80*/  SHF.R.S32.HI R141, RZ, 0x1f, R152 ;  /* 0x0000001fff8d7819 */ /* 0x000fe40000011498 */
[----:B------:R-:W-:Y:S02]  /*2b90*/  SHF.R.S32.HI R140, RZ, 0x1f, R151 ;  /* 0x0000001fff8c7819 */ /* 0x000fe40000011497 */
[----:B------:R-:W-:Y:S02]  /*2ba0*/  SHF.R.S32.HI R139, RZ, 0x1f, R150 ;  /* 0x0000001fff8b7819 */ /* 0x000fe40000011496 */
[----:B------:R-:W-:-:S07]  /*2bb0*/  SHF.R.S32.HI R138, RZ, 0x1f, R147 ;  /* 0x0000001fff8a7819 */ /* 0x000fce0000011493 */
.L_x_1497:
[----:B-----5:R-:W-:Y:S01]  /*2bc0*/  MOV R127, R125 ;  /* 0x0000007d007f7202 */ /* 0x020fe20000000f00 */
[----:B------:R-:W-:Y:S01]  /*2bd0*/  IMAD.SHL.U32 R13, R9, 0x80, RZ ;  /* 0x00000080090d7824 */ /* 0x000fe200078e00ff */
[----:B------:R-:W-:Y:S03]  /*2be0*/  BSSY B0, `(.L_x_1404) ;  /* 0x0000012000007945 */ /* 0x000fe60003800000 */
[----:B------:R-:W-:Y:S04]  /*2bf0*/  VIADD R12, R13, 0xffffff80 ;  /* 0xffffff800d0c7836 */ /* 0x000fe80000000000 */
[----:B------:R-:W-:Y:S01]  /*2c00*/  IMAD.IADD R0, R81, 0x1, -R12 ;  /* 0x0000000151007824 */ /* 0x000fe200078e0a0c */
[----:B------:R-:W-:Y:S04]  /*2c10*/  IADD3 R2, -R12, R67, RZ ;  /* 0x000000430c027210 */ /* 0x000fe80007ffe1ff */
[CC--:B------:R-:W-:Y:S02]  /*2c20*/  ISETP.GE.AND P6, PT, R170.reuse, R2.reuse, PT ;  /* 0x00000002aa00720c */ /* 0x0c0fe40003fc6270 */
[C---:B------:R-:W-:Y:S02]  /*2c30*/  ISETP.GE.AND P4, PT, R161.reuse, R2, PT ;  /* 0x00000002a100720c */ /* 0x040fe40003f86270 */
[-C--:B------:R-:W-:Y:S02]  /*2c40*/  ISETP.GE.AND P6, PT, R170, R0.reuse, !P6 ;  /* 0x00000000aa00720c */ /* 0x080fe400077c6270 */
[----:B------:R-:W-:Y:S11]  /*2c50*/  ISETP.GE.AND P4, PT, R161, R0, !P4 ;  /* 0x00000000a100720c */ /* 0x000ff60006786270 */
        /* <DEDUP_REMOVED lines=10> */
.L_x_1405:
[----:B------:R-:W-:Y:S05]  /*2d00*/  BSYNC B0 ;  /* 0x0000000000007941 */ /* 0x000fea0003800000 */
.L_x_1404:
        /* <DEDUP_REMOVED lines=15> */
.L_x_1407:
[----:B------:R-:W-:Y:S05]  /*2e00*/  BSYNC B0 ;  /* 0x0000000000007941 */ /* 0x000fea0003800000 */
.L_x_1406:
        /* <DEDUP_REMOVED lines=18> */
.L_x_1409:
[----:B------:R-:W-:Y:S05]  /*2f30*/  BSYNC B0 ;  /* 0x0000000000007941 */ /* 0x000fea0003800000 */
.L_x_1408:
        /* <DEDUP_REMOVED lines=18> */
.L_x_1411:
[----:B------:R-:W-:Y:S05]  /*3060*/  BSYNC B0 ;  /* 0x0000000000007941 */ /* 0x000fea0003800000 */
.L_x_1410:
[----:B--23--:R-:W2:Y:S01]  /*3070*/  LD.E R19, desc[UR4][R116.64+0xd0] ;  /* 0x0000d00474137980 */ /* 0x00cea2000c101900 */
        /* <DEDUP_REMOVED lines=11> */
[----:B---3--:R-:W-:Y:S05]  /*3130*/  @!P0 BRA `(.L_x_1414) ;  /* 0x0000002800488947 */ /* 0x008fea0003800000 */
        /* <DEDUP_REMOVED lines=8> */
[----:B-1--4-:R-:W2:Y:S11]  /*31c0*/  LD.E.128 R20, desc[UR4][R128.64] ;  /* 0x0000000480147980 */ /* 0x012eb6000c101d00 */
        /* <DEDUP_REMOVED lines=44> */
.L_x_1418:
[----:B------:R-:W-:Y:S05]  /*3490*/  BSYNC B0 ;  /* 0x0000000000007941 */ /* 0x000fea0003800000 */
.L_x_1417:
[----:B------:R-:W-:Y:S04]  /*34a0*/  BSSY B0, `(.L_x_1419) ;  /* 0x0000030000007945 */ /* 0x000fe80003800000 */
[----:B------:R-:W-:Y:S05]  /*34b0*/  @P6 BRA `(.L_x_1420) ;  /* 0x0000000000b86947 */ /* 0x000fea0003800000 */
[----:B------:R-:W-:Y:S01]  /*34c0*/  ISETP.GE.AND P0, PT, R11, R19, PT ;  /* 0x000000130b00720c */ /* 0x000fe20003f06270 */
[----:B-12-4-:R-:W2:Y:S11]  /*34d0*/  LD.E.128 R20, desc[UR4][R128.64+0x40] ;  /* 0x0000400480147980 */ /* 0x016eb6000c101d00 */
        /* <DEDUP_REMOVED lines=44> */
.L_x_1420:
[----:B------:R-:W-:Y:S05]  /*37a0*/  BSYNC B0 ;  /* 0x0000000000007941 */ /* 0x000fea0003800000 */
.L_x_1419:
[----:B------:R-:W-:Y:S05]  /*37b0*/  @P5 BRA `(.L_x_1416) ;  /* 0x0000000000b85947 */ /* 0x000fea0003800000 */
[----:B------:R-:W-:Y:S01]  /*37c0*/  ISETP.GE.AND P0, PT, R10, R19, PT ;  /* 0x000000130a00720c */ /* 0x000fe20003f06270 */
[----:B-1234-:R-:W2:Y:S11]  /*37d0*/  LD.E.128 R20, desc[UR4][R128.64+0x80] ;  /* 0x0000800480147980 */ /* 0x01eeb6000c101d00 */
        /* <DEDUP_REMOVED lines=44> */
.L_x_1416:
[----:B------:R-:W-:Y:S05]  /*3aa0*/  BSYNC B1 ;  /* 0x0000000000017941 */ /* 0x000fea0003800000 */
.L_x_1415:
[----:B------:R-:W-:Y:S04]  /*3ab0*/  BSSY B1, `(.L_x_1421) ;  /* 0x00000a5000017945 */ /* 0x000fe80003800000 */
[----:B------:R-:W-:Y:S05]  /*3ac0*/  @!P4 BRA `(.L_x_1422) ;  /* 0x00000008008cc947 */ /* 0x000fea0003800000 */
[-C--:B-----5:R-:W-:Y:S01]  /*3ad0*/  ISETP.GE.AND P0, PT, R14, R127.reuse, PT ;  /* 0x0000007f0e00720c */ /* 0x0a0fe20003f06270 */
[C---:B-1--4-:R-:W-:Y:S01]  /*3ae0*/  IMAD.SHL.U32 R5, R164.reuse, 0x2, RZ ;  /* 0x00000002a4057824 */ /* 0x052fe200078e00ff */
        /* <DEDUP_REMOVED lines=58> */
.L_x_1424:
[----:B------:R-:W-:Y:S05]  /*3e90*/  BSYNC B0 ;  /* 0x0000000000007941 */ /* 0x000fea0003800000 */
.L_x_1423:
[----:B------:R-:W-:Y:S04]  /*3ea0*/  BSSY B0, `(.L_x_1425) ;  /* 0x0000033000007945 */ /* 0x000fe80003800000 */
[----:B------:R-:W-:Y:S05]  /*3eb0*/  @P5 BRA `(.L_x_1426) ;  /* 0x0000000000c45947 */ /* 0x000fea0003800000 */
[----:B------:R-:W-:Y:S02]  /*3ec0*/  ISETP.GE.AND P0, PT, R11, R19, PT ;  /* 0x000000130b00720c */ /* 0x000fe40003f06270 */
[C---:B-1----:R-:W-:Y:S04]  /*3ed0*/  LEA R40, P5, R103.reuse, R128, 0x1 ;  /* 0x0000008067287211 */ /* 0x042fe800078a08ff */
        /* <DEDUP_REMOVED lines=47> */
.L_x_1426:
[----:B------:R-:W-:Y:S05]  /*41d0*/  BSYNC B0 ;  /* 0x0000000000007941 */ /* 0x000fea0003800000 */
.L_x_1425:
        /* <DEDUP_REMOVED lines=50> */
.L_x_1422:
[----:B------:R-:W-:Y:S05]  /*4500*/  BSYNC B1 ;  /* 0x0000000000017941 */ /* 0x000fea0003800000 */
.L_x_1421:
        /* <DEDUP_REMOVED lines=62> */
.L_x_1430:
[----:B------:R-:W-:Y:S05]  /*48f0*/  BSYNC B0 ;  /* 0x0000000000007941 */ /* 0x000fea0003800000 */
.L_x_1429:
        /* <DEDUP_REMOVED lines=51> */
.L_x_1432:
[----:B------:R-:W-:Y:S05]  /*4c30*/  BSYNC B0 ;  /* 0x0000000000007941 */ /* 0x000fea0003800000 */
.L_x_1431:
        /* <DEDUP_REMOVED lines=50> */
.L_x_1428:
[----:B------:R-:W-:Y:S05]  /*4f60*/  BSYNC B1 ;  /* 0x0000000000017941 */ /* 0x000fea0003800000 */
.L_x_1427:
        /* <DEDUP_REMOVED lines=18> */
[----:B------:R-:W4:Y:S06]  /*5090*/  @!P0 LD.E.64 R34, desc[UR4][R36.64] ;  /* 0x0000000424228980 */ /* 0x000f2c000c101b00 */
[----:B--23--:R1:W2:Y:S08]  /*50a0*/  LD.E.128 R20, desc[UR4][R38.64] ;  /* 0x0000000426147980 */ /* 0x00c2b0000c101d00 */
[----:B------:R-:W3:Y:S01]  /*50b0*/  @!P0 LD.E.64 R6, desc[UR4][R24.64] ;  /* 0x0000000418068980 */ /* 0x000ee2000c101b00 */
[----:B-1----:R-:W-:Y:S05]  /*50c0*/  IMAD R38, R61, 0xc0, RZ ;  /* 0x000000c03d267824 */ /* 0x002fea00078e02ff */
[----:B------:R-:W-:Y:S02]  /*50d0*/  IADD3 R45, R45, R38, RZ ;  /* 0x000000262d2d7210 */ /* 0x000fe40007ffe0ff */
[C---:B----4-:R-:W-:Y:S01]  /*50e0*/  @!P0 SHF.L.U32 R26, R35.reuse, 0x10, RZ ;  /* 0x00000010231a8819 */ /* 0x050fe200000006ff */
        /* <DEDUP_REMOVED lines=40> */
.L_x_1436:
[----:B------:R-:W-:Y:S05]  /*5370*/  BSYNC B0 ;  /* 0x0000000000007941 */ /* 0x000fea0003800000 */
.L_x_1435:
[----:B------:R-:W-:Y:S04]  /*5380*/  BSSY B0, `(.L_x_1437) ;  /* 0x0000033000007945 */ /* 0x000fe80003800000 */
[----:B------:R-:W-:Y:S05]  /*5390*/  @P2 BRA `(.L_x_1438) ;  /* 0x0000000000c42947 */ /* 0x000fea0003800000 */
        /* <DEDUP_REMOVED lines=49> */
.L_x_1438:
[----:B------:R-:W-:Y:S05]  /*56b0*/  BSYNC B0 ;  /* 0x0000000000007941 */ /* 0x000fea0003800000 */
.L_x_1437:
[----:B------:R-:W-:Y:S05]  /*56c0*/  @P1 BRA `(.L_x_1434) ;  /* 0x0000000000c41947 */ /* 0x000fea0003800000 */
[----:B------:R-:W-:Y:S02]  /*56d0*/  ISETP.GE.AND P0, PT, R10, R19, PT ;  /* 0x000000130a00720c */ /* 0x000fe40003f06270 */
[C---:B------:R-:W-:Y:S04]  /*56e0*/  LEA R38, P1, R120.reuse, R128, 0x1 ;  /* 0x0000008078267211 */ /* 0x040fe800078208ff */
[----:B------:R-:W-:Y:S05]  /*56f0*/  LEA.HI.X R39, R120, R129, R115, 0x1, P1 ;  /* 0x0000008178277211 */ /* 0x000fea00008f0c73 */
[----:B-1234-:R1:W2:Y:S08]  /*5700*/  LD.E.128 R20, desc[UR4][R38.64] ;  /* 0x0000000426147980 */ /* 0x01e2b0000c101d00 */
        /* <DEDUP_REMOVED lines=45> */
.L_x_1434:
[----:B------:R-:W-:Y:S05]  /*59e0*/  BSYNC B1 ;  /* 0x0000000000017941 */ /* 0x000fea0003800000 */
.L_x_1433:
[----:B----4-:R-:W4:Y:S02]  /*59f0*/  LD.E R3, desc[UR4][R116.64+0xd0] ;  /* 0x0000d00474037980 */ /* 0x010f24000c101900 */
[----:B----4-:R-:W-:Y:S05]  /*5a00*/  IMAD.U32 R3, R3, -0x40, RZ ;  /* 0xffffffc003037824 */ /* 0x010fea00078e00ff */
[C---:B------:R-:W-:Y:S02]  /*5a10*/  LEA R16, P1, R3.reuse, R16, 0x1 ;  /* 0x0000001003107211 */ /* 0x040fe400078208ff */
[C---:B------:R-:W-:Y:S02]  /*5a20*/  LEA R54, P0, R3.reuse, R54, 0x1 ;  /* 0x0000003603367211 */ /* 0x040fe400078008ff */
[C---:B------:R-:W-:Y:S02]  /*5a30*/  LEA.HI.X.SX32 R17, R3.reuse, R17, 0x1, P1 ;  /* 0x0000001103117211 */ /* 0x040fe400008f0eff */
[----:B------:R-:W-:Y:S01]  /*5a40*/  LEA.HI.X.SX32 R55, R3, R55, 0x1, P0 ;  /* 0x0000003703377211 */ /* 0x000fe200000f0eff */
[----:B------:R-:W-:Y:S05]  /*5a50*/  BRA `(.L_x_1439) ;  /* 0x0000004c00687947 */ /* 0x000fea0003800000 */
.L_x_1414:
        /* <DEDUP_REMOVED lines=28> */
[C---:B-1--4-:R-:W-:Y:S04]  /*5c20*/  LEA R20, P0, R165.reuse, R128, 0x1 ;  /* 0x00000080a5147211 */ /* 0x052fe800078008ff */
[----:B------:R-:W-:Y:S01]  /*5c30*/  LEA.HI.X.SX32 R21, R165, R129, 0x1, P0 ;  /* 0x00000081a5157211 */ /* 0x000fe200000f0eff */
[----:B------:R-:W-:Y:S01]  /*5c40*/  IMAD.MOV.U32 R165, RZ, RZ, RZ ;  /* 0x000000ffffa57224 */ /* 0x000fe200078e00ff */
[----:B------:R-:W-:Y:S01]  /*5c50*/  @P5 IADD3 R165, -R189, RZ, RZ ;  /* 0x000000ffbda55210 */ /* 0x000fe20007ffe1ff */
[----:B------:R-:W3:Y:S03]  /*5c60*/  LD.E.128 R184, desc[UR4][R186.64] ;  /* 0x00000004bab87980 */ /* 0x000ee6000c101d00 */
[C---:B------:R-:W-:Y:S04]  /*5c70*/  LEA R56, P0, R165.reuse, R132, 0x1 ;  /* 0x00000084a5387211 */ /* 0x040fe800078008ff */
[----:B------:R-:W-:Y:S01]  /*5c80*/  LEA.HI.X.SX32 R57, R165, R133, 0x1, P0 ;  /* 0x00000085a5397211 */ /* 0x000fe200000f0eff */
[----:B------:R-:W4:Y:S08]  /*5c90*/  LD.E.128 R20, desc[UR4][R20.64] ;  /* 0x0000000414147980 */ /* 0x000f30000c101d00 */
[----:B------:R-:W2:Y:S01]  /*5ca0*/  LD.E.128 R56, desc[UR4][R56.64] ;  /* 0x0000000438387980 */ /* 0x000ea2000c101d00 */
[C---:B---3--:R-:W-:Y:S01]  /*5cb0*/  LOP3.LUT R30, R184.reuse, 0xffff0000, RZ, 0xc0, !PT ;  /* 0xffff0000b81e7812 */ /* 0x048fe200078ec0ff */
[----:B------:R-:W-:Y:S01]  /*5cc0*/  IMAD.U32 R34, R184, 0x10000, RZ ;  /* 0x00010000b8227824 */ /* 0x000fe200078e00ff */
[C---:B------:R-:W-:Y:S01]  /*5cd0*/  SHF.L.U32 R28, R185.reuse, 0x10, RZ ;  /* 0x00000010b91c7819 */ /* 0x040fe200000006ff */
[----:B------:R-:W-:Y:S01]  /*5ce0*/  IMAD.U32 R26, R186, 0x10000, RZ ;  /* 0x00010000ba1a7824 */ /* 0x000fe200078e00ff */
[----:B------:R-:W-:Y:S01]  /*5cf0*/  LOP3.LUT R27, R185, 0xffff0000, RZ, 0xc0, !PT ;  /* 0xffff0000b91b7812 */ /* 0x000fe200078ec0ff */
[----:B------:R-:W-:Y:S01]  /*5d00*/  @!P5 FADD.FTZ R34, -R34, -RZ ;  /* 0x800000ff2222d221 */ /* 0x000fe20000010100 */
[----:B------:R-:W-:Y:S01]  /*5d10*/  LOP3.LUT R25, R186, 0xffff0000, RZ, 0xc0, !PT ;  /* 0xffff0000ba197812 */ /* 0x000fe200078ec0ff */
        /* <DEDUP_REMOVED lines=13> */
[C---:B--2---:R-:W-:Y:S01]  /*5df0*/  LOP3.LUT R38, R56.reuse, 0xffff0000, RZ, 0xc0, !PT ;  /* 0xffff000038267812 */ /* 0x044fe200078ec0ff */
        /* <DEDUP_REMOVED lines=31> */
.L_x_1445:
[----:B------:R-:W-:Y:S05]  /*5ff0*/  BSYNC B0 ;  /* 0x0000000000007941 */ /* 0x000fea0003800000 */
.L_x_1444:
[----:B-----5:R3:W-:Y:S02]  /*6000*/  ST.E.128 desc[UR4][R134.64], R48 ;  /* 0x0000003086007985 */ /* 0x0207e4000c101d04 */
.L_x_1443:
[----:B------:R-:W-:Y:S05]  /*6010*/  BSYNC B1 ;  /* 0x0000000000017941 */ /* 0x000fea0003800000 */
.L_x_1442:
[----:B------:R-:W-:Y:S01]  /*6020*/  ISETP.GE.AND P0, PT, R11, R127, PT ;  /* 0x0000007f0b00720c */ /* 0x000fe20003f06270 */
[----:B------:R-:W-:Y:S11]  /*6030*/  BSSY B1, `(.L_x_1446) ;  /* 0x0000058000017945 */ /* 0x000ff60003800000 */
[----:B------:R-:W-:Y:S01]  /*6040*/  @!UPT UIADD3 URZ, URZ, URZ, URZ ;  /* 0x0000003f3f3ff290 */ /* 0x000fe2000fffe03f */
[----:B------:R-:W-:Y:S05]  /*6050*/  @P0 BRA `(.L_x_1447) ;  /* 0x0000000400540947 */ /* 0x000fea0003800000 */
[----:B---3--:R3:W5:Y:S01]  /*6060*/  LD.E.128 R48, desc[UR4][R128.64+0x40] ;  /* 0x0000400480307980 */ /* 0x008762000c101d00 */
        /* <DEDUP_REMOVED lines=25> */
[----:B------:R-:W4:Y:S03]  /*6200*/  LD.E.128 R184, desc[UR4][R186.64+0x40] ;  /* 0x00004004bab87980 */ /* 0x000f26000c101d00 */
[C---:B------:R-:W-:Y:S04]  /*6210*/  LEA R56, P0, R165.reuse, R132, 0x1 ;  /* 0x00000084a5387211 */ /* 0x040fe800078008ff */
[----:B------:R-:W-:Y:S01]  /*6220*/  LEA.HI.X.SX32 R57, R165, R133, 0x1, P0 ;  /* 0x00000085a5397211 */ /* 0x000fe200000f0eff */
[----:B------:R-:W2:Y:S08]  /*6230*/  LD.E.128 R20, desc[UR4][R20.64+0x40] ;  /* 0x0000400414147980 */ /* 0x000eb0000c101d00 */
[----:B------:R-:W3:Y:S01]  /*6240*/  LD.E.128 R56, desc[UR4][R56.64+0x40] ;  /* 0x0000400438387980 */ /* 0x000ee2000c101d00 */
[C---:B----4-:R-:W-:Y:S01]  /*6250*/  LOP3.LUT R30, R184.reuse, 0xffff0000, RZ, 0xc0, !PT ;  /* 0xffff0000b81e7812 */ /* 0x050fe200078ec0ff */
[----:B------:R-:W-:Y:S01]  /*6260*/  IMAD.U32 R34, R184, 0x10000, RZ ;  /* 0x00010000b8227824 */ /* 0x000fe200078e00ff */
[C---:B------:R-:W-:Y:S01]  /*6270*/  SHF.L.U32 R28, R185.reuse, 0x10, RZ ;  /* 0x00000010b91c7819 */ /* 0x040fe200000006ff */
[----:B------:R-:W-:Y:S01]  /*6280*/  IMAD.U32 R26, R186, 0x10000, RZ ;  /* 0x00010000ba1a7824 */ /* 0x000fe200078e00ff */
[----:B------:R-:W-:Y:S01]  /*6290*/  LOP3.LUT R27, R185, 0xffff0000, RZ, 0xc0, !PT ;  /* 0xffff0000b91b7812 */ /* 0x000fe200078ec0ff */
[----:B------:R-:W-:Y:S01]  /*62a0*/  @!P5 FADD.FTZ R34, -R34, -RZ ;  /* 0x800000ff2222d221 */ /* 0x000fe20000010100 */
[----:B------:R-:W-:Y:S01]  /*62b0*/  LOP3.LUT R25, R186, 0xffff0000, RZ, 0xc0, !PT ;  /* 0xffff0000ba197812 */ /* 0x000fe200078ec0ff */
        /* <DEDUP_REMOVED lines=13> */
[C---:B---3--:R-:W-:Y:S01]  /*6390*/  LOP3.LUT R38, R56.reuse, 0xffff0000, RZ, 0xc0, !PT ;  /* 0xffff000038267812 */ /* 0x048fe200078ec0ff */
        /* <DEDUP_REMOVED lines=31> */
.L_x_1449:
[----:B------:R-:W-:Y:S05]  /*6590*/  BSYNC B0 ;  /* 0x0000000000007941 */ /* 0x000fea0003800000 */
.L_x_1448:
[----:B-----5:R1:W-:Y:S02]  /*65a0*/  ST.E.128 desc[UR4][R134.64+0x40], R48 ;  /* 0x0000403086007985 */ /* 0x0203e4000c101d04 */
.L_x_1447:
[----:B------:R-:W-:Y:S05]  /*65b0*/  BSYNC B1 ;  /* 0x0000000000017941 */ /* 0x000fea0003800000 */
.L_x_1446:
[----:B------:R-:W-:Y:S11]  /*65c0*/  ISETP.GE.AND P0, PT, R10, R127, PT ;  /* 0x0000007f0a00720c */ /* 0x000ff60003f06270 */
[----:B------:R-:W-:Y:S02]  /*65d0*/  @!UPT UIADD3 URZ, URZ, URZ, URZ ;  /* 0x0000003f3f3ff290 */ /* 0x000fe4000fffe03f */
[----:B------:R-:W-:Y:S05]  /*65e0*/  @P0 BRA `(.L_x_1441) ;  /* 0x0000000400540947 */ /* 0x000fea0003800000 */
[----:B-1-3--:R1:W5:Y:S01]  /*65f0*/  LD.E.128 R48, desc[UR4][R128.64+0x80] ;  /* 0x0000800480307980 */ /* 0x00a362000c101d00 */
        /* <DEDUP_REMOVED lines=21> */
[C---:B----4-:R-:W-:Y:S04]  /*6750*/  LEA R20, P0, R189.reuse, R128, 0x1 ;  /* 0x00000080bd147211 */ /* 0x050fe800078008ff */
        /* <DEDUP_REMOVED lines=60> */
.L_x_1451:
[----:B------:R-:W-:Y:S05]  /*6b20*/  BSYNC B0 ;  /* 0x0000000000007941 */ /* 0x000fea0003800000 */
.L_x_1450:
[----:B-----5:R3:W-:Y:S02]  /*6b30*/  ST.E.128 desc[UR4][R134.64+0x80], R48 ;  /* 0x0000803086007985 */ /* 0x0207e4000c101d04 */
.L_x_1441:
[----:B------:R-:W-:Y:S05]  /*6b40*/  BSYNC B2 ;  /* 0x0000000000027941 */ /* 0x000fea0003800000 */
.L_x_1440:
        /* <DEDUP_REMOVED lines=11> */
[----:B------:R1:W5:Y:S01]  /*6c00*/  LD.E.128 R40, desc[UR4][R186.64] ;  /* 0x00000004ba287980 */ /* 0x000362000c101d00 */
[----:B------:R-:W-:Y:S05]  /*6c10*/  LEA.HI.X R189, R196, R135, R197, 0x1, P0 ;  /* 0x00000087c4bd7211 */ /* 0x000fea00000f0cc5 */
[----:B------:R-:W-:Y:S05]  /*6c20*/  @P4 BRA `(.L_x_1457) ;  /* 0x0000000400484947 */ /* 0x000fea0003800000 */
[----:B-1-3--:R-:W-:Y:S01]  /*6c30*/  LEA.HI R51, R19, R19, RZ, 0x1 ;  /* 0x0000001313337211 */ /* 0x00afe200078f08ff */
[----:B------:R-:W-:Y:S01]  /*6c40*/  IMAD.MOV.U32 R185, RZ, RZ, RZ ;  /* 0x000000ffffb97224 */ /* 0x000fe200078e00ff */
[C---:B-----5:R-:W-:Y:S01]  /*6c50*/  LOP3.LUT R39, R40.reuse, 0xffff0000, RZ, 0xc0, !PT ;  /* 0xffff000028277812 */ /* 0x060fe200078ec0ff */
[----:B------:R-:W-:Y:S01]  /*6c60*/  IMAD.U32 R37, R40, 0x10000, RZ ;  /* 0x0001000028257824 */ /* 0x000fe200078e00ff */
[----:B------:R-:W-:Y:S01]  /*6c70*/  SHF.R.S32.HI R51, RZ, 0x1, R51 ;  /* 0x00000001ff337819 */ /* 0x000fe20000011433 */
[----:B------:R-:W-:Y:S01]  /*6c80*/  IMAD.U32 R38, R41, 0x10000, RZ ;  /* 0x0001000029267824 */ /* 0x000fe200078e00ff */
[----:B------:R-:W-:Y:S01]  /*6c90*/  SHF.L.U32 R44, R42, 0x10, RZ ;  /* 0x000000102a2c7819 */ /* 0x000fe200000006ff */
[----:B------:R-:W-:Y:S01]  /*6ca0*/  IMAD.U32 R48, R43, 0x10000, RZ ;  /* 0x000100002b307824 */ /* 0x000fe200078e00ff */
[----:B------:R-:W-:Y:S01]  /*6cb0*/  ISETP.GE.AND P4, PT, R14, R51, PT ;  /* 0x000000330e00720c */ /* 0x000fe20003f86270 */
[--C-:B------:R-:W-:Y:S01]  /*6cc0*/  IMAD.MOV.U32 R184, RZ, RZ, R51.reuse ;  /* 0x000000ffffb87224 */ /* 0x100fe200078e0033 */
[----:B------:R-:W-:Y:S02]  /*6cd0*/  LOP3.LUT R45, R42, 0xffff0000, RZ, 0xc0, !PT ;  /* 0xffff00002a2d7812 */ /* 0x000fe400078ec0ff */
[----:B------:R-:W-:Y:S02]  /*6ce0*/  LOP3.LUT R41, R41, 0xffff0000, RZ, 0xc0, !PT ;  /* 0xffff000029297812 */ /* 0x000fe400078ec0ff */
[----:B------:R-:W-:Y:S07]  /*6cf0*/  LOP3.LUT R49, R43, 0xffff0000, RZ, 0xc0, !PT ;  /* 0xffff00002b317812 */ /* 0x000fee00078ec0ff */
[----:B------:R-:W-:Y:S01]  /*6d00*/  @P4 IADD3 R184, -R51, RZ, RZ ;  /* 0x000000ff33b84210 */ /* 0x000fe20007ffe1ff */
[----:B------:R-:W-:Y:S03]  /*6d10*/  @P4 IMAD.MOV R185, RZ, RZ, -R51 ;  /* 0x000000ffffb94224 */ /* 0x000fe600078e0a33 */
[----:B----4-:R-:W-:Y:S02]  /*6d20*/  LEA R20, P0, R184, R186, 0x1 ;  /* 0x000000bab8147211 */ /* 0x010fe400078008ff */
[----:B------:R-:W-:Y:S02]  /*6d30*/  IADD3 R165, P5, R164, R185, RZ ;  /* 0x000000b9a4a57210 */ /* 0x000fe40007fbe0ff */
[----:B------:R-:W-:Y:S02]  /*6d40*/  LEA.HI.X.SX32 R21, R184, R187, 0x1, P0 ;  /* 0x000000bbb8157211 */ /* 0x000fe400000f0eff */
[----:B------:R-:W-:Y:S02]  /*6d50*/  LEA.HI.X.SX32 R184, R185, R146, 0x1, P5 ;  /* 0x00000092b9b87211 */ /* 0x000fe400028f0eff */
[C---:B------:R-:W-:Y:S02]  /*6d60*/  LEA R186, P0, R165.reuse, R130, 0x1 ;  /* 0x00000082a5ba7211 */ /* 0x040fe400078008ff */
[----:B------:R-:W3:Y:S02]  /*6d70*/  LD.E.128 R20, desc[UR4][R20.64] ;  /* 0x0000000414147980 */ /* 0x000ee4000c101d00 */
[----:B------:R-:W-:Y:S01]  /*6d80*/  LEA.HI.X R187, R165, R131, R184, 0x1, P0 ;  /* 0x00000083a5bb7211 */ /* 0x000fe200000f0cb8 */
[----:B------:R-:W-:Y:S01]  /*6d90*/  IMAD.MOV.U32 R165, RZ, RZ, RZ ;  /* 0x000000ffffa57224 */ /* 0x000fe200078e00ff */
[----:B------:R-:W-:Y:S04]  /*6da0*/  @P4 IADD3 R165, -R51, RZ, RZ ;  /* 0x000000ff33a54210 */ /* 0x000fe80007ffe1ff */
[----:B------:R-:W-:Y:S01]  /*6db0*/  IADD3 R51, P0, R164, R165, RZ ;  /* 0x000000a5a4337210 */ /* 0x000fe20007f1e0ff */
[----:B------:R-:W4:Y:S03]  /*6dc0*/  LD.E.128 R184, desc[UR4][R186.64] ;  /* 0x00000004bab87980 */ /* 0x000f26000c101d00 */
[----:B------:R-:W-:Y:S02]  /*6dd0*/  LEA.HI.X.SX32 R190, R165, R146, 0x1, P0 ;  /* 0x00000092a5be7211 */ /* 0x000fe400000f0eff */
[C---:B------:R-:W-:Y:S04]  /*6de0*/  LEA R46, P0, R51.reuse, R132, 0x1 ;  /* 0x00000084332e7211 */ /* 0x040fe800078008ff */
[----:B------:R-:W-:Y:S05]  /*6df0*/  LEA.HI.X R47, R51, R133, R190, 0x1, P0 ;  /* 0x00000085332f7211 */ /* 0x000fea00000f0cbe */
[----:B------:R-:W2:Y:S01]  /*6e00*/  LD.E.128 R56, desc[UR4][R46.64] ;  /* 0x000000042e387980 */ /* 0x000ea2000c101d00 */
[C---:B---3--:R-:W-:Y:S01]  /*6e10*/  SHF.L.U32 R26, R21.reuse, 0x10, RZ ;  /* 0x00000010151a7819 */ /* 0x048fe200000006ff */
[----:B------:R-:W-:Y:S01]  /*6e20*/  IMAD.U32 R24, R22, 0x10000, RZ ;  /* 0x0001000016187824 */ /* 0x000fe200078e00ff */
[----:B------:R-:W-:Y:S01]  /*6e30*/  LOP3.LUT R27, R21, 0xffff0000, RZ, 0xc0, !PT ;  /* 0xffff0000151b7812 */ /* 0x000fe200078ec0ff */
[----:B------:R-:W-:Y:S01]  /*6e40*/  IMAD.U32 R30, R20, 0x10000, RZ ;  /* 0x00010000141e7824 */ /* 0x000fe200078e00ff */
[----:B------:R-:W-:Y:S01]  /*6e50*/  LOP3.LUT R21, R22, 0xffff0000, RZ, 0xc0, !PT ;  /* 0xffff000016157812 */ /* 0x000fe200078ec0ff */
[C---:B------:R-:W-:Y:S01]  /*6e60*/  IMAD.U32 R18, R23.reuse, 0x10000, RZ ;  /* 0x0001000017127824 */ /* 0x040fe200078e00ff */
[----:B------:R-:W-:Y:S02]  /*6e70*/  LOP3.LUT R28, R20, 0xffff0000, RZ, 0xc0, !PT ;  /* 0xffff0000141c7812 */ /* 0x000fe400078ec0ff */
[----:B------:R-:W-:Y:S01]  /*6e80*/  LOP3.LUT R23, R23, 0xffff0000, RZ, 0xc0, !PT ;  /* 0xffff000017177812 */ /* 0x000fe200078ec0ff */
[----:B----4-:R-:W-:Y:S01]  /*6e90*/  IMAD.U32 R31, R185, 0x10000, RZ ;  /* 0x00010000b91f7824 */ /* 0x010fe200078e00ff */
[----:B------:R-:W-:Y:S01]  /*6ea0*/  SHF.L.U32 R35, R184, 0x10, RZ ;  /* 0x00000010b8237819 */ /* 0x000fe200000006ff */
[----:B------:R-:W-:Y:S01]  /*6eb0*/  IMAD.U32 R29, R186, 0x10000, RZ ;  /* 0x00010000ba1d7824 */ /* 0x000fe200078e00ff */
        /* <DEDUP_REMOVED lines=10> */
[----:B------:R-:W-:Y:S01]  /*6f60*/  @!P4 FADD.FTZ R29, -R29, -RZ ;  /* 0x800000ff1d1dc221 */ /* 0x000fe20000010100 */
[C---:B--2---:R-:W-:Y:S01]  /*6f70*/  LOP3.LUT R36, R56.reuse, 0xffff0000, RZ, 0xc0, !PT ;  /* 0xffff000038247812 */ /* 0x044fe200078ec0ff */
[----:B------:R-:W-:Y:S02]  /*6f80*/  IMAD.U32 R34, R56, 0x10000, RZ ;  /* 0x0001000038227824 */ /* 0x000fe400078e00ff */
[----:B------:R-:W-:Y:S01]  /*6f90*/  FMUL.FTZ R2, R28, R33 ;  /* 0x000000211c027220 */ /* 0x000fe20000410000 */
[C---:B------:R-:W-:Y:S01]  /*6fa0*/  SHF.L.U32 R40, R57.reuse, 0x10, RZ ;  /* 0x0000001039287819 */ /* 0x040fe200000006ff */
        /* <DEDUP_REMOVED lines=18> */
[----:B------:R-:W-:Y:S01]  /*70d0*/  F2FP.BF16.F32.PACK_AB R40, R2, R0 ;  /* 0x000000000228723e */ /* 0x000fe200000010ff */
[----:B------:R-:W-:Y:S01]  /*70e0*/  FFMA.FTZ R5, R44, R43, R5 ;  /* 0x0000002b2c057223 */ /* 0x000fe20000010005 */
[----:B------:R-:W-:Y:S01]  /*70f0*/  FFMA.FTZ R6, R45, R46, R6 ;  /* 0x0000002e2d067223 */ /* 0x000fe20000010006 */
[----:B------:R-:W-:Y:S01]  /*7100*/  FFMA.FTZ R7, R48, R47, R7 ;  /* 0x0000002f30077223 */ /* 0x000fe20000010007 */
[----:B------:R-:W-:Y:S01]  /*7110*/  F2FP.BF16.F32.PACK_AB R41, R4, R3 ;  /* 0x000000030429723e */ /* 0x000fe200000010ff */
[----:B------:R-:W-:Y:S02]  /*7120*/  FFMA.FTZ R8, R49, R50, R8 ;  /* 0x0000003231087223 */ /* 0x000fe40000010008 */
[----:B------:R-:W-:Y:S03]  /*7130*/  F2FP.BF16.F32.PACK_AB R42, R6, R5 ;  /* 0x00000005062a723e */ /* 0x000fe600000010ff */
[----:B------:R-:W-:Y:S02]  /*7140*/  F2FP.BF16.F32.PACK_AB R43, R8, R7 ;  /* 0x00000007082b723e */ /* 0x000fe400000010ff */
.L_x_1457:
[----:B------:R-:W-:Y:S05]  /*7150*/  BSYNC B0 ;  /* 0x0000000000007941 */ /* 0x000fea0003800000 */
.L_x_1456:
[----:B-----5:R1:W-:Y:S02]  /*7160*/  ST.E.128 desc[UR4][R188.64], R40 ;  /* 0x00000028bc007985 */ /* 0x0203e4000c101d04 */
.L_x_1455:
[----:B------:R-:W-:Y:S05]  /*7170*/  BSYNC B1 ;  /* 0x0000000000017941 */ /* 0x000fea0003800000 */
.L_x_1454:
[----:B------:R-:W-:Y:S01]  /*7180*/  ISETP.GE.AND P0, PT, R11, R127, PT ;  /* 0x0000007f0b00720c */ /* 0x000fe20003f06270 */
[----:B------:R-:W-:Y:S11]  /*7190*/  BSSY B1, `(.L_x_1458) ;  /* 0x000005f000017945 */ /* 0x000ff60003800000 */
[----:B------:R-:W-:Y:S01]  /*71a0*/  @!UPT UIADD3 URZ, URZ, URZ, URZ ;  /* 0x0000003f3f3ff290 */ /* 0x000fe2000fffe03f */
[----:B------:R-:W-:Y:S05]  /*71b0*/  @P0 BRA `(.L_x_1459) ;  /* 0x0000000400700947 */ /* 0x000fea0003800000 */
[----:B-1----:R-:W-:Y:S01]  /*71c0*/  LEA R186, P0, R103, R128, 0x1 ;  /* 0x0000008067ba7211 */ /* 0x002fe200078008ff */
[----:B------:R-:W-:Y:S01]  /*71d0*/  BSSY B0, `(.L_x_1460) ;  /* 0x0000059000007945 */ /* 0x000fe20003800000 */
[----:B------:R-:W-:Y:S02]  /*71e0*/  ISETP.GE.AND P4, PT, R11, R19, PT ;  /* 0x000000130b00720c */ /* 0x000fe40003f86270 */
[----:B------:R-:W-:Y:S02]  /*71f0*/  LEA.HI.X R187, R103, R129, R106, 0x1, P0 ;  /* 0x0000008167bb7211 */ /* 0x000fe400000f0c6a */
[C---:B------:R-:W-:Y:S03]  /*7200*/  LEA R188, P0, R97.reuse, R134, 0x1 ;  /* 0x0000008661bc7211 */ /* 0x040fe600078008ff */
[----:B------:R1:W5:Y:S01]  /*7210*/  LD.E.128 R40, desc[UR4][R186.64] ;  /* 0x00000004ba287980 */ /* 0x000362000c101d00 */
[----:B------:R-:W-:Y:S05]  /*7220*/  LEA.HI.X R189, R97, R135, R98, 0x1, P0 ;  /* 0x0000008761bd7211 */ /* 0x000fea00000f0c62 */
[----:B------:R-:W-:Y:S05]  /*7230*/  @P4 BRA `(.L_x_1461) ;  /* 0x0000000400484947 */ /* 0x000fea0003800000 */
[----:B------:R-:W-:Y:S01]  /*7240*/  LEA.HI R190, R19, R19, RZ, 0x1 ;  /* 0x0000001313be7211 */ /* 0x000fe200078f08ff */
[----:B------:R-:W-:Y:S01]  /*7250*/  IMAD.MOV.U32 R184, RZ, RZ, RZ ;  /* 0x000000ffffb87224 */ /* 0x000fe200078e00ff */
[C---:B-----5:R-:W-:Y:S01]  /*7260*/  LOP3.LUT R39, R40.reuse, 0xffff0000, RZ, 0xc0, !PT ;  /* 0xffff000028277812 */ /* 0x060fe200078ec0ff */
[----:B------:R-:W-:Y:S01]  /*7270*/  IMAD.U32 R37, R40, 0x10000, RZ ;  /* 0x0001000028257824 */ /* 0x000fe200078e00ff */
[----:B------:R-:W-:Y:S01]  /*7280*/  SHF.R.S32.HI R190, RZ, 0x1, R190 ;  /* 0x00000001ffbe7819 */ /* 0x000fe200000114be */
[----:B------:R-:W-:Y:S01]  /*7290*/  IMAD.U32 R38, R41, 0x10000, RZ ;  /* 0x0001000029267824 */ /* 0x000fe200078e00ff */
[C---:B------:R-:W-:Y:S01]  /*72a0*/  SHF.L.U32 R44, R42.reuse, 0x10, RZ ;  /* 0x000000102a2c7819 */ /* 0x040fe200000006ff */
[----:B---3--:R-:W-:Y:S01]  /*72b0*/  IMAD.U32 R48, R43, 0x10000, RZ ;  /* 0x000100002b307824 */ /* 0x008fe200078e00ff */
        /* <DEDUP_REMOVED lines=9> */
[----:B------:R-:W-:Y:S01]  /*7350*/  LEA.HI.X.SX32 R21, R165, R187, 0x1, P0 ;  /* 0x000000bba5157211 */ /* 0x000fe200000f0eff */
[----:B------:R-:W-:Y:S01]  /*7360*/  IMAD.MOV.U32 R165, RZ, RZ, RZ ;  /* 0x000000ffffa57224 */ /* 0x000fe200078e00ff */
[----:B------:R-:W-:Y:S02]  /*7370*/  LEA.HI.X.SX32 R184, R184, R144, 0x1, P5 ;  /* 0x00000090b8b87211 */ /* 0x000fe400028f0eff */
[C---:B-1----:R-:W-:Y:S02]  /*7380*/  LEA R186, P0, R51.reuse, R130, 0x1 ;  /* 0x0000008233ba7211 */ /* 0x042fe400078008ff */
[----:B------:R-:W-:Y:S01]  /*7390*/  @P4 IADD3 R165, -R190, RZ, RZ ;  /* 0x000000ffbea54210 */ /* 0x000fe20007ffe1ff */
[----:B------:R-:W3:Y:S01]  /*73a0*/  LD.E.128 R20, desc[UR4][R20.64] ;  /* 0x0000000414147980 */ /* 0x000ee2000c101d00 */
[----:B------:R-:W-:Y:S02]  /*73b0*/  LEA.HI.X R187, R51, R131, R184, 0x1, P0 ;  /* 0x0000008333bb7211 */ /* 0x000fe400000f0cb8 */
[----:B------:R-:W-:Y:S04]  /*73c0*/  IADD3 R51, P0, R155, R165, RZ ;  /* 0x000000a59b337210 */ /* 0x000fe80007f1e0ff */
[----:B------:R-:W-:Y:S01]  /*73d0*/  LEA.HI.X.SX32 R190, R165, R144, 0x1, P0 ;  /* 0x00000090a5be7211 */ /* 0x000fe200000f0eff */
[----:B------:R-:W4:Y:S01]  /*73e0*/  LD.E.128 R184, desc[UR4][R186.64] ;  /* 0x00000004bab87980 */ /* 0x000f22000c101d00 */
        /* <DEDUP_REMOVED lines=8> */
[----:B------:R-:W-:Y:S01]  /*7470*/  IMAD.U32 R18, R23, 0x10000, RZ ;  /* 0x0001000017127824 */ /* 0x000fe200078e00ff */
[----:B------:R-:W-:Y:S02]  /*7480*/  LOP3.LUT R28, R20, 0xffff0000, RZ, 0xc0, !PT ;  /* 0xffff0000141c7812 */ /* 0x000fe400078ec0ff */
[C---:B----4-:R-:W-:Y:S01]  /*7490*/  SHF.L.U32 R35, R184.reuse, 0x10, RZ ;  /* 0x00000010b8237819 */ /* 0x050fe200000006ff */
[C---:B------:R-:W-:Y:S01]  /*74a0*/  IMAD.U32 R31, R185.reuse, 0x10000, RZ ;  /* 0x00010000b91f7824 */ /* 0x040fe200078e00ff */
[----:B------:R-:W-:Y:S01]  /*74b0*/  LOP3.LUT R33, R184, 0xffff0000, RZ, 0xc0, !PT ;  /* 0xffff0000b8217812 */ /* 0x000fe200078ec0ff */
[C---:B------:R-:W-:Y:S01]  /*74c0*/  IMAD.U32 R29, R186.reuse, 0x10000, RZ ;  /* 0x00010000ba1d7824 */ /* 0x040fe200078e00ff */
        /* <DEDUP_REMOVED lines=8> */
[----:B--2---:R-:W-:Y:S01]  /*7550*/  LOP3.LUT R36, R56, 0xffff0000, RZ, 0xc0, !PT ;  /* 0xffff000038247812 */ /* 0x004fe200078ec0ff */
[----:B------:R-:W-:Y:S01]  /*7560*/  FMUL.FTZ R0, R30, R35 ;  /* 0x000000231e007220 */ /* 0x000fe20000410000 */
[----:B------:R-:W-:Y:S01]  /*7570*/  SHF.L.U32 R40, R57, 0x10, RZ ;  /* 0x0000001039287819 */ /* 0x000fe200000006ff */
[----:B------:R-:W-:Y:S01]  /*7580*/  @!P4 FADD.FTZ R29, -R29, -RZ ;  /* 0x800000ff1d1dc221 */ /* 0x000fe20000010100 */
[----:B------:R-:W-:Y:S02]  /*7590*/  IMAD.U32 R34, R56, 0x10000, RZ ;  /* 0x0001000038227824 */ /* 0x000fe400078e00ff */
[----:B------:R-:W-:Y:S01]  /*75a0*/  FMUL.FTZ R2, R28, R33 ;  /* 0x000000211c027220 */ /* 0x000fe20000410000 */
[----:B------:R-:W-:Y:S01]  /*75b0*/  LOP3.LUT R23, R23, 0xffff0000, RZ, 0xc0, !PT ;  /* 0xffff000017177812 */ /* 0x000fe200078ec0ff */
        /* <DEDUP_REMOVED lines=26> */
.L_x_1461:
[----:B------:R-:W-:Y:S05]  /*7760*/  BSYNC B0 ;  /* 0x0000000000007941 */ /* 0x000fea0003800000 */
.L_x_1460:
[----:B-----5:R1:W-:Y:S02]  /*7770*/  ST.E.128 desc[UR4][R188.64], R40 ;  /* 0x00000028bc007985 */ /* 0x0203e4000c101d04 */
.L_x_1459:
[----:B------:R-:W-:Y:S05]  /*7780*/  BSYNC B1 ;  /* 0x0000000000017941 */ /* 0x000fea0003800000 */
.L_x_1458:
[----:B------:R-:W-:Y:S11]  /*7790*/  ISETP.GE.AND P0, PT, R10, R127, PT ;  /* 0x0000007f0a00720c */ /* 0x000ff60003f06270 */
[----:B------:R-:W-:Y:S02]  /*77a0*/  @!UPT UIADD3 URZ, URZ, URZ, URZ ;  /* 0x0000003f3f3ff290 */ /* 0x000fe4000fffe03f */
[----:B------:R-:W-:Y:S05]  /*77b0*/  @P0 BRA `(.L_x_1453) ;  /* 0x0000000400700947 */ /* 0x000fea0003800000 */
[C---:B-1----:R-:W-:Y:S01]  /*77c0*/  LEA R186, P0, R107.reuse, R128, 0x1 ;  /* 0x000000806bba7211 */ /* 0x042fe200078008ff */
[----:B------:R-:W-:Y:S01]  /*77d0*/  BSSY B0, `(.L_x_1462) ;  /* 0x0000059000007945 */ /* 0x000fe20003800000 */
[----:B------:R-:W-:Y:S02]  /*77e0*/  ISETP.GE.AND P4, PT, R10, R19, PT ;  /* 0x000000130a00720c */ /* 0x000fe40003f86270 */
[----:B------:R-:W-:Y:S02]  /*77f0*/  LEA.HI.X R187, R107, R129, R110, 0x1, P0 ;  /* 0x000000816bbb7211 */ /* 0x000fe400000f0c6e */
[C---:B------:R-:W-:Y:S03]  /*7800*/  LEA R188, P0, R93.reuse, R134, 0x1 ;  /* 0x000000865dbc7211 */ /* 0x040fe600078008ff */
[----:B------:R1:W5:Y:S01]  /*7810*/  LD.E.128 R40, desc[UR4][R186.64] ;  /* 0x00000004ba287980 */ /* 0x000362000c101d00 */
[----:B------:R-:W-:Y:S05]  /*7820*/  LEA.HI.X R189, R93, R135, R94, 0x1, P0 ;  /* 0x000000875dbd7211 */ /* 0x000fea00000f0c5e */
[----:B------:R-:W-:Y:S05]  /*7830*/  @P4 BRA `(.L_x_1463) ;  /* 0x0000000400484947 */ /* 0x000fea0003800000 */
[----:B---3--:R-:W-:Y:S01]  /*7840*/  LEA.HI R51, R19, R19, RZ, 0x1 ;  /* 0x0000001313337211 */ /* 0x008fe200078f08ff */
[----:B------:R-:W-:Y:S01]  /*7850*/  IMAD.MOV.U32 R184, RZ, RZ, RZ ;  /* 0x000000ffffb87224 */ /* 0x000fe200078e00ff */
[C---:B-----5:R-:W-:Y:S01]  /*7860*/  LOP3.LUT R39, R40.reuse, 0xffff0000, RZ, 0xc0, !PT ;  /* 0xffff000028277812 */ /* 0x060fe200078ec0ff */
[----:B------:R-:W-:Y:S01]  /*7870*/  IMAD.MOV.U32 R190, RZ, RZ, RZ ;  /* 0x000000ffffbe7224 */ /* 0x000fe200078e00ff */
[----:B------:R-:W-:Y:S01]  /*7880*/  SHF.R.S32.HI R51, RZ, 0x1, R51 ;  /* 0x00000001ff337819 */ /* 0x000fe20000011433 */
[----:B------:R-:W-:Y:S01]  /*7890*/  IMAD.U32 R37, R40, 0x10000, RZ ;  /* 0x0001000028257824 */ /* 0x000fe200078e00ff */
[----:B------:R-:W-:Y:S01]  /*78a0*/  SHF.L.U32 R44, R42, 0x10, RZ ;  /* 0x000000102a2c7819 */ /* 0x000fe200000006ff */
[----:B------:R-:W-:Y:S01]  /*78b0*/  IMAD.U32 R38, R41, 0x10000, RZ ;  /* 0x0001000029267824 */ /* 0x000fe200078e00ff */
[----:B------:R-:W-:Y:S01]  /*78c0*/  ISETP.GE.AND P4, PT, R10, R51, PT ;  /* 0x000000330a00720c */ /* 0x000fe20003f86270 */
[--C-:B------:R-:W-:Y:S01]  /*78d0*/  IMAD.MOV.U32 R185, RZ, RZ, R51.reuse ;  /* 0x000000ffffb97224 */ /* 0x100fe200078e0033 */
[----:B------:R-:W-:Y:S01]  /*78e0*/  LOP3.LUT R45, R42, 0xffff0000, RZ, 0xc0, !PT ;  /* 0xffff00002a2d7812 */ /* 0x000fe200078ec0ff */
[----:B------:R-:W-:Y:S01]  /*78f0*/  IMAD.U32 R48, R43, 0x10000, RZ ;  /* 0x000100002b307824 */ /* 0x000fe200078e00ff */
[----:B------:R-:W-:Y:S02]  /*7900*/  LOP3.LUT R41, R41, 0xffff0000, RZ, 0xc0, !PT ;  /* 0xffff000029297812 */ /* 0x000fe400078ec0ff */
[----:B------:R-:W-:Y:S07]  /*7910*/  LOP3.LUT R49, R43, 0xffff0000, RZ, 0xc0, !PT ;  /* 0xffff00002b317812 */ /* 0x000fee00078ec0ff */
[C---:B------:R-:W-:Y:S01]  /*7920*/  @P4 IADD3 R185, -R51.reuse, RZ, RZ ;  /* 0x000000ff33b94210 */ /* 0x040fe20007ffe1ff */
[----:B------:R-:W-:Y:S01]  /*7930*/  @P4 IMAD.MOV R184, RZ, RZ, -R51 ;  /* 0x000000ffffb84224 */ /* 0x000fe200078e0a33 */
[----:B------:R-:W-:Y:S02]  /*7940*/  @P4 IADD3 R190, -R51, RZ, RZ ;  /* 0x000000ff33be4210 */ /* 0x000fe40007ffe1ff */
[----:B----4-:R-:W-:Y:S02]  /*7950*/  LEA R20, P0, R185, R186, 0x1 ;  /* 0x000000bab9147211 */ /* 0x010fe400078008ff */
[----:B------:R-:W-:Y:S02]  /*7960*/  IADD3 R165, P5, R153, R184, RZ ;  /* 0x000000b899a57210 */ /* 0x000fe40007fbe0ff */
[----:B------:R-:W-:Y:S02]  /*7970*/  LEA.HI.X.SX32 R21, R185, R187, 0x1, P0 ;  /* 0x000000bbb9157211 */ /* 0x000fe400000f0eff */
[----:B------:R-:W-:Y:S02]  /*7980*/  LEA.HI.X.SX32 R184, R184, R142, 0x1, P5 ;  /* 0x0000008eb8b87211 */ /* 0x000fe400028f0eff */
[C---:B-1----:R-:W-:Y:S02]  /*7990*/  LEA R186, P0, R165.reuse, R130, 0x1 ;  /* 0x00000082a5ba7211 */ /* 0x042fe400078008ff */
[----:B------:R-:W3:Y:S02]  /*79a0*/  LD.E.128 R20, desc[UR4][R20.64] ;  /* 0x0000000414147980 */ /* 0x000ee4000c101d00 */
        /* <DEDUP_REMOVED lines=28> */
[C---:B--2---:R-:W-:Y:S01]  /*7b70*/  LOP3.LUT R36, R56.reuse, 0xffff0000, RZ, 0xc0, !PT ;  /* 0xffff000038247812 */ /* 0x044fe200078ec0ff */
[----:B------:R-:W-:Y:S01]  /*7b80*/  @!P4 FADD.FTZ R29, -R29, -RZ ;  /* 0x800000ff1d1dc221 */ /* 0x000fe20000010100 */
        /* <DEDUP_REMOVED lines=29> */
.L_x_1463:
[----:B------:R-:W-:Y:S05]  /*7d60*/  BSYNC B0 ;  /* 0x0000000000007941 */ /* 0x000fea0003800000 */
.L_x_1462:
[----:B-----5:R1:W-:Y:S02]  /*7d70*/  ST.E.128 desc[UR4][R188.64], R40 ;  /* 0x00000028bc007985 */ /* 0x0203e4000c101d04 */
.L_x_1453:
[----:B------:R-:W-:Y:S05]  /*7d80*/  BSYNC B2 ;  /* 0x0000000000027941 */ /* 0x000fea0003800000 */
.L_x_1452:
[----:B------:R-:W-:Y:S04]  /*7d90*/  BSSY B2, `(.L_x_1464) ;  /* 0x0000123000027945 */ /* 0x000fe80003800000 */
[----:B------:R-:W-:Y:S05]  /*7da0*/  @!P2 BRA `(.L_x_1465) ;  /* 0x000000100084a947 */ /* 0x000fea0003800000 */
[----:B-----5:R-:W-:Y:S01]  /*7db0*/  ISETP.GE.AND P0, PT, R14, R127, PT ;  /* 0x0000007f0e00720c */ /* 0x020fe20003f06270 */
        /* <DEDUP_REMOVED lines=28> */
[C---:B----4-:R-:W-:Y:S02]  /*7f80*/  LEA R20, P0, R185.reuse, R186, 0x1 ;  /* 0x000000bab9147211 */ /* 0x050fe400078008ff */
        /* <DEDUP_REMOVED lines=64> */
.L_x_1469:
[----:B------:R-:W-:Y:S05]  /*8390*/  BSYNC B0 ;  /* 0x0000000000007941 */ /* 0x000fea0003800000 */
.L_x_1468:
[----:B-----5:R1:W-:Y:S02]  /*83a0*/  ST.E.128 desc[UR4][R188.64], R40 ;  /* 0x00000028bc007985 */ /* 0x0203e4000c101d04 */
.L_x_1467:
[----:B------:R-:W-:Y:S05]  /*83b0*/  BSYNC B1 ;  /* 0x0000000000017941 */ /* 0x000fea0003800000 */
.L_x_1466:
[----:B------:R-:W-:Y:S01]  /*83c0*/  ISETP.GE.AND P0, PT, R11, R127, PT ;  /* 0x0000007f0b00720c */ /* 0x000fe20003f06270 */
[----:B------:R-:W-:Y:S11]  /*83d0*/  BSSY B1, `(.L_x_1470) ;  /* 0x000005f000017945 */ /* 0x000ff60003800000 */
[----:B------:R-:W-:Y:S01]  /*83e0*/  @!UPT UIADD3 URZ, URZ, URZ, URZ ;  /* 0x0000003f3f3ff290 */ /* 0x000fe2000fffe03f */
        /* <DEDUP_REMOVED lines=24> */
[C---:B----4-:R-:W-:Y:S02]  /*8570*/  LEA R20, P0, R165.reuse, R186, 0x1 ;  /* 0x000000baa5147211 */ /* 0x050fe400078008ff */
        /* <DEDUP_REMOVED lines=66> */
.L_x_1473:
[----:B------:R-:W-:Y:S05]  /*89a0*/  BSYNC B0 ;  /* 0x0000000000007941 */ /* 0x000fea0003800000 */
.L_x_1472:
[----:B-----5:R1:W-:Y:S02]  /*89b0*/  ST.E.128 desc[UR4][R188.64], R40 ;  /* 0x00000028bc007985 */ /* 0x0203e4000c101d04 */
.L_x_1471:
[----:B------:R-:W-:Y:S05]  /*89c0*/  BSYNC B1 ;  /* 0x0000000000017941 */ /* 0x000fea0003800000 */
.L_x_1470:
[----:B------:R-:W-:Y:S11]  /*89d0*/  ISETP.GE.AND P0, PT, R10, R127, PT ;  /* 0x0000007f0a00720c */ /* 0x000ff60003f06270 */
[----:B------:R-:W-:Y:S02]  /*89e0*/  @!UPT UIADD3 URZ, URZ, URZ, URZ ;  /* 0x0000003f3f3ff290 */ /* 0x000fe4000fffe03f */
        /* <DEDUP_REMOVED lines=91> */
.L_x_1475:
[----:B------:R-:W-:Y:S05]  /*8fa0*/  BSYNC B0 ;  /* 0x0000000000007941 */ /* 0x000fea0003800000 */
.L_x_1474:
[----:B-----5:R1:W-:Y:S02]  /*8fb0*/  ST.E.128 desc[UR4][R188.64], R40 ;  /* 0x00000028bc007985 */ /* 0x0203e4000c101d04 */
.L_x_1465:
[----:B------:R-:W-:Y:S05]  /*8fc0*/  BSYNC B2 ;  /* 0x0000000000027941 */ /* 0x000fea0003800000 */
.L_x_1464:
        /* <DEDUP_REMOVED lines=8> */
[----:B-1----:R-:W-:Y:S01]  /*9050*/  IMAD.WIDE.U32 R186, R182, 0xc0, R128 ;  /* 0x000000c0b6ba7825 */ /* 0x002fe200078e0080 */
[----:B------:R-:W-:Y:S03]  /*9060*/  BSSY B0, `(.L_x_1480) ;  /* 0x0000059000007945 */ /* 0x000fe60003800000 */
[----:B----4-:R-:W-:Y:S01]  /*9070*/  IMAD R3, R61, 0xc0, RZ ;  /* 0x000000c03d037824 */ /* 0x010fe200078e02ff */
[----:B------:R-:W-:Y:S01]  /*9080*/  IADD3 R187, R187, R0, RZ ;  /* 0x00000000bbbb7210 */ /* 0x000fe20007ffe0ff */
[----:B------:R-:W-:Y:S04]  /*9090*/  IMAD.WIDE.U32 R188, R60, 0xc0, R134 ;  /* 0x000000c03cbc7825 */ /* 0x000fe800078e0086 */
[----:B------:R1:W5:Y:S01]  /*90a0*/  LD.E.128 R40, desc[UR4][R186.64] ;  /* 0x00000004ba287980 */ /* 0x000362000c101d00 */
[----:B------:R-:W-:Y:S01]  /*90b0*/  IADD3 R189, R189, R3, RZ ;  /* 0x00000003bdbd7210 */ /* 0x000fe20007ffe0ff */
[----:B------:R-:W-:Y:S06]  /*90c0*/  @P0 BRA `(.L_x_1481) ;  /* 0x0000000400480947 */ /* 0x000fec0003800000 */
        /* <DEDUP_REMOVED lines=82> */
.L_x_1481:
[----:B------:R-:W-:Y:S05]  /*95f0*/  BSYNC B0 ;  /* 0x0000000000007941 */ /* 0x000fea0003800000 */
.L_x_1480:
[----:B-----5:R4:W-:Y:S02]  /*9600*/  ST.E.128 desc[UR4][R188.64], R40 ;  /* 0x00000028bc007985 */ /* 0x0209e4000c101d04 */
.L_x_1479:
[----:B------:R-:W-:Y:S05]  /*9610*/  BSYNC B1 ;  /* 0x0000000000017941 */ /* 0x000fea0003800000 */
.L_x_1478:
        /* <DEDUP_REMOVED lines=8> */
[C---:B----4-:R-:W-:Y:S03]  /*96a0*/  LEA R188, P0, R90.reuse, R134, 0x1 ;  /* 0x000000865abc7211 */ /* 0x050fe600078008ff */
        /* <DEDUP_REMOVED lines=18> */
[C---:B------:R-:W-:Y:S02]  /*97d0*/  LEA R20, P0, R165.reuse, R186, 0x1 ;  /* 0x000000baa5147211 */ /* 0x040fe400078008ff */
        /* <DEDUP_REMOVED lines=66> */
.L_x_1485:
[----:B------:R-:W-:Y:S05]  /*9c00*/  BSYNC B0 ;  /* 0x0000000000007941 */ /* 0x000fea0003800000 */
.L_x_1484:
[----:B-----5:R4:W-:Y:S02]  /*9c10*/  ST.E.128 desc[UR4][R188.64], R40 ;  /* 0x00000028bc007985 */ /* 0x0209e4000c101d04 */
.L_x_1483:
[----:B------:R-:W-:Y:S05]  /*9c20*/  BSYNC B1 ;  /* 0x0000000000017941 */ /* 0x000fea0003800000 */
.L_x_1482:
[----:B------:R-:W-:Y:S11]  /*9c30*/  ISETP.GE.AND P0, PT, R10, R127, PT ;  /* 0x0000007f0a00720c */ /* 0x000ff60003f06270 */
[----:B------:R-:W-:Y:S02]  /*9c40*/  @!UPT UIADD3 URZ, URZ, URZ, URZ ;  /* 0x0000003f3f3ff290 */ /* 0x000fe4000fffe03f */
[----:B------:R-:W-:Y:S05]  /*9c50*/  @P0 BRA `(.L_x_1477) ;  /* 0x0000000400700947 */ /* 0x000fea0003800000 */
[----:B-1----:R-:W-:Y:S01]  /*9c60*/  LEA R186, P0, R120, R128, 0x1 ;  /* 0x0000008078ba7211 */ /* 0x002fe200078008ff */
        /* <DEDUP_REMOVED lines=20> */
[----:B---3--:R-:W-:Y:S07]  /*9db0*/  LOP3.LUT R49, R47, 0xffff0000, RZ, 0xc0, !PT ;  /* 0xffff00002f317812 */ /* 0x008fee00078ec0ff */
[C---:B------:R-:W-:Y:S01]  /*9dc0*/  @P1 IADD3 R185, -R127.reuse, RZ, RZ ;  /* 0x000000ff7fb91210 */ /* 0x040fe20007ffe1ff */
[----:B------:R-:W-:Y:S01]  /*9dd0*/  @P1 IMAD.MOV R184, RZ, RZ, -R127 ;  /* 0x000000ffffb81224 */ /* 0x000fe200078e0a7f */
[----:B------:R-:W-:Y:S02]  /*9de0*/  @P1 IADD3 R190, -R127, RZ, RZ ;  /* 0x000000ff7fbe1210 */ /* 0x000fe40007ffe1ff */
[----:B------:R-:W-:Y:S02]  /*9df0*/  LEA R18, P0, R185, R186, 0x1 ;  /* 0x000000bab9127211 */ /* 0x000fe400078008ff */
[----:B------:R-:W-:Y:S02]  /*9e00*/  IADD3 R165, P2, R147, R184, RZ ;  /* 0x000000b893a57210 */ /* 0x000fe40007f5e0ff */
[----:B------:R-:W-:Y:S02]  /*9e10*/  LEA.HI.X.SX32 R19, R185, R187, 0x1, P0 ;  /* 0x000000bbb9137211 */ /* 0x000fe400000f0eff */
[----:B------:R-:W-:Y:S02]  /*9e20*/  LEA.HI.X.SX32 R184, R184, R138, 0x1, P2 ;  /* 0x0000008ab8b87211 */ /* 0x000fe400010f0eff */
[C---:B-1----:R-:W-:Y:S01]  /*9e30*/  LEA R186, P0, R165.reuse, R130, 0x1 ;  /* 0x00000082a5ba7211 */ /* 0x042fe200078008ff */
[----:B------:R-:W3:Y:S03]  /*9e40*/  LD.E.128 R20, desc[UR4][R18.64] ;  /* 0x0000000412147980 */ /* 0x000ee6000c101d00 */
[----:B------:R-:W-:Y:S02]  /*9e50*/  LEA.HI.X R187, R165, R131, R184, 0x1, P0 ;  /* 0x00000083a5bb7211 */ /* 0x000fe400000f0cb8 */
[----:B------:R-:W-:Y:S04]  /*9e60*/  IADD3 R127, P0, R147, R190, RZ ;  /* 0x000000be937f7210 */ /* 0x000fe80007f1e0ff */
[----:B------:R-:W-:Y:S01]  /*9e70*/  LEA.HI.X.SX32 R190, R190, R138, 0x1, P0 ;  /* 0x0000008abebe7211 */ /* 0x000fe200000f0eff */
[----:B------:R-:W4:Y:S01]  /*9e80*/  LD.E.128 R184, desc[UR4][R186.64] ;  /* 0x00000004bab87980 */ /* 0x000f22000c101d00 */
[C---:B------:R-:W-:Y:S04]  /*9e90*/  LEA R50, P0, R127.reuse, R132, 0x1 ;  /* 0x000000847f327211 */ /* 0x040fe800078008ff */
[----:B------:R-:W-:Y:S05]  /*9ea0*/  LEA.HI.X R51, R127, R133, R190, 0x1, P0 ;  /* 0x000000857f337211 */ /* 0x000fea00000f0cbe */
[----:B------:R-:W2:Y:S01]  /*9eb0*/  LD.E.128 R56, desc[UR4][R50.64] ;  /* 0x0000000432387980 */ /* 0x000ea2000c101d00 */
[C---:B---3--:R-:W-:Y:S01]  /*9ec0*/  LOP3.LUT R27, R20.reuse, 0xffff0000, RZ, 0xc0, !PT ;  /* 0xffff0000141b7812 */ /* 0x048fe200078ec0ff */
[----:B------:R-:W-:Y:S01]  /*9ed0*/  IMAD.U32 R28, R20, 0x10000, RZ ;  /* 0x00010000141c7824 */ /* 0x000fe200078e00ff */
[C---:B------:R-:W-:Y:S01]  /*9ee0*/  LOP3.LUT R20, R22.reuse, 0xffff0000, RZ, 0xc0, !PT ;  /* 0xffff000016147812 */ /* 0x040fe200078ec0ff */
[----:B------:R-:W-:Y:S01]  /*9ef0*/  IMAD.U32 R24, R22, 0x10000, RZ ;  /* 0x0001000016187824 */ /* 0x000fe200078e00ff */
[C---:B------:R-:W-:Y:S01]  /*9f00*/  LOP3.LUT R22, R23.reuse, 0xffff0000, RZ, 0xc0, !PT ;  /* 0xffff000017167812 */ /* 0x040fe200078ec0ff */
[----:B------:R-:W-:Y:S01]  /*9f10*/  IMAD.U32 R18, R23, 0x10000, RZ ;  /* 0x0001000017127824 */ /* 0x000fe200078e00ff */
[C---:B------:R-:W-:Y:S02]  /*9f20*/  SHF.L.U32 R25, R21.reuse, 0x10, RZ ;  /* 0x0000001015197819 */ /* 0x040fe400000006ff */
        /* <DEDUP_REMOVED lines=14> */
[C---:B--2---:R-:W-:Y:S01]  /*a010*/  LOP3.LUT R36, R56.reuse, 0xffff0000, RZ, 0xc0, !PT ;  /* 0xffff000038247812 */ /* 0x044fe200078ec0ff */
        /* <DEDUP_REMOVED lines=30> */
.L_x_1487:
[----:B------:R-:W-:Y:S05]  /*a200*/  BSYNC B0 ;  /* 0x0000000000007941 */ /* 0x000fea0003800000 */
.L_x_1486:
[----:B-----5:R4:W-:Y:S02]  /*a210*/  ST.E.128 desc[UR4][R188.64], R44 ;  /* 0x0000002cbc007985 */ /* 0x0209e4000c101d04 */
.L_x_1477:
[----:B------:R-:W-:Y:S05]  /*a220*/  BSYNC B2 ;  /* 0x0000000000027941 */ /* 0x000fea0003800000 */
.L_x_1476:
[----:B----4-:R-:W4:Y:S02]  /*a230*/  LD.E R3, desc[UR4][R116.64+0xd0] ;  /* 0x0000d00474037980 */ /* 0x010f24000c101900 */
[----:B----4-:R-:W-:Y:S05]  /*a240*/  IMAD.U32 R3, R3, -0x40, RZ ;  /* 0xffffffc003037824 */ /* 0x010fea00078e00ff */
[C---:B------:R-:W-:Y:S02]  /*a250*/  LEA R132, P1, R3.reuse, R132, 0x1 ;  /* 0x0000008403847211 */ /* 0x040fe400078208ff */
[C---:B------:R-:W-:Y:S02]  /*a260*/  LEA R130, P0, R3.reuse, R130, 0x1 ;  /* 0x0000008203827211 */ /* 0x040fe400078008ff */
[C---:B------:R-:W-:Y:S02]  /*a270*/  LEA.HI.X.SX32 R133, R3.reuse, R133, 0x1, P1 ;  /* 0x0000008503857211 */ /* 0x040fe400008f0eff */
[----:B------:R-:W-:Y:S01]  /*a280*/  LEA.HI.X.SX32 R131, R3, R131, 0x1, P0 ;  /* 0x0000008303837211 */ /* 0x000fe200000f0eff */
[----:B------:R-:W-:Y:S05]  /*a290*/  BRA `(.L_x_1439) ;  /* 0x0000000400587947 */ /* 0x000fea0003800000 */
.L_x_1413:
[----:B------:R-:W-:Y:S04]  /*a2a0*/  BSSY B0, `(.L_x_1488) ;  /* 0x000000b000007945 */ /* 0x000fe80003800000 */
[----:B------:R-:W-:Y:S05]  /*a2b0*/  @!P6 BRA `(.L_x_1489) ;  /* 0x000000000024e947 */ /* 0x000fea0003800000 */
[----:B------:R-:W-:Y:S02]  /*a2c0*/  ISETP.NE.AND P0, PT, R162, RZ, PT ;  /* 0x000000ffa200720c */ /* 0x000fe40003f05270 */
[----:B------:R-:W-:Y:S11]  /*a2d0*/  ISETP.NE.AND P5, PT, R160, RZ, PT ;  /* 0x000000ffa000720c */ /* 0x000ff60003fa5270 */
[----:B-1--4-:R-:W2:Y:S04]  /*a2e0*/  @P0 LD.E.128 R24, desc[UR4][R128.64] ;  /* 0x0000000480180980 */ /* 0x012ea8000c101d00 */
[----:B--2---:R2:W-:Y:S01]  /*a2f0*/  @P0 ST.E.128 desc[UR4][R134.64], R24 ;  /* 0x0000001886000985 */ /* 0x0045e2000c101d04 */
[----:B------:R-:W-:Y:S03]  /*a300*/  ISETP.NE.AND P0, PT, R158, RZ, PT ;  /* 0x000000ff9e00720c */ /* 0x000fe60003f05270 */
[----:B------:R-:W3:Y:S04]  /*a310*/  @P5 LD.E.128 R20, desc[UR4][R128.64+0x40] ;  /* 0x0000400480145980 */ /* 0x000ee8000c101d00 */
[----:B---3--:R2:W-:Y:S06]  /*a320*/  @P5 ST.E.128 desc[UR4][R134.64+0x40], R20 ;  /* 0x0000401486005985 */ /* 0x0085ec000c101d04 */
[----:B------:R-:W3:Y:S04]  /*a330*/  @P0 LD.E.128 R4, desc[UR4][R128.64+0x80] ;  /* 0x0000800480040980 */ /* 0x000ee8000c101d00 */
[----:B---3--:R2:W-:Y:S02]  /*a340*/  @P0 ST.E.128 desc[UR4][R134.64+0x80], R4 ;  /* 0x0000800486000985 */ /* 0x0085e4000c101d04 */
.L_x_1489:
[----:B------:R-:W-:Y:S05]  /*a350*/  BSYNC B0 ;  /* 0x0000000000007941 */ /* 0x000fea0003800000 */
.L_x_1488:
[----:B------:R-:W-:Y:S04]  /*a360*/  BSSY B0, `(.L_x_1490) ;  /* 0x0000018000007945 */ /* 0x000fe80003800000 */
[----:B------:R-:W-:Y:S05]  /*a370*/  @!P4 BRA `(.L_x_1491) ;  /* 0x000000000058c947 */ /* 0x000fea0003800000 */
[----:B------:R-:W-:Y:S02]  /*a380*/  ISETP.NE.AND P5, PT, R162, RZ, PT ;  /* 0x000000ffa200720c */ /* 0x000fe40003fa5270 */
[----:B------:R-:W-:Y:S11]  /*a390*/  ISETP.NE.AND P6, PT, R160, RZ, PT ;  /* 0x000000ffa000720c */ /* 0x000ff60003fc5270 */
[----:B-12-4-:R-:W-:Y:S02]  /*a3a0*/  @P5 LEA R4, P0, R104, R128, 0x1 ;  /* 0x0000008068045211 */ /* 0x016fe400078008ff */
        /* <DEDUP_REMOVED lines=19> */
.L_x_1491:
[----:B------:R-:W-:Y:S05]  /*a4e0*/  BSYNC B0 ;  /* 0x0000000000007941 */ /* 0x000fea0003800000 */
.L_x_1490:
[----:B------:R-:W-:Y:S04]  /*a4f0*/  BSSY B0, `(.L_x_1492) ;  /* 0x0000018000007945 */ /* 0x000fe80003800000 */
[----:B------:R-:W-:Y:S05]  /*a500*/  @!P2 BRA `(.L_x_1493) ;  /* 0x000000000058a947 */ /* 0x000fea0003800000 */
[----:B------:R-:W-:Y:S02]  /*a510*/  ISETP.NE.AND P4, PT, R162, RZ, PT ;  /* 0x000000ffa200720c */ /* 0x000fe40003f85270 */
[----:B------:R-:W-:Y:S11]  /*a520*/  ISETP.NE.AND P5, PT, R160, RZ, PT ;  /* 0x000000ffa000720c */ /* 0x000ff60003fa5270 */
[C---:B-1234-:R-:W-:Y:S02]  /*a530*/  @P4 LEA R4, P0, R114.reuse, R128, 0x1 ;  /* 0x0000008072044211 */ /* 0x05efe400078008ff */
        /* <DEDUP_REMOVED lines=19> */
.L_x_1493:
[----:B------:R-:W-:Y:S05]  /*a670*/  BSYNC B0 ;  /* 0x0000000000007941 */ /* 0x000fea0003800000 */
.L_x_1492:
[----:B------:R-:W-:Y:S05]  /*a680*/  @!P1 BRA `(.L_x_1439) ;  /* 0x00000000005c9947 */ /* 0x000fea0003800000 */
[----:B------:R-:W-:Y:S02]  /*a690*/  ISETP.NE.AND P1, PT, R162, RZ, PT ;  /* 0x000000ffa200720c */ /* 0x000fe40003f25270 */
[----:B------:R-:W-:Y:S11]  /*a6a0*/  ISETP.NE.AND P4, PT, R160, RZ, PT ;  /* 0x000000ffa000720c */ /* 0x000ff60003f85270 */
[----:B----4-:R-:W-:Y:S03]  /*a6b0*/  @P1 IMAD.WIDE.U32 R2, R182, 0xc0, R128 ;  /* 0x000000c0b6021825 */ /* 0x010fe600078e0080 */
        /* <DEDUP_REMOVED lines=20> */
.L_x_1439:
[----:B------:R-:W-:Y:S05]  /*a800*/  BSYNC B3 ;  /* 0x0000000000037941 */ /* 0x000fea0003800000 */
.L_x_1412:
[----:B----4-:R-:W4:Y:S01]  /*a810*/  LD.E R3, desc[UR4][R116.64+0x128] ;  /* 0x0001280474037980 */ /* 0x010f22000c101900 */
[----:B------:R-:W-:Y:S01]  /*a820*/  BSSY B0, `(.L_x_1494) ;  /* 0x000005e000007945 */ /* 0x000fe20003800000 */
[----:B----4-:R-:W-:Y:S05]  /*a830*/  IMAD.U32 R3, R3, -0x80, RZ ;  /* 0xffffff8003037824 */ /* 0x010fea00078e00ff */
[C---:B-123--:R-:W-:Y:S04]  /*a840*/  LEA R128, P0, R3.reuse, R128, 0x1 ;  /* 0x0000008003807211 */ /* 0x04efe800078008ff */
[----:B------:R-:W-:Y:S01]  /*a850*/  LEA.HI.X.SX32 R129, R3, R129, 0x1, P0 ;  /* 0x0000008103817211 */ /* 0x000fe200000f0eff */
[----:B------:R-:W-:Y:S08]  /*a860*/  @!P3 BRA `(.L_x_1495) ;  /* 0x000000040044b947 */ /* 0x000ff00003800000 */
[----:B------:R-:W-:Y:S04]  /*a870*/  IADD3 R3, R9, -0x1, RZ ;  /* 0xffffffff09037810 */ /* 0x000fe80007ffe0ff */
[----:B------:R-:W-:Y:S11]  /*a880*/  ISETP.GT.AND P0, PT, R3, R102, PT ;  /* 0x000000660300720c */ /* 0x000ff60003f04270 */
[----:B------:R-:W-:Y:S02]  /*a890*/  @!UPT UIADD3 URZ, URZ, URZ, URZ ;  /* 0x0000003f3f3ff290 */ /* 0x000fe4000fffe03f */
[----:B------:R-:W-:Y:S05]  /*a8a0*/  @!P0 BRA `(.L_x_1496) ;  /* 0x0000000400548947 */ /* 0x000fea0003800000 */
[----:B------:R-:W-:Y:S01]  /*a8b0*/  IMAD.MOV.U32 R22, RZ, RZ, RZ ;  /* 0x000000ffff167224 */ /* 0x000fe200078e00ff */
        /* <DEDUP_REMOVED lines=76> */
.L_x_1495:
[----:B------:R-:W2:Y:S04]  /*ad80*/  LD.E R5, desc[UR4][R116.64+0x40] ;  /* 0x0000400474057980 */ /* 0x000ea8000c101900 */
[----:B------:R-:W3:Y:S02]  /*ad90*/  LD.E R3, desc[UR4][R116.64+0x38] ;  /* 0x0000380474037980 */ /* 0x000ee4000c101900 */
[----:B---3--:R-:W-:Y:S02]  /*ada0*/  IMAD.U32 R3, R3, -0x80, RZ ;  /* 0xffffff8003037824 */ /* 0x008fe400078e00ff */
[----:B--2---:R-:W-:Y:S03]  /*adb0*/  IMAD.U32 R5, R5, -0x80, RZ ;  /* 0xffffff8005057824 */ /* 0x004fe600078e00ff */
[----:B------:R-:W-:Y:S02]  /*adc0*/  LEA R134, P0, R3, R134, 0x1 ;  /* 0x0000008603867211 */ /* 0x000fe400078008ff */
[----:B------:R-:W-:Y:S02]  /*add0*/  LEA R136, P1, R5, R136, 0x1 ;  /* 0x0000008805887211 */ /* 0x000fe400078208ff */
[----:B------:R-:W-:Y:S02]  /*ade0*/  LEA.HI.X.SX32 R135, R3, R135, 0x1, P0 ;  /* 0x0000008703877211 */ /* 0x000fe400000f0eff */
[----:B------:R-:W-:Y:S09]  /*adf0*/  LEA.HI.X.SX32 R137, R5, R137, 0x1, P1 ;  /* 0x0000008905897211 */ /* 0x000ff200008f0eff */
.L_x_1496:
[----:B------:R-:W-:Y:S05]  /*ae00*/  BSYNC B0 ;  /* 0x0000000000007941 */ /* 0x000fea0003800000 */
.L_x_1494:
[----:B------:R-:W-:Y:S04]  /*ae10*/  IADD3 R9, R9, -0x1, RZ ;  /* 0xffffffff09097810 */ /* 0x000fe80007ffe0ff */
[----:B------:R-:W-:Y:S11]  /*ae20*/  ISETP.GT.AND P0, PT, R9, R102, PT ;  /* 0x000000660900720c */ /* 0x000ff60003f04270 */
[----:B------:R-:W-:Y:S02]  /*ae30*/  @!UPT UIADD3 URZ, URZ, URZ, URZ ;  /* 0x0000003f3f3ff290 */ /* 0x000fe4000fffe03f */
[----:B------:R-:W-:Y:S05]  /*ae40*/  @P0 BRA `(.L_x_1497) ;  /* 0xffffff7c005c0947 */ /* 0x000fea000383ffff */
.L_x_1403:
        /* <DEDUP_REMOVED lines=11> */
[----:B------:R-:W3:Y:S04]  /*af00*/  LD.E.U8 R0, desc[UR4][R116.64+0x1b3] ;  /* 0x0001b30474007980 */ /* 0x000ee8000c101100 */
[----:B------:R-:W5:Y:S04]  /*af10*/  LD.E R13, desc[UR4][R116.64+0xc0] ;  /* 0x0000c004740d7980 */ /* 0x000f68000c101900 */
[----:B------:R-:W5:Y:S04]  /*af20*/  LD.E.64 R40, desc[UR4][R116.64+0x148] ;  /* 0x0001480474287980 */ /* 0x000f68000c101b00 */
[----:B------:R-:W5:Y:S01]  /*af30*/  LD.E.64 R38, desc[UR4][R116.64+0x150] ;  /* 0x0001500474267980 */ /* 0x000f62000c101b00 */
[----:B--2---:R-:W-:-:S04]  /*af40*/  ISETP.NE.U32.AND P1, PT, R2, RZ, PT ;  /* 0x000000ff0200720c */ /* 0x004fc80003f25070 */
[----:B------:R-:W-:-:S13]  /*af50*/  ISETP.NE.AND.EX P1, PT, R3, RZ, PT, P1 ;  /* 0x000000ff0300720c */ /* 0x000fda0003f25310 */
[----:B------:R-:W-:Y:S01]  /*af60*/  @P1 LEA R4, P0, R205, R2, 0x2 ;  /* 0x00000002cd041211 */ /* 0x000fe200078010ff */
[----:B------:R-:W-:-:S03]  /*af70*/  IMAD.MOV.U32 R2, RZ, RZ, RZ ;  /* 0x000000ffff027224 */ /* 0x000fc600078e00ff */
[----:B------:R-:W-:-:S05]  /*af80*/  @P1 LEA.HI.X R5, R205, R3, R78, 0x2, P0 ;  /* 0x00000003cd051211 */ /* 0x000fca00000f144e */
[----:B------:R1:W2:Y:S01]  /*af90*/  @P1 LD.E R2, desc[UR4][R4.64] ;  /* 0x0000000404021980 */ /* 0x0002a2000c101900 */
[----:B------:R-:W-:-:S04]  /*afa0*/  LEA.HI R3, R9, R9, RZ, 0x1 ;  /* 0x0000000909037211 */ /* 0x000fc800078f08ff */
[----:B------:R-:W-:Y:S02]  /*afb0*/  SHF.R.S32.HI R3, RZ, 0x1, R3 ;  /* 0x00000001ff037819 */ /* 0x000fe40000011403 */
[----:B---3--:R-:W-:Y:S01]  /*afc0*/  ISETP.NE.AND P5, PT, R0, RZ, PT ;  /* 0x000000ff0000720c */ /* 0x008fe20003fa5270 */
        /* <DEDUP_REMOVED lines=51> */
[----:B----4-:R-:W-:Y:S01]  /*b300*/  LOP3.LUT R23, R4, 0xffff0000, RZ, 0xc0, !PT ;  /* 0xffff000004177812 */ /* 0x010fe200078ec0ff */
        /* <DEDUP_REMOVED lines=25> */
.L_x_1506:
[----:B------:R-:W-:Y:S05]  /*b4a0*/  BSYNC B0 ;  /* 0x0000000000007941 */ /* 0x000fea0003800000 */
.L_x_1505:
[----:B-----5:R3:W-:Y:S04]  /*b4b0*/  STS.64 [R208], R16 ;  /* 0x00000010d0007388 */ /* 0x0207e80000000a00 */
[----:B------:R3:W-:Y:S02]  /*b4c0*/  STS.64 [R208+0x8], R18 ;  /* 0x00000812d0007388 */ /* 0x0007e40000000a00 */
.L_x_1504:
[----:B------:R-:W-:Y:S05]  /*b4d0*/  BSYNC B1 ;  /* 0x0000000000017941 */ /* 0x000fea0003800000 */
.L_x_1503:
        /* <DEDUP_REMOVED lines=18> */
[----:B--2---:R-:W-:Y:S02]  /*b600*/  LOP3.LUT R21, R2, 0xffff0000, RZ, 0xc0, !PT ;  /* 0xffff000002157812 */ /* 0x004fe400078ec0ff */
        /* <DEDUP_REMOVED lines=27> */
.L_x_1510:
[----:B------:R-:W-:Y:S05]  /*b7c0*/  BSYNC B0 ;  /* 0x0000000000007941 */ /* 0x000fea0003800000 */
.L_x_1509:
[----:B-----5:R1:W-:Y:S02]  /*b7d0*/  STS.128 [R208+0x1000], R16 ;  /* 0x00100010d0007388 */ /* 0x0203e40000000c00 */
.L_x_1508:
[----:B------:R-:W-:Y:S05]  /*b7e0*/  BSYNC B1 ;  /* 0x0000000000017941 */ /* 0x000fea0003800000 */
.L_x_1507:
        /* <DEDUP_REMOVED lines=45> */
.L_x_1512:
[----:B------:R-:W-:Y:S05]  /*bac0*/  BSYNC B0 ;  /* 0x0000000000007941 */ /* 0x000fea0003800000 */
.L_x_1511:
[----:B-----5:R3:W-:Y:S02]  /*bad0*/  STS.128 [R208+0x2000], R16 ;  /* 0x00200010d0007388 */ /* 0x0207e40000000c00 */
.L_x_1502:
[----:B------:R-:W-:Y:S05]  /*bae0*/  BSYNC B2 ;  /* 0x0000000000027941 */ /* 0x000fea0003800000 */
.L_x_1501:
        /* <DEDUP_REMOVED lines=27> */
[C---:B------:R-:W-:Y:S02]  /*bca0*/  LOP3.LUT R20, R19.reuse, 0xffff0000, RZ, 0xc0, !PT ;  /* 0xffff000013147812 */ /* 0x040fe400078ec0ff */
[----:B------:R-:W-:Y:S02]  /*bcb0*/  SHF.L.U32 R22, R19, 0x10, RZ ;  /* 0x0000001013167819 */ /* 0x000fe400000006ff */
[----:B------:R-:W-:Y:S02]  /*bcc0*/  LOP3.LUT R18, R18, 0xffff0000, RZ, 0xc0, !PT ;  /* 0xffff000012127812 */ /* 0x000fe400078ec0ff */
[----:B---3--:R-:W-:Y:S02]  /*bcd0*/  LOP3.LUT R17, R2, 0xffff0000, RZ, 0xc0, !PT ;  /* 0xffff000002117812 */ /* 0x008fe400078ec0ff */
[C---:B------:R-:W-:Y:S01]  /*bce0*/  LOP3.LUT R16, R3.reuse, 0xffff0000, RZ, 0xc0, !PT ;  /* 0xffff000003107812 */ /* 0x040fe200078ec0ff */
[----:B------:R-:W-:Y:S01]  /*bcf0*/  IMAD.U32 R3, R3, 0x10000, RZ ;  /* 0x0001000003037824 */ /* 0x000fe200078e00ff */
[----:B--2---:R-:W-:Y:S01]  /*bd00*/  LOP3.LUT R21, R4, 0xffff0000, RZ, 0xc0, !PT ;  /* 0xffff000004157812 */ /* 0x004fe200078ec0ff */
[----:B------:R-:W-:Y:S01]  /*bd10*/  FMUL.FTZ R15, R0, R17 ;  /* 0x00000011000f7220 */ /* 0x000fe20000410000 */
[C---:B------:R-:W-:Y:S01]  /*bd20*/  LOP3.LUT R19, R5.reuse, 0xffff0000, RZ, 0xc0, !PT ;  /* 0xffff000005137812 */ /* 0x040fe200078ec0ff */
[-C--:B------:R-:W-:Y:S01]  /*bd30*/  FMUL.FTZ R25, R20, R16.reuse ;  /* 0x0000001014197220 */ /* 0x080fe20000410000 */
[----:B------:R-:W-:Y:S01]  /*bd40*/  SHF.L.U32 R5, R5, 0x10, RZ ;  /* 0x0000001005057819 */ /* 0x000fe200000006ff */
[-C--:B------:R-:W-:Y:S01]  /*bd50*/  FMUL.FTZ R0, R0, R21.reuse ;  /* 0x0000001500007220 */ /* 0x080fe20000410000 */
[----:B------:R-:W-:Y:S01]  /*bd60*/  FFMA.FTZ R15, R12, R21, -R15 ;  /* 0x000000150c0f7223 */ /* 0x000fe2000001080f */
[----:B------:R-:W-:Y:S01]  /*bd70*/  FFMA.FTZ R25, R22, R19, -R25 ;  /* 0x0000001316197223 */ /* 0x000fe20000010819 */
[----:B------:R-:W-:Y:S01]  /*bd80*/  SHF.L.U32 R21, R4, 0x10, RZ ;  /* 0x0000001004157819 */ /* 0x000fe200000006ff */
[----:B------:R-:W-:Y:S01]  /*bd90*/  FFMA.FTZ R0, R12, R17, R0 ;  /* 0x000000110c007223 */ /* 0x000fe20000010000 */
[----:B------:R-:W-:Y:S01]  /*bda0*/  FMUL.FTZ R17, R20, R19 ;  /* 0x0000001314117220 */ /* 0x000fe20000410000 */
[----:B------:R-:W-:Y:S01]  /*bdb0*/  SHF.L.U32 R19, R2, 0x10, RZ ;  /* 0x0000001002137819 */ /* 0x000fe200000006ff */
[C---:B------:R-:W-:Y:S01]  /*bdc0*/  FMUL.FTZ R2, R18.reuse, R3 ;  /* 0x0000000312027220 */ /* 0x040fe20000410000 */
[----:B------:R-:W-:Y:S01]  /*bdd0*/  FMUL.FTZ R18, R18, R5 ;  /* 0x0000000512127220 */ /* 0x000fe20000410000 */
[----:B------:R-:W-:Y:S01]  /*bde0*/  FFMA.FTZ R16, R22, R16, R17 ;  /* 0x0000001016107223 */ /* 0x000fe20000010011 */
[----:B------:R-:W-:Y:S01]  /*bdf0*/  F2FP.BF16.F32.PACK_AB R0, R0, R15 ;  /* 0x0000000f0000723e */ /* 0x000fe200000010ff */
[C---:B------:R-:W-:Y:S01]  /*be00*/  FMUL.FTZ R17, R24.reuse, R19 ;  /* 0x0000001318117220 */ /* 0x040fe20000410000 */
[----:B------:R-:W-:Y:S01]  /*be10*/  FMUL.FTZ R24, R24, R21 ;  /* 0x0000001518187220 */ /* 0x000fe20000410000 */
[C---:B------:R-:W-:Y:S01]  /*be20*/  FFMA.FTZ R2, R23.reuse, R5, -R2 ;  /* 0x0000000517027223 */ /* 0x040fe20000010802 */
[----:B------:R-:W-:Y:S01]  /*be30*/  FFMA.FTZ R3, R23, R3, R18 ;  /* 0x0000000317037223 */ /* 0x000fe20000010012 */
[C---:B------:R-:W-:Y:S01]  /*be40*/  FFMA.FTZ R17, R14.reuse, R21, -R17 ;  /* 0x000000150e117223 */ /* 0x040fe20000010811 */
[----:B------:R-:W-:Y:S01]  /*be50*/  FFMA.FTZ R24, R14, R19, R24 ;  /* 0x000000130e187223 */ /* 0x000fe20000010018 */
[----:B------:R-:W-:-:S02]  /*be60*/  F2FP.BF16.F32.PACK_AB R19, R16, R25 ;  /* 0x000000191013723e */ /* 0x000fc400000010ff */
[----:B------:R-:W-:Y:S02]  /*be70*/  F2FP.BF16.F32.PACK_AB R18, R3, R2 ;  /* 0x000000020312723e */ /* 0x000fe400000010ff */
[----:B------:R-:W-:Y:S02]  /*be80*/  F2FP.BF16.F32.PACK_AB R16, R24, R17 ;  /* 0x000000111810723e */ /* 0x000fe400000010ff */
[----:B------:R-:W-:Y:S02]  /*be90*/  MOV R17, R0 ;  /* 0x0000000000117202 */ /* 0x000fe40000000f00 */
.L_x_1517:
[----:B------:R-:W-:Y:S05]  /*bea0*/  BSYNC B0 ;  /* 0x0000000000007941 */ /* 0x000fea0003800000 */
.L_x_1516:
[----:B-----5:R3:W-:Y:S02]  /*beb0*/  STS.128 [R208+0x800], R16 ;  /* 0x00080010d0007388 */ /* 0x0207e40000000c00 */
.L_x_1515:
[----:B------:R-:W-:Y:S05]  /*bec0*/  BSYNC B1 ;  /* 0x0000000000017941 */ /* 0x000fea0003800000 */
.L_x_1514:
        /* <DEDUP_REMOVED lines=10> */
[----:B-----5:R-:W-:Y:S01]  /*bf70*/  SHF.L.U32 R12, R16, 0x10, RZ ;  /* 0x00000010100c7819 */ /* 0x020fe200000006ff */
        /* <DEDUP_REMOVED lines=8> */
[----:B------:R-:W-:Y:S02]  /*c000*/  LOP3.LUT R15, R3, 0xffff0000, RZ, 0xc0, !PT ;  /* 0xffff0000030f7812 */ /* 0x000fe400078ec0ff */
[----:B--2---:R-:W-:Y:S01]  /*c010*/  LOP3.LUT R19, R4, 0xffff0000, RZ, 0xc0, !PT ;  /* 0xffff000004137812 */ /* 0x004fe200078ec0ff */
[----:B------:R-:W-:Y:S01]  /*c020*/  FMUL.FTZ R14, R0, R16 ;  /* 0x00000010000e7220 */ /* 0x000fe20000410000 */
        /* <DEDUP_REMOVED lines=10> */
[----:B------:R-:W-:Y:S01]  /*c0d0*/  FFMA.FTZ R29, R22, R17, -R29 ;  /* 0x00000011161d7223 */ /* 0x000fe2000001081d */
        /* <DEDUP_REMOVED lines=13> */
.L_x_1521:
[----:B------:R-:W-:Y:S05]  /*c1b0*/  BSYNC B0 ;  /* 0x0000000000007941 */ /* 0x000fea0003800000 */
.L_x_1520:
[----:B-----5:R3:W-:Y:S02]  /*c1c0*/  STS.128 [R208+0x1800], R16 ;  /* 0x00180010d0007388 */ /* 0x0207e40000000c00 */
.L_x_1519:
[----:B------:R-:W-:Y:S05]  /*c1d0*/  BSYNC B1 ;  /* 0x0000000000017941 */ /* 0x000fea0003800000 */
.L_x_1518:
[----:B------:R-:W-:-:S13]  /*c1e0*/  ISETP.GE.AND P0, PT, R10, R13, PT ;  /* 0x0000000d0a00720c */ /* 0x000fda0003f06270 */
[----:B------:R1:W-:Y:S01]  /*c1f0*/  @P0 STS.128 [R208+0x2800], RZ ;  /* 0x002800ffd0000388 */ /* 0x0003e20000000c00 */
[----:B------:R-:W-:Y:S05]  /*c200*/  @P0 BRA `(.L_x_1513) ;  /* 0x0000002800600947 */ /* 0x000fea0003800000 */
[----:B-1----:R-:W5:Y:S01]  /*c210*/  LD.E.128 R36, desc[UR4][R36.64+0x80] ;  /* 0x0000800424247980 */ /* 0x002f62000c101d00 */
[----:B------:R-:W-:Y:S01]  /*c220*/  ISETP.GE.AND P0, PT, R10, R9, PT ;  /* 0x000000090a00720c */ /* 0x000fe20003f06270 */
[----:B------:R-:W-:-:S12]  /*c230*/  BSSY B0, `(.L_x_1522) ;  /* 0x0000028000007945 */ /* 0x000fd80003800000 */
[----:B------:R-:W-:Y:S05]  /*c240*/  @P0 BRA `(.L_x_1523) ;  /* 0x0000000000980947 */ /* 0x000fea0003800000 */
[----:B------:R-:W2:Y:S04]  /*c250*/  LD.E.64 R2, desc[UR4][R26.64+0x40] ;  /* 0x000040041a027980 */ /* 0x000ea8000c101b00 */
[----:B------:R-:W4:Y:S01]  /*c260*/  LD.E.64 R4, desc[UR4][R6.64+0x40] ;  /* 0x0000400406047980 */ /* 0x000f22000c101b00 */
[----:B-----5:R-:W-:Y:S01]  /*c270*/  LOP3.LUT R0, R37, 0xffff0000, RZ, 0xc0, !PT ;  /* 0xffff000025007812 */ /* 0x020fe200078ec0ff */
[----:B------:R-:W-:Y:S01]  /*c280*/  IMAD.U32 R15, R38, 0x10000, RZ ;  /* 0x00010000260f7824 */ /* 0x000fe200078e00ff */
[----:B------:R-:W-:Y:S02]  /*c290*/  LOP3.LUT R14, R39, 0xffff0000, RZ, 0xc0, !PT ;  /* 0xffff0000270e7812 */ /* 0x000fe400078ec0ff */
[----:B------:R-:W-:Y:S02]  /*c2a0*/  SHF.L.U32 R9, R37, 0x10, RZ ;  /* 0x0000001025097819 */ /* 0x000fe400000006ff */
[----:B---3--:R-:W-:-:S02]  /*c2b0*/  SHF.L.U32 R16, R39, 0x10, RZ ;  /* 0x0000001027107819 */ /* 0x008fc400000006ff */
[C---:B------:R-:W-:Y:S02]  /*c2c0*/  SHF.L.U32 R10, R36.reuse, 0x10, RZ ;  /* 0x00000010240a7819 */ /* 0x040fe400000006ff */
[----:B------:R-:W-:Y:S02]  /*c2d0*/  LOP3.LUT R36, R36, 0xffff0000, RZ, 0xc0, !PT ;  /* 0xffff000024247812 */ /* 0x000fe400078ec0ff */
[----:B------:R-:W-:Y:S02]  /*c2e0*/  LOP3.LUT R38, R38, 0xffff0000, RZ, 0xc0, !PT ;  /* 0xffff000026267812 */ /* 0x000fe400078ec0ff */
[----:B--2---:R-:W-:Y:S02]  /*c2f0*/  LOP3.LUT R12, R2, 0xffff0000, RZ, 0xc0, !PT ;  /* 0xffff0000020c7812 */ /* 0x004fe400078ec0ff */
[----:B------:R-:W-:Y:S02]  /*c300*/  LOP3.LUT R11, R3, 0xffff0000, RZ, 0xc0, !PT ;  /* 0xffff0000030b7812 */ /* 0x000fe400078ec0ff */
[----:B----4-:R-:W-:Y:S01]  /*c310*/  LOP3.LUT R13, R4, 0xffff0000, RZ, 0xc0, !PT ;  /* 0xffff0000040d7812 */ /* 0x010fe200078ec0ff */
[-C--:B------:R-:W-:Y:S01]  /*c320*/  FMUL.FTZ R6, R0, R12.reuse ;  /* 0x0000000c00067220 */ /* 0x080fe20000410000 */
[----:B------:R-:W-:Y:S01]  /*c330*/  LOP3.LUT R7, R5, 0xffff0000, RZ, 0xc0, !PT ;  /* 0xffff000005077812 */ /* 0x000fe200078ec0ff */
[----:B------:R-:W-:Y:S01]  /*c340*/  FMUL.FTZ R19, R14, R11 ;  /* 0x0000000b0e137220 */ /* 0x000fe20000410000 */
[----:B------:R-:W-:Y:S01]  /*c350*/  SHF.L.U32 R3, R3, 0x10, RZ ;  /* 0x0000001003037819 */ /* 0x000fe200000006ff */
[-C--:B------:R-:W-:Y:S01]  /*c360*/  FMUL.FTZ R17, R0, R13.reuse ;  /* 0x0000000d00117220 */ /* 0x080fe20000410000 */
[----:B------:R-:W-:Y:S01]  /*c370*/  FFMA.FTZ R6, R9, R13, -R6 ;  /* 0x0000000d09067223 */ /* 0x000fe20000010806 */
[-C--:B------:R-:W-:Y:S01]  /*c380*/  FFMA.FTZ R19, R16, R7.reuse, -R19 ;  /* 0x0000000710137223 */ /* 0x080fe20000010813 */
[----:B------:R-:W-:Y:S01]  /*c390*/  SHF.L.U32 R5, R5, 0x10, RZ ;  /* 0x0000001005057819 */ /* 0x000fe200000006ff */
[----:B------:R-:W-:Y:S01]  /*c3a0*/  FFMA.FTZ R17, R9, R12, R17 ;  /* 0x0000000c09117223 */ /* 0x000fe20000010011 */
[----:B------:R-:W-:Y:S01]  /*c3b0*/  FMUL.FTZ R9, R14, R7 ;  /* 0x000000070e097220 */ /* 0x000fe20000410000 */
[----:B------:R-:W-:Y:S01]  /*c3c0*/  SHF.L.U32 R7, R2, 0x10, RZ ;  /* 0x0000001002077819 */ /* 0x000fe200000006ff */
[----:B------:R-:W-:-:S02]  /*c3d0*/  IMAD.U32 R13, R4, 0x10000, RZ ;  /* 0x00010000040d7824 */ /* 0x000fc400078e00ff */
[----:B------:R-:W-:Y:S01]  /*c3e0*/  FMUL.FTZ R0, R38, R3 ;  /* 0x0000000326007220 */ /* 0x000fe20000410000 */
[----:B------:R-:W-:Y:S01]  /*c3f0*/  FFMA.FTZ R16, R16, R11, R9 ;  /* 0x0000000b10107223 */ /* 0x000fe20000010009 */
[----:B------:R-:W-:Y:S01]  /*c400*/  FMUL.FTZ R38, R38, R5 ;  /* 0x0000000526267220 */ /* 0x000fe20000410000 */
[C---:B------:R-:W-:Y:S01]  /*c410*/  FMUL.FTZ R9, R36.reuse, R7 ;  /* 0x0000000724097220 */ /* 0x040fe20000410000 */
[----:B------:R-:W-:Y:S01]  /*c420*/  FMUL.FTZ R36, R36, R13 ;  /* 0x0000000d24247220 */ /* 0x000fe20000410000 */
[C---:B------:R-:W-:Y:S01]  /*c430*/  FFMA.FTZ R0, R15.reuse, R5, -R0 ;  /* 0x000000050f007223 */ /* 0x040fe20000010800 */
[----:B------:R-:W-:Y:S01]  /*c440*/  FFMA.FTZ R3, R15, R3, R38 ;  /* 0x000000030f037223 */ /* 0x000fe20000010026 */
[C---:B------:R-:W-:Y:S01]  /*c450*/  FFMA.FTZ R9, R10.reuse, R13, -R9 ;  /* 0x0000000d0a097223 */ /* 0x040fe20000010809 */
[----:B------:R-:W-:Y:S01]  /*c460*/  FFMA.FTZ R36, R10, R7, R36 ;  /* 0x000000070a247223 */ /* 0x000fe20000010024 */
[----:B------:R-:W-:Y:S02]  /*c470*/  F2FP.BF16.F32.PACK_AB R37, R17, R6 ;  /* 0x000000061125723e */ /* 0x000fe400000010ff */
[----:B------:R-:W-:-:S02]  /*c480*/  F2FP.BF16.F32.PACK_AB R39, R16, R19 ;  /* 0x000000131027723e */ /* 0x000fc400000010ff */
[----:B------:R-:W-:Y:S02]  /*c490*/  F2FP.BF16.F32.PACK_AB R36, R36, R9 ;  /* 0x000000092424723e */ /* 0x000fe400000010ff */
[----:B------:R-:W-:Y:S02]  /*c4a0*/  F2FP.BF16.F32.PACK_AB R38, R3, R0 ;  /* 0x000000000326723e */ /* 0x000fe400000010ff */
.L_x_1523:
[----:B------:R-:W-:Y:S05]  /*c4b0*/  BSYNC B0 ;  /* 0x0000000000007941 */ /* 0x000fea0003800000 */
.L_x_1522:
[----:B-----5:R1:W-:Y:S01]  /*c4c0*/  STS.128 [R208+0x2800], R36 ;  /* 0x00280024d0007388 */ /* 0x0203e20000000c00 */
[----:B------:R-:W-:Y:S05]  /*c4d0*/  BRA `(.L_x_1513) ;  /* 0x0000002400ac7947 */ /* 0x000fea0003800000 */
.L_x_1500:
        /* <DEDUP_REMOVED lines=19> */
[----:B------:R-:W-:Y:S01]  /*c610*/  LEA.HI.X.SX32 R17, R2, R33, 0x1, P1 ;  /* 0x0000002102117211 */ /* 0x000fe200008f0eff */
[----:B------:R-:W-:Y:S01]  /*c620*/  IMAD.MOV.U32 R2, RZ, RZ, RZ ;  /* 0x000000ffff027224 */ /* 0x000fe200078e00ff */
[----:B------:R-:W-:Y:S01]  /*c630*/  LEA R16, P1, R19, R38, 0x1 ;  /* 0x0000002613107211 */ /* 0x000fe200078208ff */
[----:B------:R-:W3:Y:S01]  /*c640*/  LD.E.128 R4, desc[UR4][R4.64] ;  /* 0x0000000404047980 */ /* 0x000ee2000c101d00 */
[----:B------:R-:W-:Y:S02]  /*c650*/  @P0 IADD3 R2, -R3, RZ, RZ ;  /* 0x000000ff03020210 */ /* 0x000fe40007ffe1ff */
[----:B------:R-:W-:Y:S02]  /*c660*/  LEA.HI.X R17, R19, R39, R17, 0x1, P1 ;  /* 0x0000002713117211 */ /* 0x000fe400008f0c11 */
[----:B------:R-:W-:-:S04]  /*c670*/  IADD3 R23, P1, R2, R31, RZ ;  /* 0x0000001f02177210 */ /* 0x000fc80007f3e0ff */
[----:B------:R-:W4:Y:S01]  /*c680*/  LD.E.128 R16, desc[UR4][R16.64] ;  /* 0x0000000410107980 */ /* 0x000f22000c101d00 */
[----:B------:R-:W-:Y:S02]  /*c690*/  LEA.HI.X.SX32 R21, R2, R33, 0x1, P1 ;  /* 0x0000002102157211 */ /* 0x000fe400008f0eff */
[----:B------:R-:W-:-:S04]  /*c6a0*/  LEA R20, P1, R23, R40, 0x1 ;  /* 0x0000002817147211 */ /* 0x000fc800078208ff */
[----:B------:R-:W-:-:S06]  /*c6b0*/  LEA.HI.X R21, R23, R41, R21, 0x1, P1 ;  /* 0x0000002917157211 */ /* 0x000fcc00008f0c15 */
[----:B------:R-:W2:Y:S01]  /*c6c0*/  LD.E.128 R20, desc[UR4][R20.64] ;  /* 0x0000000414147980 */ /* 0x000ea2000c101d00 */
        /* <DEDUP_REMOVED lines=11> */
[C---:B------:R-:W-:Y:S02]  /*c780*/  SHF.L.U32 R4, R5.reuse, 0x10, RZ ;  /* 0x0000001005047819 */ /* 0x040fe400000006ff */
[----:B------:R-:W-:Y:S02]  /*c790*/  LOP3.LUT R44, R5, 0xffff0000, RZ, 0xc0, !PT ;  /* 0xffff0000052c7812 */ /* 0x000fe400078ec0ff */
[C---:B------:R-:W-:Y:S02]  /*c7a0*/  SHF.L.U32 R5, R7.reuse, 0x10, RZ ;  /* 0x0000001007057819 */ /* 0x040fe400000006ff */
[----:B------:R-:W-:Y:S01]  /*c7b0*/  LOP3.LUT R47, R7, 0xffff0000, RZ, 0xc0, !PT ;  /* 0xffff0000072f7812 */ /* 0x000fe200078ec0ff */
[C---:B----4-:R-:W-:Y:S01]  /*c7c0*/  IMAD.U32 R46, R16.reuse, 0x10000, RZ ;  /* 0x00010000102e7824 */ /* 0x050fe200078e00ff */
[----:B------:R-:W-:Y:S01]  /*c7d0*/  LOP3.LUT R45, R16, 0xffff0000, RZ, 0xc0, !PT ;  /* 0xffff0000102d7812 */ /* 0x000fe200078ec0ff */
[----:B------:R-:W-:Y:S01]  /*c7e0*/  IMAD.U32 R49, R18, 0x10000, RZ ;  /* 0x0001000012317824 */ /* 0x000fe200078e00ff */
[C---:B------:R-:W-:Y:S01]  /*c7f0*/  SHF.L.U32 R7, R17.reuse, 0x10, RZ ;  /* 0x0000001011077819 */ /* 0x040fe200000006ff */
        /* <DEDUP_REMOVED lines=11> */
[----:B------:R-:W-:Y:S01]  /*c8b0*/  @!P0 FADD.FTZ R49, -R49, -RZ ;  /* 0x800000ff31318221 */ /* 0x000fe20000010100 */
[----:B------:R-:W-:Y:S01]  /*c8c0*/  @!P0 FADD.FTZ R18, -R18, -RZ ;  /* 0x800000ff12128221 */ /* 0x000fe20000010100 */
[----:B------:R-:W-:Y:S01]  /*c8d0*/  FMUL.FTZ R7, R4, R7 ;  /* 0x0000000704077220 */ /* 0x000fe20000410000 */
[----:B------:R-:W-:Y:S01]  /*c8e0*/  FMUL.FTZ R6, R6, R17 ;  /* 0x0000001106067220 */ /* 0x000fe20000410000 */
[----:B------:R-:W-:Y:S01]  /*c8f0*/  FMUL.FTZ R5, R5, R16 ;  /* 0x0000001005057220 */ /* 0x000fe20000410000 */
[C---:B--2---:R-:W-:Y:S01]  /*c900*/  IMAD.U32 R17, R20.reuse, 0x10000, RZ ;  /* 0x0001000014117824 */ /* 0x044fe200078e00ff */
[----:B------:R-:W-:Y:S01]  /*c910*/  LOP3.LUT R16, R20, 0xffff0000, RZ, 0xc0, !PT ;  /* 0xffff000014107812 */ /* 0x000fe200078ec0ff */
[----:B------:R-:W-:Y:S01]  /*c920*/  FMUL.FTZ R47, R47, R18 ;  /* 0x000000122f2f7220 */ /* 0x000fe20000410000 */
[----:B------:R-:W-:Y:S01]  /*c930*/  SHF.L.U32 R4, R21, 0x10, RZ ;  /* 0x0000001015047819 */ /* 0x000fe200000006ff */
[C---:B------:R-:W-:Y:S01]  /*c940*/  IMAD.U32 R20, R22.reuse, 0x10000, RZ ;  /* 0x0001000016147824 */ /* 0x040fe200078e00ff */
[----:B------:R-:W-:Y:S01]  /*c950*/  LOP3.LUT R19, R22, 0xffff0000, RZ, 0xc0, !PT ;  /* 0xffff000016137812 */ /* 0x000fe200078ec0ff */
[----:B------:R-:W-:Y:S01]  /*c960*/  FMUL.FTZ R27, R27, R46 ;  /* 0x0000002e1b1b7220 */ /* 0x000fe20000410000 */
[----:B------:R-:W-:Y:S01]  /*c970*/  LOP3.LUT R21, R21, 0xffff0000, RZ, 0xc0, !PT ;  /* 0xffff000015157812 */ /* 0x000fe200078ec0ff */
[----:B------:R-:W-:Y:S01]  /*c980*/  FMUL.FTZ R45, R26, R45 ;  /* 0x0000002d1a2d7220 */ /* 0x000fe20000410000 */
[C---:B------:R-:W-:Y:S01]  /*c990*/  SHF.L.U32 R18, R23.reuse, 0x10, RZ ;  /* 0x0000001017127819 */ /* 0x040fe200000006ff */
        /* <DEDUP_REMOVED lines=15> */
.L_x_1529:
[----:B------:R-:W-:Y:S05]  /*ca90*/  BSYNC B0 ;  /* 0x0000000000007941 */ /* 0x000fea0003800000 */
.L_x_1528:
[----:B-----5:R3:W-:Y:S04]  /*caa0*/  STS.64 [R208], R24 ;  /* 0x00000018d0007388 */ /* 0x0207e80000000a00 */
[----:B------:R3:W-:Y:S02]  /*cab0*/  STS.64 [R208+0x8], R26 ;  /* 0x0000081ad0007388 */ /* 0x0007e40000000a00 */
.L_x_1527:
[----:B------:R-:W-:Y:S05]  /*cac0*/  BSYNC B1 ;  /* 0x0000000000017941 */ /* 0x000fea0003800000 */
.L_x_1526:
        /* <DEDUP_REMOVED lines=18> */
[----:B------:R-:W2:Y:S01]  /*cbf0*/  LD.E.128 R4, desc[UR4][R4.64+0x40] ;  /* 0x0000400404047980 */ /* 0x000ea2000c101d00 */
[----:B------:R-:W-:Y:S02]  /*cc00*/  @P0 IADD3 R2, -R3, RZ, RZ ;  /* 0x000000ff03020210 */ /* 0x000fe40007ffe1ff */
[----:B------:R-:W-:Y:S02]  /*cc10*/  LEA.HI.X R17, R19, R39, R17, 0x1, P1 ;  /* 0x0000002713117211 */ /* 0x000fe400008f0c11 */
[----:B------:R-:W-:-:S04]  /*cc20*/  IADD3 R23, P1, R2, R31, RZ ;  /* 0x0000001f02177210 */ /* 0x000fc80007f3e0ff */
[----:B------:R-:W4:Y:S01]  /*cc30*/  LD.E.128 R16, desc[UR4][R16.64+0x40] ;  /* 0x0000400410107980 */ /* 0x000f22000c101d00 */
[----:B------:R-:W-:Y:S02]  /*cc40*/  LEA.HI.X.SX32 R21, R2, R33, 0x1, P1 ;  /* 0x0000002102157211 */ /* 0x000fe400008f0eff */
[----:B------:R-:W-:-:S04]  /*cc50*/  LEA R20, P1, R23, R40, 0x1 ;  /* 0x0000002817147211 */ /* 0x000fc800078208ff */
[----:B------:R-:W-:-:S06]  /*cc60*/  LEA.HI.X R21, R23, R41, R21, 0x1, P1 ;  /* 0x0000002917157211 */ /* 0x000fcc00008f0c15 */
[----:B------:R-:W3:Y:S01]  /*cc70*/  LD.E.128 R20, desc[UR4][R20.64+0x40] ;  /* 0x0000400414147980 */ /* 0x000ee2000c101d00 */
        /* <DEDUP_REMOVED lines=8> */
[C---:B--2---:R-:W-:Y:S01]  /*cd00*/  IMAD.U32 R27, R4.reuse, 0x10000, RZ ;  /* 0x00010000041b7824 */ /* 0x044fe200078e00ff */
        /* <DEDUP_REMOVED lines=26> */
[C---:B---3--:R-:W-:Y:S01]  /*ceb0*/  IMAD.U32 R17, R20.reuse, 0x10000, RZ ;  /* 0x0001000014117824 */ /* 0x048fe200078e00ff */
        /* <DEDUP_REMOVED lines=24> */
.L_x_1533:
[----:B------:R-:W-:Y:S05]  /*d040*/  BSYNC B0 ;  /* 0x0000000000007941 */ /* 0x000fea0003800000 */
.L_x_1532:
[----:B-----5:R1:W-:Y:S02]  /*d050*/  STS.128 [R208+0x1000], R24 ;  /* 0x00100018d0007388 */ /* 0x0203e40000000c00 */
.L_x_1531:
[----:B------:R-:W-:Y:S05]  /*d060*/  BSYNC B1 ;  /* 0x0000000000017941 */ /* 0x000fea0003800000 */
.L_x_1530:
        /* <DEDUP_REMOVED lines=16> */
[----:B------:R-:W3:Y:S03]  /*d170*/  LD.E.128 R4, desc[UR4][R4.64+0x80] ;  /* 0x0000800404047980 */ /* 0x000ee6000c101d00 */
[----:B------:R-:W-:Y:S01]  /*d180*/  LEA.HI.X R17, R17, R39, R2, 0x1, P1 ;  /* 0x0000002711117211 */ /* 0x000fe200008f0c02 */
[----:B------:R-:W-:Y:S01]  /*d190*/  IMAD.MOV.U32 R2, RZ, RZ, RZ ;  /* 0x000000ffff027224 */ /* 0x000fe200078e00ff */
[----:B------:R-:W-:-:S04]  /*d1a0*/  @P0 IADD3 R2, -R3, RZ, RZ ;  /* 0x000000ff03020210 */ /* 0x000fc80007ffe1ff */
[C---:B------:R-:W-:Y:S01]  /*d1b0*/  IADD3 R23, P1, R2.reuse, R31, RZ ;  /* 0x0000001f02177210 */ /* 0x040fe20007f3e0ff */
[----:B------:R-:W4:Y:S03]  /*d1c0*/  LD.E.128 R16, desc[UR4][R16.64+0x80] ;  /* 0x0000800410107980 */ /* 0x000f26000c101d00 */
[----:B------:R-:W-:Y:S02]  /*d1d0*/  LEA.HI.X.SX32 R21, R2, R33, 0x1, P1 ;  /* 0x0000002102157211 */ /* 0x000fe400008f0eff */
[----:B------:R-:W-:-:S04]  /*d1e0*/  LEA R20, P1, R23, R40, 0x1 ;  /* 0x0000002817147211 */ /* 0x000fc800078208ff */
        /* <DEDUP_REMOVED lines=14> */
[----:B-12---:R-:W-:Y:S02]  /*d2d0*/  LOP3.LUT R42, R5, 0xffff0000, RZ, 0xc0, !PT ;  /* 0xffff0000052a7812 */ /* 0x006fe400078ec0ff */
        /* <DEDUP_REMOVED lines=22> */
[C---:B------:R-:W-:Y:S01]  /*d440*/  IMAD.U32 R17, R20.reuse, 0x10000, RZ ;  /* 0x0001000014117824 */ /* 0x040fe200078e00ff */
        /* <DEDUP_REMOVED lines=24> */
.L_x_1535:
[----:B------:R-:W-:Y:S05]  /*d5d0*/  BSYNC B0 ;  /* 0x0000000000007941 */ /* 0x000fea0003800000 */
.L_x_1534:
[----:B-----5:R3:W-:Y:S02]  /*d5e0*/  STS.128 [R208+0x2000], R24 ;  /* 0x00200018d0007388 */ /* 0x0207e40000000c00 */
.L_x_1525:
[----:B------:R-:W-:Y:S05]  /*d5f0*/  BSYNC B2 ;  /* 0x0000000000027941 */ /* 0x000fea0003800000 */
.L_x_1524:
        /* <DEDUP_REMOVED lines=18> */
[----:B------:R-:W-:-:S03]  /*d720*/  @P0 IMAD.MOV R15, RZ, RZ, -R3 ;  /* 0x000000ffff0f0224 */ /* 0x000fc600078e0a03 */
[----:B------:R-:W-:-:S04]  /*d730*/  IADD3 R19, P1, R17, R12, RZ ;  /* 0x0000000c11137210 */ /* 0x000fc80007f3e0ff */
[----:B------:R-:W-:Y:S02]  /*d740*/  LEA.HI.X.SX32 R17, R17, R2, 0x1, P1 ;  /* 0x0000000211117211 */ /* 0x000fe400008f0eff */
[----:B------:R-:W-:-:S04]  /*d750*/  LEA R20, P1, R19, R38, 0x1 ;  /* 0x0000002613147211 */ /* 0x000fc800078208ff */
[----:B------:R-:W-:Y:S01]  /*d760*/  LEA.HI.X R21, R19, R39, R17, 0x1, P1 ;  /* 0x0000002713157211 */ /* 0x000fe200008f0c11 */
[----:B------:R-:W-:-:S04]  /*d770*/  IMAD.WIDE R16, R15, 0x2, R36 ;  /* 0x000000020f107825 */ /* 0x000fc800078e0224 */
[----:B------:R-:W-:Y:S01]  /*d780*/  IMAD.MOV.U32 R15, RZ, RZ, RZ ;  /* 0x000000ffff0f7224 */ /* 0x000fe200078e00ff */
[----:B------:R-:W-:Y:S01]  /*d790*/  @P0 IADD3 R15, -R3, RZ, RZ ;  /* 0x000000ff030f0210 */ /* 0x000fe20007ffe1ff */
[----:B------:R-:W2:Y:S03]  /*d7a0*/  LD.E.128 R20, desc[UR4][R20.64] ;  /* 0x0000000414147980 */ /* 0x000ea6000c101d00 */
[C---:B-1-3--:R-:W-:Y:S01]  /*d7b0*/  IADD3 R25, P1, R15.reuse, R12, RZ ;  /* 0x0000000c0f197210 */ /* 0x04afe20007f3e0ff */
[----:B------:R-:W3:Y:S03]  /*d7c0*/  LD.E.128 R16, desc[UR4][R16.64] ;  /* 0x0000000410107980 */ /* 0x000ee6000c101d00 */
[----:B------:R-:W-:Y:S02]  /*d7d0*/  LEA.HI.X.SX32 R2, R15, R2, 0x1, P1 ;  /* 0x000000020f027211 */ /* 0x000fe400008f0eff */
[----:B------:R-:W-:-:S04]  /*d7e0*/  LEA R24, P1, R25, R40, 0x1 ;  /* 0x0000002819187211 */ /* 0x000fc800078208ff */
[----:B------:R-:W-:-:S06]  /*d7f0*/  LEA.HI.X R25, R25, R41, R2, 0x1, P1 ;  /* 0x0000002919197211 */ /* 0x000fcc00008f0c02 */
[----:B------:R-:W4:Y:S01]  /*d800*/  LD.E.128 R24, desc[UR4][R24.64] ;  /* 0x0000000418187980 */ /* 0x000f22000c101d00 */
[C---:B-----5:R-:W-:Y:S01]  /*d810*/  LOP3.LUT R2, R5.reuse, 0xffff0000, RZ, 0xc0, !PT ;  /* 0xffff000005027812 */ /* 0x060fe200078ec0ff */
[----:B------:R-:W-:Y:S01]  /*d820*/  IMAD.U32 R15, R5, 0x10000, RZ ;  /* 0x00010000050f7824 */ /* 0x000fe200078e00ff */
[C---:B------:R-:W-:Y:S01]  /*d830*/  LOP3.LUT R5, R7.reuse, 0xffff0000, RZ, 0xc0, !PT ;  /* 0xffff000007057812 */ /* 0x040fe200078ec0ff */
[----:B------:R-:W-:Y:S01]  /*d840*/  IMAD.U32 R29, R7, 0x10000, RZ ;  /* 0x00010000071d7824 */ /* 0x000fe200078e00ff */
[----:B------:R-:W-:Y:S01]  /*d850*/  SHF.L.U32 R14, R6, 0x10, RZ ;  /* 0x00000010060e7819 */ /* 0x000fe200000006ff */
[C---:B------:R-:W-:Y:S01]  /*d860*/  IMAD.U32 R12, R4.reuse, 0x10000, RZ ;  /* 0x00010000040c7824 */ /* 0x040fe200078e00ff */
[----:B------:R-:W-:Y:S02]  /*d870*/  LOP3.LUT R4, R4, 0xffff0000, RZ, 0xc0, !PT ;  /* 0xffff000004047812 */ /* 0x000fe400078ec0ff */
[----:B------:R-:W-:Y:S01]  /*d880*/  LOP3.LUT R6, R6, 0xffff0000, RZ, 0xc0, !PT ;  /* 0xffff000006067812 */ /* 0x000fe200078ec0ff */
[C---:B--2---:R-:W-:Y:S01]  /*d890*/  IMAD.U32 R28, R20.reuse, 0x10000, RZ ;  /* 0x00010000141c7824 */ /* 0x044fe200078e00ff */
[----:B------:R-:W-:Y:S01]  /*d8a0*/  LOP3.LUT R20, R20, 0xffff0000, RZ, 0xc0, !PT ;  /* 0xffff000014147812 */ /* 0x000fe200078ec0ff */
[----:B------:R-:W-:Y:S01]  /*d8b0*/  IMAD.U32 R30, R22, 0x10000, RZ ;  /* 0x00010000161e7824 */ /* 0x000fe200078e00ff */
[C---:B------:R-:W-:Y:S01]  /*d8c0*/  SHF.L.U32 R7, R21.reuse, 0x10, RZ ;  /* 0x0000001015077819 */ /* 0x040fe200000006ff */
[----:B---3--:R-:W-:Y:S01]  /*d8d0*/  IMAD.U32 R45, R16, 0x10000, RZ ;  /* 0x00010000102d7824 */ /* 0x008fe200078e00ff */
[----:B------:R-:W-:Y:S01]  /*d8e0*/  LOP3.LUT R32, R21, 0xffff0000, RZ, 0xc0, !PT ;  /* 0xffff000015207812 */ /* 0x000fe200078ec0ff */
[----:B------:R-:W-:Y:S01]  /*d8f0*/  @!P0 FADD.FTZ R20, -R20, -RZ ;  /* 0x800000ff14148221 */ /* 0x000fe20000010100 */
        /* <DEDUP_REMOVED lines=13> */
[----:B------:R-:W-:Y:S01]  /*d9d0*/  FMUL.FTZ R43, R43, R20 ;  /* 0x000000142b2b7220 */ /* 0x000fe20000410000 */
[C---:B------:R-:W-:Y:S01]  /*d9e0*/  LOP3.LUT R34, R19.reuse, 0xffff0000, RZ, 0xc0, !PT ;  /* 0xffff000013227812 */ /* 0x040fe200078ec0ff */
[----:B------:R-:W-:Y:S01]  /*d9f0*/  FMUL.FTZ R16, R16, R7 ;  /* 0x0000000710107220 */ /* 0x000fe20000410000 */
[----:B------:R-:W-:Y:S01]  /*da00*/  SHF.L.U32 R18, R19, 0x10, RZ ;  /* 0x0000001013127819 */ /* 0x000fe200000006ff */
[C---:B----4-:R-:W-:Y:S01]  /*da10*/  IMAD.U32 R20, R24.reuse, 0x10000, RZ ;  /* 0x0001000018147824 */ /* 0x050fe200078e00ff */
[----:B------:R-:W-:Y:S01]  /*da20*/  LOP3.LUT R19, R24, 0xffff0000, RZ, 0xc0, !PT ;  /* 0xffff000018137812 */ /* 0x000fe200078ec0ff */
[----:B------:R-:W-:Y:S01]  /*da30*/  FMUL.FTZ R17, R17, R22 ;  /* 0x0000001611117220 */ /* 0x000fe20000410000 */
[----:B------:R-:W-:Y:S01]  /*da40*/  FMUL.FTZ R34, R34, R23 ;  /* 0x0000001722227220 */ /* 0x000fe20000410000 */
[----:B------:R-:W-:Y:S01]  /*da50*/  SHF.L.U32 R7, R25, 0x10, RZ ;  /* 0x0000001019077819 */ /* 0x000fe200000006ff */
[----:B------:R-:W-:Y:S01]  /*da60*/  FMUL.FTZ R49, R49, R32 ;  /* 0x0000002031317220 */ /* 0x000fe20000410000 */
[----:B------:R-:W-:Y:S01]  /*da70*/  LOP3.LUT R24, R25, 0xffff0000, RZ, 0xc0, !PT ;  /* 0xffff000019187812 */ /* 0x000fe200078ec0ff */
[----:B------:R-:W-:Y:S01]  /*da80*/  FMUL.FTZ R18, R18, R21 ;  /* 0x0000001512127220 */ /* 0x000fe20000410000 */
[C---:B------:R-:W-:Y:S01]  /*da90*/  IMAD.U32 R23, R26.reuse, 0x10000, RZ ;  /* 0x000100001a177824 */ /* 0x040fe200078e00ff */
[----:B------:R-:W-:Y:S01]  /*daa0*/  LOP3.LUT R22, R26, 0xffff0000, RZ, 0xc0, !PT ;  /* 0xffff00001a167812 */ /* 0x000fe200078ec0ff */
[----:B------:R-:W-:Y:S01]  /*dab0*/  @!P0 FADD.FTZ R28, -R28, -RZ ;  /* 0x800000ff1c1c8221 */ /* 0x000fe20000010100 */
[C---:B------:R-:W-:Y:S01]  /*dac0*/  SHF.L.U32 R21, R27.reuse, 0x10, RZ ;  /* 0x000000101b157819 */ /* 0x040fe200000006ff */
[----:B------:R-:W-:Y:S01]  /*dad0*/  @!P0 FADD.FTZ R30, -R30, -RZ ;  /* 0x800000ff1e1e8221 */ /* 0x000fe20000010100 */
[----:B------:R-:W-:Y:S01]  /*dae0*/  LOP3.LUT R26, R27, 0xffff0000, RZ, 0xc0, !PT ;  /* 0xffff00001b1a7812 */ /* 0x000fe200078ec0ff */
[----:B------:R-:W-:Y:S01]  /*daf0*/  FFMA.FTZ R7, R15, R7, R16 ;  /* 0x000000070f077223 */ /* 0x000fe20000010010 */
[----:B------:R-:W-:Y:S01]  /*db00*/  FFMA.FTZ R2, R2, R24, R49 ;  /* 0x0000001802027223 */ /* 0x000fe20000010031 */
[----:B------:R-:W-:Y:S01]  /*db10*/  FMUL.FTZ R45, R45, R28 ;  /* 0x0000001c2d2d7220 */ /* 0x000fe20000410000 */
[----:B------:R-:W-:Y:S01]  /*db20*/  FMUL.FTZ R47, R47, R30 ;  /* 0x0000001e2f2f7220 */ /* 0x000fe20000410000 */
[----:B------:R-:W-:Y:S01]  /*db30*/  FFMA.FTZ R18, R29, R21, R18 ;  /* 0x000000151d127223 */ /* 0x000fe20000010012 */
[----:B------:R-:W-:Y:S01]  /*db40*/  FFMA.FTZ R5, R5, R26, R34 ;  /* 0x0000001a05057223 */ /* 0x000fe20000010022 */
[----:B------:R-:W-:Y:S01]  /*db50*/  F2FP.BF16.F32.PACK_AB R7, R2, R7 ;  /* 0x000000070207723e */ /* 0x000fe200000010ff */
[----:B------:R-:W-:Y:S01]  /*db60*/  FFMA.FTZ R12, R12, R20, R45 ;  /* 0x000000140c0c7223 */ /* 0x000fe2000001002d */
[----:B------:R-:W-:Y:S01]  /*db70*/  FFMA.FTZ R19, R4, R19, R43 ;  /* 0x0000001304137223 */ /* 0x000fe2000001002b */
[----:B------:R-:W-:Y:S01]  /*db80*/  FFMA.FTZ R14, R14, R23, R47 ;  /* 0x000000170e0e7223 */ /* 0x000fe2000001002f */
[----:B------:R-:W-:Y:S01]  /*db90*/  FFMA.FTZ R17, R6, R22, R17 ;  /* 0x0000001606117223 */ /* 0x000fe20000010011 */
[----:B------:R-:W-:Y:S01]  /*dba0*/  F2FP.BF16.F32.PACK_AB R15, R5, R18 ;  /* 0x00000012050f723e */ /* 0x000fe200000010ff */
[----:B------:R-:W-:Y:S01]  /*dbb0*/  IMAD.MOV.U32 R5, RZ, RZ, R7 ;  /* 0x000000ffff057224 */ /* 0x000fe200078e0007 */
[----:B------:R-:W-:-:S02]  /*dbc0*/  F2FP.BF16.F32.PACK_AB R4, R19, R12 ;  /* 0x0000000c1304723e */ /* 0x000fc400000010ff */
[----:B------:R-:W-:Y:S02]  /*dbd0*/  F2FP.BF16.F32.PACK_AB R6, R17, R14 ;  /* 0x0000000e1106723e */ /* 0x000fe400000010ff */
[----:B------:R-:W-:Y:S02]  /*dbe0*/  MOV R7, R15 ;  /* 0x0000000f00077202 */ /* 0x000fe40000000f00 */
.L_x_1539:
[----:B------:R-:W-:Y:S05]  /*dbf0*/  BSYNC B0 ;  /* 0x0000000000007941 */ /* 0x000fea0003800000 */
.L_x_1538:
[----:B-----5:R1:W-:Y:S02]  /*dc00*/  STS.128 [R208+0x800], R4 ;  /* 0x00080004d0007388 */ /* 0x0203e40000000c00 */
.L_x_1537:
[----:B------:R-:W-:Y:S05]  /*dc10*/  BSYNC B1 ;  /* 0x0000000000017941 */ /* 0x000fea0003800000 */
.L_x_1536:
[----:B------:R-:W-:Y:S01]  /*dc20*/  ISETP.GE.AND P0, PT, R11, R13, PT ;  /* 0x0000000d0b00720c */ /* 0x000fe20003f06270 */
[----:B------:R-:W-:-:S12]  /*dc30*/  BSSY B1, `(.L_x_1540) ;  /* 0x000005b000017945 */ /* 0x000fd80003800000 */
[----:B------:R1:W-:Y:S01]  /*dc40*/  @P0 STS.128 [R208+0x1800], RZ ;  /* 0x001800ffd0000388 */ /* 0x0003e20000000c00 */
[----:B------:R-:W-:Y:S05]  /*dc50*/  @P0 BRA `(.L_x_1541) ;  /* 0x0000000400600947 */ /* 0x000fea0003800000 */
[----:B-1----:R1:W5:Y:S01]  /*dc60*/  LD.E.128 R4, desc[UR4][R36.64+0x40] ;  /* 0x0000400424047980 */ /* 0x002362000c101d00 */
        /* <DEDUP_REMOVED lines=11> */
[C---:B------:R-:W-:Y:S02]  /*dd20*/  IADD3 R19, P1, R17.reuse, R11, RZ ;  /* 0x0000000b11137210 */ /* 0x040fe40007f3e0ff */
[----:B------:R-:W-:Y:S02]  /*dd30*/  MOV R12, RZ ;  /* 0x000000ff000c7202 */ /* 0x000fe40000000f00 */
[----:B------:R-:W-:Y:S01]  /*dd40*/  LEA.HI.X.SX32 R17, R17, R2, 0x1, P1 ;  /* 0x0000000211117211 */ /* 0x000fe200008f0eff */
[----:B------:R-:W-:Y:S01]  /*dd50*/  @P0 IMAD.MOV R12, RZ, RZ, -R3 ;  /* 0x000000ffff0c0224 */ /* 0x000fe200078e0a03 */
[----:B------:R-:W-:-:S04]  /*dd60*/  LEA R20, P1, R19, R38, 0x1 ;  /* 0x0000002613147211 */ /* 0x000fc800078208ff */
[----:B------:R-:W-:Y:S01]  /*dd70*/  LEA.HI.X R21, R19, R39, R17, 0x1, P1 ;  /* 0x0000002713157211 */ /* 0x000fe200008f0c11 */
[----:B------:R-:W-:Y:S01]  /*dd80*/  IMAD.WIDE R16, R15, 0x2, R36 ;  /* 0x000000020f107825 */ /* 0x000fe200078e0224 */
[----:B------:R-:W-:-:S04]  /*dd90*/  IADD3 R11, P1, R12, R11, RZ ;  /* 0x0000000b0c0b7210 */ /* 0x000fc80007f3e0ff */
[----:B------:R-:W2:Y:S01]  /*dda0*/  LD.E.128 R20, desc[UR4][R20.64] ;  /* 0x0000000414147980 */ /* 0x000ea2000c101d00 */
[----:B------:R-:W-:Y:S02]  /*ddb0*/  LEA.HI.X.SX32 R2, R12, R2, 0x1, P1 ;  /* 0x000000020c027211 */ /* 0x000fe400008f0eff */
[C---:B---3--:R-:W-:Y:S01]  /*ddc0*/  LEA R24, P1, R11.reuse, R40, 0x1 ;  /* 0x000000280b187211 */ /* 0x048fe200078208ff */
[----:B------:R-:W3:Y:S03]  /*ddd0*/  LD.E.128 R16, desc[UR4][R16.64+0x40] ;  /* 0x0000400410107980 */ /* 0x000ee6000c101d00 */
[----:B------:R-:W-:-:S06]  /*dde0*/  LEA.HI.X R25, R11, R41, R2, 0x1, P1 ;  /* 0x000000290b197211 */ /* 0x000fcc00008f0c02 */
[----:B------:R-:W4:Y:S01]  /*ddf0*/  LD.E.128 R24, desc[UR4][R24.64] ;  /* 0x0000000418187980 */ /* 0x000f22000c101d00 */
        /* <DEDUP_REMOVED lines=15> */
[----:B------:R-:W-:Y:S01]  /*def0*/  LOP3.LUT R21, R22, 0xffff0000, RZ, 0xc0, !PT ;  /* 0xffff000016157812 */ /* 0x000fe200078ec0ff */
[----:B------:R-:W-:Y:S01]  /*df00*/  @!P0 FADD.FTZ R7, -R7, -RZ ;  /* 0x800000ff07078221 */ /* 0x000fe20000010100 */
[C---:B------:R-:W-:Y:S01]  /*df10*/  SHF.L.U32 R20, R23.reuse, 0x10, RZ ;  /* 0x0000001017147819 */ /* 0x040fe200000006ff */
[----:B------:R-:W-:Y:S01]  /*df20*/  @!P0 FADD.FTZ R32, -R32, -RZ ;  /* 0x800000ff20208221 */ /* 0x000fe20000010100 */
[----:B------:R-:W-:Y:S01]  /*df30*/  LOP3.LUT R22, R23, 0xffff0000, RZ, 0xc0, !PT ;  /* 0xffff000017167812 */ /* 0x000fe200078ec0ff */
[C---:B------:R-:W-:Y:S01]  /*df40*/  IMAD.U32 R23, R16.reuse, 0x10000, RZ ;  /* 0x0001000010177824 */ /* 0x040fe200078e00ff */
        /* <DEDUP_REMOVED lines=8> */
[C---:B------:R-:W-:Y:S01]  /*dfd0*/  SHF.L.U32 R17, R19.reuse, 0x10, RZ ;  /* 0x0000001013117819 */ /* 0x040fe200000006ff */
[----:B------:R-:W-:Y:S01]  /*dfe0*/  FMUL.FTZ R7, R16, R7 ;  /* 0x0000000710077220 */ /* 0x000fe20000410000 */
[----:B------:R-:W-:Y:S01]  /*dff0*/  LOP3.LUT R19, R19, 0xffff0000, RZ, 0xc0, !PT ;  /* 0xffff000013137812 */ /* 0x000fe200078ec0ff */
[----:B------:R-:W-:Y:S01]  /*e000*/  @!P0 FADD.FTZ R30, -R30, -RZ ;  /* 0x800000ff1e1e8221 */ /* 0x000fe20000010100 */
[----:B------:R-:W-:Y:S01]  /*e010*/  FMUL.FTZ R21, R18, R21 ;  /* 0x0000001512157220 */ /* 0x000fe20000410000 */
[----:B------:R-:W-:Y:S01]  /*e020*/  FMUL.FTZ R20, R17, R20 ;  /* 0x0000001411147220 */ /* 0x000fe20000410000 */
[----:B------:R-:W-:Y:S01]  /*e030*/  FMUL.FTZ R28, R23, R28 ;  /* 0x0000001c171c7220 */ /* 0x000fe20000410000 */
[C---:B----4-:R-:W-:Y:S01]  /*e040*/  IMAD.U32 R18, R24.reuse, 0x10000, RZ ;  /* 0x0001000018127824 */ /* 0x050fe200078e00ff */
        /* <DEDUP_REMOVED lines=23> */
.L_x_1543:
[----:B------:R-:W-:Y:S05]  /*e1c0*/  BSYNC B0 ;  /* 0x0000000000007941 */ /* 0x000fea0003800000 */
.L_x_1542:
[----:B-----5:R1:W-:Y:S02]  /*e1d0*/  STS.128 [R208+0x1800], R4 ;  /* 0x00180004d0007388 */ /* 0x0203e40000000c00 */
.L_x_1541:
[----:B------:R-:W-:Y:S05]  /*e1e0*/  BSYNC B1 ;  /* 0x0000000000017941 */ /* 0x000fea0003800000 */
.L_x_1540:
        /* <DEDUP_REMOVED lines=33> */
[----:B------:R-:W-:Y:S01]  /*e400*/  LOP3.LUT R0, R5, 0xffff0000, RZ, 0xc0, !PT ;  /* 0xffff000005007812 */ /* 0x000fe200078ec0ff */
[C---:B---3--:R-:W-:Y:S01]  /*e410*/  IMAD.U32 R24, R7.reuse, 0x10000, RZ ;  /* 0x0001000007187824 */ /* 0x048fe200078e00ff */
[C---:B------:R-:W-:Y:S02]  /*e420*/  SHF.L.U32 R9, R6.reuse, 0x10, RZ ;  /* 0x0000001006097819 */ /* 0x040fe400000006ff */
[----:B------:R-:W-:Y:S02]  /*e430*/  LOP3.LUT R5, R6, 0xffff0000, RZ, 0xc0, !PT ;  /* 0xffff000006057812 */ /* 0x000fe400078ec0ff */
[----:B------:R-:W-:-:S02]  /*e440*/  LOP3.LUT R4, R7, 0xffff0000, RZ, 0xc0, !PT ;  /* 0xffff000007047812 */ /* 0x000fc400078ec0ff */
[C---:B--2---:R-:W-:Y:S01]  /*e450*/  SHF.L.U32 R11, R12.reuse, 0x10, RZ ;  /* 0x000000100c0b7819 */ /* 0x044fe200000006ff */
[----:B------:R-:W-:Y:S01]  /*e460*/  IMAD.U32 R6, R13, 0x10000, RZ ;  /* 0x000100000d067824 */ /* 0x000fe200078e00ff */
[----:B------:R-:W-:Y:S01]  /*e470*/  LOP3.LUT R7, R12, 0xffff0000, RZ, 0xc0, !PT ;  /* 0xffff00000c077812 */ /* 0x000fe200078ec0ff */
[----:B------:R-:W-:Y:S01]  /*e480*/  IMAD.U32 R12, R15, 0x10000, RZ ;  /* 0x000100000f0c7824 */ /* 0x000fe200078e00ff */
[----:B------:R-:W-:Y:S02]  /*e490*/  LOP3.LUT R26, R13, 0xffff0000, RZ, 0xc0, !PT ;  /* 0xffff00000d1a7812 */ /* 0x000fe400078ec0ff */
[C---:B------:R-:W-:Y:S02]  /*e4a0*/  SHF.L.U32 R25, R14.reuse, 0x10, RZ ;  /* 0x000000100e197819 */ /* 0x040fe400000006ff */
[----:B------:R-:W-:Y:S02]  /*e4b0*/  LOP3.LUT R13, R14, 0xffff0000, RZ, 0xc0, !PT ;  /* 0xffff00000e0d7812 */ /* 0x000fe400078ec0ff */
[----:B------:R-:W-:Y:S01]  /*e4c0*/  LOP3.LUT R27, R15, 0xffff0000, RZ, 0xc0, !PT ;  /* 0xffff00000f1b7812 */ /* 0x000fe200078ec0ff */
[----:B----4-:R-:W-:Y:S01]  /*e4d0*/  IMAD.U32 R15, R17, 0x10000, RZ ;  /* 0x00010000110f7824 */ /* 0x010fe200078e00ff */
[----:B------:R-:W-:-:S02]  /*e4e0*/  SHF.L.U32 R28, R16, 0x10, RZ ;  /* 0x00000010101c7819 */ /* 0x000fc400000006ff */
[----:B------:R-:W-:Y:S01]  /*e4f0*/  LOP3.LUT R14, R16, 0xffff0000, RZ, 0xc0, !PT ;  /* 0xffff0000100e7812 */ /* 0x000fe200078ec0ff */
[----:B------:R-:W-:Y:S01]  /*e500*/  @!P0 FADD.FTZ R15, -R15, -RZ ;  /* 0x800000ff0f0f8221 */ /* 0x000fe20000010100 */
        /* <DEDUP_REMOVED lines=11> */
[----:B------:R-:W-:Y:S01]  /*e5c0*/  @!P0 FADD.FTZ R18, -R18, -RZ ;  /* 0x800000ff12128221 */ /* 0x000fe20000010100 */
[----:B------:R-:W-:Y:S01]  /*e5d0*/  @!P0 FADD.FTZ R29, -R29, -RZ ;  /* 0x800000ff1d1d8221 */ /* 0x000fe20000010100 */
[C---:B------:R-:W-:Y:S01]  /*e5e0*/  SHF.L.U32 R12, R20.reuse, 0x10, RZ ;  /* 0x00000010140c7819 */ /* 0x040fe200000006ff */
[----:B------:R-:W-:Y:S01]  /*e5f0*/  FMUL.FTZ R7, R7, R14 ;  /* 0x0000000e07077220 */ /* 0x000fe20000410000 */
[----:B------:R-:W-:Y:S01]  /*e600*/  LOP3.LUT R11, R20, 0xffff0000, RZ, 0xc0, !PT ;  /* 0xffff0000140b7812 */ /* 0x000fe200078ec0ff */
[----:B------:R-:W-:Y:S01]  /*e610*/  @!P0 FADD.FTZ R30, -R30, -RZ ;  /* 0x800000ff1e1e8221 */ /* 0x000fe20000010100 */
[----:B------:R-:W-:Y:S01]  /*e620*/  FMUL.FTZ R27, R27, R18 ;  /* 0x000000121b1b7220 */ /* 0x000fe20000410000 */
[----:B------:R-:W-:Y:S01]  /*e630*/  SHF.L.U32 R18, R22, 0x10, RZ ;  /* 0x0000001016127819 */ /* 0x000fe200000006ff */
[----:B------:R-:W-:Y:S01]  /*e640*/  FMUL.FTZ R15, R6, R15 ;  /* 0x0000000f060f7220 */ /* 0x000fe20000410000 */
[----:B------:R-:W-:Y:S01]  /*e650*/  LOP3.LUT R14, R22, 0xffff0000, RZ, 0xc0, !PT ;  /* 0xffff0000160e7812 */ /* 0x000fe200078ec0ff */
[----:B------:R-:W-:Y:S01]  /*e660*/  FMUL.FTZ R16, R13, R16 ;  /* 0x000000100d107220 */ /* 0x000fe20000410000 */
[----:B------:R-:W-:Y:S01]  /*e670*/  LOP3.LUT R20, R21, 0xffff0000, RZ, 0xc0, !PT ;  /* 0xffff000015147812 */ /* 0x000fe200078ec0ff */
[----:B------:R-:W-:Y:S01]  /*e680*/  FMUL.FTZ R29, R26, R29 ;  /* 0x0000001d1a1d7220 */ /* 0x000fe20000410000 */
[----:B------:R-:W-:Y:S01]  /*e690*/  LOP3.LUT R22, R23, 0xffff0000, RZ, 0xc0, !PT ;  /* 0xffff000017167812 */ /* 0x000fe200078ec0ff */
[----:B------:R-:W-:-:S02]  /*e6a0*/  IMAD.U32 R6, R21, 0x10000, RZ ;  /* 0x0001000015067824 */ /* 0x000fc400078e00ff */
[----:B------:R-:W-:Y:S01]  /*e6b0*/  FMUL.FTZ R30, R25, R30 ;  /* 0x0000001e191e7220 */ /* 0x000fe20000410000 */
[----:B------:R-:W-:Y:S02]  /*e6c0*/  IMAD.U32 R13, R23, 0x10000, RZ ;  /* 0x00010000170d7824 */ /* 0x000fe400078e00ff */
        /* <DEDUP_REMOVED lines=12> */
[----:B------:R-:W-:Y:S02]  /*e790*/  MOV R4, R2 ;  /* 0x0000000200047202 */ /* 0x000fe40000000f00 */
.L_x_1545:
[----:B------:R-:W-:Y:S05]  /*e7a0*/  BSYNC B0 ;  /* 0x0000000000007941 */ /* 0x000fea0003800000 */
.L_x_1544:
[----:B-----5:R1:W-:Y:S01]  /*e7b0*/  STS.128 [R208+0x2800], R4 ;  /* 0x00280004d0007388 */ /* 0x0203e20000000c00 */
[----:B------:R-:W-:Y:S05]  /*e7c0*/  BRA `(.L_x_1513) ;  /* 0x0000000000f07947 */ /* 0x000fea0003800000 */
.L_x_1499:
        /* <DEDUP_REMOVED lines=11> */
[C---:B------:R-:W-:Y:S01]  /*e880*/  @!P5 LEA R4, P4, R174.reuse, R176, 0x1 ;  /* 0x000000b0ae04d211 */ /* 0x040fe200078808ff */
        /* <DEDUP_REMOVED lines=21> */
.L_x_1547:
[----:B------:R-:W-:Y:S05]  /*e9e0*/  BSYNC B0 ;  /* 0x0000000000007941 */ /* 0x000fea0003800000 */
.L_x_1546:
[----:B------:R-:W-:Y:S05]  /*e9f0*/  @P6 BRA `(.L_x_1513) ;  /* 0x0000000000646947 */ /* 0x000fea0003800000 */
[----:B------:R-:W-:Y:S02]  /*ea00*/  ISETP.GE.AND P4, PT, R14, R83, PT ;  /* 0x000000530e00720c */ /* 0x000fe40003f86270 */
[----:B------:R-:W-:-:S05]  /*ea10*/  IADD3 R77, P2, R77, R174, RZ ;  /* 0x000000ae4d4d7210 */ /* 0x000fca0007f5e0ff */
[----:B------:R-:W-:Y:S01]  /*ea20*/  IMAD.X R79, R79, 0x1, R80, P2 ;  /* 0x000000014f4f7824 */ /* 0x000fe200010e0650 */
[----:B-12--5:R-:W-:-:S04]  /*ea30*/  @!P1 LEA R2, P2, R77, R176, 0x1 ;  /* 0x000000b04d029211 */ /* 0x026fc800078408ff */
[C---:B------:R-:W-:Y:S01]  /*ea40*/  @!P1 LEA.HI.X R3, R77.reuse, R177, R79, 0x1, P2 ;  /* 0x000000b14d039211 */ /* 0x040fe200010f0c4f */
[----:B------:R1:W-:Y:S01]  /*ea50*/  @P4 STS.128 [R208+0x800], RZ ;  /* 0x000800ffd0004388 */ /* 0x0003e20000000c00 */
[----:B------:R-:W-:-:S04]  /*ea60*/  @!P4 LEA R4, P5, R77, R176, 0x1 ;  /* 0x000000b04d04c211 */ /* 0x000fc800078a08ff */
        /* <DEDUP_REMOVED lines=18> */
.L_x_1513:
[----:B------:R-:W-:Y:S05]  /*eb90*/  BSYNC B3 ;  /* 0x0000000000037941 */ /* 0x000fea0003800000 */
.L_x_1498:
[----:B------:R-:W-:Y:S01]  /*eba0*/  VIADD R209, R53, 0xffffffff ;  /* 0xffffffff35d17836 */ /* 0x000fe20000000000 */
[----:B------:R-:W-:Y:S01]  /*ebb0*/  BSSY B0, `(.L_x_1548) ;  /* 0x0000022000007945 */ /* 0x000fe20003800000 */
[----:B------:R-:W-:-:S03]  /*ebc0*/  LOP3.LUT R210, R76, 0xff, RZ, 0xc0, !PT ;  /* 0x000000ff4cd27812 */ /* 0x000fc600078ec0ff */
[----:B------:R-:W-:-:S05]  /*ebd0*/  SHF.L.U32 R0, R209, 0x7, RZ ;  /* 0x00000007d1007819 */ /* 0x000fca00000006ff */
[----:B-12---:R-:W-:-:S05]  /*ebe0*/  IMAD.IADD R3, R67, 0x1, -R0 ;  /* 0x0000000143037824 */ /* 0x006fca00078e0a00 */
[----:B------:R-:W-:-:S13]  /*ebf0*/  ISETP.GE.AND P0, PT, R170, R3, PT ;  /* 0x00000003aa00720c */ /* 0x000fda0003f06270 */
[----:B------:R-:W-:Y:S05]  /*ec00*/  @P0 BRA `(.L_x_1549) ;  /* 0x0000000000700947 */ /* 0x000fea0003800000 */
[C---:B------:R-:W-:Y:S02]  /*ec10*/  LOP3.LUT R2, R210.reuse, 0x1, RZ, 0xc0, !PT ;  /* 0x00000001d2027812 */ /* 0x040fe400078ec0ff */
[----:B------:R-:W-:Y:S02]  /*ec20*/  R2P PR, R210, 0x6 ;  /* 0x00000006d2007804 */ /* 0x000fe40000000000 */
[----:B------:R-:W-:-:S11]  /*ec30*/  ISETP.NE.U32.AND P0, PT, R2, 0x1, PT ;  /* 0x000000010200780c */ /* 0x000fd60003f05070 */
[----:B------:R-:W-:Y:S02]  /*ec40*/  @P1 IMAD.MOV.U32 R4, RZ, RZ, R200 ;  /* 0x000000ffff041224 */ /* 0x000fe400078e00c8 */
[----:B------:R-:W-:Y:S01]  /*ec50*/  @!P0 MOV R6, R200 ;  /* 0x000000c800068202 */ /* 0x000fe20000000f00 */
[--C-:B------:R-:W-:Y:S02]  /*ec60*/  @!P0 IMAD.MOV.U32 R7, RZ, RZ, R199.reuse ;  /* 0x000000ffff078224 */ /* 0x100fe400078e00c7 */
[----:B------:R-:W-:-:S03]  /*ec70*/  @P1 IMAD.MOV.U32 R5, RZ, RZ, R199 ;  /* 0x000000ffff051224 */ /* 0x000fc600078e00c7 */
        /* <DEDUP_REMOVED lines=13> */
[----:B-1----:R-:W-:Y:S02]  /*ed50*/  MOV R4, R200 ;  /* 0x000000c800047202 */ /* 0x002fe40000000f00 */
[----:B------:R-:W-:-:S05]  /*ed60*/  MOV R5, R199 ;  /* 0x000000c700057202 */ /* 0x000fca0000000f00 */
[----:B------:R-:W-:Y:S01]  /*ed70*/  @!PT LDS RZ, [RZ] ;  /* 0x00000000fffff984 */ /* 0x000fe20000000800 */
[----:B------:R-:W-:Y:S01]  /*ed80*/  @!PT LDS RZ, [RZ] ;  /* 0x00000000fffff984 */ /* 0x000fe20000000800 */
[----:B------:R-:W-:Y:S01]  /*ed90*/  @!PT LDS RZ, [RZ] ;  /* 0x00000000fffff984 */ /* 0x000fe20000000800 */
[----:B------:R1:W-:Y:S01]  /*eda0*/  LDGSTS.E.BYPASS.LTC128B.128 [R208+0x7000], desc[UR4][R4.64+0x80] ;  /* 0x0700008004d07fae */ /* 0x0003e2000b901d44 */
[----:B------:R-:W-:Y:S05]  /*edb0*/  BRA `(.L_x_1549) ;  /* 0x0000000000047947 */ /* 0x000fea0003800000 */
.L_x_1550:
[----:B------:R2:W-:Y:S02]  /*edc0*/  STS.128 [R208+0x7000], RZ ;  /* 0x007000ffd0007388 */ /* 0x0005e40000000c00 */
.L_x_1549:
[----:B------:R-:W-:Y:S05]  /*edd0*/  BSYNC B0 ;  /* 0x0000000000007941 */ /* 0x000fea0003800000 */
.L_x_1548:
[----:B------:R-:W-:Y:S01]  /*ede0*/  ISETP.GE.AND P0, PT, R8, R3, PT ;  /* 0x000000030800720c */ /* 0x000fe20003f06270 */
[----:B------:R-:W-:-:S12]  /*edf0*/  BSSY B0, `(.L_x_1551) ;  /* 0x000001f000007945 */ /* 0x000fd80003800000 */
[----:B------:R-:W-:Y:S05]  /*ee00*/  @P0 BRA `(.L_x_1552) ;  /* 0x0000000000740947 */ /* 0x000fea0003800000 */
[C---:B------:R-:W-:Y:S02]  /*ee10*/  LOP3.LUT R2, R210.reuse, 0x1, RZ, 0xc0, !PT ;  /* 0x00000001d2027812 */ /* 0x040fe400078ec0ff */
[----:B------:R-:W-:Y:S02]  /*ee20*/  LOP3.LUT P0, RZ, R210, 0x2, RZ, 0xc0, !PT ;  /* 0x00000002d2ff7812 */ /* 0x000fe4000780c0ff */
[----:B------:R-:W-:Y:S02]  /*ee30*/  ISETP.NE.U32.AND P1, PT, R2, 0x1, PT ;  /* 0x000000010200780c */ /* 0x000fe40003f25070 */
[----:B-1----:R-:W-:-:S05]  /*ee40*/  IADD3 R7, P2, R196, R166, RZ ;  /* 0x000000a6c4077210 */ /* 0x002fca0007f5e0ff */
        /* <DEDUP_REMOVED lines=24> */
.L_x_1553:
[----:B------:R1:W-:Y:S02]  /*efd0*/  STS.128 [R208+0x7800], RZ ;  /* 0x007800ffd0007388 */ /* 0x0003e40000000c00 */
.L_x_1552:
[----:B------:R-:W-:Y:S05]  /*efe0*/  BSYNC B0 ;  /* 0x0000000000007941 */ /* 0x000fea0003800000 */
.L_x_1551:
[----:B-1----:R-:W-:Y:S01]  /*eff0*/  IADD3 R4, R170, 0x40, RZ ;  /* 0x00000040aa047810 */ /* 0x002fe20007ffe0ff */
[----:B------:R-:W-:Y:S03]  /*f000*/  BSSY B0, `(.L_x_1554) ;  /* 0x0000022000007945 */ /* 0x000fe60003800000 */
[----:B------:R-:W-:-:S13]  /*f010*/  ISETP.GE.AND P0, PT, R4, R3, PT ;  /* 0x000000030400720c */ /* 0x000fda0003f06270 */
[----:B------:R-:W-:Y:S05]  /*f020*/  @P0 BRA `(.L_x_1555) ;  /* 0x00000000007c0947 */ /* 0x000fea0003800000 */
[C---:B------:R-:W-:Y:S02]  /*f030*/  LOP3.LUT R2, R210.reuse, 0x1, RZ, 0xc0, !PT ;  /* 0x00000001d2027812 */ /* 0x040fe400078ec0ff */
        /* <DEDUP_REMOVED lines=29> */
.L_x_1556:
[----:B------:R1:W-:Y:S02]  /*f210*/  STS.128 [R208+0x8000], RZ ;  /* 0x008000ffd0007388 */ /* 0x0003e40000000c00 */
.L_x_1555:
[----:B------:R-:W-:Y:S05]  /*f220*/  BSYNC B0 ;  /* 0x0000000000007941 */ /* 0x000fea0003800000 */
.L_x_1554:
[----:B------:R-:W-:Y:S01]  /*f230*/  IADD3 R2, R170, 0x60, RZ ;  /* 0x00000060aa027810 */ /* 0x000fe20007ffe0ff */
[----:B------:R-:W-:Y:S03]  /*f240*/  BSSY B0, `(.L_x_1557) ;  /* 0x0000023000007945 */ /* 0x000fe60003800000 */
[----:B------:R-:W-:-:S13]  /*f250*/  ISETP.GE.AND P0, PT, R2, R3, PT ;  /* 0x000000030200720c */ /* 0x000fda0003f06270 */
[----:B------:R-:W-:Y:S05]  /*f260*/  @P0 BRA `(.L_x_1558) ;  /* 0x0000000000800947 */ /* 0x000fea0003800000 */
[C---:B------:R-:W-:Y:S01]  /*f270*/  LOP3.LUT R5, R210.reuse, 0x1, RZ, 0xc0, !PT ;  /* 0x00000001d2057812 */ /* 0x040fe200078ec0ff */
[----:B------:R-:W-:Y:S01]  /*f280*/  IMAD.MOV.U32 R168, RZ, RZ, R166 ;  /* 0x000000ffffa87224 */ /* 0x000fe200078e00a6 */
[C---:B------:R-:W-:Y:S02]  /*f290*/  LOP3.LUT P2, RZ, R210.reuse, 0x2, RZ, 0xc0, !PT ;  /* 0x00000002d2ff7812 */ /* 0x040fe4000784c0ff */
[----:B------:R-:W-:Y:S01]  /*f2a0*/  ISETP.NE.U32.AND P4, PT, R5, 0x1, PT ;  /* 0x000000010500780c */ /* 0x000fe20003f85070 */
[----:B------:R-:W-:Y:S01]  /*f2b0*/  IMAD R5, R61, 0x60, RZ ;  /* 0x000000603d057824 */ /* 0x000fe200078e02ff */
[----:B------:R-:W-:Y:S01]  /*f2c0*/  LOP3.LUT P1, RZ, R210, 0x4, RZ, 0xc0, !PT ;  /* 0x00000004d2ff7812 */ /* 0x000fe2000782c0ff */
[----:B------:R-:W-:-:S04]  /*f2d0*/  IMAD.WIDE.U32 R168, R60, 0x60, R168 ;  /* 0x000000603ca87825 */ /* 0x000fc800078e00a8 */
[----:B------:R-:W-:-:S04]  /*f2e0*/  IMAD.IADD R5, R169, 0x1, R5 ;  /* 0x00000001a9057824 */ /* 0x000fc800078e0205 */
[CC--:B-1----:R-:W-:Y:S02]  /*f2f0*/  @P2 LEA R10, P5, R168.reuse, R172.reuse, 0x1 ;  /* 0x000000aca80a2211 */ /* 0x0c2fe400078a08ff */
[----:B------:R-:W-:Y:S01]  /*f300*/  @!P4 MOV R7, R199 ;  /* 0x000000c70007c202 */ /* 0x000fe20000000f00 */
[----:B------:R-:W-:Y:S01]  /*f310*/  @!P4 IMAD.MOV.U32 R6, RZ, RZ, R200 ;  /* 0x000000ffff06c224 */ /* 0x000fe200078e00c8 */
[C---:B------:R-:W-:Y:S01]  /*f320*/  @P1 LEA R12, P0, R168.reuse, R172, 0x1 ;  /* 0x000000aca80c1211 */ /* 0x040fe200078008ff */
[----:B------:R-:W-:Y:S01]  /*f330*/  @!P4 IMAD R61, R61, 0xc0, RZ ;  /* 0x000000c03d3dc824 */ /* 0x000fe200078e02ff */
[-C--:B------:R-:W-:Y:S01]  /*f340*/  @P2 LEA.HI.X R11, R168, R173.reuse, R5, 0x1, P5 ;  /* 0x000000ada80b2211 */ /* 0x080fe200028f0c05 */
[----:B------:R-:W-:Y:S01]  /*f350*/  @!P4 IMAD.WIDE.U32 R6, R60, 0xc0, R6 ;  /* 0x000000c03c06c825 */ /* 0x000fe200078e0006 */
[----:B------:R-:W-:-:S04]  /*f360*/  @P1 LEA.HI.X R13, R168, R173, R5, 0x1, P0 ;  /* 0x000000ada80d1211 */ /* 0x000fc800000f0c05 */
[----:B------:R-:W-:-:S05]  /*f370*/  @!P4 IADD3 R7, R61, R7, RZ ;  /* 0x000000073d07c210 */ /* 0x000fca0007ffe0ff */
        /* <DEDUP_REMOVED lines=15> */
.L_x_1558:
[----:B------:R-:W-:Y:S05]  /*f470*/  BSYNC B0 ;  /* 0x0000000000007941 */ /* 0x000fea0003800000 */
.L_x_1557:
[----:B------:R-:W0:Y:S04]  /*f480*/  LDGDEPBAR ;  /* 0x00000000000079af */ /* 0x000e280000000000 */
[----:B------:R2:W5:Y:S01]  /*f490*/  LD.E R118, desc[UR4][R116.64+0x188] ;  /* 0x0001880474767980 */ /* 0x000562000c101900 */
[----:B------:R-:W-:Y:S01]  /*f4a0*/  ISETP.GE.AND P0, PT, R170, R3, PT ;  /* 0x00000003aa00720c */ /* 0x000fe20003f06270 */
[----:B------:R-:W-:Y:S01]  /*f4b0*/  IMAD.SHL.U32 R119, R74, 0x2, RZ ;  /* 0x000000024a777824 */ /* 0x000fe200078e00ff */
[----:B-1----:R-:W-:Y:S01]  /*f4c0*/  SHF.R.S32.HI R6, RZ, 0x1f, R75 ;  /* 0x0000001fff067819 */ /* 0x002fe2000001144b */
[----:B------:R-:W-:Y:S03]  /*f4d0*/  BSSY B0, `(.L_x_1559) ;  /* 0x0000024000007945 */ /* 0x000fe60003800000 */
[----:B------:R-:W-:-:S02]  /*f4e0*/  LEA.HI R6, R6, R75, RZ, 0x2 ;  /* 0x0000004b06067211 */ /* 0x000fc400078f10ff */
[----:B------:R-:W-:Y:S02]  /*f4f0*/  LOP3.LUT R119, R119, 0x6, RZ, 0xc0, !PT ;  /* 0x0000000677777812 */ /* 0x000fe400078ec0ff */
[----:B------:R-:W-:Y:S01]  /*f500*/  SHF.R.S32.HI R211, RZ, 0x2, R6 ;  /* 0x00000002ffd37819 */ /* 0x000fe20000011406 */
[----:B------:R-:W-:-:S04]  /*f510*/  DEPBAR.LE SB0, 0x0 ;  /* 0x000080000000791a */ /* 0x000fc80000000000 */
[----:B------:R-:W-:Y:S06]  /*f520*/  BAR.SYNC.DEFER_BLOCKING 0x0 ;  /* 0x0000000000007b1d */ /* 0x000fec0000010000 */
[----:B------:R2:W-:Y:S04]  /*f530*/  @P0 STS [R208+0x9000], RZ ;  /* 0x009000ffd0000388 */ /* 0x0005e80000000800 */
[----:B------:R2:W-:Y:S04]  /*f540*/  @P0 STS [R208+0x9004], RZ ;  /* 0x009004ffd0000388 */ /* 0x0005e80000000800 */
[----:B------:R2:W-:Y:S04]  /*f550*/  @P0 STS.64 [R208+0x9008], RZ ;  /* 0x009008ffd0000388 */ /* 0x0005e80000000a00 */
[----:B------:R2:W-:Y:S04]  /*f560*/  @P0 STS.128 [R208+0xb000], RZ ;  /* 0x00b000ffd0000388 */ /* 0x0005e80000000c00 */
[----:B------:R2:W-:Y:S01]  /*f570*/  @P0 STS.128 [R208+0xd000], RZ ;  /* 0x00d000ffd0000388 */ /* 0x0005e20000000c00 */
[----:B------:R-:W-:Y:S05]  /*f580*/  @P0 BRA `(.L_x_1560) ;  /* 0x0000000000600947 */ /* 0x000fea0003800000 */
        /* <DEDUP_REMOVED lines=23> */
.L_x_1561:
[----:B------:R1:W-:Y:S02]  /*f700*/  STS.128 [R208+0xd000], RZ ;  /* 0x00d000ffd0007388 */ /* 0x0003e40000000c00 */
.L_x_1560:
[----:B------:R-:W-:Y:S05]  /*f710*/  BSYNC B0 ;  /* 0x0000000000007941 */ /* 0x000fea0003800000 */
.L_x_1559:
        /* <DEDUP_REMOVED lines=8> */
[----:B------:R-:W-:-:S11]  /*f7a0*/  ISETP.NE.U32.AND P2, PT, R5, 0x1, PT ;  /* 0x000000010500780c */ /* 0x000fd60003f45070 */
[CC--:B-1----:R-:W-:Y:S02]  /*f7b0*/  @P1 LEA R6, P0, R194.reuse, R148.reuse, 0x1 ;  /* 0x00000094c2061211 */ /* 0x0c2fe400078008ff */
        /* <DEDUP_REMOVED lines=22> */
.L_x_1564:
[----:B------:R1:W-:Y:S02]  /*f920*/  STS.128 [R208+0xd800], RZ ;  /* 0x00d800ffd0007388 */ /* 0x0003e40000000c00 */
.L_x_1563:
[----:B------:R-:W-:Y:S05]  /*f930*/  BSYNC B0 ;  /* 0x0000000000007941 */ /* 0x000fea0003800000 */
.L_x_1562:
        /* <DEDUP_REMOVED lines=10> */
[----:B------:R-:W-:-:S09]  /*f9e0*/  SHF.L.U64.HI R5, R62, 0x6, R63 ;  /* 0x000000063e057819 */ /* 0x000fd2000001023f */
        /* <DEDUP_REMOVED lines=23> */
.L_x_1567:
[----:B------:R1:W-:Y:S02]  /*fb60*/  STS.128 [R208+0xe000], RZ ;  /* 0x00e000ffd0007388 */ /* 0x0003e40000000c00 */
.L_x_1566:
[----:B------:R-:W-:Y:S05]  /*fb70*/  BSYNC B0 ;  /* 0x0000000000007941 */ /* 0x000fea0003800000 */
.L_x_1565:
        /* <DEDUP_REMOVED lines=35> */
.L_x_1570:
[----:B------:R1:W-:Y:S02]  /*fdb0*/  STS.128 [R208+0xe800], RZ ;  /* 0x00e800ffd0007388 */ /* 0x0003e40000000c00 */
.L_x_1569:
[----:B------:R-:W-:Y:S05]  /*fdc0*/  BSYNC B0 ;  /* 0x0000000000007941 */ /* 0x000fea0003800000 */
.L_x_1568:
[----:B------:R-:W-:Y:S01]  /*fdd0*/  LOP3.LUT R54, R72, 0x7fffffe, RZ, 0xc0, !PT ;  /* 0x07fffffe48367812 */ /* 0x000fe200078ec0ff */
[----:B------:R-:W-:Y:S01]  /*fde0*/  IMAD.SHL.U32 R71, R71, 0x40, RZ ;  /* 0x0000004047477824 */ /* 0x000fe200078e00ff */
[----:B-1----:R-:W-:Y:S01]  /*fdf0*/  LEA.HI R3, R70, R70, RZ, 0x1 ;  /* 0x0000004646037211 */ /* 0x002fe200078f08ff */
[----:B------:R-:W-:Y:S01]  /*fe00*/  IMAD.SHL.U32 R69, R69, 0x8, RZ ;  /* 0x0000000845457824 */ /* 0x000fe200078e00ff */
[----:B------:R-:W-:Y:S01]  /*fe10*/  SHF.R.S32.HI R2, RZ, 0x1f, R73 ;  /* 0x0000001fff027819 */ /* 0x000fe20000011449 */
[----:B------:R-:W-:Y:S01]  /*fe20*/  IMAD.IADD R54, R73, 0x1, -R54 ;  /* 0x0000000149367824 */ /* 0x000fe200078e0a36 */
[----:B------:R-:W-:Y:S01]  /*fe30*/  LOP3.LUT R3, R3, 0xfffffffe, RZ, 0xc0, !PT ;  /* 0xfffffffe03037812 */ /* 0x000fe200078ec0ff */
[----:B------:R-:W0:Y:S01]  /*fe40*/  LDGDEPBAR ;  /* 0x00000000000079af */ /* 0x000e220000000000 */
[----:B------:R-:W-:Y:S01]  /*fe50*/  LEA.HI R73, R2, R73, RZ, 0x3 ;  /* 0x0000004902497211 */ /* 0x000fe200078f18ff */
[----:B------:R-:W-:Y:S01]  /*fe60*/  IMAD.SHL.U32 R2, R66, 0x40, RZ ;  /* 0x0000004042027824 */ /* 0x000fe200078e00ff */
[----:B------:R-:W-:Y:S01]  /*fe70*/  LOP3.LUT R71, R71, 0xc0, RZ, 0xc0, !PT ;  /* 0x000000c047477812 */ /* 0x000fe200078ec0ff */
[----:B------:R-:W-:Y:S01]  /*fe80*/  IMAD.IADD R3, R70, 0x1, -R3 ;  /* 0x0000000146037824 */ /* 0x000fe200078e0a03 */
[----:B------:R-:W-:Y:S01]  /*fe90*/  LOP3.LUT P0, RZ, R66, 0x2, RZ, 0xc0, !PT ;  /* 0x0000000242ff7812 */ /* 0x000fe2000780c0ff */
[----:B------:R-:W-:Y:S01]  /*fea0*/  IMAD.SHL.U32 R55, R73, 0x20, RZ ;  /* 0x0000002049377824 */ /* 0x000fe200078e00ff */
[----:B------:R-:W-:Y:S01]  /*feb0*/  LOP3.LUT R2, R2, 0xc0, RZ, 0xc0, !PT ;  /* 0x000000c002027812 */ /* 0x000fe200078ec0ff */
[C---:B------:R-:W-:Y:S01]  /*fec0*/  IMAD.SHL.U32 R4, R3.reuse, 0x8, RZ ;  /* 0x0000000803047824 */ /* 0x040fe200078e00ff */
[----:B------:R-:W-:Y:S01]  /*fed0*/  BSSY B1, `(.L_x_1571) ;  /* 0x00001f9000017945 */ /* 0x000fe20003800000 */
[----:B------:R-:W-:Y:S01]  /*fee0*/  IMAD R68, R3, 0x8, R68 ;  /* 0x0000000803447824 */ /* 0x000fe200078e0244 */
[----:B------:R-:W-:Y:S01]  /*fef0*/  LOP3.LUT R55, R55, 0xffffff00, RZ, 0xc0, !PT ;  /* 0xffffff0037377812 */ /* 0x000fe200078ec0ff */
[----:B------:R-:W-:Y:S01]  /*ff00*/  IMAD.MOV.U32 R3, RZ, RZ, 0x20 ;  /* 0x00000020ff037424 */ /* 0x000fe200078e00ff */
[----:B------:R-:W-:-:S02]  /*ff10*/  LOP3.LUT R69, R2, 0x8, R69, 0xf8, !PT ;  /* 0x0000000802457812 */ /* 0x000fc400078ef845 */
[----:B------:R-:W-:Y:S01]  /*ff20*/  SHF.R.U32.HI R2, RZ, 0x3, R2 ;  /* 0x00000003ff027819 */ /* 0x000fe20000011602 */
[--C-:B------:R-:W-:Y:S01]  /*ff30*/  IMAD R5, R64, 0x200, R55.reuse ;  /* 0x0000020040057824 */ /* 0x100fe200078e0237 */
[----:B------:R-:W-:Y:S01]  /*ff40*/  LOP3.LUT R4, R71, 0x8, R4, 0xf8, !PT ;  /* 0x0000000847047812 */ /* 0x000fe200078ef804 */
[C---:B------:R-:W-:Y:S01]  /*ff50*/  IMAD R55, R54.reuse, 0x20, R55 ;  /* 0x0000002036377824 */ /* 0x040fe200078e0237 */
[----:B------:R-:W-:Y:S01]  /*ff60*/  SHF.R.U32.HI R71, RZ, 0x3, R71 ;  /* 0x00000003ff477819 */ /* 0x000fe20000011647 */
[----:B------:R-:W-:Y:S01]  /*ff70*/  IMAD R5, R54, 0x20, R5 ;  /* 0x0000002036057824 */ /* 0x000fe200078e0205 */
[----:B------:R-:W-:Y:S02]  /*ff80*/  LOP3.LUT R69, R69, R2, RZ, 0x3c, !PT ;  /* 0x0000000245457212 */ /* 0x000fe400078e3cff */
[----:B------:R-:W-:Y:S02]  /*ff90*/  LOP3.LUT R2, R4, R71, RZ, 0x3c, !PT ;  /* 0x0000004704027212 */ /* 0x000fe400078e3cff */
[----:B------:R-:W-:Y:S01]  /*ffa0*/  SEL R3, R3, 0xffffffe0, !P0 ;  /* 0xffffffe003037807 */ /* 0x000fe20004000000 */
[----:B------:R-:W-:-:S02]  /*ffb0*/  IMAD.U32 R192, R68, 0x20, R69 ;  /* 0x0000002044c07824 */ /* 0x000fc400078e0045 */
[----:B------:R-:W-:-:S03]  /*ffc0*/  IMAD.IADD R193, R2, 0x1, R5 ;  /* 0x0000000102c17824 */ /* 0x000fc600078e0205 */
[----:B------:R-:W-:Y:S02]  /*ffd0*/  LEA R192, R192, UR6, 0x1 ;  /* 0x00000006c0c07c11 */ /* 0x000fe4000f8e08ff */
[----:B------:R-:W-:-:S03]  /*ffe0*/  LEA R193, R193, UR6, 0x1 ;  /* 0x00000006c1c17c11 */ /* 0x000fc6000f8e08ff */
[----:B------:R-:W-:Y:S01]  /*fff0*/  LDSM.16.M88.4 R56, [R192+0x3000] ;  /* 0x00300000c038783b */ /* 0x000fe20000000200 */
[----:B------:R-:W-:Y:S01]  /*10000*/  IMAD.IADD R189, R192, 0x1, R3 ;  /* 0x00000001c0bd7824 */ /* 0x000fe200078e0203 */
[----:B------:R-:W-:Y:S01]  /*10010*/  SHF.R.S32.HI R3, RZ, 0x1f, R64 ;  /* 0x0000001fff037819 */ /* 0x000fe20000011440 */
[----:B------:R-:W-:Y:S01]  /*10020*/  IMAD R191, R52, 0x2, R193 ;  /* 0x0000000234bf7824 */ /* 0x000fe200078e02c1 */
[----:B------:R-:W1:Y:S04]  /*10030*/  LDSM.16.M88.4 R104, [R193] ;  /* 0x00000000c168783b */ /* 0x000e680000000200 */
[----:B------:R-:W2:Y:S04]  /*10040*/  LDSM.16.M88.4 R44, [R192+0x3400] ;  /* 0x00340000c02c783b */ /* 0x000ea80000000200 */
[----:B------:R-:W3:Y:S04]  /*10050*/  LDSM.16.M88.4 R36, [R192+0x3800] ;  /* 0x00380000c024783b */ /* 0x000ee80000000200 */
[----:B------:R-:W4:Y:S04]  /*10060*/  LDSM.16.M88.4 R28, [R192+0x3c00] ;  /* 0x003c0000c01c783b */ /* 0x000f280000000200 */
[----:B------:R-:W4:Y:S04]  /*10070*/  LDSM.16.M88.4 R20, [R192+0x4000] ;  /* 0x00400000c014783b */ /* 0x000f280000000200 */
[----:B------:R-:W4:Y:S04]  /*10080*/  LDSM.16.M88.4 R12, [R192+0x4400] ;  /* 0x00440000c00c783b */ /* 0x000f280000000200 */
[----:B------:R-:W4:Y:S04]  /*10090*/  LDSM.16.M88.4 R112, [R192+0x4800] ;  /* 0x00480000c070783b */ /* 0x000f280000000200 */
[----:B------:R-:W4:Y:S04]  /*100a0*/  LDSM.16.M88.4 R76, [R192+0x4c00] ;  /* 0x004c0000c04c783b */ /* 0x000f280000000200 */
[----:B------:R-:W-:Y:S04]  /*100b0*/  LDSM.16.M88.4 R72, [R189+0x3000] ;  /* 0x00300000bd48783b */ /* 0x000fe80000000200 */
[----:B------:R-:W4:Y:S04]  /*100c0*/  LDSM.16.M88.4 R84, [R191] ;  /* 0x00000000bf54783b */ /* 0x000f280000000200 */
[----:B------:R-:W4:Y:S01]  /*100d0*/  LDSM.16.M88.4 R68, [R189+0x3400] ;  /* 0x00340000bd44783b */ /* 0x000f220000000200 */
[C---:B-1----:R-:W-:Y:S03]  /*100e0*/  HMMA.16816.F32.BF16 R60, R104.reuse, R56, RZ ;  /* 0x00000038683c723c */ /* 0x042fe600000418ff */
[----:B------:R-:W1:Y:S03]  /*100f0*/  LDSM.16.M88.4 R8, [R189+0x3800] ;  /* 0x00380000bd08783b */ /* 0x000e660000000200 */
[C---:B------:R-:W-:Y:S01]  /*10100*/  HMMA.16816.F32.BF16 R56, R104.reuse, R58, RZ ;  /* 0x0000003a6838723c */ /* 0x040fe200000418ff */
[----:B------:R-:W1:Y:S04]  /*10110*/  LDSM.16.M88.4 R4, [R189+0x3c00] ;  /* 0x003c0000bd04783b */ /* 0x000e680000000200 */
[----:B------:R-:W1:Y:S01]  /*10120*/  LDSM.16.M88.4 R100, [R189+0x4000] ;  /* 0x00400000bd64783b */ /* 0x000e620000000200 */
[C---:B--2---:R-:W-:Y:S03]  /*10130*/  HMMA.16816.F32.BF16 R48, R104.reuse, R44, RZ ;  /* 0x0000002c6830723c */ /* 0x044fe600000418ff */
[----:B------:R-:W2:Y:S03]  /*10140*/  LDSM.16.M88.4 R92, [R189+0x4800] ;  /* 0x00480000bd5c783b */ /* 0x000ea60000000200 */
[C---:B---3--:R-:W-:Y:S01]  /*10150*/  HMMA.16816.F32.BF16 R40, R104.reuse, R36, RZ ;  /* 0x000000246828723c */ /* 0x048fe200000418ff */
[----:B------:R-:W3:Y:S04]  /*10160*/  LDSM.16.M88.4 R96, [R189+0x4400] ;  /* 0x00440000bd60783b */ /* 0x000ee80000000200 */
[----:B------:R-:W3:Y:S01]  /*10170*/  LDSM.16.M88.4 R88, [R189+0x4c00] ;  /* 0x004c0000bd58783b */ /* 0x000ee20000000200 */
[C---:B----4-:R-:W-:Y:S03]  /*10180*/  HMMA.16816.F32.BF16 R32, R104.reuse, R28, RZ ;  /* 0x0000001c6820723c */ /* 0x050fe600000418ff */
[----:B------:R-:W-:Y:S03]  /*10190*/  LDSM.16.M88.4 R132, [R193+0x1000] ;  /* 0x00100000c184783b */ /* 0x000fe60000000200 */
[C---:B------:R-:W-:Y:S01]  /*101a0*/  HMMA.16816.F32.BF16 R36, R104.reuse, R38, RZ ;  /* 0x000000266824723c */ /* 0x040fe200000418ff */
[----:B------:R-:W-:Y:S04]  /*101b0*/  LDSM.16.M88.4 R80, [R192+0x5000] ;  /* 0x00500000c050783b */ /* 0x000fe80000000200 */
[----:B-----5:R-:W-:Y:S01]  /*101c0*/  LDSM.16.M88.4 R124, [R192+0x6c00] ;  /* 0x006c0000c07c783b */ /* 0x020fe20000000200 */
[C---:B------:R-:W-:Y:S03]  /*101d0*/  HMMA.16816.F32.BF16 R28, R104.reuse, R30, RZ ;  /* 0x0000001e681c723c */ /* 0x040fe600000418ff */
[----:B------:R-:W-:Y:S03]  /*101e0*/  LDSM.16.M88.4 R128, [R192+0x6800] ;  /* 0x00680000c080783b */ /* 0x000fe60000000200 */
        /* <DEDUP_REMOVED lines=29> */
[C---:B------:R-:W-:Y:S01]  /*103c0*/  HMMA.16816.F32.BF16 R44, R84.reuse, R70, R44 ;  /* 0x00000046542c723c */ /* 0x040fe2000004182c */
[----:B------:R-:W-:Y:S05]  /*103d0*/  LDSM.16.M88.4 R68, [R192+0x6400] ;  /* 0x00640000c044783b */ /* 0x000fea0000000200 */
[C---:B------:R-:W-:Y:S06]  /*103e0*/  HMMA.16816.F32.BF16 R108, R84.reuse, R88, R108 ;  /* 0x00000058546c723c */ /* 0x040fec000004186c */
[----:B------:R-:W-:Y:S01]  /*103f0*/  HMMA.16816.F32.BF16 R104, R84, R90, R104 ;  /* 0x0000005a5468723c */ /* 0x000fe20000041868 */
[----:B------:R-:W3:Y:S04]  /*10400*/  LDSM.16.M88.4 R88, [R189+0x5800] ;  /* 0x00580000bd58783b */ /* 0x000ee80000000200 */
[----:B------:R-:W-:Y:S01]  /*10410*/  LDSM.16.M88.4 R84, [R189+0x5c00] ;  /* 0x005c0000bd54783b */ /* 0x000fe20000000200 */
[C---:B----4-:R-:W-:Y:S06]  /*10420*/  HMMA.16816.F32.BF16 R48, R132.reuse, R76, R48 ;  /* 0x0000004c8430723c */ /* 0x050fec0000041830 */
[C---:B------:R-:W-:Y:S06]  /*10430*/  HMMA.16816.F32.BF16 R60, R132.reuse, R80, R60 ;  /* 0x00000050843c723c */ /* 0x040fec000004183c */
[C---:B------:R-:W-:Y:S01]  /*10440*/  HMMA.16816.F32.BF16 R56, R132.reuse, R82, R56 ;  /* 0x000000528438723c */ /* 0x040fe20000041838 */
[----:B------:R-:W-:Y:S05]  /*10450*/  LDSM.16.M88.4 R80, [R189+0x6000] ;  /* 0x00600000bd50783b */ /* 0x000fea0000000200 */
[C---:B------:R-:W-:Y:S06]  /*10460*/  HMMA.16816.F32.BF16 R40, R132.reuse, R72, R40 ;  /* 0x000000488428723c */ /* 0x040fec0000041828 */
[C---:B------:R-:W-:Y:S01]  /*10470*/  HMMA.16816.F32.BF16 R36, R132.reuse, R74, R36 ;  /* 0x0000004a8424723c */ /* 0x040fe20000041824 */
[----:B------:R-:W4:Y:S05]  /*10480*/  LDSM.16.M88.4 R72, [R189+0x6800] ;  /* 0x00680000bd48783b */ /* 0x000f2a0000000200 */
[C---:B------:R-:W-:Y:S01]  /*10490*/  HMMA.16816.F32.BF16 R44, R132.reuse, R78, R44 ;  /* 0x0000004e842c723c */ /* 0x040fe2000004182c */
[----:B------:R-:W-:Y:S05]  /*104a0*/  LDSM.16.M88.4 R76, [R189+0x6400] ;  /* 0x00640000bd4c783b */ /* 0x000fea0000000200 */
[C---:B-1----:R-:W-:Y:S06]  /*104b0*/  HMMA.16816.F32.BF16 R32, R132.reuse, R8, R32 ;  /* 0x000000088420723c */ /* 0x042fec0000041820 */
[C---:B------:R-:W-:Y:S01]  /*104c0*/  HMMA.16816.F32.BF16 R28, R132.reuse, R10, R28 ;  /* 0x0000000a841c723c */ /* 0x040fe2000004181c */
[----:B------:R-:W-:Y:S05]  /*104d0*/  LDSM.16.M88.4 R8, [R192+0x7000] ;  /* 0x00700000c008783b */ /* 0x000fea0000000200 */
[C---:B------:R-:W-:Y:S06]  /*104e0*/  HMMA.16816.F32.BF16 R24, R132.reuse, R4, R24 ;  /* 0x000000048418723c */ /* 0x040fec0000041818 */
[C---:B------:R-:W-:Y:S01]  /*104f0*/  HMMA.16816.F32.BF16 R20, R132.reuse, R6, R20 ;  /* 0x000000068414723c */ /* 0x040fe20000041814 */
[----:B------:R-:W1:Y:S05]  /*10500*/  LDSM.16.M88.4 R4, [R193+0x2000] ;  /* 0x00200000c104783b */ /* 0x000e6a0000000200 */
[C---:B------:R-:W-:Y:S06]  /*10510*/  HMMA.16816.F32.BF16 R108, R132.reuse, R124, R108 ;  /* 0x0000007c846c723c */ /* 0x040fec000004186c */
[----:B------:R-:W-:Y:S06]  /*10520*/  HMMA.16816.F32.BF16 R104, R132, R126, R104 ;  /* 0x0000007e8468723c */ /* 0x000fec0000041868 */
[----:B--2---:R-:W-:Y:S01]  /*10530*/  HMMA.16816.F32.BF16 R124, R100, R92, R48 ;  /* 0x0000005c647c723c */ /* 0x004fe20000041830 */
[----:B------:R-:W2:Y:S05]  /*10540*/  LDSM.16.M88.4 R48, [R192+0x7800] ;  /* 0x00780000c030783b */ /* 0x000eaa0000000200 */
[C---:B------:R-:W-:Y:S06]  /*10550*/  HMMA.16816.F32.BF16 R120, R132.reuse, R128, R120 ;  /* 0x000000808478723c */ /* 0x040fec0000041878 */
[----:B------:R-:W-:Y:S06]  /*10560*/  HMMA.16816.F32.BF16 R112, R132, R130, R112 ;  /* 0x000000828470723c */ /* 0x000fec0000041870 */
[C---:B---3--:R-:W-:Y:S06]  /*10570*/  HMMA.16816.F32.BF16 R60, R100.reuse, R96, R60 ;  /* 0x00000060643c723c */ /* 0x048fec000004183c */
[C---:B------:R-:W-:Y:S01]  /*10580*/  HMMA.16816.F32.BF16 R56, R100.reuse, R98, R56 ;  /* 0x000000626438723c */ /* 0x040fe20000041838 */
[----:B------:R-:W3:Y:S05]  /*10590*/  LDSM.16.M88.4 R96, [R192+0x7400] ;  /* 0x00740000c060783b */ /* 0x000eea0000000200 */
[----:B------:R-:W-:Y:S06]  /*105a0*/  HMMA.16816.F32.BF16 R40, R100, R88, R40 ;  /* 0x000000586428723c */ /* 0x000fec0000041828 */
[C---:B------:R-:W-:Y:S06]  /*105b0*/  HMMA.16816.F32.BF16 R16, R132.reuse, R68, R16 ;  /* 0x000000448410723c */ /* 0x040fec0000041810 */
[----:B------:R-:W-:Y:S01]  /*105c0*/  HMMA.16816.F32.BF16 R12, R132, R70, R12 ;  /* 0x00000046840c723c */ /* 0x000fe2000004180c */
[----:B------:R-:W3:Y:S05]  /*105d0*/  LDSM.16.M88.4 R68, [R189+0x6c00] ;  /* 0x006c0000bd44783b */ /* 0x000eea0000000200 */
[C---:B------:R-:W-:Y:S01]  /*105e0*/  HMMA.16816.F32.BF16 R128, R100.reuse, R94, R44 ;  /* 0x0000005e6480723c */ /* 0x040fe2000004182c */
[----:B------:R-:W-:Y:S04]  /*105f0*/  LDSM.16.M88.4 R92, [R189+0x7000] ;  /* 0x00700000bd5c783b */ /* 0x000fe80000000200 */
[----:B------:R-:W3:Y:S01]  /*10600*/  LDSM.16.M88.4 R44, [R191+0x2000] ;  /* 0x00200000bf2c783b */ /* 0x000ee20000000200 */
[C---:B----4-:R-:W-:Y:S06]  /*10610*/  HMMA.16816.F32.BF16 R120, R100.reuse, R72, R120 ;  /* 0x000000486478723c */ /* 0x050fec0000041878 */
[----:B------:R-:W-:Y:S01]  /*10620*/  HMMA.16816.F32.BF16 R112, R100, R74, R112 ;  /* 0x0000004a6470723c */ /* 0x000fe20000041870 */
[----:B------:R-:W4:Y:S05]  /*10630*/  LDSM.16.M88.4 R72, [R189+0x7400] ;  /* 0x00740000bd48783b */ /* 0x000f2a0000000200 */
[C---:B-1----:R-:W-:Y:S06]  /*10640*/  HMMA.16816.F32.BF16 R60, R4.reuse, R8, R60 ;  /* 0x00000008043c723c */ /* 0x042fec000004183c */
[C---:B--2---:R-:W-:Y:S06]  /*10650*/  HMMA.16816.F32.BF16 R40, R4.reuse, R48, R40 ;  /* 0x000000300428723c */ /* 0x044fec0000041828 */
[C---:B------:R-:W-:Y:S01]  /*10660*/  HMMA.16816.F32.BF16 R56, R4.reuse, R10, R56 ;  /* 0x0000000a0438723c */ /* 0x040fe20000041838 */
[----:B------:R-:W-:Y:S01]  /*10670*/  IMAD R48, R64, 0x10, R211 ;  /* 0x0000001040307824 */ /* 0x000fe200078e02d3 */
[----:B------:R-:W1:Y:S04]  /*10680*/  LDSM.16.M88.4 R8, [R192+0x7c00] ;  /* 0x007c0000c008783b */ /* 0x000e680000000200 */
[----:B---3--:R-:W-:Y:S01]  /*10690*/  HMMA.16816.F32.BF16 R124, R4, R96, R124 ;  /* 0x00000060047c723c */ /* 0x008fe2000004187c */
[----:B------:R-:W-:-:S02]  /*106a0*/  IADD3 R65, R48, 0x1, R65 ;  /* 0x0000000130417810 */ /* 0x000fc40007ffe041 */
[----:B------:R-:W-:Y:S01]  /*106b0*/  LEA.HI R48, R3, R64, RZ, 0x2 ;  /* 0x0000004003307211 */ /* 0x000fe200078f10ff */
[----:B------:R-:W-:Y:S01]  /*106c0*/  IMAD.IADD R3, R0, 0x1, R119 ;  /* 0x0000000100037824 */ /* 0x000fe200078e0277 */
[----:B------:R-:W-:Y:S01]  /*106d0*/  IADD3 R65, R67, R65, -R204 ;  /* 0x0000004143417210 */ /* 0x000fe20007ffe8cc */
[C---:B------:R-:W-:Y:S01]  /*106e0*/  HMMA.16816.F32.BF16 R36, R100.reuse, R90, R36 ;  /* 0x0000005a6424723c */ /* 0x040fe20000041824 */
[----:B------:R-:W-:Y:S01]  /*106f0*/  LOP3.LUT R49, R48, 0xfffffffc, RZ, 0xc0, !PT ;  /* 0xfffffffc30317812 */ /* 0x000fe200078ec0ff */
[----:B------:R-:W-:Y:S02]  /*10700*/  VIADD R48, R3, 0x1 ;  /* 0x0000000103307836 */ /* 0x000fe40000000000 */
[----:B------:R-:W-:Y:S02]  /*10710*/  IMAD.IADD R66, R118, 0x1, R65 ;  /* 0x0000000176427824 */ /* 0x000fe400078e0241 */
[----:B------:R-:W-:Y:S01]  /*10720*/  HMMA.16816.F32.BF16 R108, R100, R68, R108 ;  /* 0x00000044646c723c */ /* 0x000fe2000004186c */
[----:B------:R-:W-:-:S02]  /*10730*/  IMAD.IADD R212, R64, 0x1, -R49 ;  /* 0x0000000140d47824 */ /* 0x000fc400078e0a31 */
[C---:B------:R-:W-:Y:S01]  /*10740*/  VIMNMX R118, R66.reuse, R67, PT ;  /* 0x0000004342767248 */ /* 0x040fe20003fe0100 */
[C---:B------:R-:W-:Y:S01]  /*10750*/  VIADD R54, R3.reuse, 0x10 ;  /* 0x0000001003367836 */ /* 0x040fe20000000000 */
[----:B------:R-:W-:Y:S01]  /*10760*/  VIADDMNMX R119, R66, 0x8, R67, PT ;  /* 0x0000000842777846 */ /* 0x000fe20003800143 */
[----:B------:R-:W-:Y:S01]  /*10770*/  HMMA.16816.F32.BF16 R104, R100, R70, R104 ;  /* 0x000000466468723c */ /* 0x000fe20000041868 */
[CC--:B------:R-:W-:Y:S01]  /*10780*/  ISETP.GE.AND P2, PT, R48.reuse, R118.reuse, PT ;  /* 0x000000763000720c */ /* 0x0c0fe20003f46270 */
[----:B------:R-:W-:Y:S01]  /*10790*/  LDSM.16.M88.4 R64, [R192+0x8000] ;  /* 0x00800000c040783b */ /* 0x000fe20000000200 */
[----:B------:R-:W-:Y:S01]  /*107a0*/  ISETP.GE.AND P4, PT, R48, R119, PT ;  /* 0x000000773000720c */ /* 0x000fe20003f86270 */
[----:B------:R-:W-:Y:S02]  /*107b0*/  VIADD R48, R3, 0x8 ;  /* 0x0000000803307836 */ /* 0x000fe40000000000 */
[----:B------:R-:W-:Y:S01]  /*107c0*/  HMMA.16816.F32.BF16 R68, R44, R92, R60 ;  /* 0x0000005c2c44723c */ /* 0x000fe2000004183c */
[----:B------:R-:W2:Y:S02]  /*107d0*/  LDSM.16.M88.4 R60, [R189+0x7800] ;  /* 0x00780000bd3c783b */ /* 0x000ea40000000200 */
[----:B------:R-:W-:-:S02]  /*107e0*/  ISETP.GE.AND P0, PT, R48, R118, PT ;  /* 0x000000763000720c */ /* 0x000fc40003f06270 */
[----:B------:R-:W-:Y:S01]  /*107f0*/  ISETP.GE.AND P6, PT, R48, R119, PT ;  /* 0x000000773000720c */ /* 0x000fe20003fc6270 */
[----:B------:R-:W-:Y:S06]  /*10800*/  HMMA.16816.F32.BF16 R32, R100, R84, R32 ;  /* 0x000000546420723c */ /* 0x000fec0000041820 */
[----:B------:R-:W-:Y:S06]  /*10810*/  HMMA.16816.F32.BF16 R128, R4, R98, R128 ;  /* 0x000000620480723c */ /* 0x000fec0000041880 */
[C---:B------:R-:W-:Y:S06]  /*10820*/  HMMA.16816.F32.BF16 R56, R44.reuse, R94, R56 ;  /* 0x0000005e2c38723c */ /* 0x040fec0000041838 */
[----:B----4-:R-:W-:Y:S01]  /*10830*/  HMMA.16816.F32.BF16 R124, R44, R72, R124 ;  /* 0x000000482c7c723c */ /* 0x010fe2000004187c */
[----:B------:R-:W-:-:S05]  /*10840*/  FSEL R71, R71, -INF , !P4 ;  /* 0xff80000047477808 */ /* 0x000fca0006000000 */
[----:B------:R-:W-:Y:S01]  /*10850*/  HMMA.16816.F32.BF16 R28, R100, R86, R28 ;  /* 0x00000056641c723c */ /* 0x000fe2000004181c */
[----:B------:R-:W-:-:S05]  /*10860*/  VIADD R72, R3, 0x9 ;  /* 0x0000000903487836 */ /* 0x000fca0000000000 */
[----:B------:R-:W-:Y:S01]  /*10870*/  HMMA.16816.F32.BF16 R36, R4, R50, R36 ;  /* 0x000000320424723c */ /* 0x000fe20000041824 */
[----:B------:R-:W3:Y:S01]  /*10880*/  LDSM.16.M88.4 R48, [R189+0x7c00] ;  /* 0x007c0000bd30783b */ /* 0x000ee20000000200 */
[CC--:B------:R-:W-:Y:S02]  /*10890*/  ISETP.GE.AND P5, PT, R72.reuse, R119.reuse, PT ;  /* 0x000000774800720c */ /* 0x0c0fe40003fa6270 */
[----:B------:R-:W-:Y:S02]  /*108a0*/  ISETP.GE.AND P1, PT, R72, R118, PT ;  /* 0x000000764800720c */ /* 0x000fe40003f26270 */
[----:B------:R-:W-:Y:S01]  /*108b0*/  HMMA.16816.F32.BF16 R24, R100, R80, R24 ;  /* 0x000000506418723c */ /* 0x000fe20000041818 */
[----:B------:R-:W-:Y:S02]  /*108c0*/  FSEL R87, R59, -INF , !P5 ;  /* 0xff8000003b577808 */ /* 0x000fe40006800000 */
[----:B------:R-:W-:Y:S02]  /*108d0*/  FSEL R73, R56, -INF , !P0 ;  /* 0xff80000038497808 */ /* 0x000fe40004000000 */
[----:B------:R-:W-:Y:S01]  /*108e0*/  ISETP.GE.AND P0, PT, R54, R119, PT ;  /* 0x000000773600720c */ /* 0x000fe20003f06270 */
[----:B------:R-:W-:Y:S01]  /*108f0*/  HMMA.16816.F32.BF16 R128, R44, R74, R128 ;  /* 0x0000004a2c80723c */ /* 0x000fe20000041880 */
[----:B------:R-:W-:-:S02]  /*10900*/  FSEL R81, R57, -INF , !P1 ;  /* 0xff80000039517808 */ /* 0x000fc40004800000 */
[----:B------:R-:W-:-:S03]  /*10910*/  FSEL R85, R126, -INF , !P0 ;  /* 0xff8000007e557808 */ /* 0x000fc60004000000 */
[C---:B-1----:R-:W-:Y:S01]  /*10920*/  HMMA.16816.F32.BF16 R32, R4.reuse, R8, R32 ;  /* 0x000000080420723c */ /* 0x042fe20000041820 */
[----:B------:R-:W-:Y:S02]  /*10930*/  FSEL R75, R69, -INF , !P2 ;  /* 0xff800000454b7808 */ /* 0x000fe40005000000 */
[----:B------:R-:W-:Y:S01]  /*10940*/  ISETP.GE.AND P2, PT, R54, R118, PT ;  /* 0x000000763600720c */ /* 0x000fe20003f46270 */
[C---:B------:R-:W-:Y:S02]  /*10950*/  VIADD R54, R3.reuse, 0x11 ;  /* 0x0000001103367836 */ /* 0x040fe40000000000 */
[----:B------:R-:W-:Y:S01]  /*10960*/  HMMA.16816.F32.BF16 R28, R4, R10, R28 ;  /* 0x0000000a041c723c */ /* 0x000fe2000004181c */
[----:B------:R-:W-:Y:S01]  /*10970*/  VIADD R8, R3, 0x18 ;  /* 0x0000001803087836 */ /* 0x000fe20000000000 */
[----:B------:R-:W-:Y:S02]  /*10980*/  FSEL R69, R124, -INF , !P2 ;  /* 0xff8000007c457808 */ /* 0x000fe40005000000 */
[----:B------:R-:W-:-:S02]  /*10990*/  ISETP.GE.AND P1, PT, R54, R119, PT ;  /* 0x000000773600720c */ /* 0x000fc40003f26270 */
[C---:B------:R-:W-:Y:S01]  /*109a0*/  ISETP.GE.AND P5, PT, R8.reuse, R118, PT ;  /* 0x000000760800720c */ /* 0x040fe20003fa6270 */
[----:B--2---:R-:W-:Y:S01]  /*109b0*/  HMMA.16816.F32.BF16 R40, R44, R60, R40 ;  /* 0x0000003c2c28723c */ /* 0x004fe20000041828 */
[----:B------:R-:W-:Y:S02]  /*109c0*/  ISETP.GE.AND P2, PT, R8, R119, PT ;  /* 0x000000770800720c */ /* 0x000fe40003f46270 */
[----:B------:R-:W1:Y:S01]  /*109d0*/  LDSM.16.M88.4 R8, [R189+0x8000] ;  /* 0x00800000bd08783b */ /* 0x000e620000000200 */
[----:B------:R-:W-:Y:S02]  /*109e0*/  FSEL R93, R127, -INF , !P1 ;  /* 0xff8000007f5d7808 */ /* 0x000fe40004800000 */
[----:B------:R-:W-:Y:S01]  /*109f0*/  HMMA.16816.F32.BF16 R20, R100, R82, R20 ;  /* 0x000000526414723c */ /* 0x000fe20000041814 */
[----:B------:R-:W-:Y:S01]  /*10a00*/  VIADD R60, R3, 0x19 ;  /* 0x00000019033c7836 */ /* 0x000fe20000000000 */
[----:B------:R-:W-:-:S04]  /*10a10*/  FSEL R95, R130, -INF , !P2 ;  /* 0xff800000825f7808 */ /* 0x000fc80005000000 */
[----:B------:R-:W-:Y:S01]  /*10a20*/  HMMA.16816.F32.BF16 R36, R44, R62, R36 ;  /* 0x0000003e2c24723c */ /* 0x000fe20000041824 */
[----:B------:R-:W-:Y:S02]  /*10a30*/  FSEL R83, R58, -INF , !P6 ;  /* 0xff8000003a537808 */ /* 0x000fe40007000000 */
[----:B------:R-:W2:Y:S01]  /*10a40*/  LDSM.16.M88.4 R56, [R192+0x8400] ;  /* 0x00840000c038783b */ /* 0x000ea20000000200 */
[-C--:B------:R-:W-:Y:S01]  /*10a50*/  ISETP.GE.AND P6, PT, R54, R118.reuse, PT ;  /* 0x000000763600720c */ /* 0x080fe20003fc6270 */
[----:B------:R-:W-:Y:S01]  /*10a60*/  VIADD R54, R3, 0x20 ;  /* 0x0000002003367836 */ /* 0x000fe20000000000 */
[----:B------:R-:W-:Y:S01]  /*10a70*/  HMMA.16816.F32.BF16 R24, R4, R64, R24 ;  /* 0x000000400418723c */ /* 0x000fe20000041818 */
[----:B------:R-:W-:-:S03]  /*10a80*/  ISETP.GE.AND P0, PT, R60, R118, PT ;  /* 0x000000763c00720c */ /* 0x000fc60003f06270 */
[----:B------:R-:W-:Y:S02]  /*10a90*/  ISETP.GE.AND P1, PT, R54, R118, PT ;  /* 0x000000763600720c */ /* 0x000fe40003f26270 */
[----:B---3--:R-:W-:Y:S01]  /*10aa0*/  HMMA.16816.F32.BF16 R32, R44, R48, R32 ;  /* 0x000000302c20723c */ /* 0x008fe20000041820 */
[----:B------:R-:W-:Y:S02]  /*10ab0*/  FSEL R91, R129, -INF , !P0 ;  /* 0xff800000815b7808 */ /* 0x000fe40004000000 */
[----:B------:R-:W-:Y:S01]  /*10ac0*/  FSEL R219, R40, -INF , !P1 ;  /* 0xff80000028db7808 */ /* 0x000fe20004800000 */
[C---:B------:R-:W-:Y:S02]  /*10ad0*/  VIADD R40, R3.reuse, 0x30 ;  /* 0x0000003003287836 */ /* 0x040fe40000000000 */
[----:B------:R-:W-:Y:S01]  /*10ae0*/  HMMA.16816.F32.BF16 R16, R100, R76, R16 ;  /* 0x0000004c6410723c */ /* 0x000fe20000041810 */
[----:B------:R-:W-:-:S05]  /*10af0*/  VIADD R48, R3, 0x29 ;  /* 0x0000002903307836 */ /* 0x000fca0000000000 */
[----:B------:R-:W-:Y:S01]  /*10b00*/  HMMA.16816.F32.BF16 R12, R100, R78, R12 ;  /* 0x0000004e640c723c */ /* 0x000fe2000004180c */
[----:B------:R-:W-:Y:S02]  /*10b10*/  FSEL R77, R125, -INF , !P6 ;  /* 0xff8000007d4d7808 */ /* 0x000fe40007000000 */
[-C--:B------:R-:W-:Y:S01]  /*10b20*/  ISETP.GE.AND P6, PT, R60, R119.reuse, PT ;  /* 0x000000773c00720c */ /* 0x080fe20003fc6270 */
[C---:B------:R-:W-:Y:S02]  /*10b30*/  VIADD R60, R3.reuse, 0x21 ;  /* 0x00000021033c7836 */ /* 0x040fe40000000000 */
[C---:B------:R-:W-:Y:S01]  /*10b40*/  HMMA.16816.F32.BF16 R28, R44.reuse, R50, R28 ;  /* 0x000000322c1c723c */ /* 0x040fe2000004181c */
[----:B------:R-:W-:Y:S02]  /*10b50*/  FSEL R79, R128, -INF , !P5 ;  /* 0xff800000804f7808 */ /* 0x000fe40006800000 */
[-C--:B------:R-:W-:Y:S01]  /*10b60*/  ISETP.GE.AND P5, PT, R54, R119.reuse, PT ;  /* 0x000000773600720c */ /* 0x080fe20003fa6270 */
[----:B------:R-:W-:Y:S01]  /*10b70*/  VIADD R54, R3, 0x28 ;  /* 0x0000002803367836 */ /* 0x000fe20000000000 */
[C---:B------:R-:W-:Y:S01]  /*10b80*/  ISETP.GE.AND P2, PT, R60.reuse, R118, PT ;  /* 0x000000763c00720c */ /* 0x040fe20003f46270 */
[----:B-1----:R-:W-:Y:S01]  /*10b90*/  HMMA.16816.F32.BF16 R24, R44, R8, R24 ;  /* 0x000000082c18723c */ /* 0x002fe20000041818 */
[----:B------:R-:W-:-:S02]  /*10ba0*/  ISETP.GE.AND P0, PT, R60, R119, PT ;  /* 0x000000773c00720c */ /* 0x000fc40003f06270 */
[----:B------:R-:W-:Y:S01]  /*10bb0*/  FSEL R89, R131, -INF , !P6 ;  /* 0xff80000083597808 */ /* 0x000fe20007000000 */
[----:B------:R-:W1:Y:S01]  /*10bc0*/  LDSM.16.M88.4 R60, [R192+0x8800] ;  /* 0x00880000c03c783b */ /* 0x000e620000000200 */
[-C--:B------:R-:W-:Y:S01]  /*10bd0*/  ISETP.GE.AND P6, PT, R54, R118.reuse, PT ;  /* 0x000000763600720c */ /* 0x080fe20003fc6270 */
[C---:B------:R-:W-:Y:S01]  /*10be0*/  HMMA.16816.F32.BF16 R20, R4.reuse, R66, R20 ;  /* 0x000000420414723c */ /* 0x040fe20000041814 */
[----:B------:R-:W-:Y:S01]  /*10bf0*/  FSEL R217, R41, -INF , !P2 ;  /* 0xff80000029d97808 */ /* 0x000fe20005000000 */
[----:B------:R-:W3:Y:S01]  /*10c00*/  LDSM.16.M88.4 R64, [R189+0x8400] ;  /* 0x00840000bd40783b */ /* 0x000ee20000000200 */
[----:B------:R-:W-:Y:S01]  /*10c10*/  FSEL R225, R43, -INF , !P0 ;  /* 0xff8000002be17808 */ /* 0x000fe20004000000 */
[C---:B------:R-:W-:Y:S01]  /*10c20*/  VIADD R9, R3.reuse, 0x39 ;  /* 0x0000003903097836 */ /* 0x040fe20000000000 */
[----:B------:R-:W-:Y:S01]  /*10c30*/  FSEL R223, R36, -INF , !P6 ;  /* 0xff80000024df7808 */ /* 0x000fe20007000000 */
[C---:B------:R-:W-:Y:S01]  /*10c40*/  VIADD R36, R3.reuse, 0x38 ;  /* 0x0000003803247836 */ /* 0x040fe20000000000 */
[----:B------:R-:W-:Y:S01]  /*10c50*/  FSEL R227, R42, -INF , !P5 ;  /* 0xff8000002ae37808 */ /* 0x000fe20006800000 */
[----:B--2---:R-:W-:Y:S01]  /*10c60*/  HMMA.16816.F32.BF16 R16, R4, R56, R16 ;  /* 0x000000380410723c */ /* 0x004fe20000041810 */
[----:B------:R-:W-:Y:S01]  /*10c70*/  ISETP.GE.AND P2, PT, R48, R119, PT ;  /* 0x000000773000720c */ /* 0x000fe20003f46270 */
[----:B------:R-:W-:Y:S01]  /*10c80*/  VIADD R8, R3, 0x40 ;  /* 0x0000004003087836 */ /* 0x000fe20000000000 */
[----:B------:R-:W-:-:S02]  /*10c90*/  ISETP.GE.AND P0, PT, R40, R118, PT ;  /* 0x000000762800720c */ /* 0x000fc40003f06270 */
[----:B------:R-:W-:Y:S01]  /*10ca0*/  ISETP.GE.AND P1, PT, R54, R119, PT ;  /* 0x000000773600720c */ /* 0x000fe20003f26270 */
[----:B------:R-:W-:Y:S01]  /*10cb0*/  HMMA.16816.F32.BF16 R56, R4, R58, R12 ;  /* 0x0000003a0438723c */ /* 0x000fe2000004180c */
[-C--:B------:R-:W-:Y:S01]  /*10cc0*/  ISETP.GE.AND P5, PT, R48, R118.reuse, PT ;  /* 0x000000763000720c */ /* 0x080fe20003fa6270 */
[----:B------:R-:W2:Y:S01]  /*10cd0*/  LDSM.16.M88.4 R12, [R189+0x8800] ;  /* 0x00880000bd0c783b */ /* 0x000ea20000000200 */
[----:B------:R-:W-:Y:S02]  /*10ce0*/  FSEL R215, R39, -INF , !P2 ;  /* 0xff80000027d77808 */ /* 0x000fe40005000000 */
[----:B------:R-:W-:Y:S02]  /*10cf0*/  FSEL R179, R32, -INF , !P0 ;  /* 0xff80000020b37808 */ /* 0x000fe40004000000 */
[----:B------:R-:W-:Y:S02]  /*10d00*/  FSEL R229, R38, -INF , !P1 ;  /* 0xff80000026e57808 */ /* 0x000fe40004800000 */
[----:B------:R-:W-:Y:S01]  /*10d10*/  FSEL R221, R37, -INF , !P5 ;  /* 0xff80000025dd7808 */ /* 0x000fe20006800000 */
[----:B------:R-:W-:Y:S01]  /*10d20*/  HMMA.16816.F32.BF16 R20, R44, R10, R20 ;  /* 0x0000000a2c14723c */ /* 0x000fe20000041814 */
[----:B------:R-:W-:-:S02]  /*10d30*/  ISETP.GE.AND P2, PT, R36, R118, PT ;  /* 0x000000762400720c */ /* 0x000fc40003f46270 */
[-C--:B------:R-:W-:Y:S02]  /*10d40*/  ISETP.GE.AND P0, PT, R36, R119.reuse, PT ;  /* 0x000000772400720c */ /* 0x080fe40003f06270 */
[----:B------:R-:W4:Y:S01]  /*10d50*/  LDSM.16.M88.4 R36, [R192+0x8c00] ;  /* 0x008c0000c024783b */ /* 0x000f220000000200 */
[-C--:B------:R-:W-:Y:S01]  /*10d60*/  ISETP.GE.AND P6, PT, R40, R119.reuse, PT ;  /* 0x000000772800720c */ /* 0x080fe20003fc6270 */
[----:B------:R-:W-:Y:S01]  /*10d70*/  VIADD R40, R3, 0x31 ;  /* 0x0000003103287836 */ /* 0x000fe20000000000 */
[----:B------:R-:W-:Y:S02]  /*10d80*/  FSEL R183, R28, -INF , !P2 ;  /* 0xff8000001cb77808 */ /* 0x000fe40005000000 */
[----:B------:R-:W-:Y:S02]  /*10d90*/  FSEL R187, R34, -INF , !P6 ;  /* 0xff80000022bb7808 */ /* 0x000fe40007000000 */
[C---:B------:R-:W-:Y:S02]  /*10da0*/  ISETP.GE.AND P1, PT, R40.reuse, R118, PT ;  /* 0x000000762800720c */ /* 0x040fe40003f26270 */
[----:B------:R-:W-:Y:S01]  /*10db0*/  ISETP.GE.AND P5, PT, R40, R119, PT ;  /* 0x000000772800720c */ /* 0x000fe20003fa6270 */
[----:B-1----:R-:W-:Y:S01]  /*10dc0*/  HMMA.16816.F32.BF16 R120, R4, R60, R120 ;  /* 0x0000003c0478723c */ /* 0x002fe20000041878 */
[----:B------:R-:W-:-:S02]  /*10dd0*/  FSEL R125, R33, -INF , !P1 ;  /* 0xff800000217d7808 */ /* 0x000fc40004800000 */
[----:B------:R-:W-:Y:S02]  /*10de0*/  FSEL R185, R35, -INF , !P5 ;  /* 0xff80000023b97808 */ /* 0x000fe40006800000 */
[CC--:B------:R-:W-:Y:S01]  /*10df0*/  ISETP.GE.AND P6, PT, R9.reuse, R118.reuse, PT ;  /* 0x000000760900720c */ /* 0x0c0fe20003fc6270 */
[----:B------:R-:W-:Y:S01]  /*10e00*/  HMMA.16816.F32.BF16 R112, R4, R62, R112 ;  /* 0x0000003e0470723c */ /* 0x000fe20000041870 */
[-C--:B------:R-:W-:Y:S01]  /*10e10*/  ISETP.GE.AND P1, PT, R9, R119.reuse, PT ;  /* 0x000000770900720c */ /* 0x080fe20003f26270 */
[C---:B------:R-:W-:Y:S01]  /*10e20*/  VIADD R9, R3.reuse, 0x41 ;  /* 0x0000004103097836 */ /* 0x040fe20000000000 */
[C---:B------:R-:W-:Y:S02]  /*10e30*/  ISETP.GE.AND P5, PT, R8.reuse, R118, PT ;  /* 0x000000760800720c */ /* 0x040fe40003fa6270 */
[----:B------:R-:W-:Y:S01]  /*10e40*/  ISETP.GE.AND P2, PT, R8, R119, PT ;  /* 0x000000770800720c */ /* 0x000fe20003f46270 */
[----:B------:R-:W-:Y:S01]  /*10e50*/  VIADD R8, R3, 0x48 ;  /* 0x0000004803087836 */ /* 0x000fe20000000000 */
[----:B------:R-:W-:Y:S01]  /*10e60*/  FSEL R213, R30, -INF , !P0 ;  /* 0xff8000001ed57808 */ /* 0x000fe20004000000 */
[----:B---3--:R-:W-:Y:S01]  /*10e70*/  HMMA.16816.F32.BF16 R16, R44, R64, R16 ;  /* 0x000000402c10723c */ /* 0x008fe20000041810 */
[----:B------:R-:W-:-:S02]  /*10e80*/  FSEL R181, R29, -INF , !P6 ;  /* 0xff8000001db57808 */ /* 0x000fc40007000000 */
[----:B------:R-:W-:Y:S02]  /*10e90*/  FSEL R127, R31, -INF , !P1 ;  /* 0xff8000001f7f7808 */ /* 0x000fe40004800000 */
[----:B------:R-:W-:Y:S01]  /*10ea0*/  FSEL R171, R24, -INF , !P5 ;  /* 0xff80000018ab7808 */ /* 0x000fe20006800000 */
[C---:B------:R-:W-:Y:S01]  /*10eb0*/  HMMA.16816.F32.BF16 R56, R44.reuse, R66, R56 ;  /* 0x000000422c38723c */ /* 0x040fe20000041838 */
[-C--:B------:R-:W-:Y:S01]  /*10ec0*/  ISETP.GE.AND P0, PT, R9, R118.reuse, PT ;  /* 0x000000760900720c */ /* 0x080fe20003f06270 */
[----:B------:R-:W-:Y:S01]  /*10ed0*/  VIADD R24, R3, 0x49 ;  /* 0x0000004903187836 */ /* 0x000fe20000000000 */
[-C--:B------:R-:W-:Y:S02]  /*10ee0*/  ISETP.GE.AND P6, PT, R9, R119.reuse, PT ;  /* 0x000000770900720c */ /* 0x080fe40003fc6270 */
[C---:B------:R-:W-:Y:S01]  /*10ef0*/  ISETP.GE.AND P1, PT, R8.reuse, R118, PT ;  /* 0x000000760800720c */ /* 0x040fe20003f26270 */
[----:B--2---:R-:W-:Y:S01]  /*10f00*/  HMMA.16816.F32.BF16 R120, R44, R12, R120 ;  /* 0x0000000c2c78723c */ /* 0x004fe20000041878 */
[----:B------:R-:W-:-:S02]  /*10f10*/  ISETP.GE.AND P5, PT, R8, R119, PT ;  /* 0x000000770800720c */ /* 0x000fc40003fa6270 */
[----:B------:R-:W1:Y:S01]  /*10f20*/  LDSM.16.M88.4 R8, [R189+0x8c00] ;  /* 0x008c0000bd08783b */ /* 0x000e620000000200 */
[----:B------:R-:W-:Y:S01]  /*10f30*/  FSEL R175, R26, -INF , !P2 ;  /* 0xff8000001aaf7808 */ /* 0x000fe20005000000 */
[----:B------:R-:W-:-:S04]  /*10f40*/  DEPBAR.LE SB0, 0x0 ;  /* 0x000080000000791a */ /* 0x000fc80000000000 */
[----:B----4-:R-:W-:Y:S01]  /*10f50*/  HMMA.16816.F32.BF16 R108, R4, R36, R108 ;  /* 0x00000024046c723c */ /* 0x010fe2000004186c */
[----:B------:R-:W-:Y:S01]  /*10f60*/  FSEL R147, R25, -INF , !P0 ;  /* 0xff80000019937808 */ /* 0x000fe20004000000 */
[C---:B------:R-:W-:Y:S01]  /*10f70*/  VIADD R25, R3.reuse, 0x51 ;  /* 0x0000005103197836 */ /* 0x040fe20000000000 */
[----:B------:R-:W-:Y:S01]  /*10f80*/  FSEL R173, R20, -INF , !P1 ;  /* 0xff80000014ad7808 */ /* 0x000fe20004800000 */
[C---:B------:R-:W-:Y:S01]  /*10f90*/  VIADD R20, R3.reuse, 0x58 ;  /* 0x0000005803147836 */ /* 0x040fe20000000000 */
[C---:B------:R-:W-:Y:S01]  /*10fa0*/  ISETP.GE.AND P2, PT, R24.reuse, R118, PT ;  /* 0x000000761800720c */ /* 0x040fe20003f46270 */
[----:B------:R-:W-:Y:S01]  /*10fb0*/  HMMA.16816.F32.BF16 R112, R44, R14, R112 ;  /* 0x0000000e2c70723c */ /* 0x000fe20000041870 */
[----:B------:R-:W-:Y:S01]  /*10fc0*/  BAR.SYNC.DEFER_BLOCKING 0x0 ;  /* 0x0000000000007b1d */ /* 0x000fe20000010000 */
[----:B------:R-:W-:Y:S01]  /*10fd0*/  ISETP.GE.AND P0, PT, R24, R119, PT ;  /* 0x000000771800720c */ /* 0x000fe20003f06270 */
[----:B------:R-:W-:Y:S01]  /*10fe0*/  VIADD R24, R3, 0x50 ;  /* 0x0000005003187836 */ /* 0x000fe20000000000 */
[----:B------:R-:W-:Y:S01]  /*10ff0*/  FSEL R151, R21, -INF , !P2 ;  /* 0xff80000015977808 */ /* 0x000fe20005000000 */
[----:B------:R-:W-:Y:S01]  /*11000*/  VIADD R12, R3, 0x59 ;  /* 0x00000059030c7836 */ /* 0x000fe20000000000 */
[----:B------:R-:W-:Y:S01]  /*11010*/  HMMA.16816.F32.BF16 R104, R4, R38, R104 ;  /* 0x000000260468723c */ /* 0x000fe20000041868 */
[----:B------:R-:W-:-:S02]  /*11020*/  FSEL R155, R23, -INF , !P0 ;  /* 0xff800000179b7808 */ /* 0x000fc40004000000 */
[----:B------:R-:W-:Y:S02]  /*11030*/  FSEL R177, R22, -INF , !P5 ;  /* 0xff80000016b17808 */ /* 0x000fe40006800000 */
[----:B------:R-:W-:Y:S02]  /*11040*/  ISETP.GE.AND P2, PT, R25, R119, PT ;  /* 0x000000771900720c */ /* 0x000fe40003f46270 */
[-C--:B------:R-:W-:Y:S01]  /*11050*/  ISETP.GE.AND P0, PT, R20, R118.reuse, PT ;  /* 0x000000761400720c */ /* 0x080fe20003f06270 */
[----:B------:R-:W-:Y:S01]  /*11060*/  VIADD R4, R3, 0x60 ;  /* 0x0000006003047836 */ /* 0x000fe20000000000 */
[-C--:B------:R-:W-:Y:S01]  /*11070*/  ISETP.GE.AND P5, PT, R25, R118.reuse, PT ;  /* 0x000000761900720c */ /* 0x080fe20003fa6270 */
[----:B------:R-:W-:Y:S01]  /*11080*/  VIADD R5, R3, 0x61 ;  /* 0x0000006103057836 */ /* 0x000fe20000000000 */
[----:B------:R-:W-:Y:S02]  /*11090*/  FSEL R139, R27, -INF , !P6 ;  /* 0xff8000001b8b7808 */ /* 0x000fe40007000000 */
[----:B------:R-:W-:-:S02]  /*110a0*/  ISETP.GE.AND P6, PT, R24, R118, PT ;  /* 0x000000761800720c */ /* 0x000fc40003fc6270 */
[-C--:B------:R-:W-:Y:S02]  /*110b0*/  ISETP.GE.AND P1, PT, R24, R119.reuse, PT ;  /* 0x000000771800720c */ /* 0x080fe40003f26270 */
[----:B------:R-:W-:Y:S02]  /*110c0*/  FSEL R167, R19, -INF , !P2 ;  /* 0xff80000013a77808 */ /* 0x000fe40005000000 */
[----:B------:R-:W-:Y:S02]  /*110d0*/  FSEL R159, R56, -INF , !P0 ;  /* 0xff800000389f7808 */ /* 0x000fe40004000000 */
[----:B------:R-:W-:Y:S01]  /*110e0*/  FSEL R161, R17, -INF , !P5 ;  /* 0xff80000011a17808 */ /* 0x000fe20006800000 */
[C---:B-1----:R-:W-:Y:S01]  /*110f0*/  HMMA.16816.F32.BF16 R108, R44.reuse, R8, R108 ;  /* 0x000000082c6c723c */ /* 0x042fe2000004186c */
[C---:B------:R-:W-:Y:S02]  /*11100*/  ISETP.GE.AND P2, PT, R4.reuse, R118, PT ;  /* 0x000000760400720c */ /* 0x040fe40003f46270 */
[-C--:B------:R-:W-:Y:S01]  /*11110*/  ISETP.GE.AND P0, PT, R4, R119.reuse, PT ;  /* 0x000000770400720c */ /* 0x080fe20003f06270 */
[----:B------:R-:W-:Y:S01]  /*11120*/  VIADD R4, R3, 0x68 ;  /* 0x0000006803047836 */ /* 0x000fe20000000000 */
[----:B------:R-:W-:Y:S01]  /*11130*/  ISETP.GE.AND P5, PT, R12, R119, PT ;  /* 0x000000770c00720c */ /* 0x000fe20003fa6270 */
[----:B------:R-:W-:Y:S01]  /*11140*/  HMMA.16816.F32.BF16 R104, R44, R10, R104 ;  /* 0x0000000a2c68723c */ /* 0x000fe20000041868 */
[----:B------:R-:W-:-:S02]  /*11150*/  FSEL R163, R16, -INF , !P6 ;  /* 0xff80000010a37808 */ /* 0x000fc40007000000 */
[----:B------:R-:W-:Y:S02]  /*11160*/  FSEL R169, R18, -INF , !P1 ;  /* 0xff80000012a97808 */ /* 0x000fe40004800000 */
[----:B------:R-:W-:Y:S02]  /*11170*/  ISETP.GE.AND P6, PT, R20, R119, PT ;  /* 0x000000771400720c */ /* 0x000fe40003fc6270 */
[-C--:B------:R-:W-:Y:S02]  /*11180*/  ISETP.GE.AND P1, PT, R12, R118.reuse, PT ;  /* 0x000000760c00720c */ /* 0x080fe40003f26270 */
        /* <DEDUP_REMOVED lines=15> */
[----:B------:R-:W-:Y:S01]  /*11280*/  ISETP.GE.AND P6, PT, R5, R119, PT ;  /* 0x000000770500720c */ /* 0x000fe20003fc6270 */
[----:B------:R-:W-:Y:S01]  /*11290*/  VIADD R5, R3, 0x78 ;  /* 0x0000007803057836 */ /* 0x000fe20000000000 */
[----:B------:R-:W-:-:S02]  /*112a0*/  FSEL R143, R123, -INF , !P1 ;  /* 0xff8000007b8f7808 */ /* 0x000fc40004800000 */
[-C--:B------:R-:W-:Y:S01]  /*112b0*/  ISETP.GE.AND P1, PT, R4, R118.reuse, PT ;  /* 0x000000760400720c */ /* 0x080fe20003f26270 */
[C---:B------:R-:W-:Y:S01]  /*112c0*/  VIADD R4, R3.reuse, 0x71 ;  /* 0x0000007103047836 */ /* 0x040fe20000000000 */
[----:B------:R-:W-:Y:S02]  /*112d0*/  FSEL R121, R110, -INF , !P5 ;  /* 0xff8000006e797808 */ /* 0x000fe40006800000 */
[-C--:B------:R-:W-:Y:S02]  /*112e0*/  ISETP.GE.AND P5, PT, R3, R118.reuse, PT ;  /* 0x000000760300720c */ /* 0x080fe40003fa6270 */
[----:B------:R-:W-:Y:S02]  /*112f0*/  FSEL R129, R115, -INF , !P6 ;  /* 0xff80000073817808 */ /* 0x000fe40007000000 */
[----:B------:R-:W-:Y:S02]  /*11300*/  FSEL R63, R108, -INF , !P1 ;  /* 0xff8000006c3f7808 */ /* 0x000fe40004800000 */
[----:B------:R-:W-:-:S02]  /*11310*/  ISETP.GE.AND P6, PT, R5, R118, PT ;  /* 0x000000760500720c */ /* 0x000fc40003fc6270 */
[----:B------:R-:W-:Y:S02]  /*11320*/  ISETP.GE.AND P1, PT, R5, R119, PT ;  /* 0x000000770500720c */ /* 0x000fe40003f26270 */
[----:B------:R-:W-:Y:S02]  /*11330*/  FSEL R5, R68, -INF , !P5 ;  /* 0xff80000044057808 */ /* 0x000fe40006800000 */
[----:B------:R-:W-:Y:S02]  /*11340*/  ISETP.GT.AND P5, PT, R209, R198, PT ;  /* 0x000000c6d100720c */ /* 0x000fe40003fa4270 */
[----:B------:R-:W-:Y:S02]  /*11350*/  FSEL R141, R114, -INF , !P2 ;  /* 0xff800000728d7808 */ /* 0x000fe40005000000 */
[----:B------:R-:W-:Y:S02]  /*11360*/  FSEL R131, R113, -INF , !P0 ;  /* 0xff80000071837808 */ /* 0x000fe40004000000 */
[----:B------:R-:W-:-:S02]  /*11370*/  ISETP.GE.AND P2, PT, R4, R118, PT ;  /* 0x000000760400720c */ /* 0x000fc40003f46270 */
[-C--:B------:R-:W-:Y:S01]  /*11380*/  ISETP.GE.AND P0, PT, R4, R119.reuse, PT ;  /* 0x000000770400720c */ /* 0x080fe20003f06270 */
[----:B------:R-:W-:Y:S01]  /*11390*/  VIADD R4, R3, 0x79 ;  /* 0x0000007903047836 */ /* 0x000fe20000000000 */
[----:B------:R-:W-:Y:S02]  /*113a0*/  FSEL R61, R109, -INF , !P2 ;  /* 0xff8000006d3d7808 */ /* 0x000fe40005000000 */
[----:B------:R-:W-:Y:S02]  /*113b0*/  FSEL R67, R111, -INF , !P0 ;  /* 0xff8000006f437808 */ /* 0x000fe40004000000 */
[-C--:B------:R-:W-:Y:S01]  /*113c0*/  ISETP.GE.AND P2, PT, R3, R119.reuse, PT ;  /* 0x000000770300720c */ /* 0x080fe20003f46270 */
[----:B------:R-:W-:Y:S01]  /*113d0*/  IMAD.IADD R3, R2, 0x1, R55 ;  /* 0x0000000102037824 */ /* 0x000fe200078e0237 */
[C---:B------:R-:W-:Y:S02]  /*113e0*/  ISETP.GE.AND P4, PT, R4.reuse, R118, PT ;  /* 0x000000760400720c */ /* 0x040fe40003f86270 */
[----:B------:R-:W-:-:S02]  /*113f0*/  ISETP.GE.AND P0, PT, R4, R119, PT ;  /* 0x000000770400720c */ /* 0x000fc40003f06270 */
[----:B------:R-:W-:Y:S02]  /*11400*/  FSEL R7, R70, -INF , !P2 ;  /* 0xff80000046077808 */ /* 0x000fe40005000000 */
[----:B------:R-:W-:Y:S02]  /*11410*/  FSEL R59, R104, -INF , !P6 ;  /* 0xff800000683b7808 */ /* 0x000fe40007000000 */
[----:B------:R-:W-:Y:S02]  /*11420*/  FSEL R65, R106, -INF , !P1 ;  /* 0xff8000006a417808 */ /* 0x000fe40004800000 */
[----:B------:R-:W-:Y:S02]  /*11430*/  FSEL R58, R105, -INF , !P4 ;  /* 0xff800000693a7808 */ /* 0x000fe40006000000 */
[----:B------:R-:W-:Y:S01]  /*11440*/  FSEL R47, R107, -INF , !P0 ;  /* 0xff8000006b2f7808 */ /* 0x000fe20004000000 */
[----:B------:R-:W-:Y:S05]  /*11450*/  @!P5 BRA `(.L_x_1572) ;  /* 0x000000080080d947 */ /* 0x000fea0003800000 */
[----:B------:R-:W-:Y:S04]  /*11460*/  BSSY B0, `(.L_x_1573) ;  /* 0x0000041000007945 */ /* 0x000fe80003800000 */
[----:B------:R-:W-:Y:S05]  /*11470*/  @!P3 BRA `(.L_x_1574) ;  /* 0x0000000000f0b947 */ /* 0x000fea0003800000 */
[----:B------:R-:W2:Y:S01]  /*11480*/  LD.E R13, desc[UR4][R116.64+0x170] ;  /* 0x00017004740d7980 */ /* 0x000ea2000c101900 */
[C---:B------:R-:W-:Y:S02]  /*11490*/  IADD3 R10, R0.reuse, -0x80, RZ ;  /* 0xffffff80000a7810 */ /* 0x040fe40007ffe0ff */
[----:B------:R-:W-:Y:S02]  /*114a0*/  IABS R4, R0 ;  /* 0x0000000000047213 */ /* 0x000fe40000000000 */
[----:B------:R-:W-:Y:S02]  /*114b0*/  IABS R2, R10 ;  /* 0x0000000a00027213 */ /* 0x000fe40000000000 */
[-C--:B--2---:R-:W-:Y:S02]  /*114c0*/  IABS R6, R13.reuse ;  /* 0x0000000d00067213 */ /* 0x084fe40000000000 */
[-C--:B------:R-:W-:Y:S02]  /*114d0*/  IABS R9, R13.reuse ;  /* 0x0000000d00097213 */ /* 0x080fe40000000000 */
[----:B------:R-:W1:Y:S01]  /*114e0*/  I2F.RP R8, R6 ;  /* 0x0000000600087306 */ /* 0x000e620000209400 */
[----:B------:R-:W-:-:S02]  /*114f0*/  LOP3.LUT R0, R0, R13, RZ, 0x3c, !PT ;  /* 0x0000000d00007212 */ /* 0x000fc400078e3cff */
[----:B------:R-:W-:Y:S02]  /*11500*/  IADD3 R9, RZ, -R9, RZ ;  /* 0x80000009ff097210 */ /* 0x000fe40007ffe0ff */
[----:B------:R-:W-:Y:S02]  /*11510*/  LOP3.LUT R10, R10, R13, RZ, 0x3c, !PT ;  /* 0x0000000d0a0a7212 */ /* 0x000fe400078e3cff */
[----:B------:R-:W-:Y:S01]  /*11520*/  ISETP.GE.AND P2, PT, R0, RZ, PT ;  /* 0x000000ff0000720c */ /* 0x000fe20003f46270 */
        /* <DEDUP_REMOVED lines=10> */
[-C--:B------:R-:W-:Y:S02]  /*115d0*/  IMAD R15, R11, R9.reuse, R4 ;  /* 0x000000090b0f7224 */ /* 0x080fe400078e0204 */
        /* <DEDUP_REMOVED lines=8> */
[----:B------:R-:W-:Y:S01]  /*11660*/  ISETP.GE.U32.AND P4, PT, R9, R6, PT ;  /* 0x000000060900720c */ /* 0x000fe20003f86070 */
[----:B------:R-:W3:Y:S01]  /*11670*/  LD.E.64 R14, desc[UR4][R116.64+0x38] ;  /* 0x00003804740e7980 */ /* 0x000ee2000c101b00 */
[----:B------:R-:W-:-:S02]  /*11680*/  @!P1 IADD3 R8, R8, 0x1, RZ ;  /* 0x0000000108089810 */ /* 0x000fc40007ffe0ff */
[----:B------:R-:W-:Y:S02]  /*11690*/  ISETP.NE.AND P1, PT, R13, RZ, PT ;  /* 0x000000ff0d00720c */ /* 0x000fe40003f25270 */
        /* <DEDUP_REMOVED lines=9> */
[----:B------:R-:W4:Y:S04]  /*11730*/  LD.E R9, desc[UR4][R20.64] ;  /* 0x0000000414097980 */ /* 0x000f28000c101900 */
[----:B------:R-:W4:Y:S01]  /*11740*/  LD.E R0, desc[UR4][R18.64] ;  /* 0x0000000412007980 */ /* 0x000f22000c101900 */
[----:B------:R-:W-:-:S04]  /*11750*/  IMAD.IADD R2, R11, 0x1, -R2 ;  /* 0x000000010b027824 */ /* 0x000fc800078e0a02 */
[----:B------:R-:W-:-:S05]  /*11760*/  IMAD R13, R13, R2, -0x80 ;  /* 0xffffff800d0d7424 */ /* 0x000fca00078e0202 */
[----:B------:R-:W-:Y:S01]  /*11770*/  SHF.R.S32.HI R11, RZ, 0x1f, R13 ;  /* 0x0000001fff0b7819 */ /* 0x000fe2000001140d */
[-C--:B---3--:R-:W-:Y:S02]  /*11780*/  IMAD R2, R15, R13.reuse, RZ ;  /* 0x0000000d0f027224 */ /* 0x088fe400078e02ff */
[----:B------:R-:W-:-:S04]  /*11790*/  IMAD.WIDE.U32 R12, R14, R13, RZ ;  /* 0x0000000d0e0c7225 */ /* 0x000fc800078e00ff */
[----:B------:R-:W-:-:S04]  /*117a0*/  IMAD R2, R14, R11, R2 ;  /* 0x0000000b0e027224 */ /* 0x000fc800078e0202 */
[----:B------:R-:W-:Y:S01]  /*117b0*/  IMAD.IADD R13, R13, 0x1, R2 ;  /* 0x000000010d0d7824 */ /* 0x000fe200078e0202 */
[----:B----4-:R-:W-:-:S04]  /*117c0*/  IADD3 R9, -R9, R0, RZ ;  /* 0x0000000009097210 */ /* 0x010fc80007ffe1ff */
[----:B------:R-:W-:Y:S01]  /*117d0*/  SHF.R.S32.HI R0, RZ, 0x1f, R9 ;  /* 0x0000001fff007819 */ /* 0x000fe20000011409 */
[----:B--2---:R-:W-:Y:S02]  /*117e0*/  IMAD R11, R17, R9, RZ ;  /* 0x00000009110b7224 */ /* 0x004fe400078e02ff */
[----:B------:R-:W-:-:S04]  /*117f0*/  IMAD.WIDE.U32 R12, R9, R16, R12 ;  /* 0x00000010090c7225 */ /* 0x000fc800078e000c */
[----:B------:R-:W-:Y:S02]  /*11800*/  IMAD R0, R16, R0, R11 ;  /* 0x0000000010007224 */ /* 0x000fe400078e020b */
[----:B------:R-:W-:-:S03]  /*11810*/  IMAD.MOV.U32 R9, RZ, RZ, R12 ;  /* 0x000000ffff097224 */ /* 0x000fc600078e000c */
[----:B------:R-:W-:Y:S01]  /*11820*/  IADD3 R0, R13, R0, RZ ;  /* 0x000000000d007210 */ /* 0x000fe20007ffe0ff */
[----:B------:R-:W-:Y:S05]  /*11830*/  BRA `(.L_x_1575) ;  /* 0x00000000000c7947 */ /* 0x000fea0003800000 */
.L_x_1574:
[----:B------:R-:W2:Y:S02]  /*11840*/  LD.E R9, desc[UR4][R116.64+0x38] ;  /* 0x0000380474097980 */ /* 0x000ea4000c101900 */
[----:B--2---:R-:W-:-:S04]  /*11850*/  LEA R9, -R9, RZ, 0x7 ;  /* 0x000000ff09097211 */ /* 0x004fc800078e39ff */
[----:B------:R-:W-:Y:S02]  /*11860*/  SHF.R.S32.HI R0, RZ, 0x1f, R9 ;  /* 0x0000001fff007819 */ /* 0x000fe40000011409 */
.L_x_1575:
[----:B------:R-:W-:Y:S05]  /*11870*/  BSYNC B0 ;  /* 0x0000000000007941 */ /* 0x000fea0003800000 */
.L_x_1573:
[C---:B------:R-:W-:Y:S02]  /*11880*/  LOP3.LUT P6, RZ, R210.reuse, 0x1, RZ, 0xc0, !PT ;  /* 0x00000001d2ff7812 */ /* 0x040fe400078cc0ff */
[C---:B------:R-:W-:Y:S02]  /*11890*/  LOP3.LUT P4, RZ, R210.reuse, 0x2, RZ, 0xc0, !PT ;  /* 0x00000002d2ff7812 */ /* 0x040fe4000788c0ff */
[----:B------:R-:W-:Y:S02]  /*118a0*/  LOP3.LUT P2, RZ, R210, 0x4, RZ, 0xc0, !PT ;  /* 0x00000004d2ff7812 */ /* 0x000fe4000784c0ff */
[C---:B------:R-:W-:Y:S02]  /*118b0*/  IADD3 R11, P0, R9.reuse, R196, RZ ;  /* 0x000000c4090b7210 */ /* 0x040fe40007f1e0ff */
[----:B------:R-:W-:-:S03]  /*118c0*/  LEA R16, P1, R9, R200, 0x1 ;  /* 0x000000c809107211 */ /* 0x000fc600078208ff */
[----:B------:R-:W-:Y:S01]  /*118d0*/  IMAD.X R2, R0, 0x1, R197, P0 ;  /* 0x0000000100027824 */ /* 0x000fe200000e06c5 */
[-C--:B------:R-:W-:Y:S02]  /*118e0*/  LEA.HI.X R17, R9, R199.reuse, R0, 0x1, P1 ;  /* 0x000000c709117211 */ /* 0x080fe400008f0c00 */
[CC--:B------:R-:W-:Y:S02]  /*118f0*/  @P6 LEA R14, P0, R11.reuse, R200.reuse, 0x1 ;  /* 0x000000c80b0e6211 */ /* 0x0c0fe400078008ff */
[CC--:B------:R-:W-:Y:S01]  /*11900*/  @P4 LEA R12, P1, R11.reuse, R200.reuse, 0x1 ;  /* 0x000000c80b0c4211 */ /* 0x0c0fe200078208ff */
[----:B------:R-:W-:Y:S01]  /*11910*/  @!PT LDS RZ, [RZ] ;  /* 0x00000000fffff984 */ /* 0x000fe20000000800 */
[----:B------:R-:W-:Y:S01]  /*11920*/  @!PT LDS RZ, [RZ] ;  /* 0x00000000fffff984 */ /* 0x000fe20000000800 */
[----:B------:R-:W-:Y:S01]  /*11930*/  @!PT LDS RZ, [RZ] ;  /* 0x00000000fffff984 */ /* 0x000fe20000000800 */
[----:B------:R1:W-:Y:S01]  /*11940*/  @P6 LDGSTS.E.BYPASS.LTC128B.128 [R208+0x3000], desc[UR4][R16.64] ;  /* 0x0300000010d06fae */ /* 0x0003e2000b901d44 */
[CCC-:B------:R-:W-:Y:S02]  /*11950*/  @P6 LEA.HI.X R15, R11.reuse, R199.reuse, R2.reuse, 0x1, P0 ;  /* 0x000000c70b0f6211 */ /* 0x1c0fe400000f0c02 */
[C---:B------:R-:W-:Y:S01]  /*11960*/  @P4 LEA.HI.X R13, R11.reuse, R199, R2, 0x1, P1 ;  /* 0x000000c70b0d4211 */ /* 0x040fe200008f0c02 */
[----:B------:R1:W-:Y:S01]  /*11970*/  @!P6 STS [R208+0x3000], RZ ;  /* 0x003000ffd000e388 */ /* 0x0003e20000000800 */
[----:B------:R-:W-:-:S02]  /*11980*/  @P2 LEA R10, P0, R11, R200, 0x1 ;  /* 0x000000c80b0a2211 */ /* 0x000fc400078008ff */
[C---:B------:R-:W-:Y:S01]  /*11990*/  IADD3 R9, P1, R11.reuse, R196, RZ ;  /* 0x000000c40b097210 */ /* 0x040fe20007f3e0ff */
[----:B------:R1:W-:Y:S01]  /*119a0*/  @!P6 STS [R208+0x3004], RZ ;  /* 0x003004ffd000e388 */ /* 0x0003e20000000800 */
[-C--:B------:R-:W-:Y:S02]  /*119b0*/  @P2 LEA.HI.X R11, R11, R199.reuse, R2, 0x1, P0 ;  /* 0x000000c70b0b2211 */ /* 0x080fe400000f0c02 */
[CC--:B------:R-:W-:Y:S01]  /*119c0*/  @P6 LEA R20, P0, R9.reuse, R200.reuse, 0x1 ;  /* 0x000000c809146211 */ /* 0x0c0fe200078008ff */
[----:B------:R-:W-:Y:S01]  /*119d0*/  IMAD.X R2, R2, 0x1, R197, P1 ;  /* 0x0000000102027824 */ /* 0x000fe200008e06c5 */
[C---:B------:R-:W-:Y:S01]  /*119e0*/  @P4 LEA R18, P1, R9.reuse, R200, 0x1 ;  /* 0x000000c809124211 */ /* 0x040fe200078208ff */
[----:B------:R1:W-:Y:S03]  /*119f0*/  @!P6 STS.64 [R208+0x3008], RZ ;  /* 0x003008ffd000e388 */ /* 0x0003e60000000a00 */
[CCC-:B------:R-:W-:Y:S01]  /*11a00*/  @P6 LEA.HI.X R21, R9.reuse, R199.reuse, R2.reuse, 0x1, P0 ;  /* 0x000000c709156211 */ /* 0x1c0fe200000f0c02 */
[----:B------:R-:W-:Y:S01]  /*11a10*/  @!PT LDS RZ, [RZ] ;  /* 0x00000000fffff984 */ /* 0x000fe20000000800 */
[----:B------:R-:W-:Y:S01]  /*11a20*/  @!PT LDS RZ, [RZ] ;  /* 0x00000000fffff984 */ /* 0x000fe20000000800 */
[----:B------:R-:W-:Y:S01]  /*11a30*/  @!PT LDS RZ, [RZ] ;  /* 0x00000000fffff984 */ /* 0x000fe20000000800 */
[----:B------:R1:W-:Y:S01]  /*11a40*/  @P4 LDGSTS.E.BYPASS.LTC128B.128 [R208+0x5000], desc[UR4][R16.64+0x40] ;  /* 0x0500004010d04fae */ /* 0x0003e2000b901d44 */
[----:B------:R-:W-:-:S02]  /*11a50*/  @P4 LEA.HI.X R19, R9, R199, R2, 0x1, P1 ;  /* 0x000000c709134211 */ /* 0x000fc400008f0c02 */
[C---:B------:R-:W-:Y:S01]  /*11a60*/  @P2 LEA R8, P0, R9.reuse, R200, 0x1 ;  /* 0x000000c809082211 */ /* 0x040fe200078008ff */
[----:B------:R1:W-:Y:S01]  /*11a70*/  @!P4 STS.128 [R208+0x5000], RZ ;  /* 0x005000ffd000c388 */ /* 0x0003e20000000c00 */
[C---:B------:R-:W-:Y:S02]  /*11a80*/  IADD3 R0, P1, R9.reuse, R196, RZ ;  /* 0x000000c409007210 */ /* 0x040fe40007f3e0ff */
[-C--:B------:R-:W-:Y:S01]  /*11a90*/  @P2 LEA.HI.X R9, R9, R199.reuse, R2, 0x1, P0 ;  /* 0x000000c709092211 */ /* 0x080fe200000f0c02 */
[----:B------:R-:W-:Y:S01]  /*11aa0*/  @!PT LDS RZ, [RZ] ;  /* 0x00000000fffff984 */ /* 0x000fe20000000800 */
[----:B------:R-:W-:Y:S01]  /*11ab0*/  @!PT LDS RZ, [RZ] ;  /* 0x00000000fffff984 */ /* 0x000fe20000000800 */
[----:B------:R-:W-:Y:S01]  /*11ac0*/  @!PT LDS RZ, [RZ] ;  /* 0x00000000fffff984 */ /* 0x000fe20000000800 */
[----:B------:R1:W-:Y:S01]  /*11ad0*/  @P2 LDGSTS.E.BYPASS.LTC128B.128 [R208+0x7000], desc[UR4][R16.64+0x80] ;  /* 0x0700008010d02fae */ /* 0x0003e2000b901d44 */
[-C--:B------:R-:W-:Y:S01]  /*11ae0*/  @P6 LEA R24, P0, R0, R200.reuse, 0x1 ;  /* 0x000000c800186211 */ /* 0x080fe200078008ff */
[----:B------:R-:W-:Y:S01]  /*11af0*/  IMAD.X R2, R2, 0x1, R197, P1 ;  /* 0x0000000102027824 */ /* 0x000fe200008e06c5 */
[CC--:B------:R-:W-:Y:S01]  /*11b00*/  @P4 LEA R22, P1, R0.reuse, R200.reuse, 0x1 ;  /* 0x000000c800164211 */ /* 0x0c0fe200078208ff */
[----:B------:R1:W-:Y:S03]  /*11b10*/  @!P2 STS.128 [R208+0x7000], RZ ;  /* 0x007000ffd000a388 */ /* 0x0003e60000000c00 */
[CC--:B------:R-:W-:Y:S01]  /*11b20*/  @P6 LEA.HI.X R25, R0.reuse, R199.reuse, R2, 0x1, P0 ;  /* 0x000000c700196211 */ /* 0x0c0fe200000f0c02 */
[----:B------:R-:W-:Y:S01]  /*11b30*/  @!PT LDS RZ, [RZ] ;  /* 0x00000000fffff984 */ /* 0x000fe20000000800 */
[----:B------:R-:W-:Y:S01]  /*11b40*/  @!PT LDS RZ, [RZ] ;  /* 0x00000000fffff984 */ /* 0x000fe20000000800 */
[----:B------:R-:W-:Y:S01]  /*11b50*/  @!PT LDS RZ, [RZ] ;  /* 0x00000000fffff984 */ /* 0x000fe20000000800 */
[----:B------:R1:W-:Y:S01]  /*11b60*/  @P6 LDGSTS.E.BYPASS.LTC128B.128 [R208+0x3800], desc[UR4][R14.64] ;  /* 0x038000000ed06fae */ /* 0x0003e2000b901d44 */
[C---:B------:R-:W-:Y:S01]  /*11b70*/  @P2 LEA R26, P0, R0.reuse, R200, 0x1 ;  /* 0x000000c8001a2211 */ /* 0x040fe200078008ff */
[----:B------:R-:W-:Y:S01]  /*11b80*/  IMAD.MOV.U32 R200, RZ, RZ, R16 ;  /* 0x000000ffffc87224 */ /* 0x000fe200078e0010 */
[CCC-:B------:R-:W-:Y:S01]  /*11b90*/  @P4 LEA.HI.X R23, R0.reuse, R199.reuse, R2.reuse, 0x1, P1 ;  /* 0x000000c700174211 */ /* 0x1c0fe200008f0c02 */
[----:B------:R1:W-:Y:S01]  /*11ba0*/  @!P6 STS.128 [R208+0x3800], RZ ;  /* 0x003800ffd000e388 */ /* 0x0003e20000000c00 */
[----:B------:R-:W-:Y:S01]  /*11bb0*/  @P2 LEA.HI.X R27, R0, R199, R2, 0x1, P0 ;  /* 0x000000c7001b2211 */ /* 0x000fe200000f0c02 */
[----:B------:R-:W-:-:S02]  /*11bc0*/  IMAD.MOV.U32 R199, RZ, RZ, R17 ;  /* 0x000000ffffc77224 */ /* 0x000fc400078e0011 */
        /* <DEDUP_REMOVED lines=41> */
.L_x_1572:
[----:B------:R-:W-:Y:S05]  /*11e60*/  BSYNC B1 ;  /* 0x0000000000017941 */ /* 0x000fea0003800000 */
.L_x_1571:
[----:B------:R-:W2:Y:S01]  /*11e70*/  LD.E R55, desc[UR4][R116.64+0xdc] ;  /* 0x0000dc0474377980 */ /* 0x000ea2000c101900 */
        /* <DEDUP_REMOVED lines=59> */
[----:B-1----:R-:W-:-:S02]  /*12230*/  FMNMX.FTZ R9, R59, R0, !PT ;  /* 0x000000003b097209 */ /* 0x002fc40007810000 */
[----:B------:R-:W-:Y:S02]  /*12240*/  FMNMX.FTZ R2, R47, R2, !PT ;  /* 0x000000022f027209 */ /* 0x000fe40007810000 */
[----:B------:R-:W-:Y:S02]  /*12250*/  FMNMX.FTZ R4, R58, R9, !PT ;  /* 0x000000093a047209 */ /* 0x000fe40007810000 */
[----:B------:R-:W-:Y:S01]  /*12260*/  LEA R190, R3, UR6, 0x1 ;  /* 0x0000000603be7c11 */ /* 0x000fe2000f8e08ff */
[----:B------:R-:W1:Y:S03]  /*12270*/  SHFL.BFLY PT, R11, R2, 0x2, 0x1f ;  /* 0x0c401f00020b7f89 */ /* 0x000e6600000e0000 */
[----:B------:R-:W-:Y:S01]  /*12280*/  LEA R188, R52, R190, 0x1 ;  /* 0x000000be34bc7211 */ /* 0x000fe200078e08ff */
[----:B------:R-:W3:Y:S04]  /*12290*/  SHFL.BFLY PT, R9, R4, 0x2, 0x1f ;  /* 0x0c401f0004097f89 */ /* 0x000ee800000e0000 */
[----:B------:R-:W-:Y:S04]  /*122a0*/  LDSM.16.MT88.4 R108, [R190+0x9000] ;  /* 0x00900000be6c783b */ /* 0x000fe80000004200 */
[----:B------:R-:W-:Y:S04]  /*122b0*/  LDSM.16.MT88.4 R100, [R190+0xd000] ;  /* 0x00d00000be64783b */ /* 0x000fe80000004200 */
[----:B------:R-:W-:Y:S04]  /*122c0*/  LDSM.16.MT88.4 R16, [R188+0xd000] ;  /* 0x00d00000bc10783b */ /* 0x000fe80000004200 */
[----:B------:R-:W-:Y:S01]  /*122d0*/  LDSM.16.MT88.4 R12, [R190+0x9400] ;  /* 0x00940000be0c783b */ /* 0x000fe20000004200 */
[----:B-1----:R-:W-:-:S03]  /*122e0*/  FMNMX.FTZ R11, R2, R11, !PT ;  /* 0x0000000b020b7209 */ /* 0x002fc60007810000 */
[----:B------:R-:W-:Y:S01]  /*122f0*/  LDSM.16.MT88.4 R24, [R188+0xd400] ;  /* 0x00d40000bc18783b */ /* 0x000fe20000004200 */
[----:B---3--:R-:W-:-:S03]  /*12300*/  FMNMX.FTZ R9, R4, R9, !PT ;  /* 0x0000000904097209 */ /* 0x008fc60007810000 */
[----:B------:R-:W1:Y:S04]  /*12310*/  SHFL.BFLY PT, R0, R11, 0x1, 0x1f ;  /* 0x0c201f000b007f89 */ /* 0x000e6800000e0000 */
[----:B------:R-:W3:Y:S01]  /*12320*/  SHFL.BFLY PT, R2, R9, 0x1, 0x1f ;  /* 0x0c201f0009027f89 */ /* 0x000ee200000e0000 */
[----:B-1----:R-:W-:Y:S02]  /*12330*/  FMNMX.FTZ R0, R11, R0, !PT ;  /* 0x000000000b007209 */ /* 0x002fe40007810000 */
[----:B---3--:R-:W-:Y:S02]  /*12340*/  FMNMX.FTZ R2, R9, R2, !PT ;  /* 0x0000000209027209 */ /* 0x008fe40007810000 */
[----:B------:R-:W-:Y:S01]  /*12350*/  FSETP.NEU.FTZ.AND P0, PT, R0, -INF , PT ;  /* 0xff8000000000780b */ /* 0x000fe20003f1d000 */
[----:B------:R-:W-:Y:S01]  /*12360*/  LDSM.16.MT88.4 R8, [R188+0x9400] ;  /* 0x00940000bc08783b */ /* 0x000fe20000004200 */
[C---:B--2---:R-:W-:Y:S01]  /*12370*/  FMUL.FTZ R54, R55.reuse, R0 ;  /* 0x0000000037367220 */ /* 0x044fe20000410000 */
[----:B------:R-:W-:-:S04]  /*12380*/  FMUL.FTZ R60, R55, R2 ;  /* 0x00000002373c7220 */ /* 0x000fc80000410000 */
[----:B------:R-:W-:Y:S02]  /*12390*/  FSEL R54, R54, RZ, P0 ;  /* 0x000000ff36367208 */ /* 0x000fe40000000000 */
[----:B------:R-:W-:-:S03]  /*123a0*/  FSETP.NEU.FTZ.AND P0, PT, R2, -INF , PT ;  /* 0xff8000000200780b */ /* 0x000fc60003f1d000 */
        /* <DEDUP_REMOVED lines=9> */
[----:B------:R-:W1:Y:S01]  /*12440*/  LDSM.16.MT88.4 R72, [R188+0x9000] ;  /* 0x00900000bc48783b */ /* 0x000e620000004200 */
[-C--:B------:R-:W-:Y:S01]  /*12450*/  FFMA.FTZ R45, R81, R55.reuse, -R60 ;  /* 0x00000037512d7223 */ /* 0x080fe2000001083c */
[----:B------:R-:W-:Y:S01]  /*12460*/  MUFU.EX2 R51, R51 ;  /* 0x0000003300337308 */ /* 0x000fe20000000800 */
[-CC-:B------:R-:W-:Y:S01]  /*12470*/  FFMA.FTZ R42, R93, R55.reuse, -R54.reuse ;  /* 0x000000375d2a7223 */ /* 0x180fe20000010836 */
[----:B------:R-:W2:Y:S01]  /*12480*/  LDSM.16.MT88.4 R80, [R190+0xb000] ;  /* 0x00b00000be50783b */ /* 0x000ea20000004200 */
[-C--:B------:R-:W-:Y:S01]  /*12490*/  FFMA.FTZ R40, R95, R55.reuse, -R54 ;  /* 0x000000375f287223 */ /* 0x080fe20000010836 */
[-CC-:B------:R-:W-:Y:S01]  /*124a0*/  FFMA.FTZ R44, R69, R55.reuse, -R60.reuse ;  /* 0x00000037452c7223 */ /* 0x180fe2000001083c */
[-CC-:B------:R-:W-:Y:S01]  /*124b0*/  FFMA.FTZ R41, R77, R55.reuse, -R60.reuse ;  /* 0x000000374d297223 */ /* 0x180fe2000001083c */
[----:B------:R-:W3:Y:S01]  /*124c0*/  LDSM.16.MT88.4 R84, [R188+0xb000] ;  /* 0x00b00000bc54783b */ /* 0x000ee20000004200 */
[-CC-:B------:R-:W-:Y:S01]  /*124d0*/  FFMA.FTZ R39, R79, R55.reuse, -R60.reuse ;  /* 0x000000374f277223 */ /* 0x180fe2000001083c */
[----:B------:R-:W4:Y:S01]  /*124e0*/  MUFU.EX2 R50, R50 ;  /* 0x0000003200327308 */ /* 0x000f220000000800 */
[-C--:B------:R-:W-:Y:S01]  /*124f0*/  FFMA.FTZ R38, R91, R55.reuse, -R60 ;  /* 0x000000375b267223 */ /* 0x080fe2000001083c */
[-CC-:B------:R-:W-:Y:S01]  /*12500*/  FFMA.FTZ R37, R89, R55.reuse, -R54.reuse ;  /* 0x0000003759257223 */ /* 0x180fe20000010836 */
[----:B------:R-:W5:Y:S01]  /*12510*/  LDSM.16.MT88.4 R4, [R190+0xb400] ;  /* 0x00b40000be04783b */ /* 0x000f620000004200 */
[-CC-:B------:R-:W-:Y:S01]  /*12520*/  FFMA.FTZ R36, R227, R55.reuse, -R54.reuse ;  /* 0x00000037e3247223 */ /* 0x180fe20000010836 */
[-CC-:B------:R-:W-:Y:S01]  /*12530*/  FFMA.FTZ R31, R225, R55.reuse, -R54.reuse ;  /* 0x00000037e11f7223 */ /* 0x180fe20000010836 */
[-C--:B------:R-:W-:Y:S01]  /*12540*/  FFMA.FTZ R32, R229, R55.reuse, -R54 ;  /* 0x00000037e5207223 */ /* 0x080fe20000010836 */
[-CC-:B------:R-:W-:Y:S01]  /*12550*/  FFMA.FTZ R35, R219, R55.reuse, -R60.reuse ;  /* 0x00000037db237223 */ /* 0x180fe2000001083c */
[----:B------:R-:W-:Y:S01]  /*12560*/  MUFU.EX2 R49, R49 ;  /* 0x0000003100317308 */ /* 0x000fe20000000800 */
[-CC-:B------:R-:W-:Y:S01]  /*12570*/  FFMA.FTZ R34, R217, R55.reuse, -R60.reuse ;  /* 0x00000037d9227223 */ /* 0x180fe2000001083c */
[-CC-:B------:R-:W-:Y:S01]  /*12580*/  FFMA.FTZ R33, R223, R55.reuse, -R60.reuse ;  /* 0x00000037df217223 */ /* 0x180fe2000001083c */
[-C--:B------:R-:W-:Y:S01]  /*12590*/  FFMA.FTZ R30, R221, R55.reuse, -R60 ;  /* 0x00000037dd1e7223 */ /* 0x080fe2000001083c */
[-C--:B------:R-:W-:Y:S01]  /*125a0*/  FFMA.FTZ R29, R215, R55.reuse, -R54 ;  /* 0x00000037d71d7223 */ /* 0x080fe20000010836 */
[-C--:B------:R-:W-:Y:S01]  /*125b0*/  FFMA.FTZ R123, R125, R55.reuse, -R60 ;  /* 0x000000377d7b7223 */ /* 0x080fe2000001083c */
[-CC-:B------:R-:W-:Y:S01]  /*125c0*/  FFMA.FTZ R28, R187, R55.reuse, -R54.reuse ;  /* 0x00000037bb1c7223 */ /* 0x180fe20000010836 */
[--C-:B------:R-:W-:Y:S01]  /*125d0*/  FFMA.FTZ R3, R185, R55, -R54.reuse ;  /* 0x00000037b9037223 */ /* 0x100fe20000010836 */
[----:B------:R-:W1:Y:S01]  /*125e0*/  MUFU.EX2 R46, R46 ;  /* 0x0000002e002e7308 */ /* 0x000e620000000800 */
[----:B----4-:R-:W-:Y:S01]  /*125f0*/  F2FP.BF16.F32.PACK_AB R97, R50, R51 ;  /* 0x000000333261723e */ /* 0x010fe200000010ff */
[-C--:B------:R-:W-:Y:S01]  /*12600*/  FFMA.FTZ R52, R213, R55.reuse, -R54 ;  /* 0x00000037d5347223 */ /* 0x080fe20000010836 */
[-CC-:B------:R-:W-:Y:S01]  /*12610*/  FFMA.FTZ R62, R179, R55.reuse, -R60.reuse ;  /* 0x00000037b33e7223 */ /* 0x180fe2000001083c */
[-CC-:B------:R-:W-:Y:S01]  /*12620*/  FFMA.FTZ R64, R183, R55.reuse, -R60.reuse ;  /* 0x00000037b7407223 */ /* 0x180fe2000001083c */
[-C--:B------:R-:W-:Y:S01]  /*12630*/  FFMA.FTZ R125, R181, R55.reuse, -R60 ;  /* 0x00000037b57d7223 */ /* 0x080fe2000001083c */
[-CC-:B------:R-:W-:Y:S01]  /*12640*/  FFMA.FTZ R127, R127, R55.reuse, -R54.reuse ;  /* 0x000000377f7f7223 */ /* 0x180fe20000010836 */
[-CC-:B------:R-:W-:Y:S01]  /*12650*/  FFMA.FTZ R66, R175, R55.reuse, -R54.reuse ;  /* 0x00000037af427223 */ /* 0x180fe20000010836 */
[----:B------:R-:W-:Y:S01]  /*12660*/  MUFU.EX2 R57, R57 ;  /* 0x0000003900397308 */ /* 0x000fe20000000800 */
[-CC-:B------:R-:W-:Y:S01]  /*12670*/  FFMA.FTZ R139, R139, R55.reuse, -R54.reuse ;  /* 0x000000378b8b7223 */ /* 0x180fe20000010836 */
[-C--:B------:R-:W-:Y:S01]  /*12680*/  FFMA.FTZ R120, R177, R55.reuse, -R54 ;  /* 0x00000037b1787223 */ /* 0x080fe20000010836 */
[-CC-:B------:R-:W-:Y:S01]  /*12690*/  FFMA.FTZ R122, R171, R55.reuse, -R60.reuse ;  /* 0x00000037ab7a7223 */ /* 0x180fe2000001083c */
[-CC-:B------:R-:W-:Y:S01]  /*126a0*/  FFMA.FTZ R147, R147, R55.reuse, -R60.reuse ;  /* 0x0000003793937223 */ /* 0x180fe2000001083c */
[-CC-:B------:R-:W-:Y:S01]  /*126b0*/  FFMA.FTZ R124, R173, R55.reuse, -R60.reuse ;  /* 0x00000037ad7c7223 */ /* 0x180fe2000001083c */
[-C--:B------:R-:W-:Y:S01]  /*126c0*/  FFMA.FTZ R151, R151, R55.reuse, -R60 ;  /* 0x0000003797977223 */ /* 0x080fe2000001083c */
[--C-:B------:R-:W-:Y:S01]  /*126d0*/  FFMA.FTZ R155, R155, R55, -R54.reuse ;  /* 0x000000379b9b7223 */ /* 0x100fe20000010836 */
[----:B------:R-:W4:Y:S01]  /*126e0*/  MUFU.EX2 R56, R56 ;  /* 0x0000003800387308 */ /* 0x000f220000000800 */
[----:B-1----:R-:W-:Y:S01]  /*126f0*/  F2FP.BF16.F32.PACK_AB R99, R46, R49 ;  /* 0x000000312e63723e */ /* 0x002fe200000010ff */
[-CC-:B------:R-:W-:Y:S01]  /*12700*/  FFMA.FTZ R126, R169, R55.reuse, -R54.reuse ;  /* 0x00000037a97e7223 */ /* 0x180fe20000010836 */
[-CC-:B------:R-:W-:Y:S01]  /*12710*/  FFMA.FTZ R167, R167, R55.reuse, -R54.reuse ;  /* 0x00000037a7a77223 */ /* 0x180fe20000010836 */
[-C--:B------:R-:W-:Y:S01]  /*12720*/  FFMA.FTZ R128, R165, R55.reuse, -R54 ;  /* 0x00000037a5807223 */ /* 0x080fe20000010836 */
[-CC-:B------:R-:W-:Y:S01]  /*12730*/  FFMA.FTZ R130, R163, R55.reuse, -R60.reuse ;  /* 0x00000037a3827223 */ /* 0x180fe2000001083c */
[-CC-:B------:R-:W-:Y:S01]  /*12740*/  FFMA.FTZ R161, R161, R55.reuse, -R60.reuse ;  /* 0x00000037a1a17223 */ /* 0x180fe2000001083c */
[-CC-:B------:R-:W-:Y:S01]  /*12750*/  FFMA.FTZ R132, R159, R55.reuse, -R60.reuse ;  /* 0x000000379f847223 */ /* 0x180fe2000001083c */
[----:B------:R-:W-:Y:S01]  /*12760*/  MUFU.EX2 R48, R48 ;  /* 0x0000003000307308 */ /* 0x000fe20000000800 */
[-C--:B------:R-:W-:Y:S01]  /*12770*/  FFMA.FTZ R157, R157, R55.reuse, -R60 ;  /* 0x000000379d9d7223 */ /* 0x080fe2000001083c */
[-CC-:B------:R-:W-:Y:S01]  /*12780*/  FFMA.FTZ R153, R153, R55.reuse, -R54.reuse ;  /* 0x0000003799997223 */ /* 0x180fe20000010836 */
[-CC-:B------:R-:W-:Y:S01]  /*12790*/  FFMA.FTZ R134, R145, R55.reuse, -R54.reuse ;  /* 0x0000003791867223 */ /* 0x180fe20000010836 */
[-CC-:B------:R-:W-:Y:S01]  /*127a0*/  FFMA.FTZ R143, R143, R55.reuse, -R54.reuse ;  /* 0x000000378f8f7223 */ /* 0x180fe20000010836 */
[-C--:B------:R-:W-:Y:S01]  /*127b0*/  FFMA.FTZ R136, R141, R55.reuse, -R54 ;  /* 0x000000378d887223 */ /* 0x080fe20000010836 */
[-CC-:B------:R-:W-:Y:S01]  /*127c0*/  FFMA.FTZ R137, R137, R55.reuse, -R60.reuse ;  /* 0x0000003789897223 */ /* 0x180fe2000001083c */
[--C-:B------:R-:W-:Y:S01]  /*127d0*/  FFMA.FTZ R138, R135, R55, -R60.reuse ;  /* 0x00000037878a7223 */ /* 0x100fe2000001083c */
[----:B------:R-:W1:Y:S01]  /*127e0*/  MUFU.EX2 R45, R45 ;  /* 0x0000002d002d7308 */ /* 0x000e620000000800 */
[----:B----4-:R-:W-:Y:S01]  /*127f0*/  F2FP.BF16.F32.PACK_AB R96, R56, R57 ;  /* 0x000000393860723e */ /* 0x010fe200000010ff */
[-CC-:B------:R-:W-:Y:S01]  /*12800*/  FFMA.FTZ R133, R133, R55.reuse, -R60.reuse ;  /* 0x0000003785857223 */ /* 0x180fe2000001083c */
[-C--:B------:R-:W-:Y:S01]  /*12810*/  FFMA.FTZ R140, R131, R55.reuse, -R60 ;  /* 0x00000037838c7223 */ /* 0x080fe2000001083c */
[-C--:B------:R-:W-:Y:S01]  /*12820*/  FFMA.FTZ R129, R129, R55.reuse, -R54 ;  /* 0x0000003781817223 */ /* 0x080fe20000010836 */
[----:B------:R-:W-:Y:S01]  /*12830*/  FADD.FTZ R57, R57, R56 ;  /* 0x0000003839397221 */ /* 0x000fe20000010000 */
[-CC-:B------:R-:W-:Y:S01]  /*12840*/  FFMA.FTZ R121, R121, R55.reuse, -R54.reuse ;  /* 0x0000003779797223 */ /* 0x180fe20000010836 */
[-CC-:B------:R-:W-:Y:S01]  /*12850*/  FFMA.FTZ R142, R67, R55.reuse, -R54.reuse ;  /* 0x00000037438e7223 */ /* 0x180fe20000010836 */
[----:B------:R-:W-:Y:S01]  /*12860*/  MUFU.EX2 R43, R43 ;  /* 0x0000002b002b7308 */ /* 0x000fe20000000800 */
[-C--:B------:R-:W-:Y:S01]  /*12870*/  FFMA.FTZ R65, R65, R55.reuse, -R54 ;  /* 0x0000003741417223 */ /* 0x080fe20000010836 */
[-CC-:B------:R-:W-:Y:S01]  /*12880*/  FFMA.FTZ R63, R63, R55.reuse, -R60.reuse ;  /* 0x000000373f3f7223 */ /* 0x180fe2000001083c */
[-CC-:B------:R-:W-:Y:S01]  /*12890*/  FFMA.FTZ R144, R61, R55.reuse, -R60.reuse ;  /* 0x000000373d907223 */ /* 0x180fe2000001083c */
[-CC-:B------:R-:W-:Y:S01]  /*128a0*/  FFMA.FTZ R59, R59, R55.reuse, -R60.reuse ;  /* 0x000000373b3b7223 */ /* 0x180fe2000001083c */
[----:B------:R-:W-:-:S03]  /*128b0*/  FFMA.FTZ R214, R58, R55, -R60 ;  /* 0x000000373ad67223 */ /* 0x000fc6000001083c */
[----:B------:R-:W4:Y:S01]  /*128c0*/  MUFU.EX2 R42, R42 ;  /* 0x0000002a002a7308 */ /* 0x000f220000000800 */
[----:B-1----:R-:W-:Y:S01]  /*128d0*/  F2FP.BF16.F32.PACK_AB R98, R45, R48 ;  /* 0x000000302d62723e */ /* 0x002fe200000010ff */
[----:B------:R-:W-:-:S04]  /*128e0*/  FADD.FTZ R48, R48, R57 ;  /* 0x0000003930307221 */ /* 0x000fc80000010000 */
[----:B------:R-:W-:Y:S02]  /*128f0*/  FADD.FTZ R45, R45, R48 ;  /* 0x000000302d2d7221 */ /* 0x000fe40000010000 */
[C---:B------:R-:W-:Y:S01]  /*12900*/  HMMA.16816.F32.BF16 R112, R96.reuse, R108, RZ ;  /* 0x0000006c6070723c */ /* 0x040fe200000418ff */
[----:B------:R-:W-:Y:S05]  /*12910*/  MUFU.EX2 R40, R40 ;  /* 0x0000002800287308 */ /* 0x000fea0000000800 */
[----:B------:R-:W-:Y:S03]  /*12920*/  HMMA.16816.F32.BF16 R108, R96, R110, RZ ;  /* 0x0000006e606c723c */ /* 0x000fe600000418ff */
[----:B------:R-:W-:Y:S01]  /*12930*/  MUFU.EX2 R44, R44 ;  /* 0x0000002c002c7308 */ /* 0x000fe20000000800 */
[----:B----4-:R-:W-:-:S02]  /*12940*/  F2FP.BF16.F32.PACK_AB R21, R42, R43 ;  /* 0x0000002b2a15723e */ /* 0x010fc400000010ff */
[C---:B------:R-:W-:Y:S05]  /*12950*/  HMMA.16816.F32.BF16 R68, R96.reuse, R72, RZ ;  /* 0x000000486044723c */ /* 0x040fea00000418ff */
[----:B------:R-:W1:Y:S01]  /*12960*/  MUFU.EX2 R41, R41 ;  /* 0x0000002900297308 */ /* 0x000e620000000800 */
[C---:B------:R-:W-:Y:S06]  /*12970*/  HMMA.16816.F32.BF16 R72, R96.reuse, R74, RZ ;  /* 0x0000004a6048723c */ /* 0x040fec00000418ff */
[C---:B--2---:R-:W-:Y:S01]  /*12980*/  HMMA.16816.F32.BF16 R76, R96.reuse, R80, RZ ;  /* 0x00000050604c723c */ /* 0x044fe200000418ff */
[----:B------:R-:W-:Y:S05]  /*12990*/  MUFU.EX2 R39, R39 ;  /* 0x0000002700277308 */ /* 0x000fea0000000800 */
[C---:B---3--:R-:W-:Y:S03]  /*129a0*/  HMMA.16816.F32.BF16 R104, R96.reuse, R84, RZ ;  /* 0x000000546068723c */ /* 0x048fe600000418ff */
[----:B------:R-:W2:Y:S01]  /*129b0*/  MUFU.EX2 R38, R38 ;  /* 0x0000002600267308 */ /* 0x000ea20000000800 */
[C---:B-1----:R-:W-:Y:S01]  /*129c0*/  F2FP.BF16.F32.PACK_AB R20, R41.reuse, R44 ;  /* 0x0000002c2914723e */ /* 0x042fe200000010ff */
[----:B------:R-:W-:Y:S01]  /*129d0*/  FADD.FTZ R44, R44, R45 ;  /* 0x0000002d2c2c7221 */ /* 0x000fe20000010000 */
[----:B------:R-:W-:Y:S03]  /*129e0*/  HMMA.16816.F32.BF16 R88, R96, R100, RZ ;  /* 0x000000646058723c */ /* 0x000fe600000418ff */
[----:B------:R-:W-:-:S02]  /*129f0*/  FADD.FTZ R44, R41, R44 ;  /* 0x0000002c292c7221 */ /* 0x000fc40000010000 */
[----:B------:R-:W1:Y:S01]  /*12a00*/  MUFU.EX2 R37, R37 ;  /* 0x0000002500257308 */ /* 0x000e620000000800 */
[C---:B------:R-:W-:Y:S06]  /*12a10*/  HMMA.16816.F32.BF16 R80, R96.reuse, R82, RZ ;  /* 0x000000526050723c */ /* 0x040fec00000418ff */
[----:B------:R-:W-:Y:S01]  /*12a20*/  HMMA.16816.F32.BF16 R84, R96, R86, RZ ;  /* 0x000000566054723c */ /* 0x000fe200000418ff */
[----:B------:R-:W-:Y:S01]  /*12a30*/  MUFU.EX2 R36, R36 ;  /* 0x0000002400247308 */ /* 0x000fe20000000800 */
[----:B--2---:R-:W-:Y:S01]  /*12a40*/  F2FP.BF16.F32.PACK_AB R22, R38, R39 ;  /* 0x000000272616723e */ /* 0x004fe200000010ff */
[----:B------:R-:W-:-:S03]  /*12a50*/  FADD.FTZ R39, R39, R44 ;  /* 0x0000002c27277221 */ /* 0x000fc60000010000 */
[C---:B------:R-:W-:Y:S01]  /*12a60*/  HMMA.16816.F32.BF16 R100, R96.reuse, R102, RZ ;  /* 0x000000666064723c */ /* 0x040fe200000418ff */
[----:B------:R-:W-:Y:S02]  /*12a70*/  FADD.FTZ R38, R38, R39 ;  /* 0x0000002726267221 */ /* 0x000fe40000010000 */
[----:B------:R-:W-:Y:S01]  /*12a80*/  MUFU.EX2 R31, R31 ;  /* 0x0000001f001f7308 */ /* 0x000fe20000000800 */
[----:B-1----:R-:W-:Y:S02]  /*12a90*/  F2FP.BF16.F32.PACK_AB R23, R37, R40 ;  /* 0x000000282517723e */ /* 0x002fe400000010ff */
[C---:B------:R-:W-:Y:S05]  /*12aa0*/  HMMA.16816.F32.BF16 R92, R96.reuse, R16, RZ ;  /* 0x00000010605c723c */ /* 0x040fea00000418ff */
[----:B------:R-:W-:Y:S01]  /*12ab0*/  MUFU.EX2 R32, R32 ;  /* 0x0000002000207308 */ /* 0x000fe20000000800 */
[----:B------:R-:W-:Y:S01]  /*12ac0*/  HMMA.16816.F32.BF16 R96, R96, R18, RZ ;  /* 0x000000126060723c */ /* 0x000fe200000418ff */
[----:B------:R-:W1:Y:S05]  /*12ad0*/  LDSM.16.MT88.4 R16, [R188+0xb400] ;  /* 0x00b40000bc10783b */ /* 0x000e6a0000004200 */
[C---:B------:R-:W-:Y:S01]  /*12ae0*/  HMMA.16816.F32.BF16 R112, R20.reuse, R12, R112 ;  /* 0x0000000c1470723c */ /* 0x040fe20000041870 */
[----:B------:R-:W-:Y:S05]  /*12af0*/  MUFU.EX2 R35, R35 ;  /* 0x0000002300237308 */ /* 0x000fea0000000800 */
[C---:B------:R-:W-:Y:S01]  /*12b00*/  HMMA.16816.F32.BF16 R108, R20.reuse, R14, R108 ;  /* 0x0000000e146c723c */ /* 0x040fe2000004186c */
[----:B------:R-:W2:Y:S02]  /*12b10*/  LDSM.16.MT88.4 R12, [R190+0xd400] ;  /* 0x00d40000be0c783b */ /* 0x000ea40000004200 */
[----:B------:R-:W3:Y:S03]  /*12b20*/  MUFU.EX2 R34, R34 ;  /* 0x0000002200227308 */ /* 0x000ee60000000800 */
[C---:B------:R-:W-:Y:S05]  /*12b30*/  HMMA.16816.F32.BF16 R68, R20.reuse, R8, R68 ;  /* 0x000000081444723c */ /* 0x040fea0000041844 */
[----:B------:R-:W-:Y:S01]  /*12b40*/  MUFU.EX2 R33, R33 ;  /* 0x0000002100217308 */ /* 0x000fe20000000800 */
[C---:B------:R-:W-:Y:S01]  /*12b50*/  HMMA.16816.F32.BF16 R72, R20.reuse, R10, R72 ;  /* 0x0000000a1448723c */ /* 0x040fe20000041848 */
[----:B------:R-:W4:Y:S05]  /*12b60*/  LDSM.16.MT88.4 R8, [R190+0x9800] ;  /* 0x00980000be08783b */ /* 0x000f2a0000004200 */
[C---:B-----5:R-:W-:Y:S01]  /*12b70*/  HMMA.16816.F32.BF16 R76, R20.reuse, R4, R76 ;  /* 0x00000004144c723c */ /* 0x060fe2000004184c */
[----:B------:R-:W5:Y:S05]  /*12b80*/  MUFU.EX2 R30, R30 ;  /* 0x0000001e001e7308 */ /* 0x000f6a0000000800 */
[C---:B------:R-:W-:Y:S01]  /*12b90*/  HMMA.16816.F32.BF16 R80, R20.reuse, R6, R80 ;  /* 0x000000061450723c */ /* 0x040fe20000041850 */
[----:B------:R-:W4:Y:S02]  /*12ba0*/  LDSM.16.MT88.4 R4, [R188+0x9800] ;  /* 0x00980000bc04783b */ /* 0x000f240000004200 */
[----:B------:R-:W5:Y:S03]  /*12bb0*/  MUFU.EX2 R29, R29 ;  /* 0x0000001d001d7308 */ /* 0x000f660000000800 */
[C---:B-1----:R-:W-:Y:S05]  /*12bc0*/  HMMA.16816.F32.BF16 R104, R20.reuse, R16, R104 ;  /* 0x000000101468723c */ /* 0x042fea0000041868 */
[----:B------:R-:W-:Y:S01]  /*12bd0*/  MUFU.EX2 R28, R28 ;  /* 0x0000001c001c7308 */ /* 0x000fe20000000800 */
[----:B------:R-:W-:Y:S01]  /*12be0*/  HMMA.16816.F32.BF16 R84, R20, R18, R84 ;  /* 0x000000121454723c */ /* 0x000fe20000041854 */
[----:B---3--:R-:W-:Y:S01]  /*12bf0*/  F2FP.BF16.F32.PACK_AB R16, R34, R35 ;  /* 0x000000232210723e */ /* 0x008fe200000010ff */
[----:B------:R-:W-:Y:S01]  /*12c00*/  FADD.FTZ R35, R35, R38 ;  /* 0x0000002623237221 */ /* 0x000fe20000010000 */
[----:B------:R-:W-:-:S03]  /*12c10*/  F2FP.BF16.F32.PACK_AB R17, R31, R36 ;  /* 0x000000241f11723e */ /* 0x000fc600000010ff */
[C---:B--2---:R-:W-:Y:S01]  /*12c20*/  HMMA.16816.F32.BF16 R88, R20.reuse, R12, R88 ;  /* 0x0000000c1458723c */ /* 0x044fe20000041858 */
[----:B-----5:R-:W-:Y:S01]  /*12c30*/  F2FP.BF16.F32.PACK_AB R18, R30, R33 ;  /* 0x000000211e12723e */ /* 0x020fe200000010ff */
[----:B------:R-:W-:Y:S01]  /*12c40*/  MUFU.EX2 R3, R3 ;  /* 0x0000000300037308 */ /* 0x000fe20000000800 */
[----:B------:R-:W-:Y:S01]  /*12c50*/  F2FP.BF16.F32.PACK_AB R19, R29, R32 ;  /* 0x000000201d13723e */ /* 0x000fe200000010ff */
[----:B------:R-:W-:Y:S02]  /*12c60*/  FADD.FTZ R34, R34, R35 ;  /* 0x0000002322227221 */ /* 0x000fe40000010000 */
[----:B------:R-:W-:Y:S01]  /*12c70*/  HMMA.16816.F32.BF16 R100, R20, R14, R100 ;  /* 0x0000000e1464723c */ /* 0x000fe20000041864 */
[----:B------:R-:W1:Y:S01]  /*12c80*/  LDSM.16.MT88.4 R12, [R190+0xb800] ;  /* 0x00b80000be0c783b */ /* 0x000e620000004200 */
[----:B------:R-:W-:Y:S02]  /*12c90*/  FADD.FTZ R33, R33, R34 ;  /* 0x0000002221217221 */ /* 0x000fe40000010000 */
[----:B------:R-:W-:Y:S02]  /*12ca0*/  MUFU.EX2 R52, R52 ;  /* 0x0000003400347308 */ /* 0x000fe40000000800 */
[----:B----4-:R-:W-:Y:S01]  /*12cb0*/  HMMA.16816.F32.BF16 R112, R16, R8, R112 ;  /* 0x000000081070723c */ /* 0x010fe20000041870 */
[----:B------:R-:W-:-:S05]  /*12cc0*/  FADD.FTZ R33, R30, R33 ;  /* 0x000000211e217221 */ /* 0x000fca0000010000 */
[----:B------:R-:W-:Y:S01]  /*12cd0*/  HMMA.16816.F32.BF16 R108, R16, R10, R108 ;  /* 0x0000000a106c723c */ /* 0x000fe2000004186c */
[----:B------:R-:W2:Y:S01]  /*12ce0*/  LDSM.16.MT88.4 R8, [R190+0xd800] ;  /* 0x00d80000be08783b */ /* 0x000ea20000004200 */
[----:B------:R-:W-:Y:S04]  /*12cf0*/  MUFU.EX2 R62, R62 ;  /* 0x0000003e003e7308 */ /* 0x000fe80000000800 */
[C---:B------:R-:W-:Y:S04]  /*12d00*/  HMMA.16816.F32.BF16 R92, R20.reuse, R24, R92 ;  /* 0x00000018145c723c */ /* 0x040fe8000004185c */
[----:B------:R-:W3:Y:S02]  /*12d10*/  MUFU.EX2 R123, R123 ;  /* 0x0000007b007b7308 */ /* 0x000ee40000000800 */
[----:B------:R-:W-:Y:S01]  /*12d20*/  HMMA.16816.F32.BF16 R96, R20, R26, R96 ;  /* 0x0000001a1460723c */ /* 0x000fe20000041860 */
[----:B------:R-:W4:Y:S04]  /*12d30*/  LDSM.16.MT88.4 R20, [R188+0xb800] ;  /* 0x00b80000bc14783b */ /* 0x000f280000004200 */
[----:B------:R-:W5:Y:S01]  /*12d40*/  LDSM.16.MT88.4 R24, [R188+0xd800] ;  /* 0x00d80000bc18783b */ /* 0x000f620000004200 */
[C---:B------:R-:W-:Y:S01]  /*12d50*/  HMMA.16816.F32.BF16 R68, R16.reuse, R4, R68 ;  /* 0x000000041044723c */ /* 0x040fe20000041844 */
[----:B------:R-:W-:Y:S05]  /*12d60*/  MUFU.EX2 R64, R64 ;  /* 0x0000004000407308 */ /* 0x000fea0000000800 */
[C---:B------:R-:W-:Y:S01]  /*12d70*/  HMMA.16816.F32.BF16 R72, R16.reuse, R6, R72 ;  /* 0x000000061048723c */ /* 0x040fe20000041848 */
[----:B------:R-:W-:Y:S02]  /*12d80*/  LDSM.16.MT88.4 R4, [R190+0x9c00] ;  /* 0x009c0000be04783b */ /* 0x000fe40000004200 */
[----:B------:R-:W5:Y:S03]  /*12d90*/  MUFU.EX2 R125, R125 ;  /* 0x0000007d007d7308 */ /* 0x000f660000000800 */
[C---:B-1----:R-:W-:Y:S05]  /*12da0*/  HMMA.16816.F32.BF16 R76, R16.reuse, R12, R76 ;  /* 0x0000000c104c723c */ /* 0x042fea000004184c */
[----:B------:R-:W1:Y:S01]  /*12db0*/  MUFU.EX2 R127, R127 ;  /* 0x0000007f007f7308 */ /* 0x000e620000000800 */
[C---:B------:R-:W-:Y:S01]  /*12dc0*/  HMMA.16816.F32.BF16 R80, R16.reuse, R14, R80 ;  /* 0x0000000e1050723c */ /* 0x040fe20000041850 */
[----:B------:R-:W1:Y:S05]  /*12dd0*/  LDSM.16.MT88.4 R12, [R188+0x9c00] ;  /* 0x009c0000bc0c783b */ /* 0x000e6a0000004200 */
[C---:B--2---:R-:W-:Y:S01]  /*12de0*/  HMMA.16816.F32.BF16 R88, R16.reuse, R8, R88 ;  /* 0x000000081058723c */ /* 0x044fe20000041858 */
[----:B------:R-:W-:Y:S05]  /*12df0*/  MUFU.EX2 R66, R66 ;  /* 0x0000004200427308 */ /* 0x000fea0000000800 */
[C---:B------:R-:W-:Y:S01]  /*12e00*/  HMMA.16816.F32.BF16 R100, R16.reuse, R10, R100 ;  /* 0x0000000a1064723c */ /* 0x040fe20000041864 */
[----:B------:R-:W2:Y:S02]  /*12e10*/  LDSM.16.MT88.4 R8, [R190+0xbc00] ;  /* 0x00bc0000be08783b */ /* 0x000ea40000004200 */
[----:B------:R-:W-:Y:S03]  /*12e20*/  MUFU.EX2 R139, R139 ;  /* 0x0000008b008b7308 */ /* 0x000fe60000000800 */
[C---:B----4-:R-:W-:Y:S05]  /*12e30*/  HMMA.16816.F32.BF16 R104, R16.reuse, R20, R104 ;  /* 0x000000141068723c */ /* 0x050fea0000041868 */
[----:B------:R-:W-:Y:S01]  /*12e40*/  MUFU.EX2 R120, R120 ;  /* 0x0000007800787308 */ /* 0x000fe20000000800 */
[----:B------:R-:W-:Y:S01]  /*12e50*/  HMMA.16816.F32.BF16 R84, R16, R22, R84 ;  /* 0x000000161054723c */ /* 0x000fe20000041854 */
[----:B---3--:R-:W-:Y:S01]  /*12e60*/  F2FP.BF16.F32.PACK_AB R20, R123, R62 ;  /* 0x0000003e7b14723e */ /* 0x008fe200000010ff */
[----:B------:R-:W-:Y:S01]  /*12e70*/  FADD.FTZ R62, R62, R33 ;  /* 0x000000213e3e7221 */ /* 0x000fe20000010000 */
[----:B------:R-:W-:-:S03]  /*12e80*/  F2FP.BF16.F32.PACK_AB R21, R3, R28 ;  /* 0x0000001c0315723e */ /* 0x000fc600000010ff */
[C---:B-----5:R-:W-:Y:S01]  /*12e90*/  HMMA.16816.F32.BF16 R92, R16.reuse, R24, R92 ;  /* 0x00000018105c723c */ /* 0x060fe2000004185c */
[----:B------:R-:W-:Y:S01]  /*12ea0*/  F2FP.BF16.F32.PACK_AB R22, R125, R64 ;  /* 0x000000407d16723e */ /* 0x000fe200000010ff */
[----:B------:R-:W-:Y:S01]  /*12eb0*/  MUFU.EX2 R122, R122 ;  /* 0x0000007a007a7308 */ /* 0x000fe20000000800 */
[----:B-1----:R-:W-:Y:S01]  /*12ec0*/  F2FP.BF16.F32.PACK_AB R23, R127, R52 ;  /* 0x000000347f17723e */ /* 0x002fe200000010ff */
[----:B------:R-:W-:Y:S02]  /*12ed0*/  FADD.FTZ R123, R123, R62 ;  /* 0x0000003e7b7b7221 */ /* 0x000fe40000010000 */
[----:B------:R-:W-:Y:S01]  /*12ee0*/  HMMA.16816.F32.BF16 R96, R16, R26, R96 ;  /* 0x0000001a1060723c */ /* 0x000fe20000041860 */
[----:B------:R-:W1:Y:S01]  /*12ef0*/  LDSM.16.MT88.4 R16, [R188+0xbc00] ;  /* 0x00bc0000bc10783b */ /* 0x000e620000004200 */
[----:B------:R-:W-:Y:S02]  /*12f00*/  FADD.FTZ R64, R64, R123 ;  /* 0x0000007b40407221 */ /* 0x000fe40000010000 */
[----:B------:R-:W3:Y:S01]  /*12f10*/  MUFU.EX2 R147, R147 ;  /* 0x0000009300937308 */ /* 0x000ee20000000800 */
[----:B------:R-:W4:Y:S01]  /*12f20*/  LDSM.16.MT88.4 R24, [R188+0xdc00] ;  /* 0x00dc0000bc18783b */ /* 0x000f220000004200 */
[----:B------:R-:W-:Y:S01]  /*12f30*/  HMMA.16816.F32.BF16 R68, R20, R12, R68 ;  /* 0x0000000c1444723c */ /* 0x000fe20000041844 */
[----:B------:R-:W-:-:S05]  /*12f40*/  FADD.FTZ R125, R125, R64 ;  /* 0x000000407d7d7221 */ /* 0x000fca0000010000 */
[C---:B------:R-:W-:Y:S01]  /*12f50*/  HMMA.16816.F32.BF16 R72, R20.reuse, R14, R72 ;  /* 0x0000000e1448723c */ /* 0x040fe20000041848 */
[----:B------:R-:W5:Y:S01]  /*12f60*/  LDSM.16.MT88.4 R12, [R190+0xa000] ;  /* 0x00a00000be0c783b */ /* 0x000f620000004200 */
[----:B------:R-:W-:Y:S04]  /*12f70*/  MUFU.EX2 R124, R124 ;  /* 0x0000007c007c7308 */ /* 0x000fe80000000800 */
[C---:B------:R-:W-:Y:S04]  /*12f80*/  HMMA.16816.F32.BF16 R112, R20.reuse, R4, R112 ;  /* 0x000000041470723c */ /* 0x040fe80000041870 */
[----:B------:R-:W4:Y:S02]  /*12f90*/  MUFU.EX2 R151, R151 ;  /* 0x0000009700977308 */ /* 0x000f240000000800 */
[C---:B------:R-:W-:Y:S01]  /*12fa0*/  HMMA.16816.F32.BF16 R108, R20.reuse, R6, R108 ;  /* 0x00000006146c723c */ /* 0x040fe2000004186c */
[----:B------:R-:W5:Y:S05]  /*12fb0*/  LDSM.16.MT88.4 R4, [R190+0xdc00] ;  /* 0x00dc0000be04783b */ /* 0x000f6a0000004200 */
[C---:B--2---:R-:W-:Y:S01]  /*12fc0*/  HMMA.16816.F32.BF16 R76, R20.reuse, R8, R76 ;  /* 0x00000008144c723c */ /* 0x044fe2000004184c */
[----:B------:R-:W2:Y:S05]  /*12fd0*/  MUFU.EX2 R155, R155 ;  /* 0x0000009b009b7308 */ /* 0x000eaa0000000800 */
[C---:B------:R-:W-:Y:S01]  /*12fe0*/  HMMA.16816.F32.BF16 R80, R20.reuse, R10, R80 ;  /* 0x0000000a1450723c */ /* 0x040fe20000041850 */
[----:B------:R-:W5:Y:S02]  /*12ff0*/  LDSM.16.MT88.4 R8, [R188+0xa000] ;  /* 0x00a00000bc08783b */ /* 0x000f640000004200 */
[----:B------:R-:W-:Y:S03]  /*13000*/  MUFU.EX2 R126, R126 ;  /* 0x0000007e007e7308 */ /* 0x000fe60000000800 */
[C---:B-1----:R-:W-:Y:S05]  /*13010*/  HMMA.16816.F32.BF16 R104, R20.reuse, R16, R104 ;  /* 0x000000101468723c */ /* 0x042fea0000041868 */
[----:B------:R-:W-:Y:S01]  /*13020*/  MUFU.EX2 R167, R167 ;  /* 0x000000a700a77308 */ /* 0x000fe20000000800 */
[----:B------:R-:W-:Y:S01]  /*13030*/  HMMA.16816.F32.BF16 R84, R20, R18, R84 ;  /* 0x000000121454723c */ /* 0x000fe20000041854 */
[----:B---3--:R-:W-:Y:S01]  /*13040*/  F2FP.BF16.F32.PACK_AB R16, R147, R122 ;  /* 0x0000007a9310723e */ /* 0x008fe200000010ff */
[----:B------:R-:W-:Y:S01]  /*13050*/  FADD.FTZ R122, R122, R125 ;  /* 0x0000007d7a7a7221 */ /* 0x000fe20000010000 */
[----:B------:R-:W-:-:S03]  /*13060*/  F2FP.BF16.F32.PACK_AB R17, R139, R66 ;  /* 0x000000428b11723e */ /* 0x000fc600000010ff */
[C---:B----4-:R-:W-:Y:S01]  /*13070*/  HMMA.16816.F32.BF16 R92, R20.reuse, R24, R92 ;  /* 0x00000018145c723c */ /* 0x050fe2000004185c */
[----:B------:R-:W-:Y:S01]  /*13080*/  F2FP.BF16.F32.PACK_AB R18, R151, R124 ;  /* 0x0000007c9712723e */ /* 0x000fe200000010ff */
[----:B------:R-:W-:Y:S01]  /*13090*/  MUFU.EX2 R128, R128 ;  /* 0x0000008000807308 */ /* 0x000fe20000000800 */
[----:B--2---:R-:W-:Y:S01]  /*130a0*/  F2FP.BF16.F32.PACK_AB R19, R155, R120 ;  /* 0x000000789b13723e */ /* 0x004fe200000010ff */
[----:B------:R-:W-:Y:S02]  /*130b0*/  FADD.FTZ R147, R147, R122 ;  /* 0x0000007a93937221 */ /* 0x000fe40000010000 */
[----:B------:R-:W-:Y:S01]  /*130c0*/  HMMA.16816.F32.BF16 R96, R20, R26, R96 ;  /* 0x0000001a1460723c */ /* 0x000fe20000041860 */
[----:B------:R-:W1:Y:S01]  /*130d0*/  LDSM.16.MT88.4 R24, [R188+0xe000] ;  /* 0x00e00000bc18783b */ /* 0x000e620000004200 */
[----:B------:R-:W-:Y:S02]  /*130e0*/  FADD.FTZ R124, R124, R147 ;  /* 0x000000937c7c7221 */ /* 0x000fe40000010000 */
[----:B------:R-:W-:Y:S02]  /*130f0*/  MUFU.EX2 R130, R130 ;  /* 0x0000008200827308 */ /* 0x000fe40000000800 */
[----:B-----5:R-:W-:Y:S01]  /*13100*/  HMMA.16816.F32.BF16 R112, R16, R12, R112 ;  /* 0x0000000c1070723c */ /* 0x020fe20000041870 */
[----:B------:R-:W-:-:S05]  /*13110*/  FADD.FTZ R151, R151, R124 ;  /* 0x0000007c97977221 */ /* 0x000fca0000010000 */
[----:B------:R-:W-:Y:S01]  /*13120*/  HMMA.16816.F32.BF16 R108, R16, R14, R108 ;  /* 0x0000000e106c723c */ /* 0x000fe2000004186c */
[----:B------:R-:W2:Y:S01]  /*13130*/  LDSM.16.MT88.4 R12, [R190+0xe000] ;  /* 0x00e00000be0c783b */ /* 0x000ea20000004200 */
[----:B------:R-:W3:Y:S04]  /*13140*/  MUFU.EX2 R161, R161 ;  /* 0x000000a100a17308 */ /* 0x000ee80000000800 */
[C---:B------:R-:W-:Y:S04]  /*13150*/  HMMA.16816.F32.BF16 R88, R20.reuse, R4, R88 ;  /* 0x000000041458723c */ /* 0x040fe80000041858 */
[----:B------:R-:W-:Y:S02]  /*13160*/  MUFU.EX2 R132, R132 ;  /* 0x0000008400847308 */ /* 0x000fe40000000800 */
[----:B------:R-:W-:Y:S01]  /*13170*/  HMMA.16816.F32.BF16 R100, R20, R6, R100 ;  /* 0x000000061464723c */ /* 0x000fe20000041864 */
[----:B------:R-:W4:Y:S04]  /*13180*/  LDSM.16.MT88.4 R4, [R190+0xc000] ;  /* 0x00c00000be04783b */ /* 0x000f280000004200 */
[----:B------:R-:W5:Y:S01]  /*13190*/  LDSM.16.MT88.4 R20, [R188+0xc000] ;  /* 0x00c00000bc14783b */ /* 0x000f620000004200 */
[C---:B------:R-:W-:Y:S01]  /*131a0*/  HMMA.16816.F32.BF16 R68, R16.reuse, R8, R68 ;  /* 0x000000081044723c */ /* 0x040fe20000041844 */
[----:B------:R-:W4:Y:S05]  /*131b0*/  MUFU.EX2 R157, R157 ;  /* 0x0000009d009d7308 */ /* 0x000f2a0000000800 */
[C---:B------:R-:W-:Y:S01]  /*131c0*/  HMMA.16816.F32.BF16 R72, R16.reuse, R10, R72 ;  /* 0x0000000a1048723c */ /* 0x040fe20000041848 */
[----:B------:R-:W5:Y:S02]  /*131d0*/  LDSM.16.MT88.4 R8, [R190+0xa400] ;  /* 0x00a40000be08783b */ /* 0x000f640000004200 */
[----:B------:R-:W4:Y:S03]  /*131e0*/  MUFU.EX2 R153, R153 ;  /* 0x0000009900997308 */ /* 0x000f260000000800 */
[C---:B-1----:R-:W-:Y:S05]  /*131f0*/  HMMA.16816.F32.BF16 R92, R16.reuse, R24, R92 ;  /* 0x00000018105c723c */ /* 0x042fea000004185c */
[----:B------:R-:W-:Y:S01]  /*13200*/  MUFU.EX2 R134, R134 ;  /* 0x0000008600867308 */ /* 0x000fe20000000800 */
[C---:B------:R-:W-:Y:S01]  /*13210*/  HMMA.16816.F32.BF16 R96, R16.reuse, R26, R96 ;  /* 0x0000001a1060723c */ /* 0x040fe20000041860 */
[----:B------:R-:W1:Y:S05]  /*13220*/  LDSM.16.MT88.4 R24, [R188+0xe400] ;  /* 0x00e40000bc18783b */ /* 0x000e6a0000004200 */
[C---:B--2---:R-:W-:Y:S01]  /*13230*/  HMMA.16816.F32.BF16 R88, R16.reuse, R12, R88 ;  /* 0x0000000c1058723c */ /* 0x044fe20000041858 */
[----:B------:R-:W-:Y:S05]  /*13240*/  MUFU.EX2 R143, R143 ;  /* 0x0000008f008f7308 */ /* 0x000fea0000000800 */
[C---:B------:R-:W-:Y:S01]  /*13250*/  HMMA.16816.F32.BF16 R100, R16.reuse, R14, R100 ;  /* 0x0000000e1064723c */ /* 0x040fe20000041864 */
[----:B---3--:R-:W-:Y:S01]  /*13260*/  F2FP.BF16.F32.PACK_AB R12, R161, R130 ;  /* 0x00000082a10c723e */ /* 0x008fe200000010ff */
[----:B------:R-:W-:Y:S01]  /*13270*/  FADD.FTZ R130, R130, R151 ;  /* 0x0000009782827221 */ /* 0x000fe20000010000 */
[----:B------:R-:W-:Y:S01]  /*13280*/  F2FP.BF16.F32.PACK_AB R13, R167, R126 ;  /* 0x0000007ea70d723e */ /* 0x000fe200000010ff */
[----:B------:R-:W-:Y:S02]  /*13290*/  MUFU.EX2 R136, R136 ;  /* 0x0000008800887308 */ /* 0x000fe40000000800 */
[----:B----4-:R-:W-:Y:S01]  /*132a0*/  HMMA.16816.F32.BF16 R76, R16, R4, R76 ;  /* 0x00000004104c723c */ /* 0x010fe2000004184c */
[----:B------:R-:W-:Y:S01]  /*132b0*/  F2FP.BF16.F32.PACK_AB R14, R157, R132 ;  /* 0x000000849d0e723e */ /* 0x000fe200000010ff */
[----:B------:R-:W-:Y:S01]  /*132c0*/  FADD.FTZ R161, R161, R130 ;  /* 0x00000082a1a17221 */ /* 0x000fe20000010000 */
[----:B------:R-:W-:-:S03]  /*132d0*/  F2FP.BF16.F32.PACK_AB R15, R153, R128 ;  /* 0x00000080990f723e */ /* 0x000fc600000010ff */
[----:B------:R-:W-:Y:S01]  /*132e0*/  HMMA.16816.F32.BF16 R80, R16, R6, R80 ;  /* 0x000000061050723c */ /* 0x000fe20000041850 */
[----:B------:R-:W2:Y:S01]  /*132f0*/  LDSM.16.MT88.4 R4, [R188+0xa400] ;  /* 0x00a40000bc04783b */ /* 0x000ea20000004200 */
[----:B------:R-:W-:Y:S01]  /*13300*/  MUFU.EX2 R137, R137 ;  /* 0x0000008900897308 */ /* 0x000fe20000000800 */
[----:B------:R-:W-:-:S03]  /*13310*/  FADD.FTZ R132, R132, R161 ;  /* 0x000000a184847221 */ /* 0x000fc60000010000 */
[----:B-----5:R-:W-:Y:S01]  /*13320*/  HMMA.16816.F32.BF16 R104, R16, R20, R104 ;  /* 0x000000141068723c */ /* 0x020fe20000041868 */
[----:B------:R-:W-:-:S03]  /*13330*/  FADD.FTZ R132, R157, R132 ;  /* 0x000000849d847221 */ /* 0x000fc60000010000 */
[----:B------:R-:W3:Y:S02]  /*13340*/  MUFU.EX2 R138, R138 ;  /* 0x0000008a008a7308 */ /* 0x000ee40000000800 */
[----:B------:R-:W-:Y:S01]  /*13350*/  HMMA.16816.F32.BF16 R84, R16, R22, R84 ;  /* 0x000000161054723c */ /* 0x000fe20000041854 */
[----:B------:R-:W4:Y:S04]  /*13360*/  LDSM.16.MT88.4 R20, [R190+0xc400] ;  /* 0x00c40000be14783b */ /* 0x000f280000004200 */
[----:B------:R-:W5:Y:S01]  /*13370*/  LDSM.16.MT88.4 R16, [R188+0xc400] ;  /* 0x00c40000bc10783b */ /* 0x000f620000004200 */
[C---:B------:R-:W-:Y:S01]  /*13380*/  HMMA.16816.F32.BF16 R112, R12.reuse, R8, R112 ;  /* 0x000000080c70723c */ /* 0x040fe20000041870 */
[----:B------:R-:W-:Y:S05]  /*13390*/  MUFU.EX2 R133, R133 ;  /* 0x0000008500857308 */ /* 0x000fea0000000800 */
[C---:B------:R-:W-:Y:S01]  /*133a0*/  HMMA.16816.F32.BF16 R108, R12.reuse, R10, R108 ;  /* 0x0000000a0c6c723c */ /* 0x040fe2000004186c */
[----:B------:R-:W3:Y:S02]  /*133b0*/  LDSM.16.MT88.4 R8, [R190+0xe400] ;  /* 0x00e40000be08783b */ /* 0x000ee40000004200 */
[----:B------:R-:W3:Y:S03]  /*133c0*/  MUFU.EX2 R140, R140 ;  /* 0x0000008c008c7308 */ /* 0x000ee60000000800 */
        /* <DEDUP_REMOVED lines=18> */
[C---:B---3--:R-:W-:Y:S05]  /*134f0*/  HMMA.16816.F32.BF16 R88, R12.reuse, R8, R88 ;  /* 0x000000080c58723c */ /* 0x048fea0000041858 */
[----:B------:R-:W-:Y:S01]  /*13500*/  MUFU.EX2 R59, R59 ;  /* 0x0000003b003b7308 */ /* 0x000fe20000000800 */
[----:B------:R-:W-:Y:S01]  /*13510*/  HMMA.16816.F32.BF16 R100, R12, R10, R100 ;  /* 0x0000000a0c64723c */ /* 0x000fe20000041864 */
[----:B------:R-:W3:Y:S01]  /*13520*/  LDSM.16.MT88.4 R12, [R188+0xc800] ;  /* 0x00c80000bc0c783b */ /* 0x000ee20000004200 */
[----:B------:R-:W-:Y:S01]  /*13530*/  F2FP.BF16.F32.PACK_AB R8, R138, R137 ;  /* 0x000000898a08723e */ /* 0x000fe200000010ff */
[----:B------:R-:W-:Y:S01]  /*13540*/  FADD.FTZ R137, R137, R132 ;  /* 0x0000008489897221 */ /* 0x000fe20000010000 */
[----:B------:R-:W-:-:S03]  /*13550*/  F2FP.BF16.F32.PACK_AB R9, R143, R134 ;  /* 0x000000868f09723e */ /* 0x000fc600000010ff */
[----:B------:R-:W-:Y:S01]  /*13560*/  F2FP.BF16.F32.PACK_AB R10, R140, R133 ;  /* 0x000000858c0a723e */ /* 0x000fe200000010ff */
[----:B------:R-:W5:Y:S01]  /*13570*/  MUFU.EX2 R214, R214 ;  /* 0x000000d600d67308 */ /* 0x000f620000000800 */
[----:B-1----:R-:W-:Y:S01]  /*13580*/  F2FP.BF16.F32.PACK_AB R11, R129, R136 ;  /* 0x00000088810b723e */ /* 0x002fe200000010ff */
[----:B------:R-:W-:-:S04]  /*13590*/  FADD.FTZ R138, R138, R137 ;  /* 0x000000898a8a7221 */ /* 0x000fc80000010000 */
[----:B------:R-:W-:Y:S02]  /*135a0*/  FADD.FTZ R133, R133, R138 ;  /* 0x0000008a85857221 */ /* 0x000fe40000010000 */
[----:B------:R-:W-:Y:S02]  /*135b0*/  HMMA.16816.F32.BF16 R92, R8, R24, R92 ;  /* 0x00000018085c723c */ /* 0x000fe4000004185c */
[----:B------:R-:W-:-:S04]  /*135c0*/  FADD.FTZ R140, R140, R133 ;  /* 0x000000858c8c7221 */ /* 0x000fc80000010000 */
[C---:B--2---:R-:W-:Y:S06]  /*135d0*/  HMMA.16816.F32.BF16 R112, R8.reuse, R4, R112 ;  /* 0x000000040870723c */ /* 0x044fec0000041870 */
[C---:B------:R-:W-:Y:S01]  /*135e0*/  HMMA.16816.F32.BF16 R108, R8.reuse, R6, R108 ;  /* 0x00000006086c723c */ /* 0x040fe2000004186c */
[----:B------:R-:W1:Y:S05]  /*135f0*/  LDSM.16.MT88.4 R4, [R190+0xe800] ;  /* 0x00e80000be04783b */ /* 0x000e6a0000004200 */
[C---:B----4-:R-:W-:Y:S06]  /*13600*/  HMMA.16816.F32.BF16 R76, R8.reuse, R16, R76 ;  /* 0x00000010084c723c */ /* 0x050fec000004184c */
[C---:B------:R-:W-:Y:S01]  /*13610*/  HMMA.16816.F32.BF16 R80, R8.reuse, R18, R80 ;  /* 0x000000120850723c */ /* 0x040fe20000041850 */
[----:B------:R-:W2:Y:S05]  /*13620*/  LDSM.16.MT88.4 R16, [R188+0xac00] ;  /* 0x00ac0000bc10783b */ /* 0x000eaa0000004200 */
[C---:B---3--:R-:W-:Y:S06]  /*13630*/  HMMA.16816.F32.BF16 R104, R8.reuse, R12, R104 ;  /* 0x0000000c0868723c */ /* 0x048fec0000041868 */
[----:B------:R-:W-:Y:S01]  /*13640*/  HMMA.16816.F32.BF16 R84, R8, R14, R84 ;  /* 0x0000000e0854723c */ /* 0x000fe20000041854 */
[----:B------:R-:W-:Y:S01]  /*13650*/  FADD.FTZ R12, R51, R50 ;  /* 0x00000032330c7221 */ /* 0x000fe20000010000 */
[----:B------:R-:W-:-:S03]  /*13660*/  FFMA.FTZ R50, R47, R55, -R54 ;  /* 0x000000372f327223 */ /* 0x000fc60000010836 */
[----:B------:R-:W-:Y:S01]  /*13670*/  FADD.FTZ R49, R49, R12 ;  /* 0x0000000c31317221 */ /* 0x000fe20000010000 */
[----:B------:R-:W-:Y:S01]  /*13680*/  HMMA.16816.F32.BF16 R68, R8, R20, R68 ;  /* 0x000000140844723c */ /* 0x000fe20000041844 */
[----:B------:R-:W3:Y:S01]  /*13690*/  LDSM.16.MT88.4 R12, [R190+0xcc00] ;  /* 0x00cc0000be0c783b */ /* 0x000ee20000004200 */
[----:B------:R-:W4:Y:S01]  /*136a0*/  MUFU.EX2 R50, R50 ;  /* 0x0000003200327308 */ /* 0x000f220000000800 */
[----:B------:R-:W-:-:S03]  /*136b0*/  FADD.FTZ R46, R46, R49 ;  /* 0x000000312e2e7221 */ /* 0x000fc60000010000 */
[C---:B------:R-:W-:Y:S01]  /*136c0*/  HMMA.16816.F32.BF16 R72, R8.reuse, R22, R72 ;  /* 0x000000160848723c */ /* 0x040fe20000041848 */
[----:B------:R-:W-:Y:S01]  /*136d0*/  FADD.FTZ R43, R43, R46 ;  /* 0x0000002e2b2b7221 */ /* 0x000fe20000010000 */
[----:B------:R-:W3:Y:S03]  /*136e0*/  LDSM.16.MT88.4 R20, [R190+0xac00] ;  /* 0x00ac0000be14783b */ /* 0x000ee60000004200 */
[----:B------:R-:W-:Y:S01]  /*136f0*/  FADD.FTZ R25, R42, R43 ;  /* 0x0000002b2a197221 */ /* 0x000fe20000010000 */
[----:B-1----:R-:W-:Y:S03]  /*13700*/  HMMA.16816.F32.BF16 R88, R8, R4, R88 ;  /* 0x000000040858723c */ /* 0x002fe60000041858 */
[----:B------:R-:W-:-:S03]  /*13710*/  FADD.FTZ R40, R40, R25 ;  /* 0x0000001928287221 */ /* 0x000fc60000010000 */
[C---:B------:R-:W-:Y:S01]  /*13720*/  HMMA.16816.F32.BF16 R100, R8.reuse, R6, R100 ;  /* 0x000000060864723c */ /* 0x040fe20000041864 */
[----:B------:R-:W-:Y:S01]  /*13730*/  FADD.FTZ R37, R37, R40 ;  /* 0x0000002825257221 */ /* 0x000fe20000010000 */
[----:B-----5:R-:W-:Y:S01]  /*13740*/  F2FP.BF16.F32.PACK_AB R4, R144, R63 ;  /* 0x0000003f9004723e */ /* 0x020fe200000010ff */
[----:B------:R-:W-:Y:S01]  /*13750*/  FADD.FTZ R63, R63, R140 ;  /* 0x0000008c3f3f7221 */ /* 0x000fe20000010000 */
[----:B------:R-:W-:Y:S01]  /*13760*/  F2FP.BF16.F32.PACK_AB R5, R142, R121 ;  /* 0x000000798e05723e */ /* 0x000fe200000010ff */
[----:B------:R-:W-:Y:S01]  /*13770*/  FADD.FTZ R36, R36, R37 ;  /* 0x0000002524247221 */ /* 0x000fe20000010000 */
[----:B------:R-:W-:Y:S01]  /*13780*/  HMMA.16816.F32.BF16 R96, R8, R26, R96 ;  /* 0x0000001a0860723c */ /* 0x000fe20000041860 */
[----:B------:R-:W-:Y:S01]  /*13790*/  F2FP.BF16.F32.PACK_AB R6, R214, R59 ;  /* 0x0000003bd606723e */ /* 0x000fe200000010ff */
[----:B------:R-:W1:Y:S01]  /*137a0*/  LDSM.16.MT88.4 R8, [R188+0xcc00] ;  /* 0x00cc0000bc08783b */ /* 0x000e620000004200 */
[----:B------:R-:W-:Y:S01]  /*137b0*/  FADD.FTZ R31, R31, R36 ;  /* 0x000000241f1f7221 */ /* 0x000fe20000010000 */
[----:B----4-:R-:W-:Y:S01]  /*137c0*/  F2FP.BF16.F32.PACK_AB R7, R50, R65 ;  /* 0x000000413207723e */ /* 0x010fe200000010ff */
[----:B------:R-:W-:-:S02]  /*137d0*/  FADD.FTZ R144, R144, R63 ;  /* 0x0000003f90907221 */ /* 0x000fc40000010000 */
[----:B------:R-:W-:Y:S02]  /*137e0*/  FADD.FTZ R32, R32, R31 ;  /* 0x0000001f20207221 */ /* 0x000fe40000010000 */
[----:B------:R-:W-:Y:S02]  /*137f0*/  FADD.FTZ R59, R59, R144 ;  /* 0x000000903b3b7221 */ /* 0x000fe40000010000 */
[----:B------:R-:W-:Y:S01]  /*13800*/  FADD.FTZ R29, R29, R32 ;  /* 0x000000201d1d7221 */ /* 0x000fe20000010000 */
[----:B--2---:R-:W-:Y:S01]  /*13810*/  HMMA.16816.F32.BF16 R68, R4, R16, R68 ;  /* 0x000000100444723c */ /* 0x004fe20000041844 */
[----:B------:R-:W-:Y:S02]  /*13820*/  FADD.FTZ R214, R214, R59 ;  /* 0x0000003bd6d67221 */ /* 0x000fe40000010000 */
[----:B------:R-:W-:-:S03]  /*13830*/  FADD.FTZ R28, R28, R29 ;  /* 0x0000001d1c1c7221 */ /* 0x000fc60000010000 */
[C---:B------:R-:W-:Y:S01]  /*13840*/  HMMA.16816.F32.BF16 R72, R4.reuse, R18, R72 ;  /* 0x000000120448723c */ /* 0x040fe20000041848 */
[----:B------:R-:W-:Y:S01]  /*13850*/  FADD.FTZ R3, R3, R28 ;  /* 0x0000001c03037221 */ /* 0x000fe20000010000 */
[----:B------:R-:W2:Y:S03]  /*13860*/  LDSM.16.MT88.4 R16, [R190+0xec00] ;  /* 0x00ec0000be10783b */ /* 0x000ea60000004200 */
[----:B------:R-:W-:Y:S01]  /*13870*/  FADD.FTZ R52, R52, R3 ;  /* 0x0000000334347221 */ /* 0x000fe20000010000 */
[----:B---3--:R-:W-:Y:S03]  /*13880*/  HMMA.16816.F32.BF16 R76, R4, R12, R76 ;  /* 0x0000000c044c723c */ /* 0x008fe6000004184c */
[----:B------:R-:W-:-:S03]  /*13890*/  FADD.FTZ R127, R127, R52 ;  /* 0x000000347f7f7221 */ /* 0x000fc60000010000 */
[C---:B------:R-:W-:Y:S01]  /*138a0*/  HMMA.16816.F32.BF16 R80, R4.reuse, R14, R80 ;  /* 0x0000000e0450723c */ /* 0x040fe20000041850 */
[----:B------:R-:W-:Y:S01]  /*138b0*/  FADD.FTZ R66, R66, R127 ;  /* 0x0000007f42427221 */ /* 0x000fe20000010000 */
[----:B------:R-:W3:Y:S03]  /*138c0*/  LDSM.16.MT88.4 R12, [R188+0xec00] ;  /* 0x00ec0000bc0c783b */ /* 0x000ee60000004200 */
        /* <DEDUP_REMOVED lines=9> */
[----:B------:R-:W-:-:S04]  /*13960*/  FADD.FTZ R128, R128, R167 ;  /* 0x000000a780807221 */ /* 0x000fc80000010000 */
[----:B------:R-:W-:Y:S01]  /*13970*/  FADD.FTZ R153, R153, R128 ;  /* 0x0000008099997221 */ /* 0x000fe20000010000 */
[----:B--2---:R-:W-:Y:S03]  /*13980*/  HMMA.16816.F32.BF16 R88, R4, R16, R88 ;  /* 0x000000100458723c */ /* 0x004fe60000041858 */
[----:B------:R-:W-:-:S03]  /*13990*/  FADD.FTZ R134, R134, R153 ;  /* 0x0000009986867221 */ /* 0x000fc60000010000 */
[----:B------:R-:W-:Y:S01]  /*139a0*/  HMMA.16816.F32.BF16 R100, R4, R18, R100 ;  /* 0x000000120464723c */ /* 0x000fe20000041864 */
[----:B------:R-:W-:-:S04]  /*139b0*/  FADD.FTZ R143, R143, R134 ;  /* 0x000000868f8f7221 */ /* 0x000fc80000010000 */
[----:B------:R-:W-:Y:S01]  /*139c0*/  FADD.FTZ R136, R136, R143 ;  /* 0x0000008f88887221 */ /* 0x000fe20000010000 */
[----:B---3--:R-:W-:Y:S03]  /*139d0*/  HMMA.16816.F32.BF16 R92, R4, R12, R92 ;  /* 0x0000000c045c723c */ /* 0x008fe6000004185c */
[----:B------:R-:W-:-:S03]  /*139e0*/  FADD.FTZ R136, R129, R136 ;  /* 0x0000008881887221 */ /* 0x000fc60000010000 */
[----:B------:R-:W-:Y:S01]  /*139f0*/  HMMA.16816.F32.BF16 R96, R4, R14, R96 ;  /* 0x0000000e0460723c */ /* 0x000fe20000041860 */
[----:B------:R-:W-:-:S04]  /*13a00*/  FADD.FTZ R121, R121, R136 ;  /* 0x0000008879797221 */ /* 0x000fc80000010000 */
[----:B------:R-:W-:-:S04]  /*13a10*/  FADD.FTZ R142, R142, R121 ;  /* 0x000000798e8e7221 */ /* 0x000fc80000010000 */
[----:B------:R-:W-:-:S04]  /*13a20*/  FADD.FTZ R65, R65, R142 ;  /* 0x0000008e41417221 */ /* 0x000fc80000010000 */
[----:B------:R-:W-:Y:S01]  /*13a30*/  FADD.FTZ R213, R50, R65 ;  /* 0x0000004132d57221 */ /* 0x000fe20000010000 */
[----:B------:R-:W-:Y:S05]  /*13a40*/  @!P5 BRA `(.L_x_1576) ;  /* 0x000000480024d947 */ /* 0x000fea0003800000 */
        /* <DEDUP_REMOVED lines=24> */
[----:B------:R-:W-:-:S03]  /*13bd0*/  IMAD.HI.U32 R10, R15, R10, R14 ;  /* 0x0000000a0f0a7227 */ /* 0x000fc600078e000e */
        /* <DEDUP_REMOVED lines=15> */
[----:B------:R-:W-:Y:S02]  /*13cd0*/  @P6 VIADD R10, R10, 0x1 ;  /* 0x000000010a0a6836 */ /* 0x000fe40000000000 */
[----:B------:R-:W-:Y:S02]  /*13ce0*/  @P5 IADD3 R9, R9, 0x1, RZ ;  /* 0x0000000109095810 */ /* 0x000fe40007ffe0ff */
[----:B------:R-:W-:Y:S02]  /*13cf0*/  @!P2 IMAD.MOV R10, RZ, RZ, -R10 ;  /* 0x000000ffff0aa224 */ /* 0x000fe400078e0a0a */
[----:B------:R-:W-:-:S03]  /*13d00*/  @!P0 IADD3 R9, -R9, RZ, RZ ;  /* 0x000000ff09098210 */ /* 0x000fc60007ffe1ff */
[C---:B------:R-:W-:Y:S02]  /*13d10*/  SEL R5, R6.reuse, R10, !P1 ;  /* 0x0000000a06057207 */ /* 0x040fe40004800000 */
[----:B------:R-:W-:Y:S01]  /*13d20*/  SEL R4, R6, R9, !P1 ;  /* 0x0000000906047207 */ /* 0x000fe20004800000 */
[----:B------:R-:W2:Y:S02]  /*13d30*/  LD.E.64 R10, desc[UR4][R116.64+0x28] ;  /* 0x00002804740a7980 */ /* 0x000ea4000c101b00 */
[C-C-:B------:R-:W-:Y:S02]  /*13d40*/  IMAD.WIDE R14, R5.reuse, 0x4, R206.reuse ;  /* 0x00000004050e7825 */ /* 0x140fe400078e02ce */
[----:B------:R-:W3:Y:S02]  /*13d50*/  LD.E.64 R8, desc[UR4][R116.64+0x40] ;  /* 0x0000400474087980 */ /* 0x000ee4000c101b00 */
[----:B------:R-:W-:Y:S02]  /*13d60*/  IMAD.WIDE R16, R4, 0x4, R206 ;  /* 0x0000000404107825 */ /* 0x000fe400078e02ce */
        /* <DEDUP_REMOVED lines=11> */
[----:B------:R-:W-:-:S05]  /*13e20*/  SHF.R.S32.HI R5, RZ, 0x1f, R7 ;  /* 0x0000001fff057819 */ /* 0x000fca0000011407 */
[----:B------:R-:W-:Y:S02]  /*13e30*/  IMAD R3, R10, R5, R3 ;  /* 0x000000050a037224 */ /* 0x000fe400078e0203 */
[----:B------:R-:W-:-:S04]  /*13e40*/  IMAD.WIDE.U32 R10, R7, R10, R12 ;  /* 0x0000000a070a7225 */ /* 0x000fc800078e000c */
[----:B------:R-:W-:Y:S01]  /*13e50*/  IMAD.IADD R4, R11, 0x1, R3 ;  /* 0x000000010b047824 */ /* 0x000fe200078e0203 */
[----:B------:R-:W-:Y:S01]  /*13e60*/  MOV R3, R10 ;  /* 0x0000000a00037202 */ /* 0x000fe20000000f00 */
[----:B------:R-:W-:Y:S05]  /*13e70*/  BRA `(.L_x_1579) ;  /* 0x00000000000c7947 */ /* 0x000fea0003800000 */
.L_x_1578:
[----:B------:R-:W2:Y:S02]  /*13e80*/  LD.E R3, desc[UR4][R116.64+0x40] ;  /* 0x0000400474037980 */ /* 0x000ea4000c101900 */
[----:B--2---:R-:W-:-:S04]  /*13e90*/  LEA R3, -R3, RZ, 0x7 ;  /* 0x000000ff03037211 */ /* 0x004fc800078e39ff */
[----:B------:R-:W-:Y:S02]  /*13ea0*/  SHF.R.S32.HI R4, RZ, 0x1f, R3 ;  /* 0x0000001fff047819 */ /* 0x000fe40000011403 */
.L_x_1579:
[----:B------:R-:W-:Y:S05]  /*13eb0*/  BSYNC B0 ;  /* 0x0000000000007941 */ /* 0x000fea0003800000 */
.L_x_1577:
        /* <DEDUP_REMOVED lines=100> */
[----:B------:R-:W2:Y:S04]  /*14500*/  LDSM.16.M88.4 R20, [R192+0x3000] ;  /* 0x00300000c014783b */ /* 0x000ea80000000200 */
[----:B-1----:R-:W1:Y:S04]  /*14510*/  LDSM.16.M88.4 R4, [R192+0x3800] ;  /* 0x00380000c004783b */ /* 0x002e680000000200 */
[----:B------:R-:W3:Y:S04]  /*14520*/  LDSM.16.M88.4 R12, [R192+0x3400] ;  /* 0x00340000c00c783b */ /* 0x000ee80000000200 */
[----:B------:R-:W4:Y:S04]  /*14530*/  LDSM.16.M88.4 R128, [R192+0x4000] ;  /* 0x00400000c080783b */ /* 0x000f280000000200 */
[----:B------:R-:W5:Y:S04]  /*14540*/  LDSM.16.M88.4 R136, [R192+0x3c00] ;  /* 0x003c0000c088783b */ /* 0x000f680000000200 */
[----:B------:R-:W-:Y:S04]  /*14550*/  LDSM.16.M88.4 R164, [R191] ;  /* 0x00000000bfa4783b */ /* 0x000fe80000000200 */
[----:B------:R-:W5:Y:S04]  /*14560*/  LDSM.16.M88.4 R36, [R189+0x3000] ;  /* 0x00300000bd24783b */ /* 0x000f680000000200 */
[----:B------:R-:W5:Y:S04]  /*14570*/  LDSM.16.M88.4 R28, [R189+0x3800] ;  /* 0x00380000bd1c783b */ /* 0x000f680000000200 */
[----:B------:R-:W5:Y:S04]  /*14580*/  LDSM.16.M88.4 R120, [R192+0x4400] ;  /* 0x00440000c078783b */ /* 0x000f680000000200 */
[----:B------:R-:W5:Y:S04]  /*14590*/  LDSM.16.M88.4 R32, [R189+0x3400] ;  /* 0x00340000bd20783b */ /* 0x000f680000000200 */
[----:B------:R-:W5:Y:S01]  /*145a0*/  LDSM.16.M88.4 R60, [R192+0x4800] ;  /* 0x00480000c03c783b */ /* 0x000f620000000200 */
[C---:B--2---:R-:W-:Y:S03]  /*145b0*/  HMMA.16816.F32.BF16 R24, R52.reuse, R20, RZ ;  /* 0x000000143418723c */ /* 0x044fe600000418ff */
[----:B------:R-:W2:Y:S03]  /*145c0*/  LDSM.16.M88.4 R40, [R192+0x4c00] ;  /* 0x004c0000c028783b */ /* 0x000ea60000000200 */
[C---:B-1----:R-:W-:Y:S01]  /*145d0*/  HMMA.16816.F32.BF16 R8, R52.reuse, R4, RZ ;  /* 0x000000043408723c */ /* 0x042fe200000418ff */
[----:B------:R-:W1:Y:S04]  /*145e0*/  LDSM.16.M88.4 R156, [R189+0x4000] ;  /* 0x00400000bd9c783b */ /* 0x000e680000000200 */
[----:B------:R-:W1:Y:S01]  /*145f0*/  LDSM.16.M88.4 R160, [R189+0x3c00] ;  /* 0x003c0000bda0783b */ /* 0x000e620000000200 */
[C---:B------:R-:W-:Y:S03]  /*14600*/  HMMA.16816.F32.BF16 R20, R52.reuse, R22, RZ ;  /* 0x000000163414723c */ /* 0x040fe600000418ff */
[----:B------:R-:W1:Y:S03]  /*14610*/  LDSM.16.M88.4 R152, [R189+0x4400] ;  /* 0x00440000bd98783b */ /* 0x000e660000000200 */
[C---:B------:R-:W-:Y:S01]  /*14620*/  HMMA.16816.F32.BF16 R4, R52.reuse, R6, RZ ;  /* 0x000000063404723c */ /* 0x040fe200000418ff */
[----:B------:R-:W1:Y:S04]  /*14630*/  LDSM.16.M88.4 R148, [R189+0x4800] ;  /* 0x00480000bd94783b */ /* 0x000e680000000200 */
[----:B------:R-:W1:Y:S01]  /*14640*/  LDSM.16.M88.4 R144, [R189+0x4c00] ;  /* 0x004c0000bd90783b */ /* 0x000e620000000200 */
[C---:B---3--:R-:W-:Y:S03]  /*14650*/  HMMA.16816.F32.BF16 R16, R52.reuse, R12, RZ ;  /* 0x0000000c3410723c */ /* 0x048fe600000418ff */
[----:B------:R-:W-:Y:S03]  /*14660*/  LDSM.16.M88.4 R48, [R193+0x1000] ;  /* 0x00100000c130783b */ /* 0x000fe60000000200 */
[C---:B------:R-:W-:Y:S01]  /*14670*/  HMMA.16816.F32.BF16 R12, R52.reuse, R14, RZ ;  /* 0x0000000e340c723c */ /* 0x040fe200000418ff */
[----:B------:R-:W-:Y:S04]  /*14680*/  LDSM.16.M88.4 R44, [R192+0x5000] ;  /* 0x00500000c02c783b */ /* 0x000fe80000000200 */
[----:B------:R-:W0:Y:S01]  /*14690*/  LDGDEPBAR ;  /* 0x00000000000079af */ /* 0x000e220000000000 */
[C---:B----4-:R-:W-:Y:S06]  /*146a0*/  HMMA.16816.F32.BF16 R132, R52.reuse, R128, RZ ;  /* 0x000000803484723c */ /* 0x050fec00000418ff */
[C---:B------:R-:W-:Y:S06]  /*146b0*/  HMMA.16816.F32.BF16 R128, R52.reuse, R130, RZ ;  /* 0x000000823480723c */ /* 0x040fec00000418ff */
[C---:B-----5:R-:W-:Y:S06]  /*146c0*/  HMMA.16816.F32.BF16 R140, R52.reuse, R136, RZ ;  /* 0x00000088348c723c */ /* 0x060fec00000418ff */
[----:B------:R-:W-:Y:S06]  /*146d0*/  HMMA.16816.F32.BF16 R136, R52, R138, RZ ;  /* 0x0000008a3488723c */ /* 0x000fec00000418ff */
[C---:B------:R-:W-:Y:S06]  /*146e0*/  HMMA.16816.F32.BF16 R24, R164.reuse, R36, R24 ;  /* 0x00000024a418723c */ /* 0x040fec0000041818 */
[C---:B------:R-:W-:Y:S01]  /*146f0*/  HMMA.16816.F32.BF16 R20, R164.reuse, R38, R20 ;  /* 0x00000026a414723c */ /* 0x040fe20000041814 */
[----:B------:R-:W3:Y:S05]  /*14700*/  LDSM.16.M88.4 R36, [R192+0x5800] ;  /* 0x00580000c024783b */ /* 0x000eea0000000200 */
[C---:B------:R-:W-:Y:S06]  /*14710*/  HMMA.16816.F32.BF16 R8, R164.reuse, R28, R8 ;  /* 0x0000001ca408723c */ /* 0x040fec0000041808 */
[----:B------:R-:W-:Y:S01]  /*14720*/  HMMA.16816.F32.BF16 R4, R164, R30, R4 ;  /* 0x0000001ea404723c */ /* 0x000fe20000041804 */
[----:B------:R-:W4:Y:S05]  /*14730*/  LDSM.16.M88.4 R28, [R192+0x6000] ;  /* 0x00600000c01c783b */ /* 0x000f2a0000000200 */
[C---:B------:R-:W-:Y:S06]  /*14740*/  HMMA.16816.F32.BF16 R124, R52.reuse, R120, RZ ;  /* 0x00000078347c723c */ /* 0x040fec00000418ff */
[----:B------:R-:W-:Y:S06]  /*14750*/  HMMA.16816.F32.BF16 R120, R52, R122, RZ ;  /* 0x0000007a3478723c */ /* 0x000fec00000418ff */
[C---:B------:R-:W-:Y:S06]  /*14760*/  HMMA.16816.F32.BF16 R16, R164.reuse, R32, R16 ;  /* 0x00000020a410723c */ /* 0x040fec0000041810 */
[----:B------:R-:W-:Y:S01]  /*14770*/  HMMA.16816.F32.BF16 R12, R164, R34, R12 ;  /* 0x00000022a40c723c */ /* 0x000fe2000004180c */
[----:B------:R-:W5:Y:S05]  /*14780*/  LDSM.16.M88.4 R32, [R192+0x5c00] ;  /* 0x005c0000c020783b */ /* 0x000f6a0000000200 */
[C---:B------:R-:W-:Y:S06]  /*14790*/  HMMA.16816.F32.BF16 R64, R52.reuse, R60, RZ ;  /* 0x0000003c3440723c */ /* 0x040fec00000418ff */
[C---:B------:R-:W-:Y:S06]  /*147a0*/  HMMA.16816.F32.BF16 R60, R52.reuse, R62, RZ ;  /* 0x0000003e343c723c */ /* 0x040fec00000418ff */
[C---:B--2---:R-:W-:Y:S06]  /*147b0*/  HMMA.16816.F32.BF16 R56, R52.reuse, R40, RZ ;  /* 0x000000283438723c */ /* 0x044fec00000418ff */
[----:B------:R-:W-:Y:S01]  /*147c0*/  HMMA.16816.F32.BF16 R52, R52, R42, RZ ;  /* 0x0000002a3434723c */ /* 0x000fe200000418ff */
[----:B------:R-:W2:Y:S05]  /*147d0*/  LDSM.16.M88.4 R40, [R192+0x5400] ;  /* 0x00540000c028783b */ /* 0x000eaa0000000200 */
[C---:B-1----:R-:W-:Y:S06]  /*147e0*/  HMMA.16816.F32.BF16 R132, R164.reuse, R156, R132 ;  /* 0x0000009ca484723c */ /* 0x042fec0000041884 */
[C---:B------:R-:W-:Y:S01]  /*147f0*/  HMMA.16816.F32.BF16 R128, R164.reuse, R158, R128 ;  /* 0x0000009ea480723c */ /* 0x040fe20000041880 */
[----:B------:R-:W-:Y:S05]  /*14800*/  LDSM.16.M88.4 R156, [R189+0x5400] ;  /* 0x00540000bd9c783b */ /* 0x000fea0000000200 */
[C---:B------:R-:W-:Y:S06]  /*14810*/  HMMA.16816.F32.BF16 R140, R164.reuse, R160, R140 ;  /* 0x000000a0a48c723c */ /* 0x040fec000004188c */
[C---:B------:R-:W-:Y:S01]  /*14820*/  HMMA.16816.F32.BF16 R136, R164.reuse, R162, R136 ;  /* 0x000000a2a488723c */ /* 0x040fe20000041888 */
[----:B------:R-:W-:Y:S05]  /*14830*/  LDSM.16.M88.4 R160, [R189+0x6800] ;  /* 0x00680000bda0783b */ /* 0x000fea0000000200 */
        /* <DEDUP_REMOVED lines=12> */
[C---:B----4-:R-:W-:Y:S06]  /*14900*/  HMMA.16816.F32.BF16 R132, R48.reuse, R28, R132 ;  /* 0x0000001c3084723c */ /* 0x050fec0000041884 */
[C---:B------:R-:W-:Y:S01]  /*14910*/  HMMA.16816.F32.BF16 R128, R48.reuse, R30, R128 ;  /* 0x0000001e3080723c */ /* 0x040fe20000041880 */
[----:B------:R-:W3:Y:S05]  /*14920*/  LDSM.16.M88.4 R28, [R189+0x6000] ;  /* 0x00600000bd1c783b */ /* 0x000eea0000000200 */
[C---:B-----5:R-:W-:Y:S06]  /*14930*/  HMMA.16816.F32.BF16 R140, R48.reuse, R32, R140 ;  /* 0x00000020308c723c */ /* 0x060fec000004188c */
[C---:B------:R-:W-:Y:S01]  /*14940*/  HMMA.16816.F32.BF16 R136, R48.reuse, R34, R136 ;  /* 0x000000223088723c */ /* 0x040fe20000041888 */
[----:B------:R-:W4:Y:S05]  /*14950*/  LDSM.16.M88.4 R32, [R189+0x5000] ;  /* 0x00500000bd20783b */ /* 0x000f2a0000000200 */
[C---:B------:R-:W-:Y:S06]  /*14960*/  HMMA.16816.F32.BF16 R24, R48.reuse, R44, R24 ;  /* 0x0000002c3018723c */ /* 0x040fec0000041818 */
[C---:B------:R-:W-:Y:S01]  /*14970*/  HMMA.16816.F32.BF16 R20, R48.reuse, R46, R20 ;  /* 0x0000002e3014723c */ /* 0x040fe20000041814 */
[----:B------:R-:W5:Y:S05]  /*14980*/  LDSM.16.M88.4 R44, [R189+0x5800] ;  /* 0x00580000bd2c783b */ /* 0x000f6a0000000200 */
        /* <DEDUP_REMOVED lines=11> */
[----:B------:R-:W-:Y:S04]  /*14a40*/  LDSM.16.M88.4 R52, [R193+0x2000] ;  /* 0x00200000c134783b */ /* 0x000fe80000000200 */
[----:B------:R-:W-:Y:S01]  /*14a50*/  LDSM.16.M88.4 R48, [R192+0x7000] ;  /* 0x00700000c030783b */ /* 0x000fe20000000200 */
        /* <DEDUP_REMOVED lines=8> */
[----:B------:R-:W-:Y:S05]  /*14ae0*/  LDSM.16.M88.4 R156, [R191+0x2000] ;  /* 0x00200000bf9c783b */ /* 0x000fea0000000200 */
[C---:B-----5:R-:W-:Y:S06]  /*14af0*/  HMMA.16816.F32.BF16 R8, R36.reuse, R44, R8 ;  /* 0x0000002c2408723c */ /* 0x060fec0000041808 */
[C---:B------:R-:W-:Y:S01]  /*14b00*/  HMMA.16816.F32.BF16 R4, R36.reuse, R46, R4 ;  /* 0x0000002e2404723c */ /* 0x040fe20000041804 */
[----:B------:R-:W-:Y:S05]  /*14b10*/  LDSM.16.M88.4 R44, [R192+0x8400] ;  /* 0x00840000c02c783b */ /* 0x000fea0000000200 */
        /* <DEDUP_REMOVED lines=9> */
[C---:B------:R-:W-:Y:S06]  /*14bb0*/  HMMA.16816.F32.BF16 R56, R36.reuse, R148, R56 ;  /* 0x000000942438723c */ /* 0x040fec0000041838 */
[----:B------:R-:W-:Y:S01]  /*14bc0*/  HMMA.16816.F32.BF16 R144, R36, R150, R144 ;  /* 0x000000962490723c */ /* 0x000fe20000041890 */
[----:B------:R-:W5:Y:S04]  /*14bd0*/  LDSM.16.M88.4 R36, [R192+0x8800] ;  /* 0x00880000c024783b */ /* 0x000f680000000200 */
[----:B------:R-:W-:Y:S01]  /*14be0*/  LDSM.16.M88.4 R148, [R192+0x8000] ;  /* 0x00800000c094783b */ /* 0x000fe20000000200 */
[C---:B---3--:R-:W-:Y:S06]  /*14bf0*/  HMMA.16816.F32.BF16 R16, R52.reuse, R28, R16 ;  /* 0x0000001c3410723c */ /* 0x048fec0000041810 */
[C---:B------:R-:W-:Y:S01]  /*14c00*/  HMMA.16816.F32.BF16 R12, R52.reuse, R30, R12 ;  /* 0x0000001e340c723c */ /* 0x040fe2000004180c */
[----:B------:R-:W3:Y:S05]  /*14c10*/  LDSM.16.M88.4 R28, [R189+0x7800] ;  /* 0x00780000bd1c783b */ /* 0x000eea0000000200 */
[C---:B------:R-:W-:Y:S06]  /*14c20*/  HMMA.16816.F32.BF16 R20, R52.reuse, R50, R20 ;  /* 0x000000323414723c */ /* 0x040fec0000041814 */
[C---:B----4-:R-:W-:Y:S06]  /*14c30*/  HMMA.16816.F32.BF16 R8, R52.reuse, R32, R8 ;  /* 0x000000203408723c */ /* 0x050fec0000041808 */
[C---:B------:R-:W-:Y:S01]  /*14c40*/  HMMA.16816.F32.BF16 R4, R52.reuse, R34, R4 ;  /* 0x000000223404723c */ /* 0x040fe20000041804 */
[----:B------:R-:W4:Y:S05]  /*14c50*/  LDSM.16.M88.4 R32, [R189+0x7c00] ;  /* 0x007c0000bd20783b */ /* 0x000f2a0000000200 */
[C---:B------:R-:W-:Y:S01]  /*14c60*/  HMMA.16816.F32.BF16 R24, R52.reuse, R48, R24 ;  /* 0x000000303418723c */ /* 0x040fe20000041818 */
[----:B------:R-:W4:Y:S05]  /*14c70*/  LDSM.16.M88.4 R48, [R189+0x7400] ;  /* 0x00740000bd30783b */ /* 0x000f2a0000000200 */
[----:B--2---:R-:W-:Y:S06]  /*14c80*/  HMMA.16816.F32.BF16 R140, R52, R40, R140 ;  /* 0x00000028348c723c */ /* 0x004fec000004188c */
[----:B-1----:R-:W-:Y:S06]  /*14c90*/  HMMA.16816.F32.BF16 R20, R156, R154, R20 ;  /* 0x0000009a9c14723c */ /* 0x002fec0000041814 */
[C---:B------:R-:W-:Y:S01]  /*14ca0*/  HMMA.16816.F32.BF16 R136, R52.reuse, R42, R136 ;  /* 0x0000002a3488723c */ /* 0x040fe20000041888 */
[----:B------:R-:W-:Y:S05]  /*14cb0*/  LDSM.16.M88.4 R40, [R189+0x8400] ;  /* 0x00840000bd28783b */ /* 0x000fea0000000200 */
[C---:B------:R-:W-:Y:S06]  /*14cc0*/  HMMA.16816.F32.BF16 R120, R52.reuse, R46, R120 ;  /* 0x0000002e3478723c */ /* 0x040fec0000041878 */
[----:B-----5:R-:W-:Y:S01]  /*14cd0*/  HMMA.16816.F32.BF16 R64, R52, R36, R64 ;  /* 0x000000243440723c */ /* 0x020fe20000041840 */
[----:B------:R-:W-:-:S05]  /*14ce0*/  IMAD.SHL.U32 R46, R209, 0x80, RZ ;  /* 0x00000080d12e7824 */ /* 0x000fca00078e00ff */
[----:B------:R-:W-:Y:S01]  /*14cf0*/  HMMA.16816.F32.BF16 R60, R52, R38, R60 ;  /* 0x00000026343c723c */ /* 0x000fe2000004183c */
[----:B------:R-:W1:Y:S05]  /*14d00*/  LDSM.16.M88.4 R36, [R189+0x8000] ;  /* 0x00800000bd24783b */ /* 0x000e6a0000000200 */
[C---:B---3--:R-:W-:Y:S06]  /*14d10*/  HMMA.16816.F32.BF16 R8, R156.reuse, R28, R8 ;  /* 0x0000001c9c08723c */ /* 0x048fec0000041808 */
[----:B----4-:R-:W-:Y:S01]  /*14d20*/  HMMA.16816.F32.BF16 R140, R156, R32, R140 ;  /* 0x000000209c8c723c */ /* 0x010fe2000004188c */
[----:B------:R-:W-:-:S04]  /*14d30*/  LOP3.LUT R28, R46, 0x8, R3, 0xfe, !PT ;  /* 0x000000082e1c7812 */ /* 0x000fc800078efe03 */
[CC--:B------:R-:W-:Y:S01]  /*14d40*/  ISETP.GE.AND P0, PT, R28.reuse, R118.reuse, PT ;  /* 0x000000761c00720c */ /* 0x0c0fe20003f06270 */
[C---:B------:R-:W-:Y:S01]  /*14d50*/  HMMA.16816.F32.BF16 R4, R156.reuse, R30, R4 ;  /* 0x0000001e9c04723c */ /* 0x040fe20000041804 */
[----:B------:R-:W-:Y:S02]  /*14d60*/  ISETP.GE.AND P1, PT, R28, R119, PT ;  /* 0x000000771c00720c */ /* 0x000fe40003f26270 */
[----:B------:R-:W-:Y:S01]  /*14d70*/  LOP3.LUT R32, R46, 0x18, R3, 0xfe, !PT ;  /* 0x000000182e207812 */ /* 0x000fe200078efe03 */
[----:B------:R-:W2:Y:S01]  /*14d80*/  LDSM.16.M88.4 R28, [R189+0x8800] ;  /* 0x00880000bd1c783b */ /* 0x000ea20000000200 */
[----:B------:R-:W-:Y:S01]  /*14d90*/  FSEL R20, R20, -INF , !P0 ;  /* 0xff80000014147808 */ /* 0x000fe20004000000 */
[----:B------:R-:W-:Y:S01]  /*14da0*/  HMMA.16816.F32.BF16 R136, R156, R34, R136 ;  /* 0x000000229c88723c */ /* 0x000fe20000041888 */
[----:B------:R-:W-:Y:S02]  /*14db0*/  FSEL R47, R22, -INF , !P1 ;  /* 0xff800000162f7808 */ /* 0x000fe40004800000 */
[----:B------:R-:W-:-:S02]  /*14dc0*/  ISETP.GE.AND P0, PT, R32, R118, PT ;  /* 0x000000762000720c */ /* 0x000fc40003f06270 */
[----:B------:R-:W-:Y:S01]  /*14dd0*/  ISETP.GE.AND P1, PT, R32, R119, PT ;  /* 0x000000772000720c */ /* 0x000fe20003f26270 */
[----:B------:R-:W-:Y:S01]  /*14de0*/  HMMA.16816.F32.BF16 R132, R52, R148, R132 ;  /* 0x000000943484723c */ /* 0x000fe20000041884 */
[----:B------:R-:W3:Y:S01]  /*14df0*/  LDSM.16.M88.4 R32, [R189+0x8c00] ;  /* 0x008c0000bd20783b */ /* 0x000ee20000000200 */
[----:B------:R-:W-:Y:S01]  /*14e00*/  LOP3.LUT R22, R46, 0x28, R3, 0xfe, !PT ;  /* 0x000000282e167812 */ /* 0x000fe200078efe03 */
[----:B------:R-:W-:-:S04]  /*14e10*/  DEPBAR.LE SB0, 0x0 ;  /* 0x000080000000791a */ /* 0x000fc80000000000 */
[----:B------:R-:W-:Y:S01]  /*14e20*/  HMMA.16816.F32.BF16 R128, R52, R150, R128 ;  /* 0x000000963480723c */ /* 0x000fe20000041880 */
[----:B------:R-:W-:Y:S02]  /*14e30*/  IMAD.MOV.U32 R148, RZ, RZ, R168 ;  /* 0x000000ffff947224 */ /* 0x000fe400078e00a8 */
[----:B------:R-:W-:-:S03]  /*14e40*/  IMAD.MOV.U32 R149, RZ, RZ, R169 ;  /* 0x000000ffff957224 */ /* 0x000fc600078e00a9 */
[----:B------:R-:W-:Y:S06]  /*14e50*/  HMMA.16816.F32.BF16 R124, R52, R44, R124 ;  /* 0x0000002c347c723c */ /* 0x000fec000004187c */
[----:B------:R-:W-:Y:S01]  /*14e60*/  HMMA.16816.F32.BF16 R16, R156, R48, R16 ;  /* 0x000000309c10723c */ /* 0x000fe20000041810 */
[----:B------:R-:W-:-:S04]  /*14e70*/  LOP3.LUT R44, R46, 0x10, R3, 0xfe, !PT ;  /* 0x000000102e2c7812 */ /* 0x000fc800078efe03 */
[C---:B------:R-:W-:Y:S01]  /*14e80*/  ISETP.GE.AND P5, PT, R44.reuse, R118, PT ;  /* 0x000000762c00720c */ /* 0x040fe20003fa6270 */
[----:B------:R-:W-:Y:S01]  /*14e90*/  HMMA.16816.F32.BF16 R12, R156, R50, R12 ;  /* 0x000000329c0c723c */ /* 0x000fe2000004180c */
[----:B------:R-:W-:Y:S02]  /*14ea0*/  ISETP.GE.AND P6, PT, R44, R119, PT ;  /* 0x000000772c00720c */ /* 0x000fe40003fc6270 */
[----:B------:R-:W-:-:S03]  /*14eb0*/  LOP3.LUT R48, R46, 0x20, R3, 0xfe, !PT ;  /* 0x000000202e307812 */ /* 0x000fc600078efe03 */
[C---:B------:R-:W-:Y:S06]  /*14ec0*/  HMMA.16816.F32.BF16 R56, R52.reuse, R160, R56 ;  /* 0x000000a03438723c */ /* 0x040fec0000041838 */
[----:B------:R-:W-:Y:S06]  /*14ed0*/  HMMA.16816.F32.BF16 R144, R52, R162, R144 ;  /* 0x000000a23490723c */ /* 0x000fec0000041890 */
[----:B-1----:R-:W-:Y:S01]  /*14ee0*/  HMMA.16816.F32.BF16 R132, R156, R36, R132 ;  /* 0x000000249c84723c */ /* 0x002fe20000041884 */
[----:B------:R-:W-:-:S02]  /*14ef0*/  FSEL R44, R16, -INF , !P5 ;  /* 0xff800000102c7808 */ /* 0x000fc40006800000 */
[----:B------:R-:W-:Y:S02]  /*14f00*/  FSEL R45, R18, -INF , !P6 ;  /* 0xff800000122d7808 */ /* 0x000fe40007000000 */
[-C--:B------:R-:W-:Y:S01]  /*14f10*/  ISETP.GE.AND P5, PT, R48, R118.reuse, PT ;  /* 0x000000763000720c */ /* 0x080fe20003fa6270 */
[C---:B------:R-:W-:Y:S01]  /*14f20*/  HMMA.16816.F32.BF16 R128, R156.reuse, R38, R128 ;  /* 0x000000269c80723c */ /* 0x040fe20000041880 */
[----:B------:R-:W-:Y:S02]  /*14f30*/  FSEL R180, R12, -INF , !P0 ;  /* 0xff8000000cb47808 */ /* 0x000fe40004000000 */
[----:B------:R-:W-:Y:S02]  /*14f40*/  FSEL R37, R14, -INF , !P1 ;  /* 0xff8000000e257808 */ /* 0x000fe40004800000 */
[----:B------:R-:W-:Y:S01]  /*14f50*/  ISETP.GE.AND P6, PT, R48, R119, PT ;  /* 0x000000773000720c */ /* 0x000fe20003fc6270 */
[----:B------:R-:W-:Y:S01]  /*14f60*/  HMMA.16816.F32.BF16 R124, R156, R40, R124 ;  /* 0x000000289c7c723c */ /* 0x000fe2000004187c */
[----:B------:R-:W-:-:S02]  /*14f70*/  ISETP.GE.AND P0, PT, R22, R118, PT ;  /* 0x000000761600720c */ /* 0x000fc40003f06270 */
[----:B------:R-:W-:Y:S02]  /*14f80*/  ISETP.GE.AND P1, PT, R22, R119, PT ;  /* 0x000000771600720c */ /* 0x000fe40003f26270 */
[C-C-:B------:R-:W-:Y:S01]  /*14f90*/  LOP3.LUT R14, R46.reuse, 0x30, R3.reuse, 0xfe, !PT ;  /* 0x000000302e0e7812 */ /* 0x140fe200078efe03 */
[C---:B------:R-:W-:Y:S01]  /*14fa0*/  HMMA.16816.F32.BF16 R120, R156.reuse, R42, R120 ;  /* 0x0000002a9c78723c */ /* 0x040fe20000041878 */
[----:B------:R-:W-:Y:S02]  /*14fb0*/  LOP3.LUT R12, R46, 0x38, R3, 0xfe, !PT ;  /* 0x000000382e0c7812 */ /* 0x000fe400078efe03 */
[----:B------:R-:W-:Y:S02]  /*14fc0*/  FSEL R178, R8, -INF , !P5 ;  /* 0xff80000008b27808 */ /* 0x000fe40006800000 */
[----:B------:R-:W-:Y:S01]  /*14fd0*/  FSEL R181, R10, -INF , !P6 ;  /* 0xff8000000ab57808 */ /* 0x000fe20007000000 */
[----:B--2---:R-:W-:Y:S01]  /*14fe0*/  HMMA.16816.F32.BF16 R64, R156, R28, R64 ;  /* 0x0000001c9c40723c */ /* 0x004fe20000041840 */
[----:B------:R-:W-:-:S02]  /*14ff0*/  FSEL R176, R4, -INF , !P0 ;  /* 0xff80000004b07808 */ /* 0x000fc40004000000 */
[----:B------:R-:W-:Y:S02]  /*15000*/  FSEL R179, R6, -INF , !P1 ;  /* 0xff80000006b37808 */ /* 0x000fe40004800000 */
[CC--:B------:R-:W-:Y:S01]  /*15010*/  ISETP.GE.AND P5, PT, R14.reuse, R118.reuse, PT ;  /* 0x000000760e00720c */ /* 0x0c0fe20003fa6270 */
[C---:B------:R-:W-:Y:S01]  /*15020*/  HMMA.16816.F32.BF16 R60, R156.reuse, R30, R60 ;  /* 0x0000001e9c3c723c */ /* 0x040fe2000004183c */
[-C--:B------:R-:W-:Y:S02]  /*15030*/  ISETP.GE.AND P6, PT, R14, R119.reuse, PT ;  /* 0x000000770e00720c */ /* 0x080fe40003fc6270 */
[C---:B------:R-:W-:Y:S02]  /*15040*/  ISETP.GE.AND P0, PT, R12.reuse, R118, PT ;  /* 0x000000760c00720c */ /* 0x040fe40003f06270 */
[----:B------:R-:W-:Y:S01]  /*15050*/  ISETP.GE.AND P1, PT, R12, R119, PT ;  /* 0x000000770c00720c */ /* 0x000fe20003f26270 */
[----:B---3--:R-:W-:Y:S01]  /*15060*/  HMMA.16816.F32.BF16 R56, R156, R32, R56 ;  /* 0x000000209c38723c */ /* 0x008fe20000041838 */
[----:B------:R-:W-:-:S02]  /*15070*/  LOP3.LUT R6, R46, 0x40, R3, 0xfe, !PT ;  /* 0x000000402e067812 */ /* 0x000fc400078efe03 */
[----:B------:R-:W-:Y:S02]  /*15080*/  LOP3.LUT R4, R46, 0x48, R3, 0xfe, !PT ;  /* 0x000000482e047812 */ /* 0x000fe400078efe03 */
[----:B------:R-:W-:Y:S01]  /*15090*/  FSEL R170, R140, -INF , !P5 ;  /* 0xff8000008caa7808 */ /* 0x000fe20006800000 */
[C---:B------:R-:W-:Y:S01]  /*150a0*/  HMMA.16816.F32.BF16 R144, R156.reuse, R34, R144 ;  /* 0x000000229c90723c */ /* 0x040fe20000041890 */
[----:B------:R-:W-:Y:S02]  /*150b0*/  FSEL R173, R142, -INF , !P6 ;  /* 0xff8000008ead7808 */ /* 0x000fe40007000000 */
[----:B------:R-:W-:Y:S02]  /*150c0*/  FSEL R166, R136, -INF , !P0 ;  /* 0xff80000088a67808 */ /* 0x000fe40004000000 */
[----:B------:R-:W-:Y:S01]  /*150d0*/  FSEL R171, R138, -INF , !P1 ;  /* 0xff8000008aab7808 */ /* 0x000fe20004800000 */
[----:B------:R-:W-:Y:S01]  /*150e0*/  HMMA.16816.F32.BF16 R24, R156, R152, R24 ;  /* 0x000000989c18723c */ /* 0x000fe20000041818 */
[----:B------:R-:W-:Y:S01]  /*150f0*/  BAR.SYNC.DEFER_BLOCKING 0x0 ;  /* 0x0000000000007b1d */ /* 0x000fe20000010000 */
[----:B------:R-:W-:-:S02]  /*15100*/  ISETP.GE.AND P5, PT, R6, R118, PT ;  /* 0x000000760600720c */ /* 0x000fc40003fa6270 */
[-C--:B------:R-:W-:Y:S02]  /*15110*/  ISETP.GE.AND P6, PT, R6, R119.reuse, PT ;  /* 0x000000770600720c */ /* 0x080fe40003fc6270 */
[C---:B------:R-:W-:Y:S02]  /*15120*/  ISETP.GE.AND P0, PT, R4.reuse, R118, PT ;  /* 0x000000760400720c */ /* 0x040fe40003f06270 */
[----:B------:R-:W-:Y:S02]  /*15130*/  ISETP.GE.AND P1, PT, R4, R119, PT ;  /* 0x000000770400720c */ /* 0x000fe40003f26270 */
[C-C-:B------:R-:W-:Y:S02]  /*15140*/  LOP3.LUT R6, R46.reuse, 0x50, R3.reuse, 0xfe, !PT ;  /* 0x000000502e067812 */ /* 0x140fe400078efe03 */
[----:B------:R-:W-:Y:S02]  /*15150*/  LOP3.LUT R4, R46, 0x58, R3, 0xfe, !PT ;  /* 0x000000582e047812 */ /* 0x000fe400078efe03 */
[----:B------:R-:W-:-:S02]  /*15160*/  FSEL R162, R132, -INF , !P5 ;  /* 0xff80000084a27808 */ /* 0x000fc40006800000 */
[----:B------:R-:W-:Y:S02]  /*15170*/  FSEL R165, R134, -INF , !P6 ;  /* 0xff80000086a57808 */ /* 0x000fe40007000000 */
[----:B------:R-:W-:Y:S02]  /*15180*/  FSEL R160, R128, -INF , !P0 ;  /* 0xff80000080a07808 */ /* 0x000fe40004000000 */
[----:B------:R-:W-:Y:S02]  /*15190*/  FSEL R163, R130, -INF , !P1 ;  /* 0xff80000082a37808 */ /* 0x000fe40004800000 */
[CC--:B------:R-:W-:Y:S02]  /*151a0*/  ISETP.GE.AND P5, PT, R6.reuse, R118.reuse, PT ;  /* 0x000000760600720c */ /* 0x0c0fe40003fa6270 */
[----:B------:R-:W-:Y:S02]  /*151b0*/  ISETP.GE.AND P6, PT, R6, R119, PT ;  /* 0x000000770600720c */ /* 0x000fe40003fc6270 */
[----:B------:R-:W-:-:S02]  /*151c0*/  ISETP.GE.AND P0, PT, R4, R118, PT ;  /* 0x000000760400720c */ /* 0x000fc40003f06270 */
[----:B------:R-:W-:Y:S02]  /*151d0*/  ISETP.GE.AND P1, PT, R4, R119, PT ;  /* 0x000000770400720c */ /* 0x000fe40003f26270 */
[C-C-:B------:R-:W-:Y:S02]  /*151e0*/  LOP3.LUT R6, R46.reuse, 0x60, R3.reuse, 0xfe, !PT ;  /* 0x000000602e067812 */ /* 0x140fe400078efe03 */
[----:B------:R-:W-:Y:S02]  /*151f0*/  LOP3.LUT R4, R46, 0x68, R3, 0xfe, !PT ;  /* 0x000000682e047812 */ /* 0x000fe400078efe03 */
[----:B------:R-:W-:Y:S02]  /*15200*/  FSEL R150, R124, -INF , !P5 ;  /* 0xff8000007c967808 */ /* 0x000fe40006800000 */
[----:B------:R-:W-:Y:S02]  /*15210*/  FSEL R152, R120, -INF , !P0 ;  /* 0xff80000078987808 */ /* 0x000fe40004000000 */
[----:B------:R-:W-:-:S02]  /*15220*/  FSEL R155, R122, -INF , !P1 ;  /* 0xff8000007a9b7808 */ /* 0x000fc40004800000 */
[-C--:B------:R-:W-:Y:S02]  /*15230*/  ISETP.GE.AND P5, PT, R6, R118.reuse, PT ;  /* 0x000000760600720c */ /* 0x080fe40003fa6270 */
[C---:B------:R-:W-:Y:S02]  /*15240*/  ISETP.GE.AND P0, PT, R4.reuse, R118, PT ;  /* 0x000000760400720c */ /* 0x040fe40003f06270 */
[----:B------:R-:W-:Y:S02]  /*15250*/  ISETP.GE.AND P1, PT, R4, R119, PT ;  /* 0x000000770400720c */ /* 0x000fe40003f26270 */
[C---:B------:R-:W-:Y:S02]  /*15260*/  LOP3.LUT R8, R46.reuse, R3, RZ, 0xfc, !PT ;  /* 0x000000032e087212 */ /* 0x040fe400078efcff */
[--C-:B------:R-:W-:Y:S02]  /*15270*/  LOP3.LUT R4, R46, 0x70, R3.reuse, 0xfe, !PT ;  /* 0x000000702e047812 */ /* 0x100fe400078efe03 */
[----:B------:R-:W-:Y:S01]  /*15280*/  FSEL R161, R126, -INF , !P6 ;  /* 0xff8000007ea17808 */ /* 0x000fe20007000000 */
[----:B------:R-:W-:Y:S01]  /*15290*/  VIADD R12, R8, 0x11 ;  /* 0x00000011080c7836 */ /* 0x000fe20000000000 */
[----:B------:R-:W-:Y:S01]  /*152a0*/  ISETP.GE.AND P6, PT, R6, R119, PT ;  /* 0x000000770600720c */ /* 0x000fe20003fc6270 */
[----:B------:R-:W-:Y:S01]  /*152b0*/  VIADD R6, R8, 0x1 ;  /* 0x0000000108067836 */ /* 0x000fe20000000000 */
[----:B------:R-:W-:Y:S01]  /*152c0*/  FSEL R140, R64, -INF , !P5 ;  /* 0xff800000408c7808 */ /* 0x000fe20006800000 */
[----:B------:R-:W-:Y:S01]  /*152d0*/  VIADD R10, R8, 0x19 ;  /* 0x00000019080a7836 */ /* 0x000fe20000000000 */
[----:B------:R-:W-:-:S02]  /*152e0*/  LOP3.LUT R3, R46, 0x78, R3, 0xfe, !PT ;  /* 0x000000782e037812 */ /* 0x000fc400078efe03 */
[-C--:B------:R-:W-:Y:S02]  /*152f0*/  ISETP.GE.AND P5, PT, R4, R118.reuse, PT ;  /* 0x000000760400720c */ /* 0x080fe40003fa6270 */
[----:B------:R-:W-:Y:S02]  /*15300*/  FSEL R153, R66, -INF , !P6 ;  /* 0xff80000042997808 */ /* 0x000fe40007000000 */
[----:B------:R-:W-:Y:S01]  /*15310*/  ISETP.GE.AND P6, PT, R4, R119, PT ;  /* 0x000000770400720c */ /* 0x000fe20003fc6270 */
[----:B------:R-:W-:Y:S01]  /*15320*/  VIADD R4, R8, 0x9 ;  /* 0x0000000908047836 */ /* 0x000fe20000000000 */
[----:B------:R-:W-:Y:S02]  /*15330*/  FSEL R138, R60, -INF , !P0 ;  /* 0xff8000003c8a7808 */ /* 0x000fe40004000000 */
[----:B------:R-:W-:Y:S02]  /*15340*/  ISETP.GE.AND P0, PT, R3, R118, PT ;  /* 0x000000760300720c */ /* 0x000fe40003f06270 */
[----:B------:R-:W-:-:S02]  /*15350*/  FSEL R122, R56, -INF , !P5 ;  /* 0xff800000387a7808 */ /* 0x000fc40006800000 */
[----:B------:R-:W-:Y:S02]  /*15360*/  FSEL R151, R62, -INF , !P1 ;  /* 0xff8000003e977808 */ /* 0x000fe40004800000 */
[----:B------:R-:W-:Y:S02]  /*15370*/  ISETP.GE.AND P5, PT, R6, R118, PT ;  /* 0x000000760600720c */ /* 0x000fe40003fa6270 */
[-C--:B------:R-:W-:Y:S02]  /*15380*/  ISETP.GE.AND P1, PT, R3, R119.reuse, PT ;  /* 0x000000770300720c */ /* 0x080fe40003f26270 */
[----:B------:R-:W-:Y:S02]  /*15390*/  FSEL R3, R58, -INF , !P6 ;  /* 0xff8000003a037808 */ /* 0x000fe40007000000 */
[----:B------:R-:W-:Y:S02]  /*153a0*/  ISETP.GE.AND P6, PT, R6, R119, PT ;  /* 0x000000770600720c */ /* 0x000fe40003fc6270 */
[----:B------:R-:W-:-:S02]  /*153b0*/  FSEL R120, R144, -INF , !P0 ;  /* 0xff80000090787808 */ /* 0x000fc40004000000 */
[CC--:B------:R-:W-:Y:S02]  /*153c0*/  ISETP.GE.AND P0, PT, R4.reuse, R118.reuse, PT ;  /* 0x000000760400720c */ /* 0x0c0fe40003f06270 */
[----:B------:R-:W-:Y:S02]  /*153d0*/  FSEL R6, R25, -INF , !P5 ;  /* 0xff80000019067808 */ /* 0x000fe40006800000 */
[----:B------:R-:W-:Y:S02]  /*153e0*/  ISETP.GE.AND P5, PT, R4, R119, PT ;  /* 0x000000770400720c */ /* 0x000fe40003fa6270 */
[----:B------:R-:W-:Y:S02]  /*153f0*/  FSEL R27, R27, -INF , !P6 ;  /* 0xff8000001b1b7808 */ /* 0x000fe40007000000 */
[----:B------:R-:W-:Y:S02]  /*15400*/  FSEL R4, R21, -INF , !P0 ;  /* 0xff80000015047808 */ /* 0x000fe40004000000 */
[----:B------:R-:W-:-:S02]  /*15410*/  ISETP.GE.AND P6, PT, R12, R118, PT ;  /* 0x000000760c00720c */ /* 0x000fc40003fc6270 */
[-C--:B------:R-:W-:Y:S01]  /*15420*/  ISETP.GE.AND P0, PT, R12, R119.reuse, PT ;  /* 0x000000770c00720c */ /* 0x080fe20003f06270 */
[----:B------:R-:W-:Y:S01]  /*15430*/  VIADD R12, R8, 0x21 ;  /* 0x00000021080c7836 */ /* 0x000fe20000000000 */
[----:B------:R-:W-:Y:S02]  /*15440*/  FSEL R23, R23, -INF , !P5 ;  /* 0xff80000017177808 */ /* 0x000fe40006800000 */
[C---:B------:R-:W-:Y:S02]  /*15450*/  ISETP.GE.AND P5, PT, R10.reuse, R118, PT ;  /* 0x000000760a00720c */ /* 0x040fe40003fa6270 */
[----:B------:R-:W-:Y:S02]  /*15460*/  FSEL R48, R17, -INF , !P6 ;  /* 0xff80000011307808 */ /* 0x000fe40007000000 */
[----:B------:R-:W-:Y:S01]  /*15470*/  ISETP.GE.AND P6, PT, R10, R119, PT ;  /* 0x000000770a00720c */ /* 0x000fe20003fc6270 */
[----:B------:R-:W-:Y:S01]  /*15480*/  VIADD R10, R8, 0x29 ;  /* 0x00000029080a7836 */ /* 0x000fe20000000000 */
[----:B------:R-:W-:-:S02]  /*15490*/  FSEL R25, R19, -INF , !P0 ;  /* 0xff80000013197808 */ /* 0x000fc40004000000 */
[----:B------:R-:W-:Y:S02]  /*154a0*/  FSEL R56, R13, -INF , !P5 ;  /* 0xff8000000d387808 */ /* 0x000fe40006800000 */
[CC--:B------:R-:W-:Y:S02]  /*154b0*/  ISETP.GE.AND P0, PT, R12.reuse, R118.reuse, PT ;  /* 0x000000760c00720c */ /* 0x0c0fe40003f06270 */
[----:B------:R-:W-:Y:S01]  /*154c0*/  ISETP.GE.AND P5, PT, R12, R119, PT ;  /* 0x000000770c00720c */ /* 0x000fe20003fa6270 */
[C---:B------:R-:W-:Y:S01]  /*154d0*/  VIADD R12, R8.reuse, 0x31 ;  /* 0x00000031080c7836 */ /* 0x040fe20000000000 */
[----:B------:R-:W-:Y:S02]  /*154e0*/  FSEL R33, R15, -INF , !P6 ;  /* 0xff8000000f217808 */ /* 0x000fe40007000000 */
[----:B------:R-:W-:Y:S01]  /*154f0*/  FSEL R184, R9, -INF , !P0 ;  /* 0xff80000009b87808 */ /* 0x000fe20004000000 */
[----:B------:R-:W-:Y:S01]  /*15500*/  VIADD R9, R8, 0x39 ;  /* 0x0000003908097836 */ /* 0x000fe20000000000 */
[----:B------:R-:W-:-:S02]  /*15510*/  ISETP.GE.AND P6, PT, R10, R118, PT ;  /* 0x000000760a00720c */ /* 0x000fc40003fc6270 */
[-C--:B------:R-:W-:Y:S02]  /*15520*/  ISETP.GE.AND P0, PT, R10, R119.reuse, PT ;  /* 0x000000770a00720c */ /* 0x080fe40003f06270 */
[----:B------:R-:W-:Y:S02]  /*15530*/  FSEL R185, R11, -INF , !P5 ;  /* 0xff8000000bb97808 */ /* 0x000fe40006800000 */
[----:B------:R-:W-:Y:S02]  /*15540*/  ISETP.GE.AND P5, PT, R12, R118, PT ;  /* 0x000000760c00720c */ /* 0x000fe40003fa6270 */
[----:B------:R-:W-:Y:S01]  /*15550*/  FSEL R182, R5, -INF , !P6 ;  /* 0xff80000005b67808 */ /* 0x000fe20007000000 */
[C---:B------:R-:W-:Y:S01]  /*15560*/  VIADD R5, R8.reuse, 0x41 ;  /* 0x0000004108057836 */ /* 0x040fe20000000000 */
[----:B------:R-:W-:Y:S01]  /*15570*/  FSEL R183, R7, -INF , !P0 ;  /* 0xff80000007b77808 */ /* 0x000fe20004000000 */
[----:B------:R-:W-:Y:S01]  /*15580*/  VIADD R7, R8, 0x49 ;  /* 0x0000004908077836 */ /* 0x000fe20000000000 */
[----:B------:R-:W-:-:S02]  /*15590*/  ISETP.GE.AND P6, PT, R12, R119, PT ;  /* 0x000000770c00720c */ /* 0x000fc40003fc6270 */
[-C--:B------:R-:W-:Y:S02]  /*155a0*/  ISETP.GE.AND P0, PT, R9, R118.reuse, PT ;  /* 0x000000760900720c */ /* 0x080fe40003f06270 */
[----:B------:R-:W-:Y:S02]  /*155b0*/  FSEL R174, R141, -INF , !P5 ;  /* 0xff8000008dae7808 */ /* 0x000fe40006800000 */
[----:B------:R-:W-:Y:S02]  /*155c0*/  ISETP.GE.AND P5, PT, R9, R119, PT ;  /* 0x000000770900720c */ /* 0x000fe40003fa6270 */
[----:B------:R-:W-:Y:S02]  /*155d0*/  FSEL R177, R143, -INF , !P6 ;  /* 0xff8000008fb17808 */ /* 0x000fe40007000000 */
[----:B------:R-:W-:Y:S02]  /*155e0*/  FSEL R172, R137, -INF , !P0 ;  /* 0xff80000089ac7808 */ /* 0x000fe40004000000 */
[----:B------:R-:W-:-:S02]  /*155f0*/  ISETP.GE.AND P6, PT, R5, R118, PT ;  /* 0x000000760500720c */ /* 0x000fc40003fc6270 */
[-C--:B------:R-:W-:Y:S01]  /*15600*/  ISETP.GE.AND P0, PT, R5, R119.reuse, PT ;  /* 0x000000770500720c */ /* 0x080fe20003f06270 */
[C---:B------:R-:W-:Y:S01]  /*15610*/  VIADD R5, R8.reuse, 0x51 ;  /* 0x0000005108057836 */ /* 0x040fe20000000000 */
[----:B------:R-:W-:Y:S02]  /*15620*/  FSEL R175, R139, -INF , !P5 ;  /* 0xff8000008baf7808 */ /* 0x000fe40006800000 */
[----:B------:R-:W-:Y:S02]  /*15630*/  ISETP.GE.AND P5, PT, R7, R118, PT ;  /* 0x000000760700720c */ /* 0x000fe40003fa6270 */
        /* <DEDUP_REMOVED lines=25> */
[----:B------:R-:W-:Y:S02]  /*157d0*/  ISETP.GT.AND P5, PT, R209, R198, PT ;  /* 0x000000c6d100720c */ /* 0x000fe40003fa4270 */
[----:B------:R-:W-:Y:S02]  /*157e0*/  FSEL R141, R67, -INF , !P6 ;  /* 0xff800000438d7808 */ /* 0x000fe40007000000 */
[----:B------:R-:W-:Y:S02]  /*157f0*/  FSEL R142, R61, -INF , !P0 ;  /* 0xff8000003d8e7808 */ /* 0x000fe40004000000 */
[C---:B------:R-:W-:Y:S02]  /*15800*/  ISETP.GE.AND P6, PT, R5.reuse, R118, PT ;  /* 0x000000760500720c */ /* 0x040fe40003fc6270 */
[----:B------:R-:W-:Y:S01]  /*15810*/  ISETP.GE.AND P0, PT, R5, R119, PT ;  /* 0x000000770500720c */ /* 0x000fe20003f06270 */
[----:B------:R-:W-:Y:S01]  /*15820*/  VIADD R5, R8, 0x79 ;  /* 0x0000007908057836 */ /* 0x000fe20000000000 */
[----:B------:R-:W-:-:S02]  /*15830*/  FSEL R123, R57, -INF , !P6 ;  /* 0xff800000397b7808 */ /* 0x000fc40007000000 */
[----:B------:R-:W-:Y:S02]  /*15840*/  FSEL R121, R146, -INF , !P1 ;  /* 0xff80000092797808 */ /* 0x000fe40004800000 */
[----:B------:R-:W-:Y:S02]  /*15850*/  ISETP.GE.AND P6, PT, R5, R118, PT ;  /* 0x000000760500720c */ /* 0x000fe40003fc6270 */
[----:B------:R-:W-:Y:S02]  /*15860*/  FSEL R118, R59, -INF , !P0 ;  /* 0xff8000003b767808 */ /* 0x000fe40004000000 */
[-C--:B------:R-:W-:Y:S02]  /*15870*/  ISETP.GE.AND P1, PT, R8, R119.reuse, PT ;  /* 0x000000770800720c */ /* 0x080fe40003f26270 */
[----:B------:R-:W-:Y:S02]  /*15880*/  ISETP.GE.AND P0, PT, R5, R119, PT ;  /* 0x000000770500720c */ /* 0x000fe40003f06270 */
[----:B------:R-:W-:-:S02]  /*15890*/  FSEL R5, R26, -INF , !P1 ;  /* 0xff8000001a057808 */ /* 0x000fc40004800000 */
[----:B------:R-:W-:Y:S02]  /*158a0*/  FSEL R124, R145, -INF , !P6 ;  /* 0xff800000917c7808 */ /* 0x000fe40007000000 */
[----:B------:R-:W-:Y:S01]  /*158b0*/  FSEL R119, R147, -INF , !P0 ;  /* 0xff80000093777808 */ /* 0x000fe20004000000 */
[----:B------:R-:W-:Y:S05]  /*158c0*/  @!P5 BRA `(.L_x_1581) ;  /* 0x00000008009cd947 */ /* 0x000fea0003800000 */
[----:B------:R-:W-:Y:S04]  /*158d0*/  BSSY B0, `(.L_x_1582) ;  /* 0x0000041000007945 */ /* 0x000fe80003800000 */
[----:B------:R-:W-:Y:S05]  /*158e0*/  @!P3 BRA `(.L_x_1583) ;  /* 0x0000000000f0b947 */ /* 0x000fea0003800000 */
[----:B------:R-:W2:Y:S01]  /*158f0*/  LD.E R13, desc[UR4][R116.64+0x170] ;  /* 0x00017004740d7980 */ /* 0x000ea2000c101900 */
[----:B------:R-:W-:Y:S01]  /*15900*/  IABS R9, R46 ;  /* 0x0000002e00097213 */ /* 0x000fe20000000000 */
[C---:B------:R-:W-:Y:S01]  /*15910*/  VIADD R11, R46.reuse, 0xffffff80 ;  /* 0xffffff802e0b7836 */ /* 0x040fe20000000000 */
[-C--:B--2---:R-:W-:Y:S02]  /*15920*/  IABS R10, R13.reuse ;  /* 0x0000000d000a7213 */ /* 0x084fe40000000000 */
[-C--:B------:R-:W-:Y:S02]  /*15930*/  IABS R8, R13.reuse ;  /* 0x0000000d00087213 */ /* 0x080fe40000000000 */
[----:B------:R-:W1:Y:S01]  /*15940*/  I2F.RP R12, R10 ;  /* 0x0000000a000c7306 */ /* 0x000e620000209400 */
[----:B------:R-:W-:Y:S02]  /*15950*/  LOP3.LUT R46, R46, R13, RZ, 0x3c, !PT ;  /* 0x0000000d2e2e7212 */ /* 0x000fe400078e3cff */
        /* <DEDUP_REMOVED lines=10> */
[----:B------:R-:W2:Y:S04]  /*15a00*/  LD.E.64 R16, desc[UR4][R116.64+0x20] ;  /* 0x0000200474107980 */ /* 0x000ea8000c101b00 */
[----:B------:R-:W-:-:S04]  /*15a10*/  IMAD.HI.U32 R12, R14, R9, RZ ;  /* 0x000000090e0c7227 */ /* 0x000fc800078e00ff */
[----:B------:R-:W-:Y:S02]  /*15a20*/  IMAD R9, R12, R8, R9 ;  /* 0x000000080c097224 */ /* 0x000fe400078e0209 */
[----:B------:R-:W-:-:S03]  /*15a30*/  IMAD.HI.U32 R14, R14, R7, RZ ;  /* 0x000000070e0e7227 */ /* 0x000fc600078e00ff */
[----:B------:R-:W-:Y:S01]  /*15a40*/  ISETP.GT.U32.AND P6, PT, R10, R9, PT ;  /* 0x000000090a00720c */ /* 0x000fe20003fc4070 */
[----:B------:R-:W-:-:S05]  /*15a50*/  IMAD R7, R14, R8, R7 ;  /* 0x000000080e077224 */ /* 0x000fca00078e0207 */
[----:B------:R-:W-:-:S07]  /*15a60*/  ISETP.GT.U32.AND P0, PT, R10, R7, PT ;  /* 0x000000070a00720c */ /* 0x000fce0003f04070 */
[----:B------:R-:W-:Y:S02]  /*15a70*/  @!P6 IMAD.IADD R9, R9, 0x1, -R10 ;  /* 0x000000010909e824 */ /* 0x000fe400078e0a0a */
[----:B------:R-:W-:-:S03]  /*15a80*/  @!P6 VIADD R12, R12, 0x1 ;  /* 0x000000010c0ce836 */ /* 0x000fc60000000000 */
[-C--:B------:R-:W-:Y:S01]  /*15a90*/  ISETP.GE.U32.AND P1, PT, R9, R10.reuse, PT ;  /* 0x0000000a0900720c */ /* 0x080fe20003f26070 */
[----:B------:R-:W-:Y:S01]  /*15aa0*/  @!P0 VIADD R14, R14, 0x1 ;  /* 0x000000010e0e8836 */ /* 0x000fe20000000000 */
[-C--:B------:R-:W-:Y:S02]  /*15ab0*/  @!P0 IADD3 R7, R7, -R10.reuse, RZ ;  /* 0x8000000a07078210 */ /* 0x080fe40007ffe0ff */
[----:B------:R-:W-:Y:S02]  /*15ac0*/  ISETP.GE.AND P0, PT, R11, RZ, PT ;  /* 0x000000ff0b00720c */ /* 0x000fe40003f06270 */
[----:B------:R-:W-:Y:S02]  /*15ad0*/  ISETP.GE.U32.AND P6, PT, R7, R10, PT ;  /* 0x0000000a0700720c */ /* 0x000fe40003fc6070 */
[----:B------:R-:W-:-:S05]  /*15ae0*/  LOP3.LUT R7, RZ, R13, RZ, 0x33, !PT ;  /* 0x0000000dff077212 */ /* 0x000fca00078e33ff */
[----:B------:R-:W-:Y:S02]  /*15af0*/  @P1 IADD3 R12, R12, 0x1, RZ ;  /* 0x000000010c0c1810 */ /* 0x000fe40007ffe0ff */
[----:B------:R-:W-:-:S04]  /*15b00*/  ISETP.GE.AND P1, PT, R46, RZ, PT ;  /* 0x000000ff2e00720c */ /* 0x000fc80003f26270 */
[----:B------:R-:W-:Y:S02]  /*15b10*/  @P6 IADD3 R14, R14, 0x1, RZ ;  /* 0x000000010e0e6810 */ /* 0x000fe40007ffe0ff */
[----:B------:R-:W-:Y:S02]  /*15b20*/  ISETP.NE.AND P6, PT, R13, RZ, PT ;  /* 0x000000ff0d00720c */ /* 0x000fe40003fc5270 */
[----:B------:R-:W-:-:S04]  /*15b30*/  @!P0 IADD3 R14, -R14, RZ, RZ ;  /* 0x000000ff0e0e8210 */ /* 0x000fc80007ffe1ff */
[C---:B------:R-:W-:Y:S01]  /*15b40*/  SEL R10, R7.reuse, R14, !P6 ;  /* 0x0000000e070a7207 */ /* 0x040fe20007000000 */
[----:B------:R-:W-:Y:S01]  /*15b50*/  @!P1 IMAD.MOV R12, RZ, RZ, -R12 ;  /* 0x000000ffff0c9224 */ /* 0x000fe200078e0a0c */
[----:B------:R-:W3:Y:S03]  /*15b60*/  LD.E.64 R14, desc[UR4][R116.64+0x38] ;  /* 0x00003804740e7980 */ /* 0x000ee6000c101b00 */
[----:B------:R-:W-:Y:S01]  /*15b70*/  IMAD.WIDE R18, R10, 0x4, R206 ;  /* 0x000000040a127825 */ /* 0x000fe200078e02ce */
[----:B------:R-:W-:-:S04]  /*15b80*/  SEL R9, R7, R12, !P6 ;  /* 0x0000000c07097207 */ /* 0x000fc80007000000 */
[----:B------:R-:W4:Y:S01]  /*15b90*/  LD.E R7, desc[UR4][R18.64] ;  /* 0x0000000412077980 */ /* 0x000f22000c101900 */
[----:B------:R-:W-:-:S05]  /*15ba0*/  IMAD.WIDE R28, R9, 0x4, R206 ;  /* 0x00000004091c7825 */ /* 0x000fca00078e02ce */
        /* <DEDUP_REMOVED lines=10> */
[----:B--2---:R-:W-:-:S04]  /*15c50*/  IMAD R9, R17, R7, RZ ;  /* 0x0000000711097224 */ /* 0x004fc800078e02ff */
[----:B------:R-:W-:Y:S02]  /*15c60*/  IMAD R8, R16, R8, R9 ;  /* 0x0000000810087224 */ /* 0x000fe400078e0209 */
[----:B------:R-:W-:-:S04]  /*15c70*/  IMAD.WIDE.U32 R16, R7, R16, R12 ;  /* 0x0000001007107225 */ /* 0x000fc800078e000c */
[----:B------:R-:W-:Y:S01]  /*15c80*/  IMAD.MOV.U32 R11, RZ, RZ, R16 ;  /* 0x000000ffff0b7224 */ /* 0x000fe200078e0010 */
[----:B------:R-:W-:Y:S01]  /*15c90*/  IADD3 R12, R17, R8, RZ ;  /* 0x00000008110c7210 */ /* 0x000fe20007ffe0ff */
[----:B------:R-:W-:Y:S05]  /*15ca0*/  BRA `(.L_x_1584) ;  /* 0x00000000000c7947 */ /* 0x000fea0003800000 */
.L_x_1583:
[----:B------:R-:W2:Y:S02]  /*15cb0*/  LD.E R11, desc[UR4][R116.64+0x38] ;  /* 0x00003804740b7980 */ /* 0x000ea4000c101900 */
[----:B--2---:R-:W-:-:S04]  /*15cc0*/  LEA R11, -R11, RZ, 0x7 ;  /* 0x000000ff0b0b7211 */ /* 0x004fc800078e39ff */
[----:B------:R-:W-:Y:S02]  /*15cd0*/  SHF.R.S32.HI R12, RZ, 0x1f, R11 ;  /* 0x0000001fff0c7819 */ /* 0x000fe4000001140b */
.L_x_1584:
[----:B------:R-:W-:Y:S05]  /*15ce0*/  BSYNC B0 ;  /* 0x0000000000007941 */ /* 0x000fea0003800000 */
.L_x_1582:
[C---:B------:R-:W-:Y:S02]  /*15cf0*/  @P4 IADD3 R9, P0, R11.reuse, R196, RZ ;  /* 0x000000c40b094210 */ /* 0x040fe40007f1e0ff */
[----:B------:R-:W-:Y:S02]  /*15d00*/  LOP3.LUT R7, R210, 0x1, RZ, 0xc0, !PT ;  /* 0x00000001d2077812 */ /* 0x000fe400078ec0ff */
[-C--:B------:R-:W-:Y:S01]  /*15d10*/  LEA R28, P1, R11, R200.reuse, 0x1 ;  /* 0x000000c80b1c7211 */ /* 0x080fe200078208ff */
[----:B------:R-:W-:Y:S01]  /*15d20*/  @P4 IMAD.X R8, R12, 0x1, R197, P0 ;  /* 0x000000010c084824 */ /* 0x000fe200000e06c5 */
[----:B------:R-:W-:Y:S02]  /*15d30*/  ISETP.NE.U32.AND P6, PT, R7, 0x1, PT ;  /* 0x000000010700780c */ /* 0x000fe40003fc5070 */
[----:B------:R-:W-:Y:S02]  /*15d40*/  LEA.HI.X R29, R11, R199, R12, 0x1, P1 ;  /* 0x000000c70b1d7211 */ /* 0x000fe400008f0c0c */
[----:B------:R-:W-:-:S02]  /*15d50*/  @P4 LEA R16, P1, R9, R200, 0x1 ;  /* 0x000000c809104211 */ /* 0x000fc400078208ff */
[----:B------:R-:W-:Y:S02]  /*15d60*/  @P2 IADD3 R7, P0, R11, R196, RZ ;  /* 0x000000c40b072210 */ /* 0x000fe40007f1e0ff */
[----:B------:R-:W-:-:S03]  /*15d70*/  @P4 LEA.HI.X R17, R9, R199, R8, 0x1, P1 ;  /* 0x000000c709114211 */ /* 0x000fc600008f0c08 */
[----:B------:R-:W-:Y:S01]  /*15d80*/  @P2 IMAD.X R8, R12, 0x1, R197, P0 ;  /* 0x000000010c082824 */ /* 0x000fe200000e06c5 */
[----:B------:R-:W-:Y:S01]  /*15d90*/  IADD3 R9, P1, P0, R196, R196, R11 ;  /* 0x000000c4c4097210 */ /* 0x000fe2000783e00b */
[----:B------:R-:W-:Y:S01]  /*15da0*/  @!PT LDS RZ, [RZ] ;  /* 0x00000000fffff984 */ /* 0x000fe20000000800 */
[----:B------:R-:W-:Y:S01]  /*15db0*/  @!PT LDS RZ, [RZ] ;  /* 0x00000000fffff984 */ /* 0x000fe20000000800 */
[----:B------:R-:W-:Y:S01]  /*15dc0*/  @!PT LDS RZ, [RZ] ;  /* 0x00000000fffff984 */ /* 0x000fe20000000800 */
[----:B------:R-:W-:Y:S03]  /*15dd0*/  @!P6 LDGSTS.E.BYPASS.LTC128B.128 [R208+0x3000], desc[UR4][R28.64] ;  /* 0x030000001cd0efae */ /* 0x000fe6000b901d44 */
[----:B------:R-:W-:Y:S01]  /*15de0*/  IADD3.X R10, R197, R197, R12, P1, P0 ;  /* 0x000000c5c50a7210 */ /* 0x000fe20000fe040c */
[----:B------:R1:W-:Y:S01]  /*15df0*/  @P6 STS [R208+0x3000], RZ ;  /* 0x003000ffd0006388 */ /* 0x0003e20000000800 */
[-C--:B------:R-:W-:Y:S02]  /*15e00*/  @P2 LEA R14, P1, R7, R200.reuse, 0x1 ;  /* 0x000000c8070e2211 */ /* 0x080fe400078208ff */
[----:B------:R-:W-:Y:S01]  /*15e10*/  @!P6 LEA R18, P0, R9, R200, 0x1 ;  /* 0x000000c80912e211 */ /* 0x000fe200078008ff */
[----:B------:R1:W-:Y:S01]  /*15e20*/  @P6 STS [R208+0x3004], RZ ;  /* 0x003004ffd0006388 */ /* 0x0003e20000000800 */
[----:B------:R-:W-:-:S02]  /*15e30*/  @P2 LEA.HI.X R15, R7, R199, R8, 0x1, P1 ;  /* 0x000000c7070f2211 */ /* 0x000fc400008f0c08 */
[CC--:B------:R-:W-:Y:S01]  /*15e40*/  @P4 LEA R30, P1, R9.reuse, R200.reuse, 0x1 ;  /* 0x000000c8091e4211 */ /* 0x0c0fe200078208ff */
[----:B------:R1:W-:Y:S01]  /*15e50*/  @P6 STS.64 [R208+0x3008], RZ ;  /* 0x003008ffd0006388 */ /* 0x0003e20000000a00 */
[CCC-:B------:R-:W-:Y:S02]  /*15e60*/  @!P6 LEA.HI.X R19, R9.reuse, R199.reuse, R10.reuse, 0x1, P0 ;  /* 0x000000c70913e211 */ /* 0x1c0fe400000f0c0a */
[C---:B------:R-:W-:Y:S02]  /*15e70*/  @P2 LEA R8, P0, R9.reuse, R200, 0x1 ;  /* 0x000000c809082211 */ /* 0x040fe400078008ff */
[CCC-:B------:R-:W-:Y:S02]  /*15e80*/  @P4 LEA.HI.X R31, R9.reuse, R199.reuse, R10.reuse, 0x1, P1 ;  /* 0x000000c7091f4211 */ /* 0x1c0fe400008f0c0a */
[C---:B------:R-:W-:Y:S02]  /*15e90*/  IADD3 R7, P1, R9.reuse, R196, RZ ;  /* 0x000000c409077210 */ /* 0x040fe40007f3e0ff */
[----:B------:R-:W-:-:S02]  /*15ea0*/  @P2 LEA.HI.X R9, R9, R199, R10, 0x1, P0 ;  /* 0x000000c709092211 */ /* 0x000fc400000f0c0a */
[----:B------:R-:W-:Y:S01]  /*15eb0*/  @!P6 IADD3 R11, P0, R11, R196, RZ ;  /* 0x000000c40b0be210 */ /* 0x000fe20007f1e0ff */
[----:B------:R-:W-:Y:S01]  /*15ec0*/  IMAD.X R10, R10, 0x1, R197, P1 ;  /* 0x000000010a0a7824 */ /* 0x000fe200008e06c5 */
[----:B------:R-:W-:-:S03]  /*15ed0*/  @P4 LEA R38, P1, R7, R200, 0x1 ;  /* 0x000000c807264211 */ /* 0x000fc600078208ff */
[----:B------:R-:W-:Y:S01]  /*15ee0*/  @!P6 IMAD.X R12, R12, 0x1, R197, P0 ;  /* 0x000000010c0ce824 */ /* 0x000fe200000e06c5 */
[CC--:B------:R-:W-:Y:S02]  /*15ef0*/  @!P6 LEA R40, P0, R7.reuse, R200.reuse, 0x1 ;  /* 0x000000c80728e211 */ /* 0x0c0fe400078008ff */
[CCC-:B------:R-:W-:Y:S02]  /*15f00*/  @P4 LEA.HI.X R39, R7.reuse, R199.reuse, R10.reuse, 0x1, P1 ;  /* 0x000000c707274211 */ /* 0x1c0fe400008f0c0a */
[CC--:B------:R-:W-:Y:S02]  /*15f10*/  @!P6 LEA.HI.X R41, R7.reuse, R199.reuse, R10, 0x1, P0 ;  /* 0x000000c70729e211 */ /* 0x0c0fe400000f0c0a */
[-C--:B------:R-:W-:Y:S02]  /*15f20*/  @P2 LEA R34, P0, R7, R200.reuse, 0x1 ;  /* 0x000000c807222211 */ /* 0x080fe400078008ff */
[----:B------:R-:W-:Y:S01]  /*15f30*/  @!P6 LEA R42, P1, R11, R200, 0x1 ;  /* 0x000000c80b2ae211 */ /* 0x000fe200078208ff */
[----:B------:R-:W-:Y:S01]  /*15f40*/  IMAD.MOV.U32 R200, RZ, RZ, R28 ;  /* 0x000000ffffc87224 */ /* 0x000fe200078e001c */
[-C--:B------:R-:W-:Y:S01]  /*15f50*/  @P2 LEA.HI.X R35, R7, R199.reuse, R10, 0x1, P0 ;  /* 0x000000c707232211 */ /* 0x080fe200000f0c0a */
[----:B------:R-:W-:Y:S01]  /*15f60*/  @P4 IMAD.MOV.U32 R10, RZ, RZ, R28 ;  /* 0x000000ffff0a4224 */ /* 0x000fe200078e001c */
[----:B------:R-:W-:Y:S01]  /*15f70*/  @!P6 LEA.HI.X R43, R11, R199, R12, 0x1, P1 ;  /* 0x000000c70b2be211 */ /* 0x000fe200008f0c0c */
[----:B------:R-:W-:-:S02]  /*15f80*/  @P4 IMAD.MOV.U32 R11, RZ, RZ, R29 ;  /* 0x000000ffff0b4224 */ /* 0x000fc400078e001d */
        /* <DEDUP_REMOVED lines=59> */
.L_x_1581:
[----:B------:R-:W-:Y:S05]  /*16340*/  BSYNC B1 ;  /* 0x0000000000017941 */ /* 0x000fea0003800000 */
.L_x_1580:
[----:B------:R-:W2:Y:S01]  /*16350*/  LD.E R137, desc[UR4][R116.64+0xdc] ;  /* 0x0000dc0474897980 */ /* 0x000ea2000c101900 */
[----:B-1----:R-:W-:Y:S02]  /*16360*/  FMNMX.FTZ R8, R0, R5, !PT ;  /* 0x0000000500087209 */ /* 0x002fe40007810000 */
        /* <DEDUP_REMOVED lines=96> */
[----:B------:R-:W1:Y:S01]  /*16970*/  LDSM.16.MT88.4 R20, [R188+0x9000] ;  /* 0x00900000bc14783b */ /* 0x000e620000004200 */
[----:B------:R-:W-:Y:S01]  /*16980*/  FMUL.FTZ R136, R137, R136 ;  /* 0x0000008889887220 */ /* 0x000fe20000410000 */
[-CC-:B------:R-:W-:Y:S01]  /*16990*/  FFMA.FTZ R146, R158, R137.reuse, -R135.reuse ;  /* 0x000000899e927223 */ /* 0x180fe20000010887 */
[-CC-:B------:R-:W-:Y:S01]  /*169a0*/  FFMA.FTZ R145, R160, R137.reuse, -R135.reuse ;  /* 0x00000089a0917223 */ /* 0x180fe20000010887 */
[-CC-:B------:R-:W-:Y:S01]  /*169b0*/  FFMA.FTZ R158, R159, R137.reuse, -R130.reuse ;  /* 0x000000899f9e7223 */ /* 0x180fe20000010882 */
[-CC-:B------:R-:W-:Y:S01]  /*169c0*/  FFMA.FTZ R160, R157, R137.reuse, -R130.reuse ;  /* 0x000000899da07223 */ /* 0x180fe20000010882 */
[----:B------:R-:W2:Y:S01]  /*169d0*/  MUFU.EX2 R127, R127 ;  /* 0x0000007f007f7308 */ /* 0x000ea20000000800 */
[-CC-:B------:R-:W-:Y:S01]  /*169e0*/  FFMA.FTZ R159, R154, R137.reuse, -R135.reuse ;  /* 0x000000899a9f7223 */ /* 0x180fe20000010887 */
        /* <DEDUP_REMOVED lines=13> */
[-CC-:B------:R-:W-:Y:S01]  /*16ac0*/  FFMA.FTZ R138, R138, R137.reuse, -R135.reuse ;  /* 0x000000898a8a7223 */ /* 0x180fe20000010887 */
[----:B------:R-:W3:Y:S01]  /*16ad0*/  MUFU.EX2 R125, R125 ;  /* 0x0000007d007d7308 */ /* 0x000ee20000000800 */
[----:B--2---:R-:W-:Y:S01]  /*16ae0*/  F2FP.BF16.F32.PACK_AB R5, R127, R128 ;  /* 0x000000807f05723e */ /* 0x004fe200000010ff */
[-CC-:B------:R-:W-:Y:S01]  /*16af0*/  FFMA.FTZ R142, R139, R137.reuse, -R130.reuse ;  /* 0x000000898b8e7223 */ /* 0x180fe20000010882 */
[-CC-:B------:R-:W-:Y:S01]  /*16b00*/  FFMA.FTZ R122, R122, R137.reuse, -R135.reuse ;  /* 0x000000897a7a7223 */ /* 0x180fe20000010887 */
[-CC-:B------:R-:W-:Y:S01]  /*16b10*/  FFMA.FTZ R123, R123, R137.reuse, -R135.reuse ;  /* 0x000000897b7b7223 */ /* 0x180fe20000010887 */
[-C--:B------:R-:W-:Y:S01]  /*16b20*/  FFMA.FTZ R120, R120, R137.reuse, -R135 ;  /* 0x0000008978787223 */ /* 0x080fe20000010887 */
[-CC-:B------:R-:W-:Y:S01]  /*16b30*/  FFMA.FTZ R3, R3, R137.reuse, -R130.reuse ;  /* 0x0000008903037223 */ /* 0x180fe20000010882 */
[-CC-:B------:R-:W-:Y:S01]  /*16b40*/  FFMA.FTZ R118, R118, R137.reuse, -R130.reuse ;  /* 0x0000008976767223 */ /* 0x180fe20000010882 */
[----:B------:R-:W-:Y:S01]  /*16b50*/  MUFU.EX2 R133, R133 ;  /* 0x0000008500857308 */ /* 0x000fe20000000800 */
[-CC-:B------:R-:W-:Y:S01]  /*16b60*/  FFMA.FTZ R121, R121, R137.reuse, -R130.reuse ;  /* 0x0000008979797223 */ /* 0x180fe20000010882 */
[----:B------:R-:W-:-:S06]  /*16b70*/  FFMA.FTZ R119, R119, R137, -R130 ;  /* 0x0000008977777223 */ /* 0x000fcc0000010882 */
[----:B------:R-:W2:Y:S01]  /*16b80*/  MUFU.EX2 R131, R131 ;  /* 0x0000008300837308 */ /* 0x000ea20000000800 */
[----:B---3--:R-:W-:-:S07]  /*16b90*/  F2FP.BF16.F32.PACK_AB R7, R125, R126 ;  /* 0x0000007e7d07723e */ /* 0x008fce00000010ff */
[----:B------:R-:W-:Y:S08]  /*16ba0*/  MUFU.EX2 R129, R129 ;  /* 0x0000008100817308 */ /* 0x000ff00000000800 */
[----:B------:R-:W3:Y:S01]  /*16bb0*/  MUFU.EX2 R0, R0 ;  /* 0x0000000000007308 */ /* 0x000ee20000000800 */
[----:B--2---:R-:W-:-:S07]  /*16bc0*/  F2FP.BF16.F32.PACK_AB R4, R131, R133 ;  /* 0x000000858304723e */ /* 0x004fce00000010ff */
[----:B------:R-:W2:Y:S08]  /*16bd0*/  MUFU.EX2 R2, R9 ;  /* 0x0000000900027308 */ /* 0x000eb00000000800 */
[----:B------:R-:W4:Y:S01]  /*16be0*/  MUFU.EX2 R136, R136 ;  /* 0x0000008800887308 */ /* 0x000f220000000800 */
[----:B---3--:R-:W-:-:S07]  /*16bf0*/  F2FP.BF16.F32.PACK_AB R6, R0, R129 ;  /* 0x000000810006723e */ /* 0x008fce00000010ff */
[----:B------:R-:W-:Y:S01]  /*16c00*/  MUFU.EX2 R145, R145 ;  /* 0x0000009100917308 */ /* 0x000fe20000000800 */
[-C--:B--2---:R-:W-:Y:S01]  /*16c10*/  FMUL.FTZ R34, R78, R2.reuse ;  /* 0x000000024e227220 */ /* 0x084fe20000410000 */
[-C--:B------:R-:W-:Y:S01]  /*16c20*/  FMUL.FTZ R35, R79, R2.reuse ;  /* 0x000000024f237220 */ /* 0x080fe20000410000 */
[-C--:B------:R-:W-:Y:S01]  /*16c30*/  FMUL.FTZ R82, R82, R2.reuse ;  /* 0x0000000252527220 */ /* 0x080fe20000410000 */
[-C--:B------:R-:W-:Y:S01]  /*16c40*/  FMUL.FTZ R83, R83, R2.reuse ;  /* 0x0000000253537220 */ /* 0x080fe20000410000 */
[-C--:B------:R-:W-:Y:S01]  /*16c50*/  FMUL.FTZ R10, R114, R2.reuse ;  /* 0x00000002720a7220 */ /* 0x080fe20000410000 */
[-C--:B------:R-:W-:Y:S01]  /*16c60*/  FMUL.FTZ R11, R115, R2.reuse ;  /* 0x00000002730b7220 */ /* 0x080fe20000410000 */
[-C--:B------:R-:W-:Y:S01]  /*16c70*/  FMUL.FTZ R110, R110, R2.reuse ;  /* 0x000000026e6e7220 */ /* 0x080fe20000410000 */
[----:B------:R-:W-:Y:S01]  /*16c80*/  FMUL.FTZ R111, R111, R2 ;  /* 0x000000026f6f7220 */ /* 0x000fe20000410000 */
[-C--:B----4-:R-:W-:Y:S01]  /*16c90*/  FMUL.FTZ R32, R76, R136.reuse ;  /* 0x000000884c207220 */ /* 0x090fe20000410000 */
[-C--:B------:R-:W-:Y:S01]  /*16ca0*/  FMUL.FTZ R33, R77, R136.reuse ;  /* 0x000000884d217220 */ /* 0x080fe20000410000 */
[-C--:B------:R-:W-:Y:S01]  /*16cb0*/  FMUL.FTZ R80, R80, R136.reuse ;  /* 0x0000008850507220 */ /* 0x080fe20000410000 */
[-C--:B------:R-:W-:Y:S01]  /*16cc0*/  FMUL.FTZ R81, R81, R136.reuse ;  /* 0x0000008851517220 */ /* 0x080fe20000410000 */
[----:B------:R2:W-:Y:S01]  /*16cd0*/  MUFU.EX2 R76, R49 ;  /* 0x00000031004c7308 */ /* 0x0005e20000000800 */
[-C--:B------:R-:W-:Y:S01]  /*16ce0*/  FMUL.FTZ R8, R112, R136.reuse ;  /* 0x0000008870087220 */ /* 0x080fe20000410000 */
[-C--:B------:R-:W-:Y:S01]  /*16cf0*/  FMUL.FTZ R9, R113, R136.reuse ;  /* 0x0000008871097220 */ /* 0x080fe20000410000 */
[-C--:B------:R-:W-:Y:S01]  /*16d00*/  FMUL.FTZ R108, R108, R136.reuse ;  /* 0x000000886c6c7220 */ /* 0x080fe20000410000 */
[C---:B------:R-:W-:Y:S01]  /*16d10*/  HMMA.16816.F32.BF16 R32, R4.reuse, R28, R32 ;  /* 0x0000001c0420723c */ /* 0x040fe20000041820 */
[----:B------:R-:W-:Y:S01]  /*16d20*/  FMUL.FTZ R109, R109, R136 ;  /* 0x000000886d6d7220 */ /* 0x000fe20000410000 */
[-CC-:B------:R-:W-:Y:S01]  /*16d30*/  FFMA.FTZ R77, R44, R137.reuse, -R135.reuse ;  /* 0x000000892c4d7223 */ /* 0x180fe20000010887 */
[-CC-:B------:R-:W-:Y:S01]  /*16d40*/  FFMA.FTZ R78, R180, R137.reuse, -R135.reuse ;  /* 0x00000089b44e7223 */ /* 0x180fe20000010887 */
[-CC-:B------:R-:W-:Y:S01]  /*16d50*/  FFMA.FTZ R79, R56, R137.reuse, -R135.reuse ;  /* 0x00000089384f7223 */ /* 0x180fe20000010887 */
[-C--:B------:R-:W-:Y:S01]  /*16d60*/  FMUL.FTZ R14, R70, R2.reuse ;  /* 0x00000002460e7220 */ /* 0x080fe20000410000 */
[C---:B------:R-:W-:Y:S01]  /*16d70*/  HMMA.16816.F32.BF16 R28, R4.reuse, R30, R80 ;  /* 0x0000001e041c723c */ /* 0x040fe20000041850 */
[----:B------:R-:W-:Y:S01]  /*16d80*/  LDSM.16.MT88.4 R56, [R188+0x9400] ;  /* 0x00940000bc38783b */ /* 0x000fe20000004200 */
[----:B------:R-:W-:Y:S01]  /*16d90*/  MUFU.EX2 R77, R77 ;  /* 0x0000004d004d7308 */ /* 0x000fe20000000800 */
[----:B------:R-:W-:Y:S01]  /*16da0*/  FMUL.FTZ R15, R71, R2 ;  /* 0x00000002470f7220 */ /* 0x000fe20000410000 */
[-C--:B------:R-:W-:Y:S01]  /*16db0*/  FMUL.FTZ R12, R68, R136.reuse ;  /* 0x00000088440c7220 */ /* 0x080fe20000410000 */
[----:B------:R-:W-:Y:S01]  /*16dc0*/  FMUL.FTZ R13, R69, R136 ;  /* 0x00000088450d7220 */ /* 0x000fe20000410000 */
[C---:B------:R-:W-:Y:S01]  /*16dd0*/  HMMA.16816.F32.BF16 R8, R4.reuse, R16, R8 ;  /* 0x000000100408723c */ /* 0x040fe20000041808 */
[-CC-:B------:R-:W-:Y:S01]  /*16de0*/  FFMA.FTZ R80, R48, R137.reuse, -R135.reuse ;  /* 0x0000008930507223 */ /* 0x180fe20000010887 */
[-C--:B------:R-:W-:Y:S01]  /*16df0*/  FMUL.FTZ R74, R74, R2.reuse ;  /* 0x000000024a4a7220 */ /* 0x080fe20000410000 */
[----:B--2---:R-:W-:Y:S01]  /*16e00*/  LDSM.16.MT88.4 R48, [R190+0x9400] ;  /* 0x00940000be30783b */ /* 0x004fe20000004200 */
        /* <DEDUP_REMOVED lines=8> */
[----:B------:R-:W2:Y:S01]  /*16e90*/  MUFU.EX2 R80, R80 ;  /* 0x0000005000507308 */ /* 0x000ea20000000800 */
[-CC-:B------:R-:W-:Y:S01]  /*16ea0*/  FFMA.FTZ R108, R45, R137.reuse, -R130.reuse ;  /* 0x000000892d6c7223 */ /* 0x180fe20000010882 */
[-CC-:B------:R-:W-:Y:S01]  /*16eb0*/  FFMA.FTZ R111, R25, R137.reuse, -R130.reuse ;  /* 0x00000089196f7223 */ /* 0x180fe20000010882 */
[--C-:B------:R-:W-:Y:S01]  /*16ec0*/  FFMA.FTZ R109, R37, R137, -R130.reuse ;  /* 0x00000089256d7223 */ /* 0x100fe20000010882 */
[----:B------:R-:W3:Y:S01]  /*16ed0*/  LDSM.16.MT88.4 R24, [R190+0xd000] ;  /* 0x00d00000be18783b */ /* 0x000ee20000004200 */
[C---:B-1----:R-:W-:Y:S01]  /*16ee0*/  HMMA.16816.F32.BF16 R12, R4.reuse, R20, R12 ;  /* 0x00000014040c723c */ /* 0x042fe2000004180c */
[----:B------:R-:W-:Y:S01]  /*16ef0*/  FMUL.FTZ R45, R105, R136 ;  /* 0x00000088692d7220 */ /* 0x000fe20000410000 */
[-C--:B------:R-:W-:Y:S01]  /*16f00*/  FMUL.FTZ R54, R90, R2.reuse ;  /* 0x000000025a367220 */ /* 0x080fe20000410000 */
[----:B------:R-:W-:Y:S01]  /*16f10*/  MUFU.EX2 R108, R108 ;  /* 0x0000006c006c7308 */ /* 0x000fe20000000800 */
[----:B------:R-:W1:Y:S01]  /*16f20*/  LDSM.16.MT88.4 R36, [R188+0xd000] ;  /* 0x00d00000bc24783b */ /* 0x000e620000004200 */
[----:B------:R-:W-:Y:S01]  /*16f30*/  FMUL.FTZ R55, R91, R2 ;  /* 0x000000025b377220 */ /* 0x000fe20000410000 */
[C---:B------:R-:W-:Y:S01]  /*16f40*/  HMMA.16816.F32.BF16 R20, R4.reuse, R22, R72 ;  /* 0x000000160414723c */ /* 0x040fe20000041848 */
        /* <DEDUP_REMOVED lines=12> */
[----:B------:R-:W2:Y:S01]  /*17010*/  MUFU.EX2 R109, R109 ;  /* 0x0000006d006d7308 */ /* 0x000ea20000000800 */
[-C--:B------:R-:W-:Y:S01]  /*17020*/  FMUL.FTZ R62, R94, R2.reuse ;  /* 0x000000025e3e7220 */ /* 0x080fe20000410000 */
[----:B------:R-:W-:Y:S01]  /*17030*/  FMUL.FTZ R63, R95, R2 ;  /* 0x000000025f3f7220 */ /* 0x000fe20000410000 */
[-C--:B------:R-:W-:Y:S01]  /*17040*/  FMUL.FTZ R60, R92, R136.reuse ;  /* 0x000000885c3c7220 */ /* 0x080fe20000410000 */
[----:B------:R-:W-:Y:S01]  /*17050*/  FMUL.FTZ R61, R93, R136 ;  /* 0x000000885d3d7220 */ /* 0x000fe20000410000 */
[-C--:B------:R-:W-:Y:S01]  /*17060*/  FMUL.FTZ R98, R98, R2.reuse ;  /* 0x0000000262627220 */ /* 0x080fe20000410000 */
[----:B------:R-:W-:Y:S01]  /*17070*/  FMUL.FTZ R99, R99, R2 ;  /* 0x0000000263637220 */ /* 0x000fe20000410000 */
[----:B------:R-:W-:Y:S01]  /*17080*/  FMUL.FTZ R96, R96, R136 ;  /* 0x0000008860607220 */ /* 0x000fe20000410000 */
[----:B------:R-:W5:Y:S01]  /*17090*/  MUFU.EX2 R79, R79 ;  /* 0x0000004f004f7308 */ /* 0x000f620000000800 */
[----:B----4-:R-:W-:Y:S01]  /*170a0*/  F2FP.BF16.F32.PACK_AB R69, R111, R108 ;  /* 0x0000006c6f45723e */ /* 0x010fe200000010ff */
[----:B------:R-:W-:Y:S01]  /*170b0*/  FMUL.FTZ R97, R97, R136 ;  /* 0x0000008861617220 */ /* 0x000fe20000410000 */
[C---:B------:R-:W-:Y:S01]  /*170c0*/  HMMA.16816.F32.BF16 R44, R4.reuse, R40, R44 ;  /* 0x00000028042c723c */ /* 0x040fe2000004182c */
[----:B------:R-:W-:Y:S01]  /*170d0*/  LDSM.16.MT88.4 R72, [R190+0xd400] ;  /* 0x00d40000be48783b */ /* 0x000fe20000004200 */
[-CC-:B------:R-:W-:Y:S01]  /*170e0*/  FFMA.FTZ R82, R181, R137.reuse, -R130.reuse ;  /* 0x00000089b5527223 */ /* 0x180fe20000010882 */
[-CC-:B------:R-:W-:Y:S01]  /*170f0*/  FFMA.FTZ R81, R185, R137.reuse, -R130.reuse ;  /* 0x00000089b9517223 */ /* 0x180fe20000010882 */
[-CC-:B------:R-:W-:Y:S01]  /*17100*/  FFMA.FTZ R83, R179, R137.reuse, -R130.reuse ;  /* 0x00000089b3537223 */ /* 0x180fe20000010882 */
[--C-:B------:R-:W-:Y:S01]  /*17110*/  FFMA.FTZ R88, R183, R137, -R130.reuse ;  /* 0x00000089b7587223 */ /* 0x100fe20000010882 */
[----:B--2---:R-:W-:Y:S01]  /*17120*/  F2FP.BF16.F32.PACK_AB R71, R76, R109 ;  /* 0x0000006d4c47723e */ /* 0x004fe200000010ff */
[C---:B------:R-:W-:Y:S01]  /*17130*/  HMMA.16816.F32.BF16 R40, R4.reuse, R42, R84 ;  /* 0x0000002a0428723c */ /* 0x040fe20000041854 */
[----:B------:R-:W-:Y:S01]  /*17140*/  MUFU.EX2 R82, R82 ;  /* 0x0000005200527308 */ /* 0x000fe20000000800 */
[-CC-:B------:R-:W-:Y:S01]  /*17150*/  FFMA.FTZ R89, R173, R137.reuse, -R130.reuse ;  /* 0x00000089ad597223 */ /* 0x180fe20000010882 */
[-CC-:B------:R-:W-:Y:S01]  /*17160*/  FFMA.FTZ R90, R177, R137.reuse, -R130.reuse ;  /* 0x00000089b15a7223 */ /* 0x180fe20000010882 */
[-CC-:B------:R-:W-:Y:S01]  /*17170*/  FFMA.FTZ R91, R171, R137.reuse, -R130.reuse ;  /* 0x00000089ab5b7223 */ /* 0x180fe20000010882 */
[-CC-:B------:R-:W-:Y:S01]  /*17180*/  FFMA.FTZ R92, R170, R137.reuse, -R135.reuse ;  /* 0x00000089aa5c7223 */ /* 0x180fe20000010887 */
[C---:B---3--:R-:W-:Y:S01]  /*17190*/  HMMA.16816.F32.BF16 R52, R4.reuse, R24, R52 ;  /* 0x000000180434723c */ /* 0x048fe20000041834 */
[----:B-----5:R-:W-:Y:S01]  /*171a0*/  F2FP.BF16.F32.PACK_AB R70, R79, R78 ;  /* 0x0000004e4f46723e */ /* 0x020fe200000010ff */
[-CC-:B------:R-:W-:Y:S01]  /*171b0*/  FFMA.FTZ R84, R178, R137.reuse, -R135.reuse ;  /* 0x00000089b2547223 */ /* 0x180fe20000010887 */
[-CC-:B------:R-:W-:Y:S01]  /*171c0*/  FFMA.FTZ R85, R184, R137.reuse, -R135.reuse ;  /* 0x00000089b8557223 */ /* 0x180fe20000010887 */
[-CC-:B------:R-:W-:Y:S01]  /*171d0*/  FFMA.FTZ R86, R176, R137.reuse, -R135.reuse ;  /* 0x00000089b0567223 */ /* 0x180fe20000010887 */
[-CC-:B------:R-:W-:Y:S01]  /*171e0*/  FFMA.FTZ R87, R182, R137.reuse, -R135.reuse ;  /* 0x00000089b6577223 */ /* 0x180fe20000010887 */
[----:B------:R-:W-:Y:S01]  /*171f0*/  HMMA.16816.F32.BF16 R24, R4, R26, R100 ;  /* 0x0000001a0418723c */ /* 0x000fe20000041864 */
[----:B------:R-:W-:Y:S01]  /*17200*/  MUFU.EX2 R81, R81 ;  /* 0x0000005100517308 */ /* 0x000fe20000000800 */
[-CC-:B------:R-:W-:Y:S01]  /*17210*/  FFMA.FTZ R93, R174, R137.reuse, -R135.reuse ;  /* 0x00000089ae5d7223 */ /* 0x180fe20000010887 */
[-CC-:B------:R-:W-:Y:S01]  /*17220*/  FFMA.FTZ R94, R166, R137.reuse, -R135.reuse ;  /* 0x00000089a65e7223 */ /* 0x180fe20000010887 */
[-CC-:B------:R-:W-:Y:S01]  /*17230*/  FFMA.FTZ R95, R172, R137.reuse, -R135.reuse ;  /* 0x00000089ac5f7223 */ /* 0x180fe20000010887 */
[-CC-:B------:R-:W-:Y:S01]  /*17240*/  FFMA.FTZ R104, R162, R137.reuse, -R135.reuse ;  /* 0x00000089a2687223 */ /* 0x180fe20000010887 */
[C---:B------:R-:W-:Y:S01]  /*17250*/  HMMA.16816.F32.BF16 R8, R68.reuse, R48, R8 ;  /* 0x000000304408723c */ /* 0x040fe20000041808 */
[-CC-:B------:R-:W-:Y:S01]  /*17260*/  FFMA.FTZ R100, R175, R137.reuse, -R130.reuse ;  /* 0x00000089af647223 */ /* 0x180fe20000010882 */
[-CC-:B------:R-:W-:Y:S01]  /*17270*/  FFMA.FTZ R102, R165, R137.reuse, -R130.reuse ;  /* 0x00000089a5667223 */ /* 0x180fe20000010882 */
[----:B------:R-:W-:Y:S01]  /*17280*/  MUFU.EX2 R83, R83 ;  /* 0x0000005300537308 */ /* 0x000fe20000000800 */
[-CC-:B------:R-:W-:Y:S01]  /*17290*/  FFMA.FTZ R101, R167, R137.reuse, -R130.reuse ;  /* 0x00000089a7657223 */ /* 0x180fe20000010882 */
[-C--:B------:R-:W-:Y:S01]  /*172a0*/  FFMA.FTZ R103, R163, R137.reuse, -R130 ;  /* 0x00000089a3677223 */ /* 0x080fe20000010882 */
[----:B------:R-:W-:Y:S01]  /*172b0*/  HMMA.16816.F32.BF16 R16, R68, R50, R16 ;  /* 0x000000324410723c */ /* 0x000fe20000041810 */
[----:B------:R-:W2:Y:S01]  /*172c0*/  LDSM.16.MT88.4 R48, [R188+0xd400] ;  /* 0x00d40000bc30783b */ /* 0x000ea20000004200 */
[-CC-:B------:R-:W-:Y:S01]  /*172d0*/  FFMA.FTZ R105, R164, R137.reuse, -R135.reuse ;  /* 0x00000089a4697223 */ /* 0x180fe20000010887 */
[----:B------:R-:W-:Y:S01]  /*172e0*/  FFMA.FTZ R2, R213, R2, R128 ;  /* 0x00000002d5027223 */ /* 0x000fe20000010080 */
[----:B------:R-:W-:Y:S01]  /*172f0*/  FFMA.FTZ R135, R124, R137, -R135 ;  /* 0x000000897c877223 */ /* 0x000fe20000010887 */
[----:B------:R-:W-:Y:S01]  /*17300*/  MUFU.EX2 R84, R84 ;  /* 0x0000005400547308 */ /* 0x000fe20000000800 */
[----:B-1----:R-:W-:Y:S01]  /*17310*/  HMMA.16816.F32.BF16 R60, R4, R36, R60 ;  /* 0x00000024043c723c */ /* 0x002fe2000004183c */
[----:B------:R-:W-:-:S04]  /*17320*/  FADD.FTZ R127, R127, R2 ;  /* 0x000000027f7f7221 */ /* 0x000fc80000010000 */
[----:B------:R-:W-:Y:S01]  /*17330*/  FADD.FTZ R126, R126, R127 ;  /* 0x0000007f7e7e7221 */ /* 0x000fe20000010000 */
[----:B------:R-:W-:Y:S01]  /*17340*/  HMMA.16816.F32.BF16 R4, R4, R38, R96 ;  /* 0x000000260404723c */ /* 0x000fe20000041860 */
[----:B------:R-:W1:Y:S01]  /*17350*/  LDSM.16.MT88.4 R36, [R188+0xb400] ;  /* 0x00b40000bc24783b */ /* 0x000e620000004200 */
[----:B------:R-:W3:Y:S01]  /*17360*/  MUFU.EX2 R85, R85 ;  /* 0x0000005500557308 */ /* 0x000ee20000000800 */
[----:B------:R-:W-:-:S03]  /*17370*/  FADD.FTZ R125, R125, R126 ;  /* 0x0000007e7d7d7221 */ /* 0x000fc60000010000 */
[----:B------:R-:W-:Y:S01]  /*17380*/  HMMA.16816.F32.BF16 R12, R68, R56, R12 ;  /* 0x00000038440c723c */ /* 0x000fe2000004180c */
[----:B------:R-:W-:-:S03]  /*17390*/  FADD.FTZ R108, R108, R125 ;  /* 0x0000007d6c6c7221 */ /* 0x000fc60000010000 */
[----:B------:R-:W-:Y:S01]  /*173a0*/  MUFU.EX2 R86, R86 ;  /* 0x0000005600567308 */ /* 0x000fe20000000800 */
[----:B------:R-:W-:Y:S01]  /*173b0*/  FADD.FTZ R108, R111, R108 ;  /* 0x0000006c6f6c7221 */ /* 0x000fe20000010000 */
[----:B------:R-:W-:Y:S01]  /*173c0*/  HMMA.16816.F32.BF16 R20, R68, R58, R20 ;  /* 0x0000003a4414723c */ /* 0x000fe20000041814 */
[----:B------:R-:W4:Y:S02]  /*173d0*/  LDSM.16.MT88.4 R56, [R190+0x9800] ;  /* 0x00980000be38783b */ /* 0x000f240000004200 */
[----:B------:R-:W-:-:S03]  /*173e0*/  FADD.FTZ R109, R109, R108 ;  /* 0x0000006c6d6d7221 */ /* 0x000fc60000010000 */
[----:B------:R-:W5:Y:S01]  /*173f0*/  MUFU.EX2 R87, R87 ;  /* 0x0000005700577308 */ /* 0x000f620000000800 */
[C---:B------:R-:W-:Y:S06]  /*17400*/  HMMA.16816.F32.BF16 R32, R68.reuse, R64, R32 ;  /* 0x000000404420723c */ /* 0x040fec0000041820 */
[C---:B------:R-:W-:Y:S01]  /*17410*/  HMMA.16816.F32.BF16 R28, R68.reuse, R66, R28 ;  /* 0x00000042441c723c */ /* 0x040fe2000004181c */
[----:B------:R-:W5:Y:S01]  /*17420*/  MUFU.EX2 R88, R88 ;  /* 0x0000005800587308 */ /* 0x000f620000000800 */
[----:B------:R-:W-:Y:S04]  /*17430*/  LDSM.16.MT88.4 R64, [R188+0x9800] ;  /* 0x00980000bc40783b */ /* 0x000fe80000004200 */
[C---:B--2---:R-:W-:Y:S03]  /*17440*/  HMMA.16816.F32.BF16 R60, R68.reuse, R48, R60 ;  /* 0x00000030443c723c */ /* 0x044fe6000004183c */
[----:B------:R-:W-:Y:S03]  /*17450*/  MUFU.EX2 R89, R89 ;  /* 0x0000005900597308 */ /* 0x000fe60000000800 */
[C---:B------:R-:W-:Y:S01]  /*17460*/  HMMA.16816.F32.BF16 R4, R68.reuse, R50, R4 ;  /* 0x000000324404723c */ /* 0x040fe20000041804 */
[----:B------:R-:W2:Y:S04]  /*17470*/  LDSM.16.MT88.4 R48, [R188+0xb800] ;  /* 0x00b80000bc30783b */ /* 0x000ea80000004200 */
[----:B------:R-:W-:Y:S01]  /*17480*/  MUFU.EX2 R90, R90 ;  /* 0x0000005a005a7308 */ /* 0x000fe20000000800 */
[C---:B-1----:R-:W-:Y:S06]  /*17490*/  HMMA.16816.F32.BF16 R44, R68.reuse, R36, R44 ;  /* 0x00000024442c723c */ /* 0x042fec000004182c */
[C---:B------:R-:W-:Y:S01]  /*174a0*/  HMMA.16816.F32.BF16 R40, R68.reuse, R38, R40 ;  /* 0x000000264428723c */ /* 0x040fe20000041828 */
[----:B------:R-:W1:Y:S01]  /*174b0*/  LDSM.16.MT88.4 R36, [R190+0xb800] ;  /* 0x00b80000be24783b */ /* 0x000e620000004200 */
[----:B------:R-:W-:Y:S04]  /*174c0*/  MUFU.EX2 R91, R91 ;  /* 0x0000005b005b7308 */ /* 0x000fe80000000800 */
[C---:B------:R-:W-:Y:S04]  /*174d0*/  HMMA.16816.F32.BF16 R52, R68.reuse, R72, R52 ;  /* 0x000000484434723c */ /* 0x040fe80000041834 */
[----:B------:R-:W-:Y:S02]  /*174e0*/  MUFU.EX2 R92, R92 ;  /* 0x0000005c005c7308 */ /* 0x000fe40000000800 */
[----:B------:R-:W-:Y:S01]  /*174f0*/  HMMA.16816.F32.BF16 R24, R68, R74, R24 ;  /* 0x0000004a4418723c */ /* 0x000fe20000041818 */
[----:B---3--:R-:W-:Y:S01]  /*17500*/  F2FP.BF16.F32.PACK_AB R72, R85, R84 ;  /* 0x000000545548723e */ /* 0x008fe200000010ff */
[----:B------:R-:W-:Y:S01]  /*17510*/  LDSM.16.MT88.4 R68, [R188+0xd800] ;  /* 0x00d80000bc44783b */ /* 0x000fe20000004200 */
[----:B------:R-:W-:-:S03]  /*17520*/  F2FP.BF16.F32.PACK_AB R73, R81, R82 ;  /* 0x000000525149723e */ /* 0x000fc600000010ff */
[----:B------:R-:W3:Y:S01]  /*17530*/  MUFU.EX2 R93, R93 ;  /* 0x0000005d005d7308 */ /* 0x000ee20000000800 */
[----:B-----5:R-:W-:Y:S02]  /*17540*/  F2FP.BF16.F32.PACK_AB R74, R87, R86 ;  /* 0x00000056574a723e */ /* 0x020fe400000010ff */
[----:B------:R-:W-:-:S05]  /*17550*/  F2FP.BF16.F32.PACK_AB R75, R88, R83 ;  /* 0x00000053584b723e */ /* 0x000fca00000010ff */
[----:B------:R-:W-:Y:S02]  /*17560*/  MUFU.EX2 R94, R94 ;  /* 0x0000005e005e7308 */ /* 0x000fe40000000800 */
[C---:B----4-:R-:W-:Y:S06]  /*17570*/  HMMA.16816.F32.BF16 R8, R72.reuse, R56, R8 ;  /* 0x000000384808723c */ /* 0x050fec0000041808 */
[C---:B------:R-:W-:Y:S01]  /*17580*/  HMMA.16816.F32.BF16 R16, R72.reuse, R58, R16 ;  /* 0x0000003a4810723c */ /* 0x040fe20000041810 */
[----:B------:R-:W4:Y:S01]  /*17590*/  LDSM.16.MT88.4 R56, [R190+0xd800] ;  /* 0x00d80000be38783b */ /* 0x000f220000004200 */
[----:B------:R-:W5:Y:S04]  /*175a0*/  MUFU.EX2 R95, R95 ;  /* 0x0000005f005f7308 */ /* 0x000f680000000800 */
[C---:B--2---:R-:W-:Y:S04]  /*175b0*/  HMMA.16816.F32.BF16 R44, R72.reuse, R48, R44 ;  /* 0x00000030482c723c */ /* 0x044fe8000004182c */
[----:B------:R-:W2:Y:S02]  /*175c0*/  MUFU.EX2 R100, R100 ;  /* 0x0000006400647308 */ /* 0x000ea40000000800 */
[C---:B------:R-:W-:Y:S01]  /*175d0*/  HMMA.16816.F32.BF16 R40, R72.reuse, R50, R40 ;  /* 0x000000324828723c */ /* 0x040fe20000041828 */
[----:B------:R-:W2:Y:S05]  /*175e0*/  LDSM.16.MT88.4 R48, [R188+0x9c00] ;  /* 0x009c0000bc30783b */ /* 0x000eaa0000004200 */
[C---:B------:R-:W-:Y:S01]  /*175f0*/  HMMA.16816.F32.BF16 R12, R72.reuse, R64, R12 ;  /* 0x00000040480c723c */ /* 0x040fe2000004180c */
[----:B------:R-:W-:Y:S05]  /*17600*/  MUFU.EX2 R102, R102 ;  /* 0x0000006600667308 */ /* 0x000fea0000000800 */
[C---:B------:R-:W-:Y:S01]  /*17610*/  HMMA.16816.F32.BF16 R20, R72.reuse, R66, R20 ;  /* 0x000000424814723c */ /* 0x040fe20000041814 */
[----:B------:R-:W-:Y:S02]  /*17620*/  LDSM.16.MT88.4 R64, [R188+0xbc00] ;  /* 0x00bc0000bc40783b */ /* 0x000fe40000004200 */
        /* <DEDUP_REMOVED lines=11> */
[----:B------:R-:W4:Y:S01]  /*176e0*/  MUFU.EX2 R146, R146 ;  /* 0x0000009200927308 */ /* 0x000f220000000800 */
[----:B------:R-:W-:Y:S01]  /*176f0*/  HMMA.16816.F32.BF16 R4, R72, R70, R4 ;  /* 0x000000464804723c */ /* 0x000fe20000041804 */
[----:B---3--:R-:W-:Y:S01]  /*17700*/  F2FP.BF16.F32.PACK_AB R68, R93, R92 ;  /* 0x0000005c5d44723e */ /* 0x008fe200000010ff */
[----:B------:R-:W3:Y:S01]  /*17710*/  LDSM.16.MT88.4 R72, [R190+0xdc00] ;  /* 0x00dc0000be48783b */ /* 0x000ee20000004200 */
[----:B------:R-:W-:-:S04]  /*17720*/  F2FP.BF16.F32.PACK_AB R69, R90, R89 ;  /* 0x000000595a45723e */ /* 0x000fc800000010ff */
[----:B-----5:R-:W-:Y:S01]  /*17730*/  F2FP.BF16.F32.PACK_AB R70, R95, R94 ;  /* 0x0000005e5f46723e */ /* 0x020fe200000010ff */
        /* <DEDUP_REMOVED lines=16> */
[C---:B---3--:R-:W-:Y:S05]  /*17840*/  HMMA.16816.F32.BF16 R52, R68.reuse, R72, R52 ;  /* 0x000000484434723c */ /* 0x048fea0000041834 */
[----:B------:R-:W-:Y:S01]  /*17850*/  MUFU.EX2 R152, R152 ;  /* 0x0000009800987308 */ /* 0x000fe20000000800 */
[----:B------:R-:W-:Y:S01]  /*17860*/  HMMA.16816.F32.BF16 R24, R68, R74, R24 ;  /* 0x0000004a4418723c */ /* 0x000fe20000041818 */
[----:B------:R-:W-:-:S02]  /*17870*/  F2FP.BF16.F32.PACK_AB R72, R105, R104 ;  /* 0x000000686948723e */ /* 0x000fc400000010ff */
[----:B------:R-:W-:-:S03]  /*17880*/  F2FP.BF16.F32.PACK_AB R73, R101, R102 ;  /* 0x000000666549723e */ /* 0x000fc600000010ff */
[----:B------:R-:W-:Y:S01]  /*17890*/  HMMA.16816.F32.BF16 R44, R68, R64, R44 ;  /* 0x00000040442c723c */ /* 0x000fe2000004182c */
[----:B------:R-:W-:Y:S01]  /*178a0*/  F2FP.BF16.F32.PACK_AB R74, R146, R145 ;  /* 0x00000091924a723e */ /* 0x000fe200000010ff */
[----:B------:R-:W3:Y:S01]  /*178b0*/  MUFU.EX2 R159, R159 ;  /* 0x0000009f009f7308 */ /* 0x000ee20000000800 */
[----:B-----5:R-:W-:-:S03]  /*178c0*/  F2FP.BF16.F32.PACK_AB R75, R158, R103 ;  /* 0x000000679e4b723e */ /* 0x020fc600000010ff */
[----:B------:R-:W-:Y:S01]  /*178d0*/  HMMA.16816.F32.BF16 R40, R68, R66, R40 ;  /* 0x000000424428723c */ /* 0x000fe20000041828 */
[----:B------:R-:W5:Y:S03]  /*178e0*/  LDSM.16.MT88.4 R64, [R190+0xc000] ;  /* 0x00c00000be40783b */ /* 0x000f660000004200 */
[----:B------:R-:W3:Y:S02]  /*178f0*/  MUFU.EX2 R154, R154 ;  /* 0x0000009a009a7308 */ /* 0x000ee40000000800 */
[C---:B--2---:R-:W-:Y:S06]  /*17900*/  HMMA.16816.F32.BF16 R8, R72.reuse, R48, R8 ;  /* 0x000000304808723c */ /* 0x044fec0000041808 */
[----:B------:R-:W-:Y:S01]  /*17910*/  HMMA.16816.F32.BF16 R16, R72, R50, R16 ;  /* 0x000000324810723c */ /* 0x000fe20000041810 */
[----:B------:R-:W2:Y:S01]  /*17920*/  LDSM.16.MT88.4 R48, [R190+0xe000] ;  /* 0x00e00000be30783b */ /* 0x000ea20000004200 */
[----:B------:R-:W-:Y:S04]  /*17930*/  MUFU.EX2 R143, R143 ;  /* 0x0000008f008f7308 */ /* 0x000fe80000000800 */
[C---:B-1----:R-:W-:Y:S04]  /*17940*/  HMMA.16816.F32.BF16 R60, R68.reuse, R36, R60 ;  /* 0x00000024443c723c */ /* 0x042fe8000004183c */
[----:B------:R-:W-:Y:S02]  /*17950*/  MUFU.EX2 R156, R156 ;  /* 0x0000009c009c7308 */ /* 0x000fe40000000800 */
[----:B------:R-:W-:Y:S01]  /*17960*/  HMMA.16816.F32.BF16 R4, R68, R38, R4 ;  /* 0x000000264404723c */ /* 0x000fe20000041804 */
[----:B------:R-:W1:Y:S04]  /*17970*/  LDSM.16.MT88.4 R36, [R188+0xc000] ;  /* 0x00c00000bc24783b */ /* 0x000e680000004200 */
[----:B------:R-:W3:Y:S01]  /*17980*/  LDSM.16.MT88.4 R68, [R188+0xe000] ;  /* 0x00e00000bc44783b */ /* 0x000ee20000004200 */
[C---:B----4-:R-:W-:Y:S01]  /*17990*/  HMMA.16816.F32.BF16 R12, R72.reuse, R56, R12 ;  /* 0x00000038480c723c */ /* 0x050fe2000004180c */
[----:B------:R-:W-:Y:S05]  /*179a0*/  MUFU.EX2 R141, R141 ;  /* 0x0000008d008d7308 */ /* 0x000fea0000000800 */
[C---:B------:R-:W-:Y:S01]  /*179b0*/  HMMA.16816.F32.BF16 R20, R72.reuse, R58, R20 ;  /* 0x0000003a4814723c */ /* 0x040fe20000041814 */
[----:B------:R-:W4:Y:S02]  /*179c0*/  LDSM.16.MT88.4 R56, [R190+0xa400] ;  /* 0x00a40000be38783b */ /* 0x000f240000004200 */
[----:B------:R-:W-:Y:S03]  /*179d0*/  MUFU.EX2 R140, R140 ;  /* 0x0000008c008c7308 */ /* 0x000fe60000000800 */
[C---:B-----5:R-:W-:Y:S05]  /*179e0*/  HMMA.16816.F32.BF16 R32, R72.reuse, R64, R32 ;  /* 0x000000404820723c */ /* 0x060fea0000041820 */
[----:B------:R-:W-:Y:S01]  /*179f0*/  MUFU.EX2 R151, R151 ;  /* 0x0000009700977308 */ /* 0x000fe20000000800 */
[C---:B------:R-:W-:Y:S01]  /*17a00*/  HMMA.16816.F32.BF16 R28, R72.reuse, R66, R28 ;  /* 0x00000042481c723c */ /* 0x040fe2000004181c */
[----:B------:R-:W-:Y:S05]  /*17a10*/  LDSM.16.MT88.4 R64, [R188+0xc400] ;  /* 0x00c40000bc40783b */ /* 0x000fea0000004200 */
        /* <DEDUP_REMOVED lines=9> */
[C---:B---3--:R-:W-:Y:S01]  /*17ab0*/  HMMA.16816.F32.BF16 R60, R72.reuse, R68, R60 ;  /* 0x00000044483c723c */ /* 0x048fe2000004183c */
[----:B------:R-:W-:Y:S05]  /*17ac0*/  MUFU.EX2 R3, R3 ;  /* 0x0000000300037308 */ /* 0x000fea0000000800 */
[----:B------:R-:W-:Y:S01]  /*17ad0*/  HMMA.16816.F32.BF16 R4, R72, R70, R4 ;  /* 0x000000464804723c */ /* 0x000fe20000041804 */
[----:B------:R-:W-:Y:S01]  /*17ae0*/  F2FP.BF16.F32.PACK_AB R68, R157, R150 ;  /* 0x000000969d44723e */ /* 0x000fe200000010ff */
[----:B------:R-:W-:Y:S01]  /*17af0*/  LDSM.16.MT88.4 R72, [R190+0xe400] ;  /* 0x00e40000be48783b */ /* 0x000fe20000004200 */
[----:B------:R-:W-:Y:S01]  /*17b00*/  F2FP.BF16.F32.PACK_AB R69, R160, R147 ;  /* 0x00000093a045723e */ /* 0x000fe200000010ff */
[----:B------:R-:W3:Y:S03]  /*17b10*/  MUFU.EX2 R118, R118 ;  /* 0x0000007600767308 */ /* 0x000ee60000000800 */
[----:B------:R-:W-:-:S02]  /*17b20*/  F2FP.BF16.F32.PACK_AB R70, R159, R152 ;  /* 0x000000989f46723e */ /* 0x000fc400000010ff */
[----:B------:R-:W-:-:S03]  /*17b30*/  F2FP.BF16.F32.PACK_AB R71, R154, R155 ;  /* 0x0000009b9a47723e */ /* 0x000fc600000010ff */
[----:B------:R-:W-:Y:S04]  /*17b40*/  MUFU.EX2 R121, R121 ;  /* 0x0000007900797308 */ /* 0x000fe80000000800 */
[C---:B----4-:R-:W-:Y:S04]  /*17b50*/  HMMA.16816.F32.BF16 R8, R68.reuse, R56, R8 ;  /* 0x000000384408723c */ /* 0x050fe80000041808 */
[----:B------:R-:W-:Y:S01]  /*17b60*/  MUFU.EX2 R122, R122 ;  /* 0x0000007a007a7308 */ /* 0x000fe20000000800 */
[----:B---3--:R-:W-:Y:S01]  /*17b70*/  F2FP.BF16.F32.PACK_AB R97, R118, R3 ;  /* 0x000000037661723e */ /* 0x008fe200000010ff */
[C---:B------:R-:W-:Y:S01]  /*17b80*/  HMMA.16816.F32.BF16 R16, R68.reuse, R58, R16 ;  /* 0x0000003a4410723c */ /* 0x040fe20000041810 */
[----:B------:R-:W3:Y:S05]  /*17b90*/  LDSM.16.MT88.4 R56, [R188+0xe400] ;  /* 0x00e40000bc38783b */ /* 0x000eea0000004200 */
[C---:B--2---:R-:W-:Y:S01]  /*17ba0*/  HMMA.16816.F32.BF16 R32, R68.reuse, R48, R32 ;  /* 0x000000304420723c */ /* 0x044fe20000041820 */
[----:B------:R-:W2:Y:S05]  /*17bb0*/  MUFU.EX2 R123, R123 ;  /* 0x0000007b007b7308 */ /* 0x000eaa0000000800 */
[C---:B------:R-:W-:Y:S01]  /*17bc0*/  HMMA.16816.F32.BF16 R28, R68.reuse, R50, R28 ;  /* 0x00000032441c723c */ /* 0x040fe2000004181c */
[----:B------:R-:W4:Y:S02]  /*17bd0*/  LDSM.16.MT88.4 R48, [R188+0xa800] ;  /* 0x00a80000bc30783b */ /* 0x000f240000004200 */
[----:B------:R-:W-:Y:S03]  /*17be0*/  MUFU.EX2 R120, R120 ;  /* 0x0000007800787308 */ /* 0x000fe60000000800 */
[C---:B------:R-:W-:Y:S05]  /*17bf0*/  HMMA.16816.F32.BF16 R44, R68.reuse, R64, R44 ;  /* 0x00000040442c723c */ /* 0x040fea000004182c */
[----:B------:R-:W5:Y:S01]  /*17c00*/  MUFU.EX2 R135, R135 ;  /* 0x0000008700877308 */ /* 0x000f620000000800 */
[----:B------:R-:W-:Y:S01]  /*17c10*/  HMMA.16816.F32.BF16 R40, R68, R66, R40 ;  /* 0x000000424428723c */ /* 0x000fe20000041828 */
[----:B------:R-:W4:Y:S01]  /*17c20*/  LDSM.16.MT88.4 R64, [R190+0xc800] ;  /* 0x00c80000be40783b */ /* 0x000f220000004200 */
[----:B--2---:R-:W-:-:S04]  /*17c30*/  F2FP.BF16.F32.PACK_AB R96, R123, R122 ;  /* 0x0000007a7b60723e */ /* 0x004fc800000010ff */
[C---:B-1----:R-:W-:Y:S01]  /*17c40*/  HMMA.16816.F32.BF16 R12, R68.reuse, R36, R12 ;  /* 0x00000024440c723c */ /* 0x042fe2000004180c */
[----:B------:R-:W1:Y:S05]  /*17c50*/  MUFU.EX2 R2, R119 ;  /* 0x0000007700027308 */ /* 0x000e6a0000000800 */
[----:B------:R-:W-:Y:S01]  /*17c60*/  HMMA.16816.F32.BF16 R20, R68, R38, R20 ;  /* 0x000000264414723c */ /* 0x000fe20000041814 */
[----:B------:R-:W2:Y:S01]  /*17c70*/  LDSM.16.MT88.4 R36, [R190+0xa800] ;  /* 0x00a80000be24783b */ /* 0x000ea20000004200 */
[----:B-----5:R-:W-:-:S04]  /*17c80*/  F2FP.BF16.F32.PACK_AB R98, R135, R120 ;  /* 0x000000788762723e */ /* 0x020fc800000010ff */
[C---:B---3--:R-:W-:Y:S06]  /*17c90*/  HMMA.16816.F32.BF16 R60, R68.reuse, R56, R60 ;  /* 0x00000038443c723c */ /* 0x048fec000004183c */
[----:B------:R-:W-:Y:S01]  /*17ca0*/  HMMA.16816.F32.BF16 R4, R68, R58, R4 ;  /* 0x0000003a4404723c */ /* 0x000fe20000041804 */
[----:B------:R-:W3:Y:S01]  /*17cb0*/  LDSM.16.MT88.4 R56, [R188+0xc800] ;  /* 0x00c80000bc38783b */ /* 0x000ee20000004200 */
[----:B-1----:R-:W-:-:S04]  /*17cc0*/  F2FP.BF16.F32.PACK_AB R99, R2, R121 ;  /* 0x000000790263723e */ /* 0x002fc800000010ff */
[C---:B------:R-:W-:Y:S06]  /*17cd0*/  HMMA.16816.F32.BF16 R52, R68.reuse, R72, R52 ;  /* 0x000000484434723c */ /* 0x040fec0000041834 */
[----:B------:R-:W-:Y:S01]  /*17ce0*/  HMMA.16816.F32.BF16 R24, R68, R74, R24 ;  /* 0x0000004a4418723c */ /* 0x000fe20000041818 */
[----:B------:R-:W-:Y:S02]  /*17cf0*/  F2FP.BF16.F32.PACK_AB R72, R151, R140 ;  /* 0x0000008c9748723e */ /* 0x000fe400000010ff */
[----:B------:R-:W-:-:S04]  /*17d00*/  F2FP.BF16.F32.PACK_AB R73, R156, R143 ;  /* 0x0000008f9c49723e */ /* 0x000fc800000010ff */
[----:B------:R-:W-:Y:S01]  /*17d10*/  F2FP.BF16.F32.PACK_AB R74, R153, R138 ;  /* 0x0000008a994a723e */ /* 0x000fe200000010ff */
[----:B------:R-:W-:Y:S01]  /*17d20*/  FFMA.FTZ R68, R214, R136, R133 ;  /* 0x00000088d6447223 */ /* 0x000fe20000010085 */
[----:B------:R-:W-:-:S03]  /*17d30*/  F2FP.BF16.F32.PACK_AB R75, R142, R141 ;  /* 0x0000008d8e4b723e */ /* 0x000fc600000010ff */
[----:B------:R-:W-:-:S04]  /*17d40*/  FADD.FTZ R68, R131, R68 ;  /* 0x0000004483447221 */ /* 0x000fc80000010000 */
[----:B----4-:R-:W-:Y:S01]  /*17d50*/  HMMA.16816.F32.BF16 R12, R72, R48, R12 ;  /* 0x00000030480c723c */ /* 0x010fe2000004180c */
        /* <DEDUP_REMOVED lines=8> */
[----:B------:R-:W-:Y:S01]  /*17de0*/  HMMA.16816.F32.BF16 R28, R72, R66, R28 ;  /* 0x00000042481c723c */ /* 0x000fe2000004181c */
[----:B------:R-:W4:Y:S02]  /*17df0*/  LDSM.16.MT88.4 R64, [R190+0xac00] ;  /* 0x00ac0000be40783b */ /* 0x000f240000004200 */
[----:B------:R-:W-:-:S03]  /*17e00*/  FADD.FTZ R79, R79, R78 ;  /* 0x0000004e4f4f7221 */ /* 0x000fc60000010000 */
        /* <DEDUP_REMOVED lines=16> */
[----:B------:R-:W-:-:S04]  /*17f10*/  FADD.FTZ R49, R76, R109 ;  /* 0x0000006d4c317221 */ /* 0x000fc80000010000 */
[----:B------:R-:W-:Y:S01]  /*17f20*/  FADD.FTZ R0, R82, R49 ;  /* 0x0000003152007221 */ /* 0x000fe20000010000 */
[----:B----4-:R-:W-:Y:S01]  /*17f30*/  HMMA.16816.F32.BF16 R112, R96, R64, R8 ;  /* 0x000000406070723c */ /* 0x010fe20000041808 */
[----:B------:R-:W1:Y:S02]  /*17f40*/  LDSM.16.MT88.4 R8, [R188+0xcc00] ;  /* 0x00cc0000bc08783b */ /* 0x000e640000004200 */
[----:B------:R-:W-:-:S03]  /*17f50*/  FADD.FTZ R0, R81, R0 ;  /* 0x0000000051007221 */ /* 0x000fc60000010000 */
[----:B------:R-:W-:Y:S01]  /*17f60*/  HMMA.16816.F32.BF16 R108, R96, R66, R16 ;  /* 0x00000042606c723c */ /* 0x000fe20000041810 */
[----:B------:R-:W-:Y:S01]  /*17f70*/  FADD.FTZ R83, R83, R0 ;  /* 0x0000000053537221 */ /* 0x000fe20000010000 */
[----:B------:R-:W4:Y:S03]  /*17f80*/  LDSM.16.MT88.4 R16, [R188+0xec00] ;  /* 0x00ec0000bc10783b */ /* 0x000f260000004200 */
[----:B------:R-:W-:Y:S01]  /*17f90*/  FADD.FTZ R88, R88, R83 ;  /* 0x0000005358587221 */ /* 0x000fe20000010000 */
[----:B--2---:R-:W-:Y:S03]  /*17fa0*/  HMMA.16816.F32.BF16 R52, R72, R36, R52 ;  /* 0x000000244834723c */ /* 0x004fe60000041834 */
[----:B------:R-:W-:-:S03]  /*17fb0*/  FADD.FTZ R89, R89, R88 ;  /* 0x0000005859597221 */ /* 0x000fc60000010000 */
[----:B------:R-:W-:Y:S01]  /*17fc0*/  HMMA.16816.F32.BF16 R24, R72, R38, R24 ;  /* 0x000000264818723c */ /* 0x000fe20000041818 */
[----:B------:R-:W-:Y:S01]  /*17fd0*/  FADD.FTZ R90, R90, R89 ;  /* 0x000000595a5a7221 */ /* 0x000fe20000010000 */
[----:B------:R-:W2:Y:S04]  /*17fe0*/  LDSM.16.MT88.4 R36, [R190+0xcc00] ;  /* 0x00cc0000be24783b */ /* 0x000ea80000004200 */
[C---:B---3--:R-:W-:Y:S06]  /*17ff0*/  HMMA.16816.F32.BF16 R72, R96.reuse, R58, R20 ;  /* 0x0000003a6048723c */ /* 0x048fec0000041814 */
[----:B------:R-:W-:Y:S01]  /*18000*/  HMMA.16816.F32.BF16 R68, R96, R56, R12 ;  /* 0x000000386044723c */ /* 0x000fe2000004180c */
[----:B------:R-:W-:Y:S01]  /*18010*/  FADD.FTZ R21, R91, R90 ;  /* 0x0000005a5b157221 */ /* 0x000fe20000010000 */
[----:B------:R-:W-:Y:S01]  /*18020*/  FADD.FTZ R20, R104, R95 ;  /* 0x0000005f68147221 */ /* 0x000fe20000010000 */
[----:B------:R-:W3:Y:S02]  /*18030*/  LDSM.16.MT88.4 R12, [R190+0xec00] ;  /* 0x00ec0000be0c783b */ /* 0x000ee40000004200 */
[----:B------:R-:W-:Y:S01]  /*18040*/  FADD.FTZ R21, R100, R21 ;  /* 0x0000001564157221 */ /* 0x000fe20000010000 */
[----:B------:R-:W-:-:S03]  /*18050*/  FADD.FTZ R20, R105, R20 ;  /* 0x0000001469147221 */ /* 0x000fc60000010000 */
[----:B------:R-:W-:Y:S01]  /*18060*/  FADD.FTZ R0, R102, R21 ;  /* 0x0000001566007221 */ /* 0x000fe20000010000 */
[----:B-1----:R-:W-:Y:S03]  /*18070*/  HMMA.16816.F32.BF16 R104, R96, R8, R44 ;  /* 0x000000086068723c */ /* 0x002fe6000004182c */
[----:B------:R-:W-:-:S04]  /*18080*/  FADD.FTZ R0, R101, R0 ;  /* 0x0000000065007221 */ /* 0x000fc80000010000 */
[----:B------:R-:W-:Y:S01]  /*18090*/  FADD.FTZ R103, R103, R0 ;  /* 0x0000000067677221 */ /* 0x000fe20000010000 */
[----:B------:R-:W-:Y:S01]  /*180a0*/  FADD.FTZ R9, R145, R20 ;  /* 0x0000001491097221 */ /* 0x000fe20000010000 */
[----:B------:R-:W-:Y:S01]  /*180b0*/  HMMA.16816.F32.BF16 R84, R96, R10, R40 ;  /* 0x0000000a6054723c */ /* 0x000fe20000041828 */
[----:B------:R-:W-:Y:S01]  /*180c0*/  MOV R0, R132 ;  /* 0x0000008400007202 */ /* 0x000fe20000000f00 */
        /* <DEDUP_REMOVED lines=19> */
[----:B---3--:R-:W-:Y:S02]  /*18200*/  HMMA.16816.F32.BF16 R88, R96, R12, R52 ;  /* 0x0000000c6058723c */ /* 0x008fe40000041834 */
[----:B------:R-:W-:Y:S01]  /*18210*/  FADD.FTZ R142, R142, R141 ;  /* 0x0000008d8e8e7221 */ /* 0x000fe20000010000 */
[----:B------:R-:W-:-:S03]  /*18220*/  FADD.FTZ R153, R153, R138 ;  /* 0x0000008a99997221 */ /* 0x000fc60000010000 */
[----:B------:R-:W-:Y:S01]  /*18230*/  HMMA.16816.F32.BF16 R100, R96, R14, R24 ;  /* 0x0000000e6064723c */ /* 0x000fe20000041818 */
[----:B------:R-:W-:Y:S01]  /*18240*/  FADD.FTZ R3, R3, R142 ;  /* 0x0000008e03037221 */ /* 0x000fe20000010000 */
[----:B------:R-:W-:-:S03]  /*18250*/  FADD.FTZ R122, R122, R153 ;  /* 0x000000997a7a7221 */ /* 0x000fc60000010000 */
        /* <DEDUP_REMOVED lines=8> */
.L_x_1576:
[----:B------:R-:W-:Y:S05]  /*182e0*/  @!P5 BRA `(.L_x_1585) ;  /* 0x0000003c0080d947 */ /* 0x000fea0003800000 */
[----:B------:R-:W-:Y:S02]  /*182f0*/  MOV R121, R0 ;  /* 0x0000000000797202 */ /* 0x000fe40000000f00 */
[----:B------:R-:W-:Y:S02]  /*18300*/  MOV R119, R2 ;  /* 0x0000000200777202 */ /* 0x000fe40000000f00 */
.L_x_1594:
[----:B------:R-:W-:Y:S04]  /*18310*/  DEPBAR.LE SB0, 0x0 ;  /* 0x000080000000791a */ /* 0x000fe80000000000 */
[----:B------:R-:W-:Y:S05]  /*18320*/  WARPSYNC.ALL ;  /* 0x0000000000007948 */ /* 0x000fea0003800000 */
[----:B------:R-:W-:Y:S01]  /*18330*/  BAR.SYNC.DEFER_BLOCKING 0x0 ;  /* 0x0000000000007b1d */ /* 0x000fe20000010000 */
[----:B------:R-:W-:Y:S05]  /*18340*/  IADD3 R209, R209, -0x1, RZ ;  /* 0xffffffffd1d17810 */ /* 0x000fea0007ffe0ff */
[----:B------:R-:W-:Y:S04]  /*18350*/  BSSY B0, `(.L_x_1586) ;  /* 0x0000044000007945 */ /* 0x000fe80003800000 */
[----:B------:R-:W-:Y:S05]  /*18360*/  @!P3 BRA `(.L_x_1587) ;  /* 0x0000000000fcb947 */ /* 0x000fea0003800000 */
[----:B------:R-:W2:Y:S04]  /*18370*/  LD.E R9, desc[UR4][R116.64+0x170] ;  /* 0x0001700474097980 */ /* 0x000ea8000c101900 */
[----:B------:R-:W3:Y:S01]  /*18380*/  LD.E.64 R12, desc[UR4][R116.64+0x28] ;  /* 0x00002804740c7980 */ /* 0x000ee2000c101b00 */
[-C--:B--2---:R-:W-:Y:S02]  /*18390*/  IABS R5, R9.reuse ;  /* 0x0000000900057213 */ /* 0x084fe40000000000 */
[-C--:B------:R-:W-:Y:S02]  /*183a0*/  IABS R3, R9.reuse ;  /* 0x0000000900037213 */ /* 0x080fe40000000000 */
[----:B------:R-:W1:Y:S03]  /*183b0*/  I2F.RP R10, R5 ;  /* 0x00000005000a7306 */ /* 0x000e660000209400 */
[----:B------:R-:W-:Y:S07]  /*183c0*/  IMAD.MOV R3, RZ, RZ, -R3 ;  /* 0x000000ffff037224 */ /* 0x000fee00078e0a03 */
[----:B-1----:R-:W1:Y:S02]  /*183d0*/  MUFU.RCP R0, R10 ;  /* 0x0000000a00007308 */ /* 0x002e640000001000 */
[----:B-1----:R-:W-:Y:S02]  /*183e0*/  VIADD R6, R0, 0xffffffe ;  /* 0x0ffffffe00067836 */ /* 0x002fe40000000000 */
[----:B------:R-:W-:Y:S06]  /*183f0*/  IMAD.SHL.U32 R0, R209, 0x80, RZ ;  /* 0x00000080d1007824 */ /* 0x000fec00078e00ff */
[----:B------:R-:W1:Y:S01]  /*18400*/  F2I.FTZ.U32.TRUNC.NTZ R7, R6 ;  /* 0x0000000600077305 */ /* 0x000e62000021f000 */
[----:B------:R-:W-:Y:S02]  /*18410*/  IABS R2, R0 ;  /* 0x0000000000027213 */ /* 0x000fe40000000000 */
[C---:B------:R-:W-:Y:S02]  /*18420*/  IADD3 R8, R0.reuse, 0x80, RZ ;  /* 0x0000008000087810 */ /* 0x040fe40007ffe0ff */
[-C--:B------:R-:W-:Y:S04]  /*18430*/  LOP3.LUT R0, R0, R9.reuse, RZ, 0x3c, !PT ;  /* 0x0000000900007212 */ /* 0x080fe800078e3cff */
[----:B------:R-:W-:Y:S02]  /*18440*/  ISETP.GE.AND P0, PT, R0, RZ, PT ;  /* 0x000000ff0000720c */ /* 0x000fe40003f06270 */
[----:B------:R-:W-:Y:S01]  /*18450*/  LOP3.LUT R0, RZ, R9, RZ, 0x33, !PT ;  /* 0x00000009ff007212 */ /* 0x000fe200078e33ff */
[--C-:B-1----:R-:W-:Y:S02]  /*18460*/  IMAD.MOV R4, RZ, RZ, -R7.reuse ;  /* 0x000000ffff047224 */ /* 0x102fe400078e0a07 */
[----:B------:R-:W-:Y:S02]  /*18470*/  IMAD.MOV.U32 R6, RZ, RZ, RZ ;  /* 0x000000ffff067224 */ /* 0x000fe400078e00ff */
[----:B------:R-:W-:Y:S01]  /*18480*/  IMAD R11, R4, R5, RZ ;  /* 0x00000005040b7224 */ /* 0x000fe200078e02ff */
[----:B------:R-:W-:Y:S02]  /*18490*/  IABS R4, R8 ;  /* 0x0000000800047213 */ /* 0x000fe40000000000 */
[----:B------:R-:W-:Y:S01]  /*184a0*/  LOP3.LUT R8, R8, R9, RZ, 0x3c, !PT ;  /* 0x0000000908087212 */ /* 0x000fe200078e3cff */
[----:B------:R-:W-:Y:S02]  /*184b0*/  IMAD.HI.U32 R7, R7, R11, R6 ;  /* 0x0000000b07077227 */ /* 0x000fe400078e0006 */
[----:B------:R-:W2:Y:S01]  /*184c0*/  LD.E.64 R10, desc[UR4][R116.64+0x40] ;  /* 0x00004004740a7980 */ /* 0x000ea2000c101b00 */
[----:B------:R-:W-:Y:S03]  /*184d0*/  ISETP.GE.AND P2, PT, R8, RZ, PT ;  /* 0x000000ff0800720c */ /* 0x000fe60003f46270 */
        /* <DEDUP_REMOVED lines=40> */
.L_x_1587:
[----:B------:R-:W2:Y:S02]  /*18760*/  LD.E R3, desc[UR4][R116.64+0x40] ;  /* 0x0000400474037980 */ /* 0x000ea4000c101900 */
[----:B--2---:R-:W-:Y:S04]  /*18770*/  LEA R3, -R3, RZ, 0x7 ;  /* 0x000000ff03037211 */ /* 0x004fe800078e39ff */
[----:B------:R-:W-:Y:S02]  /*18780*/  SHF.R.S32.HI R0, RZ, 0x1f, R3 ;  /* 0x0000001fff007819 */ /* 0x000fe40000011403 */
.L_x_1588:
[----:B------:R-:W-:Y:S05]  /*18790*/  BSYNC B0 ;  /* 0x0000000000007941 */ /* 0x000fea0003800000 */
.L_x_1586:
        /* <DEDUP_REMOVED lines=56> */
[----:B------:R-:W-:Y:S03]  /*18b20*/  ISETP.GT.AND P0, PT, R209, R198, PT ;  /* 0x000000c6d100720c */ /* 0x000fe60003f04270 */
        /* <DEDUP_REMOVED lines=196> */
[----:B------:R-:W-:Y:S01]  /*19770*/  IMAD.SHL.U32 R2, R209, 0x80, RZ ;  /* 0x00000080d1027824 */ /* 0x000fe200078e00ff */
[----:B------:R-:W2:Y:S04]  /*19780*/  LD.E R125, desc[UR4][R116.64+0x170] ;  /* 0x00017004747d7980 */ /* 0x000ea8000c101900 */
[----:B------:R-:W-:Y:S01]  /*19790*/  IADD3 R123, R2, -0x80, RZ ;  /* 0xffffff80027b7810 */ /* 0x000fe20007ffe0ff */
[----:B------:R-:W3:Y:S06]  /*197a0*/  LD.E.64 R128, desc[UR4][R116.64+0x38] ;  /* 0x0000380474807980 */ /* 0x000eec000c101b00 */
[----:B------:R-:W4:Y:S01]  /*197b0*/  LD.E.64 R130, desc[UR4][R116.64+0x20] ;  /* 0x0000200474827980 */ /* 0x000f22000c101b00 */
[-C--:B--2---:R-:W-:Y:S02]  /*197c0*/  IABS R120, R125.reuse ;  /* 0x0000007d00787213 */ /* 0x084fe40000000000 */
[-C--:B------:R-:W-:Y:S02]  /*197d0*/  IABS R118, R125.reuse ;  /* 0x0000007d00767213 */ /* 0x080fe40000000000 */
[----:B------:R-:W1:Y:S03]  /*197e0*/  I2F.RP R0, R120 ;  /* 0x0000007800007306 */ /* 0x000e660000209400 */
[----:B------:R-:W-:Y:S07]  /*197f0*/  IMAD.MOV R118, RZ, RZ, -R118 ;  /* 0x000000ffff767224 */ /* 0x000fee00078e0a76 */
[----:B-1----:R-:W1:Y:S02]  /*19800*/  MUFU.RCP R0, R0 ;  /* 0x0000000000007308 */ /* 0x002e640000001000 */
[----:B-1----:R-:W-:Y:S01]  /*19810*/  VIADD R126, R0, 0xffffffe ;  /* 0x0ffffffe007e7836 */ /* 0x002fe20000000000 */
[----:B------:R-:W-:Y:S02]  /*19820*/  IABS R0, R2 ;  /* 0x0000000200007213 */ /* 0x000fe40000000000 */
[----:B------:R-:W-:Y:S05]  /*19830*/  LOP3.LUT R2, R2, R125, RZ, 0x3c, !PT ;  /* 0x0000007d02027212 */ /* 0x000fea00078e3cff */
[----:B------:R-:W1:Y:S02]  /*19840*/  F2I.FTZ.U32.TRUNC.NTZ R127, R126 ;  /* 0x0000007e007f7305 */ /* 0x000e64000021f000 */
[--C-:B-1----:R-:W-:Y:S02]  /*19850*/  IMAD.MOV R3, RZ, RZ, -R127.reuse ;  /* 0x000000ffff037224 */ /* 0x102fe400078e0a7f */
[----:B------:R-:W-:Y:S02]  /*19860*/  IMAD.MOV.U32 R126, RZ, RZ, RZ ;  /* 0x000000ffff7e7224 */ /* 0x000fe400078e00ff */
[----:B------:R-:W-:Y:S01]  /*19870*/  IMAD R124, R3, R120, RZ ;  /* 0x00000078037c7224 */ /* 0x000fe200078e02ff */
[----:B------:R-:W-:Y:S02]  /*19880*/  IABS R3, R123 ;  /* 0x0000007b00037213 */ /* 0x000fe40000000000 */
[----:B------:R-:W-:Y:S01]  /*19890*/  LOP3.LUT R123, R123, R125, RZ, 0x3c, !PT ;  /* 0x0000007d7b7b7212 */ /* 0x000fe200078e3cff */
[----:B------:R-:W-:Y:S06]  /*198a0*/  IMAD.HI.U32 R124, R127, R124, R126 ;  /* 0x0000007c7f7c7227 */ /* 0x000fec00078e007e */
[----:B------:R-:W-:Y:S04]  /*198b0*/  IMAD.HI.U32 R122, R124, R3, RZ ;  /* 0x000000037c7a7227 */ /* 0x000fe800078e00ff */
[----:B------:R-:W-:Y:S02]  /*198c0*/  IMAD R3, R122, R118, R3 ;  /* 0x000000767a037224 */ /* 0x000fe400078e0203 */
[----:B------:R-:W-:Y:S03]  /*198d0*/  IMAD.HI.U32 R127, R124, R0, RZ ;  /* 0x000000007c7f7227 */ /* 0x000fe600078e00ff */
[C---:B------:R-:W-:Y:S01]  /*198e0*/  ISETP.GT.U32.AND P6, PT, R120.reuse, R3, PT ;  /* 0x000000037800720c */ /* 0x040fe20003fc4070 */
[----:B------:R-:W-:Y:S05]  /*198f0*/  IMAD R0, R127, R118, R0 ;  /* 0x000000767f007224 */ /* 0x000fea00078e0200 */
        /* <DEDUP_REMOVED lines=14> */
[C---:B------:R-:W-:Y:S01]  /*199e0*/  SEL R123, R0.reuse, R122, !P6 ;  /* 0x0000007a007b7207 */ /* 0x040fe20007000000 */
[----:B------:R-:W-:Y:S03]  /*199f0*/  @!P1 IMAD.MOV R127, RZ, RZ, -R127 ;  /* 0x000000ffff7f9224 */ /* 0x000fe600078e0a7f */
[CC--:B------:R-:W-:Y:S02]  /*19a00*/  LEA R134, P1, R123.reuse, R206.reuse, 0x2 ;  /* 0x000000ce7b867211 */ /* 0x0c0fe400078210ff */
[----:B------:R-:W-:Y:S02]  /*19a10*/  SEL R127, R0, R127, !P6 ;  /* 0x0000007f007f7207 */ /* 0x000fe40007000000 */
[-C--:B------:R-:W-:Y:S02]  /*19a20*/  LEA.HI.X.SX32 R135, R123, R207.reuse, 0x2, P1 ;  /* 0x000000cf7b877211 */ /* 0x080fe400008f16ff */
[C---:B------:R-:W-:Y:S01]  /*19a30*/  LEA R132, P0, R127.reuse, R206, 0x2 ;  /* 0x000000ce7f847211 */ /* 0x040fe200078010ff */
[C---:B------:R-:W-:Y:S02]  /*19a40*/  IMAD.IADD R2, R127.reuse, 0x1, -R123 ;  /* 0x000000017f027824 */ /* 0x040fe400078e0a7b */
[----:B------:R-:W2:Y:S01]  /*19a50*/  LD.E R0, desc[UR4][R134.64] ;  /* 0x0000000486007980 */ /* 0x000ea2000c101900 */
[----:B------:R-:W-:Y:S01]  /*19a60*/  LEA.HI.X.SX32 R133, R127, R207, 0x2, P0 ;  /* 0x000000cf7f857211 */ /* 0x000fe200000f16ff */
[----:B------:R-:W-:Y:S04]  /*19a70*/  IMAD R125, R125, R2, -0x80 ;  /* 0xffffff807d7d7424 */ /* 0x000fe800078e0202 */
[-C--:B---3--:R-:W-:Y:S01]  /*19a80*/  IMAD R2, R129, R125.reuse, RZ ;  /* 0x0000007d81027224 */ /* 0x088fe200078e02ff */
[----:B------:R-:W2:Y:S01]  /*19a90*/  LD.E R3, desc[UR4][R132.64] ;  /* 0x0000000484037980 */ /* 0x000ea2000c101900 */
[----:B------:R-:W-:Y:S01]  /*19aa0*/  SHF.R.S32.HI R123, RZ, 0x1f, R125 ;  /* 0x0000001fff7b7819 */ /* 0x000fe2000001147d */
[C---:B------:R-:W-:Y:S04]  /*19ab0*/  IMAD.WIDE.U32 R124, R128.reuse, R125, RZ ;  /* 0x0000007d807c7225 */ /* 0x040fe800078e00ff */
[----:B------:R-:W-:Y:S04]  /*19ac0*/  IMAD R2, R128, R123, R2 ;  /* 0x0000007b80027224 */ /* 0x000fe800078e0202 */
[----:B------:R-:W-:Y:S01]  /*19ad0*/  IMAD.IADD R125, R125, 0x1, R2 ;  /* 0x000000017d7d7824 */ /* 0x000fe200078e0202 */
[----:B--2---:R-:W-:Y:S04]  /*19ae0*/  IADD3 R3, -R3, R0, RZ ;  /* 0x0000000003037210 */ /* 0x004fe80007ffe1ff */
[----:B------:R-:W-:Y:S01]  /*19af0*/  SHF.R.S32.HI R0, RZ, 0x1f, R3 ;  /* 0x0000001fff007819 */ /* 0x000fe20000011403 */
[----:B----4-:R-:W-:Y:S02]  /*19b00*/  IMAD R123, R131, R3, RZ ;  /* 0x00000003837b7224 */ /* 0x010fe400078e02ff */
[----:B------:R-:W-:Y:S04]  /*19b10*/  IMAD.WIDE.U32 R124, R3, R130, R124 ;  /* 0x00000082037c7225 */ /* 0x000fe800078e007c */
[----:B------:R-:W-:Y:S04]  /*19b20*/  IMAD R123, R130, R0, R123 ;  /* 0x00000000827b7224 */ /* 0x000fe800078e027b */
[----:B------:R-:W-:Y:S01]  /*19b30*/  IMAD.IADD R0, R125, 0x1, R123 ;  /* 0x000000017d007824 */ /* 0x000fe200078e027b */
[----:B------:R-:W-:Y:S01]  /*19b40*/  MOV R125, R124 ;  /* 0x0000007c007d7202 */ /* 0x000fe20000000f00 */
[----:B------:R-:W-:Y:S05]  /*19b50*/  BRA `(.L_x_1593) ;  /* 0x00000000000c7947 */ /* 0x000fea0003800000 */
.L_x_1592:
[----:B------:R-:W2:Y:S02]  /*19b60*/  LD.E R125, desc[UR4][R116.64+0x38] ;  /* 0x00003804747d7980 */ /* 0x000ea4000c101900 */
[----:B--2---:R-:W-:Y:S04]  /*19b70*/  LEA R125, -R125, RZ, 0x7 ;  /* 0x000000ff7d7d7211 */ /* 0x004fe800078e39ff */
[----:B------:R-:W-:Y:S02]  /*19b80*/  SHF.R.S32.HI R0, RZ, 0x1f, R125 ;  /* 0x0000001fff007819 */ /* 0x000fe4000001147d */
.L_x_1593:
[----:B------:R-:W-:Y:S05]  /*19b90*/  BSYNC B0 ;  /* 0x0000000000007941 */ /* 0x000fea0003800000 */
.L_x_1591:
        /* <DEDUP_REMOVED lines=91> */
.L_x_1590:
[----:B------:R-:W-:Y:S05]  /*1a150*/  BSYNC B1 ;  /* 0x0000000000017941 */ /* 0x000fea0003800000 */
.L_x_1589:
        /* <DEDUP_REMOVED lines=64> */
[----:B------:R-:W1:Y:S01]  /*1a560*/  SHFL.BFLY PT, R0, R125, 0x2, 0x1f ;  /* 0x0c401f007d007f89 */ /* 0x000e6200000e0000 */
[----:B------:R-:W-:Y:S07]  /*1a570*/  FMNMX.FTZ R129, R65, R2, !PT ;  /* 0x0000000241817209 */ /* 0x000fee0007810000 */
[----:B------:R-:W3:Y:S01]  /*1a580*/  SHFL.BFLY PT, R2, R129, 0x2, 0x1f ;  /* 0x0c401f0081027f89 */ /* 0x000ee200000e0000 */
[----:B-1----:R-:W-:Y:S07]  /*1a590*/  FMNMX.FTZ R123, R125, R0, !PT ;  /* 0x000000007d7b7209 */ /* 0x002fee0007810000 */
[----:B------:R-:W1:Y:S01]  /*1a5a0*/  SHFL.BFLY PT, R0, R123, 0x1, 0x1f ;  /* 0x0c201f007b007f89 */ /* 0x000e6200000e0000 */
[----:B---3--:R-:W-:Y:S07]  /*1a5b0*/  FMNMX.FTZ R127, R129, R2, !PT ;  /* 0x00000002817f7209 */ /* 0x008fee0007810000 */
[----:B------:R-:W-:Y:S08]  /*1a5c0*/  LDSM.16.MT88.4 R128, [R190+0xb000] ;  /* 0x00b00000be80783b */ /* 0x000ff00000004200 */
[----:B------:R-:W3:Y:S01]  /*1a5d0*/  SHFL.BFLY PT, R2, R127, 0x1, 0x1f ;  /* 0x0c201f007f027f89 */ /* 0x000ee200000e0000 */
[----:B-1----:R-:W-:Y:S05]  /*1a5e0*/  FMNMX.FTZ R0, R123, R0, !PT ;  /* 0x000000007b007209 */ /* 0x002fea0007810000 */
[----:B------:R-:W-:Y:S01]  /*1a5f0*/  FADD.FTZ R120, -R0, R121 ;  /* 0x0000007900787221 */ /* 0x000fe20000010100 */
[----:B---3--:R-:W-:Y:S02]  /*1a600*/  FMNMX.FTZ R2, R127, R2, !PT ;  /* 0x000000027f027209 */ /* 0x008fe40007810000 */
[----:B------:R-:W-:Y:S02]  /*1a610*/  LDSM.16.MT88.4 R124, [R188+0x9000] ;  /* 0x00900000bc7c783b */ /* 0x000fe40000004200 */
[C---:B------:R-:W-:Y:S01]  /*1a620*/  FSETP.NEU.FTZ.AND P0, PT, R2.reuse, -INF , PT ;  /* 0xff8000000200780b */ /* 0x040fe20003f1d000 */
[C---:B--2---:R-:W-:Y:S01]  /*1a630*/  FMUL.FTZ R118, R3.reuse, R120 ;  /* 0x0000007803767220 */ /* 0x044fe20000410000 */
[----:B------:R-:W-:Y:S01]  /*1a640*/  FADD.FTZ R120, -R2, R119 ;  /* 0x0000007702787221 */ /* 0x000fe20000010100 */
[C---:B------:R-:W-:Y:S01]  /*1a650*/  FMUL.FTZ R134, R3.reuse, R2 ;  /* 0x0000000203867220 */ /* 0x040fe20000410000 */
[C---:B------:R-:W-:Y:S02]  /*1a660*/  FMUL.FTZ R132, R3.reuse, R0 ;  /* 0x0000000003847220 */ /* 0x040fe40000410000 */
[----:B------:R-:W-:Y:S01]  /*1a670*/  FMUL.FTZ R119, R3, R120 ;  /* 0x0000007803777220 */ /* 0x000fe20000410000 */
[----:B------:R-:W1:Y:S01]  /*1a680*/  MUFU.EX2 R118, R118 ;  /* 0x0000007600767308 */ /* 0x000e620000000800 */
[----:B------:R-:W2:Y:S01]  /*1a690*/  LDSM.16.MT88.4 R120, [R190+0x9000] ;  /* 0x00900000be78783b */ /* 0x000ea20000004200 */
[----:B------:R-:W-:Y:S02]  /*1a6a0*/  FSEL R134, R134, RZ, P0 ;  /* 0x000000ff86867208 */ /* 0x000fe40000000000 */
[----:B------:R-:W-:Y:S03]  /*1a6b0*/  FSETP.NEU.FTZ.AND P0, PT, R0, -INF , PT ;  /* 0xff8000000000780b */ /* 0x000fe60003f1d000 */
[-CC-:B------:R-:W-:Y:S01]  /*1a6c0*/  FFMA.FTZ R133, R8, R3.reuse, -R134.reuse ;  /* 0x0000000308857223 */ /* 0x180fe20000010886 */
[----:B------:R-:W-:Y:S01]  /*1a6d0*/  FSEL R132, R132, RZ, P0 ;  /* 0x000000ff84847208 */ /* 0x000fe20000000000 */
[-CC-:B------:R-:W-:Y:S01]  /*1a6e0*/  FFMA.FTZ R136, R9, R3.reuse, -R134.reuse ;  /* 0x0000000309887223 */ /* 0x180fe20000010886 */
[-CC-:B------:R-:W-:Y:S01]  /*1a6f0*/  FFMA.FTZ R140, R4, R3.reuse, -R134.reuse ;  /* 0x00000003048c7223 */ /* 0x180fe20000010886 */
[-C--:B------:R-:W-:Y:S01]  /*1a700*/  FFMA.FTZ R135, R5, R3.reuse, -R134 ;  /* 0x0000000305877223 */ /* 0x080fe20000010886 */
[----:B------:R-:W3:Y:S01]  /*1a710*/  MUFU.EX2 R119, R119 ;  /* 0x0000007700777308 */ /* 0x000ee20000000800 */
[-CC-:B------:R-:W-:Y:S01]  /*1a720*/  FFMA.FTZ R138, R10, R3.reuse, -R132.reuse ;  /* 0x000000030a8a7223 */ /* 0x180fe20000010884 */
[-CC-:B------:R-:W-:Y:S01]  /*1a730*/  FFMA.FTZ R137, R11, R3.reuse, -R132.reuse ;  /* 0x000000030b897223 */ /* 0x180fe20000010884 */
[-CC-:B------:R-:W-:Y:S01]  /*1a740*/  FFMA.FTZ R141, R6, R3.reuse, -R132.reuse ;  /* 0x00000003068d7223 */ /* 0x180fe20000010884 */
[----:B------:R-:W-:Y:S01]  /*1a750*/  FFMA.FTZ R139, R7, R3, -R132 ;  /* 0x00000003078b7223 */ /* 0x000fe20000010884 */
[C---:B-1----:R-:W-:Y:S01]  /*1a760*/  FMUL.FTZ R6, R118.reuse, R114 ;  /* 0x0000007276067220 */ /* 0x042fe20000410000 */
        /* <DEDUP_REMOVED lines=11> */
[C---:B---3--:R-:W-:Y:S01]  /*1a820*/  FMUL.FTZ R4, R119.reuse, R112 ;  /* 0x0000007077047220 */ /* 0x048fe20000410000 */
[C---:B------:R-:W-:Y:S01]  /*1a830*/  FMUL.FTZ R5, R119.reuse, R113 ;  /* 0x0000007177057220 */ /* 0x040fe20000410000 */
[C---:B------:R-:W-:Y:S01]  /*1a840*/  FMUL.FTZ R8, R119.reuse, R108 ;  /* 0x0000006c77087220 */ /* 0x040fe20000410000 */
[C---:B------:R-:W-:Y:S01]  /*1a850*/  FMUL.FTZ R9, R119.reuse, R109 ;  /* 0x0000006d77097220 */ /* 0x040fe20000410000 */
[C---:B------:R-:W-:Y:S01]  /*1a860*/  FMUL.FTZ R68, R119.reuse, R68 ;  /* 0x0000004477447220 */ /* 0x040fe20000410000 */
[C---:B------:R-:W-:Y:S01]  /*1a870*/  FMUL.FTZ R69, R119.reuse, R69 ;  /* 0x0000004577457220 */ /* 0x040fe20000410000 */
[----:B------:R-:W3:Y:S03]  /*1a880*/  LDSM.16.MT88.4 R108, [R188+0xb000] ;  /* 0x00b00000bc6c783b */ /* 0x000ee60000004200 */
[----:B------:R-:W-:Y:S01]  /*1a890*/  MUFU.EX2 R141, R141 ;  /* 0x0000008d008d7308 */ /* 0x000fe20000000800 */
[C---:B------:R-:W-:Y:S01]  /*1a8a0*/  FMUL.FTZ R72, R119.reuse, R72 ;  /* 0x0000004877487220 */ /* 0x040fe20000410000 */
[C---:B------:R-:W-:Y:S01]  /*1a8b0*/  FMUL.FTZ R73, R119.reuse, R73 ;  /* 0x0000004977497220 */ /* 0x040fe20000410000 */
[C---:B------:R-:W-:Y:S01]  /*1a8c0*/  FMUL.FTZ R76, R119.reuse, R76 ;  /* 0x0000004c774c7220 */ /* 0x040fe20000410000 */
[----:B------:R-:W-:Y:S01]  /*1a8d0*/  FMUL.FTZ R77, R119, R77 ;  /* 0x0000004d774d7220 */ /* 0x000fe20000410000 */
[--C-:B------:R-:W-:Y:S01]  /*1a8e0*/  FFMA.FTZ R12, R12, R3, -R134.reuse ;  /* 0x000000030c0c7223 */ /* 0x100fe20000010886 */
[C---:B------:R-:W-:Y:S01]  /*1a8f0*/  FMUL.FTZ R82, R118.reuse, R82 ;  /* 0x0000005276527220 */ /* 0x040fe20000410000 */
[----:B------:R-:W-:Y:S03]  /*1a900*/  FMUL.FTZ R83, R118, R83 ;  /* 0x0000005376537220 */ /* 0x000fe60000410000 */
[----:B------:R-:W4:Y:S01]  /*1a910*/  MUFU.EX2 R139, R139 ;  /* 0x0000008b008b7308 */ /* 0x000f220000000800 */
[----:B-1----:R-:W-:Y:S01]  /*1a920*/  F2FP.BF16.F32.PACK_AB R112, R135, R140 ;  /* 0x0000008c8770723e */ /* 0x002fe200000010ff */
[C---:B------:R-:W-:Y:S01]  /*1a930*/  FMUL.FTZ R80, R119.reuse, R80 ;  /* 0x0000005077507220 */ /* 0x040fe20000410000 */
[----:B------:R-:W-:Y:S01]  /*1a940*/  FMUL.FTZ R81, R119, R81 ;  /* 0x0000005177517220 */ /* 0x000fe20000410000 */
[-C--:B------:R-:W-:Y:S01]  /*1a950*/  FFMA.FTZ R28, R28, R3.reuse, -R134 ;  /* 0x000000031c1c7223 */ /* 0x080fe20000010886 */
[-CC-:B------:R-:W-:Y:S01]  /*1a960*/  FFMA.FTZ R153, R30, R3.reuse, -R132.reuse ;  /* 0x000000031e997223 */ /* 0x180fe20000010884 */
[-CC-:B------:R-:W-:Y:S01]  /*1a970*/  FFMA.FTZ R152, R31, R3.reuse, -R132.reuse ;  /* 0x000000031f987223 */ /* 0x180fe20000010884 */
[-CC-:B------:R-:W-:Y:S03]  /*1a980*/  FFMA.FTZ R154, R34, R3.reuse, -R132.reuse ;  /* 0x00000003229a7223 */ /* 0x180fe60000010884 */
[----:B------:R-:W-:Y:S01]  /*1a990*/  MUFU.EX2 R133, R133 ;  /* 0x0000008500857308 */ /* 0x000fe20000000800 */
[-C--:B------:R-:W-:Y:S01]  /*1a9a0*/  FFMA.FTZ R155, R35, R3.reuse, -R132 ;  /* 0x00000003239b7223 */ /* 0x080fe20000010884 */
[-C--:B------:R-:W-:Y:S01]  /*1a9b0*/  FFMA.FTZ R156, R37, R3.reuse, -R134 ;  /* 0x00000003259c7223 */ /* 0x080fe20000010886 */
[-C--:B------:R-:W-:Y:S01]  /*1a9c0*/  FFMA.FTZ R157, R39, R3.reuse, -R132 ;  /* 0x00000003279d7223 */ /* 0x080fe20000010884 */
[-CC-:B------:R-:W-:Y:S01]  /*1a9d0*/  FFMA.FTZ R158, R40, R3.reuse, -R134.reuse ;  /* 0x00000003289e7223 */ /* 0x180fe20000010886 */
[-C--:B------:R-:W-:Y:S01]  /*1a9e0*/  FFMA.FTZ R159, R41, R3.reuse, -R134 ;  /* 0x00000003299f7223 */ /* 0x080fe20000010886 */
[-CC-:B------:R-:W-:Y:S01]  /*1a9f0*/  FFMA.FTZ R160, R42, R3.reuse, -R132.reuse ;  /* 0x000000032aa07223 */ /* 0x180fe20000010884 */
[--C-:B------:R-:W-:Y:S03]  /*1aa00*/  FFMA.FTZ R161, R43, R3, -R132.reuse ;  /* 0x000000032ba17223 */ /* 0x100fe60000010884 */
[----:B------:R-:W1:Y:S01]  /*1aa10*/  MUFU.EX2 R136, R136 ;  /* 0x0000008800887308 */ /* 0x000e620000000800 */
[----:B----4-:R-:W-:Y:S01]  /*1aa20*/  F2FP.BF16.F32.PACK_AB R113, R139, R141 ;  /* 0x0000008d8b71723e */ /* 0x010fe200000010ff */
[----:B------:R-:W-:Y:S01]  /*1aa30*/  LDSM.16.MT88.4 R40, [R190+0xe000] ;  /* 0x00e00000be28783b */ /* 0x000fe20000004200 */
[--C-:B------:R-:W-:Y:S01]  /*1aa40*/  FFMA.FTZ R144, R15, R3, -R132.reuse ;  /* 0x000000030f907223 */ /* 0x100fe20000010884 */
[----:B------:R-:W-:Y:S01]  /*1aa50*/  FMUL.FTZ R15, R118, R107 ;  /* 0x0000006b760f7220 */ /* 0x000fe20000410000 */
[----:B------:R-:W-:Y:S01]  /*1aa60*/  FFMA.FTZ R142, R14, R3, -R132 ;  /* 0x000000030e8e7223 */ /* 0x000fe20000010884 */
        /* <DEDUP_REMOVED lines=10> */
[----:B------:R-:W4:Y:S01]  /*1ab10*/  MUFU.EX2 R137, R137 ;  /* 0x0000008900897308 */ /* 0x000f220000000800 */
[----:B-1----:R-:W-:Y:S01]  /*1ab20*/  F2FP.BF16.F32.PACK_AB R114, R136, R133 ;  /* 0x000000858872723e */ /* 0x002fe200000010ff */
[C---:B------:R-:W-:Y:S01]  /*1ab30*/  FMUL.FTZ R94, R118.reuse, R94 ;  /* 0x0000005e765e7220 */ /* 0x040fe20000410000 */
[C---:B------:R-:W-:Y:S01]  /*1ab40*/  FMUL.FTZ R95, R118.reuse, R95 ;  /* 0x0000005f765f7220 */ /* 0x040fe20000410000 */
[C---:B------:R-:W-:Y:S01]  /*1ab50*/  FMUL.FTZ R92, R119.reuse, R92 ;  /* 0x0000005c775c7220 */ /* 0x040fe20000410000 */
[C---:B------:R-:W-:Y:S01]  /*1ab60*/  FMUL.FTZ R93, R119.reuse, R93 ;  /* 0x0000005d775d7220 */ /* 0x040fe20000410000 */
[C---:B------:R-:W-:Y:S01]  /*1ab70*/  FMUL.FTZ R98, R118.reuse, R98 ;  /* 0x0000006276627220 */ /* 0x040fe20000410000 */
[----:B------:R-:W-:Y:S01]  /*1ab80*/  FMUL.FTZ R99, R118, R99 ;  /* 0x0000006376637220 */ /* 0x000fe20000410000 */
[C---:B------:R-:W-:Y:S01]  /*1ab90*/  FMUL.FTZ R96, R119.reuse, R96 ;  /* 0x0000006077607220 */ /* 0x040fe20000410000 */
[----:B------:R-:W-:Y:S01]  /*1aba0*/  FMUL.FTZ R97, R119, R97 ;  /* 0x0000006177617220 */ /* 0x000fe20000410000 */
[-C--:B------:R-:W-:Y:S01]  /*1abb0*/  FFMA.FTZ R147, R21, R3.reuse, -R134 ;  /* 0x0000000315937223 */ /* 0x080fe20000010886 */
[-CC-:B------:R-:W-:Y:S01]  /*1abc0*/  FFMA.FTZ R150, R22, R3.reuse, -R132.reuse ;  /* 0x0000000316967223 */ /* 0x180fe20000010884 */
[-C--:B------:R-:W-:Y:S01]  /*1abd0*/  FFMA.FTZ R151, R23, R3.reuse, -R132 ;  /* 0x0000000317977223 */ /* 0x080fe20000010884 */
[----:B------:R-:W-:Y:S01]  /*1abe0*/  MUFU.EX2 R153, R153 ;  /* 0x0000009900997308 */ /* 0x000fe20000000800 */
[-C--:B------:R-:W-:Y:S01]  /*1abf0*/  FFMA.FTZ R143, R16, R3.reuse, -R134 ;  /* 0x00000003108f7223 */ /* 0x080fe20000010886 */
[----:B------:R-:W-:Y:S01]  /*1ac00*/  FMUL.FTZ R16, R119, R100 ;  /* 0x0000006477107220 */ /* 0x000fe20000410000 */
[----:B------:R-:W-:Y:S01]  /*1ac10*/  FFMA.FTZ R145, R19, R3, -R132 ;  /* 0x0000000313917223 */ /* 0x000fe20000010884 */
[----:B----4-:R-:W-:Y:S01]  /*1ac20*/  F2FP.BF16.F32.PACK_AB R115, R137, R138 ;  /* 0x0000008a8973723e */ /* 0x010fe200000010ff */
[C---:B------:R-:W-:Y:S01]  /*1ac30*/  FMUL.FTZ R19, R118.reuse, R103 ;  /* 0x0000006776137220 */ /* 0x040fe20000410000 */
[----:B------:R-:W-:Y:S01]  /*1ac40*/  FFMA.FTZ R146, R17, R3, -R134 ;  /* 0x0000000311927223 */ /* 0x000fe20000010886 */
[C---:B------:R-:W-:Y:S03]  /*1ac50*/  FMUL.FTZ R17, R119.reuse, R101 ;  /* 0x0000006577117220 */ /* 0x040fe60000410000 */
[----:B------:R-:W-:Y:S01]  /*1ac60*/  MUFU.EX2 R143, R143 ;  /* 0x0000008f008f7308 */ /* 0x000fe20000000800 */
[----:B------:R-:W-:Y:S01]  /*1ac70*/  FFMA.FTZ R141, R118, R213, R141 ;  /* 0x000000d5768d7223 */ /* 0x000fe2000001008d */
[----:B------:R-:W-:Y:S01]  /*1ac80*/  FFMA.FTZ R140, R119, R214, R140 ;  /* 0x000000d6778c7223 */ /* 0x000fe2000001008c */
[C---:B--2---:R-:W-:Y:S07]  /*1ac90*/  HMMA.16816.F32.BF16 R4, R112.reuse, R120, R4 ;  /* 0x000000787004723c */ /* 0x044fee0000041804 */
[----:B------:R-:W-:Y:S01]  /*1aca0*/  MUFU.EX2 R145, R145 ;  /* 0x0000009100917308 */ /* 0x000fe20000000800 */
[C---:B------:R-:W-:Y:S01]  /*1acb0*/  HMMA.16816.F32.BF16 R8, R112.reuse, R122, R8 ;  /* 0x0000007a7008723c */ /* 0x040fe20000041808 */
[----:B------:R-:W1:Y:S02]  /*1acc0*/  LDSM.16.MT88.4 R120, [R190+0xd000] ;  /* 0x00d00000be78783b */ /* 0x000e640000004200 */
[----:B------:R-:W-:Y:S01]  /*1acd0*/  ISETP.GT.AND P0, PT, R209, R198, PT ;  /* 0x000000c6d100720c */ /* 0x000fe20003f04270 */
[----:B------:R-:W-:Y:S02]  /*1ace0*/  FADD.FTZ R141, R139, R141 ;  /* 0x0000008d8b8d7221 */ /* 0x000fe40000010000 */
[C---:B------:R-:W-:Y:S03]  /*1acf0*/  HMMA.16816.F32.BF16 R68, R112.reuse, R124, R68 ;  /* 0x0000007c7044723c */ /* 0x040fe60000041844 */
[----:B------:R-:W-:Y:S02]  /*1ad00*/  MUFU.EX2 R147, R147 ;  /* 0x0000009300937308 */ /* 0x000fe40000000800 */
[----:B------:R-:W-:Y:S01]  /*1ad10*/  FADD.FTZ R138, R138, R141 ;  /* 0x0000008d8a8a7221 */ /* 0x000fe20000010000 */
[C---:B------:R-:W-:Y:S01]  /*1ad20*/  HMMA.16816.F32.BF16 R72, R112.reuse, R126, R72 ;  /* 0x0000007e7048723c */ /* 0x040fe20000041848 */
[----:B------:R-:W2:Y:S06]  /*1ad30*/  LDSM.16.MT88.4 R124, [R188+0xd000] ;  /* 0x00d00000bc7c783b */ /* 0x000eac0000004200 */
[----:B------:R-:W-:Y:S01]  /*1ad40*/  MUFU.EX2 R150, R150 ;  /* 0x0000009600967308 */ /* 0x000fe20000000800 */
[----:B------:R-:W-:Y:S01]  /*1ad50*/  FADD.FTZ R137, R137, R138 ;  /* 0x0000008a89897221 */ /* 0x000fe20000010000 */
[C---:B------:R-:W-:Y:S08]  /*1ad60*/  HMMA.16816.F32.BF16 R76, R112.reuse, R128, R76 ;  /* 0x00000080704c723c */ /* 0x040ff0000004184c */
[----:B------:R4:W-:Y:S01]  /*1ad70*/  MUFU.EX2 R129, R12 ;  /* 0x0000000c00817308 */ /* 0x0009e20000000800 */
[C---:B------:R-:W-:Y:S03]  /*1ad80*/  HMMA.16816.F32.BF16 R80, R112.reuse, R130, R80 ;  /* 0x000000827050723c */ /* 0x040fe60000041850 */
[----:B------:R-:W-:Y:S01]  /*1ad90*/  FFMA.FTZ R128, R13, R3, -R134 ;  /* 0x000000030d807223 */ /* 0x000fe20000010886 */
[----:B------:R-:W-:Y:S05]  /*1ada0*/  FMUL.FTZ R13, R119, R105 ;  /* 0x00000069770d7220 */ /* 0x000fea0000410000 */
[----:B------:R5:W-:Y:S02]  /*1adb0*/  MUFU.EX2 R131, R144 ;  /* 0x0000009000837308 */ /* 0x000be40000000800 */
[----:B------:R-:W-:Y:S04]  /*1adc0*/  FADD.FTZ R140, R135, R140 ;  /* 0x0000008c878c7221 */ /* 0x000fe80000010000 */
[----:B------:R-:W-:Y:S04]  /*1add0*/  FADD.FTZ R133, R133, R140 ;  /* 0x0000008c85857221 */ /* 0x000fe80000010000 */
[----:B------:R-:W1:Y:S01]  /*1ade0*/  MUFU.EX2 R130, R142 ;  /* 0x0000008e00827308 */ /* 0x000e620000000800 */
[----:B----4-:R-:W-:Y:S01]  /*1adf0*/  FMUL.FTZ R12, R119, R104 ;  /* 0x00000068770c7220 */ /* 0x010fe20000410000 */
[----:B------:R-:W-:Y:S01]  /*1ae00*/  FADD.FTZ R136, R136, R133 ;  /* 0x0000008588887221 */ /* 0x000fe20000010000 */
[----:B------:R-:W4:Y:S01]  /*1ae10*/  LDSM.16.MT88.4 R104, [R190+0x9400] ;  /* 0x00940000be68783b */ /* 0x000f220000004200 */
[----:B------:R-:W-:Y:S04]  /*1ae20*/  MOV R119, R2 ;  /* 0x0000000200777202 */ /* 0x000fe80000000f00 */
[C---:B---3--:R-:W-:Y:S02]  /*1ae30*/  HMMA.16816.F32.BF16 R12, R112.reuse, R108, R12 ;  /* 0x0000006c700c723c */ /* 0x048fe4000004180c */
[----:B------:R-:W3:Y:S01]  /*1ae40*/  MUFU.EX2 R128, R128 ;  /* 0x0000008000807308 */ /* 0x000ee20000000800 */
[----:B-----5:R-:W-:Y:S01]  /*1ae50*/  FFMA.FTZ R144, R18, R3, -R132 ;  /* 0x0000000312907223 */ /* 0x020fe20000010884 */
[----:B------:R-:W-:Y:S02]  /*1ae60*/  FMUL.FTZ R18, R118, R102 ;  /* 0x0000006676127220 */ /* 0x000fe40000410000 */
[C---:B------:R-:W-:Y:S01]  /*1ae70*/  HMMA.16816.F32.BF16 R84, R112.reuse, R110, R84 ;  /* 0x0000006e7054723c */ /* 0x040fe20000041854 */
[----:B------:R-:W5:Y:S05]  /*1ae80*/  LDSM.16.MT88.4 R108, [R188+0x9400] ;  /* 0x00940000bc6c783b */ /* 0x000f6a0000004200 */
[----:B------:R-:W2:Y:S01]  /*1ae90*/  MUFU.EX2 R142, R146 ;  /* 0x00000092008e7308 */ /* 0x000ea20000000800 */
[----:B-1----:R-:W-:Y:S01]  /*1aea0*/  F2FP.BF16.F32.PACK_AB R101, R131, R130 ;  /* 0x000000828365723e */ /* 0x002fe200000010ff */
[C---:B------:R-:W-:Y:S08]  /*1aeb0*/  HMMA.16816.F32.BF16 R88, R112.reuse, R120, R88 ;  /* 0x000000787058723c */ /* 0x040ff00000041858 */
[----:B------:R-:W1:Y:S01]  /*1aec0*/  MUFU.EX2 R144, R144 ;  /* 0x0000009000907308 */ /* 0x000e620000000800 */
[C---:B------:R-:W-:Y:S01]  /*1aed0*/  HMMA.16816.F32.BF16 R16, R112.reuse, R122, R16 ;  /* 0x0000007a7010723c */ /* 0x040fe20000041810 */
[----:B------:R-:W5:Y:S02]  /*1aee0*/  LDSM.16.MT88.4 R120, [R190+0xb400] ;  /* 0x00b40000be78783b */ /* 0x000f640000004200 */
[----:B---3--:R-:W-:Y:S03]  /*1aef0*/  F2FP.BF16.F32.PACK_AB R100, R128, R129 ;  /* 0x000000818064723e */ /* 0x008fe600000010ff */
[C---:B--2---:R-:W-:Y:S03]  /*1af00*/  HMMA.16816.F32.BF16 R92, R112.reuse, R124, R92 ;  /* 0x0000007c705c723c */ /* 0x044fe6000004185c */
[----:B------:R-:W2:Y:S02]  /*1af10*/  MUFU.EX2 R151, R151 ;  /* 0x0000009700977308 */ /* 0x000ea40000000800 */
[----:B------:R-:W-:Y:S01]  /*1af20*/  F2FP.BF16.F32.PACK_AB R102, R142, R143 ;  /* 0x0000008f8e66723e */ /* 0x000fe200000010ff */
[----:B------:R-:W-:Y:S01]  /*1af30*/  HMMA.16816.F32.BF16 R96, R112, R126, R96 ;  /* 0x0000007e7060723c */ /* 0x000fe20000041860 */
[----:B------:R-:W3:Y:S06]  /*1af40*/  LDSM.16.MT88.4 R112, [R188+0xb400] ;  /* 0x00b40000bc70783b */ /* 0x000eec0000004200 */
[----:B------:R-:W-:Y:S01]  /*1af50*/  MUFU.EX2 R152, R152 ;  /* 0x0000009800987308 */ /* 0x000fe20000000800 */
[----:B-1----:R-:W-:Y:S03]  /*1af60*/  F2FP.BF16.F32.PACK_AB R103, R145, R144 ;  /* 0x000000909167723e */ /* 0x002fe600000010ff */
[-C--:B------:R-:W-:Y:S01]  /*1af70*/  FFMA.FTZ R146, R20, R3.reuse, -R134 ;  /* 0x0000000314927223 */ /* 0x080fe20000010886 */
[----:B------:R-:W-:Y:S01]  /*1af80*/  FADD.FTZ R130, R130, R137 ;  /* 0x0000008982827221 */ /* 0x000fe20000010000 */
[----:B------:R-:W-:Y:S01]  /*1af90*/  FADD.FTZ R129, R129, R136 ;  /* 0x0000008881817221 */ /* 0x000fe20000010000 */
[----:B------:R-:W-:Y:S03]  /*1afa0*/  LDSM.16.MT88.4 R124, [R188+0xd400] ;  /* 0x00d40000bc7c783b */ /* 0x000fe60000004200 */
[----:B------:R-:W-:Y:S01]  /*1afb0*/  MUFU.EX2 R154, R154 ;  /* 0x0000009a009a7308 */ /* 0x000fe20000000800 */
[C---:B----4-:R-:W-:Y:S05]  /*1afc0*/  HMMA.16816.F32.BF16 R4, R100.reuse, R104, R4 ;  /* 0x000000686404723c */ /* 0x050fea0000041804 */
[----:B--2---:R-:W-:Y:S01]  /*1afd0*/  F2FP.BF16.F32.PACK_AB R21, R151, R150 ;  /* 0x000000969715723e */ /* 0x004fe200000010ff */
[C---:B------:R-:W-:Y:S01]  /*1afe0*/  HMMA.16816.F32.BF16 R8, R100.reuse, R106, R8 ;  /* 0x0000006a6408723c */ /* 0x040fe20000041808 */
[----:B------:R-:W1:Y:S02]  /*1aff0*/  LDSM.16.MT88.4 R104, [R190+0xd400] ;  /* 0x00d40000be68783b */ /* 0x000e640000004200 */
[----:B------:R-:W2:Y:S02]  /*1b000*/  MUFU.EX2 R146, R146 ;  /* 0x0000009200927308 */ /* 0x000ea40000000800 */
[----:B------:R-:W-:Y:S01]  /*1b010*/  FADD.FTZ R131, R131, R130 ;  /* 0x0000008283837221 */ /* 0x000fe20000010000 */
[C---:B-----5:R-:W-:Y:S07]  /*1b020*/  HMMA.16816.F32.BF16 R68, R100.reuse, R108, R68 ;  /* 0x0000006c6444723c */ /* 0x060fee0000041844 */
[----:B------:R-:W-:Y:S01]  /*1b030*/  MUFU.EX2 R155, R155 ;  /* 0x0000009b009b7308 */ /* 0x000fe20000000800 */
[----:B------:R-:W-:Y:S01]  /*1b040*/  FADD.FTZ R144, R144, R131 ;  /* 0x0000008390907221 */ /* 0x000fe20000010000 */
[C---:B------:R-:W-:Y:S01]  /*1b050*/  HMMA.16816.F32.BF16 R72, R100.reuse, R110, R72 ;  /* 0x0000006e6448723c */ /* 0x040fe20000041848 */
[----:B------:R-:W4:Y:S02]  /*1b060*/  LDSM.16.MT88.4 R108, [R190+0x9800] ;  /* 0x00980000be6c783b */ /* 0x000f240000004200 */
[----:B------:R-:W-:Y:S03]  /*1b070*/  FADD.FTZ R145, R145, R144 ;  /* 0x0000009091917221 */ /* 0x000fe60000010000 */
[C---:B------:R-:W-:Y:S02]  /*1b080*/  HMMA.16816.F32.BF16 R76, R100.reuse, R120, R76 ;  /* 0x00000078644c723c */ /* 0x040fe4000004184c */
[----:B------:R-:W-:Y:S03]  /*1b090*/  MUFU.EX2 R156, R156 ;  /* 0x0000009c009c7308 */ /* 0x000fe60000000800 */
[----:B--2---:R-:W-:Y:S01]  /*1b0a0*/  F2FP.BF16.F32.PACK_AB R20, R147, R146 ;  /* 0x000000929314723e */ /* 0x004fe200000010ff */
[C---:B------:R-:W-:Y:S06]  /*1b0b0*/  HMMA.16816.F32.BF16 R80, R100.reuse, R122, R80 ;  /* 0x0000007a6450723c */ /* 0x040fec0000041850 */
[----:B------:R-:W-:Y:S01]  /*1b0c0*/  MUFU.EX2 R157, R157 ;  /* 0x0000009d009d7308 */ /* 0x000fe20000000800 */
[-CC-:B------:R-:W-:Y:S01]  /*1b0d0*/  FFMA.FTZ R121, R24, R3.reuse, -R134.reuse ;  /* 0x0000000318797223 */ /* 0x180fe20000010886 */
[C---:B---3--:R-:W-:Y:S03]  /*1b0e0*/  HMMA.16816.F32.BF16 R12, R100.reuse, R112, R12 ;  /* 0x00000070640c723c */ /* 0x048fe6000004180c */
[-C--:B------:R-:W-:Y:S03]  /*1b0f0*/  FFMA.FTZ R120, R25, R3.reuse, -R134 ;  /* 0x0000000319787223 */ /* 0x080fe60000010886 */
[C---:B------:R-:W-:Y:S01]  /*1b100*/  HMMA.16816.F32.BF16 R84, R100.reuse, R114, R84 ;  /* 0x000000726454723c */ /* 0x040fe20000041854 */
[----:B------:R-:W-:Y:S01]  /*1b110*/  LDSM.16.MT88.4 R112, [R190+0xd800] ;  /* 0x00d80000be70783b */ /* 0x000fe20000004200 */
[----:B------:R-:W-:Y:S03]  /*1b120*/  MUFU.EX2 R121, R121 ;  /* 0x0000007900797308 */ /* 0x000fe60000000800 */
[-CC-:B------:R-:W-:Y:S01]  /*1b130*/  FFMA.FTZ R122, R26, R3.reuse, -R132.reuse ;  /* 0x000000031a7a7223 */ /* 0x180fe20000010884 */
[C---:B-1----:R-:W-:Y:S06]  /*1b140*/  HMMA.16816.F32.BF16 R88, R100.reuse, R104, R88 ;  /* 0x000000686458723c */ /* 0x042fec0000041858 */
[----:B------:R-:W1:Y:S01]  /*1b150*/  MUFU.EX2 R120, R120 ;  /* 0x0000007800787308 */ /* 0x000e620000000800 */
[----:B------:R-:W-:Y:S01]  /*1b160*/  FFMA.FTZ R123, R27, R3, -R132 ;  /* 0x000000031b7b7223 */ /* 0x000fe20000010884 */
[C---:B------:R-:W-:Y:S01]  /*1b170*/  HMMA.16816.F32.BF16 R16, R100.reuse, R106, R16 ;  /* 0x0000006a6410723c */ /* 0x040fe20000041810 */
[----:B------:R-:W2:Y:S02]  /*1b180*/  LDSM.16.MT88.4 R24, [R188+0x9800] ;  /* 0x00980000bc18783b */ /* 0x000ea40000004200 */
[----:B------:R-:W-:Y:S03]  /*1b190*/  FADD.FTZ R150, R150, R145 ;  /* 0x0000009196967221 */ /* 0x000fe60000010000 */
[C---:B------:R-:W-:Y:S02]  /*1b1a0*/  HMMA.16816.F32.BF16 R92, R100.reuse, R124, R92 ;  /* 0x0000007c645c723c */ /* 0x040fe4000004185c */
[----:B------:R-:W-:Y:S01]  /*1b1b0*/  MUFU.EX2 R122, R122 ;  /* 0x0000007a007a7308 */ /* 0x000fe20000000800 */
[----:B------:R-:W3:Y:S02]  /*1b1c0*/  LDSM.16.MT88.4 R104, [R190+0xb800] ;  /* 0x00b80000be68783b */ /* 0x000ee40000004200 */
[----:B------:R-:W-:Y:S01]  /*1b1d0*/  FADD.FTZ R151, R151, R150 ;  /* 0x0000009697977221 */ /* 0x000fe20000010000 */
[----:B------:R-:W-:Y:S06]  /*1b1e0*/  HMMA.16816.F32.BF16 R96, R100, R126, R96 ;  /* 0x0000007e6460723c */ /* 0x000fec0000041860 */
[----:B------:R-:W5:Y:S01]  /*1b1f0*/  MUFU.EX2 R123, R123 ;  /* 0x0000007b007b7308 */ /* 0x000f620000000800 */
[----:B-1----:R-:W-:Y:S01]  /*1b200*/  F2FP.BF16.F32.PACK_AB R22, R120, R121 ;  /* 0x000000797816723e */ /* 0x002fe200000010ff */
[----:B------:R-:W1:Y:S03]  /*1b210*/  LDSM.16.MT88.4 R100, [R188+0xb800] ;  /* 0x00b80000bc64783b */ /* 0x000e660000004200 */
[-CC-:B------:R-:W-:Y:S01]  /*1b220*/  FFMA.FTZ R124, R29, R3.reuse, -R134.reuse ;  /* 0x000000031d7c7223 */ /* 0x180fe20000010886 */
[-CC-:B------:R-:W-:Y:S04]  /*1b230*/  FFMA.FTZ R126, R32, R3.reuse, -R134.reuse ;  /* 0x00000003207e7223 */ /* 0x180fe80000010886 */
[----:B------:R2:W-:Y:S01]  /*1b240*/  MUFU.EX2 R127, R28 ;  /* 0x0000001c007f7308 */ /* 0x0005e20000000800 */
[----:B------:R-:W-:Y:S01]  /*1b250*/  FFMA.FTZ R125, R33, R3, -R134 ;  /* 0x00000003217d7223 */ /* 0x000fe20000010886 */
[----:B------:R-:W-:Y:S01]  /*1b260*/  FADD.FTZ R128, R128, R129 ;  /* 0x0000008180807221 */ /* 0x000fe20000010000 */
[----:B------:R-:W-:Y:S03]  /*1b270*/  LDSM.16.MT88.4 R32, [R188+0x9c00] ;  /* 0x009c0000bc20783b */ /* 0x000fe60000004200 */
[----:B------:R-:W-:Y:S04]  /*1b280*/  FADD.FTZ R143, R143, R128 ;  /* 0x000000808f8f7221 */ /* 0x000fe80000010000 */
[----:B------:R-:W3:Y:S01]  /*1b290*/  MUFU.EX2 R124, R124 ;  /* 0x0000007c007c7308 */ /* 0x000ee20000000800 */
[----:B-----5:R-:W-:Y:S01]  /*1b2a0*/  F2FP.BF16.F32.PACK_AB R23, R123, R122 ;  /* 0x0000007a7b17723e */ /* 0x020fe200000010ff */
[----:B------:R-:W-:Y:S04]  /*1b2b0*/  FADD.FTZ R143, R142, R143 ;  /* 0x0000008f8e8f7221 */ /* 0x000fe80000010000 */
[----:B------:R-:W-:Y:S02]  /*1b2c0*/  FADD.FTZ R146, R146, R143 ;  /* 0x0000008f92927221 */ /* 0x000fe40000010000 */
[C---:B----4-:R-:W-:Y:S01]  /*1b2d0*/  HMMA.16816.F32.BF16 R4, R20.reuse, R108, R4 ;  /* 0x0000006c1404723c */ /* 0x050fe20000041804 */
[----:B--2---:R-:W2:Y:S01]  /*1b2e0*/  LDSM.16.MT88.4 R28, [R188+0xd800] ;  /* 0x00d80000bc1c783b */ /* 0x004ea20000004200 */
[----:B------:R-:W-:Y:S03]  /*1b2f0*/  MUFU.EX2 R126, R126 ;  /* 0x0000007e007e7308 */ /* 0x000fe60000000800 */
[----:B------:R-:W-:Y:S01]  /*1b300*/  FADD.FTZ R146, R147, R146 ;  /* 0x0000009293927221 */ /* 0x000fe20000010000 */
[C---:B------:R-:W-:Y:S03]  /*1b310*/  HMMA.16816.F32.BF16 R8, R20.reuse, R110, R8 ;  /* 0x0000006e1408723c */ /* 0x040fe60000041808 */
[----:B------:R-:W4:Y:S03]  /*1b320*/  LDSM.16.MT88.4 R108, [R190+0x9c00] ;  /* 0x009c0000be6c783b */ /* 0x000f260000004200 */
[----:B------:R-:W5:Y:S01]  /*1b330*/  MUFU.EX2 R125, R125 ;  /* 0x0000007d007d7308 */ /* 0x000f620000000800 */
[----:B------:R-:W-:Y:S01]  /*1b340*/  FADD.FTZ R121, R121, R146 ;  /* 0x0000009279797221 */ /* 0x000fe20000010000 */
[C---:B------:R-:W-:Y:S03]  /*1b350*/  HMMA.16816.F32.BF16 R68, R20.reuse, R24, R68 ;  /* 0x000000181444723c */ /* 0x040fe60000041844 */
[----:B------:R-:W-:Y:S03]  /*1b360*/  FADD.FTZ R120, R120, R121 ;  /* 0x0000007978787221 */ /* 0x000fe60000010000 */
[C---:B------:R-:W-:Y:S02]  /*1b370*/  HMMA.16816.F32.BF16 R72, R20.reuse, R26, R72 ;  /* 0x0000001a1448723c */ /* 0x040fe40000041848 */
[----:B------:R-:W-:Y:S03]  /*1b380*/  MUFU.EX2 R158, R158 ;  /* 0x0000009e009e7308 */ /* 0x000fe60000000800 */
[----:B---3--:R-:W-:Y:S01]  /*1b390*/  F2FP.BF16.F32.PACK_AB R24, R124, R127 ;  /* 0x0000007f7c18723e */ /* 0x008fe200000010ff */
[C---:B------:R-:W-:Y:S06]  /*1b3a0*/  HMMA.16816.F32.BF16 R76, R20.reuse, R104, R76 ;  /* 0x00000068144c723c */ /* 0x040fec000004184c */
[----:B------:R-:W-:Y:S01]  /*1b3b0*/  MUFU.EX2 R159, R159 ;  /* 0x0000009f009f7308 */ /* 0x000fe20000000800 */
[----:B------:R-:W-:Y:S01]  /*1b3c0*/  F2FP.BF16.F32.PACK_AB R25, R152, R153 ;  /* 0x000000999819723e */ /* 0x000fe200000010ff */
[C---:B------:R-:W-:Y:S01]  /*1b3d0*/  HMMA.16816.F32.BF16 R80, R20.reuse, R106, R80 ;  /* 0x0000006a1450723c */ /* 0x040fe20000041850 */
[----:B------:R-:W-:Y:S02]  /*1b3e0*/  LDSM.16.MT88.4 R104, [R188+0xdc00] ;  /* 0x00dc0000bc68783b */ /* 0x000fe40000004200 */
[----:B-----5:R-:W-:Y:S03]  /*1b3f0*/  F2FP.BF16.F32.PACK_AB R26, R125, R126 ;  /* 0x0000007e7d1a723e */ /* 0x020fe600000010ff */
[C---:B-1----:R-:W-:Y:S02]  /*1b400*/  HMMA.16816.F32.BF16 R12, R20.reuse, R100, R12 ;  /* 0x00000064140c723c */ /* 0x042fe4000004180c */
[----:B------:R-:W-:Y:S03]  /*1b410*/  MUFU.EX2 R160, R160 ;  /* 0x000000a000a07308 */ /* 0x000fe60000000800 */
[----:B------:R-:W-:Y:S01]  /*1b420*/  F2FP.BF16.F32.PACK_AB R27, R155, R154 ;  /* 0x0000009a9b1b723e */ /* 0x000fe200000010ff */
[C---:B------:R-:W-:Y:S01]  /*1b430*/  HMMA.16816.F32.BF16 R84, R20.reuse, R102, R84 ;  /* 0x000000661454723c */ /* 0x040fe20000041854 */
[----:B------:R-:W1:Y:S05]  /*1b440*/  LDSM.16.MT88.4 R100, [R190+0xbc00] ;  /* 0x00bc0000be64783b */ /* 0x000e6a0000004200 */
[----:B------:R-:W-:Y:S01]  /*1b450*/  MUFU.EX2 R161, R161 ;  /* 0x000000a100a17308 */ /* 0x000fe20000000800 */
[----:B------:R-:W-:Y:S01]  /*1b460*/  FADD.FTZ R127, R127, R120 ;  /* 0x000000787f7f7221 */ /* 0x000fe20000010000 */
[C---:B------:R-:W-:Y:S03]  /*1b470*/  HMMA.16816.F32.BF16 R88, R20.reuse, R112, R88 ;  /* 0x000000701458723c */ /* 0x040fe60000041858 */
[----:B------:R-:W-:Y:S03]  /*1b480*/  FADD.FTZ R127, R124, R127 ;  /* 0x0000007f7c7f7221 */ /* 0x000fe60000010000 */
[C---:B------:R-:W-:Y:S05]  /*1b490*/  HMMA.16816.F32.BF16 R16, R20.reuse, R114, R16 ;  /* 0x000000721410723c */ /* 0x040fea0000041810 */
[-C--:B------:R-:W-:Y:S01]  /*1b4a0*/  FFMA.FTZ R113, R36, R3.reuse, -R134 ;  /* 0x0000000324717223 */ /* 0x080fe20000010886 */
[C---:B--2---:R-:W-:Y:S05]  /*1b4b0*/  HMMA.16816.F32.BF16 R92, R20.reuse, R28, R92 ;  /* 0x0000001c145c723c */ /* 0x044fea000004185c */
[----:B------:R-:W-:Y:S01]  /*1b4c0*/  FFMA.FTZ R112, R38, R3, -R132 ;  /* 0x0000000326707223 */ /* 0x000fe20000010884 */
[----:B------:R-:W-:Y:S01]  /*1b4d0*/  HMMA.16816.F32.BF16 R96, R20, R30, R96 ;  /* 0x0000001e1460723c */ /* 0x000fe20000041860 */
[----:B------:R-:W2:Y:S01]  /*1b4e0*/  LDSM.16.MT88.4 R20, [R188+0xbc00] ;  /* 0x00bc0000bc14783b */ /* 0x000ea20000004200 */
[----:B------:R-:W3:Y:S03]  /*1b4f0*/  MUFU.EX2 R113, R113 ;  /* 0x0000007100717308 */ /* 0x000ee60000000800 */
[----:B------:R-:W-:Y:S01]  /*1b500*/  FADD.FTZ R126, R126, R127 ;  /* 0x0000007f7e7e7221 */ /* 0x000fe20000010000 */
[C---:B----4-:R-:W-:Y:S03]  /*1b510*/  HMMA.16816.F32.BF16 R4, R24.reuse, R108, R4 ;  /* 0x0000006c1804723c */ /* 0x050fe60000041804 */
[----:B------:R-:W4:Y:S03]  /*1b520*/  LDSM.16.MT88.4 R28, [R190+0xdc00] ;  /* 0x00dc0000be1c783b */ /* 0x000f260000004200 */
[----:B------:R-:W5:Y:S01]  /*1b530*/  MUFU.EX2 R112, R112 ;  /* 0x0000007000707308 */ /* 0x000f620000000800 */
[----:B------:R-:W-:Y:S01]  /*1b540*/  FADD.FTZ R126, R125, R126 ;  /* 0x0000007e7d7e7221 */ /* 0x000fe20000010000 */
[C---:B------:R-:W-:Y:S03]  /*1b550*/  HMMA.16816.F32.BF16 R8, R24.reuse, R110, R8 ;  /* 0x0000006e1808723c */ /* 0x040fe60000041808 */
[----:B------:R-:W-:Y:S03]  /*1b560*/  LDSM.16.MT88.4 R36, [R188+0xa000] ;  /* 0x00a00000bc24783b */ /* 0x000fe60000004200 */
[C---:B------:R-:W-:Y:S05]  /*1b570*/  HMMA.16816.F32.BF16 R68, R24.reuse, R32, R68 ;  /* 0x000000201844723c */ /* 0x040fea0000041844 */
[----:B------:R-:W-:Y:S01]  /*1b580*/  MOV R121, R0 ;  /* 0x0000000000797202 */ /* 0x000fe20000000f00 */
[C---:B------:R-:W-:Y:S01]  /*1b590*/  HMMA.16816.F32.BF16 R72, R24.reuse, R34, R72 ;  /* 0x000000221848723c */ /* 0x040fe20000041848 */
[----:B------:R-:W5:Y:S05]  /*1b5a0*/  LDSM.16.MT88.4 R32, [R190+0xa000] ;  /* 0x00a00000be20783b */ /* 0x000f6a0000004200 */
[C---:B-1----:R-:W-:Y:S03]  /*1b5b0*/  HMMA.16816.F32.BF16 R76, R24.reuse, R100, R76 ;  /* 0x00000064184c723c */ /* 0x042fe6000004184c */
[----:B------:R-:W-:Y:S03]  /*1b5c0*/  LDSM.16.MT88.4 R108, [R190+0xac00] ;  /* 0x00ac0000be6c783b */ /* 0x000fe60000004200 */
[C---:B------:R-:W-:Y:S05]  /*1b5d0*/  HMMA.16816.F32.BF16 R80, R24.reuse, R102, R80 ;  /* 0x000000661850723c */ /* 0x040fea0000041850 */
[----:B------:R-:W-:Y:S01]  /*1b5e0*/  LDSM.16.MT88.4 R100, [R190+0xec00] ;  /* 0x00ec0000be64783b */ /* 0x000fe20000004200 */
[C---:B--2---:R-:W-:Y:S06]  /*1b5f0*/  HMMA.16816.F32.BF16 R12, R24.reuse, R20, R12 ;  /* 0x00000014180c723c */ /* 0x044fec000004180c */
[C---:B------:R-:W-:Y:S05]  /*1b600*/  HMMA.16816.F32.BF16 R84, R24.reuse, R22, R84 ;  /* 0x000000161854723c */ /* 0x040fea0000041854 */
[----:B---3--:R-:W-:Y:S01]  /*1b610*/  F2FP.BF16.F32.PACK_AB R20, R156, R113 ;  /* 0x000000719c14723e */ /* 0x008fe200000010ff */
[C---:B----4-:R-:W-:Y:S05]  /*1b620*/  HMMA.16816.F32.BF16 R88, R24.reuse, R28, R88 ;  /* 0x0000001c1858723c */ /* 0x050fea0000041858 */
[----:B-----5:R-:W-:Y:S01]  /*1b630*/  F2FP.BF16.F32.PACK_AB R21, R157, R112 ;  /* 0x000000709d15723e */ /* 0x020fe200000010ff */
[C---:B------:R-:W-:Y:S01]  /*1b640*/  HMMA.16816.F32.BF16 R16, R24.reuse, R30, R16 ;  /* 0x0000001e1810723c */ /* 0x040fe20000041810 */
[----:B------:R-:W1:Y:S04]  /*1b650*/  LDSM.16.MT88.4 R28, [R190+0xc000] ;  /* 0x00c00000be1c783b */ /* 0x000e680000004200 */
[----:B------:R-:W-:Y:S01]  /*1b660*/  F2FP.BF16.F32.PACK_AB R22, R159, R158 ;  /* 0x0000009e9f16723e */ /* 0x000fe200000010ff */
[C---:B------:R-:W-:Y:S05]  /*1b670*/  HMMA.16816.F32.BF16 R92, R24.reuse, R104, R92 ;  /* 0x00000068185c723c */ /* 0x040fea000004185c */
[----:B------:R-:W-:Y:S01]  /*1b680*/  F2FP.BF16.F32.PACK_AB R23, R161, R160 ;  /* 0x000000a0a117723e */ /* 0x000fe200000010ff */
[----:B------:R-:W-:Y:S01]  /*1b690*/  HMMA.16816.F32.BF16 R96, R24, R106, R96 ;  /* 0x0000006a1860723c */ /* 0x000fe20000041860 */
[----:B------:R-:W2:Y:S04]  /*1b6a0*/  LDSM.16.MT88.4 R24, [R188+0xc000] ;  /* 0x00c00000bc18783b */ /* 0x000ea80000004200 */
[-CC-:B------:R-:W-:Y:S01]  /*1b6b0*/  FFMA.FTZ R105, R44, R3.reuse, -R134.reuse ;  /* 0x000000032c697223 */ /* 0x180fe20000010886 */
[C---:B------:R-:W-:Y:S05]  /*1b6c0*/  HMMA.16816.F32.BF16 R4, R20.reuse, R32, R4 ;  /* 0x000000201404723c */ /* 0x040fea0000041804 */
[----:B------:R-:W-:Y:S01]  /*1b6d0*/  MUFU.EX2 R105, R105 ;  /* 0x0000006900697308 */ /* 0x000fe20000000800 */
[C---:B------:R-:W-:Y:S01]  /*1b6e0*/  HMMA.16816.F32.BF16 R8, R20.reuse, R34, R8 ;  /* 0x000000221408723c */ /* 0x040fe20000041808 */
[----:B------:R-:W3:Y:S04]  /*1b6f0*/  LDSM.16.MT88.4 R32, [R188+0xe000] ;  /* 0x00e00000bc20783b */ /* 0x000ee80000004200 */
[-C--:B------:R-:W-:Y:S01]  /*1b700*/  FFMA.FTZ R44, R45, R3.reuse, -R134 ;  /* 0x000000032d2c7223 */ /* 0x080fe20000010886 */
[C---:B------:R-:W-:Y:S05]  /*1b710*/  HMMA.16816.F32.BF16 R68, R20.reuse, R36, R68 ;  /* 0x000000241444723c */ /* 0x040fea0000041844 */
[----:B------:R-:W4:Y:S01]  /*1b720*/  MUFU.EX2 R44, R44 ;  /* 0x0000002c002c7308 */ /* 0x000f220000000800 */
[C---:B------:R-:W-:Y:S01]  /*1b730*/  HMMA.16816.F32.BF16 R72, R20.reuse, R38, R72 ;  /* 0x000000261448723c */ /* 0x040fe20000041848 */
[----:B------:R-:W5:Y:S04]  /*1b740*/  LDSM.16.MT88.4 R36, [R190+0xa400] ;  /* 0x00a40000be24783b */ /* 0x000f680000004200 */
[-CC-:B------:R-:W-:Y:S01]  /*1b750*/  FFMA.FTZ R45, R46, R3.reuse, -R132.reuse ;  /* 0x000000032e2d7223 */ /* 0x180fe20000010884 */
[C---:B-1----:R-:W-:Y:S05]  /*1b760*/  HMMA.16816.F32.BF16 R76, R20.reuse, R28, R76 ;  /* 0x0000001c144c723c */ /* 0x042fea000004184c */
[----:B------:R-:W-:Y:S01]  /*1b770*/  MUFU.EX2 R45, R45 ;  /* 0x0000002d002d7308 */ /* 0x000fe20000000800 */
[C---:B------:R-:W-:Y:S01]  /*1b780*/  HMMA.16816.F32.BF16 R80, R20.reuse, R30, R80 ;  /* 0x0000001e1450723c */ /* 0x040fe20000041850 */
[----:B------:R-:W1:Y:S04]  /*1b790*/  LDSM.16.MT88.4 R28, [R188+0xa400] ;  /* 0x00a40000bc1c783b */ /* 0x000e680000004200 */
[-C--:B------:R-:W-:Y:S01]  /*1b7a0*/  FFMA.FTZ R46, R47, R3.reuse, -R132 ;  /* 0x000000032f2e7223 */ /* 0x080fe20000010884 */
[C---:B--2---:R-:W-:Y:S05]  /*1b7b0*/  HMMA.16816.F32.BF16 R12, R20.reuse, R24, R12 ;  /* 0x00000018140c723c */ /* 0x044fea000004180c */
[-CC-:B------:R-:W-:Y:S01]  /*1b7c0*/  FFMA.FTZ R47, R48, R3.reuse, -R134.reuse ;  /* 0x00000003302f7223 */ /* 0x180fe20000010886 */
[C---:B------:R-:W-:Y:S01]  /*1b7d0*/  HMMA.16816.F32.BF16 R84, R20.reuse, R26, R84 ;  /* 0x0000001a1454723c */ /* 0x040fe20000041854 */
[----:B------:R-:W2:Y:S04]  /*1b7e0*/  MUFU.EX2 R46, R46 ;  /* 0x0000002e002e7308 */ /* 0x000ea80000000800 */
[-C--:B------:R-:W-:Y:S01]  /*1b7f0*/  FFMA.FTZ R48, R49, R3.reuse, -R134 ;  /* 0x0000000331307223 */ /* 0x080fe20000010886 */
[C---:B------:R-:W-:Y:S05]  /*1b800*/  HMMA.16816.F32.BF16 R88, R20.reuse, R40, R88 ;  /* 0x000000281458723c */ /* 0x040fea0000041858 */
[----:B------:R-:W-:Y:S01]  /*1b810*/  MUFU.EX2 R47, R47 ;  /* 0x0000002f002f7308 */ /* 0x000fe20000000800 */
[-CC-:B------:R-:W-:Y:S01]  /*1b820*/  FFMA.FTZ R49, R50, R3.reuse, -R132.reuse ;  /* 0x0000000332317223 */ /* 0x180fe20000010884 */
[C---:B------:R-:W-:Y:S01]  /*1b830*/  HMMA.16816.F32.BF16 R16, R20.reuse, R42, R16 ;  /* 0x0000002a1410723c */ /* 0x040fe20000041810 */
[----:B------:R-:W1:Y:S03]  /*1b840*/  LDSM.16.MT88.4 R40, [R190+0xc400] ;  /* 0x00c40000be28783b */ /* 0x000e660000004200 */
[----:B------:R-:W-:Y:S02]  /*1b850*/  FFMA.FTZ R50, R51, R3, -R132 ;  /* 0x0000000333327223 */ /* 0x000fe40000010884 */
[C---:B---3--:R-:W-:Y:S02]  /*1b860*/  HMMA.16816.F32.BF16 R92, R20.reuse, R32, R92 ;  /* 0x00000020145c723c */ /* 0x048fe4000004185c */
[----:B------:R-:W3:Y:S03]  /*1b870*/  MUFU.EX2 R48, R48 ;  /* 0x0000003000307308 */ /* 0x000ee60000000800 */
[----:B----4-:R-:W-:Y:S01]  /*1b880*/  F2FP.BF16.F32.PACK_AB R24, R44, R105 ;  /* 0x000000692c18723e */ /* 0x010fe200000010ff */
[----:B------:R-:W-:Y:S01]  /*1b890*/  HMMA.16816.F32.BF16 R96, R20, R34, R96 ;  /* 0x000000221460723c */ /* 0x000fe20000041860 */
[----:B------:R-:W4:Y:S05]  /*1b8a0*/  LDSM.16.MT88.4 R20, [R188+0xc400] ;  /* 0x00c40000bc14783b */ /* 0x000f2a0000004200 */
[----:B------:R-:W-:Y:S01]  /*1b8b0*/  MUFU.EX2 R49, R49 ;  /* 0x0000003100317308 */ /* 0x000fe20000000800 */
[----:B--2---:R-:W-:Y:S01]  /*1b8c0*/  F2FP.BF16.F32.PACK_AB R25, R46, R45 ;  /* 0x0000002d2e19723e */ /* 0x004fe200000010ff */
[-CC-:B------:R-:W-:Y:S03]  /*1b8d0*/  FFMA.FTZ R51, R52, R3.reuse, -R134.reuse ;  /* 0x0000000334337223 */ /* 0x180fe60000010886 */
[-C--:B------:R-:W-:Y:S01]  /*1b8e0*/  FFMA.FTZ R52, R53, R3.reuse, -R134 ;  /* 0x0000000335347223 */ /* 0x080fe20000010886 */
[--C-:B------:R-:W-:Y:S01]  /*1b8f0*/  FFMA.FTZ R53, R54, R3, -R132.reuse ;  /* 0x0000000336357223 */ /* 0x100fe20000010884 */
[----:B------:R-:W2:Y:S03]  /*1b900*/  LDSM.16.MT88.4 R32, [R190+0xe400] ;  /* 0x00e40000be20783b */ /* 0x000ea60000004200 */
[----:B------:R-:W5:Y:S01]  /*1b910*/  MUFU.EX2 R50, R50 ;  /* 0x0000003200327308 */ /* 0x000f620000000800 */
[----:B---3--:R-:W-:Y:S01]  /*1b920*/  F2FP.BF16.F32.PACK_AB R26, R48, R47 ;  /* 0x0000002f301a723e */ /* 0x008fe200000010ff */
[-C--:B------:R-:W-:Y:S01]  /*1b930*/  FFMA.FTZ R54, R55, R3.reuse, -R132 ;  /* 0x0000000337367223 */ /* 0x080fe20000010884 */
[-CC-:B------:R-:W-:Y:S01]  /*1b940*/  FFMA.FTZ R55, R56, R3.reuse, -R134.reuse ;  /* 0x0000000338377223 */ /* 0x180fe20000010886 */
[-C--:B------:R-:W-:Y:S01]  /*1b950*/  FFMA.FTZ R56, R57, R3.reuse, -R134 ;  /* 0x0000000339387223 */ /* 0x080fe20000010886 */
[-CC-:B------:R-:W-:Y:S01]  /*1b960*/  FFMA.FTZ R57, R58, R3.reuse, -R132.reuse ;  /* 0x000000033a397223 */ /* 0x180fe20000010884 */
[-C--:B------:R-:W-:Y:S01]  /*1b970*/  FFMA.FTZ R58, R59, R3.reuse, -R132 ;  /* 0x000000033b3a7223 */ /* 0x080fe20000010884 */
[-CC-:B------:R-:W-:Y:S03]  /*1b980*/  FFMA.FTZ R59, R60, R3.reuse, -R134.reuse ;  /* 0x000000033c3b7223 */ /* 0x180fe60000010886 */
[----:B------:R-:W-:Y:S01]  /*1b990*/  MUFU.EX2 R51, R51 ;  /* 0x0000003300337308 */ /* 0x000fe20000000800 */
[-C--:B------:R-:W-:Y:S01]  /*1b9a0*/  FFMA.FTZ R60, R61, R3.reuse, -R134 ;  /* 0x000000033d3c7223 */ /* 0x080fe20000010886 */
[-CC-:B------:R-:W-:Y:S01]  /*1b9b0*/  FFMA.FTZ R61, R62, R3.reuse, -R132.reuse ;  /* 0x000000033e3d7223 */ /* 0x180fe20000010884 */
[-C--:B------:R-:W-:Y:S01]  /*1b9c0*/  FFMA.FTZ R62, R63, R3.reuse, -R132 ;  /* 0x000000033f3e7223 */ /* 0x080fe20000010884 */
[-CC-:B------:R-:W-:Y:S01]  /*1b9d0*/  FFMA.FTZ R63, R64, R3.reuse, -R134.reuse ;  /* 0x00000003403f7223 */ /* 0x180fe20000010886 */
[-C--:B------:R-:W-:Y:S01]  /*1b9e0*/  FFMA.FTZ R134, R65, R3.reuse, -R134 ;  /* 0x0000000341867223 */ /* 0x080fe20000010886 */
[-CC-:B------:R-:W-:Y:S01]  /*1b9f0*/  FFMA.FTZ R64, R66, R3.reuse, -R132.reuse ;  /* 0x0000000342407223 */ /* 0x180fe20000010884 */
[----:B------:R-:W-:Y:S03]  /*1ba00*/  FFMA.FTZ R132, R67, R3, -R132 ;  /* 0x0000000343847223 */ /* 0x000fe60000010884 */
[----:B------:R-:W3:Y:S01]  /*1ba10*/  MUFU.EX2 R52, R52 ;  /* 0x0000003400347308 */ /* 0x000ee20000000800 */
[----:B-----5:R-:W-:Y:S07]  /*1ba20*/  F2FP.BF16.F32.PACK_AB R27, R50, R49 ;  /* 0x00000031321b723e */ /* 0x020fee00000010ff */
[C---:B------:R-:W-:Y:S02]  /*1ba30*/  HMMA.16816.F32.BF16 R4, R24.reuse, R36, R4 ;  /* 0x000000241804723c */ /* 0x040fe40000041804 */
[----:B------:R-:W-:Y:S04]  /*1ba40*/  MUFU.EX2 R53, R53 ;  /* 0x0000003500357308 */ /* 0x000fe80000000800 */
[C---:B------:R-:W-:Y:S01]  /*1ba50*/  HMMA.16816.F32.BF16 R8, R24.reuse, R38, R8 ;  /* 0x000000261808723c */ /* 0x040fe20000041808 */
[----:B------:R-:W-:Y:S05]  /*1ba60*/  LDSM.16.MT88.4 R36, [R190+0xa800] ;  /* 0x00a80000be24783b */ /* 0x000fea0000004200 */
[----:B------:R-:W5:Y:S01]  /*1ba70*/  MUFU.EX2 R54, R54 ;  /* 0x0000003600367308 */ /* 0x000f620000000800 */
[C---:B-1----:R-:W-:Y:S09]  /*1ba80*/  HMMA.16816.F32.BF16 R68, R24.reuse, R28, R68 ;  /* 0x0000001c1844723c */ /* 0x042ff20000041844 */
[----:B------:R-:W-:Y:S01]  /*1ba90*/  MUFU.EX2 R55, R55 ;  /* 0x0000003700377308 */ /* 0x000fe20000000800 */
[C---:B------:R-:W-:Y:S01]  /*1baa0*/  HMMA.16816.F32.BF16 R72, R24.reuse, R30, R72 ;  /* 0x0000001e1848723c */ /* 0x040fe20000041848 */
[----:B------:R-:W1:Y:S05]  /*1bab0*/  LDSM.16.MT88.4 R28, [R188+0xe400] ;  /* 0x00e40000bc1c783b */ /* 0x000e6a0000004200 */
[C---:B------:R-:W-:Y:S03]  /*1bac0*/  HMMA.16816.F32.BF16 R76, R24.reuse, R40, R76 ;  /* 0x00000028184c723c */ /* 0x040fe6000004184c */
[----:B------:R-:W5:Y:S03]  /*1bad0*/  MUFU.EX2 R56, R56 ;  /* 0x0000003800387308 */ /* 0x000f660000000800 */
[C---:B------:R-:W-:Y:S01]  /*1bae0*/  HMMA.16816.F32.BF16 R80, R24.reuse, R42, R80 ;  /* 0x0000002a1850723c */ /* 0x040fe20000041850 */
[----:B------:R-:W1:Y:S06]  /*1baf0*/  LDSM.16.MT88.4 R40, [R188+0xa800] ;  /* 0x00a80000bc28783b */ /* 0x000e6c0000004200 */
[----:B------:R-:W-:Y:S01]  /*1bb00*/  MUFU.EX2 R57, R57 ;  /* 0x0000003900397308 */ /* 0x000fe20000000800 */
[C---:B----4-:R-:W-:Y:S09]  /*1bb10*/  HMMA.16816.F32.BF16 R12, R24.reuse, R20, R12 ;  /* 0x00000014180c723c */ /* 0x050ff2000004180c */
[----:B------:R-:W4:Y:S01]  /*1bb20*/  MUFU.EX2 R58, R58 ;  /* 0x0000003a003a7308 */ /* 0x000f220000000800 */
[C---:B------:R-:W-:Y:S03]  /*1bb30*/  HMMA.16816.F32.BF16 R84, R24.reuse, R22, R84 ;  /* 0x000000161854723c */ /* 0x040fe60000041854 */
[----:B---3--:R-:W-:Y:S03]  /*1bb40*/  F2FP.BF16.F32.PACK_AB R20, R52, R51 ;  /* 0x000000333414723e */ /* 0x008fe600000010ff */
[C---:B--2---:R-:W-:Y:S03]  /*1bb50*/  HMMA.16816.F32.BF16 R88, R24.reuse, R32, R88 ;  /* 0x000000201858723c */ /* 0x044fe60000041858 */
[----:B------:R-:W-:Y:S02]  /*1bb60*/  MUFU.EX2 R59, R59 ;  /* 0x0000003b003b7308 */ /* 0x000fe40000000800 */
[----:B-----5:R-:W-:Y:S01]  /*1bb70*/  F2FP.BF16.F32.PACK_AB R21, R54, R53 ;  /* 0x000000353615723e */ /* 0x020fe200000010ff */
[C---:B------:R-:W-:Y:S01]  /*1bb80*/  HMMA.16816.F32.BF16 R16, R24.reuse, R34, R16 ;  /* 0x000000221810723c */ /* 0x040fe20000041810 */
[----:B------:R-:W2:Y:S06]  /*1bb90*/  LDSM.16.MT88.4 R32, [R190+0xc800] ;  /* 0x00c80000be20783b */ /* 0x000eac0000004200 */
[----:B------:R-:W-:Y:S01]  /*1bba0*/  MUFU.EX2 R60, R60 ;  /* 0x0000003c003c7308 */ /* 0x000fe20000000800 */
[----:B------:R-:W-:Y:S01]  /*1bbb0*/  F2FP.BF16.F32.PACK_AB R22, R56, R55 ;  /* 0x000000373816723e */ /* 0x000fe200000010ff */
[C---:B-1----:R-:W-:Y:S03]  /*1bbc0*/  HMMA.16816.F32.BF16 R92, R24.reuse, R28, R92 ;  /* 0x0000001c185c723c */ /* 0x042fe6000004185c */
[----:B----4-:R-:W-:Y:S03]  /*1bbd0*/  F2FP.BF16.F32.PACK_AB R23, R58, R57 ;  /* 0x000000393a17723e */ /* 0x010fe600000010ff */
[----:B------:R-:W-:Y:S01]  /*1bbe0*/  HMMA.16816.F32.BF16 R96, R24, R30, R96 ;  /* 0x0000001e1860723c */ /* 0x000fe20000041860 */
[----:B------:R-:W1:Y:S01]  /*1bbf0*/  LDSM.16.MT88.4 R24, [R188+0xc800] ;  /* 0x00c80000bc18783b */ /* 0x000e620000004200 */
[----:B------:R-:W-:Y:S04]  /*1bc00*/  MUFU.EX2 R61, R61 ;  /* 0x0000003d003d7308 */ /* 0x000fe80000000800 */
[C---:B------:R-:W-:Y:S03]  /*1bc10*/  HMMA.16816.F32.BF16 R4, R20.reuse, R36, R4 ;  /* 0x000000241404723c */ /* 0x040fe60000041804 */
[----:B------:R-:W3:Y:S03]  /*1bc20*/  LDSM.16.MT88.4 R28, [R190+0xe800] ;  /* 0x00e80000be1c783b */ /* 0x000ee60000004200 */
[----:B------:R-:W4:Y:S01]  /*1bc30*/  MUFU.EX2 R62, R62 ;  /* 0x0000003e003e7308 */ /* 0x000f220000000800 */
[C---:B------:R-:W-:Y:S04]  /*1bc40*/  HMMA.16816.F32.BF16 R8, R20.reuse, R38, R8 ;  /* 0x000000261408723c */ /* 0x040fe80000041808 */
[----:B------:R-:W5:Y:S02]  /*1bc50*/  LDSM.16.MT88.4 R36, [R188+0xe800] ;  /* 0x00e80000bc24783b */ /* 0x000f640000004200 */
[C---:B------:R-:W-:Y:S03]  /*1bc60*/  HMMA.16816.F32.BF16 R68, R20.reuse, R40, R68 ;  /* 0x000000281444723c */ /* 0x040fe60000041844 */
[----:B------:R-:W-:Y:S03]  /*1bc70*/  MUFU.EX2 R63, R63 ;  /* 0x0000003f003f7308 */ /* 0x000fe60000000800 */
[C---:B------:R-:W-:Y:S01]  /*1bc80*/  HMMA.16816.F32.BF16 R72, R20.reuse, R42, R72 ;  /* 0x0000002a1448723c */ /* 0x040fe20000041848 */
[----:B------:R-:W-:Y:S06]  /*1bc90*/  LDSM.16.MT88.4 R40, [R190+0xcc00] ;  /* 0x00cc0000be28783b */ /* 0x000fec0000004200 */
[----:B------:R-:W5:Y:S01]  /*1bca0*/  MUFU.EX2 R134, R134 ;  /* 0x0000008600867308 */ /* 0x000f620000000800 */
[C---:B--2---:R-:W-:Y:S09]  /*1bcb0*/  HMMA.16816.F32.BF16 R76, R20.reuse, R32, R76 ;  /* 0x00000020144c723c */ /* 0x044ff2000004184c */
[----:B------:R-:W-:Y:S01]  /*1bcc0*/  MUFU.EX2 R64, R64 ;  /* 0x0000004000407308 */ /* 0x000fe20000000800 */
[C---:B------:R-:W-:Y:S01]  /*1bcd0*/  HMMA.16816.F32.BF16 R80, R20.reuse, R34, R80 ;  /* 0x000000221450723c */ /* 0x040fe20000041850 */
[----:B------:R-:W2:Y:S05]  /*1bce0*/  LDSM.16.MT88.4 R32, [R188+0xac00] ;  /* 0x00ac0000bc20783b */ /* 0x000eaa0000004200 */
[C---:B-1----:R-:W-:Y:S03]  /*1bcf0*/  HMMA.16816.F32.BF16 R12, R20.reuse, R24, R12 ;  /* 0x00000018140c723c */ /* 0x042fe6000004180c */
[----:B------:R-:W1:Y:S03]  /*1bd00*/  MUFU.EX2 R213, R132 ;  /* 0x0000008400d57308 */ /* 0x000e660000000800 */
[C---:B------:R-:W-:Y:S05]  /*1bd10*/  HMMA.16816.F32.BF16 R84, R20.reuse, R26, R84 ;  /* 0x0000001a1454723c */ /* 0x040fea0000041854 */
[----:B----4-:R-:W-:Y:S01]  /*1bd20*/  F2FP.BF16.F32.PACK_AB R25, R62, R61 ;  /* 0x0000003d3e19723e */ /* 0x010fe200000010ff */
[C---:B---3--:R-:W-:Y:S05]  /*1bd30*/  HMMA.16816.F32.BF16 R88, R20.reuse, R28, R88 ;  /* 0x0000001c1458723c */ /* 0x048fea0000041858 */
[----:B------:R-:W-:Y:S01]  /*1bd40*/  FADD.FTZ R24, R122, R151 ;  /* 0x000000977a187221 */ /* 0x000fe20000010000 */
[C---:B------:R-:W-:Y:S01]  /*1bd50*/  HMMA.16816.F32.BF16 R16, R20.reuse, R30, R16 ;  /* 0x0000001e1410723c */ /* 0x040fe20000041810 */
[----:B------:R-:W3:Y:S04]  /*1bd60*/  LDSM.16.MT88.4 R28, [R188+0xcc00] ;  /* 0x00cc0000bc1c783b */ /* 0x000ee80000004200 */
[----:B------:R-:W-:Y:S01]  /*1bd70*/  FADD.FTZ R24, R123, R24 ;  /* 0x000000187b187221 */ /* 0x000fe20000010000 */
[C---:B-----5:R-:W-:Y:S05]  /*1bd80*/  HMMA.16816.F32.BF16 R92, R20.reuse, R36, R92 ;  /* 0x00000024145c723c */ /* 0x060fea000004185c */
[----:B------:R-:W-:Y:S01]  /*1bd90*/  FADD.FTZ R153, R153, R24 ;  /* 0x0000001899997221 */ /* 0x000fe20000010000 */
[----:B------:R-:W-:Y:S05]  /*1bda0*/  HMMA.16816.F32.BF16 R96, R20, R38, R96 ;  /* 0x000000261460723c */ /* 0x000fea0000041860 */
[----:B------:R-:W-:Y:S01]  /*1bdb0*/  FADD.FTZ R153, R152, R153 ;  /* 0x0000009998997221 */ /* 0x000fe20000010000 */
[----:B------:R-:W-:Y:S01]  /*1bdc0*/  F2FP.BF16.F32.PACK_AB R24, R60, R59 ;  /* 0x0000003b3c18723e */ /* 0x000fe200000010ff */
[----:B------:R-:W-:Y:S01]  /*1bdd0*/  FADD.FTZ R21, R113, R126 ;  /* 0x0000007e71157221 */ /* 0x000fe20000010000 */
[----:B------:R-:W-:Y:S03]  /*1bde0*/  F2FP.BF16.F32.PACK_AB R26, R134, R63 ;  /* 0x0000003f861a723e */ /* 0x000fe600000010ff */
[----:B------:R-:W-:Y:S01]  /*1bdf0*/  FADD.FTZ R154, R154, R153 ;  /* 0x000000999a9a7221 */ /* 0x000fe20000010000 */
[----:B-1----:R-:W-:Y:S01]  /*1be00*/  F2FP.BF16.F32.PACK_AB R27, R213, R64 ;  /* 0x00000040d51b723e */ /* 0x002fe200000010ff */
[----:B------:R-:W-:Y:S02]  /*1be10*/  FADD.FTZ R21, R156, R21 ;  /* 0x000000159c157221 */ /* 0x000fe40000010000 */
        /* <DEDUP_REMOVED lines=8> */
[C---:B--2---:R-:W-:Y:S05]  /*1bea0*/  HMMA.16816.F32.BF16 R68, R24.reuse, R32, R68 ;  /* 0x000000201844723c */ /* 0x044fea0000041844 */
[----:B------:R-:W-:Y:S01]  /*1beb0*/  FADD.FTZ R105, R105, R158 ;  /* 0x0000009e69697221 */ /* 0x000fe20000010000 */
[C---:B------:R-:W-:Y:S05]  /*1bec0*/  HMMA.16816.F32.BF16 R72, R24.reuse, R34, R72 ;  /* 0x000000221848723c */ /* 0x040fea0000041848 */
[----:B------:R-:W-:Y:S01]  /*1bed0*/  FADD.FTZ R160, R160, R157 ;  /* 0x0000009da0a07221 */ /* 0x000fe20000010000 */
        /* <DEDUP_REMOVED lines=14> */
[C---:B-1----:R-:W-:Y:S05]  /*1bfc0*/  HMMA.16816.F32.BF16 R92, R24.reuse, R4, R92 ;  /* 0x00000004185c723c */ /* 0x042fea000004185c */
[----:B------:R-:W-:Y:S01]  /*1bfd0*/  FADD.FTZ R53, R53, R50 ;  /* 0x0000003235357221 */ /* 0x000fe20000010000 */
[----:B------:R-:W-:Y:S01]  /*1bfe0*/  FADD.FTZ R51, R51, R48 ;  /* 0x0000003033337221 */ /* 0x000fe20000010000 */
[----:B------:R-:W-:Y:S04]  /*1bff0*/  HMMA.16816.F32.BF16 R96, R24, R6, R96 ;  /* 0x000000061860723c */ /* 0x000fe80000041860 */
[----:B------:R-:W-:Y:S01]  /*1c000*/  FADD.FTZ R54, R54, R53 ;  /* 0x0000003536367221 */ /* 0x000fe20000010000 */
[----:B------:R-:W-:Y:S03]  /*1c010*/  FADD.FTZ R52, R52, R51 ;  /* 0x0000003334347221 */ /* 0x000fe60000010000 */
        /* <DEDUP_REMOVED lines=13> */
.L_x_1585:
[----:B------:R1:W5:Y:S01]  /*1c0f0*/  LD.E R3, desc[UR4][R116.64+0xd8] ;  /* 0x0000d80474037980 */ /* 0x000362000c101900 */
[----:B------:R-:W-:-:S03]  /*1c100*/  UMOV UR6, 0xffffffff ;  /* 0xffffffff00067882 */ /* 0x000fc60000000000 */
[----:B------:R-:W-:Y:S05]  /*1c110*/  BRA.DIV UR6, `(.L_x_1595) ;  /* 0x00000012060c7947 */ /* 0x000fea000b800000 */
[----:B------:R-:W2:Y:S04]  /*1c120*/  SHFL.BFLY PT, R7, R214, 0x2, 0x1f ;  /* 0x0c401f00d6077f89 */ /* 0x000ea800000e0000 */
[----:B------:R-:W3:Y:S01]  /*1c130*/  SHFL.BFLY PT, R10, R213, 0x2, 0x1f ;  /* 0x0c401f00d50a7f89 */ /* 0x000ee200000e0000 */
[----:B--2---:R-:W-:Y:S01]  /*1c140*/  FADD.FTZ R8, R7, R214 ;  /* 0x000000d607087221 */ /* 0x004fe20000010000 */
[----:B---3--:R-:W-:-:S04]  /*1c150*/  FADD.FTZ R9, R10, R213 ;  /* 0x000000d50a097221 */ /* 0x008fc80000010000 */
[----:B------:R-:W2:Y:S04]  /*1c160*/  SHFL.BFLY PT, R7, R8, 0x1, 0x1f ;  /* 0x0c201f0008077f89 */ /* 0x000ea800000e0000 */
[----:B------:R3:W4:Y:S01]  /*1c170*/  SHFL.BFLY PT, R10, R9, 0x1, 0x1f ;  /* 0x0c201f00090a7f89 */ /* 0x00072200000e0000 */
[----:B--2---:R-:W-:-:S07]  /*1c180*/  FADD.FTZ R7, R8, R7 ;  /* 0x0000000708077221 */ /* 0x004fce0000010000 */
.L_x_1608:
[----:B------:R-:W2:Y:S01]  /*1c190*/  S2R R5, SR_TID.X ;  /* 0x0000000000057919 */ /* 0x000ea20000002100 */
[----:B----4-:R-:W-:Y:S01]  /*1c1a0*/  FADD.FTZ R6, R9, R10 ;  /* 0x0000000a09067221 */ /* 0x010fe20000010000 */
[----:B------:R-:W-:Y:S01]  /*1c1b0*/  MOV R11, 0x400 ;  /* 0x00000400000b7802 */ /* 0x000fe20000000f00 */
[----:B------:R-:W-:Y:S05]  /*1c1c0*/  WARPSYNC.ALL ;  /* 0x0000000000007948 */ /* 0x000fea0003800000 */
[----:B------:R-:W4:Y:S01]  /*1c1d0*/  S2R R4, SR_CgaCtaId ;  /* 0x0000000000047919 */ /* 0x000f220000008800 */
[----:B------:R-:W-:Y:S01]  /*1c1e0*/  BAR.SYNC.DEFER_BLOCKING 0x0 ;  /* 0x0000000000007b1d */ /* 0x000fe20000010000 */
[----:B------:R-:W-:-:S02]  /*1c1f0*/  FSETP.NE.FTZ.AND P2, PT, R6, RZ, PT ;  /* 0x000000ff0600720b */ /* 0x000fc40003f55000 */
[----:B------:R-:W-:Y:S02]  /*1c200*/  FSETP.NE.FTZ.AND P3, PT, R7, RZ, PT ;  /* 0x000000ff0700720b */ /* 0x000fe40003f75000 */
[----:B------:R-:W-:Y:S02]  /*1c210*/  MOV R8, 0x3f800000 ;  /* 0x3f80000000087802 */ /* 0x000fe40000000f00 */
[----:B---3--:R-:W-:-:S07]  /*1c220*/  MOV R9, 0x3f800000 ;  /* 0x3f80000000097802 */ /* 0x008fce0000000f00 */
[----:B------:R-:W3:Y:S01]  /*1c230*/  @P2 MUFU.RCP R8, R6 ;  /* 0x0000000600082308 */ /* 0x000ee20000001000 */
[----:B--2---:R-:W-:-:S07]  /*1c240*/  SHF.R.S32.HI R10, RZ, 0x1f, R5 ;  /* 0x0000001fff0a7819 */ /* 0x004fce0000011405 */
[----:B------:R-:W2:Y:S01]  /*1c250*/  @P3 MUFU.RCP R9, R7 ;  /* 0x0000000700093308 */ /* 0x000ea20000001000 */
[----:B----4-:R-:W-:Y:S02]  /*1c260*/  LEA R4, R4, R11, 0x18 ;  /* 0x0000000b04047211 */ /* 0x010fe400078ec0ff */
[----:B------:R-:W-:Y:S01]  /*1c270*/  LEA.HI R11, R10, R5, RZ, 0x2 ;  /* 0x000000050a0b7211 */ /* 0x000fe200078f10ff */
[C---:B---3--:R-:W-:Y:S01]  /*1c280*/  FMUL.FTZ R115, R8.reuse, R115 ;  /* 0x0000007308737220 */ /* 0x048fe20000410000 */
[C---:B------:R-:W-:Y:S01]  /*1c290*/  FMUL.FTZ R114, R8.reuse, R114 ;  /* 0x0000007208727220 */ /* 0x040fe20000410000 */
[C---:B------:R-:W-:Y:S01]  /*1c2a0*/  FMUL.FTZ R111, R8.reuse, R111 ;  /* 0x0000006f086f7220 */ /* 0x040fe20000410000 */
[----:B------:R-:W-:Y:S01]  /*1c2b0*/  SHF.R.S32.HI R12, RZ, 0x2, R11 ;  /* 0x00000002ff0c7819 */ /* 0x000fe2000001140b */
[C---:B------:R-:W-:Y:S01]  /*1c2c0*/  FMUL.FTZ R110, R8.reuse, R110 ;  /* 0x0000006e086e7220 */ /* 0x040fe20000410000 */
[----:B------:R-:W-:Y:S01]  /*1c2d0*/  LOP3.LUT R14, R11, 0xfffffffc, RZ, 0xc0, !PT ;  /* 0xfffffffc0b0e7812 */ /* 0x000fe200078ec0ff */
[C---:B------:R-:W-:Y:S01]  /*1c2e0*/  FMUL.FTZ R71, R8.reuse, R71 ;  /* 0x0000004708477220 */ /* 0x040fe20000410000 */
[----:B------:R-:W-:Y:S01]  /*1c2f0*/  SHF.R.S32.HI R13, RZ, 0x1f, R12 ;  /* 0x0000001fff0d7819 */ /* 0x000fe2000001140c */
[C---:B------:R-:W-:Y:S01]  /*1c300*/  FMUL.FTZ R70, R8.reuse, R70 ;  /* 0x0000004608467220 */ /* 0x040fe20000410000 */
[C---:B------:R-:W-:Y:S01]  /*1c310*/  FMUL.FTZ R75, R8.reuse, R75 ;  /* 0x0000004b084b7220 */ /* 0x040fe20000410000 */
[----:B------:R-:W-:Y:S01]  /*1c320*/  IMAD.IADD R14, R5, 0x1, -R14 ;  /* 0x00000001050e7824 */ /* 0x000fe200078e0a0e */
[----:B------:R-:W-:Y:S01]  /*1c330*/  LEA.HI R13, R13, R12, RZ, 0x3 ;  /* 0x0000000c0d0d7211 */ /* 0x000fe200078f18ff */
[C---:B------:R-:W-:Y:S01]  /*1c340*/  FMUL.FTZ R74, R8.reuse, R74 ;  /* 0x0000004a084a7220 */ /* 0x040fe20000410000 */
[C---:B------:R-:W-:Y:S01]  /*1c350*/  FMUL.FTZ R79, R8.reuse, R79 ;  /* 0x0000004f084f7220 */ /* 0x040fe20000410000 */
[C---:B------:R-:W-:Y:S01]  /*1c360*/  FMUL.FTZ R78, R8.reuse, R78 ;  /* 0x0000004e084e7220 */ /* 0x040fe20000410000 */
[----:B------:R-:W-:Y:S01]  /*1c370*/  LOP3.LUT R13, R13, 0xfffffff8, RZ, 0xc0, !PT ;  /* 0xfffffff80d0d7812 */ /* 0x000fe200078ec0ff */
[C---:B------:R-:W-:Y:S01]  /*1c380*/  FMUL.FTZ R83, R8.reuse, R83 ;  /* 0x0000005308537220 */ /* 0x040fe20000410000 */
[C---:B------:R-:W-:Y:S01]  /*1c390*/  FMUL.FTZ R82, R8.reuse, R82 ;  /* 0x0000005208527220 */ /* 0x040fe20000410000 */
[----:B------:R-:W-:Y:S01]  /*1c3a0*/  FMUL.FTZ R107, R8, R107 ;  /* 0x0000006b086b7220 */ /* 0x000fe20000410000 */
[----:B------:R-:W-:Y:S01]  /*1c3b0*/  IADD3 R13, R12, -R13, RZ ;  /* 0x8000000d0c0d7210 */ /* 0x000fe20007ffe0ff */
[----:B------:R-:W-:Y:S01]  /*1c3c0*/  FMUL.FTZ R106, R8, R106 ;  /* 0x0000006a086a7220 */ /* 0x000fe20000410000 */
[----:B------:R-:W-:Y:S01]  /*1c3d0*/  LEA.HI R12, R10, R5, RZ, 0x5 ;  /* 0x000000050a0c7211 */ /* 0x000fe200078f28ff */
[C---:B------:R-:W-:Y:S01]  /*1c3e0*/  FMUL.FTZ R87, R8.reuse, R87 ;  /* 0x0000005708577220 */ /* 0x040fe20000410000 */
[----:B------:R-:W-:Y:S01]  /*1c3f0*/  LEA.HI R11, R13, R13, RZ, 0x1 ;  /* 0x0000000d0d0b7211 */ /* 0x000fe200078f08ff */
[C---:B------:R-:W-:Y:S01]  /*1c400*/  FMUL.FTZ R86, R8.reuse, R86 ;  /* 0x0000005608567220 */ /* 0x040fe20000410000 */
[----:B------:R-:W-:Y:S01]  /*1c410*/  SHF.R.S32.HI R15, RZ, 0x5, R12 ;  /* 0x00000005ff0f7819 */ /* 0x000fe2000001140c */
[C---:B------:R-:W-:Y:S01]  /*1c420*/  FMUL.FTZ R91, R8.reuse, R91 ;  /* 0x0000005b085b7220 */ /* 0x040fe20000410000 */
[----:B------:R-:W-:Y:S01]  /*1c430*/  LOP3.LUT R16, R11, 0x1fffffe, RZ, 0xc0, !PT ;  /* 0x01fffffe0b107812 */ /* 0x000fe200078ec0ff */
[C---:B------:R-:W-:Y:S01]  /*1c440*/  FMUL.FTZ R90, R8.reuse, R90 ;  /* 0x0000005a085a7220 */ /* 0x040fe20000410000 */
[----:B------:R-:W-:Y:S01]  /*1c450*/  SHF.R.S32.HI R11, RZ, 0x1, R11 ;  /* 0x00000001ff0b7819 */ /* 0x000fe2000001140b */
[C---:B------:R-:W-:Y:S01]  /*1c460*/  FMUL.FTZ R103, R8.reuse, R103 ;  /* 0x0000006708677220 */ /* 0x040fe20000410000 */
[----:B------:R-:W-:Y:S01]  /*1c470*/  LEA R14, R15, R14, 0x8 ;  /* 0x0000000e0f0e7211 */ /* 0x000fe200078e40ff */
[----:B------:R-:W-:Y:S01]  /*1c480*/  FMUL.FTZ R102, R8, R102 ;  /* 0x0000006608667220 */ /* 0x000fe20000410000 */
[----:B------:R-:W-:Y:S01]  /*1c490*/  IADD3 R13, R13, -R16, RZ ;  /* 0x800000100d0d7210 */ /* 0x000fe20007ffe0ff */
[----:B------:R-:W-:-:S02]  /*1c4a0*/  IMAD.SHL.U32 R15, R11, 0x40, RZ ;  /* 0x000000400b0f7824 */ /* 0x000fc400078e00ff */
[C---:B------:R-:W-:Y:S01]  /*1c4b0*/  FMUL.FTZ R95, R8.reuse, R95 ;  /* 0x0000005f085f7220 */ /* 0x040fe20000410000 */
[C---:B------:R-:W-:Y:S01]  /*1c4c0*/  FMUL.FTZ R94, R8.reuse, R94 ;  /* 0x0000005e085e7220 */ /* 0x040fe20000410000 */
[----:B------:R-:W-:Y:S01]  /*1c4d0*/  LEA R13, R13, R14, 0x4 ;  /* 0x0000000e0d0d7211 */ /* 0x000fe200078e20ff */
[C---:B------:R-:W-:Y:S01]  /*1c4e0*/  FMUL.FTZ R99, R8.reuse, R99 ;  /* 0x0000006308637220 */ /* 0x040fe20000410000 */
[----:B------:R-:W-:Y:S01]  /*1c4f0*/  LOP3.LUT R14, R15, 0xc0, RZ, 0xc0, !PT ;  /* 0x000000c00f0e7812 */ /* 0x000fe200078ec0ff */
[----:B------:R-:W-:Y:S01]  /*1c500*/  FMUL.FTZ R98, R8, R98 ;  /* 0x0000006208627220 */ /* 0x000fe20000410000 */
[----:B------:R-:W-:Y:S01]  /*1c510*/  LOP3.LUT R15, R11, 0x1, RZ, 0xc0, !PT ;  /* 0x000000010b0f7812 */ /* 0x000fe200078ec0ff */
[----:B------:R-:W-:Y:S01]  /*1c520*/  IMAD.MOV.U32 R8, RZ, RZ, 0x40 ;  /* 0x00000040ff087424 */ /* 0x000fe200078e00ff */
[----:B------:R-:W-:Y:S01]  /*1c530*/  LEA.HI R14, R14, R14, RZ, 0x1d ;  /* 0x0000000e0e0e7211 */ /* 0x000fe200078fe8ff */
[----:B--2---:R-:W-:Y:S01]  /*1c540*/  FMUL.FTZ R112, R9, R112 ;  /* 0x0000007009707220 */ /* 0x004fe20000410000 */
[----:B------:R-:W-:Y:S01]  /*1c550*/  ISETP.NE.U32.AND P1, PT, R15, 0x1, PT ;  /* 0x000000010f00780c */ /* 0x000fe20003f25070 */
[----:B------:R-:W-:Y:S01]  /*1c560*/  FMUL.FTZ R113, R9, R113 ;  /* 0x0000007109717220 */ /* 0x000fe20000410000 */
[----:B------:R-:W-:Y:S01]  /*1c570*/  LEA R13, R13, R14, 0x1 ;  /* 0x0000000e0d0d7211 */ /* 0x000fe200078e08ff */
[----:B------:R-:W-:Y:S01]  /*1c580*/  FMUL.FTZ R108, R9, R108 ;  /* 0x0000006c096c7220 */ /* 0x000fe20000410000 */
[----:B------:R-:W-:Y:S01]  /*1c590*/  LOP3.LUT P0, RZ, R11, 0x2, RZ, 0xc0, !PT ;  /* 0x000000020bff7812 */ /* 0x000fe2000780c0ff */
[----:B------:R-:W-:Y:S01]  /*1c5a0*/  FMUL.FTZ R109, R9, R109 ;  /* 0x0000006d096d7220 */ /* 0x000fe20000410000 */
        /* <DEDUP_REMOVED lines=22> */
[----:B------:R-:W-:Y:S01]  /*1c710*/  STS.64 [R13], R112 ;  /* 0x000000700d007388 */ /* 0x000fe20000000a00 */
[----:B------:R-:W-:-:S02]  /*1c720*/  SEL R8, R8, 0xffffffc0, !P0 ;  /* 0xffffffc008087807 */ /* 0x000fc40004000000 */
[C---:B------:R-:W-:Y:S01]  /*1c730*/  @P1 IADD3 R9, R13.reuse, 0x20, RZ ;  /* 0x000000200d091810 */ /* 0x040fe20007ffe0ff */
[----:B------:R-:W-:Y:S01]  /*1c740*/  STS.64 [R13+0x400], R114 ;  /* 0x000400720d007388 */ /* 0x000fe20000000a00 */
[----:B------:R-:W-:-:S03]  /*1c750*/  IADD3 R11, R13, R8, RZ ;  /* 0x000000080d0b7210 */ /* 0x000fc60007ffe0ff */
[----:B------:R-:W-:Y:S01]  /*1c760*/  IMAD.IADD R8, R8, 0x1, R9 ;  /* 0x0000000108087824 */ /* 0x000fe200078e0209 */
[----:B------:R-:W-:Y:S04]  /*1c770*/  STS.64 [R9], R108 ;  /* 0x0000006c09007388 */ /* 0x000fe80000000a00 */
[----:B------:R-:W-:Y:S04]  /*1c780*/  STS.64 [R9+0x400], R110 ;  /* 0x0004006e09007388 */ /* 0x000fe80000000a00 */
[----:B------:R-:W-:Y:S04]  /*1c790*/  STS.64 [R11], R68 ;  /* 0x000000440b007388 */ /* 0x000fe80000000a00 */
[----:B------:R-:W-:Y:S04]  /*1c7a0*/  STS.64 [R11+0x400], R70 ;  /* 0x000400460b007388 */ /* 0x000fe80000000a00 */
        /* <DEDUP_REMOVED lines=17> */
[----:B------:R1:W-:Y:S04]  /*1c8c0*/  STS.64 [R8+0x4400], R98 ;  /* 0x0044006208007388 */ /* 0x0003e80000000a00 */
[----:B------:R-:W4:Y:S04]  /*1c8d0*/  LD.E.64 R16, desc[UR4][R116.64+0xb0] ;  /* 0x0000b00474107980 */ /* 0x000f28000c101b00 */
[----:B------:R-:W4:Y:S01]  /*1c8e0*/  LD.E R18, desc[UR4][R116.64+0x60] ;  /* 0x0000600474127980 */ /* 0x000f22000c101900 */
[CC--:B------:R-:W-:Y:S01]  /*1c8f0*/  LEA.HI R19, R10.reuse, R5.reuse, RZ, 0x3 ;  /* 0x000000050a137211 */ /* 0x0c0fe200078f18ff */
[----:B------:R1:W1:Y:S01]  /*1c900*/  @P3 MUFU.LG2 R20, R7 ;  /* 0x0000000700143308 */ /* 0x0002620000000c00 */
[----:B------:R-:W-:Y:S01]  /*1c910*/  LEA.HI R15, R10, R5, RZ, 0x6 ;  /* 0x000000050a0f7211 */ /* 0x000fe200078f30ff */
[----:B------:R1:W5:Y:S01]  /*1c920*/  LD.E.64 R64, desc[UR4][R116.64+0xa8] ;  /* 0x0000a80474407980 */ /* 0x000362000c101b00 */
[----:B------:R-:W-:-:S02]  /*1c930*/  SHF.R.S32.HI R14, RZ, 0x3, R19 ;  /* 0x00000003ff0e7819 */ /* 0x000fc40000011413 */
[C---:B------:R-:W-:Y:S02]  /*1c940*/  LOP3.LUT R22, R19.reuse, 0xfffffff8, RZ, 0xc0, !PT ;  /* 0xfffffff813167812 */ /* 0x040fe400078ec0ff */
[----:B--2---:R-:W-:Y:S02]  /*1c950*/  LEA.HI R13, R19, R14, RZ, 0x1 ;  /* 0x0000000e130d7211 */ /* 0x004fe400078f08ff */
[----:B---3--:R-:W-:Y:S02]  /*1c960*/  SHF.L.U32 R9, R15, 0x2, RZ ;  /* 0x000000020f097819 */ /* 0x008fe400000006ff */
[----:B----4-:R-:W-:Y:S02]  /*1c970*/  LOP3.LUT R11, R13, 0xfffffffe, RZ, 0xc0, !PT ;  /* 0xfffffffe0d0b7812 */ /* 0x010fe400078ec0ff */
[-C--:B------:R-:W-:Y:S01]  /*1c980*/  LEA.HI R15, R10, R5.reuse, RZ, 0x4 ;  /* 0x000000050a0f7211 */ /* 0x080fe200078f20ff */
[----:B------:R-:W2:Y:S01]  /*1c990*/  @P2 MUFU.LG2 R6, R6 ;  /* 0x0000000600062308 */ /* 0x000ea20000000c00 */
[----:B------:R-:W-:Y:S01]  /*1c9a0*/  LOP3.LUT R10, R9, 0x3fffff00, RZ, 0xc0, !PT ;  /* 0x3fffff00090a7812 */ /* 0x000fe200078ec0ff */
[----:B------:R-:W-:Y:S01]  /*1c9b0*/  BSSY B0, `(.L_x_1596) ;  /* 0x000003b000007945 */ /* 0x000fe20003800000 */
[----:B-1----:R-:W-:Y:S01]  /*1c9c0*/  IADD3 R8, -R22, R5, RZ ;  /* 0x0000000516087210 */ /* 0x002fe20007ffe1ff */
[----:B------:R1:W5:Y:S01]  /*1c9d0*/  LD.E R7, desc[UR4][R116.64+0xcc] ;  /* 0x0000cc0474077980 */ /* 0x000362000c101900 */
[----:B------:R-:W-:Y:S01]  /*1c9e0*/  SHF.R.S32.HI R15, RZ, 0x4, R15 ;  /* 0x00000004ff0f7819 */ /* 0x000fe2000001140f */
[----:B------:R-:W-:Y:S01]  /*1c9f0*/  @P3 FMUL.FTZ R20, R20, 0.69314718246459960938 ;  /* 0x3f31721814143820 */ /* 0x000fe20000410000 */
[----:B------:R-:W-:Y:S01]  /*1ca00*/  LEA.HI R13, R8, R8, RZ, 0x1 ;  /* 0x00000008080d7211 */ /* 0x000fe200078f08ff */
[----:B------:R-:W-:Y:S01]  /*1ca10*/  IMAD R9, R212, 0x10, R211 ;  /* 0x00000010d4097824 */ /* 0x000fe200078e02d3 */
[----:B------:R-:W-:-:S02]  /*1ca20*/  IADD3 R11, R14, -R11, RZ ;  /* 0x8000000b0e0b7210 */ /* 0x000fc40007ffe0ff */
[----:B------:R-:W-:Y:S02]  /*1ca30*/  SHF.R.S32.HI R26, RZ, 0x1, R13 ;  /* 0x00000001ff1a7819 */ /* 0x000fe4000001140d */
[----:B------:R-:W-:Y:S02]  /*1ca40*/  LOP3.LUT R13, R13, 0xfffffffe, RZ, 0xc0, !PT ;  /* 0xfffffffe0d0d7812 */ /* 0x000fe400078ec0ff */
[----:B------:R-:W-:Y:S02]  /*1ca50*/  SHF.L.U32 R15, R15, 0x6, RZ ;  /* 0x000000060f0f7819 */ /* 0x000fe400000006ff */
[----:B------:R-:W-:Y:S02]  /*1ca60*/  LOP3.LUT R22, R12, 0xffffffe0, RZ, 0xc0, !PT ;  /* 0xffffffe00c167812 */ /* 0x000fe400078ec0ff */
[----:B------:R-:W-:Y:S02]  /*1ca70*/  IADD3 R24, R8, -R13, RZ ;  /* 0x8000000d08187210 */ /* 0x000fe40007ffe0ff */
[----:B------:R1:W5:Y:S01]  /*1ca80*/  LD.E.64 R12, desc[UR4][R116.64+0x78] ;  /* 0x00007804740c7980 */ /* 0x000362000c101b00 */
[----:B------:R-:W-:Y:S01]  /*1ca90*/  IMAD.SHL.U32 R26, R26, 0x8, RZ ;  /* 0x000000081a1a7824 */ /* 0x000fe200078e00ff */
[----:B------:R-:W-:-:S02]  /*1caa0*/  LOP3.LUT R15, R15, 0xc0, RZ, 0xc0, !PT ;  /* 0x000000c00f0f7812 */ /* 0x000fc400078ec0ff */
[----:B------:R-:W-:Y:S02]  /*1cab0*/  LEA R11, R11, R10, 0x5 ;  /* 0x0000000a0b0b7211 */ /* 0x000fe400078e28ff */
[----:B------:R-:W-:Y:S02]  /*1cac0*/  LOP3.LUT R26, R15, 0x18, R26, 0xf8, !PT ;  /* 0x000000180f1a7812 */ /* 0x000fe400078ef81a */
[----:B------:R-:W-:Y:S02]  /*1cad0*/  SHF.R.U32.HI R15, RZ, 0x3, R15 ;  /* 0x00000003ff0f7819 */ /* 0x000fe4000001160f */
[----:B------:R-:W-:Y:S02]  /*1cae0*/  LEA R11, R24, R11, 0x2 ;  /* 0x0000000b180b7211 */ /* 0x000fe400078e10ff */
[----:B------:R-:W-:Y:S02]  /*1caf0*/  LOP3.LUT R26, R26, R15, RZ, 0x3c, !PT ;  /* 0x0000000f1a1a7212 */ /* 0x000fe400078e3cff */
[----:B------:R-:W-:-:S02]  /*1cb00*/  MOV R10, 0xff800000 ;  /* 0xff800000000a7802 */ /* 0x000fc40000000f00 */
[----:B------:R-:W-:Y:S01]  /*1cb10*/  IADD3 R11, R11, R26, RZ ;  /* 0x0000001a0b0b7210 */ /* 0x000fe20007ffe0ff */
[----:B-----5:R-:W-:Y:S01]  /*1cb20*/  @P3 FFMA.FTZ R10, R3, R2, R20 ;  /* 0x00000002030a3223 */ /* 0x020fe20000010014 */
[----:B------:R-:W-:Y:S01]  /*1cb30*/  IADD3 R22, -R22, R5, RZ ;  /* 0x0000000516167210 */ /* 0x000fe20007ffe1ff */
[----:B--2---:R-:W-:Y:S01]  /*1cb40*/  @P2 FMUL.FTZ R6, R6, 0.69314718246459960938 ;  /* 0x3f31721806062820 */ /* 0x004fe20000410000 */
[----:B------:R-:W-:Y:S02]  /*1cb50*/  SHF.L.U32 R20, R201, 0x6, RZ ;  /* 0x00000006c9147819 */ /* 0x000fe400000006ff */
[----:B------:R-:W-:Y:S01]  /*1cb60*/  LEA R4, R11, R4, 0x2 ;  /* 0x000000040b047211 */ /* 0x000fe200078e10ff */
[----:B------:R-:W-:Y:S01]  /*1cb70*/  BAR.SYNC.DEFER_BLOCKING 0x0 ;  /* 0x0000000000007b1d */ /* 0x000fe20000010000 */
[----:B------:R-:W-:Y:S02]  /*1cb80*/  IMAD.MOV.U32 R2, RZ, RZ, -0x800000 ;  /* 0xff800000ff027424 */ /* 0x000fe400078e00ff */
[----:B------:R-:W-:Y:S01]  /*1cb90*/  @P2 FFMA.FTZ R2, R3, R0, R6 ;  /* 0x0000000003022223 */ /* 0x000fe20000010006 */
[----:B------:R-:W-:-:S02]  /*1cba0*/  LOP3.LUT P0, RZ, R22, 0x3, RZ, 0xc0, !PT ;  /* 0x0000000316ff7812 */ /* 0x000fc4000780c0ff */
[----:B------:R1:W2:Y:S04]  /*1cbb0*/  LDS.128 R60, [R4] ;  /* 0x00000000043c7984 */ /* 0x0002a80000000c00 */
[----:B------:R1:W3:Y:S04]  /*1cbc0*/  LDS.128 R56, [R4+0x800] ;  /* 0x0008000004387984 */ /* 0x0002e80000000c00 */
[----:B------:R1:W4:Y:S04]  /*1cbd0*/  LDS.128 R52, [R4+0x1000] ;  /* 0x0010000004347984 */ /* 0x0003280000000c00 */
[----:B------:R1:W1:Y:S04]  /*1cbe0*/  LDS.128 R48, [R4+0x1800] ;  /* 0x0018000004307984 */ /* 0x0002680000000c00 */
[----:B------:R1:W1:Y:S04]  /*1cbf0*/  LDS.128 R44, [R4+0x2000] ;  /* 0x00200000042c7984 */ /* 0x0002680000000c00 */
[----:B------:R1:W1:Y:S04]  /*1cc00*/  LDS.128 R40, [R4+0x2800] ;  /* 0x0028000004287984 */ /* 0x0002680000000c00 */
[----:B------:R1:W1:Y:S04]  /*1cc10*/  LDS.128 R36, [R4+0x3000] ;  /* 0x0030000004247984 */ /* 0x0002680000000c00 */
[----:B------:R1:W1:Y:S04]  /*1cc20*/  LDS.128 R32, [R4+0x3800] ;  /* 0x0038000004207984 */ /* 0x0002680000000c00 */
[----:B------:R1:W1:Y:S04]  /*1cc30*/  LDS.128 R28, [R4+0x4000] ;  /* 0x00400000041c7984 */ /* 0x0002680000000c00 */
[----:B------:R1:W1:Y:S01]  /*1cc40*/  LDS.128 R24, [R4+0x4800] ;  /* 0x0048000004187984 */ /* 0x0002620000000c00 */
[----:B------:R-:W-:-:S04]  /*1cc50*/  IMAD R16, R16, UR7, R205 ;  /* 0x0000000710107c24 */ /* 0x000fc8000f8e02cd */
[----:B------:R-:W-:-:S04]  /*1cc60*/  IMAD R16, R16, R18, R203 ;  /* 0x0000001210107224 */ /* 0x000fc800078e02cb */
[----:B------:R-:W-:Y:S02]  /*1cc70*/  IMAD R6, R17, R16, R20 ;  /* 0x0000001011067224 */ /* 0x000fe400078e0214 */
[----:B------:R1:W1:Y:S04]  /*1cc80*/  LDS.128 R20, [R4+0x5000] ;  /* 0x0050000004147984 */ /* 0x0002680000000c00 */
[----:B------:R1:W1:Y:S01]  /*1cc90*/  LDS.128 R16, [R4+0x5800] ;  /* 0x0058000004107984 */ /* 0x0002620000000c00 */
[----:B--234-:R-:W-:Y:S05]  /*1cca0*/  @P0 BRA `(.L_x_1597) ;  /* 0x00000000002c0947 */ /* 0x01cfea0003800000 */
[----:B------:R-:W-:Y:S01]  /*1ccb0*/  IMAD R0, R201, -0x40, R204 ;  /* 0xffffffc0c9007824 */ /* 0x000fe200078e02cc */
[----:B-1----:R-:W-:Y:S01]  /*1ccc0*/  SHF.R.S32.HI R4, RZ, 0x1f, R6 ;  /* 0x0000001fff047819 */ /* 0x002fe20000011406 */
[C---:B------:R-:W-:Y:S01]  /*1ccd0*/  VIADD R5, R9.reuse, 0x8 ;  /* 0x0000000809057836 */ /* 0x040fe20000000000 */
[----:B------:R-:W-:Y:S02]  /*1cce0*/  IADD3 R3, P0, R6, R9, RZ ;  /* 0x0000000906037210 */ /* 0x000fe40007f1e0ff */
[-C--:B------:R-:W-:Y:S02]  /*1ccf0*/  ISETP.GE.AND P2, PT, R9, R0.reuse, PT ;  /* 0x000000000900720c */ /* 0x080fe40003f46270 */
[----:B------:R-:W-:Y:S02]  /*1cd00*/  ISETP.GE.AND P1, PT, R5, R0, PT ;  /* 0x000000000500720c */ /* 0x000fe40003f26270 */
[----:B------:R-:W-:Y:S02]  /*1cd10*/  LEA.HI.X.SX32 R4, R9, R4, 0x1, P0 ;  /* 0x0000000409047211 */ /* 0x000fe400000f0eff */
[----:B------:R-:W-:-:S04]  /*1cd20*/  LEA R64, P0, R3, R64, 0x2 ;  /* 0x0000004003407211 */ /* 0x000fc800078010ff */
[----:B------:R-:W-:-:S05]  /*1cd30*/  LEA.HI.X R65, R3, R65, R4, 0x2, P0 ;  /* 0x0000004103417211 */ /* 0x000fca00000f1404 */
[----:B------:R2:W-:Y:S04]  /*1cd40*/  @!P2 ST.E desc[UR4][R64.64], R10 ;  /* 0x0000000a4000a985 */ /* 0x0005e8000c101904 */
[----:B------:R2:W-:Y:S02]  /*1cd50*/  @!P1 ST.E desc[UR4][R64.64+0x20], R2 ;  /* 0x0000200240009985 */ /* 0x0005e4000c101904 */
.L_x_1597:
[----:B------:R-:W-:Y:S05]  /*1cd60*/  BSYNC B0 ;  /* 0x0000000000007941 */ /* 0x000fea0003800000 */
.L_x_1596:
[----:B-1----:R1:W5:Y:S01]  /*1cd70*/  LD.E R116, desc[UR4][R116.64+0xc0] ;  /* 0x0000c00474747980 */ /* 0x002362000c101900 */
[----:B------:R-:W-:Y:S01]  /*1cd80*/  IMAD.SHL.U32 R8, R8, 0x4, RZ ;  /* 0x0000000408087824 */ /* 0x000fe200078e00ff */
[----:B------:R-:W-:Y:S01]  /*1cd90*/  BSSY B0, `(.L_x_1598) ;  /* 0x000001a000007945 */ /* 0x000fe20003800000 */
[----:B------:R-:W-:Y:S02]  /*1cda0*/  IMAD R201, R201, -0x40, R204 ;  /* 0xffffffc0c9c97824 */ /* 0x000fe400078e02cc */
[----:B------:R-:W-:Y:S01]  /*1cdb0*/  IMAD R7, R6, R7, RZ ;  /* 0x0000000706077224 */ /* 0x000fe200078e02ff */
[--C-:B------:R-:W-:Y:S01]  /*1cdc0*/  SHF.R.S32.HI R9, RZ, 0x1f, R8.reuse ;  /* 0x0000001fff097819 */ /* 0x100fe20000011408 */
[C---:B------:R-:W-:Y:S01]  /*1cdd0*/  VIADD R0, R14.reuse, 0x10 ;  /* 0x000000100e007836 */ /* 0x040fe20000000000 */
[C---:B------:R-:W-:Y:S01]  /*1cde0*/  ISETP.GE.AND P4, PT, R14.reuse, R201, PT ;  /* 0x000000c90e00720c */ /* 0x040fe20003f86270 */
[----:B--2---:R-:W-:-:S03]  /*1cdf0*/  IMAD.WIDE R2, R14, 0x60, R8 ;  /* 0x000000600e027825 */ /* 0x004fc600078e0208 */
[----:B------:R-:W-:Y:S01]  /*1ce00*/  ISETP.GE.AND P2, PT, R0, R201, PT ;  /* 0x000000c90000720c */ /* 0x000fe20003f46270 */
[----:B------:R-:W-:Y:S01]  /*1ce10*/  VIADD R0, R14, 0x20 ;  /* 0x000000200e007836 */ /* 0x000fe20000000000 */
[----:B------:R-:W-:Y:S01]  /*1ce20*/  IADD3 R2, P0, R2, R7, RZ ;  /* 0x0000000702027210 */ /* 0x000fe20007f1e0ff */
[----:B------:R-:W-:-:S03]  /*1ce30*/  VIADD R14, R14, 0x30 ;  /* 0x000000300e0e7836 */ /* 0x000fc60000000000 */
[----:B------:R-:W-:Y:S01]  /*1ce40*/  LEA.HI.X.SX32 R7, R7, R3, 0x1, P0 ;  /* 0x0000000307077211 */ /* 0x000fe200000f0eff */
[----:B------:R-:W-:Y:S01]  /*1ce50*/  VIADD R3, R8, 0x20 ;  /* 0x0000002008037836 */ /* 0x000fe20000000000 */
[----:B------:R-:W-:Y:S02]  /*1ce60*/  LEA R6, P3, R2, R12, 0x2 ;  /* 0x0000000c02067211 */ /* 0x000fe400078610ff */
[-C--:B------:R-:W-:Y:S02]  /*1ce70*/  ISETP.GE.AND P1, PT, R0, R201.reuse, PT ;  /* 0x000000c90000720c */ /* 0x080fe40003f26270 */
[----:B------:R-:W-:Y:S02]  /*1ce80*/  ISETP.GE.AND P0, PT, R14, R201, PT ;  /* 0x000000c90e00720c */ /* 0x000fe40003f06270 */
[----:B------:R-:W-:Y:S01]  /*1ce90*/  LEA.HI.X R7, R2, R13, R7, 0x2, P3 ;  /* 0x0000000d02077211 */ /* 0x000fe200018f1407 */
[----:B------:R-:W-:Y:S10]  /*1cea0*/  @P4 BRA `(.L_x_1599) ;  /* 0x0000000000204947 */ /* 0x000ff40003800000 */
[C---:B------:R-:W-:Y:S01]  /*1ceb0*/  VIADD R5, R3.reuse, 0x20 ;  /* 0x0000002003057836 */ /* 0x040fe20000000000 */
[-C--:B-----5:R-:W-:Y:S02]  /*1cec0*/  ISETP.GE.AND P4, PT, R3, R116.reuse, PT ;  /* 0x000000740300720c */ /* 0x0a0fe40003f86270 */
[-C--:B------:R-:W-:Y:S02]  /*1ced0*/  ISETP.GE.AND P5, PT, R8, R116.reuse, PT ;  /* 0x000000740800720c */ /* 0x080fe40003fa6270 */
[----:B------:R-:W-:-:S09]  /*1cee0*/  ISETP.GE.AND P3, PT, R5, R116, PT ;  /* 0x000000740500720c */ /* 0x000fd20003f66270 */
[----:B------:R2:W-:Y:S04]  /*1cef0*/  @!P4 ST.E.128 desc[UR4][R6.64+0x80], R44 ;  /* 0x0000802c0600c985 */ /* 0x0005e8000c101d04 */
[----:B------:R2:W-:Y:S04]  /*1cf00*/  @!P5 ST.E.64 desc[UR4][R6.64], R60 ;  /* 0x0000003c0600d985 */ /* 0x0005e8000c101b04 */
[----:B------:R2:W-:Y:S04]  /*1cf10*/  @!P5 ST.E.64 desc[UR4][R6.64+0x8], R62 ;  /* 0x0000083e0600d985 */ /* 0x0005e8000c101b04 */
[----:B------:R2:W-:Y:S02]  /*1cf20*/  @!P3 ST.E.128 desc[UR4][R6.64+0x100], R28 ;  /* 0x0001001c0600b985 */ /* 0x0005e4000c101d04 */
.L_x_1599:
[----:B------:R-:W-:Y:S05]  /*1cf30*/  BSYNC B0 ;  /* 0x0000000000007941 */ /* 0x000fea0003800000 */
.L_x_1598:
[----:B------:R-:W-:Y:S04]  /*1cf40*/  BSSY B0, `(.L_x_1600) ;  /* 0x0000009000007945 */ /* 0x000fe80003800000 */
[----:B------:R-:W-:Y:S05]  /*1cf50*/  @P2 BRA `(.L_x_1601) ;  /* 0x00000000001c2947 */ /* 0x000fea0003800000 */
[C---:B------:R-:W-:Y:S01]  /*1cf60*/  VIADD R5, R3.reuse, 0x20 ;  /* 0x0000002003057836 */ /* 0x040fe20000000000 */
[-C--:B-----5:R-:W-:Y:S02]  /*1cf70*/  ISETP.GE.AND P4, PT, R8, R116.reuse, PT ;  /* 0x000000740800720c */ /* 0x0a0fe40003f86270 */
[-C--:B------:R-:W-:Y:S02]  /*1cf80*/  ISETP.GE.AND P3, PT, R3, R116.reuse, PT ;  /* 0x000000740300720c */ /* 0x080fe40003f66270 */
[----:B------:R-:W-:-:S09]  /*1cf90*/  ISETP.GE.AND P2, PT, R5, R116, PT ;  /* 0x000000740500720c */ /* 0x000fd20003f46270 */
[----:B------:R3:W-:Y:S04]  /*1cfa0*/  @!P4 ST.E.128 desc[UR4][R6.64+0x1800], R56 ;  /* 0x001800380600c985 */ /* 0x0007e8000c101d04 */
[----:B------:R3:W-:Y:S04]  /*1cfb0*/  @!P3 ST.E.128 desc[UR4][R6.64+0x1880], R40 ;  /* 0x001880280600b985 */ /* 0x0007e8000c101d04 */
[----:B------:R3:W-:Y:S02]  /*1cfc0*/  @!P2 ST.E.128 desc[UR4][R6.64+0x1900], R24 ;  /* 0x001900180600a985 */ /* 0x0007e4000c101d04 */
.L_x_1601:
[----:B------:R-:W-:Y:S05]  /*1cfd0*/  BSYNC B0 ;  /* 0x0000000000007941 */ /* 0x000fea0003800000 */
.L_x_1600:
        /* <DEDUP_REMOVED lines=9> */
.L_x_1603:
[----:B------:R-:W-:Y:S05]  /*1d070*/  BSYNC B0 ;  /* 0x0000000000007941 */ /* 0x000fea0003800000 */
.L_x_1602:
[----:B------:R-:W-:-:S04]  /*1d080*/  MOV R203, 0x0 ;  /* 0x0000000000cb7802 */ /* 0x000fc80000000f00 */
[----:B-12345:R-:W-:Y:S05]  /*1d090*/  @P0 RET.REL.NODEC R202 `(_ZN5flash24flash_fwd_splitkv_kernelI23Flash_fwd_kernel_traitsILi96ELi64ELi128ELi4ELb0ELb0EN7cutlass10bfloat16_tE19Flash_kernel_traitsILi96ELi64ELi128ELi4ES3_EELb1ELb0ELb0ELb0ELb0ELb0ELb1ELb1EEEvNS_16Flash_fwd_paramsE) ;  /* 0xfffffe2ccad80950 */ /* 0x03efea0003c3ffff */
[CC--:B------:R-:W-:Y:S01]  /*1d0a0*/  ISETP.GE.AND P1, PT, R3.reuse, R116.reuse, PT ;  /* 0x000000740300720c */ /* 0x0c0fe20003f26270 */
[----:B------:R-:W-:Y:S01]  /*1d0b0*/  VIADD R3, R3, 0x20 ;  /* 0x0000002003037836 */ /* 0x000fe20000000000 */
[----:B------:R-:W-:Y:S01]  /*1d0c0*/  ISETP.GE.AND P2, PT, R8, R116, PT ;  /* 0x000000740800720c */ /* 0x000fe20003f46270 */
[----:B------:R-:W-:-:S03]  /*1d0d0*/  IMAD.MOV.U32 R203, RZ, RZ, 0x0 ;  /* 0x00000000ffcb7424 */ /* 0x000fc600078e00ff */
[----:B------:R-:W-:-:S07]  /*1d0e0*/  ISETP.GE.AND P0, PT, R3, R116, PT ;  /* 0x000000740300720c */ /* 0x000fce0003f06270 */
[----:B------:R-:W-:Y:S04]  /*1d0f0*/  @!P1 ST.E.128 desc[UR4][R6.64+0x4880], R32 ;  /* 0x0048802006009985 */ /* 0x000fe8000c101d04 */
[----:B------:R1:W-:Y:S02]  /*1d100*/  @!P2 ST.E.128 desc[UR4][R6.64+0x4800], R48 ;  /* 0x004800300600a985 */ /* 0x0003e4000c101d04 */
[----:B-1----:R-:W-:Y:S05]  /*1d110*/  @P0 RET.REL.NODEC R202 `(_ZN5flash24flash_fwd_splitkv_kernelI23Flash_fwd_kernel_traitsILi96ELi64ELi128ELi4ELb0ELb0EN7cutlass10bfloat16_tE19Flash_kernel_traitsILi96ELi64ELi128ELi4ES3_EELb1ELb0ELb0ELb0ELb0ELb0ELb1ELb1EEEvNS_16Flash_fwd_paramsE) ;  /* 0xfffffe2ccab80950 */ /* 0x002fea0003c3ffff */
[----:B------:R-:W-:Y:S01]  /*1d120*/  MOV R203, 0x0 ;  /* 0x0000000000cb7802 */ /* 0x000fe20000000f00 */
[----:B------:R1:W-:Y:S03]  /*1d130*/  ST.E.128 desc[UR4][R6.64+0x4900], R16 ;  /* 0x0049001006007985 */ /* 0x0003e6000c101d04 */
[----:B-1----:R-:W-:Y:S05]  /*1d140*/  RET.REL.NODEC R202 `(_ZN5flash24flash_fwd_splitkv_kernelI23Flash_fwd_kernel_traitsILi96ELi64ELi128ELi4ELb0ELb0EN7cutlass10bfloat16_tE19Flash_kernel_traitsILi96ELi64ELi128ELi4ES3_EELb1ELb0ELb0ELb0ELb0ELb0ELb1ELb1EEEvNS_16Flash_fwd_paramsE) ;  /* 0xfffffe2ccaac7950 */ /* 0x002fea0003c3ffff */
.L_x_1595:
[----:B------:R-:W-:Y:S01]  /*1d150*/  MOV R5, 0x2 ;  /* 0x0000000200057802 */ /* 0x000fe20000000f00 */
[----:B------:R-:W-:Y:S01]  /*1d160*/  IMAD.MOV.U32 R4, RZ, RZ, 0x1f ;  /* 0x0000001fff047424 */ /* 0x000fe200078e00ff */
[----:B------:R-:W-:-:S07]  /*1d170*/  MOV R6, 0xffffffff ;  /* 0xffffffff00067802 */ /* 0x000fce0000000f00 */
[----:B-1---5:R-:W-:Y:S05]  /*1d180*/  WARPSYNC.COLLECTIVE R6, `(.L_x_1604) ;  /* 0x0000000006087348 */ /* 0x022fea0003c00000 */
[----:B------:R2:W3:Y:S02]  /*1d190*/  SHFL.BFLY P0, R10, R214, R5, R4 ;  /* 0x0c000005d60a7389 */ /* 0x0004e40000000004 */
[----:B-123-5:R-:W-:Y:S01]  /*1d1a0*/  ENDCOLLECTIVE ;  /* 0x000000000000791b */ /* 0x02efe20003800000 */
.L_x_1604:
[----:B------:R-:W-:Y:S02]  /*1d1b0*/  IMAD.MOV.U32 R7, RZ, RZ, R10 ;  /* 0x000000ffff077224 */ /* 0x000fe400078e000a */
[----:B------:R-:W-:Y:S02]  /*1d1c0*/  IMAD.MOV.U32 R5, RZ, RZ, 0x1 ;  /* 0x00000001ff057424 */ /* 0x000fe400078e00ff */
[----:B------:R-:W-:-:S05]  /*1d1d0*/  FADD.FTZ R8, R7, R214 ;  /* 0x000000d607087221 */ /* 0x000fca0000010000 */
[----:B------:R-:W-:-:S07]  /*1d1e0*/  MOV R214, R8 ;  /* 0x0000000800d67202 */ /* 0x000fce0000000f00 */
[----:B------:R-:W-:Y:S05]  /*1d1f0*/  WARPSYNC.COLLECTIVE R6, `(.L_x_1605) ;  /* 0x0000000006087348 */ /* 0x000fea0003c00000 */
[----:B------:R1:W2:Y:S02]  /*1d200*/  SHFL.BFLY P0, R10, R214, R5, R4 ;  /* 0x0c000005d60a7389 */ /* 0x0002a40000000004 */
[----:B-12---:R-:W-:Y:S01]  /*1d210*/  ENDCOLLECTIVE ;  /* 0x000000000000791b */ /* 0x006fe20003800000 */
.L_x_1605:
[----:B------:R-:W-:Y:S01]  /*1d220*/  MOV R214, R213 ;  /* 0x000000d500d67202 */ /* 0x000fe20000000f00 */
[----:B------:R-:W-:Y:S01]  /*1d230*/  IMAD.MOV.U32 R5, RZ, RZ, 0x2 ;  /* 0x00000002ff057424 */ /* 0x000fe200078e00ff */
[----:B------:R-:W-:-:S07]  /*1d240*/  MOV R7, R10 ;  /* 0x0000000a00077202 */ /* 0x000fce0000000f00 */
[----:B------:R-:W-:Y:S05]  /*1d250*/  WARPSYNC.COLLECTIVE R6, `(.L_x_1606) ;  /* 0x0000000006087348 */ /* 0x000fea0003c00000 */
[----:B------:R1:W2:Y:S02]  /*1d260*/  SHFL.BFLY P0, R10, R214, R5, R4 ;  /* 0x0c000005d60a7389 */ /* 0x0002a40000000004 */
[----:B-12---:R-:W-:Y:S01]  /*1d270*/  ENDCOLLECTIVE ;  /* 0x000000000000791b */ /* 0x006fe20003800000 */
.L_x_1606:
[----:B------:R-:W-:Y:S01]  /*1d280*/  FADD.FTZ R7, R8, R7 ;  /* 0x0000000708077221 */ /* 0x000fe20000010000 */
[----:B------:R-:W-:Y:S01]  /*1d290*/  FADD.FTZ R9, R10, R213 ;  /* 0x000000d50a097221 */ /* 0x000fe20000010000 */
[----:B------:R-:W-:-:S04]  /*1d2a0*/  MOV R5, 0x1 ;  /* 0x0000000100057802 */ /* 0x000fc80000000f00 */
[----:B------:R-:W-:-:S07]  /*1d2b0*/  MOV R214, R9 ;  /* 0x0000000900d67202 */ /* 0x000fce0000000f00 */
[----:B------:R-:W-:Y:S05]  /*1d2c0*/  WARPSYNC.COLLECTIVE R6, `(.L_x_1607) ;  /* 0x0000000006087348 */ /* 0x000fea0003c00000 */
[----:B------:R1:W2:Y:S02]  /*1d2d0*/  SHFL.BFLY P0, R10, R214, R5, R4 ;  /* 0x0c000005d60a7389 */ /* 0x0002a40000000004 */
[----:B-12---:R-:W-:Y:S01]  /*1d2e0*/  ENDCOLLECTIVE ;  /* 0x000000000000791b */ /* 0x006fe20003800000 */
.L_x_1607:
[----:B------:R-:W-:Y:S05]  /*1d2f0*/  BRA `(.L_x_1608) ;  /* 0xffffffec00a47947 */ /* 0x000fea000383ffff */
.L_x_1609:
        /* <DEDUP_REMOVED lines=16> */
.L_x_6410:


//--------------------- .text._ZN5flash24flash_fwd_splitkv_kernelI23Flash_fwd_kernel_traitsILi96ELi64ELi128ELi4ELb0ELb0EN7cutlass10bfloat16_tE19Flash_kernel_traitsILi96ELi64ELi128ELi4ES3_EELb1ELb0ELb0ELb0ELb0ELb1ELb1ELb1EEEvNS_16Flash_fwd_paramsE --------------------------
	.section	.text._ZN5flash24flash_fwd_splitkv_kernelI23Flash_fwd_kernel_traitsILi96ELi64ELi128ELi4ELb0ELb0EN7cutlass10bfloat16_tE19Flash_kernel_traitsILi96ELi64ELi128ELi4ES3_EELb1ELb0ELb0ELb0ELb0ELb1ELb1ELb1EEEvNS_16Flash_fwd_paramsE,"ax",@progbits
	.align	128
        .global         _ZN5flash24flash_fwd_splitkv_kernelI23Flash_fwd_kernel_traitsILi96ELi64ELi128ELi4ELb0ELb0EN7cutlass10bfloat16_tE19Flash_kernel_traitsILi96ELi64ELi128ELi4ES3_EELb1ELb0ELb0ELb0ELb0ELb1ELb1ELb1EEEvNS_16Flash_fwd_paramsE
        .type           _ZN5flash24flash_fwd_splitkv_kernelI23Flash_fwd_kernel_traitsILi96ELi64ELi128ELi4ELb0ELb0EN7cutlass10bfloat16_tE19Flash_kernel_traitsILi96ELi64ELi128ELi4ES3_EELb1ELb0ELb0ELb0ELb0ELb1ELb1ELb1EEEvNS_16Flash_fwd_paramsE,@function
        .size           _ZN5flash24flash_fwd_splitkv_kernelI23Flash_fwd_kernel_traitsILi96ELi64ELi128ELi4ELb0ELb0EN7cutlass10bfloat16_tE19Flash_kernel_traitsILi96ELi64ELi128ELi4ES3_EELb1ELb0ELb0ELb0ELb0ELb1ELb1ELb1EEEvNS_16Flash_fwd_paramsE,(.L_x_6411 - _ZN5flash24flash_fwd_splitkv_kernelI23Flash_fwd_kernel_traitsILi96ELi64ELi128ELi4ELb0ELb0EN7cutlass10bfloat16_tE19Flash_kernel_traitsILi96ELi64ELi128ELi4ES3_EELb1ELb0ELb0ELb0ELb0ELb1ELb1ELb1EEEvNS_16Flash_fwd_paramsE)
        .other          _ZN5flash24flash_fwd_splitkv_kernelI23Flash_fwd_kernel_traitsILi96ELi64ELi128ELi4ELb0ELb0EN7cutlass10bfloat16_tE19Flash_kernel_traitsILi96ELi64ELi128ELi4ES3_EELb1ELb0ELb0ELb0ELb0ELb1ELb1ELb1EEEvNS_16Flash_fwd_paramsE,@"STO_CUDA_ENTRY STV_DEFAULT"
_ZN5flash24flash_fwd_splitkv_kernelI23Flash_fwd_kernel_traitsILi96ELi64ELi128ELi4ELb0ELb0EN7cutlass10bfloat16_tE19Flash_kernel_traitsILi96ELi64ELi128ELi4ES3_EELb1ELb0ELb0ELb0ELb0ELb1ELb1ELb1EEEvNS_16Flash_fwd_paramsE:
.text._ZN5flash24flash_fwd_splitkv_kernelI23Flash_fwd_kernel_traitsILi96ELi64ELi128ELi4ELb0ELb0EN7cutlass10bfloat16_tE19Flash_kernel_traitsILi96ELi64ELi128ELi4ES3_EELb1ELb0ELb0ELb0ELb0ELb1ELb1ELb1EEEvNS_16Flash_fwd_paramsE:
        /* <DEDUP_REMOVED lines=29> */
[----:B------:R-:W-:Y:S05]  /*01d0*/  CALL.REL.NOINC `($_ZN5flash24flash_fwd_splitkv_kernelI23Flash_fwd_kernel_traitsILi96ELi64ELi128ELi4ELb0ELb0EN7cutlass10bfloat16_tE19Flash_kernel_traitsILi96ELi64ELi128ELi4ES3_EELb1ELb0ELb0ELb0ELb0ELb1ELb1ELb1EEEvNS_16Flash_fwd_paramsE$_ZN5flash30compute_attn_1rowblock_splitkvI23Flash_fwd_kernel_traitsILi96ELi64ELi128ELi4ELb0ELb0EN7cutlass10bfloat16_tE19Flash_kernel_traitsILi96ELi64ELi128ELi4ES3_EELb1ELb0ELb0ELb0ELb0ELb1ELb1ELb1ENS_16Flash_fwd_paramsEEEvRKT8_iiiii) ;  /* 0x0000000000087944 */ /* 0x000fea0003c00000 */
[----:B------:R-:W-:Y:S05]  /*01e0*/  BSYNC B4 ;  /* 0x0000000000047941 */ /* 0x000fea0003800000 */
.L_x_1610:
[----:B------:R-:W-:Y:S05]  /*01f0*/  EXIT ;  /* 0x000000000000794d */ /* 0x000fea0003800000 */
        .type           $_ZN5flash24flash_fwd_splitkv_kernelI23Flash_fwd_kernel_traitsILi96ELi64ELi128ELi4ELb0ELb0EN7cutlass10bfloat16_tE19Flash_kernel_traitsILi96ELi64ELi128ELi4ES3_EELb1ELb0ELb0ELb0ELb0ELb1ELb1ELb1EEEvNS_16Flash_fwd_paramsE$_ZN5flash30compute_attn_1rowblock_splitkvI23Flash_fwd_kernel_traitsILi96ELi64ELi128ELi4ELb0ELb0EN7cutlass10bfloat16_tE19Flash_kernel_traitsILi96ELi64ELi128ELi4ES3_EELb1ELb0ELb0ELb0ELb0ELb1ELb1ELb1ENS_16Flash_fwd_paramsEEEvRKT8_iiiii,@function
        .size           $_ZN5flash24flash_fwd_splitkv_kernelI23Flash_fwd_kernel_traitsILi96ELi64ELi128ELi4ELb0ELb0EN7cutlass10bfloat16_tE19Flash_kernel_traitsILi96ELi64ELi128ELi4ES3_EELb1ELb0ELb0ELb0ELb0ELb1ELb1ELb1EEEvNS_16Flash_fwd_paramsE$_ZN5flash30compute_attn_1rowblock_splitkvI23Flash_fwd_kernel_traitsILi96ELi64ELi128ELi4ELb0ELb0EN7cutlass10bfloat16_tE19Flash_kernel_traitsILi96ELi64ELi128ELi4ES3_EELb1ELb0ELb0ELb0ELb0ELb1ELb1ELb1ENS_16Flash_fwd_paramsEEEvRKT8_iiiii,(.L_x_6411 - $_ZN5flash24flash_fwd_splitkv_kernelI23Flash_fwd_kernel_traitsILi96ELi64ELi128ELi4ELb0ELb0EN7cutlass10bfloat16_tE19Flash_kernel_traitsILi96ELi64ELi128ELi4ES3_EELb1ELb0ELb0ELb0ELb0ELb1ELb1ELb1EEEvNS_16Flash_fwd_paramsE$_ZN5flash30compute_attn_1rowblock_splitkvI23Flash_fwd_kernel_traitsILi96ELi64ELi128ELi4ELb0ELb0EN7cutlass10bfloat16_tE19Flash_kernel_traitsILi96ELi64ELi128ELi4ES3_EELb1ELb0ELb0ELb0ELb0ELb1ELb1ELb1ENS_16Flash_fwd_paramsEEEvRKT8_iiiii)
$_ZN5flash24flash_fwd_splitkv_kernelI23Flash_fwd_kernel_traitsILi96ELi64ELi128ELi4ELb0ELb0EN7cutlass10bfloat16_tE19Flash_kernel_traitsILi96ELi64ELi128ELi4ES3_EELb1ELb0ELb0ELb0ELb0ELb1ELb1ELb1EEEvNS_16Flash_fwd_paramsE$_ZN5flash30compute_attn_1rowblock_splitkvI23Flash_fwd_kernel_traitsILi96ELi64ELi128ELi4ELb0ELb0EN7cutlass10bfloat16_tE19Flash_kernel_traitsILi96ELi64ELi128ELi4ES3_EELb1ELb0ELb0ELb0ELb0ELb1ELb1ELb1ENS_16Flash_fwd_paramsEEEvRKT8_iiiii:
        /* <DEDUP_REMOVED lines=27> */
.L_x_1612:
[----:B------:R-:W-:Y:S05]  /*03b0*/  BSYNC B0 ;  /* 0x0000000000007941 */ /* 0x000fea0003800000 */
.L_x_1611:
        /* <DEDUP_REMOVED lines=8> */
.L_x_1614:
[----:B------:R3:W5:Y:S02]  /*0440*/  LD.E R81, desc[UR4][R116.64+0xb8] ;  /* 0x0000b80474517980 */ /* 0x000764000c101900 */
.L_x_1615:
[----:B------:R-:W-:Y:S05]  /*0450*/  BSYNC B0 ;  /* 0x0000000000007941 */ /* 0x000fea0003800000 */
.L_x_1613:
        /* <DEDUP_REMOVED lines=10> */
.L_x_1617:
[----:B------:R-:W2:Y:S01]  /*0500*/  LD.E.64 R6, desc[UR4][R116.64+0x108] ;  /* 0x0001080474067980 */ /* 0x000ea2000c101b00 */
[----:B------:R-:W-:Y:S01]  /*0510*/  BSSY B0, `(.L_x_1619) ;  /* 0x0000006000007945 */ /* 0x000fe20003800000 */
[----:B------:R-:W-:Y:S01]  /*0520*/  IMAD.MOV.U32 R0, RZ, RZ, RZ ;  /* 0x000000ffff007224 */ /* 0x000fe200078e00ff */
[----:B--2---:R-:W-:-:S04]  /*0530*/  ISETP.NE.U32.AND P0, PT, R6, RZ, PT ;  /* 0x000000ff0600720c */ /* 0x004fc80003f05070 */
[----:B------:R-:W-:-:S13]  /*0540*/  ISETP.NE.AND.EX P0, PT, R7, RZ, PT, P0 ;  /* 0x000000ff0700720c */ /* 0x000fda0003f05300 */
[----:B------:R-:W-:Y:S05]  /*0550*/  @!P0 BRA `(.L_x_1620) ;  /* 0x0000000000048947 */ /* 0x000fea0003800000 */
[----:B------:R2:W5:Y:S02]  /*0560*/  LD.E R0, desc[UR4][R116.64+0xbc] ;  /* 0x0000bc0474007980 */ /* 0x000564000c101900 */
.L_x_1620:
[----:B------:R-:W-:Y:S05]  /*0570*/  BSYNC B0 ;  /* 0x0000000000007941 */ /* 0x000fea0003800000 */
.L_x_1619:
[----:B-----5:R-:W-:Y:S02]  /*0580*/  IADD3 R65, R81, R0, RZ ;  /* 0x0000000051417210 */ /* 0x020fe40007ffe0ff */
.L_x_1618:
[----:B------:R-:W-:Y:S05]  /*0590*/  BSYNC B1 ;  /* 0x0000000000017941 */ /* 0x000fea0003800000 */
.L_x_1616:
[----:B------:R-:W-:Y:S01]  /*05a0*/  IMAD.SHL.U32 R67, R201, 0x40, RZ ;  /* 0x00000040c9437824 */ /* 0x000fe200078e00ff */
[----:B------:R-:W-:Y:S01]  /*05b0*/  MOV R6, R202 ;  /* 0x000000ca00067202 */ /* 0x000fe20000000f00 */
[----:B------:R-:W-:-:S03]  /*05c0*/  IMAD.MOV.U32 R7, RZ, RZ, 0x0 ;  /* 0x00000000ff077424 */ /* 0x000fc600078e00ff */
[----:B------:R-:W-:-:S13]  /*05d0*/  ISETP.GT.AND P0, PT, R204, R67, PT ;  /* 0x00000043cc00720c */ /* 0x000fda0003f04270 */
[----:B-123--:R-:W-:Y:S05]  /*05e0*/  @!P0 RET.REL.NODEC R6 `(_ZN5flash24flash_fwd_splitkv_kernelI23Flash_fwd_kernel_traitsILi96ELi64ELi128ELi4ELb0ELb0EN7cutlass10bfloat16_tE19Flash_kernel_traitsILi96ELi64ELi128ELi4ES3_EELb1ELb0ELb0ELb0ELb0ELb1ELb1ELb1EEEvNS_16Flash_fwd_paramsE) ;  /* 0xfffffff806848950 */ /* 0x00efea0003c3ffff */
        /* <DEDUP_REMOVED lines=94> */
.L_x_1623:
[----:B------:R-:W-:Y:S05]  /*0bd0*/  BSYNC B0 ;  /* 0x0000000000007941 */ /* 0x000fea0003800000 */
.L_x_1622:
        /* <DEDUP_REMOVED lines=13> */
.L_x_1625:
[----:B------:R-:W-:Y:S05]  /*0cb0*/  BSYNC B0 ;  /* 0x0000000000007941 */ /* 0x000fea0003800000 */
.L_x_1624:
        /* <DEDUP_REMOVED lines=8> */
.L_x_1627:
[----:B------:R-:W-:Y:S05]  /*0d40*/  BSYNC B0 ;  /* 0x0000000000007941 */ /* 0x000fea0003800000 */
.L_x_1626:
        /* <DEDUP_REMOVED lines=8> */
.L_x_1629:
[----:B------:R-:W-:Y:S05]  /*0dd0*/  BSYNC B0 ;  /* 0x0000000000007941 */ /* 0x000fea0003800000 */
.L_x_1628:
[----:B------:R-:W-:Y:S01]  /*0de0*/  MOV R203, 0x0 ;  /* 0x0000000000cb7802 */ /* 0x000fe20000000f00 */
[----:B------:R-:W-:Y:S04]  /*0df0*/  @!P6 ST.E desc[UR4][R6.64], R15 ;  /* 0x0000000f0600e985 */ /* 0x000fe8000c101904 */
[----:B------:R-:W-:Y:S04]  /*0e00*/  @!P5 ST.E desc[UR4][R6.64+0x40], R11 ;  /* 0x0000400b0600d985 */ /* 0x000fe8000c101904 */
[----:B------:R1:W-:Y:S02]  /*0e10*/  @!P4 ST.E desc[UR4][R6.64+0x80], R3 ;  /* 0x000080030600c985 */ /* 0x0003e4000c101904 */
[----:B-12345:R-:W-:Y:S05]  /*0e20*/  @P3 RET.REL.NODEC R202 `(_ZN5flash24flash_fwd_splitkv_kernelI23Flash_fwd_kernel_traitsILi96ELi64ELi128ELi4ELb0ELb0EN7cutlass10bfloat16_tE19Flash_kernel_traitsILi96ELi64ELi128ELi4ES3_EELb1ELb0ELb0ELb0ELb0ELb1ELb1ELb1EEEvNS_16Flash_fwd_paramsE) ;  /* 0xfffffff0ca743950 */ /* 0x03efea0003c3ffff */
[----:B------:R-:W-:Y:S02]  /*0e30*/  MOV R3, 0xff800000 ;  /* 0xff80000000037802 */ /* 0x000fe40000000f00 */
[----:B------:R-:W-:-:S03]  /*0e40*/  MOV R203, 0x0 ;  /* 0x0000000000cb7802 */ /* 0x000fc60000000f00 */
[----:B------:R1:W-:Y:S02]  /*0e50*/  ST.E desc[UR4][R6.64+0xc0], R3 ;  /* 0x0000c00306007985 */ /* 0x0003e4000c101904 */
[----:B-1----:R-:W-:Y:S05]  /*0e60*/  RET.REL.NODEC R202 `(_ZN5flash24flash_fwd_splitkv_kernelI23Flash_fwd_kernel_traitsILi96ELi64ELi128ELi4ELb0ELb0EN7cutlass10bfloat16_tE19Flash_kernel_traitsILi96ELi64ELi128ELi4ES3_EELb1ELb0ELb0ELb0ELb0ELb1ELb1ELb1EEEvNS_16Flash_fwd_paramsE) ;  /* 0xfffffff0ca647950 */ /* 0x002fea0003c3ffff */
.L_x_1621:
        /* <DEDUP_REMOVED lines=28> */
[----:B-----5:R-:W4:Y:S04]  /*1030*/  LD.E.64 R12, desc[UR4][R116.64+0x28] ;  /* 0x00002804740c7980 */ /* 0x020f28000c101b00 */
[----:B------:R-:W4:Y:S04]  /*1040*/  LD.E.64 R16, desc[UR4][R116.64+0x50] ;  /* 0x0000500474107980 */ /* 0x000f28000c101b00 */
[----:B------:R-:W5:Y:S01]  /*1050*/  LD.E.64 R62, desc[UR4][R116.64+0x40] ;  /* 0x00004004743e7980 */ /* 0x000f62000c101b00 */
[----:B--2---:R-:W-:-:S04]  /*1060*/  IABS R7, R2 ;  /* 0x0000000200077213 */ /* 0x004fc80000000000 */
[----:B------:R-:W1:Y:S08]  /*1070*/  I2F.RP R8, R7 ;  /* 0x0000000700087306 */ /* 0x000e700000209400 */
[----:B-1----:R-:W1:Y:S02]  /*1080*/  MUFU.RCP R10, R8 ;  /* 0x00000008000a7308 */ /* 0x002e640000001000 */
[----:B-1----:R-:W-:-:S06]  /*1090*/  IADD3 R10, R10, 0xffffffe, RZ ;  /* 0x0ffffffe0a0a7810 */ /* 0x002fcc0007ffe0ff */
[----:B------:R-:W1:Y:S02]  /*10a0*/  F2I.FTZ.U32.TRUNC.NTZ R11, R10 ;  /* 0x0000000a000b7305 */ /* 0x000e64000021f000 */
[----:B-1----:R-:W-:Y:S01]  /*10b0*/  IADD3 R0, RZ, -R11, RZ ;  /* 0x8000000bff007210 */ /* 0x002fe20007ffe0ff */
[----:B------:R-:W-:-:S04]  /*10c0*/  IMAD.MOV.U32 R10, RZ, RZ, RZ ;  /* 0x000000ffff0a7224 */ /* 0x000fc800078e00ff */
[----:B------:R-:W-:Y:S01]  /*10d0*/  IMAD R9, R0, R7, RZ ;  /* 0x0000000700097224 */ /* 0x000fe200078e02ff */
[----:B------:R-:W-:-:S03]  /*10e0*/  IABS R0, R2 ;  /* 0x0000000200007213 */ /* 0x000fc60000000000 */
[----:B------:R-:W-:Y:S01]  /*10f0*/  IMAD.HI.U32 R9, R11, R9, R10 ;  /* 0x000000090b097227 */ /* 0x000fe200078e000a */
[----:B------:R-:W-:Y:S01]  /*1100*/  IADD3 R0, RZ, -R0, RZ ;  /* 0x80000000ff007210 */ /* 0x000fe20007ffe0ff */
[----:B------:R-:W5:Y:S04]  /*1110*/  LD.E.64 R10, desc[UR4][R116.64+0x58] ;  /* 0x00005804740a7980 */ /* 0x000f68000c101b00 */
[----:B------:R-:W-:-:S04]  /*1120*/  IMAD.HI.U32 R15, R9, R4, RZ ;  /* 0x00000004090f7227 */ /* 0x000fc800078e00ff */
[----:B------:R-:W-:-:S05]  /*1130*/  IMAD R0, R15, R0, R4 ;  /* 0x000000000f007224 */ /* 0x000fca00078e0204 */
[----:B------:R-:W-:-:S13]  /*1140*/  ISETP.GT.U32.AND P1, PT, R7, R0, PT ;  /* 0x000000000700720c */ /* 0x000fda0003f24070 */
[----:B------:R-:W-:-:S05]  /*1150*/  @!P1 IMAD.IADD R0, R0, 0x1, -R7 ;  /* 0x0000000100009824 */ /* 0x000fca00078e0a07 */
[----:B------:R-:W-:Y:S02]  /*1160*/  ISETP.GE.U32.AND P2, PT, R0, R7, PT ;  /* 0x000000070000720c */ /* 0x000fe40003f46070 */
[----:B------:R-:W-:Y:S02]  /*1170*/  LOP3.LUT R0, R5, R2, RZ, 0x3c, !PT ;  /* 0x0000000205007212 */ /* 0x000fe400078e3cff */
[----:B------:R-:W-:Y:S02]  /*1180*/  @!P1 IADD3 R15, R15, 0x1, RZ ;  /* 0x000000010f0f9810 */ /* 0x000fe40007ffe0ff */
[----:B------:R-:W-:Y:S02]  /*1190*/  ISETP.GE.AND P0, PT, R0, RZ, PT ;  /* 0x000000ff0000720c */ /* 0x000fe40003f06270 */
[----:B------:R-:W-:-:S05]  /*11a0*/  ISETP.NE.AND P1, PT, R2, RZ, PT ;  /* 0x000000ff0200720c */ /* 0x000fca0003f25270 */
[----:B------:R-:W-:-:S06]  /*11b0*/  @P2 VIADD R15, R15, 0x1 ;  /* 0x000000010f0f2836 */ /* 0x000fcc0000000000 */
        /* <DEDUP_REMOVED lines=19> */
[----:B------:R-:W-:-:S11]  /*12f0*/  LOP3.LUT R8, R203, R6, RZ, 0x3c, !PT ;  /* 0x00000006cb087212 */ /* 0x000fd600078e3cff */
[----:B------:R-:W-:Y:S01]  /*1300*/  @!P1 IMAD.IADD R0, R0, 0x1, -R9 ;  /* 0x0000000100009824 */ /* 0x000fe200078e0a09 */
[----:B------:R-:W-:-:S04]  /*1310*/  ISETP.GE.AND P0, PT, R8, RZ, PT ;  /* 0x000000ff0800720c */ /* 0x000fc80003f06270 */
[----:B------:R-:W-:Y:S01]  /*1320*/  ISETP.GE.U32.AND P2, PT, R0, R9, PT ;  /* 0x000000090000720c */ /* 0x000fe20003f46070 */
[----:B------:R-:W-:Y:S01]  /*1330*/  @!P1 VIADD R7, R7, 0x1 ;  /* 0x0000000107079836 */ /* 0x000fe20000000000 */
[----:B------:R-:W-:Y:S02]  /*1340*/  IADD3 R15, -R15, RZ, RZ ;  /* 0x000000ff0f0f7210 */ /* 0x000fe40007ffe1ff */
[----:B------:R-:W-:-:S03]  /*1350*/  ISETP.NE.AND P1, PT, R6, RZ, PT ;  /* 0x000000ff0600720c */ /* 0x000fc60003f25270 */
[----:B------:R-:W-:-:S06]  /*1360*/  IMAD R2, R2, R15, R5 ;  /* 0x0000000f02027224 */ /* 0x000fcc00078e0205 */
[----:B------:R-:W-:Y:S01]  /*1370*/  @P2 IADD3 R7, R7, 0x1, RZ ;  /* 0x0000000107072810 */ /* 0x000fe20007ffe0ff */
[----:B----4-:R-:W-:Y:S01]  /*1380*/  IMAD R8, R61, R2, RZ ;  /* 0x000000023d087224 */ /* 0x010fe200078e02ff */
[----:B------:R-:W-:Y:S02]  /*1390*/  SHF.R.S32.HI R15, RZ, 0x1f, R2 ;  /* 0x0000001fff0f7819 */ /* 0x000fe40000011402 */
[----:B------:R-:W-:Y:S02]  /*13a0*/  @!P0 IADD3 R7, -R7, RZ, RZ ;  /* 0x000000ff07078210 */ /* 0x000fe40007ffe1ff */
[----:B------:R-:W-:Y:S01]  /*13b0*/  @!P1 LOP3.LUT R7, RZ, R6, RZ, 0x33, !PT ;  /* 0x00000006ff079212 */ /* 0x000fe200078e33ff */
[----:B------:R-:W-:-:S03]  /*13c0*/  IMAD R8, R60, R15, R8 ;  /* 0x0000000f3c087224 */ /* 0x000fc600078e0208 */
[----:B------:R-:W-:Y:S02]  /*13d0*/  SHF.R.S32.HI R6, RZ, 0x1f, R7 ;  /* 0x0000001fff067819 */ /* 0x000fe40000011407 */
[----:B--2---:R-:W-:Y:S01]  /*13e0*/  SHF.R.S32.HI R0, RZ, 0x1f, R4 ;  /* 0x0000001fff007819 */ /* 0x004fe20000011404 */
[----:B------:R-:W-:-:S04]  /*13f0*/  IMAD R9, R19, R4, RZ ;  /* 0x0000000413097224 */ /* 0x000fc800078e02ff */
[C---:B------:R-:W-:Y:S02]  /*1400*/  IMAD R9, R18.reuse, R0, R9 ;  /* 0x0000000012097224 */ /* 0x040fe400078e0209 */
[----:B------:R-:W-:-:S04]  /*1410*/  IMAD.WIDE.U32 R18, R18, R4, RZ ;  /* 0x0000000412127225 */ /* 0x000fc800078e00ff */
[----:B------:R-:W-:Y:S02]  /*1420*/  IMAD.IADD R19, R19, 0x1, R9 ;  /* 0x0000000113137824 */ /* 0x000fe400078e0209 */
[----:B------:R-:W-:Y:S02]  /*1430*/  IMAD R9, R13, R4, RZ ;  /* 0x000000040d097224 */ /* 0x000fe400078e02ff */
[----:B------:R-:W-:-:S04]  /*1440*/  IMAD.WIDE.U32 R18, R2, R60, R18 ;  /* 0x0000003c02127225 */ /* 0x000fc800078e0012 */
[----:B------:R-:W-:Y:S02]  /*1450*/  IMAD R13, R17, R7, RZ ;  /* 0x00000007110d7224 */ /* 0x000fe400078e02ff */
[----:B------:R-:W-:Y:S02]  /*1460*/  IMAD.IADD R19, R19, 0x1, R8 ;  /* 0x0000000113137824 */ /* 0x000fe400078e0208 */
[----:B------:R-:W-:Y:S02]  /*1470*/  IMAD R13, R16, R6, R13 ;  /* 0x00000006100d7224 */ /* 0x000fe400078e020d */
[----:B------:R-:W-:-:S04]  /*1480*/  IMAD.WIDE.U32 R20, R12, R4, RZ ;  /* 0x000000040c147225 */ /* 0x000fc800078e00ff */
[----:B------:R-:W-:-:S04]  /*1490*/  IMAD.WIDE.U32 R16, R7, R16, R18 ;  /* 0x0000001007107225 */ /* 0x000fc800078e0012 */
[----:B------:R-:W-:Y:S01]  /*14a0*/  IMAD R9, R12, R0, R9 ;  /* 0x000000000c097224 */ /* 0x000fe200078e0209 */
[----:B------:R-:W-:Y:S01]  /*14b0*/  MOV R4, R20 ;  /* 0x0000001400047202 */ /* 0x000fe20000000f00 */
[----:B------:R-:W-:Y:S01]  /*14c0*/  IMAD.MOV.U32 R0, RZ, RZ, R16 ;  /* 0x000000ffff007224 */ /* 0x000fe200078e0010 */
[----:B------:R-:W-:Y:S01]  /*14d0*/  IADD3 R13, R17, R13, RZ ;  /* 0x0000000d110d7210 */ /* 0x000fe20007ffe0ff */
[----:B------:R-:W-:Y:S01]  /*14e0*/  IMAD.IADD R27, R21, 0x1, R9 ;  /* 0x00000001151b7824 */ /* 0x000fe200078e0209 */
[----:B------:R-:W-:Y:S05]  /*14f0*/  BRA `(.L_x_1632) ;  /* 0x0000000400447947 */ /* 0x000fea0003800000 */
.L_x_1631:
        /* <DEDUP_REMOVED lines=29> */
[----:B------:R-:W-:Y:S02]  /*16d0*/  @!P0 IADD3 R0, R0, -R7, RZ ;  /* 0x8000000700008210 */ /* 0x000fe40007ffe0ff */
[----:B------:R-:W-:Y:S01]  /*16e0*/  @!P4 IADD3 R25, R25, R5, RZ ;  /* 0x000000051919c210 */ /* 0x000fe20007ffe0ff */
[----:B----4-:R-:W-:Y:S01]  /*16f0*/  @!P4 IMAD R5, R23, R13, RZ ;  /* 0x0000000d1705c224 */ /* 0x010fe200078e02ff */
        /* <DEDUP_REMOVED lines=12> */
[----:B------:R-:W-:Y:S01]  /*17c0*/  @!P4 IADD3 R9, R23, R5, RZ ;  /* 0x000000051709c210 */ /* 0x000fe20007ffe0ff */
[----:B------:R-:W-:Y:S01]  /*17d0*/  @!P4 IMAD R6, R63, R14, RZ ;  /* 0x0000000e3f06c224 */ /* 0x000fe200078e02ff */
[----:B------:R-:W-:Y:S02]  /*17e0*/  @!P4 SHF.R.S32.HI R7, RZ, 0x1f, R14 ;  /* 0x0000001fff07c819 */ /* 0x000fe4000001140e */
[----:B------:R-:W-:Y:S02]  /*17f0*/  LEA R5, R53, 0xffffff80, 0x7 ;  /* 0xffffff8035057811 */ /* 0x000fe400078e38ff */
[----:B------:R-:W-:Y:S01]  /*1800*/  @P2 IADD3 R2, R2, 0x1, RZ ;  /* 0x0000000102022810 */ /* 0x000fe20007ffe0ff */
[----:B------:R-:W-:Y:S01]  /*1810*/  @!P4 IMAD R6, R7, R62, R6 ;  /* 0x0000003e0706c224 */ /* 0x000fe200078e0206 */
[----:B------:R-:W-:Y:S01]  /*1820*/  SHF.R.S32.HI R15, RZ, 0x1f, R5 ;  /* 0x0000001fff0f7819 */ /* 0x000fe20000011405 */
[----:B------:R-:W-:Y:S01]  /*1830*/  IMAD R8, R61, R5, RZ ;  /* 0x000000053d087224 */ /* 0x000fe200078e02ff */
[----:B------:R-:W-:-:S02]  /*1840*/  MOV R24, R12 ;  /* 0x0000000c00187202 */ /* 0x000fc40000000f00 */
[----:B------:R-:W-:Y:S01]  /*1850*/  MOV R25, R9 ;  /* 0x0000000900197202 */ /* 0x000fe20000000f00 */
[----:B------:R-:W-:Y:S01]  /*1860*/  @!P4 IMAD.WIDE.U32 R22, R62, R14, RZ ;  /* 0x0000000e3e16c225 */ /* 0x000fe200078e00ff */
[----:B------:R-:W-:Y:S02]  /*1870*/  MOV R7, R2 ;  /* 0x0000000200077202 */ /* 0x000fe40000000f00 */
[----:B------:R-:W-:Y:S01]  /*1880*/  @P4 IADD3 R14, R14, R17, RZ ;  /* 0x000000110e0e4210 */ /* 0x000fe20007ffe0ff */
[----:B------:R-:W-:Y:S01]  /*1890*/  IMAD R8, R15, R60, R8 ;  /* 0x0000003c0f087224 */ /* 0x000fe200078e0208 */
[----:B------:R-:W-:Y:S01]  /*18a0*/  @!P4 SHF.R.S32.HI R17, RZ, 0x1f, R13 ;  /* 0x0000001fff11c819 */ /* 0x000fe2000001140d */
[----:B------:R-:W-:Y:S01]  /*18b0*/  IMAD.WIDE.U32 R24, R60, R5, R24 ;  /* 0x000000053c187225 */ /* 0x000fe200078e0018 */
[----:B------:R-:W-:Y:S02]  /*18c0*/  @!P1 IADD3 R7, -R7, RZ, RZ ;  /* 0x000000ff07079210 */ /* 0x000fe40007ffe1ff */
[----:B------:R-:W-:Y:S01]  /*18d0*/  @!P0 LOP3.LUT R7, RZ, R4, RZ, 0x33, !PT ;  /* 0x00000004ff078212 */ /* 0x000fe200078e33ff */
[----:B------:R-:W-:-:S02]  /*18e0*/  @!P4 IMAD R0, R21, R13, RZ ;  /* 0x0000000d1500c224 */ /* 0x000fc400078e02ff */
[----:B------:R-:W-:Y:S01]  /*18f0*/  @!P4 IMAD.IADD R23, R23, 0x1, R6 ;  /* 0x000000011717c824 */ /* 0x000fe200078e0206 */
[----:B------:R-:W-:Y:S01]  /*1900*/  IADD3 R9, R25, R8, RZ ;  /* 0x0000000819097210 */ /* 0x000fe20007ffe0ff */
[C---:B------:R-:W-:Y:S01]  /*1910*/  @!P4 IMAD R0, R20.reuse, R17, R0 ;  /* 0x000000111400c224 */ /* 0x040fe200078e0200 */
[----:B------:R-:W-:Y:S01]  /*1920*/  SHF.R.S32.HI R6, RZ, 0x1f, R7 ;  /* 0x0000001fff067819 */ /* 0x000fe20000011407 */
[----:B------:R-:W-:-:S04]  /*1930*/  @!P4 IMAD.WIDE.U32 R20, R20, R13, R22 ;  /* 0x0000000d1414c225 */ /* 0x000fc800078e0016 */
[----:B------:R-:W-:Y:S02]  /*1940*/  IMAD.MOV.U32 R8, RZ, RZ, R24 ;  /* 0x000000ffff087224 */ /* 0x000fe400078e0018 */
[----:B------:R-:W-:Y:S02]  /*1950*/  IMAD R13, R19, R7, RZ ;  /* 0x00000007130d7224 */ /* 0x000fe400078e02ff */
[-C--:B------:R-:W-:Y:S02]  /*1960*/  @P4 IMAD R27, R63, R14.reuse, RZ ;  /* 0x0000000e3f1b4224 */ /* 0x080fe400078e02ff */
[----:B------:R-:W-:-:S04]  /*1970*/  @P4 IMAD.WIDE.U32 R24, R62, R14, RZ ;  /* 0x0000000e3e184225 */ /* 0x000fc800078e00ff */
[----:B------:R-:W-:Y:S01]  /*1980*/  IMAD.WIDE.U32 R8, R18, R7, R8 ;  /* 0x0000000712087225 */ /* 0x000fe200078e0008 */
[----:B------:R-:W-:-:S03]  /*1990*/  @P4 IADD3 R27, R25, R27, RZ ;  /* 0x0000001b191b4210 */ /* 0x000fc60007ffe0ff */
[----:B------:R-:W-:Y:S01]  /*19a0*/  IMAD R13, R18, R6, R13 ;  /* 0x00000006120d7224 */ /* 0x000fe200078e020d */
[----:B------:R-:W-:Y:S01]  /*19b0*/  @!P4 IADD3 R27, R21, R0, RZ ;  /* 0x00000000151bc210 */ /* 0x000fe20007ffe0ff */
[----:B------:R-:W-:Y:S01]  /*19c0*/  @P4 IMAD.MOV.U32 R4, RZ, RZ, R24 ;  /* 0x000000ffff044224 */ /* 0x000fe200078e0018 */
[----:B------:R-:W-:Y:S01]  /*19d0*/  @!P4 MOV R4, R20 ;  /* 0x000000140004c202 */ /* 0x000fe20000000f00 */
[----:B------:R-:W-:Y:S01]  /*19e0*/  IMAD.MOV.U32 R0, RZ, RZ, R8 ;  /* 0x000000ffff007224 */ /* 0x000fe200078e0008 */
[----:B------:R-:W-:Y:S02]  /*19f0*/  IADD3 R13, R9, R13, RZ ;  /* 0x0000000d090d7210 */ /* 0x000fe40007ffe0ff */
[----:B-1----:R-:W-:Y:S02]  /*1a00*/  MOV R2, R5 ;  /* 0x0000000500027202 */ /* 0x002fe40000000f00 */
.L_x_1632:
[----:B------:R-:W-:Y:S05]  /*1a10*/  BSYNC B0 ;  /* 0x0000000000007941 */ /* 0x000fea0003800000 */
.L_x_1630:
        /* <DEDUP_REMOVED lines=15> */
[----:B-----5:R-:W-:Y:S02]  /*1b10*/  IMAD R26, R15, R62, RZ ;  /* 0x0000003e0f1a7224 */ /* 0x020fe400078e02ff */
[----:B------:R-:W-:Y:S01]  /*1b20*/  IMAD.IADD R82, R74, 0x1, -R29 ;  /* 0x000000014a527824 */ /* 0x000fe200078e0a1d */
[----:B------:R-:W-:-:S02]  /*1b30*/  LOP3.LUT R8, R8, 0xfffffffe, RZ, 0xc0, !PT ;  /* 0xfffffffe08087812 */ /* 0x000fc400078ec0ff */
[----:B------:R-:W-:Y:S01]  /*1b40*/  LOP3.LUT R15, R12, 0xfffffff8, RZ, 0xc0, !PT ;  /* 0xfffffff80c0f7812 */ /* 0x000fe200078ec0ff */
[----:B------:R-:W-:Y:S02]  /*1b50*/  IMAD.SHL.U32 R14, R82, 0x8, RZ ;  /* 0x00000008520e7824 */ /* 0x000fe400078e00ff */
[C---:B------:R-:W-:Y:S02]  /*1b60*/  IMAD.IADD R69, R19.reuse, 0x1, -R8 ;  /* 0x0000000113457824 */ /* 0x040fe400078e0a08 */
[----:B------:R-:W-:Y:S01]  /*1b70*/  IMAD.SHL.U32 R19, R19, 0x40, RZ ;  /* 0x0000004013137824 */ /* 0x000fe200078e00ff */
[----:B------:R-:W-:Y:S01]  /*1b80*/  IADD3 R28, P0, R14, R4, RZ ;  /* 0x000000040e1c7210 */ /* 0x000fe20007f1e0ff */
[----:B------:R-:W-:Y:S01]  /*1b90*/  IMAD.IADD R68, R74, 0x1, -R15 ;  /* 0x000000014a447824 */ /* 0x000fe200078e0a0f */
[----:B------:R-:W-:Y:S02]  /*1ba0*/  SHF.R.S32.HI R15, RZ, 0x1f, R14 ;  /* 0x0000001fff0f7819 */ /* 0x000fe4000001140e */
[----:B------:R-:W-:-:S02]  /*1bb0*/  SHF.R.S32.HI R170, RZ, 0x2, R163 ;  /* 0x00000002ffaa7819 */ /* 0x000fc400000114a3 */
[----:B------:R-:W-:Y:S01]  /*1bc0*/  LOP3.LUT R19, R19, 0xc0, RZ, 0xc0, !PT ;  /* 0x000000c013137812 */ /* 0x000fe200078ec0ff */
[----:B------:R-:W-:Y:S01]  /*1bd0*/  IMAD.X R29, R15, 0x1, R27, P0 ;  /* 0x000000010f1d7824 */ /* 0x000fe200000e061b */
[----:B------:R-:W-:Y:S01]  /*1be0*/  LEA.HI R163, R163, R170, RZ, 0x1 ;  /* 0x000000aaa3a37211 */ /* 0x000fe200078f08ff */
[C---:B------:R-:W-:Y:S01]  /*1bf0*/  IMAD R26, R2.reuse, R63, R26 ;  /* 0x0000003f021a7224 */ /* 0x040fe200078e021a */
[----:B------:R-:W-:Y:S01]  /*1c00*/  LOP3.LUT R27, R19, 0x18, R14, 0xf8, !PT ;  /* 0x00000018131b7812 */ /* 0x000fe200078ef80e */
[----:B------:R-:W-:Y:S01]  /*1c10*/  IMAD.WIDE.U32 R28, R2, R62, R28 ;  /* 0x0000003e021c7225 */ /* 0x000fe200078e001c */
[----:B------:R-:W-:Y:S02]  /*1c20*/  SHF.R.U32.HI R4, RZ, 0x3, R19 ;  /* 0x00000003ff047819 */ /* 0x000fe40000011613 */
[CC--:B------:R-:W-:Y:S02]  /*1c30*/  LEA.HI R70, R9.reuse, R74.reuse, RZ, 0x4 ;  /* 0x0000004a09467211 */ /* 0x0c0fe400078f20ff */
[----:B------:R-:W-:-:S02]  /*1c40*/  LEA.HI R75, R9, R74, RZ, 0x5 ;  /* 0x0000004a094b7211 */ /* 0x000fc400078f28ff */
[----:B------:R-:W-:Y:S02]  /*1c50*/  LOP3.LUT R163, R163, 0x7fffffe, RZ, 0xc0, !PT ;  /* 0x07fffffea3a37812 */ /* 0x000fe400078ec0ff */
[----:B------:R-:W-:Y:S01]  /*1c60*/  LOP3.LUT R2, R27, R4, RZ, 0x3c, !PT ;  /* 0x000000041b027212 */ /* 0x000fe200078e3cff */
[----:B------:R-:W-:Y:S01]  /*1c70*/  IMAD.IADD R27, R29, 0x1, R26 ;  /* 0x000000011d1b7824 */ /* 0x000fe200078e021a */
[----:B------:R-:W-:Y:S01]  /*1c80*/  LOP3.LUT R73, R70, 0xfffffff0, RZ, 0xc0, !PT ;  /* 0xfffffff046497812 */ /* 0x000fe200078ec0ff */
[----:B------:R-:W-:Y:S01]  /*1c90*/  IMAD.MOV.U32 R26, RZ, RZ, R28 ;  /* 0x000000ffff1a7224 */ /* 0x000fe200078e001c */
[----:B------:R-:W-:Y:S01]  /*1ca0*/  SHF.R.S32.HI R78, RZ, 0x1f, R205 ;  /* 0x0000001fff4e7819 */ /* 0x000fe200000114cd */
[----:B------:R-:W-:Y:S01]  /*1cb0*/  IMAD R11, R11, R7, RZ ;  /* 0x000000070b0b7224 */ /* 0x000fe200078e02ff */
[----:B------:R-:W-:Y:S01]  /*1cc0*/  SHF.R.S32.HI R64, RZ, 0x5, R75 ;  /* 0x00000005ff407819 */ /* 0x000fe2000001144b */
[----:B------:R-:W-:Y:S02]  /*1cd0*/  IMAD.IADD R163, R170, 0x1, -R163 ;  /* 0x00000001aaa37824 */ /* 0x000fe400078e0aa3 */
[----:B------:R-:W-:-:S02]  /*1ce0*/  IMAD.IADD R73, R74, 0x1, -R73 ;  /* 0x000000014a497824 */ /* 0x000fc400078e0a49 */
[----:B------:R-:W-:-:S03]  /*1cf0*/  IMAD R163, R64, 0x8, R163 ;  /* 0x0000000840a37824 */ /* 0x000fc600078e02a3 */
[----:B------:R-:W-:Y:S01]  /*1d00*/  LEA.HI R72, R73, R73, RZ, 0x1 ;  /* 0x0000004949487211 */ /* 0x000fe200078f08ff */
[----:B------:R-:W-:-:S03]  /*1d10*/  IMAD.U32 R163, R163, 0x20, R2 ;  /* 0x00000020a3a37824 */ /* 0x000fc600078e0002 */
        /* <DEDUP_REMOVED lines=84> */
[----:B------:R-:W5:Y:S04]  /*2260*/  LD.E.64 R182, desc[UR4][R116.64+0x128] ;  /* 0x0001280474b67980 */ /* 0x000f68000c101b00 */
[----:B------:R-:W5:Y:S04]  /*2270*/  LD.E.64 R26, desc[UR4][R116.64+0x140] ;  /* 0x00014004741a7980 */ /* 0x000f68000c101b00 */
[----:B------:R-:W5:Y:S04]  /*2280*/  LD.E.64 R24, desc[UR4][R116.64+0x138] ;  /* 0x0001380474187980 */ /* 0x000f68000c101b00 */
[----:B------:R-:W5:Y:S04]  /*2290*/  LD.E R16, desc[UR4][R116.64+0xd0] ;  /* 0x0000d00474107980 */ /* 0x000f68000c101900 */
[----:B------:R-:W5:Y:S04]  /*22a0*/  LD.E.64 R20, desc[UR4][R116.64+0x108] ;  /* 0x0001080474147980 */ /* 0x000f68000c101b00 */
[----:B------:R-:W5:Y:S04]  /*22b0*/  LD.E.64 R22, desc[UR4][R116.64+0x110] ;  /* 0x0001100474167980 */ /* 0x000f68000c101b00 */
[----:B------:R-:W5:Y:S04]  /*22c0*/  LD.E.64 R12, desc[UR4][R116.64+0x150] ;  /* 0x00015004740c7980 */ /* 0x000f68000c101b00 */
[----:B------:R-:W5:Y:S01]  /*22d0*/  LD.E.64 R8, desc[UR4][R116.64+0x148] ;  /* 0x0001480474087980 */ /* 0x000f62000c101b00 */
        /* <DEDUP_REMOVED lines=28> */
[----:B-----5:R-:W-:Y:S02]  /*24a0*/  IMAD R0, R183, R5, RZ ;  /* 0x00000005b7007224 */ /* 0x020fe400078e02ff */
        /* <DEDUP_REMOVED lines=21> */
[----:B------:R-:W-:Y:S02]  /*2600*/  IMAD.IADD R4, R18, 0x1, R5 ;  /* 0x0000000112047824 */ /* 0x000fe400078e0205 */
        /* <DEDUP_REMOVED lines=90> */
.L_x_1727:
        /* <DEDUP_REMOVED lines=20> */
.L_x_1635:
[----:B------:R-:W-:Y:S05]  /*2cf0*/  BSYNC B0 ;  /* 0x0000000000007941 */ /* 0x000fea0003800000 */
.L_x_1634:
        /* <DEDUP_REMOVED lines=15> */
.L_x_1637:
[----:B------:R-:W-:Y:S05]  /*2df0*/  BSYNC B0 ;  /* 0x0000000000007941 */ /* 0x000fea0003800000 */
.L_x_1636:
        /* <DEDUP_REMOVED lines=18> */
.L_x_1639:
[----:B------:R-:W-:Y:S05]  /*2f20*/  BSYNC B0 ;  /* 0x0000000000007941 */ /* 0x000fea0003800000 */
.L_x_1638:
        /* <DEDUP_REMOVED lines=18> */
.L_x_1641:
[----:B------:R-:W-:Y:S05]  /*3050*/  BSYNC B0 ;  /* 0x0000000000007941 */ /* 0x000fea0003800000 */
.L_x_1640:
        /* <DEDUP_REMOVED lines=66> */
.L_x_1648:
[----:B------:R-:W-:Y:S05]  /*3480*/  BSYNC B0 ;  /* 0x0000000000007941 */ /* 0x000fea0003800000 */
.L_x_1647:
        /* <DEDUP_REMOVED lines=48> */
.L_x_1650:
[----:B------:R-:W-:Y:S05]  /*3790*/  BSYNC B0 ;  /* 0x0000000000007941 */ /* 0x000fea0003800000 */
.L_x_1649:
        /* <DEDUP_REMOVED lines=47> */
.L_x_1646:
[----:B------:R-:W-:Y:S05]  /*3a90*/  BSYNC B1 ;  /* 0x0000000000017941 */ /* 0x000fea0003800000 */
.L_x_1645:
        /* <DEDUP_REMOVED lines=62> */
.L_x_1654:
[----:B------:R-:W-:Y:S05]  /*3e80*/  BSYNC B0 ;  /* 0x0000000000007941 */ /* 0x000fea0003800000 */
.L_x_1653:
        /* <DEDUP_REMOVED lines=51> */
.L_x_1656:
[----:B------:R-:W-:Y:S05]  /*41c0*/  BSYNC B0 ;  /* 0x0000000000007941 */ /* 0x000fea0003800000 */
.L_x_1655:
        /* <DEDUP_REMOVED lines=50> */
.L_x_1652:
[----:B------:R-:W-:Y:S05]  /*44f0*/  BSYNC B1 ;  /* 0x0000000000017941 */ /* 0x000fea0003800000 */
.L_x_1651:
        /* <DEDUP_REMOVED lines=62> */
.L_x_1660:
[----:B------:R-:W-:Y:S05]  /*48e0*/  BSYNC B0 ;  /* 0x0000000000007941 */ /* 0x000fea0003800000 */
.L_x_1659:
        /* <DEDUP_REMOVED lines=51> */
.L_x_1662:
[----:B------:R-:W-:Y:S05]  /*4c20*/  BSYNC B0 ;  /* 0x0000000000007941 */ /* 0x000fea0003800000 */
.L_x_1661:
        /* <DEDUP_REMOVED lines=50> */
.L_x_1658:
[----:B------:R-:W-:Y:S05]  /*4f50*/  BSYNC B1 ;  /* 0x0000000000017941 */ /* 0x000fea0003800000 */
.L_x_1657:
        /* <DEDUP_REMOVED lines=64> */
.L_x_1666:
[----:B------:R-:W-:Y:S05]  /*5360*/  BSYNC B0 ;  /* 0x0000000000007941 */ /* 0x000fea0003800000 */
.L_x_1665:
        /* <DEDUP_REMOVED lines=51> */
.L_x_1668:
[----:B------:R-:W-:Y:S05]  /*56a0*/  BSYNC B0 ;  /* 0x0000000000007941 */ /* 0x000fea0003800000 */
.L_x_1667:
        /* <DEDUP_REMOVED lines=50> */
.L_x_1664:
[----:B------:R-:W-:Y:S05]  /*59d0*/  BSYNC B1 ;  /* 0x0000000000017941 */ /* 0x000fea0003800000 */
.L_x_1663:
[----:B----4-:R-:W4:Y:S02]  /*59e0*/  LD.E R3, desc[UR4][R116.64+0xd0] ;  /* 0x0000d00474037980 */ /* 0x010f24000c101900 */
[----:B----4-:R-:W-:Y:S05]  /*59f0*/  IMAD.U32 R3, R3, -0x40, RZ ;  /* 0xffffffc003037824 */ /* 0x010fea00078e00ff */
[C---:B------:R-:W-:Y:S02]  /*5a00*/  LEA R16, P1, R3.reuse, R16, 0x1 ;  /* 0x0000001003107211 */ /* 0x040fe400078208ff */
[C---:B------:R-:W-:Y:S02]  /*5a10*/  LEA R54, P0, R3.reuse, R54, 0x1 ;  /* 0x0000003603367211 */ /* 0x040fe400078008ff */
[C---:B------:R-:W-:Y:S02]  /*5a20*/  LEA.HI.X.SX32 R17, R3.reuse, R17, 0x1, P1 ;  /* 0x0000001103117211 */ /* 0x040fe400008f0eff */
[----:B------:R-:W-:Y:S01]  /*5a30*/  LEA.HI.X.SX32 R55, R3, R55, 0x1, P0 ;  /* 0x0000003703377211 */ /* 0x000fe200000f0eff */
[----:B------:R-:W-:Y:S05]  /*5a40*/  BRA `(.L_x_1669) ;  /* 0x0000004c00687947 */ /* 0x000fea0003800000 */
.L_x_1644:
        /* <DEDUP_REMOVED lines=89> */
.L_x_1675:
[----:B------:R-:W-:Y:S05]  /*5fe0*/  BSYNC B0 ;  /* 0x0000000000007941 */ /* 0x000fea0003800000 */
.L_x_1674:
[----:B-----5:R3:W-:Y:S02]  /*5ff0*/  ST.E.128 desc[UR4][R134.64], R48 ;  /* 0x0000003086007985 */ /* 0x0207e4000c101d04 */
.L_x_1673:
[----:B------:R-:W-:Y:S05]  /*6000*/  BSYNC B1 ;  /* 0x0000000000017941 */ /* 0x000fea0003800000 */
.L_x_1672:
        /* <DEDUP_REMOVED lines=87> */
.L_x_1679:
[----:B------:R-:W-:Y:S05]  /*6580*/  BSYNC B0 ;  /* 0x0000000000007941 */ /* 0x000fea0003800000 */
.L_x_1678:
[----:B-----5:R1:W-:Y:S02]  /*6590*/  ST.E.128 desc[UR4][R134.64+0x40], R48 ;  /* 0x0000403086007985 */ /* 0x0203e4000c101d04 */
.L_x_1677:
[----:B------:R-:W-:Y:S05]  /*65a0*/  BSYNC B1 ;  /* 0x0000000000017941 */ /* 0x000fea0003800000 */
.L_x_1676:
        /* <DEDUP_REMOVED lines=86> */
.L_x_1681:
[----:B------:R-:W-:Y:S05]  /*6b10*/  BSYNC B0 ;  /* 0x0000000000007941 */ /* 0x000fea0003800000 */
.L_x_1680:
[----:B-----5:R3:W-:Y:S02]  /*6b20*/  ST.E.128 desc[UR4][R134.64+0x80], R48 ;  /* 0x0000803086007985 */ /* 0x0207e4000c101d04 */
.L_x_1671:
[----:B------:R-:W-:Y:S05]  /*6b30*/  BSYNC B2 ;  /* 0x0000000000027941 */ /* 0x000fea0003800000 */
.L_x_1670:
        /* <DEDUP_REMOVED lines=96> */
.L_x_1687:
[----:B------:R-:W-:Y:S05]  /*7140*/  BSYNC B0 ;  /* 0x0000000000007941 */ /* 0x000fea0003800000 */
.L_x_1686:
[----:B-----5:R1:W-:Y:S02]  /*7150*/  ST.E.128 desc[UR4][R188.64], R40 ;  /* 0x00000028bc007985 */ /* 0x0203e4000c101d04 */
.L_x_1685:
[----:B------:R-:W-:Y:S05]  /*7160*/  BSYNC B1 ;  /* 0x0000000000017941 */ /* 0x000fea0003800000 */
.L_x_1684:
        /* <DEDUP_REMOVED lines=94> */
.L_x_1691:
[----:B------:R-:W-:Y:S05]  /*7750*/  BSYNC B0 ;  /* 0x0000000000007941 */ /* 0x000fea0003800000 */
.L_x_1690:
[----:B-----5:R1:W-:Y:S02]  /*7760*/  ST.E.128 desc[UR4][R188.64], R40 ;  /* 0x00000028bc007985 */ /* 0x0203e4000c101d04 */
.L_x_1689:
[----:B------:R-:W-:Y:S05]  /*7770*/  BSYNC B1 ;  /* 0x0000000000017941 */ /* 0x000fea0003800000 */
.L_x_1688:
        /* <DEDUP_REMOVED lines=93> */
.L_x_1693:
[----:B------:R-:W-:Y:S05]  /*7d50*/  BSYNC B0 ;  /* 0x0000000000007941 */ /* 0x000fea0003800000 */
.L_x_1692:
[----:B-----5:R1:W-:Y:S02]  /*7d60*/  ST.E.128 desc[UR4][R188.64], R40 ;  /* 0x00000028bc007985 */ /* 0x0203e4000c101d04 */
.L_x_1683:
[----:B------:R-:W-:Y:S05]  /*7d70*/  BSYNC B2 ;  /* 0x0000000000027941 */ /* 0x000fea0003800000 */
.L_x_1682:
        /* <DEDUP_REMOVED lines=96> */
.L_x_1699:
[----:B------:R-:W-:Y:S05]  /*8380*/  BSYNC B0 ;  /* 0x0000000000007941 */ /* 0x000fea0003800000 */
.L_x_1698:
[----:B-----5:R1:W-:Y:S02]  /*8390*/  ST.E.128 desc[UR4][R188.64], R40 ;  /* 0x00000028bc007985 */ /* 0x0203e4000c101d04 */
.L_x_1697:
[----:B------:R-:W-:Y:S05]  /*83a0*/  BSYNC B1 ;  /* 0x0000000000017941 */ /* 0x000fea0003800000 */
.L_x_1696:
        /* <DEDUP_REMOVED lines=94> */
.L_x_1703:
[----:B------:R-:W-:Y:S05]  /*8990*/  BSYNC B0 ;  /* 0x0000000000007941 */ /* 0x000fea0003800000 */
.L_x_1702:
[----:B-----5:R1:W-:Y:S02]  /*89a0*/  ST.E.128 desc[UR4][R188.64], R40 ;  /* 0x00000028bc007985 */ /* 0x0203e4000c101d04 */
.L_x_1701:
[----:B------:R-:W-:Y:S05]  /*89b0*/  BSYNC B1 ;  /* 0x0000000000017941 */ /* 0x000fea0003800000 */
.L_x_1700:
        /* <DEDUP_REMOVED lines=93> */
.L_x_1705:
[----:B------:R-:W-:Y:S05]  /*8f90*/  BSYNC B0 ;  /* 0x0000000000007941 */ /* 0x000fea0003800000 */
.L_x_1704:
[----:B-----5:R1:W-:Y:S02]  /*8fa0*/  ST.E.128 desc[UR4][R188.64], R40 ;  /* 0x00000028bc007985 */ /* 0x0203e4000c101d04 */
.L_x_1695:
[----:B------:R-:W-:Y:S05]  /*8fb0*/  BSYNC B2 ;  /* 0x0000000000027941 */ /* 0x000fea0003800000 */
.L_x_1694:
        /* <DEDUP_REMOVED lines=98> */
.L_x_1711:
[----:B------:R-:W-:Y:S05]  /*95e0*/  BSYNC B0 ;  /* 0x0000000000007941 */ /* 0x000fea0003800000 */
.L_x_1710:
[----:B-----5:R4:W-:Y:S02]  /*95f0*/  ST.E.128 desc[UR4][R188.64], R40 ;  /* 0x00000028bc007985 */ /* 0x0209e4000c101d04 */
.L_x_1709:
[----:B------:R-:W-:Y:S05]  /*9600*/  BSYNC B1 ;  /* 0x0000000000017941 */ /* 0x000fea0003800000 */
.L_x_1708:
        /* <DEDUP_REMOVED lines=94> */
.L_x_1715:
[----:B------:R-:W-:Y:S05]  /*9bf0*/  BSYNC B0 ;  /* 0x0000000000007941 */ /* 0x000fea0003800000 */
.L_x_1714:
[----:B-----5:R4:W-:Y:S02]  /*9c00*/  ST.E.128 desc[UR4][R188.64], R40 ;  /* 0x00000028bc007985 */ /* 0x0209e4000c101d04 */
.L_x_1713:
[----:B------:R-:W-:Y:S05]  /*9c10*/  BSYNC B1 ;  /* 0x0000000000017941 */ /* 0x000fea0003800000 */
.L_x_1712:
        /* <DEDUP_REMOVED lines=93> */
.L_x_1717:
[----:B------:R-:W-:Y:S05]  /*a1f0*/  BSYNC B0 ;  /* 0x0000000000007941 */ /* 0x000fea0003800000 */
.L_x_1716:
[----:B-----5:R4:W-:Y:S02]  /*a200*/  ST.E.128 desc[UR4][R188.64], R44 ;  /* 0x0000002cbc007985 */ /* 0x0209e4000c101d04 */
.L_x_1707:
[----:B------:R-:W-:Y:S05]  /*a210*/  BSYNC B2 ;  /* 0x0000000000027941 */ /* 0x000fea0003800000 */
.L_x_1706:
[----:B----4-:R-:W4:Y:S02]  /*a220*/  LD.E R3, desc[UR4][R116.64+0xd0] ;  /* 0x0000d00474037980 */ /* 0x010f24000c101900 */
[----:B----4-:R-:W-:Y:S05]  /*a230*/  IMAD.U32 R3, R3, -0x40, RZ ;  /* 0xffffffc003037824 */ /* 0x010fea00078e00ff */
[C---:B------:R-:W-:Y:S02]  /*a240*/  LEA R132, P1, R3.reuse, R132, 0x1 ;  /* 0x0000008403847211 */ /* 0x040fe400078208ff */
[C---:B------:R-:W-:Y:S02]  /*a250*/  LEA R130, P0, R3.reuse, R130, 0x1 ;  /* 0x0000008203827211 */ /* 0x040fe400078008ff */
[C---:B------:R-:W-:Y:S02]  /*a260*/  LEA.HI.X.SX32 R133, R3.reuse, R133, 0x1, P1 ;  /* 0x0000008503857211 */ /* 0x040fe400008f0eff */
[----:B------:R-:W-:Y:S01]  /*a270*/  LEA.HI.X.SX32 R131, R3, R131, 0x1, P0 ;  /* 0x0000008303837211 */ /* 0x000fe200000f0eff */
[----:B------:R-:W-:Y:S05]  /*a280*/  BRA `(.L_x_1669) ;  /* 0x0000000400587947 */ /* 0x000fea0003800000 */
.L_x_1643:
        /* <DEDUP_REMOVED lines=11> */
.L_x_1719:
[----:B------:R-:W-:Y:S05]  /*a340*/  BSYNC B0 ;  /* 0x0000000000007941 */ /* 0x000fea0003800000 */
.L_x_1718:
        /* <DEDUP_REMOVED lines=24> */
.L_x_1721:
[----:B------:R-:W-:Y:S05]  /*a4d0*/  BSYNC B0 ;  /* 0x0000000000007941 */ /* 0x000fea0003800000 */
.L_x_1720:
        /* <DEDUP_REMOVED lines=24> */
.L_x_1723:
[----:B------:R-:W-:Y:S05]  /*a660*/  BSYNC B0 ;  /* 0x0000000000007941 */ /* 0x000fea0003800000 */
.L_x_1722:
        /* <DEDUP_REMOVED lines=24> */
.L_x_1669:
[----:B------:R-:W-:Y:S05]  /*a7f0*/  BSYNC B3 ;  /* 0x0000000000037941 */ /* 0x000fea0003800000 */
.L_x_1642:
        /* <DEDUP_REMOVED lines=87> */
.L_x_1725:
        /* <DEDUP_REMOVED lines=8> */
.L_x_1726:
[----:B------:R-:W-:Y:S05]  /*adf0*/  BSYNC B0 ;  /* 0x0000000000007941 */ /* 0x000fea0003800000 */
.L_x_1724:
[----:B------:R-:W-:Y:S04]  /*ae00*/  IADD3 R9, R9, -0x1, RZ ;  /* 0xffffffff09097810 */ /* 0x000fe80007ffe0ff */
[----:B------:R-:W-:Y:S11]  /*ae10*/  ISETP.GT.AND P0, PT, R9, R102, PT ;  /* 0x000000660900720c */ /* 0x000ff60003f04270 */
[----:B------:R-:W-:Y:S02]  /*ae20*/  @!UPT UIADD3 URZ, URZ, URZ, URZ ;  /* 0x0000003f3f3ff290 */ /* 0x000fe4000fffe03f */
[----:B------:R-:W-:Y:S05]  /*ae30*/  @P0 BRA `(.L_x_1727) ;  /* 0xffffff7c005c0947 */ /* 0x000fea000383ffff */
.L_x_1633:
        /* <DEDUP_REMOVED lines=26> */
[----:B------:R-:W-:-:S03]  /*afe0*/  LEA R42, P1, R174, R176, 0x1 ;  /* 0x000000b0ae2a7211 */ /* 0x000fc600078208ff */
        /* <DEDUP_REMOVED lines=20> */
[----:B-----5:R-:W-:Y:S01]  /*b130*/  ISETP.GE.AND P2, PT, R14, R13, PT ;  /* 0x0000000d0e00720c */ /* 0x020fe20003f46270 */
        /* <DEDUP_REMOVED lines=53> */
.L_x_1736:
[----:B------:R-:W-:Y:S05]  /*b490*/  BSYNC B0 ;  /* 0x0000000000007941 */ /* 0x000fea0003800000 */
.L_x_1735:
[----:B-----5:R3:W-:Y:S04]  /*b4a0*/  STS.64 [R208], R16 ;  /* 0x00000010d0007388 */ /* 0x0207e80000000a00 */
[----:B------:R3:W-:Y:S02]  /*b4b0*/  STS.64 [R208+0x8], R18 ;  /* 0x00000812d0007388 */ /* 0x0007e40000000a00 */
.L_x_1734:
[----:B------:R-:W-:Y:S05]  /*b4c0*/  BSYNC B1 ;  /* 0x0000000000017941 */ /* 0x000fea0003800000 */
.L_x_1733:
        /* <DEDUP_REMOVED lines=46> */
.L_x_1740:
[----:B------:R-:W-:Y:S05]  /*b7b0*/  BSYNC B0 ;  /* 0x0000000000007941 */ /* 0x000fea0003800000 */
.L_x_1739:
[----:B-----5:R1:W-:Y:S02]  /*b7c0*/  STS.128 [R208+0x1000], R16 ;  /* 0x00100010d0007388 */ /* 0x0203e40000000c00 */
.L_x_1738:
[----:B------:R-:W-:Y:S05]  /*b7d0*/  BSYNC B1 ;  /* 0x0000000000017941 */ /* 0x000fea0003800000 */
.L_x_1737:
        /* <DEDUP_REMOVED lines=45> */
.L_x_1742:
[----:B------:R-:W-:Y:S05]  /*bab0*/  BSYNC B0 ;  /* 0x0000000000007941 */ /* 0x000fea0003800000 */
.L_x_1741:
[----:B-----5:R3:W-:Y:S02]  /*bac0*/  STS.128 [R208+0x2000], R16 ;  /* 0x00200010d0007388 */ /* 0x0207e40000000c00 */
.L_x_1732:
[----:B------:R-:W-:Y:S05]  /*bad0*/  BSYNC B2 ;  /* 0x0000000000027941 */ /* 0x000fea0003800000 */
.L_x_1731:
[----:B------:R-:W-:-:S05]  /*bae0*/  VIADD R2, R170, 0x20 ;  /* 0x00000020aa027836 */ /* 0x000fca0000000000 */
[----:B------:R-:W-:-:S04]  /*baf0*/  ISETP.GE.AND P0, PT, R2, R29, PT ;  /* 0x0000001d0200720c */ /* 0x000fc80003f06270 */
[----:B------:R-:W-:-:S13]  /*bb00*/  ISETP.LT.OR P0, PT, R74, -0x83, P0 ;  /* 0xffffff7d4a00780c */ /* 0x000fda0000701670 */
[----:B------:R-:W-:Y:S05]  /*bb10*/  @P0 BRA `(.L_x_1743) ;  /* 0x0000003000200947 */ /* 0x000fea0003800000 */
[----:B-----5:R-:W-:Y:S01]  /*bb20*/  ISETP.GE.AND P0, PT, R14, R13, PT ;  /* 0x0000000d0e00720c */ /* 0x020fe20003f06270 */
        /* <DEDUP_REMOVED lines=20> */
[----:B------:R-:W-:Y:S02]  /*bc70*/  SHF.L.U32 R25, R19, 0x10, RZ ;  /* 0x0000001013197819 */ /* 0x000fe400000006ff */
[----:B------:R-:W-:-:S02]  /*bc80*/  SHF.L.U32 R8, R16, 0x10, RZ ;  /* 0x0000001010087819 */ /* 0x000fc400000006ff */
[----:B------:R-:W-:Y:S02]  /*bc90*/  LOP3.LUT R26, R16, 0xffff0000, RZ, 0xc0, !PT ;  /* 0xffff0000101a7812 */ /* 0x000fe400078ec0ff */
[----:B------:R-:W-:Y:S02]  /*bca0*/  LOP3.LUT R19, R19, 0xffff0000, RZ, 0xc0, !PT ;  /* 0xffff000013137812 */ /* 0x000fe400078ec0ff */
[----:B------:R-:W-:Y:S02]  /*bcb0*/  LOP3.LUT R27, R18, 0xffff0000, RZ, 0xc0, !PT ;  /* 0xffff0000121b7812 */ /* 0x000fe400078ec0ff */
[----:B---3--:R-:W-:Y:S02]  /*bcc0*/  LOP3.LUT R15, R4, 0xffff0000, RZ, 0xc0, !PT ;  /* 0xffff0000040f7812 */ /* 0x008fe400078ec0ff */
[C---:B------:R-:W-:Y:S01]  /*bcd0*/  LOP3.LUT R14, R5.reuse, 0xffff0000, RZ, 0xc0, !PT ;  /* 0xffff0000050e7812 */ /* 0x040fe200078ec0ff */
[----:B------:R-:W-:Y:S01]  /*bce0*/  IMAD.U32 R5, R5, 0x10000, RZ ;  /* 0x0001000005057824 */ /* 0x000fe200078e00ff */
        /* <DEDUP_REMOVED lines=8> */
[-C--:B------:R-:W-:Y:S01]  /*bd70*/  FFMA.FTZ R18, R25, R16.reuse, -R18 ;  /* 0x0000001019127223 */ /* 0x080fe20000010812 */
[----:B------:R-:W-:Y:S01]  /*bd80*/  FFMA.FTZ R3, R3, R15, R0 ;  /* 0x0000000f03037223 */ /* 0x000fe20000010000 */
[----:B------:R-:W-:Y:S01]  /*bd90*/  SHF.L.U32 R15, R4, 0x10, RZ ;  /* 0x00000010040f7819 */ /* 0x000fe200000006ff */
[----:B------:R-:W-:Y:S01]  /*bda0*/  FMUL.FTZ R0, R19, R16 ;  /* 0x0000001013007220 */ /* 0x000fe20000410000 */
[----:B------:R-:W-:-:S03]  /*bdb0*/  FMUL.FTZ R29, R27, R5 ;  /* 0x000000051b1d7220 */ /* 0x000fc60000410000 */
[C---:B------:R-:W-:Y:S01]  /*bdc0*/  FMUL.FTZ R19, R26.reuse, R15 ;  /* 0x0000000f1a137220 */ /* 0x040fe20000410000 */
[----:B------:R-:W-:Y:S01]  /*bdd0*/  FFMA.FTZ R25, R25, R14, R0 ;  /* 0x0000000e19197223 */ /* 0x000fe20000010000 */
[----:B------:R-:W-:Y:S01]  /*bde0*/  FMUL.FTZ R26, R26, R17 ;  /* 0x000000111a1a7220 */ /* 0x000fe20000410000 */
[----:B------:R-:W-:Y:S01]  /*bdf0*/  FMUL.FTZ R0, R27, R7 ;  /* 0x000000071b007220 */ /* 0x000fe20000410000 */
[----:B------:R-:W-:Y:S01]  /*be00*/  FFMA.FTZ R19, R8, R17, -R19 ;  /* 0x0000001108137223 */ /* 0x000fe20000010813 */
[----:B------:R-:W-:Y:S01]  /*be10*/  FFMA.FTZ R29, R24, R7, -R29 ;  /* 0x00000007181d7223 */ /* 0x000fe2000001081d */
[----:B------:R-:W-:Y:S01]  /*be20*/  FFMA.FTZ R26, R8, R15, R26 ;  /* 0x0000000f081a7223 */ /* 0x000fe2000001001a */
[----:B------:R-:W-:Y:S01]  /*be30*/  FFMA.FTZ R0, R24, R5, R0 ;  /* 0x0000000518007223 */ /* 0x000fe20000010000 */
[----:B------:R-:W-:Y:S02]  /*be40*/  F2FP.BF16.F32.PACK_AB R25, R25, R18 ;  /* 0x000000121919723e */ /* 0x000fe400000010ff */
[----:B------:R-:W-:-:S02]  /*be50*/  F2FP.BF16.F32.PACK_AB R17, R3, R12 ;  /* 0x0000000c0311723e */ /* 0x000fc400000010ff */
[----:B------:R-:W-:Y:S02]  /*be60*/  F2FP.BF16.F32.PACK_AB R16, R26, R19 ;  /* 0x000000131a10723e */ /* 0x000fe400000010ff */
[----:B------:R-:W-:Y:S02]  /*be70*/  F2FP.BF16.F32.PACK_AB R18, R0, R29 ;  /* 0x0000001d0012723e */ /* 0x000fe400000010ff */
[----:B------:R-:W-:Y:S02]  /*be80*/  MOV R19, R25 ;  /* 0x0000001900137202 */ /* 0x000fe40000000f00 */
.L_x_1747:
[----:B------:R-:W-:Y:S05]  /*be90*/  BSYNC B0 ;  /* 0x0000000000007941 */ /* 0x000fea0003800000 */
.L_x_1746:
[----:B-----5:R3:W-:Y:S02]  /*bea0*/  STS.128 [R208+0x800], R16 ;  /* 0x00080010d0007388 */ /* 0x0207e40000000c00 */
.L_x_1745:
[----:B------:R-:W-:Y:S05]  /*beb0*/  BSYNC B1 ;  /* 0x0000000000017941 */ /* 0x000fea0003800000 */
.L_x_1744:
        /* <DEDUP_REMOVED lines=10> */
[C---:B-----5:R-:W-:Y:S02]  /*bf60*/  SHF.L.U32 R3, R17.reuse, 0x10, RZ ;  /* 0x0000001011037819 */ /* 0x060fe400000006ff */
[----:B------:R-:W-:Y:S02]  /*bf70*/  LOP3.LUT R0, R17, 0xffff0000, RZ, 0xc0, !PT ;  /* 0xffff000011007812 */ /* 0x000fe400078ec0ff */
[C---:B------:R-:W-:Y:S02]  /*bf80*/  SHF.L.U32 R8, R16.reuse, 0x10, RZ ;  /* 0x0000001010087819 */ /* 0x040fe400000006ff */
[----:B------:R-:W-:-:S02]  /*bf90*/  LOP3.LUT R25, R16, 0xffff0000, RZ, 0xc0, !PT ;  /* 0xffff000010197812 */ /* 0x000fc400078ec0ff */
[C---:B------:R-:W-:Y:S02]  /*bfa0*/  LOP3.LUT R16, R19.reuse, 0xffff0000, RZ, 0xc0, !PT ;  /* 0xffff000013107812 */ /* 0x040fe400078ec0ff */
[----:B------:R-:W-:Y:S01]  /*bfb0*/  SHF.L.U32 R24, R19, 0x10, RZ ;  /* 0x0000001013187819 */ /* 0x000fe200000006ff */
[C---:B------:R-:W-:Y:S01]  /*bfc0*/  IMAD.U32 R19, R18.reuse, 0x10000, RZ ;  /* 0x0001000012137824 */ /* 0x040fe200078e00ff */
        /* <DEDUP_REMOVED lines=29> */
.L_x_1751:
[----:B------:R-:W-:Y:S05]  /*c1a0*/  BSYNC B0 ;  /* 0x0000000000007941 */ /* 0x000fea0003800000 */
.L_x_1750:
[----:B-----5:R3:W-:Y:S02]  /*c1b0*/  STS.128 [R208+0x1800], R16 ;  /* 0x00180010d0007388 */ /* 0x0207e40000000c00 */
.L_x_1749:
[----:B------:R-:W-:Y:S05]  /*c1c0*/  BSYNC B1 ;  /* 0x0000000000017941 */ /* 0x000fea0003800000 */
.L_x_1748:
        /* <DEDUP_REMOVED lines=9> */
[C---:B-----5:R-:W-:Y:S01]  /*c260*/  LOP3.LUT R0, R41.reuse, 0xffff0000, RZ, 0xc0, !PT ;  /* 0xffff000029007812 */ /* 0x060fe200078ec0ff */
[----:B------:R-:W-:Y:S01]  /*c270*/  IMAD.U32 R16, R42, 0x10000, RZ ;  /* 0x000100002a107824 */ /* 0x000fe200078e00ff */
[----:B------:R-:W-:Y:S02]  /*c280*/  SHF.L.U32 R3, R41, 0x10, RZ ;  /* 0x0000001029037819 */ /* 0x000fe400000006ff */
[----:B------:R-:W-:Y:S02]  /*c290*/  LOP3.LUT R14, R43, 0xffff0000, RZ, 0xc0, !PT ;  /* 0xffff00002b0e7812 */ /* 0x000fe400078ec0ff */
[----:B------:R-:W-:-:S02]  /*c2a0*/  SHF.L.U32 R8, R40, 0x10, RZ ;  /* 0x0000001028087819 */ /* 0x000fc400000006ff */
[----:B------:R-:W-:Y:S02]  /*c2b0*/  SHF.L.U32 R15, R43, 0x10, RZ ;  /* 0x000000102b0f7819 */ /* 0x000fe400000006ff */
[----:B------:R-:W-:Y:S02]  /*c2c0*/  LOP3.LUT R40, R40, 0xffff0000, RZ, 0xc0, !PT ;  /* 0xffff000028287812 */ /* 0x000fe400078ec0ff */
[----:B------:R-:W-:Y:S02]  /*c2d0*/  LOP3.LUT R42, R42, 0xffff0000, RZ, 0xc0, !PT ;  /* 0xffff00002a2a7812 */ /* 0x000fe400078ec0ff */
[----:B--2---:R-:W-:Y:S02]  /*c2e0*/  LOP3.LUT R11, R4, 0xffff0000, RZ, 0xc0, !PT ;  /* 0xffff0000040b7812 */ /* 0x004fe400078ec0ff */
[----:B------:R-:W-:Y:S02]  /*c2f0*/  LOP3.LUT R9, R5, 0xffff0000, RZ, 0xc0, !PT ;  /* 0xffff000005097812 */ /* 0x000fe400078ec0ff */
[----:B---3--:R-:W-:Y:S01]  /*c300*/  LOP3.LUT R13, R6, 0xffff0000, RZ, 0xc0, !PT ;  /* 0xffff0000060d7812 */ /* 0x008fe200078ec0ff */
[----:B------:R-:W-:Y:S01]  /*c310*/  FMUL.FTZ R10, R0, R11 ;  /* 0x0000000b000a7220 */ /* 0x000fe20000410000 */
[----:B------:R-:W-:Y:S01]  /*c320*/  LOP3.LUT R12, R7, 0xffff0000, RZ, 0xc0, !PT ;  /* 0xffff0000070c7812 */ /* 0x000fe200078ec0ff */
[----:B------:R-:W-:Y:S01]  /*c330*/  FMUL.FTZ R18, R14, R9 ;  /* 0x000000090e127220 */ /* 0x000fe20000410000 */
[----:B------:R-:W-:Y:S01]  /*c340*/  SHF.L.U32 R5, R5, 0x10, RZ ;  /* 0x0000001005057819 */ /* 0x000fe200000006ff */
[-C--:B------:R-:W-:Y:S01]  /*c350*/  FMUL.FTZ R0, R0, R13.reuse ;  /* 0x0000000d00007220 */ /* 0x080fe20000410000 */
[----:B------:R-:W-:Y:S01]  /*c360*/  FFMA.FTZ R10, R3, R13, -R10 ;  /* 0x0000000d030a7223 */ /* 0x000fe2000001080a */
[----:B------:R-:W-:Y:S01]  /*c370*/  FMUL.FTZ R14, R14, R12 ;  /* 0x0000000c0e0e7220 */ /* 0x000fe20000410000 */
[----:B------:R-:W-:Y:S01]  /*c380*/  SHF.L.U32 R7, R7, 0x10, RZ ;  /* 0x0000001007077819 */ /* 0x000fe200000006ff */
[----:B------:R-:W-:Y:S01]  /*c390*/  FFMA.FTZ R3, R3, R11, R0 ;  /* 0x0000000b03037223 */ /* 0x000fe20000010000 */
[----:B------:R-:W-:Y:S01]  /*c3a0*/  SHF.L.U32 R11, R4, 0x10, RZ ;  /* 0x00000010040b7819 */ /* 0x000fe200000006ff */
[----:B------:R-:W-:-:S02]  /*c3b0*/  IMAD.U32 R13, R6, 0x10000, RZ ;  /* 0x00010000060d7824 */ /* 0x000fc400078e00ff */
[C---:B------:R-:W-:Y:S01]  /*c3c0*/  FFMA.FTZ R18, R15.reuse, R12, -R18 ;  /* 0x0000000c0f127223 */ /* 0x040fe20000010812 */
[----:B------:R-:W-:Y:S01]  /*c3d0*/  FFMA.FTZ R9, R15, R9, R14 ;  /* 0x000000090f097223 */ /* 0x000fe2000001000e */
[----:B------:R-:W-:Y:S01]  /*c3e0*/  FMUL.FTZ R17, R42, R5 ;  /* 0x000000052a117220 */ /* 0x000fe20000410000 */
[C---:B------:R-:W-:Y:S01]  /*c3f0*/  FMUL.FTZ R15, R40.reuse, R11 ;  /* 0x0000000b280f7220 */ /* 0x040fe20000410000 */
[----:B------:R-:W-:Y:S01]  /*c400*/  FMUL.FTZ R40, R40, R13 ;  /* 0x0000000d28287220 */ /* 0x000fe20000410000 */
[-C--:B------:R-:W-:Y:S01]  /*c410*/  FMUL.FTZ R42, R42, R7.reuse ;  /* 0x000000072a2a7220 */ /* 0x080fe20000410000 */
[----:B------:R-:W-:Y:S01]  /*c420*/  FFMA.FTZ R17, R16, R7, -R17 ;  /* 0x0000000710117223 */ /* 0x000fe20000010811 */
[C---:B------:R-:W-:Y:S01]  /*c430*/  FFMA.FTZ R15, R8.reuse, R13, -R15 ;  /* 0x0000000d080f7223 */ /* 0x040fe2000001080f */
[----:B------:R-:W-:Y:S01]  /*c440*/  FFMA.FTZ R40, R8, R11, R40 ;  /* 0x0000000b08287223 */ /* 0x000fe20000010028 */
[----:B------:R-:W-:Y:S01]  /*c450*/  FFMA.FTZ R42, R16, R5, R42 ;  /* 0x00000005102a7223 */ /* 0x000fe2000001002a */
[----:B------:R-:W-:-:S02]  /*c460*/  F2FP.BF16.F32.PACK_AB R41, R3, R10 ;  /* 0x0000000a0329723e */ /* 0x000fc400000010ff */
[----:B------:R-:W-:Y:S02]  /*c470*/  F2FP.BF16.F32.PACK_AB R43, R9, R18 ;  /* 0x00000012092b723e */ /* 0x000fe400000010ff */
[----:B------:R-:W-:Y:S02]  /*c480*/  F2FP.BF16.F32.PACK_AB R40, R40, R15 ;  /* 0x0000000f2828723e */ /* 0x000fe400000010ff */
[----:B------:R-:W-:Y:S02]  /*c490*/  F2FP.BF16.F32.PACK_AB R42, R42, R17 ;  /* 0x000000112a2a723e */ /* 0x000fe400000010ff */
.L_x_1753:
[----:B------:R-:W-:Y:S05]  /*c4a0*/  BSYNC B0 ;  /* 0x0000000000007941 */ /* 0x000fea0003800000 */
.L_x_1752:
[----:B-----5:R1:W-:Y:S01]  /*c4b0*/  STS.128 [R208+0x2800], R40 ;  /* 0x00280028d0007388 */ /* 0x0203e20000000c00 */
[----:B------:R-:W-:Y:S05]  /*c4c0*/  BRA `(.L_x_1743) ;  /* 0x0000002400b47947 */ /* 0x000fea0003800000 */
.L_x_1730:
[----:B------:R-:W-:Y:S04]  /*c4d0*/  BSSY B2, `(.L_x_1754) ;  /* 0x0000111000027945 */ /* 0x000fe80003800000 */
[----:B------:R-:W-:Y:S05]  /*c4e0*/  @!P0 BRA `(.L_x_1755) ;  /* 0x00000010003c8947 */ /* 0x000fea0003800000 */
[----:B-----5:R-:W-:Y:S01]  /*c4f0*/  ISETP.GE.AND P0, PT, R14, R13, PT ;  /* 0x0000000d0e00720c */ /* 0x020fe20003f06270 */
        /* <DEDUP_REMOVED lines=88> */
.L_x_1759:
[----:B------:R-:W-:Y:S05]  /*ca80*/  BSYNC B0 ;  /* 0x0000000000007941 */ /* 0x000fea0003800000 */
.L_x_1758:
[----:B-----5:R3:W-:Y:S04]  /*ca90*/  STS.64 [R208], R24 ;  /* 0x00000018d0007388 */ /* 0x0207e80000000a00 */
[----:B------:R3:W-:Y:S02]  /*caa0*/  STS.64 [R208+0x8], R26 ;  /* 0x0000081ad0007388 */ /* 0x0007e40000000a00 */
.L_x_1757:
[----:B------:R-:W-:Y:S05]  /*cab0*/  BSYNC B1 ;  /* 0x0000000000017941 */ /* 0x000fea0003800000 */
.L_x_1756:
        /* <DEDUP_REMOVED lines=87> */
.L_x_1763:
[----:B------:R-:W-:Y:S05]  /*d030*/  BSYNC B0 ;  /* 0x0000000000007941 */ /* 0x000fea0003800000 */
.L_x_1762:
[----:B-----5:R1:W-:Y:S02]  /*d040*/  STS.128 [R208+0x1000], R24 ;  /* 0x00100018d0007388 */ /* 0x0203e40000000c00 */
.L_x_1761:
[----:B------:R-:W-:Y:S05]  /*d050*/  BSYNC B1 ;  /* 0x0000000000017941 */ /* 0x000fea0003800000 */
.L_x_1760:
        /* <DEDUP_REMOVED lines=86> */
.L_x_1765:
[----:B------:R-:W-:Y:S05]  /*d5c0*/  BSYNC B0 ;  /* 0x0000000000007941 */ /* 0x000fea0003800000 */
.L_x_1764:
[----:B-----5:R3:W-:Y:S02]  /*d5d0*/  STS.128 [R208+0x2000], R24 ;  /* 0x00200018d0007388 */ /* 0x0207e40000000c00 */
.L_x_1755:
[----:B------:R-:W-:Y:S05]  /*d5e0*/  BSYNC B2 ;  /* 0x0000000000027941 */ /* 0x000fea0003800000 */
.L_x_1754:
[----:B------:R-:W-:-:S05]  /*d5f0*/  VIADD R2, R170, 0x20 ;  /* 0x00000020aa027836 */ /* 0x000fca0000000000 */
[----:B------:R-:W-:-:S04]  /*d600*/  ISETP.GE.AND P0, PT, R2, R29, PT ;  /* 0x0000001d0200720c */ /* 0x000fc80003f06270 */
[----:B------:R-:W-:-:S13]  /*d610*/  ISETP.LT.OR P0, PT, R74, -0x83, P0 ;  /* 0xffffff7d4a00780c */ /* 0x000fda0000701670 */
[----:B------:R-:W-:Y:S05]  /*d620*/  @P0 BRA `(.L_x_1743) ;  /* 0x00000014005c0947 */ /* 0x000fea0003800000 */
[----:B-----5:R-:W-:Y:S01]  /*d630*/  ISETP.GE.AND P0, PT, R14, R13, PT ;  /* 0x0000000d0e00720c */ /* 0x020fe20003f06270 */
        /* <DEDUP_REMOVED lines=36> */
[C---:B--2---:R-:W-:Y:S01]  /*d880*/  SHF.L.U32 R28, R20.reuse, 0x10, RZ ;  /* 0x00000010141c7819 */ /* 0x044fe200000006ff */
[C---:B------:R-:W-:Y:S01]  /*d890*/  IMAD.U32 R7, R21.reuse, 0x10000, RZ ;  /* 0x0001000015077824 */ /* 0x040fe200078e00ff */
[----:B------:R-:W-:Y:S02]  /*d8a0*/  LOP3.LUT R20, R20, 0xffff0000, RZ, 0xc0, !PT ;  /* 0xffff000014147812 */ /* 0x000fe400078ec0ff */
        /* <DEDUP_REMOVED lines=8> */
[----:B---3--:R-:W-:Y:S01]  /*d930*/  SHF.L.U32 R45, R16, 0x10, RZ ;  /* 0x00000010102d7819 */ /* 0x008fe200000006ff */
[----:B------:R-:W-:Y:S01]  /*d940*/  @!P0 FADD.FTZ R22, -R22, -RZ ;  /* 0x800000ff16168221 */ /* 0x000fe20000010100 */
[----:B------:R-:W-:Y:S01]  /*d950*/  LOP3.LUT R43, R16, 0xffff0000, RZ, 0xc0, !PT ;  /* 0xffff0000102b7812 */ /* 0x000fe200078ec0ff */
[C---:B------:R-:W-:Y:S01]  /*d960*/  IMAD.U32 R16, R17.reuse, 0x10000, RZ ;  /* 0x0001000011107824 */ /* 0x040fe200078e00ff */
[----:B------:R-:W-:Y:S01]  /*d970*/  LOP3.LUT R49, R17, 0xffff0000, RZ, 0xc0, !PT ;  /* 0xffff000011317812 */ /* 0x000fe200078ec0ff */
[----:B------:R-:W-:Y:S01]  /*d980*/  @!P0 FADD.FTZ R23, -R23, -RZ ;  /* 0x800000ff17178221 */ /* 0x000fe20000010100 */
[C---:B------:R-:W-:Y:S01]  /*d990*/  LOP3.LUT R17, R18.reuse, 0xffff0000, RZ, 0xc0, !PT ;  /* 0xffff000012117812 */ /* 0x040fe200078ec0ff */
[----:B------:R-:W-:Y:S01]  /*d9a0*/  FMUL.FTZ R43, R43, R20 ;  /* 0x000000142b2b7220 */ /* 0x000fe20000410000 */
[----:B------:R-:W-:Y:S01]  /*d9b0*/  LOP3.LUT R34, R19, 0xffff0000, RZ, 0xc0, !PT ;  /* 0xffff000013227812 */ /* 0x000fe200078ec0ff */
[----:B------:R-:W-:Y:S01]  /*d9c0*/  @!P0 FADD.FTZ R21, -R21, -RZ ;  /* 0x800000ff15158221 */ /* 0x000fe20000010100 */
[----:B------:R-:W-:Y:S01]  /*d9d0*/  SHF.L.U32 R47, R18, 0x10, RZ ;  /* 0x00000010122f7819 */ /* 0x000fe200000006ff */
[----:B------:R-:W-:-:S02]  /*d9e0*/  IMAD.U32 R18, R19, 0x10000, RZ ;  /* 0x0001000013127824 */ /* 0x000fc400078e00ff */
[----:B------:R-:W-:Y:S01]  /*d9f0*/  @!P0 FADD.FTZ R28, -R28, -RZ ;  /* 0x800000ff1c1c8221 */ /* 0x000fe20000010100 */
[----:B----4-:R-:W-:Y:S01]  /*da00*/  SHF.L.U32 R20, R24, 0x10, RZ ;  /* 0x0000001018147819 */ /* 0x010fe200000006ff */
[----:B------:R-:W-:Y:S01]  /*da10*/  FMUL.FTZ R16, R16, R7 ;  /* 0x0000000710107220 */ /* 0x000fe20000410000 */
[----:B------:R-:W-:Y:S01]  /*da20*/  LOP3.LUT R19, R24, 0xffff0000, RZ, 0xc0, !PT ;  /* 0xffff000018137812 */ /* 0x000fe200078ec0ff */
[----:B------:R-:W-:Y:S01]  /*da30*/  FMUL.FTZ R17, R17, R22 ;  /* 0x0000001611117220 */ /* 0x000fe20000410000 */
[----:B------:R-:W-:Y:S01]  /*da40*/  FMUL.FTZ R34, R34, R23 ;  /* 0x0000001722227220 */ /* 0x000fe20000410000 */
[----:B------:R-:W-:Y:S01]  /*da50*/  LOP3.LUT R24, R25, 0xffff0000, RZ, 0xc0, !PT ;  /* 0xffff000019187812 */ /* 0x000fe200078ec0ff */
[----:B------:R-:W-:Y:S01]  /*da60*/  FMUL.FTZ R49, R49, R32 ;  /* 0x0000002031317220 */ /* 0x000fe20000410000 */
[----:B------:R-:W-:Y:S01]  /*da70*/  IMAD.U32 R7, R25, 0x10000, RZ ;  /* 0x0001000019077824 */ /* 0x000fe200078e00ff */
[----:B------:R-:W-:Y:S01]  /*da80*/  SHF.L.U32 R23, R26, 0x10, RZ ;  /* 0x000000101a177819 */ /* 0x000fe200000006ff */
[----:B------:R-:W-:Y:S01]  /*da90*/  FMUL.FTZ R18, R18, R21 ;  /* 0x0000001512127220 */ /* 0x000fe20000410000 */
[----:B------:R-:W-:Y:S01]  /*daa0*/  LOP3.LUT R22, R26, 0xffff0000, RZ, 0xc0, !PT ;  /* 0xffff00001a167812 */ /* 0x000fe200078ec0ff */
[----:B------:R-:W-:Y:S01]  /*dab0*/  FMUL.FTZ R45, R45, R28 ;  /* 0x0000001c2d2d7220 */ /* 0x000fe20000410000 */
[C---:B------:R-:W-:Y:S01]  /*dac0*/  LOP3.LUT R26, R27.reuse, 0xffff0000, RZ, 0xc0, !PT ;  /* 0xffff00001b1a7812 */ /* 0x040fe200078ec0ff */
[----:B------:R-:W-:Y:S01]  /*dad0*/  @!P0 FADD.FTZ R30, -R30, -RZ ;  /* 0x800000ff1e1e8221 */ /* 0x000fe20000010100 */
[----:B------:R-:W-:-:S02]  /*dae0*/  IMAD.U32 R21, R27, 0x10000, RZ ;  /* 0x000100001b157824 */ /* 0x000fc400078e00ff */
[----:B------:R-:W-:Y:S01]  /*daf0*/  FFMA.FTZ R7, R15, R7, R16 ;  /* 0x000000070f077223 */ /* 0x000fe20000010010 */
        /* <DEDUP_REMOVED lines=8> */
[----:B------:R-:W-:Y:S01]  /*db80*/  FFMA.FTZ R17, R6, R22, R17 ;  /* 0x0000001606117223 */ /* 0x000fe20000010011 */
[----:B------:R-:W-:-:S02]  /*db90*/  F2FP.BF16.F32.PACK_AB R12, R19, R12 ;  /* 0x0000000c130c723e */ /* 0x000fc400000010ff */
[----:B------:R-:W-:Y:S01]  /*dba0*/  F2FP.BF16.F32.PACK_AB R15, R5, R18 ;  /* 0x00000012050f723e */ /* 0x000fe200000010ff */
[----:B------:R-:W-:Y:S01]  /*dbb0*/  IMAD.MOV.U32 R5, RZ, RZ, R7 ;  /* 0x000000ffff057224 */ /* 0x000fe200078e0007 */
[----:B------:R-:W-:Y:S02]  /*dbc0*/  F2FP.BF16.F32.PACK_AB R6, R17, R14 ;  /* 0x0000000e1106723e */ /* 0x000fe400000010ff */
[----:B------:R-:W-:Y:S02]  /*dbd0*/  MOV R4, R12 ;  /* 0x0000000c00047202 */ /* 0x000fe40000000f00 */
[----:B------:R-:W-:Y:S02]  /*dbe0*/  MOV R7, R15 ;  /* 0x0000000f00077202 */ /* 0x000fe40000000f00 */
.L_x_1769:
[----:B------:R-:W-:Y:S05]  /*dbf0*/  BSYNC B0 ;  /* 0x0000000000007941 */ /* 0x000fea0003800000 */
.L_x_1768:
[----:B-----5:R1:W-:Y:S02]  /*dc00*/  STS.128 [R208+0x800], R4 ;  /* 0x00080004d0007388 */ /* 0x0203e40000000c00 */
.L_x_1767:
[----:B------:R-:W-:Y:S05]  /*dc10*/  BSYNC B1 ;  /* 0x0000000000017941 */ /* 0x000fea0003800000 */
.L_x_1766:
        /* <DEDUP_REMOVED lines=21> */
[----:B------:R-:W-:Y:S02]  /*dd70*/  LEA.HI.X R21, R19, R37, R17, 0x1, P1 ;  /* 0x0000002513157211 */ /* 0x000fe400008f0c11 */
[----:B------:R-:W-:Y:S01]  /*dd80*/  IADD3 R11, P1, R12, R11, RZ ;  /* 0x0000000b0c0b7210 */ /* 0x000fe20007f3e0ff */
[----:B------:R-:W-:-:S03]  /*dd90*/  IMAD.WIDE R16, R15, 0x2, R40 ;  /* 0x000000020f107825 */ /* 0x000fc600078e0228 */
[----:B------:R-:W2:Y:S01]  /*dda0*/  LD.E.128 R20, desc[UR4][R20.64] ;  /* 0x0000000414147980 */ /* 0x000ea2000c101d00 */
[----:B------:R-:W-:Y:S02]  /*ddb0*/  LEA.HI.X.SX32 R8, R12, R8, 0x1, P1 ;  /* 0x000000080c087211 */ /* 0x000fe400008f0eff */
[C---:B---3--:R-:W-:Y:S01]  /*ddc0*/  LEA R24, P1, R11.reuse, R38, 0x1 ;  /* 0x000000260b187211 */ /* 0x048fe200078208ff */
[----:B------:R-:W3:Y:S03]  /*ddd0*/  LD.E.128 R16, desc[UR4][R16.64+0x40] ;  /* 0x0000400410107980 */ /* 0x000ee6000c101d00 */
[----:B------:R-:W-:-:S06]  /*dde0*/  LEA.HI.X R25, R11, R39, R8, 0x1, P1 ;  /* 0x000000270b197211 */ /* 0x000fcc00008f0c08 */
[----:B------:R-:W4:Y:S01]  /*ddf0*/  LD.E.128 R24, desc[UR4][R24.64] ;  /* 0x0000000418187980 */ /* 0x000f22000c101d00 */
[C---:B-----5:R-:W-:Y:S01]  /*de00*/  IMAD.U32 R11, R4.reuse, 0x10000, RZ ;  /* 0x00010000040b7824 */ /* 0x060fe200078e00ff */
[----:B------:R-:W-:Y:S01]  /*de10*/  LOP3.LUT R8, R4, 0xffff0000, RZ, 0xc0, !PT ;  /* 0xffff000004087812 */ /* 0x000fe200078ec0ff */
[----:B------:R-:W-:Y:S01]  /*de20*/  IMAD.U32 R29, R7, 0x10000, RZ ;  /* 0x00010000071d7824 */ /* 0x000fe200078e00ff */
[C---:B------:R-:W-:Y:S01]  /*de30*/  LOP3.LUT R4, R5.reuse, 0xffff0000, RZ, 0xc0, !PT ;  /* 0xffff000005047812 */ /* 0x040fe200078ec0ff */
[C---:B------:R-:W-:Y:S01]  /*de40*/  IMAD.U32 R12, R6.reuse, 0x10000, RZ ;  /* 0x00010000060c7824 */ /* 0x040fe200078e00ff */
[----:B------:R-:W-:Y:S02]  /*de50*/  SHF.L.U32 R14, R5, 0x10, RZ ;  /* 0x00000010050e7819 */ /* 0x000fe400000006ff */
[----:B------:R-:W-:Y:S02]  /*de60*/  LOP3.LUT R5, R7, 0xffff0000, RZ, 0xc0, !PT ;  /* 0xffff000007057812 */ /* 0x000fe400078ec0ff */
[----:B------:R-:W-:Y:S01]  /*de70*/  LOP3.LUT R6, R6, 0xffff0000, RZ, 0xc0, !PT ;  /* 0xffff000006067812 */ /* 0x000fe200078ec0ff */
[C---:B--2---:R-:W-:Y:S01]  /*de80*/  IMAD.U32 R7, R21.reuse, 0x10000, RZ ;  /* 0x0001000015077824 */ /* 0x044fe200078e00ff */
[----:B------:R-:W-:-:S02]  /*de90*/  LOP3.LUT R32, R21, 0xffff0000, RZ, 0xc0, !PT ;  /* 0xffff000015207812 */ /* 0x000fc400078ec0ff */
[C---:B------:R-:W-:Y:S01]  /*dea0*/  SHF.L.U32 R28, R20.reuse, 0x10, RZ ;  /* 0x00000010141c7819 */ /* 0x040fe200000006ff */
[----:B------:R-:W-:Y:S01]  /*deb0*/  @!P0 FADD.FTZ R7, -R7, -RZ ;  /* 0x800000ff07078221 */ /* 0x000fe20000010100 */
[----:B------:R-:W-:Y:S01]  /*dec0*/  LOP3.LUT R15, R20, 0xffff0000, RZ, 0xc0, !PT ;  /* 0xffff0000140f7812 */ /* 0x000fe200078ec0ff */
[C---:B------:R-:W-:Y:S01]  /*ded0*/  IMAD.U32 R20, R23.reuse, 0x10000, RZ ;  /* 0x0001000017147824 */ /* 0x040fe200078e00ff */
[----:B------:R-:W-:Y:S01]  /*dee0*/  LOP3.LUT R21, R22, 0xffff0000, RZ, 0xc0, !PT ;  /* 0xffff000016157812 */ /* 0x000fe200078ec0ff */
[----:B------:R-:W-:Y:S01]  /*def0*/  @!P0 FADD.FTZ R28, -R28, -RZ ;  /* 0x800000ff1c1c8221 */ /* 0x000fe20000010100 */
[----:B------:R-:W-:Y:S01]  /*df00*/  SHF.L.U32 R30, R22, 0x10, RZ ;  /* 0x00000010161e7819 */ /* 0x000fe200000006ff */
[----:B------:R-:W-:Y:S01]  /*df10*/  @!P0 FADD.FTZ R20, -R20, -RZ ;  /* 0x800000ff14148221 */ /* 0x000fe20000010100 */
[----:B------:R-:W-:Y:S01]  /*df20*/  LOP3.LUT R22, R23, 0xffff0000, RZ, 0xc0, !PT ;  /* 0xffff000017167812 */ /* 0x000fe200078ec0ff */
[----:B------:R-:W-:Y:S01]  /*df30*/  @!P0 FADD.FTZ R21, -R21, -RZ ;  /* 0x800000ff15158221 */ /* 0x000fe20000010100 */
[C---:B---3--:R-:W-:Y:S01]  /*df40*/  SHF.L.U32 R23, R16.reuse, 0x10, RZ ;  /* 0x0000001010177819 */ /* 0x048fe200000006ff */
[----:B------:R-:W-:Y:S01]  /*df50*/  @!P0 FADD.FTZ R15, -R15, -RZ ;  /* 0x800000ff0f0f8221 */ /* 0x000fe20000010100 */
[----:B------:R-:W-:Y:S01]  /*df60*/  LOP3.LUT R34, R16, 0xffff0000, RZ, 0xc0, !PT ;  /* 0xffff000010227812 */ /* 0x000fe200078ec0ff */
[C---:B------:R-:W-:Y:S01]  /*df70*/  IMAD.U32 R16, R17.reuse, 0x10000, RZ ;  /* 0x0001000011107824 */ /* 0x040fe200078e00ff */
[----:B------:R-:W-:Y:S01]  /*df80*/  SHF.L.U32 R43, R18, 0x10, RZ ;  /* 0x00000010122b7819 */ /* 0x000fe200000006ff */
[----:B------:R-:W-:Y:S01]  /*df90*/  @!P0 FADD.FTZ R32, -R32, -RZ ;  /* 0x800000ff20208221 */ /* 0x000fe20000010100 */
[----:B------:R-:W-:Y:S01]  /*dfa0*/  LOP3.LUT R45, R17, 0xffff0000, RZ, 0xc0, !PT ;  /* 0xffff0000112d7812 */ /* 0x000fe200078ec0ff */
[C---:B------:R-:W-:Y:S01]  /*dfb0*/  IMAD.U32 R17, R19.reuse, 0x10000, RZ ;  /* 0x0001000013117824 */ /* 0x040fe200078e00ff */
[----:B------:R-:W-:Y:S01]  /*dfc0*/  LOP3.LUT R18, R18, 0xffff0000, RZ, 0xc0, !PT ;  /* 0xffff000012127812 */ /* 0x000fe200078ec0ff */
[----:B------:R-:W-:Y:S01]  /*dfd0*/  @!P0 FADD.FTZ R22, -R22, -RZ ;  /* 0x800000ff16168221 */ /* 0x000fe20000010100 */
[----:B------:R-:W-:Y:S01]  /*dfe0*/  LOP3.LUT R19, R19, 0xffff0000, RZ, 0xc0, !PT ;  /* 0xffff000013137812 */ /* 0x000fe200078ec0ff */
[----:B------:R-:W-:Y:S01]  /*dff0*/  FMUL.FTZ R20, R17, R20 ;  /* 0x0000001411147220 */ /* 0x000fe20000410000 */
[----:B----4-:R-:W-:Y:S01]  /*e000*/  LOP3.LUT R17, R24, 0xffff0000, RZ, 0xc0, !PT ;  /* 0xffff000018117812 */ /* 0x010fe200078ec0ff */
[----:B------:R-:W-:Y:S01]  /*e010*/  FMUL.FTZ R21, R18, R21 ;  /* 0x0000001512157220 */ /* 0x000fe20000410000 */
[----:B------:R-:W-:Y:S01]  /*e020*/  SHF.L.U32 R18, R24, 0x10, RZ ;  /* 0x0000001018127819 */ /* 0x000fe200000006ff */
[----:B------:R-:W-:Y:S01]  /*e030*/  FMUL.FTZ R28, R23, R28 ;  /* 0x0000001c171c7220 */ /* 0x000fe20000410000 */
[----:B------:R-:W-:Y:S01]  /*e040*/  FMUL.FTZ R15, R34, R15 ;  /* 0x0000000f220f7220 */ /* 0x000fe20000410000 */
[----:B------:R-:W-:Y:S01]  /*e050*/  FMUL.FTZ R7, R16, R7 ;  /* 0x0000000710077220 */ /* 0x000fe20000410000 */
[----:B------:R-:W-:Y:S01]  /*e060*/  @!P0 FADD.FTZ R30, -R30, -RZ ;  /* 0x800000ff1e1e8221 */ /* 0x000fe20000010100 */
[C---:B------:R-:W-:Y:S01]  /*e070*/  IMAD.U32 R16, R25.reuse, 0x10000, RZ ;  /* 0x0001000019107824 */ /* 0x040fe200078e00ff */
[----:B------:R-:W-:Y:S01]  /*e080*/  LOP3.LUT R25, R25, 0xffff0000, RZ, 0xc0, !PT ;  /* 0xffff000019197812 */ /* 0x000fe200078ec0ff */
[----:B------:R-:W-:Y:S01]  /*e090*/  FMUL.FTZ R45, R45, R32 ;  /* 0x000000202d2d7220 */ /* 0x000fe20000410000 */
[C---:B------:R-:W-:Y:S01]  /*e0a0*/  SHF.L.U32 R24, R26.reuse, 0x10, RZ ;  /* 0x000000101a187819 */ /* 0x040fe200000006ff */
[----:B------:R-:W-:Y:S01]  /*e0b0*/  FMUL.FTZ R22, R19, R22 ;  /* 0x0000001613167220 */ /* 0x000fe20000410000 */
[----:B------:R-:W-:Y:S01]  /*e0c0*/  LOP3.LUT R23, R26, 0xffff0000, RZ, 0xc0, !PT ;  /* 0xffff00001a177812 */ /* 0x000fe200078ec0ff */
[----:B------:R-:W-:Y:S01]  /*e0d0*/  FMUL.FTZ R43, R43, R30 ;  /* 0x0000001e2b2b7220 */ /* 0x000fe20000410000 */
[C---:B------:R-:W-:Y:S01]  /*e0e0*/  LOP3.LUT R26, R27.reuse, 0xffff0000, RZ, 0xc0, !PT ;  /* 0xffff00001b1a7812 */ /* 0x040fe200078ec0ff */
[----:B------:R-:W-:-:S02]  /*e0f0*/  IMAD.U32 R19, R27, 0x10000, RZ ;  /* 0x000100001b137824 */ /* 0x000fc400078e00ff */
        /* <DEDUP_REMOVED lines=8> */
[----:B------:R-:W-:Y:S02]  /*e180*/  F2FP.BF16.F32.PACK_AB R8, R8, R11 ;  /* 0x0000000b0808723e */ /* 0x000fe400000010ff */
[----:B------:R-:W-:-:S02]  /*e190*/  F2FP.BF16.F32.PACK_AB R5, R4, R7 ;  /* 0x000000070405723e */ /* 0x000fc400000010ff */
[----:B------:R-:W-:Y:S02]  /*e1a0*/  F2FP.BF16.F32.PACK_AB R6, R21, R12 ;  /* 0x0000000c1506723e */ /* 0x000fe400000010ff */
[----:B------:R-:W-:Y:S02]  /*e1b0*/  F2FP.BF16.F32.PACK_AB R7, R22, R19 ;  /* 0x000000131607723e */ /* 0x000fe400000010ff */
[----:B------:R-:W-:Y:S02]  /*e1c0*/  MOV R4, R8 ;  /* 0x0000000800047202 */ /* 0x000fe40000000f00 */
.L_x_1773:
[----:B------:R-:W-:Y:S05]  /*e1d0*/  BSYNC B0 ;  /* 0x0000000000007941 */ /* 0x000fea0003800000 */
.L_x_1772:
[----:B-----5:R1:W-:Y:S02]  /*e1e0*/  STS.128 [R208+0x1800], R4 ;  /* 0x00180004d0007388 */ /* 0x0203e40000000c00 */
.L_x_1771:
[----:B------:R-:W-:Y:S05]  /*e1f0*/  BSYNC B1 ;  /* 0x0000000000017941 */ /* 0x000fea0003800000 */
.L_x_1770:
        /* <DEDUP_REMOVED lines=91> */
.L_x_1775:
[----:B------:R-:W-:Y:S05]  /*e7b0*/  BSYNC B0 ;  /* 0x0000000000007941 */ /* 0x000fea0003800000 */
.L_x_1774:
[----:B-----5:R1:W-:Y:S01]  /*e7c0*/  STS.128 [R208+0x2800], R4 ;  /* 0x00280004d0007388 */ /* 0x0203e20000000c00 */
[----:B------:R-:W-:Y:S05]  /*e7d0*/  BRA `(.L_x_1743) ;  /* 0x0000000000f07947 */ /* 0x000fea0003800000 */
.L_x_1729:
        /* <DEDUP_REMOVED lines=9> */
[----:B------:R-:W-:-:S04]  /*e870*/  @!P1 LEA R4, P2, R174, R176, 0x1 ;  /* 0x000000b0ae049211 */ /* 0x000fc800078408ff */
        /* <DEDUP_REMOVED lines=23> */
.L_x_1777:
[----:B------:R-:W-:Y:S05]  /*e9f0*/  BSYNC B0 ;  /* 0x0000000000007941 */ /* 0x000fea0003800000 */
.L_x_1776:
[----:B------:R-:W-:Y:S05]  /*ea00*/  @P6 BRA `(.L_x_1743) ;  /* 0x0000000000646947 */ /* 0x000fea0003800000 */
[----:B------:R-:W-:Y:S02]  /*ea10*/  ISETP.GE.AND P4, PT, R14, R83, PT ;  /* 0x000000530e00720c */ /* 0x000fe40003f86270 */
[----:B------:R-:W-:-:S05]  /*ea20*/  IADD3 R77, P2, R77, R174, RZ ;  /* 0x000000ae4d4d7210 */ /* 0x000fca0007f5e0ff */
[----:B------:R-:W-:Y:S01]  /*ea30*/  IMAD.X R79, R79, 0x1, R80, P2 ;  /* 0x000000014f4f7824 */ /* 0x000fe200010e0650 */
[----:B-12---:R-:W-:-:S04]  /*ea40*/  @!P1 LEA R4, P2, R77, R176, 0x1 ;  /* 0x000000b04d049211 */ /* 0x006fc800078408ff */
        /* <DEDUP_REMOVED lines=21> */
.L_x_1743:
[----:B------:R-:W-:Y:S05]  /*eba0*/  BSYNC B3 ;  /* 0x0000000000037941 */ /* 0x000fea0003800000 */
.L_x_1728:
[----:B------:R-:W-:Y:S01]  /*ebb0*/  VIADD R209, R53, 0xffffffff ;  /* 0xffffffff35d17836 */ /* 0x000fe20000000000 */
[----:B------:R-:W-:Y:S01]  /*ebc0*/  BSSY B0, `(.L_x_1778) ;  /* 0x0000022000007945 */ /* 0x000fe20003800000 */
[----:B------:R-:W-:-:S03]  /*ebd0*/  LOP3.LUT R210, R76, 0xff, RZ, 0xc0, !PT ;  /* 0x000000ff4cd27812 */ /* 0x000fc600078ec0ff */
[----:B------:R-:W-:-:S05]  /*ebe0*/  SHF.L.U32 R0, R209, 0x7, RZ ;  /* 0x00000007d1007819 */ /* 0x000fca00000006ff */
[----:B------:R-:W-:-:S05]  /*ebf0*/  IMAD.IADD R3, R65, 0x1, -R0 ;  /* 0x0000000141037824 */ /* 0x000fca00078e0a00 */
[----:B------:R-:W-:-:S13]  /*ec00*/  ISETP.GE.AND P0, PT, R170, R3, PT ;  /* 0x00000003aa00720c */ /* 0x000fda0003f06270 */
[----:B------:R-:W-:Y:S05]  /*ec10*/  @P0 BRA `(.L_x_1779) ;  /* 0x0000000000700947 */ /* 0x000fea0003800000 */
[C---:B-12---:R-:W-:Y:S02]  /*ec20*/  LOP3.LUT R4, R210.reuse, 0x1, RZ, 0xc0, !PT ;  /* 0x00000001d2047812 */ /* 0x046fe400078ec0ff */
        /* <DEDUP_REMOVED lines=26> */
.L_x_1780:
[----:B------:R2:W-:Y:S02]  /*edd0*/  STS.128 [R208+0x7000], RZ ;  /* 0x007000ffd0007388 */ /* 0x0005e40000000c00 */
.L_x_1779:
[----:B------:R-:W-:Y:S05]  /*ede0*/  BSYNC B0 ;  /* 0x0000000000007941 */ /* 0x000fea0003800000 */
.L_x_1778:
        /* <DEDUP_REMOVED lines=31> */
.L_x_1783:
[----:B------:R2:W-:Y:S02]  /*efe0*/  STS.128 [R208+0x7800], RZ ;  /* 0x007800ffd0007388 */ /* 0x0005e40000000c00 */
.L_x_1782:
[----:B------:R-:W-:Y:S05]  /*eff0*/  BSYNC B0 ;  /* 0x0000000000007941 */ /* 0x000fea0003800000 */
.L_x_1781:
[----:B-1----:R-:W-:Y:S01]  /*f000*/  IADD3 R6, R170, 0x40, RZ ;  /* 0x00000040aa067810 */ /* 0x002fe20007ffe0ff */
[----:B------:R-:W-:Y:S03]  /*f010*/  BSSY B0, `(.L_x_1784) ;  /* 0x0000022000007945 */ /* 0x000fe60003800000 */
[----:B------:R-:W-:-:S13]  /*f020*/  ISETP.GE.AND P0, PT, R6, R3, PT ;  /* 0x000000030600720c */ /* 0x000fda0003f06270 */
[----:B------:R-:W-:Y:S05]  /*f030*/  @P0 BRA `(.L_x_1785) ;  /* 0x00000000007c0947 */ /* 0x000fea0003800000 */
[C---:B--2---:R-:W-:Y:S02]  /*f040*/  LOP3.LUT R4, R210.reuse, 0x1, RZ, 0xc0, !PT ;  /* 0x00000001d2047812 */ /* 0x044fe400078ec0ff */
        /* <DEDUP_REMOVED lines=9> */
[----:B-----5:R-:W-:-:S05]  /*f0e0*/  @!P1 LEA.HI.X R13, R4, R199, R5, 0x1, P4 ;  /* 0x000000c7040d9211 */ /* 0x020fca00020f0c05 */
        /* <DEDUP_REMOVED lines=19> */
.L_x_1786:
[----:B------:R2:W-:Y:S02]  /*f220*/  STS.128 [R208+0x8000], RZ ;  /* 0x008000ffd0007388 */ /* 0x0005e40000000c00 */
.L_x_1785:
[----:B------:R-:W-:Y:S05]  /*f230*/  BSYNC B0 ;  /* 0x0000000000007941 */ /* 0x000fea0003800000 */
.L_x_1784:
[----:B--2---:R-:W-:Y:S01]  /*f240*/  IADD3 R4, R170, 0x60, RZ ;  /* 0x00000060aa047810 */ /* 0x004fe20007ffe0ff */
        /* <DEDUP_REMOVED lines=18> */
[----:B-----5:R-:W-:-:S04]  /*f370*/  @P1 LEA.HI.X R13, R168, R173, R5, 0x1, P0 ;  /* 0x000000ada80d1211 */ /* 0x020fc800000f0c05 */
        /* <DEDUP_REMOVED lines=16> */
.L_x_1788:
[----:B------:R-:W-:Y:S05]  /*f480*/  BSYNC B0 ;  /* 0x0000000000007941 */ /* 0x000fea0003800000 */
.L_x_1787:
[----:B------:R-:W0:Y:S04]  /*f490*/  LDGDEPBAR ;  /* 0x00000000000079af */ /* 0x000e280000000000 */
[----:B------:R1:W5:Y:S01]  /*f4a0*/  LD.E R55, desc[UR4][R116.64+0x188] ;  /* 0x0001880474377980 */ /* 0x000362000c101900 */
[----:B------:R-:W-:Y:S01]  /*f4b0*/  ISETP.GE.AND P0, PT, R170, R3, PT ;  /* 0x00000003aa00720c */ /* 0x000fe20003f06270 */
[----:B------:R-:W-:Y:S01]  /*f4c0*/  IMAD.SHL.U32 R119, R74, 0x2, RZ ;  /* 0x000000024a777824 */ /* 0x000fe200078e00ff */
[----:B--2---:R-:W-:Y:S01]  /*f4d0*/  SHF.R.S32.HI R8, RZ, 0x1f, R75 ;  /* 0x0000001fff087819 */ /* 0x004fe2000001144b */
        /* <DEDUP_REMOVED lines=35> */
.L_x_1791:
[----:B------:R1:W-:Y:S02]  /*f710*/  STS.128 [R208+0xd000], RZ ;  /* 0x00d000ffd0007388 */ /* 0x0003e40000000c00 */
.L_x_1790:
[----:B------:R-:W-:Y:S05]  /*f720*/  BSYNC B0 ;  /* 0x0000000000007941 */ /* 0x000fea0003800000 */
.L_x_1789:
        /* <DEDUP_REMOVED lines=9> */
[CC--:B--2---:R-:W-:Y:S02]  /*f7c0*/  @P1 LEA R8, P0, R194.reuse, R140.reuse, 0x1 ;  /* 0x0000008cc2081211 */ /* 0x0c4fe400078008ff */
[C---:B-1----:R-:W-:Y:S02]  /*f7d0*/  @!P2 LEA R10, P4, R194.reuse, R140, 0x1 ;  /* 0x0000008cc20aa211 */ /* 0x042fe400078808ff */
        /* <DEDUP_REMOVED lines=21> */
.L_x_1794:
[----:B------:R2:W-:Y:S02]  /*f930*/  STS.128 [R208+0xd800], RZ ;  /* 0x00d800ffd0007388 */ /* 0x0005e40000000c00 */
.L_x_1793:
[----:B------:R-:W-:Y:S05]  /*f940*/  BSYNC B0 ;  /* 0x0000000000007941 */ /* 0x000fea0003800000 */
.L_x_1792:
        /* <DEDUP_REMOVED lines=11> */
[CC--:B------:R-:W-:Y:S02]  /*fa00*/  @P1 LEA R6, P0, R2.reuse, R140.reuse, 0x1 ;  /* 0x0000008c02061211 */ /* 0x0c0fe400078008ff */
[C---:B-12---:R-:W-:Y:S02]  /*fa10*/  @!P2 LEA R8, P4, R2.reuse, R140, 0x1 ;  /* 0x0000008c0208a211 */ /* 0x046fe400078808ff */
        /* <DEDUP_REMOVED lines=21> */
.L_x_1797:
[----:B------:R2:W-:Y:S02]  /*fb70*/  STS.128 [R208+0xe000], RZ ;  /* 0x00e000ffd0007388 */ /* 0x0005e40000000c00 */
.L_x_1796:
[----:B------:R-:W-:Y:S05]  /*fb80*/  BSYNC B0 ;  /* 0x0000000000007941 */ /* 0x000fea0003800000 */
.L_x_1795:
        /* <DEDUP_REMOVED lines=35> */
.L_x_1800:
[----:B------:R1:W-:Y:S02]  /*fdc0*/  STS.128 [R208+0xe800], RZ ;  /* 0x00e800ffd0007388 */ /* 0x0003e40000000c00 */
.L_x_1799:
[----:B------:R-:W-:Y:S05]  /*fdd0*/  BSYNC B0 ;  /* 0x0000000000007941 */ /* 0x000fea0003800000 */
.L_x_1798:
[----:B-1----:R-:W4:Y:S01]  /*fde0*/  LD.E R2, desc[UR4][R116.64+0x18c] ;  /* 0x00018c0474027980 */ /* 0x002f22000c101900 */
[----:B------:R-:W-:Y:S01]  /*fdf0*/  LOP3.LUT R118, R72, 0x7fffffe, RZ, 0xc0, !PT ;  /* 0x07fffffe48767812 */ /* 0x000fe200078ec0ff */
[----:B------:R-:W-:Y:S01]  /*fe00*/  IMAD.SHL.U32 R3, R66, 0x40, RZ ;  /* 0x0000004042037824 */ /* 0x000fe200078e00ff */
[----:B------:R-:W-:Y:S01]  /*fe10*/  LEA.HI R5, R70, R70, RZ, 0x1 ;  /* 0x0000004646057211 */ /* 0x000fe200078f08ff */
[----:B------:R-:W-:Y:S01]  /*fe20*/  IMAD.SHL.U32 R71, R71, 0x40, RZ ;  /* 0x0000004047477824 */ /* 0x000fe200078e00ff */
[----:B------:R-:W-:Y:S01]  /*fe30*/  SHF.R.S32.HI R4, RZ, 0x1f, R73 ;  /* 0x0000001fff047819 */ /* 0x000fe20000011449 */
[----:B------:R-:W-:Y:S01]  /*fe40*/  IMAD.IADD R118, R73, 0x1, -R118 ;  /* 0x0000000149767824 */ /* 0x000fe200078e0a76 */
[----:B------:R-:W-:Y:S01]  /*fe50*/  LOP3.LUT R5, R5, 0xfffffffe, RZ, 0xc0, !PT ;  /* 0xfffffffe05057812 */ /* 0x000fe200078ec0ff */
[----:B------:R-:W-:Y:S01]  /*fe60*/  IMAD.SHL.U32 R69, R69, 0x8, RZ ;  /* 0x0000000845457824 */ /* 0x000fe200078e00ff */
[----:B------:R-:W-:Y:S01]  /*fe70*/  LEA.HI R73, R4, R73, RZ, 0x3 ;  /* 0x0000004904497211 */ /* 0x000fe200078f18ff */
[----:B------:R-:W0:Y:S01]  /*fe80*/  LDGDEPBAR ;  /* 0x00000000000079af */ /* 0x000e220000000000 */
[----:B------:R-:W-:Y:S01]  /*fe90*/  LOP3.LUT R4, R3, 0xc0, RZ, 0xc0, !PT ;  /* 0x000000c003047812 */ /* 0x000fe200078ec0ff */
[----:B------:R-:W-:Y:S01]  /*fea0*/  IMAD.IADD R5, R70, 0x1, -R5 ;  /* 0x0000000146057824 */ /* 0x000fe200078e0a05 */
[----:B------:R-:W-:Y:S01]  /*feb0*/  LOP3.LUT R6, R71, 0xc0, RZ, 0xc0, !PT ;  /* 0x000000c047067812 */ /* 0x000fe200078ec0ff */
[----:B------:R-:W-:Y:S01]  /*fec0*/  IMAD.SHL.U32 R73, R73, 0x20, RZ ;  /* 0x0000002049497824 */ /* 0x000fe200078e00ff */
[----:B------:R-:W-:Y:S01]  /*fed0*/  LOP3.LUT R69, R4, 0x8, R69, 0xf8, !PT ;  /* 0x0000000804457812 */ /* 0x000fe200078ef845 */
[C---:B------:R-:W-:Y:S01]  /*fee0*/  IMAD.SHL.U32 R3, R5.reuse, 0x8, RZ ;  /* 0x0000000805037824 */ /* 0x040fe200078e00ff */
[----:B------:R-:W-:Y:S01]  /*fef0*/  SHF.R.U32.HI R4, RZ, 0x3, R4 ;  /* 0x00000003ff047819 */ /* 0x000fe20000011604 */
[----:B------:R-:W-:Y:S01]  /*ff00*/  IMAD R68, R5, 0x8, R68 ;  /* 0x0000000805447824 */ /* 0x000fe200078e0244 */
[----:B------:R-:W-:Y:S01]  /*ff10*/  LOP3.LUT R121, R73, 0xffffff00, RZ, 0xc0, !PT ;  /* 0xffffff0049797812 */ /* 0x000fe200078ec0ff */
[----:B------:R-:W-:Y:S01]  /*ff20*/  BSSY B1, `(.L_x_1801) ;  /* 0x0000276000017945 */ /* 0x000fe20003800000 */
[----:B------:R-:W-:-:S02]  /*ff30*/  LOP3.LUT R54, R6, 0x8, R3, 0xf8, !PT ;  /* 0x0000000806367812 */ /* 0x000fc400078ef803 */
[----:B------:R-:W-:Y:S01]  /*ff40*/  SHF.R.U32.HI R7, RZ, 0x3, R6 ;  /* 0x00000003ff077819 */ /* 0x000fe20000011606 */
[----:B------:R-:W-:Y:S01]  /*ff50*/  IMAD R3, R64, 0x200, R121 ;  /* 0x0000020040037824 */ /* 0x000fe200078e0279 */
[----:B------:R-:W-:Y:S02]  /*ff60*/  LOP3.LUT R69, R69, R4, RZ, 0x3c, !PT ;  /* 0x0000000445457212 */ /* 0x000fe400078e3cff */
[----:B------:R-:W-:Y:S01]  /*ff70*/  LOP3.LUT R54, R54, R7, RZ, 0x3c, !PT ;  /* 0x0000000736367212 */ /* 0x000fe200078e3cff */
[----:B------:R-:W-:Y:S01]  /*ff80*/  IMAD R3, R118, 0x20, R3 ;  /* 0x0000002076037824 */ /* 0x000fe200078e0203 */
[----:B------:R-:W-:Y:S01]  /*ff90*/  LOP3.LUT P0, RZ, R66, 0x2, RZ, 0xc0, !PT ;  /* 0x0000000242ff7812 */ /* 0x000fe2000780c0ff */
[----:B------:R-:W-:Y:S02]  /*ffa0*/  IMAD.U32 R192, R68, 0x20, R69 ;  /* 0x0000002044c07824 */ /* 0x000fe400078e0045 */
[----:B------:R-:W-:Y:S02]  /*ffb0*/  IMAD.IADD R193, R54, 0x1, R3 ;  /* 0x0000000136c17824 */ /* 0x000fe400078e0203 */
[----:B------:R-:W-:Y:S01]  /*ffc0*/  IMAD.MOV.U32 R3, RZ, RZ, 0x20 ;  /* 0x00000020ff037424 */ /* 0x000fe200078e00ff */
[----:B------:R-:W-:-:S02]  /*ffd0*/  LEA R192, R192, UR6, 0x1 ;  /* 0x00000006c0c07c11 */ /* 0x000fc4000f8e08ff */
[----:B------:R-:W-:Y:S02]  /*ffe0*/  LEA R193, R193, UR6, 0x1 ;  /* 0x00000006c1c17c11 */ /* 0x000fe4000f8e08ff */
[----:B------:R-:W-:Y:S01]  /*fff0*/  SEL R3, R3, 0xffffffe0, !P0 ;  /* 0xffffffe003037807 */ /* 0x000fe20004000000 */
[----:B------:R-:W-:Y:S02]  /*10000*/  LDSM.16.M88.4 R28, [R192+0x3000] ;  /* 0x00300000c01c783b */ /* 0x000fe40000000200 */
[----:B------:R-:W-:Y:S02]  /*10010*/  IMAD R123, R52, 0x2, R193 ;  /* 0x00000002347b7824 */ /* 0x000fe400078e02c1 */
[----:B------:R-:W1:Y:S01]  /*10020*/  LDSM.16.M88.4 R68, [R193] ;  /* 0x00000000c144783b */ /* 0x000e620000000200 */
[----:B------:R-:W-:Y:S01]  /*10030*/  IMAD.IADD R120, R192, 0x1, R3 ;  /* 0x00000001c0787824 */ /* 0x000fe200078e0203 */
[----:B------:R-:W-:Y:S02]  /*10040*/  SHF.R.S32.HI R3, RZ, 0x1f, R64 ;  /* 0x0000001fff037819 */ /* 0x000fe40000011440 */
[----:B------:R-:W-:Y:S02]  /*10050*/  LDSM.16.M88.4 R128, [R123] ;  /* 0x000000007b80783b */ /* 0x000fe40000000200 */
[----:B------:R-:W-:-:S02]  /*10060*/  LEA.HI R3, R3, R64, RZ, 0x2 ;  /* 0x0000004003037211 */ /* 0x000fc400078f10ff */
[----:B------:R-:W-:Y:S02]  /*10070*/  LDSM.16.M88.4 R4, [R120+0x3000] ;  /* 0x003000007804783b */ /* 0x000fe40000000200 */
[----:B------:R-:W-:Y:S02]  /*10080*/  LOP3.LUT R3, R3, 0xfffffffc, RZ, 0xc0, !PT ;  /* 0xfffffffc03037812 */ /* 0x000fe400078ec0ff */
[----:B------:R-:W2:Y:S03]  /*10090*/  LDSM.16.M88.4 R56, [R192+0x3400] ;  /* 0x00340000c038783b */ /* 0x000ea60000000200 */
[----:B------:R-:W-:Y:S01]  /*100a0*/  IMAD.IADD R212, R64, 0x1, -R3 ;  /* 0x0000000140d47824 */ /* 0x000fe200078e0a03 */
[----:B---3--:R-:W-:Y:S04]  /*100b0*/  LDSM.16.M88.4 R24, [R192+0x5000] ;  /* 0x00500000c018783b */ /* 0x008fe80000000200 */
[----:B------:R-:W-:Y:S04]  /*100c0*/  LDSM.16.M88.4 R16, [R193+0x1000] ;  /* 0x00100000c110783b */ /* 0x000fe80000000200 */
[----:B------:R-:W3:Y:S04]  /*100d0*/  LDSM.16.M88.4 R44, [R192+0x3800] ;  /* 0x00380000c02c783b */ /* 0x000ee80000000200 */
[----:B------:R-:W3:Y:S04]  /*100e0*/  LDSM.16.M88.4 R100, [R192+0x3c00] ;  /* 0x003c0000c064783b */ /* 0x000ee80000000200 */
[----:B------:R-:W3:Y:S04]  /*100f0*/  LDSM.16.M88.4 R92, [R192+0x4000] ;  /* 0x00400000c05c783b */ /* 0x000ee80000000200 */
[----:B------:R-:W3:Y:S01]  /*10100*/  LDSM.16.M88.4 R84, [R192+0x4400] ;  /* 0x00440000c054783b */ /* 0x000ee20000000200 */
[C---:B-1----:R-:W-:Y:S03]  /*10110*/  HMMA.16816.F32.BF16 R20, R68.reuse, R28, RZ ;  /* 0x0000001c4414723c */ /* 0x042fe600000418ff */
[----:B------:R-:W1:Y:S04]  /*10120*/  LDSM.16.M88.4 R76, [R192+0x4800] ;  /* 0x00480000c04c783b */ /* 0x000e680000000200 */
[----:B--2---:R-:W2:Y:S01]  /*10130*/  LDSM.16.M88.4 R8, [R192+0x4c00] ;  /* 0x004c0000c008783b */ /* 0x004ea20000000200 */
[C---:B------:R-:W-:Y:S03]  /*10140*/  HMMA.16816.F32.BF16 R28, R68.reuse, R30, RZ ;  /* 0x0000001e441c723c */ /* 0x040fe600000418ff */
[----:B------:R-:W-:Y:S03]  /*10150*/  LDSM.16.M88.4 R60, [R120+0x5000] ;  /* 0x00500000783c783b */ /* 0x000fe60000000200 */
[C---:B-----5:R-:W-:Y:S01]  /*10160*/  HMMA.16816.F32.BF16 R36, R68.reuse, R56, RZ ;  /* 0x000000384424723c */ /* 0x060fe200000418ff */
[----:B------:R-:W-:Y:S04]  /*10170*/  LDSM.16.M88.4 R12, [R123+0x1000] ;  /* 0x001000007b0c783b */ /* 0x000fe80000000200 */
[----:B------:R-:W-:Y:S01]  /*10180*/  LDSM.16.M88.4 R136, [R192+0x5400] ;  /* 0x00540000c088783b */ /* 0x000fe20000000200 */
[----:B------:R-:W-:Y:S03]  /*10190*/  HMMA.16816.F32.BF16 R56, R68, R58, RZ ;  /* 0x0000003a4438723c */ /* 0x000fe600000418ff */
[----:B------:R-:W-:Y:S03]  /*101a0*/  LDSM.16.M88.4 R132, [R192+0x7000] ;  /* 0x00700000c084783b */ /* 0x000fe60000000200 */
[C---:B------:R-:W-:Y:S01]  /*101b0*/  HMMA.16816.F32.BF16 R20, R128.reuse, R4, R20 ;  /* 0x000000048014723c */ /* 0x040fe20000041814 */
[----:B------:R-:W-:Y:S04]  /*101c0*/  LDSM.16.M88.4 R32, [R120+0x3800] ;  /* 0x003800007820783b */ /* 0x000fe80000000200 */
[----:B------:R-:W-:Y:S01]  /*101d0*/  LDSM.16.M88.4 R40, [R120+0x5400] ;  /* 0x005400007828783b */ /* 0x000fe20000000200 */
[----:B------:R-:W-:Y:S03]  /*101e0*/  HMMA.16816.F32.BF16 R28, R128, R6, R28 ;  /* 0x00000006801c723c */ /* 0x000fe6000004181c */
[----:B------:R-:W2:Y:S03]  /*101f0*/  LDSM.16.M88.4 R4, [R120+0x3400] ;  /* 0x003400007804783b */ /* 0x000ea60000000200 */
[C---:B---3--:R-:W-:Y:S01]  /*10200*/  HMMA.16816.F32.BF16 R48, R68.reuse, R44, RZ ;  /* 0x0000002c4430723c */ /* 0x048fe200000418ff */
[----:B------:R-:W-:Y:S04]  /*10210*/  LDSM.16.M88.4 R124, [R120+0x3c00] ;  /* 0x003c0000787c783b */ /* 0x000fe80000000200 */
[----:B------:R-:W-:Y:S01]  /*10220*/  LDSM.16.M88.4 R108, [R120+0x4400] ;  /* 0x00440000786c783b */ /* 0x000fe20000000200 */
[----:B------:R-:W-:Y:S03]  /*10230*/  HMMA.16816.F32.BF16 R104, R68, R100, RZ ;  /* 0x000000644468723c */ /* 0x000fe600000418ff */
[----:B------:R-:W-:Y:S03]  /*10240*/  LDSM.16.M88.4 R112, [R120+0x4000] ;  /* 0x004000007870783b */ /* 0x000fe60000000200 */
[----:B------:R-:W-:Y:S06]  /*10250*/  HMMA.16816.F32.BF16 R20, R16, R24, R20 ;  /* 0x000000181014723c */ /* 0x000fec0000041814 */
[C---:B------:R-:W-:Y:S06]  /*10260*/  HMMA.16816.F32.BF16 R96, R68.reuse, R92, RZ ;  /* 0x0000005c4460723c */ /* 0x040fec00000418ff */
[C---:B------:R-:W-:Y:S06]  /*10270*/  HMMA.16816.F32.BF16 R88, R68.reuse, R84, RZ ;  /* 0x000000544458723c */ /* 0x040fec00000418ff */
[C---:B-1----:R-:W-:Y:S06]  /*10280*/  HMMA.16816.F32.BF16 R80, R68.reuse, R76, RZ ;  /* 0x0000004c4450723c */ /* 0x042fec00000418ff */
[C---:B------:R-:W-:Y:S06]  /*10290*/  HMMA.16816.F32.BF16 R44, R68.reuse, R46, RZ ;  /* 0x0000002e442c723c */ /* 0x040fec00000418ff */
[C---:B------:R-:W-:Y:S06]  /*102a0*/  HMMA.16816.F32.BF16 R100, R68.reuse, R102, RZ ;  /* 0x000000664464723c */ /* 0x040fec00000418ff */
[C---:B------:R-:W-:Y:S06]  /*102b0*/  HMMA.16816.F32.BF16 R92, R68.reuse, R94, RZ ;  /* 0x0000005e445c723c */ /* 0x040fec00000418ff */
[C---:B------:R-:W-:Y:S06]  /*102c0*/  HMMA.16816.F32.BF16 R84, R68.reuse, R86, RZ ;  /* 0x000000564454723c */ /* 0x040fec00000418ff */
[C---:B------:R-:W-:Y:S06]  /*102d0*/  HMMA.16816.F32.BF16 R76, R68.reuse, R78, RZ ;  /* 0x0000004e444c723c */ /* 0x040fec00000418ff */
[C---:B--2---:R-:W-:Y:S06]  /*102e0*/  HMMA.16816.F32.BF16 R72, R68.reuse, R8, RZ ;  /* 0x000000084448723c */ /* 0x044fec00000418ff */
[----:B------:R-:W-:Y:S01]  /*102f0*/  HMMA.16816.F32.BF16 R68, R68, R10, RZ ;  /* 0x0000000a4444723c */ /* 0x000fe200000418ff */
[----:B------:R-:W1:Y:S05]  /*10300*/  LDSM.16.M88.4 R8, [R193+0x2000] ;  /* 0x00200000c108783b */ /* 0x000e6a0000000200 */
[----:B------:R-:W-:Y:S01]  /*10310*/  HMMA.16816.F32.BF16 R28, R16, R26, R28 ;  /* 0x0000001a101c723c */ /* 0x000fe2000004181c */
[----:B------:R-:W-:Y:S05]  /*10320*/  LDSM.16.M88.4 R24, [R120+0x7000] ;  /* 0x007000007818783b */ /* 0x000fea0000000200 */
[----:B------:R-:W-:Y:S06]  /*10330*/  HMMA.16816.F32.BF16 R36, R128, R4, R36 ;  /* 0x000000048024723c */ /* 0x000fec0000041824 */
[----:B------:R-:W-:Y:S06]  /*10340*/  HMMA.16816.F32.BF16 R20, R12, R60, R20 ;  /* 0x0000003c0c14723c */ /* 0x000fec0000041814 */
[----:B------:R-:W-:Y:S01]  /*10350*/  HMMA.16816.F32.BF16 R56, R128, R6, R56 ;  /* 0x000000068038723c */ /* 0x000fe20000041838 */
[----:B------:R-:W2:Y:S05]  /*10360*/  LDSM.16.M88.4 R4, [R123+0x2000] ;  /* 0x002000007b04783b */ /* 0x000eaa0000000200 */
[----:B------:R-:W-:Y:S01]  /*10370*/  HMMA.16816.F32.BF16 R28, R12, R62, R28 ;  /* 0x0000003e0c1c723c */ /* 0x000fe2000004181c */
[----:B------:R-:W3:Y:S05]  /*10380*/  LDSM.16.M88.4 R60, [R192+0x5800] ;  /* 0x00580000c03c783b */ /* 0x000eea0000000200 */
[----:B------:R-:W-:Y:S06]  /*10390*/  HMMA.16816.F32.BF16 R36, R16, R136, R36 ;  /* 0x000000881024723c */ /* 0x000fec0000041824 */
[----:B-1----:R-:W-:Y:S06]  /*103a0*/  HMMA.16816.F32.BF16 R20, R8, R132, R20 ;  /* 0x000000840814723c */ /* 0x002fec0000041814 */
[C---:B------:R-:W-:Y:S06]  /*103b0*/  HMMA.16816.F32.BF16 R48, R128.reuse, R32, R48 ;  /* 0x000000208030723c */ /* 0x040fec0000041830 */
[----:B------:R-:W-:Y:S01]  /*103c0*/  HMMA.16816.F32.BF16 R44, R128, R34, R44 ;  /* 0x00000022802c723c */ /* 0x000fe2000004182c */
[----:B------:R-:W1:Y:S05]  /*103d0*/  LDSM.16.M88.4 R32, [R192+0x7400] ;  /* 0x00740000c020783b */ /* 0x000e6a0000000200 */
[----:B------:R-:W-:Y:S01]  /*103e0*/  HMMA.16816.F32.BF16 R28, R8, R134, R28 ;  /* 0x00000086081c723c */ /* 0x000fe2000004181c */
[----:B------:R-:W1:Y:S05]  /*103f0*/  LDSM.16.M88.4 R132, [R192+0x5c00] ;  /* 0x005c0000c084783b */ /* 0x000e6a0000000200 */
[----:B------:R-:W-:Y:S06]  /*10400*/  HMMA.16816.F32.BF16 R36, R12, R40, R36 ;  /* 0x000000280c24723c */ /* 0x000fec0000041824 */
[----:B--2---:R-:W-:Y:S06]  /*10410*/  HMMA.16816.F32.BF16 R20, R4, R24, R20 ;  /* 0x000000180414723c */ /* 0x004fec0000041814 */
[C---:B------:R-:W-:Y:S06]  /*10420*/  HMMA.16816.F32.BF16 R104, R128.reuse, R124, R104 ;  /* 0x0000007c8068723c */ /* 0x040fec0000041868 */
[C---:B------:R-:W-:Y:S06]  /*10430*/  HMMA.16816.F32.BF16 R100, R128.reuse, R126, R100 ;  /* 0x0000007e8064723c */ /* 0x040fec0000041864 */
[C---:B------:R-:W-:Y:S01]  /*10440*/  HMMA.16816.F32.BF16 R124, R128.reuse, R108, R88 ;  /* 0x0000006c807c723c */ /* 0x040fe20000041858 */
[----:B------:R-:W2:Y:S05]  /*10450*/  LDSM.16.M88.4 R88, [R120+0x7400] ;  /* 0x007400007858783b */ /* 0x000eaa0000000200 */
[C---:B------:R-:W-:Y:S06]  /*10460*/  HMMA.16816.F32.BF16 R96, R128.reuse, R112, R96 ;  /* 0x000000708060723c */ /* 0x040fec0000041860 */
[----:B------:R-:W-:Y:S01]  /*10470*/  HMMA.16816.F32.BF16 R92, R128, R114, R92 ;  /* 0x00000072805c723c */ /* 0x000fe2000004185c */
[----:B------:R-:W2:Y:S05]  /*10480*/  LDSM.16.M88.4 R112, [R120+0x5800] ;  /* 0x005800007870783b */ /* 0x000eaa0000000200 */
[----:B------:R-:W-:Y:S01]  /*10490*/  HMMA.16816.F32.BF16 R28, R4, R26, R28 ;  /* 0x0000001a041c723c */ /* 0x000fe2000004181c */
[-C--:B----4-:R-:W-:Y:S01]  /*104a0*/  FMUL.FTZ R108, R23, R2.reuse ;  /* 0x00000002176c7220 */ /* 0x090fe20000410000 */
[----:B------:R-:W-:Y:S04]  /*104b0*/  LDSM.16.M88.4 R24, [R192+0x7800] ;  /* 0x00780000c018783b */ /* 0x000fe80000000200 */
[----:B---3--:R-:W-:Y:S01]  /*104c0*/  HMMA.16816.F32.BF16 R48, R16, R60, R48 ;  /* 0x0000003c1030723c */ /* 0x008fe20000041830 */
[----:B------:R-:W3:Y:S05]  /*104d0*/  MUFU.TANH R108, R108 ;  /* 0x0000006c006c7308 */ /* 0x000eea0000002400 */
[----:B-1----:R-:W-:Y:S01]  /*104e0*/  HMMA.16816.F32.BF16 R36, R8, R32, R36 ;  /* 0x000000200824723c */ /* 0x002fe20000041824 */
[-C--:B------:R-:W-:Y:S01]  /*104f0*/  FMUL.FTZ R60, R20, R2.reuse ;  /* 0x00000002143c7220 */ /* 0x080fe20000410000 */
[----:B------:R-:W-:-:S04]  /*10500*/  FMUL.FTZ R61, R21, R2 ;  /* 0x00000002153d7220 */ /* 0x000fc80000410000 */
[C---:B------:R-:W-:Y:S01]  /*10510*/  HMMA.16816.F32.BF16 R44, R16.reuse, R62, R44 ;  /* 0x0000003e102c723c */ /* 0x040fe2000004182c */
[----:B------:R-:W-:Y:S05]  /*10520*/  MUFU.TANH R60, R60 ;  /* 0x0000003c003c7308 */ /* 0x000fea0000002400 */
[C---:B------:R-:W-:Y:S01]  /*10530*/  HMMA.16816.F32.BF16 R56, R16.reuse, R138, R56 ;  /* 0x0000008a1038723c */ /* 0x040fe20000041838 */
[-C--:B------:R-:W-:Y:S01]  /*10540*/  FMUL.FTZ R62, R22, R2.reuse ;  /* 0x00000002163e7220 */ /* 0x080fe20000410000 */
[-C--:B------:R-:W-:Y:S01]  /*10550*/  FMUL.FTZ R28, R28, R2.reuse ;  /* 0x000000021c1c7220 */ /* 0x080fe20000410000 */
[----:B------:R-:W1:Y:S01]  /*10560*/  LDSM.16.M88.4 R20, [R120+0x5c00] ;  /* 0x005c00007814783b */ /* 0x000e620000000200 */
[-C--:B------:R-:W-:Y:S01]  /*10570*/  FMUL.FTZ R63, R29, R2.reuse ;  /* 0x000000021d3f7220 */ /* 0x080fe20000410000 */
[----:B------:R-:W4:Y:S01]  /*10580*/  MUFU.TANH R61, R61 ;  /* 0x0000003d003d7308 */ /* 0x000f220000002400 */
[C---:B------:R-:W-:Y:S06]  /*10590*/  HMMA.16816.F32.BF16 R104, R16.reuse, R132, R104 ;  /* 0x000000841068723c */ /* 0x040fec0000041868 */
[----:B------:R-:W-:Y:S01]  /*105a0*/  HMMA.16816.F32.BF16 R100, R16, R134, R100 ;  /* 0x000000861064723c */ /* 0x000fe20000041864 */
[----:B------:R3:W4:Y:S05]  /*105b0*/  MUFU.TANH R66, R28 ;  /* 0x0000001c00427308 */ /* 0x00072a0000002400 */
[----:B--2---:R-:W-:Y:S03]  /*105c0*/  HMMA.16816.F32.BF16 R36, R4, R88, R36 ;  /* 0x000000580424723c */ /* 0x004fe60000041824 */
[----:B------:R-:W-:Y:S03]  /*105d0*/  MUFU.TANH R63, R63 ;  /* 0x0000003f003f7308 */ /* 0x000fe60000002400 */
[C---:B------:R-:W-:Y:S01]  /*105e0*/  HMMA.16816.F32.BF16 R56, R12.reuse, R42, R56 ;  /* 0x0000002a0c38723c */ /* 0x040fe20000041838 */
[-C--:B------:R-:W-:Y:S01]  /*105f0*/  FMUL.FTZ R89, R30, R2.reuse ;  /* 0x000000021e597220 */ /* 0x080fe20000410000 */
[-C--:B------:R-:W-:Y:S01]  /*10600*/  FMUL.FTZ R88, R31, R2.reuse ;  /* 0x000000021f587220 */ /* 0x080fe20000410000 */
[----:B------:R-:W2:Y:S02]  /*10610*/  LDSM.16.M88.4 R40, [R192+0x6000] ;  /* 0x00600000c028783b */ /* 0x000ea40000000200 */
[----:B------:R-:W-:Y:S01]  /*10620*/  MUFU.TANH R62, R62 ;  /* 0x0000003e003e7308 */ /* 0x000fe20000002400 */
[C---:B------:R-:W-:Y:S01]  /*10630*/  HMMA.16816.F32.BF16 R48, R12.reuse, R112, R48 ;  /* 0x000000700c30723c */ /* 0x040fe20000041830 */
[----:B---3--:R-:W3:Y:S05]  /*10640*/  LDSM.16.M88.4 R28, [R192+0x7c00] ;  /* 0x007c0000c01c783b */ /* 0x008eea0000000200 */
[----:B------:R-:W-:Y:S01]  /*10650*/  HMMA.16816.F32.BF16 R44, R12, R114, R44 ;  /* 0x000000720c2c723c */ /* 0x000fe2000004182c */
[----:B------:R-:W4:Y:S05]  /*10660*/  MUFU.TANH R89, R89 ;  /* 0x0000005900597308 */ /* 0x000f2a0000002400 */
[----:B------:R-:W-:Y:S01]  /*10670*/  HMMA.16816.F32.BF16 R84, R128, R110, R84 ;  /* 0x0000006e8054723c */ /* 0x000fe20000041854 */
[-C--:B------:R-:W-:Y:S01]  /*10680*/  FMUL.FTZ R36, R36, R2.reuse ;  /* 0x0000000224247220 */ /* 0x080fe20000410000 */
[-C--:B------:R-:W-:Y:S01]  /*10690*/  FMUL.FTZ R37, R37, R2.reuse ;  /* 0x0000000225257220 */ /* 0x080fe20000410000 */
[-C--:B------:R-:W-:Y:S01]  /*106a0*/  FMUL.FTZ R109, R38, R2.reuse ;  /* 0x00000002266d7220 */ /* 0x080fe20000410000 */
[-C--:B------:R-:W-:Y:S01]  /*106b0*/  FMUL.FTZ R112, R39, R2.reuse ;  /* 0x0000000227707220 */ /* 0x080fe20000410000 */
[----:B------:R-:W4:Y:S01]  /*106c0*/  MUFU.TANH R88, R88 ;  /* 0x0000005800587308 */ /* 0x000f220000002400 */
[C---:B-1----:R-:W-:Y:S06]  /*106d0*/  HMMA.16816.F32.BF16 R104, R12.reuse, R20, R104 ;  /* 0x000000140c68723c */ /* 0x042fec0000041868 */
[----:B------:R-:W-:Y:S01]  /*106e0*/  HMMA.16816.F32.BF16 R100, R12, R22, R100 ;  /* 0x000000160c64723c */ /* 0x000fe20000041864 */
[----:B------:R-:W1:Y:S01]  /*106f0*/  LDSM.16.M88.4 R20, [R120+0x4800] ;  /* 0x004800007814783b */ /* 0x000e620000000200 */
[----:B------:R-:W-:Y:S04]  /*10700*/  MUFU.TANH R109, R109 ;  /* 0x0000006d006d7308 */ /* 0x000fe80000002400 */
[C---:B------:R-:W-:Y:S04]  /*10710*/  HMMA.16816.F32.BF16 R48, R8.reuse, R24, R48 ;  /* 0x000000180830723c */ /* 0x040fe80000041830 */
[----:B------:R-:W-:Y:S02]  /*10720*/  MUFU.TANH R112, R112 ;  /* 0x0000007000707308 */ /* 0x000fe40000002400 */
[C---:B------:R-:W-:Y:S01]  /*10730*/  HMMA.16816.F32.BF16 R44, R8.reuse, R26, R44 ;  /* 0x0000001a082c723c */ /* 0x040fe2000004182c */
[----:B------:R-:W4:Y:S05]  /*10740*/  LDSM.16.M88.4 R24, [R120+0x6000] ;  /* 0x006000007818783b */ /* 0x000f2a0000000200 */
[----:B------:R-:W-:Y:S01]  /*10750*/  HMMA.16816.F32.BF16 R56, R8, R34, R56 ;  /* 0x000000220838723c */ /* 0x000fe20000041838 */
[----:B------:R-:W4:Y:S05]  /*10760*/  LDSM.16.M88.4 R32, [R120+0x7800] ;  /* 0x007800007820783b */ /* 0x000f2a0000000200 */
[----:B--2---:R-:W-:Y:S06]  /*10770*/  HMMA.16816.F32.BF16 R96, R16, R40, R96 ;  /* 0x000000281060723c */ /* 0x004fec0000041860 */
[----:B---3--:R-:W-:Y:S06]  /*10780*/  HMMA.16816.F32.BF16 R104, R8, R28, R104 ;  /* 0x0000001c0868723c */ /* 0x008fec0000041868 */
[----:B------:R-:W-:Y:S01]  /*10790*/  HMMA.16816.F32.BF16 R92, R16, R42, R92 ;  /* 0x0000002a105c723c */ /* 0x000fe2000004185c */
[----:B------:R-:W-:Y:S05]  /*107a0*/  LDSM.16.M88.4 R40, [R120+0x8000] ;  /* 0x008000007828783b */ /* 0x000fea0000000200 */
[----:B------:R-:W-:Y:S01]  /*107b0*/  HMMA.16816.F32.BF16 R100, R8, R30, R100 ;  /* 0x0000001e0864723c */ /* 0x000fe20000041864 */
[----:B------:R-:W2:Y:S05]  /*107c0*/  LDSM.16.M88.4 R28, [R192+0x6400] ;  /* 0x00640000c01c783b */ /* 0x000eaa0000000200 */
[----:B-1----:R-:W-:Y:S06]  /*107d0*/  HMMA.16816.F32.BF16 R80, R128, R20, R80 ;  /* 0x000000148050723c */ /* 0x002fec0000041850 */
[C---:B----4-:R-:W-:Y:S06]  /*107e0*/  HMMA.16816.F32.BF16 R96, R12.reuse, R24, R96 ;  /* 0x000000180c60723c */ /* 0x050fec0000041860 */
[----:B------:R-:W-:Y:S01]  /*107f0*/  HMMA.16816.F32.BF16 R92, R12, R26, R92 ;  /* 0x0000001a0c5c723c */ /* 0x000fe2000004185c */
[----:B------:R-:W1:Y:S05]  /*10800*/  LDSM.16.M88.4 R24, [R120+0x6400] ;  /* 0x006400007818783b */ /* 0x000e6a0000000200 */
[C---:B------:R-:W-:Y:S06]  /*10810*/  HMMA.16816.F32.BF16 R48, R4.reuse, R32, R48 ;  /* 0x000000200430723c */ /* 0x040fec0000041830 */
[----:B------:R-:W-:Y:S01]  /*10820*/  HMMA.16816.F32.BF16 R44, R4, R34, R44 ;  /* 0x00000022042c723c */ /* 0x000fe2000004182c */
[----:B------:R-:W3:Y:S05]  /*10830*/  LDSM.16.M88.4 R32, [R192+0x8000] ;  /* 0x00800000c020783b */ /* 0x000eea0000000200 */
[----:B------:R-:W-:Y:S01]  /*10840*/  HMMA.16816.F32.BF16 R76, R128, R22, R76 ;  /* 0x00000016804c723c */ /* 0x000fe2000004184c */
[----:B------:R-:W4:Y:S05]  /*10850*/  LDSM.16.M88.4 R20, [R192+0x8400] ;  /* 0x00840000c014783b */ /* 0x000f2a0000000200 */
[C---:B--2---:R-:W-:Y:S06]  /*10860*/  HMMA.16816.F32.BF16 R124, R16.reuse, R28, R124 ;  /* 0x0000001c107c723c */ /* 0x044fec000004187c */
[----:B------:R-:W-:Y:S01]  /*10870*/  HMMA.16816.F32.BF16 R84, R16, R30, R84 ;  /* 0x0000001e1054723c */ /* 0x000fe20000041854 */
[----:B------:R-:W2:Y:S01]  /*10880*/  LDSM.16.M88.4 R28, [R192+0x6800] ;  /* 0x00680000c01c783b */ /* 0x000ea20000000200 */
[-C--:B------:R-:W-:Y:S01]  /*10890*/  FMUL.FTZ R48, R48, R2.reuse ;  /* 0x0000000230307220 */ /* 0x080fe20000410000 */
[-C--:B------:R-:W-:Y:S01]  /*108a0*/  FMUL.FTZ R50, R50, R2.reuse ;  /* 0x0000000232327220 */ /* 0x080fe20000410000 */
[-C--:B------:R-:W-:Y:S01]  /*108b0*/  FMUL.FTZ R49, R49, R2.reuse ;  /* 0x0000000231317220 */ /* 0x080fe20000410000 */
[-C--:B------:R-:W-:Y:S01]  /*108c0*/  FMUL.FTZ R51, R51, R2.reuse ;  /* 0x0000000233337220 */ /* 0x080fe20000410000 */
[----:B------:R-:W-:Y:S01]  /*108d0*/  HMMA.16816.F32.BF16 R56, R4, R90, R56 ;  /* 0x0000005a0438723c */ /* 0x000fe20000041838 */
[----:B------:R-:W2:Y:S01]  /*108e0*/  MUFU.TANH R90, R36 ;  /* 0x00000024005a7308 */ /* 0x000ea20000002400 */
[-C--:B------:R-:W-:Y:S01]  /*108f0*/  FMUL.FTZ R44, R44, R2.reuse ;  /* 0x000000022c2c7220 */ /* 0x080fe20000410000 */
[-C--:B------:R-:W-:Y:S01]  /*10900*/  FMUL.FTZ R110, R45, R2.reuse ;  /* 0x000000022d6e7220 */ /* 0x080fe20000410000 */
[-C--:B------:R-:W-:Y:S01]  /*10910*/  FMUL.FTZ R111, R46, R2.reuse ;  /* 0x000000022e6f7220 */ /* 0x080fe20000410000 */
[----:B------:R-:W-:-:S04]  /*10920*/  FMUL.FTZ R191, R47, R2 ;  /* 0x000000022fbf7220 */ /* 0x000fc80000410000 */
[----:B------:R4:W2:Y:S03]  /*10930*/  MUFU.TANH R91, R37 ;  /* 0x00000025005b7308 */ /* 0x0008a60000002400 */
[----:B-1----:R-:W-:Y:S05]  /*10940*/  HMMA.16816.F32.BF16 R124, R12, R24, R124 ;  /* 0x000000180c7c723c */ /* 0x002fea000004187c */
[----:B------:R1:W-:Y:S01]  /*10950*/  MUFU.TANH R113, R44 ;  /* 0x0000002c00717308 */ /* 0x0003e20000002400 */
[----:B---3--:R-:W-:Y:S06]  /*10960*/  HMMA.16816.F32.BF16 R96, R8, R32, R96 ;  /* 0x000000200860723c */ /* 0x008fec0000041860 */
[----:B------:R-:W-:Y:S01]  /*10970*/  HMMA.16816.F32.BF16 R84, R12, R26, R84 ;  /* 0x0000001a0c54723c */ /* 0x000fe20000041854 */
[----:B------:R-:W3:Y:S01]  /*10980*/  LDSM.16.M88.4 R24, [R120+0x8400] ;  /* 0x008400007818783b */ /* 0x000ee20000000200 */
[-C--:B------:R-:W-:Y:S01]  /*10990*/  FMUL.FTZ R56, R56, R2.reuse ;  /* 0x0000000238387220 */ /* 0x080fe20000410000 */
[-C--:B------:R-:W-:Y:S01]  /*109a0*/  FMUL.FTZ R58, R58, R2.reuse ;  /* 0x000000023a3a7220 */ /* 0x080fe20000410000 */
[-C--:B------:R-:W-:Y:S01]  /*109b0*/  FMUL.FTZ R57, R57, R2.reuse ;  /* 0x0000000239397220 */ /* 0x080fe20000410000 */
[----:B----4-:R-:W4:Y:S01]  /*109c0*/  LDSM.16.M88.4 R36, [R120+0x7c00] ;  /* 0x007c00007824783b */ /* 0x010f220000000200 */
[C---:B------:R-:W-:Y:S01]  /*109d0*/  HMMA.16816.F32.BF16 R92, R8.reuse, R34, R92 ;  /* 0x00000022085c723c */ /* 0x040fe2000004185c */
[----:B------:R-:W-:Y:S01]  /*109e0*/  FMUL.FTZ R59, R59, R2 ;  /* 0x000000023b3b7220 */ /* 0x000fe20000410000 */
[----:B------:R-:W-:Y:S01]  /*109f0*/  MUFU.TANH R56, R56 ;  /* 0x0000003800387308 */ /* 0x000fe20000002400 */
[----:B------:R-:W-:Y:S03]  /*10a00*/  LDSM.16.M88.4 R32, [R120+0x6800] ;  /* 0x006800007820783b */ /* 0x000fe60000000200 */
[----:B------:R-:W-:Y:S01]  /*10a10*/  HMMA.16816.F32.BF16 R124, R8, R20, R124 ;  /* 0x00000014087c723c */ /* 0x000fe2000004187c */
[----:B-1----:R-:W1:Y:S03]  /*10a20*/  LDSM.16.M88.4 R44, [R120+0x4c00] ;  /* 0x004c0000782c783b */ /* 0x002e660000000200 */
[----:B------:R-:W1:Y:S02]  /*10a30*/  MUFU.TANH R58, R58 ;  /* 0x0000003a003a7308 */ /* 0x000e640000002400 */
[----:B------:R-:W-:Y:S01]  /*10a40*/  HMMA.16816.F32.BF16 R96, R4, R40, R96 ;  /* 0x000000280460723c */ /* 0x000fe20000041860 */
[----:B------:R-:W-:-:S05]  /*10a50*/  IMAD R20, R64, 0x10, R211 ;  /* 0x0000001040147824 */ /* 0x000fca00078e02d3 */
[----:B------:R-:W-:Y:S01]  /*10a60*/  IADD3 R67, R20, 0x1, R67 ;  /* 0x0000000114437810 */ /* 0x000fe20007ffe043 */
[----:B------:R-:W-:Y:S01]  /*10a70*/  HMMA.16816.F32.BF16 R84, R8, R22, R84 ;  /* 0x000000160854723c */ /* 0x000fe20000041854 */
[----:B------:R-:W1:Y:S02]  /*10a80*/  MUFU.TANH R57, R57 ;  /* 0x0000003900397308 */ /* 0x000e640000002400 */
[----:B------:R-:W-:-:S03]  /*10a90*/  IADD3 R20, R65, R67, -R204 ;  /* 0x0000004341147210 */ /* 0x000fc60007ffe8cc */
[----:B------:R-:W-:Y:S02]  /*10aa0*/  HMMA.16816.F32.BF16 R92, R4, R42, R92 ;  /* 0x0000002a045c723c */ /* 0x000fe4000004185c */
[----:B------:R-:W-:Y:S01]  /*10ab0*/  IMAD.IADD R20, R55, 0x1, R20 ;  /* 0x0000000137147824 */ /* 0x000fe200078e0214 */
[----:B------:R-:W1:Y:S03]  /*10ac0*/  MUFU.TANH R59, R59 ;  /* 0x0000003b003b7308 */ /* 0x000e660000002400 */
[----:B--2---:R-:W-:Y:S01]  /*10ad0*/  HMMA.16816.F32.BF16 R80, R16, R28, R80 ;  /* 0x0000001c1050723c */ /* 0x004fe20000041850 */
[----:B------:R-:W-:Y:S01]  /*10ae0*/  IMAD.IADD R42, R0, 0x1, R119 ;  /* 0x00000001002a7824 */ /* 0x000fe200078e0277 */
[----:B------:R-:W-:Y:S01]  /*10af0*/  VIMNMX R3, R20, R65, PT ;  /* 0x0000004114037248 */ /* 0x000fe20003fe0100 */
[----:B------:R-:W-:Y:S01]  /*10b00*/  IMAD R43, R118, 0x20, R121 ;  /* 0x00000020762b7824 */ /* 0x000fe200078e0279 */
[----:B------:R-:W-:Y:S01]  /*10b10*/  VIADDMNMX R119, R20, 0x8, R65, PT ;  /* 0x0000000814777846 */ /* 0x000fe20003800141 */
[-C--:B------:R-:W-:Y:S01]  /*10b20*/  FMUL.FTZ R99, R99, R2.reuse ;  /* 0x0000000263637220 */ /* 0x080fe20000410000 */
[C---:B---3--:R-:W-:Y:S01]  /*10b30*/  HMMA.16816.F32.BF16 R124, R4.reuse, R24, R124 ;  /* 0x00000018047c723c */ /* 0x048fe2000004187c */
[----:B------:R-:W-:Y:S01]  /*10b40*/  VIADD R28, R42, 0x1 ;  /* 0x000000012a1c7836 */ /* 0x000fe20000000000 */
[----:B------:R-:W-:Y:S01]  /*10b50*/  LDSM.16.M88.4 R20, [R192+0x8800] ;  /* 0x00880000c014783b */ /* 0x000fe20000000200 */
[----:B------:R2:W-:Y:S01]  /*10b60*/  MUFU.TANH R145, R99 ;  /* 0x0000006300917308 */ /* 0x0005e20000002400 */
[-C--:B------:R-:W-:Y:S01]  /*10b70*/  FMUL.FTZ R97, R97, R2.reuse ;  /* 0x0000000261617220 */ /* 0x080fe20000410000 */
[-C--:B------:R-:W-:Y:S01]  /*10b80*/  FMUL.FTZ R96, R96, R2.reuse ;  /* 0x0000000260607220 */ /* 0x080fe20000410000 */
[C---:B----4-:R-:W-:Y:S01]  /*10b90*/  HMMA.16816.F32.BF16 R104, R4.reuse, R36, R104 ;  /* 0x000000240468723c */ /* 0x050fe20000041868 */
[----:B------:R-:W-:Y:S01]  /*10ba0*/  VIADD R24, R42, 0x9 ;  /* 0x000000092a187836 */ /* 0x000fe20000000000 */
[----:B------:R-:W-:Y:S01]  /*10bb0*/  ISETP.GE.AND P6, PT, R28, R3, PT ;  /* 0x000000031c00720c */ /* 0x000fe20003fc6270 */
[-C--:B------:R-:W-:Y:S01]  /*10bc0*/  FMUL.FTZ R98, R98, R2.reuse ;  /* 0x0000000262627220 */ /* 0x080fe20000410000 */
[----:B------:R-:W-:Y:S01]  /*10bd0*/  ISETP.GE.AND P2, PT, R28, R119, PT ;  /* 0x000000771c00720c */ /* 0x000fe20003f46270 */
[----:B------:R-:W-:Y:S01]  /*10be0*/  VIADD R28, R42, 0x8 ;  /* 0x000000082a1c7836 */ /* 0x000fe20000000000 */
[----:B------:R-:W-:Y:S01]  /*10bf0*/  HMMA.16816.F32.BF16 R100, R4, R38, R100 ;  /* 0x000000260464723c */ /* 0x000fe20000041864 */
[----:B------:R-:W3:Y:S01]  /*10c00*/  LDSM.16.M88.4 R36, [R192+0x6c00] ;  /* 0x006c0000c024783b */ /* 0x000ee20000000200 */
[C---:B------:R-:W-:Y:S01]  /*10c10*/  ISETP.GE.AND P5, PT, R24.reuse, R3, PT ;  /* 0x000000031800720c */ /* 0x040fe20003fa6270 */
[-C--:B------:R-:W-:Y:S01]  /*10c20*/  FMUL.FTZ R157, R95, R2.reuse ;  /* 0x000000025f9d7220 */ /* 0x080fe20000410000 */
[----:B------:R-:W-:Y:S01]  /*10c30*/  ISETP.GE.AND P1, PT, R24, R119, PT ;  /* 0x000000771800720c */ /* 0x000fe20003f26270 */
[----:B------:R-:W-:Y:S01]  /*10c40*/  VIADD R24, R42, 0x10 ;  /* 0x000000102a187836 */ /* 0x000fe20000000000 */
[C---:B-1----:R-:W-:Y:S01]  /*10c50*/  HMMA.16816.F32.BF16 R72, R128.reuse, R44, R72 ;  /* 0x0000002c8048723c */ /* 0x042fe20000041848 */
[----:B------:R-:W-:Y:S01]  /*10c60*/  ISETP.GE.AND P4, PT, R28, R3, PT ;  /* 0x000000031c00720c */ /* 0x000fe20003f86270 */
[-C--:B------:R-:W-:Y:S01]  /*10c70*/  FMUL.FTZ R93, R93, R2.reuse ;  /* 0x000000025d5d7220 */ /* 0x080fe20000410000 */
[----:B--2---:R-:W-:Y:S01]  /*10c80*/  FSEL R99, R108, -INF , !P2 ;  /* 0xff8000006c637808 */ /* 0x004fe20005000000 */
[----:B------:R-:W1:Y:S01]  /*10c90*/  MUFU.TANH R48, R48 ;  /* 0x0000003000307308 */ /* 0x000e620000002400 */
[----:B------:R-:W-:Y:S01]  /*10ca0*/  ISETP.GE.AND P2, PT, R24, R119, PT ;  /* 0x000000771800720c */ /* 0x000fe20003f46270 */
[----:B------:R-:W-:Y:S01]  /*10cb0*/  HMMA.16816.F32.BF16 R68, R128, R46, R68 ;  /* 0x0000002e8044723c */ /* 0x000fe20000041844 */
[----:B------:R-:W-:Y:S01]  /*10cc0*/  FSEL R45, R61, -INF , !P6 ;  /* 0xff8000003d2d7808 */ /* 0x000fe20007000000 */
[-C--:B------:R-:W-:Y:S01]  /*10cd0*/  FMUL.FTZ R92, R92, R2.reuse ;  /* 0x000000025c5c7220 */ /* 0x080fe20000410000 */
[----:B------:R-:W-:Y:S01]  /*10ce0*/  ISETP.GE.AND P6, PT, R24, R3, PT ;  /* 0x000000031800720c */ /* 0x000fe20003fc6270 */
[----:B------:R-:W-:Y:S01]  /*10cf0*/  VIADD R24, R42, 0x11 ;  /* 0x000000112a187836 */ /* 0x000fe20000000000 */
[----:B------:R-:W-:Y:S01]  /*10d00*/  ISETP.GE.AND P0, PT, R28, R119, PT ;  /* 0x000000771c00720c */ /* 0x000fe20003f06270 */
[----:B------:R-:W-:Y:S01]  /*10d10*/  HMMA.16816.F32.BF16 R76, R16, R30, R76 ;  /* 0x0000001e104c723c */ /* 0x000fe2000004184c */
[----:B------:R-:W-:Y:S01]  /*10d20*/  FSEL R47, R66, -INF , !P4 ;  /* 0xff800000422f7808 */ /* 0x000fe20006000000 */
[----:B------:R2:W-:Y:S01]  /*10d30*/  MUFU.TANH R155, R93 ;  /* 0x0000005d009b7308 */ /* 0x0005e20000002400 */
[----:B------:R-:W-:Y:S01]  /*10d40*/  FSEL R95, R89, -INF , !P0 ;  /* 0xff800000595f7808 */ /* 0x000fe20004000000 */
[----:B------:R-:W-:Y:S01]  /*10d50*/  LDSM.16.M88.4 R28, [R120+0x8800] ;  /* 0x00880000781c783b */ /* 0x000fe20000000200 */
[C---:B------:R-:W-:Y:S01]  /*10d60*/  ISETP.GE.AND P4, PT, R24.reuse, R3, PT ;  /* 0x000000031800720c */ /* 0x040fe20003f86270 */
[----:B------:R-:W-:Y:S01]  /*10d70*/  HMMA.16816.F32.BF16 R84, R4, R26, R84 ;  /* 0x0000001a0454723c */ /* 0x000fe20000041854 */
[----:B------:R-:W-:Y:S01]  /*10d80*/  ISETP.GE.AND P0, PT, R24, R119, PT ;  /* 0x000000771800720c */ /* 0x000fe20003f06270 */
[-C--:B------:R-:W-:Y:S01]  /*10d90*/  FMUL.FTZ R40, R101, R2.reuse ;  /* 0x0000000265287220 */ /* 0x080fe20000410000 */
[----:B------:R-:W4:Y:S01]  /*10da0*/  LDSM.16.M88.4 R24, [R120+0x6c00] ;  /* 0x006c00007818783b */ /* 0x000f220000000200 */
[----:B------:R-:W-:Y:S01]  /*10db0*/  FSEL R101, R88, -INF , !P1 ;  /* 0xff80000058657808 */ /* 0x000fe20004800000 */
[-C--:B------:R-:W-:Y:S01]  /*10dc0*/  FMUL.FTZ R185, R104, R2.reuse ;  /* 0x0000000268b97220 */ /* 0x080fe20000410000 */
[----:B------:R-:W-:Y:S01]  /*10dd0*/  HMMA.16816.F32.BF16 R80, R12, R32, R80 ;  /* 0x000000200c50723c */ /* 0x000fe20000041850 */
[----:B------:R-:W-:Y:S01]  /*10de0*/  FSEL R41, R90, -INF , !P6 ;  /* 0xff8000005a297808 */ /* 0x000fe20007000000 */
[-C--:B------:R-:W-:Y:S01]  /*10df0*/  FMUL.FTZ R104, R105, R2.reuse ;  /* 0x0000000269687220 */ /* 0x080fe20000410000 */
[----:B------:R-:W-:Y:S01]  /*10e00*/  FSEL R115, R109, -INF , !P2 ;  /* 0xff8000006d737808 */ /* 0x000fe20005000000 */
[-C--:B------:R-:W-:Y:S01]  /*10e10*/  FMUL.FTZ R105, R107, R2.reuse ;  /* 0x000000026b697220 */ /* 0x080fe20000410000 */
[----:B------:R-:W-:Y:S01]  /*10e20*/  FSEL R91, R91, -INF , !P4 ;  /* 0xff8000005b5b7808 */ /* 0x000fe20006000000 */
[----:B------:R-:W1:Y:S01]  /*10e30*/  MUFU.TANH R50, R50 ;  /* 0x0000003200327308 */ /* 0x000e620000002400 */
[----:B------:R-:W-:Y:S01]  /*10e40*/  VIADD R32, R42, 0x18 ;  /* 0x000000182a207836 */ /* 0x000fe20000000000 */
[----:B--2---:R-:W-:Y:S01]  /*10e50*/  FSEL R93, R63, -INF , !P5 ;  /* 0xff8000003f5d7808 */ /* 0x004fe20006800000 */
[-C--:B------:R-:W-:Y:S01]  /*10e60*/  FMUL.FTZ R106, R106, R2.reuse ;  /* 0x000000026a6a7220 */ /* 0x080fe20000410000 */
[----:B------:R-:W-:Y:S01]  /*10e70*/  FSEL R107, R112, -INF , !P0 ;  /* 0xff800000706b7808 */ /* 0x000fe20004000000 */
[C---:B---3--:R-:W-:Y:S01]  /*10e80*/  HMMA.16816.F32.BF16 R72, R16.reuse, R36, R72 ;  /* 0x000000241048723c */ /* 0x048fe20000041848 */
[C---:B------:R-:W-:Y:S01]  /*10e90*/  ISETP.GE.AND P5, PT, R32.reuse, R3, PT ;  /* 0x000000032000720c */ /* 0x040fe20003fa6270 */
[-C--:B------:R-:W-:Y:S01]  /*10ea0*/  FMUL.FTZ R44, R103, R2.reuse ;  /* 0x00000002672c7220 */ /* 0x080fe20000410000 */
[----:B------:R-:W-:Y:S01]  /*10eb0*/  ISETP.GE.AND P1, PT, R32, R119, PT ;  /* 0x000000772000720c */ /* 0x000fe20003f26270 */
[----:B------:R-:W-:Y:S01]  /*10ec0*/  VIADD R32, R42, 0x19 ;  /* 0x000000192a207836 */ /* 0x000fe20000000000 */
[----:B------:R2:W-:Y:S01]  /*10ed0*/  MUFU.TANH R153, R97 ;  /* 0x0000006100997308 */ /* 0x0005e20000002400 */
[----:B------:R-:W-:Y:S01]  /*10ee0*/  HMMA.16816.F32.BF16 R68, R16, R38, R68 ;  /* 0x000000261044723c */ /* 0x000fe20000041844 */
[----:B------:R-:W-:Y:S01]  /*10ef0*/  LDSM.16.M88.4 R16, [R120+0x8c00] ;  /* 0x008c00007810783b */ /* 0x000fe20000000200 */
[----:B------:R-:W-:Y:S01]  /*10f00*/  FSEL R223, R58, -INF , !P1 ;  /* 0xff8000003adf7808 */ /* 0x000fe20004800000 */
[-C--:B------:R-:W-:Y:S01]  /*10f10*/  FMUL.FTZ R100, R100, R2.reuse ;  /* 0x0000000264647220 */ /* 0x080fe20000410000 */
[----:B------:R-:W-:Y:S01]  /*10f20*/  ISETP.GE.AND P6, PT, R32, R3, PT ;  /* 0x000000032000720c */ /* 0x000fe20003fc6270 */
[-C--:B------:R-:W-:Y:S01]  /*10f30*/  FMUL.FTZ R102, R102, R2.reuse ;  /* 0x0000000266667220 */ /* 0x080fe20000410000 */
[----:B------:R-:W-:Y:S01]  /*10f40*/  ISETP.GE.AND P2, PT, R32, R119, PT ;  /* 0x000000772000720c */ /* 0x000fe20003f46270 */
[----:B------:R-:W-:Y:S01]  /*10f50*/  HMMA.16816.F32.BF16 R76, R12, R34, R76 ;  /* 0x000000220c4c723c */ /* 0x000fe2000004184c */
[----:B------:R-:W3:Y:S01]  /*10f60*/  LDSM.16.M88.4 R32, [R192+0x8c00] ;  /* 0x008c0000c020783b */ /* 0x000ee20000000200 */
[----:B------:R-:W1:Y:S01]  /*10f70*/  MUFU.TANH R49, R49 ;  /* 0x0000003100317308 */ /* 0x000e620000002400 */
[----:B------:R-:W-:Y:S01]  /*10f80*/  FSEL R89, R57, -INF , !P6 ;  /* 0xff80000039597808 */ /* 0x000fe20007000000 */
[-C--:B------:R-:W-:Y:S01]  /*10f90*/  FMUL.FTZ R94, R94, R2.reuse ;  /* 0x000000025e5e7220 */ /* 0x080fe20000410000 */
[-C--:B------:R-:W-:Y:S01]  /*10fa0*/  FMUL.FTZ R124, R124, R2.reuse ;  /* 0x000000027c7c7220 */ /* 0x080fe20000410000 */
[----:B------:R-:W-:Y:S01]  /*10fb0*/  HMMA.16816.F32.BF16 R80, R8, R20, R80 ;  /* 0x000000140850723c */ /* 0x000fe20000041850 */
[-C--:B------:R-:W-:Y:S01]  /*10fc0*/  FMUL.FTZ R126, R126, R2.reuse ;  /* 0x000000027e7e7220 */ /* 0x080fe20000410000 */
[-C--:B------:R-:W-:Y:S01]  /*10fd0*/  FMUL.FTZ R127, R127, R2.reuse ;  /* 0x000000027f7f7220 */ /* 0x080fe20000410000 */
[----:B--2---:R-:W-:Y:S01]  /*10fe0*/  FSEL R97, R56, -INF , !P5 ;  /* 0xff80000038617808 */ /* 0x004fe20006800000 */
[----:B------:R-:W2:Y:S01]  /*10ff0*/  MUFU.TANH R51, R51 ;  /* 0x0000003300337308 */ /* 0x000ea20000002400 */
[-C--:B------:R-:W-:Y:S01]  /*11000*/  FMUL.FTZ R84, R84, R2.reuse ;  /* 0x0000000254547220 */ /* 0x080fe20000410000 */
[-C--:B------:R-:W-:Y:S01]  /*11010*/  FMUL.FTZ R86, R86, R2.reuse ;  /* 0x0000000256567220 */ /* 0x080fe20000410000 */
[C---:B----4-:R-:W-:Y:S01]  /*11020*/  HMMA.16816.F32.BF16 R72, R12.reuse, R24, R72 ;  /* 0x000000180c48723c */ /* 0x050fe20000041848 */
[----:B------:R-:W-:Y:S01]  /*11030*/  VIADD R20, R42, 0x20 ;  /* 0x000000202a147836 */ /* 0x000fe20000000000 */
[----:B------:R-:W-:Y:S01]  /*11040*/  FSEL R21, R59, -INF , !P2 ;  /* 0xff8000003b157808 */ /* 0x000fe20005000000 */
[-C--:B------:R-:W-:Y:S01]  /*11050*/  FMUL.FTZ R125, R125, R2.reuse ;  /* 0x000000027d7d7220 */ /* 0x080fe20000410000 */
[-C--:B------:R-:W-:Y:S01]  /*11060*/  FMUL.FTZ R85, R85, R2.reuse ;  /* 0x0000000255557220 */ /* 0x080fe20000410000 */
[----:B------:R-:W4:Y:S01]  /*11070*/  MUFU.TANH R111, R111 ;  /* 0x0000006f006f7308 */ /* 0x000f220000002400 */
[----:B------:R-:W-:Y:S01]  /*11080*/  HMMA.16816.F32.BF16 R68, R12, R26, R68 ;  /* 0x0000001a0c44723c */ /* 0x000fe20000041844 */
[C---:B------:R-:W-:Y:S01]  /*11090*/  ISETP.GE.AND P4, PT, R20.reuse, R3, PT ;  /* 0x000000031400720c */ /* 0x040fe20003f86270 */
[----:B------:R-:W-:Y:S01]  /*110a0*/  FMUL.FTZ R87, R87, R2 ;  /* 0x0000000257577220 */ /* 0x000fe20000410000 */
[----:B------:R-:W-:Y:S01]  /*110b0*/  ISETP.GE.AND P0, PT, R20, R119, PT ;  /* 0x000000771400720c */ /* 0x000fe20003f06270 */
[----:B------:R-:W-:Y:S01]  /*110c0*/  VIADD R20, R42, 0x21 ;  /* 0x000000212a147836 */ /* 0x000fe20000000000 */
[----:B-1----:R-:W-:Y:S01]  /*110d0*/  FSEL R25, R48, -INF , !P4 ;  /* 0xff80000030197808 */ /* 0x002fe20006000000 */
[----:B------:R-:W-:Y:S01]  /*110e0*/  HMMA.16816.F32.BF16 R76, R8, R22, R76 ;  /* 0x00000016084c723c */ /* 0x000fe2000004184c */
[----:B------:R-:W-:Y:S01]  /*110f0*/  FSEL R219, R50, -INF , !P0 ;  /* 0xff80000032db7808 */ /* 0x000fe20004000000 */
[----:B------:R-:W1:Y:S01]  /*11100*/  MUFU.TANH R110, R110 ;  /* 0x0000006e006e7308 */ /* 0x000e620000002400 */
[----:B------:R-:W-:Y:S01]  /*11110*/  ISETP.GE.AND P5, PT, R20, R3, PT ;  /* 0x000000031400720c */ /* 0x000fe20003fa6270 */
[----:B------:R-:W-:Y:S01]  /*11120*/  VIADD R12, R42, 0x48 ;  /* 0x000000482a0c7836 */ /* 0x000fe20000000000 */
[----:B------:R-:W-:Y:S01]  /*11130*/  ISETP.GE.AND P1, PT, R20, R119, PT ;  /* 0x000000771400720c */ /* 0x000fe20003f26270 */
[----:B------:R-:W-:Y:S01]  /*11140*/  VIADD R20, R42, 0x28 ;  /* 0x000000282a147836 */ /* 0x000fe20000000000 */
[----:B------:R-:W-:Y:S01]  /*11150*/  FSEL R213, R49, -INF , !P5 ;  /* 0xff80000031d57808 */ /* 0x000fe20006800000 */
[----:B------:R-:W-:Y:S01]  /*11160*/  HMMA.16816.F32.BF16 R80, R4, R28, R80 ;  /* 0x0000001c0450723c */ /* 0x000fe20000041850 */
[----:B--2---:R-:W-:Y:S01]  /*11170*/  FSEL R37, R51, -INF , !P1 ;  /* 0xff80000033257808 */ /* 0x004fe20004800000 */
[----:B------:R-:W2:Y:S01]  /*11180*/  MUFU.TANH R191, R191 ;  /* 0x000000bf00bf7308 */ /* 0x000ea20000002400 */
[----:B------:R-:W-:Y:S01]  /*11190*/  ISETP.GE.AND P6, PT, R20, R3, PT ;  /* 0x000000031400720c */ /* 0x000fe20003fc6270 */
[----:B------:R-:W-:Y:S01]  /*111a0*/  VIADD R22, R42, 0x39 ;  /* 0x000000392a167836 */ /* 0x000fe20000000000 */
[----:B------:R-:W-:Y:S01]  /*111b0*/  ISETP.GE.AND P2, PT, R20, R119, PT ;  /* 0x000000771400720c */ /* 0x000fe20003f46270 */
[----:B------:R-:W-:Y:S01]  /*111c0*/  VIADD R20, R42, 0x29 ;  /* 0x000000292a147836 */ /* 0x000fe20000000000 */
[----:B------:R-:W-:Y:S01]  /*111d0*/  FSEL R217, R113, -INF , !P6 ;  /* 0xff80000071d97808 */ /* 0x000fe20007000000 */
[C---:B---3--:R-:W-:Y:S01]  /*111e0*/  HMMA.16816.F32.BF16 R72, R8.reuse, R32, R72 ;  /* 0x000000200848723c */ /* 0x048fe20000041848 */
[----:B----4-:R-:W-:Y:S01]  /*111f0*/  FSEL R221, R111, -INF , !P2 ;  /* 0xff8000006fdd7808 */ /* 0x010fe20005000000 */
[----:B------:R-:W3:Y:S01]  /*11200*/  MUFU.TANH R185, R185 ;  /* 0x000000b900b97308 */ /* 0x000ee20000002400 */
[----:B------:R-:W-:Y:S01]  /*11210*/  ISETP.GE.AND P4, PT, R20, R3, PT ;  /* 0x000000031400720c */ /* 0x000fe20003f86270 */
[----:B------:R-:W-:Y:S01]  /*11220*/  VIADD R14, R42, 0x41 ;  /* 0x000000412a0e7836 */ /* 0x000fe20000000000 */
[----:B------:R-:W-:Y:S01]  /*11230*/  ISETP.GE.AND P0, PT, R20, R119, PT ;  /* 0x000000771400720c */ /* 0x000fe20003f06270 */
[----:B------:R-:W-:Y:S01]  /*11240*/  HMMA.16816.F32.BF16 R68, R8, R34, R68 ;  /* 0x000000220844723c */ /* 0x000fe20000041844 */
[----:B------:R-:W-:Y:S01]  /*11250*/  VIADD R20, R42, 0x30 ;  /* 0x000000302a147836 */ /* 0x000fe20000000000 */
[----:B-1----:R-:W-:Y:S01]  /*11260*/  FSEL R215, R110, -INF , !P4 ;  /* 0xff8000006ed77808 */ /* 0x002fe20006000000 */
[----:B------:R-:W-:-:S04]  /*11270*/  DEPBAR.LE SB0, 0x0 ;  /* 0x000080000000791a */ /* 0x000fc80000000000 */
[----:B------:R-:W1:Y:S01]  /*11280*/  MUFU.TANH R189, R106 ;  /* 0x0000006a00bd7308 */ /* 0x000e620000002400 */
[C---:B------:R-:W-:Y:S01]  /*11290*/  ISETP.GE.AND P5, PT, R20.reuse, R3, PT ;  /* 0x000000031400720c */ /* 0x040fe20003fa6270 */
[C---:B------:R-:W-:Y:S01]  /*112a0*/  HMMA.16816.F32.BF16 R76, R4.reuse, R30, R76 ;  /* 0x0000001e044c723c */ /* 0x040fe2000004184c */
[----:B------:R-:W-:Y:S01]  /*112b0*/  ISETP.GE.AND P1, PT, R20, R119, PT ;  /* 0x000000771400720c */ /* 0x000fe20003f26270 */
[C---:B------:R-:W-:Y:S01]  /*112c0*/  VIADD R20, R42.reuse, 0x31 ;  /* 0x000000312a147836 */ /* 0x040fe20000000000 */
[----:B--2---:R-:W-:Y:S01]  /*112d0*/  FSEL R191, R191, -INF , !P0 ;  /* 0xff800000bfbf7808 */ /* 0x004fe20004000000 */
[----:B------:R-:W-:Y:S01]  /*112e0*/  VIADD R8, R42, 0x51 ;  /* 0x000000512a087836 */ /* 0x000fe20000000000 */
[----:B---3--:R-:W-:Y:S01]  /*112f0*/  FSEL R185, R185, -INF , !P5 ;  /* 0xff800000b9b97808 */ /* 0x008fe20006800000 */
[----:B------:R-:W2:Y:S01]  /*11300*/  MUFU.TANH R40, R40 ;  /* 0x0000002800287308 */ /* 0x000ea20000002400 */
[----:B------:R-:W-:Y:S01]  /*11310*/  ISETP.GE.AND P6, PT, R20, R3, PT ;  /* 0x000000031400720c */ /* 0x000fe20003fc6270 */
[-C--:B------:R-:W-:Y:S01]  /*11320*/  FMUL.FTZ R80, R80, R2.reuse ;  /* 0x0000000250507220 */ /* 0x080fe20000410000 */
[----:B------:R-:W-:Y:S01]  /*11330*/  ISETP.GE.AND P2, PT, R20, R119, PT ;  /* 0x000000771400720c */ /* 0x000fe20003f46270 */
[----:B------:R-:W-:Y:S01]  /*11340*/  VIADD R20, R42, 0x38 ;  /* 0x000000382a147836 */ /* 0x000fe20000000000 */
[C---:B------:R-:W-:Y:S01]  /*11350*/  HMMA.16816.F32.BF16 R72, R4.reuse, R16, R72 ;  /* 0x000000100448723c */ /* 0x040fe20000041848 */
[-C--:B------:R-:W-:Y:S01]  /*11360*/  ISETP.GE.AND P5, PT, R22, R3.reuse, PT ;  /* 0x000000031600720c */ /* 0x080fe20003fa6270 */
[-C--:B------:R-:W-:Y:S01]  /*11370*/  FMUL.FTZ R82, R82, R2.reuse ;  /* 0x0000000252527220 */ /* 0x080fe20000410000 */
[----:B------:R-:W3:Y:S01]  /*11380*/  MUFU.TANH R44, R44 ;  /* 0x0000002c002c7308 */ /* 0x000ee20000002400 */
[----:B-1----:R-:W-:Y:S01]  /*11390*/  FSEL R189, R189, -INF , !P1 ;  /* 0xff800000bdbd7808 */ /* 0x002fe20004800000 */
[----:B------:R-:W-:Y:S01]  /*113a0*/  VIADD R10, R42, 0x58 ;  /* 0x000000582a0a7836 */ /* 0x000fe20000000000 */
[----:B------:R-:W-:Y:S01]  /*113b0*/  HMMA.16816.F32.BF16 R4, R4, R18, R68 ;  /* 0x000000120404723c */ /* 0x000fe20000041844 */
[C---:B------:R-:W-:Y:S01]  /*113c0*/  ISETP.GE.AND P4, PT, R20.reuse, R3, PT ;  /* 0x000000031400720c */ /* 0x040fe20003f86270 */
[-C--:B------:R-:W-:Y:S01]  /*113d0*/  FMUL.FTZ R81, R81, R2.reuse ;  /* 0x0000000251517220 */ /* 0x080fe20000410000 */
[-C--:B------:R-:W-:Y:S01]  /*113e0*/  ISETP.GE.AND P0, PT, R20, R119.reuse, PT ;  /* 0x000000771400720c */ /* 0x080fe20003f06270 */
[----:B------:R-:W-:Y:S01]  /*113f0*/  VIADD R20, R42, 0x40 ;  /* 0x000000402a147836 */ /* 0x000fe20000000000 */
[----:B------:R-:W-:Y:S01]  /*11400*/  MUFU.TANH R104, R104 ;  /* 0x0000006800687308 */ /* 0x000fe20000002400 */
[----:B------:R-:W-:Y:S01]  /*11410*/  ISETP.GE.AND P1, PT, R22, R119, PT ;  /* 0x000000771600720c */ /* 0x000fe20003f26270 */
[-C--:B------:R-:W-:Y:S01]  /*11420*/  FMUL.FTZ R77, R77, R2.reuse ;  /* 0x000000024d4d7220 */ /* 0x080fe20000410000 */
[----:B--2---:R-:W-:Y:S01]  /*11430*/  FSEL R129, R40, -INF , !P5 ;  /* 0xff80000028817808 */ /* 0x004fe20006800000 */
[-C--:B------:R-:W-:Y:S01]  /*11440*/  FMUL.FTZ R83, R83, R2.reuse ;  /* 0x0000000253537220 */ /* 0x080fe20000410000 */
[----:B------:R-:W-:Y:S01]  /*11450*/  ISETP.GE.AND P5, PT, R12, R3, PT ;  /* 0x000000030c00720c */ /* 0x000fe20003fa6270 */
[-C--:B------:R-:W-:Y:S01]  /*11460*/  FMUL.FTZ R76, R76, R2.reuse ;  /* 0x000000024c4c7220 */ /* 0x080fe20000410000 */
[-C--:B------:R-:W-:Y:S01]  /*11470*/  FMUL.FTZ R78, R78, R2.reuse ;  /* 0x000000024e4e7220 */ /* 0x080fe20000410000 */
[----:B------:R-:W1:Y:S01]  /*11480*/  MUFU.TANH R105, R105 ;  /* 0x0000006900697308 */ /* 0x000e620000002400 */
[----:B---3--:R-:W-:Y:S01]  /*11490*/  FSEL R131, R44, -INF , !P1 ;  /* 0xff8000002c837808 */ /* 0x008fe20004800000 */
[----:B------:R-:W-:Y:S01]  /*114a0*/  FMUL.FTZ R79, R79, R2 ;  /* 0x000000024f4f7220 */ /* 0x000fe20000410000 */
[----:B------:R-:W-:Y:S01]  /*114b0*/  ISETP.GE.AND P1, PT, R12, R119, PT ;  /* 0x000000770c00720c */ /* 0x000fe20003f26270 */
[----:B------:R-:W-:-:S02]  /*114c0*/  VIADD R12, R42, 0x49 ;  /* 0x000000492a0c7836 */ /* 0x000fc40000000000 */
[-C--:B------:R-:W-:Y:S01]  /*114d0*/  FMUL.FTZ R65, R72, R2.reuse ;  /* 0x0000000248417220 */ /* 0x080fe20000410000 */
[-C--:B------:R-:W-:Y:S01]  /*114e0*/  FMUL.FTZ R63, R73, R2.reuse ;  /* 0x00000002493f7220 */ /* 0x080fe20000410000 */
[-C--:B------:R-:W-:Y:S01]  /*114f0*/  FMUL.FTZ R74, R74, R2.reuse ;  /* 0x000000024a4a7220 */ /* 0x080fe20000410000 */
[----:B------:R-:W-:Y:S01]  /*11500*/  MUFU.TANH R177, R96 ;  /* 0x0000006000b17308 */ /* 0x000fe20000002400 */
[-C--:B------:R-:W-:Y:S01]  /*11510*/  FMUL.FTZ R75, R75, R2.reuse ;  /* 0x000000024b4b7220 */ /* 0x080fe20000410000 */
[----:B------:R-:W-:Y:S02]  /*11520*/  IMAD.IADD R122, R54, 0x1, R43 ;  /* 0x00000001367a7824 */ /* 0x000fe400078e022b */
[-C--:B------:R-:W-:Y:S01]  /*11530*/  FMUL.FTZ R61, R4, R2.reuse ;  /* 0x00000002043d7220 */ /* 0x080fe20000410000 */
[----:B------:R-:W-:Y:S02]  /*11540*/  VIADD R4, R42, 0x70 ;  /* 0x000000702a047836 */ /* 0x000fe40000000000 */
[-C--:B------:R-:W-:Y:S01]  /*11550*/  FMUL.FTZ R5, R5, R2.reuse ;  /* 0x0000000205057220 */ /* 0x080fe20000410000 */
[-C--:B------:R-:W-:Y:S01]  /*11560*/  FMUL.FTZ R6, R6, R2.reuse ;  /* 0x0000000206067220 */ /* 0x080fe20000410000 */
[----:B------:R-:W-:Y:S01]  /*11570*/  FMUL.FTZ R7, R7, R2 ;  /* 0x0000000207077220 */ /* 0x000fe20000410000 */
[----:B------:R-:W2:Y:S01]  /*11580*/  MUFU.TANH R181, R98 ;  /* 0x0000006200b57308 */ /* 0x000ea20000002400 */
[----:B-1----:R-:W-:Y:S01]  /*11590*/  FSEL R29, R105, -INF , !P2 ;  /* 0xff800000691d7808 */ /* 0x002fe20005000000 */
[----:B------:R-:W-:Y:S01]  /*115a0*/  VIADD R2, R42, 0x79 ;  /* 0x000000792a027836 */ /* 0x000fe20000000000 */
[----:B------:R-:W-:-:S05]  /*115b0*/  ISETP.GE.AND P2, PT, R20, R119, PT ;  /* 0x000000771400720c */ /* 0x000fca0003f46270 */
[----:B------:R-:W1:Y:S08]  /*115c0*/  MUFU.TANH R183, R100 ;  /* 0x0000006400b77308 */ /* 0x000e700000002400 */
[----:B------:R-:W3:Y:S01]  /*115d0*/  MUFU.TANH R187, R102 ;  /* 0x0000006600bb7308 */ /* 0x000ee20000002400 */
[----:B--2---:R-:W-:Y:S02]  /*115e0*/  FSEL R181, R181, -INF , !P2 ;  /* 0xff800000b5b57808 */ /* 0x004fe40005000000 */
[----:B------:R-:W-:-:S05]  /*115f0*/  ISETP.GE.AND P2, PT, R12, R119, PT ;  /* 0x000000770c00720c */ /* 0x000fca0003f46270 */
[----:B------:R-:W2:Y:S01]  /*11600*/  MUFU.TANH R175, R92 ;  /* 0x0000005c00af7308 */ /* 0x000ea20000002400 */
[----:B-1----:R-:W-:Y:S02]  /*11610*/  FSEL R183, R183, -INF , !P4 ;  /* 0xff800000b7b77808 */ /* 0x002fe40006000000 */
[----:B------:R-:W-:-:S04]  /*11620*/  ISETP.GE.AND P4, PT, R14, R3, PT ;  /* 0x000000030e00720c */ /* 0x000fc80003f86270 */
[----:B------:R-:W-:Y:S01]  /*11630*/  FSEL R153, R153, -INF , !P4 ;  /* 0xff80000099997808 */ /* 0x000fe20006000000 */
[----:B------:R-:W1:Y:S01]  /*11640*/  MUFU.TANH R179, R94 ;  /* 0x0000005e00b37308 */ /* 0x000e620000002400 */
[----:B---3--:R-:W-:Y:S02]  /*11650*/  FSEL R187, R187, -INF , !P0 ;  /* 0xff800000bbbb7808 */ /* 0x008fe40004000000 */
[----:B------:R-:W-:-:S04]  /*11660*/  ISETP.GE.AND P0, PT, R14, R119, PT ;  /* 0x000000770e00720c */ /* 0x000fc80003f06270 */
[----:B------:R-:W-:Y:S01]  /*11670*/  FSEL R145, R145, -INF , !P0 ;  /* 0xff80000091917808 */ /* 0x000fe20004000000 */
[----:B------:R-:W-:Y:S01]  /*11680*/  MUFU.TANH R167, R124 ;  /* 0x0000007c00a77308 */ /* 0x000fe20000002400 */
[----:B--2---:R-:W-:Y:S02]  /*11690*/  FSEL R175, R175, -INF , !P5 ;  /* 0xff800000afaf7808 */ /* 0x004fe40006800000 */
[----:B------:R-:W-:-:S05]  /*116a0*/  ISETP.GE.AND P5, PT, R8, R3, PT ;  /* 0x000000030800720c */ /* 0x000fca0003fa6270 */
[----:B------:R-:W-:Y:S01]  /*116b0*/  MUFU.TANH R173, R126 ;  /* 0x0000007e00ad7308 */ /* 0x000fe20000002400 */
[----:B-1----:R-:W-:Y:S02]  /*116c0*/  FSEL R179, R179, -INF , !P1 ;  /* 0xff800000b3b37808 */ /* 0x002fe40004800000 */
[----:B------:R-:W-:Y:S01]  /*116d0*/  ISETP.GE.AND P1, PT, R8, R119, PT ;  /* 0x000000770800720c */ /* 0x000fe20003f26270 */
[----:B------:R-:W-:-:S04]  /*116e0*/  VIADD R8, R42, 0x59 ;  /* 0x000000592a087836 */ /* 0x000fc80000000000 */
[----:B------:R1:W2:Y:S08]  /*116f0*/  MUFU.TANH R169, R127 ;  /* 0x0000007f00a97308 */ /* 0x0002b00000002400 */
[----:B------:R-:W3:Y:S08]  /*11700*/  MUFU.TANH R157, R157 ;  /* 0x0000009d009d7308 */ /* 0x000ef00000002400 */
[----:B------:R-:W4:Y:S01]  /*11710*/  MUFU.TANH R163, R84 ;  /* 0x0000005400a37308 */ /* 0x000f220000002400 */
[----:B-1----:R-:W-:-:S02]  /*11720*/  FSEL R127, R104, -INF , !P6 ;  /* 0xff800000687f7808 */ /* 0x002fc40007000000 */
[-C--:B------:R-:W-:Y:S02]  /*11730*/  ISETP.GE.AND P6, PT, R20, R3.reuse, PT ;  /* 0x000000031400720c */ /* 0x080fe40003fc6270 */
[----:B--2---:R-:W-:Y:S02]  /*11740*/  FSEL R169, R169, -INF , !P1 ;  /* 0xff800000a9a97808 */ /* 0x004fe40004800000 */
[----:B------:R-:W-:Y:S01]  /*11750*/  FSEL R177, R177, -INF , !P6 ;  /* 0xff800000b1b17808 */ /* 0x000fe20007000000 */
[----:B------:R-:W1:Y:S01]  /*11760*/  MUFU.TANH R171, R86 ;  /* 0x0000005600ab7308 */ /* 0x000e620000002400 */
[----:B------:R-:W-:Y:S01]  /*11770*/  ISETP.GE.AND P6, PT, R12, R3, PT ;  /* 0x000000030c00720c */ /* 0x000fe20003fc6270 */
[----:B------:R-:W-:Y:S01]  /*11780*/  VIADD R12, R42, 0x50 ;  /* 0x000000502a0c7836 */ /* 0x000fe20000000000 */
[----:B---3--:R-:W-:Y:S02]  /*11790*/  FSEL R157, R157, -INF , !P2 ;  /* 0xff8000009d9d7808 */ /* 0x008fe40005000000 */
[----:B------:R-:W-:-:S02]  /*117a0*/  FSEL R155, R155, -INF , !P6 ;  /* 0xff8000009b9b7808 */ /* 0x000fc40007000000 */
[C---:B------:R-:W-:Y:S01]  /*117b0*/  ISETP.GE.AND P4, PT, R12.reuse, R3, PT ;  /* 0x000000030c00720c */ /* 0x040fe20003f86270 */
[----:B------:R-:W2:Y:S01]  /*117c0*/  MUFU.TANH R165, R125 ;  /* 0x0000007d00a57308 */ /* 0x000ea20000002400 */
[----:B------:R-:W-:Y:S02]  /*117d0*/  ISETP.GE.AND P0, PT, R12, R119, PT ;  /* 0x000000770c00720c */ /* 0x000fe40003f06270 */
[----:B------:R-:W-:Y:S02]  /*117e0*/  FSEL R167, R167, -INF , !P4 ;  /* 0xff800000a7a77808 */ /* 0x000fe40006000000 */
[----:B------:R-:W-:Y:S02]  /*117f0*/  FSEL R173, R173, -INF , !P0 ;  /* 0xff800000adad7808 */ /* 0x000fe40004000000 */
[C---:B------:R-:W-:Y:S01]  /*11800*/  ISETP.GE.AND P4, PT, R8.reuse, R3, PT ;  /* 0x000000030800720c */ /* 0x040fe20003f86270 */
[----:B------:R-:W3:Y:S01]  /*11810*/  MUFU.TANH R143, R80 ;  /* 0x00000050008f7308 */ /* 0x000ee20000002400 */
[----:B------:R-:W-:Y:S01]  /*11820*/  ISETP.GE.AND P0, PT, R8, R119, PT ;  /* 0x000000770800720c */ /* 0x000fe20003f06270 */
[----:B------:R-:W-:Y:S01]  /*11830*/  VIADD R8, R42, 0x61 ;  /* 0x000000612a087836 */ /* 0x000fe20000000000 */
[----:B------:R-:W-:-:S02]  /*11840*/  ISETP.GE.AND P6, PT, R10, R3, PT ;  /* 0x000000030a00720c */ /* 0x000fc40003fc6270 */
[----:B------:R-:W-:Y:S01]  /*11850*/  ISETP.GE.AND P2, PT, R10, R119, PT ;  /* 0x000000770a00720c */ /* 0x000fe20003f46270 */
[----:B------:R-:W-:Y:S01]  /*11860*/  VIADD R10, R42, 0x60 ;  /* 0x000000602a0a7836 */ /* 0x000fe20000000000 */
[----:B----4-:R-:W-:Y:S01]  /*11870*/  FSEL R163, R163, -INF , !P6 ;  /* 0xff800000a3a37808 */ /* 0x010fe20007000000 */
[----:B------:R-:W4:Y:S01]  /*11880*/  MUFU.TANH R151, R82 ;  /* 0x0000005200977308 */ /* 0x000f220000002400 */
[----:B-1----:R-:W-:Y:S02]  /*11890*/  FSEL R171, R171, -INF , !P2 ;  /* 0xff800000abab7808 */ /* 0x002fe40005000000 */
[----:B--2---:R-:W-:Y:S02]  /*118a0*/  FSEL R165, R165, -INF , !P5 ;  /* 0xff800000a5a57808 */ /* 0x004fe40006800000 */
[C---:B------:R-:W-:Y:S02]  /*118b0*/  ISETP.GE.AND P6, PT, R8.reuse, R3, PT ;  /* 0x000000030800720c */ /* 0x040fe40003fc6270 */
[----:B------:R-:W-:Y:S01]  /*118c0*/  ISETP.GE.AND P2, PT, R8, R119, PT ;  /* 0x000000770800720c */ /* 0x000fe20003f46270 */
[----:B------:R-:W1:Y:S01]  /*118d0*/  MUFU.TANH R135, R77 ;  /* 0x0000004d00877308 */ /* 0x000e620000002400 */
[----:B------:R-:W-:Y:S01]  /*118e0*/  ISETP.GE.AND P5, PT, R10, R3, PT ;  /* 0x000000030a00720c */ /* 0x000fe20003fa6270 */
[----:B------:R-:W-:Y:S01]  /*118f0*/  VIADD R8, R42, 0x69 ;  /* 0x000000692a087836 */ /* 0x000fe20000000000 */
[----:B------:R-:W-:Y:S01]  /*11900*/  ISETP.GE.AND P1, PT, R10, R119, PT ;  /* 0x000000770a00720c */ /* 0x000fe20003f26270 */
[----:B------:R-:W-:Y:S01]  /*11910*/  VIADD R10, R42, 0x68 ;  /* 0x000000682a0a7836 */ /* 0x000fe20000000000 */
[----:B---3--:R-:W-:-:S02]  /*11920*/  FSEL R143, R143, -INF , !P5 ;  /* 0xff8000008f8f7808 */ /* 0x008fc40006800000 */
[C---:B------:R-:W-:Y:S01]  /*11930*/  ISETP.GE.AND P5, PT, R8.reuse, R3, PT ;  /* 0x000000030800720c */ /* 0x040fe20003fa6270 */
[----:B------:R-:W2:Y:S01]  /*11940*/  MUFU.TANH R139, R81 ;  /* 0x00000051008b7308 */ /* 0x000ea20000002400 */
[----:B----4-:R-:W-:Y:S02]  /*11950*/  FSEL R151, R151, -INF , !P1 ;  /* 0xff80000097977808 */ /* 0x010fe40004800000 */
        /* <DEDUP_REMOVED lines=10> */
[----:B------:R-:W-:-:S05]  /*11a00*/  ISETP.GE.AND P2, PT, R4, R119, PT ;  /* 0x000000770400720c */ /* 0x000fca0003f46270 */
        /* <DEDUP_REMOVED lines=26> */
[----:B------:R2:W4:Y:S01]  /*11bb0*/  MUFU.TANH R4, R5 ;  /* 0x0000000500047308 */ /* 0x0005220000002400 */
[----:B---3--:R-:W-:Y:S02]  /*11bc0*/  FSEL R125, R125, -INF , !P2 ;  /* 0xff8000007d7d7808 */ /* 0x008fe40005000000 */
[----:B------:R-:W-:-:S05]  /*11bd0*/  ISETP.GE.AND P2, PT, R42, R119, PT ;  /* 0x000000772a00720c */ /* 0x000fca0003f46270 */
[----:B------:R-:W3:Y:S01]  /*11be0*/  MUFU.TANH R67, R6 ;  /* 0x0000000600437308 */ /* 0x000ee20000002400 */
[----:B-1----:R-:W-:Y:S02]  /*11bf0*/  FSEL R121, R121, -INF , !P0 ;  /* 0xff80000079797808 */ /* 0x002fe40004000000 */
[----:B------:R-:W-:-:S05]  /*11c00*/  ISETP.GE.AND P0, PT, R2, R119, PT ;  /* 0x000000770200720c */ /* 0x000fca0003f06270 */
[----:B------:R1:W1:Y:S01]  /*11c10*/  MUFU.TANH R49, R7 ;  /* 0x0000000700317308 */ /* 0x0002620000002400 */
[----:B--2---:R-:W-:Y:S02]  /*11c20*/  FSEL R5, R60, -INF , !P6 ;  /* 0xff8000003c057808 */ /* 0x004fe40007000000 */
[----:B----4-:R-:W-:Y:S02]  /*11c30*/  FSEL R60, R4, -INF , !P4 ;  /* 0xff800000043c7808 */ /* 0x010fe40006000000 */
[----:B---3--:R-:W-:Y:S02]  /*11c40*/  FSEL R67, R67, -INF , !P1 ;  /* 0xff80000043437808 */ /* 0x008fe40004800000 */
[----:B-1----:R-:W-:Y:S02]  /*11c50*/  FSEL R7, R62, -INF , !P2 ;  /* 0xff8000003e077808 */ /* 0x002fe40005000000 */
        /* <DEDUP_REMOVED lines=64> */
.L_x_1804:
[----:B------:R-:W2:Y:S02]  /*12060*/  LD.E R9, desc[UR4][R116.64+0x38] ;  /* 0x0000380474097980 */ /* 0x000ea4000c101900 */
[----:B--2---:R-:W-:-:S04]  /*12070*/  LEA R9, -R9, RZ, 0x7 ;  /* 0x000000ff09097211 */ /* 0x004fc800078e39ff */
[----:B------:R-:W-:Y:S02]  /*12080*/  SHF.R.S32.HI R0, RZ, 0x1f, R9 ;  /* 0x0000001fff007819 */ /* 0x000fe40000011409 */
.L_x_1805:
[----:B------:R-:W-:Y:S05]  /*12090*/  BSYNC B0 ;  /* 0x0000000000007941 */ /* 0x000fea0003800000 */
.L_x_1803:
        /* <DEDUP_REMOVED lines=94> */
.L_x_1802:
[----:B------:R-:W-:Y:S05]  /*12680*/  BSYNC B1 ;  /* 0x0000000000017941 */ /* 0x000fea0003800000 */
.L_x_1801:
        /* <DEDUP_REMOVED lines=86> */
[----:B------:R-:W1:Y:S01]  /*12bf0*/  LDSM.16.MT88.4 R100, [R118+0x9000] ;  /* 0x009000007664783b */ /* 0x000e620000004200 */
[-CC-:B------:R-:W-:Y:S01]  /*12c00*/  FFMA.FTZ R55, R7, R57.reuse, -R56.reuse ;  /* 0x0000003907377223 */ /* 0x180fe20000010838 */
[-CC-:B------:R-:W-:Y:S01]  /*12c10*/  FFMA.FTZ R54, R99, R57.reuse, -R56.reuse ;  /* 0x0000003963367223 */ /* 0x180fe20000010838 */
[-C--:B------:R-:W-:Y:S01]  /*12c20*/  FFMA.FTZ R51, R95, R57.reuse, -R56 ;  /* 0x000000395f337223 */ /* 0x080fe20000010838 */
[-CC-:B------:R-:W-:Y:S01]  /*12c30*/  FFMA.FTZ R50, R47, R57.reuse, -R62.reuse ;  /* 0x000000392f327223 */ /* 0x180fe2000001083e */
[-CC-:B------:R-:W-:Y:S01]  /*12c40*/  FFMA.FTZ R59, R5, R57.reuse, -R62.reuse ;  /* 0x00000039053b7223 */ /* 0x180fe2000001083e */
[-CC-:B------:R-:W-:Y:S01]  /*12c50*/  FFMA.FTZ R58, R45, R57.reuse, -R62.reuse ;  /* 0x000000392d3a7223 */ /* 0x180fe2000001083e */
[-CC-:B------:R-:W-:Y:S01]  /*12c60*/  FFMA.FTZ R47, R93, R57.reuse, -R62.reuse ;  /* 0x000000395d2f7223 */ /* 0x180fe2000001083e */
[----:B------:R-:W-:Y:S01]  /*12c70*/  MUFU.EX2 R55, R55 ;  /* 0x0000003700377308 */ /* 0x000fe20000000800 */
[----:B------:R-:W2:Y:S01]  /*12c80*/  LDSM.16.MT88.4 R92, [R122+0xb000] ;  /* 0x00b000007a5c783b */ /* 0x000ea20000004200 */
[-C--:B------:R-:W-:Y:S01]  /*12c90*/  FFMA.FTZ R46, R41, R57.reuse, -R62 ;  /* 0x00000039292e7223 */ /* 0x080fe2000001083e */
[-CC-:B------:R-:W-:Y:S01]  /*12ca0*/  FFMA.FTZ R45, R115, R57.reuse, -R56.reuse ;  /* 0x00000039732d7223 */ /* 0x180fe20000010838 */
[-CC-:B------:R-:W-:Y:S01]  /*12cb0*/  FFMA.FTZ R44, R107, R57.reuse, -R56.reuse ;  /* 0x000000396b2c7223 */ /* 0x180fe20000010838 */
[-C--:B------:R-:W-:Y:S01]  /*12cc0*/  FFMA.FTZ R42, R223, R57.reuse, -R56 ;  /* 0x00000039df2a7223 */ /* 0x080fe20000010838 */
[-CC-:B------:R-:W-:Y:S01]  /*12cd0*/  FFMA.FTZ R43, R91, R57.reuse, -R62.reuse ;  /* 0x000000395b2b7223 */ /* 0x180fe2000001083e */
[-CC-:B------:R-:W-:Y:S01]  /*12ce0*/  FFMA.FTZ R41, R97, R57.reuse, -R62.reuse ;  /* 0x0000003961297223 */ /* 0x180fe2000001083e */
[----:B------:R-:W3:Y:S01]  /*12cf0*/  MUFU.EX2 R54, R54 ;  /* 0x0000003600367308 */ /* 0x000ee20000000800 */
[-C--:B------:R-:W-:Y:S01]  /*12d00*/  FFMA.FTZ R40, R89, R57.reuse, -R62 ;  /* 0x0000003959287223 */ /* 0x080fe2000001083e */
[-CC-:B------:R-:W-:Y:S01]  /*12d10*/  FFMA.FTZ R39, R21, R57.reuse, -R56.reuse ;  /* 0x0000003915277223 */ /* 0x180fe20000010838 */
[----:B------:R-:W4:Y:S01]  /*12d20*/  LDSM.16.MT88.4 R4, [R122+0xb400] ;  /* 0x00b400007a04783b */ /* 0x000f220000004200 */
        /* <DEDUP_REMOVED lines=8> */
[-CC-:B------:R-:W-:Y:S01]  /*12db0*/  FFMA.FTZ R31, R191, R57.reuse, -R56.reuse ;  /* 0x00000039bf1f7223 */ /* 0x180fe20000010838 */
[----:B------:R-:W-:Y:S01]  /*12dc0*/  LDSM.16.MT88.4 R24, [R118+0xd400] ;  /* 0x00d400007618783b */ /* 0x000fe20000004200 */
[-CC-:B------:R-:W-:Y:S01]  /*12dd0*/  FFMA.FTZ R30, R189, R57.reuse, -R56.reuse ;  /* 0x00000039bd1e7223 */ /* 0x180fe20000010838 */
[--C-:B------:R-:W-:Y:S01]  /*12de0*/  FFMA.FTZ R29, R29, R57, -R56.reuse ;  /* 0x000000391d1d7223 */ /* 0x100fe20000010838 */
[----:B------:R-:W5:Y:S01]  /*12df0*/  MUFU.EX2 R48, R48 ;  /* 0x0000003000307308 */ /* 0x000f620000000800 */
[----:B---3--:R-:W-:Y:S01]  /*12e00*/  F2FP.BF16.F32.PACK_AB R69, R54, R55 ;  /* 0x000000373645723e */ /* 0x008fe200000010ff */
[-C--:B------:R-:W-:Y:S01]  /*12e10*/  FFMA.FTZ R28, R187, R57.reuse, -R56 ;  /* 0x00000039bb1c7223 */ /* 0x080fe20000010838 */
[-CC-:B------:R-:W-:Y:S01]  /*12e20*/  FFMA.FTZ R52, R185, R57.reuse, -R62.reuse ;  /* 0x00000039b9347223 */ /* 0x180fe2000001083e */
        /* <DEDUP_REMOVED lines=9> */
[-CC-:B------:R-:W-:Y:S01]  /*12ec0*/  FFMA.FTZ R153, R153, R57.reuse, -R62.reuse ;  /* 0x0000003999997223 */ /* 0x180fe2000001083e */
[-CC-:B------:R-:W-:Y:S01]  /*12ed0*/  FFMA.FTZ R128, R175, R57.reuse, -R62.reuse ;  /* 0x00000039af807223 */ /* 0x180fe2000001083e */
[----:B------:R-:W-:Y:S01]  /*12ee0*/  FFMA.FTZ R155, R155, R57, -R62 ;  /* 0x000000399b9b7223 */ /* 0x000fe2000001083e */
[----:B------:R-:W3:Y:S01]  /*12ef0*/  MUFU.EX2 R58, R58 ;  /* 0x0000003a003a7308 */ /* 0x000ee20000000800 */
[----:B-----5:R-:W-:Y:S01]  /*12f00*/  F2FP.BF16.F32.PACK_AB R71, R48, R51 ;  /* 0x000000333047723e */ /* 0x020fe200000010ff */
        /* <DEDUP_REMOVED lines=14> */
[----:B------:R-:W5:Y:S01]  /*12ff0*/  MUFU.EX2 R47, R47 ;  /* 0x0000002f002f7308 */ /* 0x000f620000000800 */
[----:B---3--:R-:W-:Y:S01]  /*13000*/  F2FP.BF16.F32.PACK_AB R68, R58, R59 ;  /* 0x0000003b3a44723e */ /* 0x008fe200000010ff */
[-CC-:B------:R-:W-:Y:S01]  /*13010*/  FFMA.FTZ R144, R139, R57.reuse, -R62.reuse ;  /* 0x000000398b907223 */ /* 0x180fe2000001083e */
[-CC-:B------:R-:W-:Y:S01]  /*13020*/  FFMA.FTZ R137, R137, R57.reuse, -R62.reuse ;  /* 0x0000003989897223 */ /* 0x180fe2000001083e */
[-C--:B------:R-:W-:Y:S01]  /*13030*/  FFMA.FTZ R146, R135, R57.reuse, -R62 ;  /* 0x0000003987927223 */ /* 0x080fe2000001083e */
[-C--:B------:R-:W-:Y:S01]  /*13040*/  FFMA.FTZ R133, R133, R57.reuse, -R56 ;  /* 0x0000003985857223 */ /* 0x080fe20000010838 */
[----:B------:R-:W-:Y:S01]  /*13050*/  FADD.FTZ R54, R55, R54 ;  /* 0x0000003637367221 */ /* 0x000fe20000010000 */
[----:B------:R-:W-:Y:S01]  /*13060*/  FADD.FTZ R59, R59, R58 ;  /* 0x0000003a3b3b7221 */ /* 0x000fe20000010000 */
[----:B------:R-:W-:Y:S01]  /*13070*/  MUFU.EX2 R45, R45 ;  /* 0x0000002d002d7308 */ /* 0x000fe20000000800 */
[-C--:B------:R-:W-:Y:S01]  /*13080*/  FFMA.FTZ R125, R125, R57.reuse, -R56 ;  /* 0x000000397d7d7223 */ /* 0x080fe20000010838 */
[----:B------:R-:W-:Y:S01]  /*13090*/  FADD.FTZ R51, R51, R54 ;  /* 0x0000003633337221 */ /* 0x000fe20000010000 */
[-CC-:B------:R-:W-:Y:S01]  /*130a0*/  FFMA.FTZ R148, R121, R57.reuse, -R56.reuse ;  /* 0x0000003979947223 */ /* 0x180fe20000010838 */
[-C--:B------:R-:W-:Y:S01]  /*130b0*/  FFMA.FTZ R67, R67, R57.reuse, -R56 ;  /* 0x0000003943437223 */ /* 0x080fe20000010838 */
[-CC-:B------:R-:W-:Y:S01]  /*130c0*/  FFMA.FTZ R65, R65, R57.reuse, -R62.reuse ;  /* 0x0000003941417223 */ /* 0x180fe2000001083e */
[----:B------:R-:W-:Y:S01]  /*130d0*/  FADD.FTZ R48, R48, R51 ;  /* 0x0000003330307221 */ /* 0x000fe20000010000 */
[-CC-:B------:R-:W-:Y:S01]  /*130e0*/  FFMA.FTZ R150, R63, R57.reuse, -R62.reuse ;  /* 0x000000393f967223 */ /* 0x180fe2000001083e */
[----:B------:R-:W3:Y:S01]  /*130f0*/  MUFU.EX2 R44, R44 ;  /* 0x0000002c002c7308 */ /* 0x000ee20000000800 */
[----:B-----5:R-:W-:Y:S01]  /*13100*/  F2FP.BF16.F32.PACK_AB R70, R47, R50 ;  /* 0x000000322f46723e */ /* 0x020fe200000010ff */
[----:B------:R-:W-:Y:S01]  /*13110*/  FADD.FTZ R50, R50, R59 ;  /* 0x0000003b32327221 */ /* 0x000fe20000010000 */
[-CC-:B------:R-:W-:Y:S01]  /*13120*/  FFMA.FTZ R61, R61, R57.reuse, -R62.reuse ;  /* 0x000000393d3d7223 */ /* 0x180fe2000001083e */
[-C--:B------:R-:W-:Y:S01]  /*13130*/  FFMA.FTZ R214, R60, R57.reuse, -R62 ;  /* 0x000000393cd67223 */ /* 0x080fe2000001083e */
[----:B------:R-:W-:Y:S01]  /*13140*/  FFMA.FTZ R216, R49, R57, -R56 ;  /* 0x0000003931d87223 */ /* 0x000fe20000010838 */
[----:B------:R-:W-:-:S02]  /*13150*/  FADD.FTZ R47, R47, R50 ;  /* 0x000000322f2f7221 */ /* 0x000fc40000010000 */
[C---:B------:R-:W-:Y:S01]  /*13160*/  HMMA.16816.F32.BF16 R112, R68.reuse, R108, RZ ;  /* 0x0000006c4470723c */ /* 0x040fe200000418ff */
[----:B------:R-:W-:Y:S05]  /*13170*/  MUFU.EX2 R42, R42 ;  /* 0x0000002a002a7308 */ /* 0x000fea0000000800 */
[C---:B------:R-:W-:Y:S03]  /*13180*/  HMMA.16816.F32.BF16 R108, R68.reuse, R110, RZ ;  /* 0x0000006e446c723c */ /* 0x040fe600000418ff */
[----:B------:R-:W-:Y:S01]  /*13190*/  MUFU.EX2 R46, R46 ;  /* 0x0000002e002e7308 */ /* 0x000fe20000000800 */
[----:B---3--:R-:W-:Y:S01]  /*131a0*/  F2FP.BF16.F32.PACK_AB R21, R44, R45 ;  /* 0x0000002d2c15723e */ /* 0x008fe200000010ff */
[----:B------:R-:W-:Y:S01]  /*131b0*/  FADD.FTZ R45, R45, R48 ;  /* 0x000000302d2d7221 */ /* 0x000fe20000010000 */
[C---:B-1----:R-:W-:Y:S05]  /*131c0*/  HMMA.16816.F32.BF16 R104, R68.reuse, R100, RZ ;  /* 0x000000644468723c */ /* 0x042fea00000418ff */
[----:B------:R-:W1:Y:S01]  /*131d0*/  MUFU.EX2 R43, R43 ;  /* 0x0000002b002b7308 */ /* 0x000e620000000800 */
[C---:B------:R-:W-:Y:S06]  /*131e0*/  HMMA.16816.F32.BF16 R100, R68.reuse, R102, RZ ;  /* 0x000000664464723c */ /* 0x040fec00000418ff */
[C---:B--2---:R-:W-:Y:S01]  /*131f0*/  HMMA.16816.F32.BF16 R96, R68.reuse, R92, RZ ;  /* 0x0000005c4460723c */ /* 0x044fe200000418ff */
[----:B------:R-:W-:Y:S05]  /*13200*/  MUFU.EX2 R41, R41 ;  /* 0x0000002900297308 */ /* 0x000fea0000000800 */
[C---:B------:R-:W-:Y:S03]  /*13210*/  HMMA.16816.F32.BF16 R88, R68.reuse, R84, RZ ;  /* 0x000000544458723c */ /* 0x040fe600000418ff */
        /* <DEDUP_REMOVED lines=27> */
[----:B------:R-:W5:Y:S05]  /*133d0*/  LDSM.16.MT88.4 R8, [R122+0x9800] ;  /* 0x009800007a08783b */ /* 0x000f6a0000004200 */
[C---:B----4-:R-:W-:Y:S01]  /*133e0*/  HMMA.16816.F32.BF16 R96, R20.reuse, R4, R96 ;  /* 0x000000041460723c */ /* 0x050fe20000041860 */
[----:B------:R-:W4:Y:S05]  /*133f0*/  MUFU.EX2 R32, R32 ;  /* 0x0000002000207308 */ /* 0x000f2a0000000800 */
[C---:B------:R-:W-:Y:S01]  /*13400*/  HMMA.16816.F32.BF16 R92, R20.reuse, R6, R92 ;  /* 0x00000006145c723c */ /* 0x040fe2000004185c */
[----:B------:R-:W5:Y:S02]  /*13410*/  LDSM.16.MT88.4 R4, [R118+0x9800] ;  /* 0x009800007604783b */ /* 0x000f640000004200 */
[----:B------:R-:W4:Y:S03]  /*13420*/  MUFU.EX2 R31, R31 ;  /* 0x0000001f001f7308 */ /* 0x000f260000000800 */
[C---:B-1----:R-:W-:Y:S05]  /*13430*/  HMMA.16816.F32.BF16 R88, R20.reuse, R16, R88 ;  /* 0x000000101458723c */ /* 0x042fea0000041858 */
[----:B------:R-:W-:Y:S01]  /*13440*/  MUFU.EX2 R30, R30 ;  /* 0x0000001e001e7308 */ /* 0x000fe20000000800 */
[----:B------:R-:W-:Y:S01]  /*13450*/  HMMA.16816.F32.BF16 R84, R20, R18, R84 ;  /* 0x000000121454723c */ /* 0x000fe20000041854 */
[----:B---3--:R-:W-:Y:S01]  /*13460*/  F2FP.BF16.F32.PACK_AB R16, R36, R37 ;  /* 0x000000252410723e */ /* 0x008fe200000010ff */
[----:B------:R-:W-:Y:S01]  /*13470*/  FADD.FTZ R37, R37, R40 ;  /* 0x0000002825257221 */ /* 0x000fe20000010000 */
[----:B------:R-:W-:-:S03]  /*13480*/  F2FP.BF16.F32.PACK_AB R17, R33, R38 ;  /* 0x000000262111723e */ /* 0x000fc600000010ff */
[C---:B--2---:R-:W-:Y:S01]  /*13490*/  HMMA.16816.F32.BF16 R80, R20.reuse, R12, R80 ;  /* 0x0000000c1450723c */ /* 0x044fe20000041850 */
[----:B----4-:R-:W-:Y:S01]  /*134a0*/  F2FP.BF16.F32.PACK_AB R18, R32, R35 ;  /* 0x000000232012723e */ /* 0x010fe200000010ff */
[----:B------:R-:W-:Y:S01]  /*134b0*/  MUFU.EX2 R29, R29 ;  /* 0x0000001d001d7308 */ /* 0x000fe20000000800 */
[----:B------:R-:W-:Y:S01]  /*134c0*/  F2FP.BF16.F32.PACK_AB R19, R31, R34 ;  /* 0x000000221f13723e */ /* 0x000fe200000010ff */
        /* <DEDUP_REMOVED lines=32> */
[----:B------:R-:W4:Y:S05]  /*136d0*/  LDSM.16.MT88.4 R24, [R118+0xdc00] ;  /* 0x00dc00007618783b */ /* 0x000f2a0000004200 */
[C---:B-----5:R-:W-:Y:S01]  /*136e0*/  HMMA.16816.F32.BF16 R88, R16.reuse, R20, R88 ;  /* 0x000000141058723c */ /* 0x060fe20000041858 */
[----:B------:R-:W-:Y:S05]  /*136f0*/  MUFU.EX2 R126, R126 ;  /* 0x0000007e007e7308 */ /* 0x000fea0000000800 */
[----:B------:R-:W-:Y:S01]  /*13700*/  HMMA.16816.F32.BF16 R84, R16, R22, R84 ;  /* 0x000000161054723c */ /* 0x000fe20000041854 */
[----:B---3--:R-:W-:Y:S01]  /*13710*/  F2FP.BF16.F32.PACK_AB R20, R127, R52 ;  /* 0x000000347f14723e */ /* 0x008fe200000010ff */
[----:B------:R-:W3:Y:S01]  /*13720*/  LDSM.16.MT88.4 R16, [R118+0xbc00] ;  /* 0x00bc00007610783b */ /* 0x000ee20000004200 */
[----:B------:R-:W-:Y:S01]  /*13730*/  F2FP.BF16.F32.PACK_AB R21, R29, R30 ;  /* 0x0000001e1d15723e */ /* 0x000fe200000010ff */
[----:B------:R-:W5:Y:S01]  /*13740*/  MUFU.EX2 R153, R153 ;  /* 0x0000009900997308 */ /* 0x000f620000000800 */
[----:B------:R-:W-:-:S02]  /*13750*/  FADD.FTZ R52, R52, R35 ;  /* 0x0000002334347221 */ /* 0x000fc40000010000 */
[----:B------:R-:W-:Y:S02]  /*13760*/  F2FP.BF16.F32.PACK_AB R22, R129, R64 ;  /* 0x000000408116723e */ /* 0x000fe400000010ff */
[----:B-1----:R-:W-:Y:S01]  /*13770*/  F2FP.BF16.F32.PACK_AB R23, R131, R28 ;  /* 0x0000001c8317723e */ /* 0x002fe200000010ff */
[----:B------:R-:W-:Y:S02]  /*13780*/  FADD.FTZ R127, R127, R52 ;  /* 0x000000347f7f7221 */ /* 0x000fe40000010000 */
[----:B------:R-:W-:Y:S02]  /*13790*/  MUFU.EX2 R128, R128 ;  /* 0x0000008000807308 */ /* 0x000fe40000000800 */
[----:B------:R-:W-:Y:S02]  /*137a0*/  FADD.FTZ R64, R64, R127 ;  /* 0x0000007f40407221 */ /* 0x000fe40000010000 */
[----:B------:R-:W-:Y:S02]  /*137b0*/  HMMA.16816.F32.BF16 R112, R20, R4, R112 ;  /* 0x000000041470723c */ /* 0x000fe40000041870 */
[----:B------:R-:W-:-:S02]  /*137c0*/  FADD.FTZ R129, R129, R64 ;  /* 0x0000004081817221 */ /* 0x000fc40000010000 */
[----:B------:R-:W1:Y:S02]  /*137d0*/  MUFU.EX2 R155, R155 ;  /* 0x0000009b009b7308 */ /* 0x000e640000000800 */
[C---:B------:R-:W-:Y:S01]  /*137e0*/  HMMA.16816.F32.BF16 R108, R20.reuse, R6, R108 ;  /* 0x00000006146c723c */ /* 0x040fe2000004186c */
[----:B------:R-:W1:Y:S05]  /*137f0*/  LDSM.16.MT88.4 R4, [R122+0xdc00] ;  /* 0x00dc00007a04783b */ /* 0x000e6a0000004200 */
[C---:B------:R-:W-:Y:S01]  /*13800*/  HMMA.16816.F32.BF16 R104, R20.reuse, R12, R104 ;  /* 0x0000000c1468723c */ /* 0x040fe20000041868 */
[----:B------:R-:W1:Y:S05]  /*13810*/  MUFU.EX2 R157, R157 ;  /* 0x0000009d009d7308 */ /* 0x000e6a0000000800 */
        /* <DEDUP_REMOVED lines=8> */
[----:B------:R-:W-:Y:S05]  /*138a0*/  MUFU.EX2 R132, R132 ;  /* 0x0000008400847308 */ /* 0x000fea0000000800 */
[C---:B------:R-:W-:Y:S01]  /*138b0*/  HMMA.16816.F32.BF16 R68, R20.reuse, R26, R68 ;  /* 0x0000001a1444723c */ /* 0x040fe20000041844 */
[----:B------:R-:W4:Y:S02]  /*138c0*/  LDSM.16.MT88.4 R24, [R118+0xe000] ;  /* 0x00e000007618783b */ /* 0x000f240000004200 */
[----:B------:R-:W-:Y:S03]  /*138d0*/  MUFU.EX2 R134, R134 ;  /* 0x0000008600867308 */ /* 0x000fe60000000800 */
[C---:B---3--:R-:W-:Y:S05]  /*138e0*/  HMMA.16816.F32.BF16 R88, R20.reuse, R16, R88 ;  /* 0x000000101458723c */ /* 0x048fea0000041858 */
[----:B------:R-:W3:Y:S01]  /*138f0*/  MUFU.EX2 R165, R165 ;  /* 0x000000a500a57308 */ /* 0x000ee20000000800 */
[----:B------:R-:W-:Y:S01]  /*13900*/  HMMA.16816.F32.BF16 R84, R20, R18, R84 ;  /* 0x000000121454723c */ /* 0x000fe20000041854 */
[----:B-----5:R-:W-:Y:S01]  /*13910*/  F2FP.BF16.F32.PACK_AB R16, R153, R126 ;  /* 0x0000007e9910723e */ /* 0x020fe200000010ff */
[----:B------:R-:W-:Y:S01]  /*13920*/  FADD.FTZ R126, R126, R129 ;  /* 0x000000817e7e7221 */ /* 0x000fe20000010000 */
[----:B------:R-:W-:-:S03]  /*13930*/  F2FP.BF16.F32.PACK_AB R17, R145, R66 ;  /* 0x000000429111723e */ /* 0x000fc600000010ff */
[C---:B-1----:R-:W-:Y:S01]  /*13940*/  HMMA.16816.F32.BF16 R80, R20.reuse, R4, R80 ;  /* 0x000000041450723c */ /* 0x042fe20000041850 */
[----:B------:R-:W-:Y:S01]  /*13950*/  F2FP.BF16.F32.PACK_AB R18, R155, R128 ;  /* 0x000000809b12723e */ /* 0x000fe200000010ff */
[----:B------:R-:W-:Y:S01]  /*13960*/  MUFU.EX2 R136, R136 ;  /* 0x0000008800887308 */ /* 0x000fe20000000800 */
[----:B------:R-:W-:Y:S01]  /*13970*/  F2FP.BF16.F32.PACK_AB R19, R157, R124 ;  /* 0x0000007c9d13723e */ /* 0x000fe200000010ff */
[----:B------:R-:W-:Y:S02]  /*13980*/  FADD.FTZ R153, R153, R126 ;  /* 0x0000007e99997221 */ /* 0x000fe40000010000 */
[----:B------:R-:W-:Y:S01]  /*13990*/  HMMA.16816.F32.BF16 R76, R20, R6, R76 ;  /* 0x00000006144c723c */ /* 0x000fe2000004184c */
[----:B------:R-:W1:Y:S01]  /*139a0*/  LDSM.16.MT88.4 R4, [R122+0xc000] ;  /* 0x00c000007a04783b */ /* 0x000e620000004200 */
[----:B------:R-:W-:Y:S02]  /*139b0*/  FADD.FTZ R128, R128, R153 ;  /* 0x0000009980807221 */ /* 0x000fe40000010000 */
[----:B------:R-:W5:Y:S01]  /*139c0*/  MUFU.EX2 R161, R161 ;  /* 0x000000a100a17308 */ /* 0x000f620000000800 */
[----:B------:R-:W-:Y:S01]  /*139d0*/  LDSM.16.MT88.4 R20, [R118+0xc000] ;  /* 0x00c000007614783b */ /* 0x000fe20000004200 */
[----:B------:R-:W-:Y:S01]  /*139e0*/  HMMA.16816.F32.BF16 R112, R16, R12, R112 ;  /* 0x0000000c1070723c */ /* 0x000fe20000041870 */
[----:B------:R-:W-:-:S05]  /*139f0*/  FADD.FTZ R155, R155, R128 ;  /* 0x000000809b9b7221 */ /* 0x000fca0000010000 */
[C---:B------:R-:W-:Y:S01]  /*13a00*/  HMMA.16816.F32.BF16 R108, R16.reuse, R14, R108 ;  /* 0x0000000e106c723c */ /* 0x040fe2000004186c */
[----:B------:R-:W3:Y:S01]  /*13a10*/  LDSM.16.MT88.4 R12, [R122+0xe000] ;  /* 0x00e000007a0c783b */ /* 0x000ee20000004200 */
[----:B------:R-:W5:Y:S04]  /*13a20*/  MUFU.EX2 R159, R159 ;  /* 0x0000009f009f7308 */ /* 0x000f680000000800 */
[C---:B--2---:R-:W-:Y:S04]  /*13a30*/  HMMA.16816.F32.BF16 R104, R16.reuse, R8, R104 ;  /* 0x000000081068723c */ /* 0x044fe80000041868 */
[----:B------:R-:W-:Y:S02]  /*13a40*/  MUFU.EX2 R138, R138 ;  /* 0x0000008a008a7308 */ /* 0x000fe40000000800 */
[C---:B------:R-:W-:Y:S01]  /*13a50*/  HMMA.16816.F32.BF16 R100, R16.reuse, R10, R100 ;  /* 0x0000000a1064723c */ /* 0x040fe20000041864 */
[----:B------:R-:W2:Y:S05]  /*13a60*/  LDSM.16.MT88.4 R8, [R122+0xa400] ;  /* 0x00a400007a08783b */ /* 0x000eaa0000004200 */
[C---:B----4-:R-:W-:Y:S01]  /*13a70*/  HMMA.16816.F32.BF16 R72, R16.reuse, R24, R72 ;  /* 0x000000181048723c */ /* 0x050fe20000041848 */
[----:B------:R-:W-:Y:S05]  /*13a80*/  MUFU.EX2 R149, R149 ;  /* 0x0000009500957308 */ /* 0x000fea0000000800 */
[C---:B------:R-:W-:Y:S01]  /*13a90*/  HMMA.16816.F32.BF16 R68, R16.reuse, R26, R68 ;  /* 0x0000001a1044723c */ /* 0x040fe20000041844 */
[----:B------:R-:W4:Y:S02]  /*13aa0*/  LDSM.16.MT88.4 R24, [R118+0xe400] ;  /* 0x00e400007618783b */ /* 0x000f240000004200 */
[----:B------:R-:W-:Y:S03]  /*13ab0*/  MUFU.EX2 R142, R142 ;  /* 0x0000008e008e7308 */ /* 0x000fe60000000800 */
[C---:B-1----:R-:W-:Y:S05]  /*13ac0*/  HMMA.16816.F32.BF16 R96, R16.reuse, R4, R96 ;  /* 0x000000041060723c */ /* 0x042fea0000041860 */
[----:B------:R-:W-:Y:S01]  /*13ad0*/  MUFU.EX2 R143, R143 ;  /* 0x0000008f008f7308 */ /* 0x000fe20000000800 */
[C---:B------:R-:W-:Y:S01]  /*13ae0*/  HMMA.16816.F32.BF16 R92, R16.reuse, R6, R92 ;  /* 0x00000006105c723c */ /* 0x040fe2000004185c */
[----:B------:R-:W1:Y:S05]  /*13af0*/  LDSM.16.MT88.4 R4, [R118+0xa400] ;  /* 0x00a400007604783b */ /* 0x000e6a0000004200 */
[C---:B---3--:R-:W-:Y:S01]  /*13b00*/  HMMA.16816.F32.BF16 R80, R16.reuse, R12, R80 ;  /* 0x0000000c1050723c */ /* 0x048fe20000041850 */
[----:B------:R-:W3:Y:S05]  /*13b10*/  MUFU.EX2 R144, R144 ;  /* 0x0000009000907308 */ /* 0x000eea0000000800 */
[C---:B------:R-:W-:Y:S01]  /*13b20*/  HMMA.16816.F32.BF16 R76, R16.reuse, R14, R76 ;  /* 0x0000000e104c723c */ /* 0x040fe2000004184c */
[----:B------:R-:W-:Y:S01]  /*13b30*/  F2FP.BF16.F32.PACK_AB R12, R165, R134 ;  /* 0x00000086a50c723e */ /* 0x000fe200000010ff */
[----:B------:R-:W-:Y:S01]  /*13b40*/  FADD.FTZ R134, R134, R155 ;  /* 0x0000009b86867221 */ /* 0x000fe20000010000 */
[----:B------:R-:W-:Y:S01]  /*13b50*/  F2FP.BF16.F32.PACK_AB R13, R169, R130 ;  /* 0x00000082a90d723e */ /* 0x000fe200000010ff */
[----:B------:R-:W-:Y:S02]  /*13b60*/  MUFU.EX2 R137, R137 ;  /* 0x0000008900897308 */ /* 0x000fe40000000800 */
[----:B------:R-:W-:Y:S01]  /*13b70*/  HMMA.16816.F32.BF16 R88, R16, R20, R88 ;  /* 0x000000141058723c */ /* 0x000fe20000041858 */
[----:B-----5:R-:W-:Y:S01]  /*13b80*/  F2FP.BF16.F32.PACK_AB R14, R161, R136 ;  /* 0x00000088a10e723e */ /* 0x020fe200000010ff */
[----:B------:R-:W-:Y:S01]  /*13b90*/  FADD.FTZ R165, R165, R134 ;  /* 0x00000086a5a57221 */ /* 0x000fe20000010000 */
[----:B------:R-:W-:-:S03]  /*13ba0*/  F2FP.BF16.F32.PACK_AB R15, R159, R132 ;  /* 0x000000849f0f723e */ /* 0x000fc600000010ff */
[----:B------:R-:W-:Y:S01]  /*13bb0*/  HMMA.16816.F32.BF16 R84, R16, R22, R84 ;  /* 0x000000161054723c */ /* 0x000fe20000041854 */
[----:B------:R-:W5:Y:S01]  /*13bc0*/  LDSM.16.MT88.4 R20, [R122+0xc400] ;  /* 0x00c400007a14783b */ /* 0x000f620000004200 */
[----:B------:R-:W3:Y:S01]  /*13bd0*/  MUFU.EX2 R146, R146 ;  /* 0x0000009200927308 */ /* 0x000ee20000000800 */
[----:B------:R-:W-:Y:S02]  /*13be0*/  FADD.FTZ R136, R136, R165 ;  /* 0x000000a588887221 */ /* 0x000fe40000010000 */
[----:B------:R-:W3:Y:S01]  /*13bf0*/  LDSM.16.MT88.4 R16, [R118+0xc400] ;  /* 0x00c400007610783b */ /* 0x000ee20000004200 */
[----:B--2---:R-:W-:Y:S01]  /*13c00*/  HMMA.16816.F32.BF16 R112, R12, R8, R112 ;  /* 0x000000080c70723c */ /* 0x004fe20000041870 */
[----:B------:R-:W-:-:S03]  /*13c10*/  FADD.FTZ R136, R161, R136 ;  /* 0x00000088a1887221 */ /* 0x000fc60000010000 */
[----:B------:R-:W2:Y:S02]  /*13c20*/  MUFU.EX2 R133, R133 ;  /* 0x0000008500857308 */ /* 0x000ea40000000800 */
        /* <DEDUP_REMOVED lines=11> */
[C---:B-----5:R-:W-:Y:S01]  /*13ce0*/  HMMA.16816.F32.BF16 R96, R12.reuse, R20, R96 ;  /* 0x000000140c60723c */ /* 0x060fe20000041860 */
[----:B------:R-:W-:Y:S05]  /*13cf0*/  MUFU.EX2 R65, R65 ;  /* 0x0000004100417308 */ /* 0x000fea0000000800 */
[C---:B------:R-:W-:Y:S01]  /*13d00*/  HMMA.16816.F32.BF16 R92, R12.reuse, R22, R92 ;  /* 0x000000160c5c723c */ /* 0x040fe2000004185c */
[----:B------:R-:W-:Y:S02]  /*13d10*/  LDSM.16.MT88.4 R20, [R118+0xa800] ;  /* 0x00a800007614783b */ /* 0x000fe40000004200 */
[----:B------:R-:W5:Y:S03]  /*13d20*/  MUFU.EX2 R150, R150 ;  /* 0x0000009600967308 */ /* 0x000f660000000800 */
[C---:B---3--:R-:W-:Y:S05]  /*13d30*/  HMMA.16816.F32.BF16 R88, R12.reuse, R16, R88 ;  /* 0x000000100c58723c */ /* 0x048fea0000041858 */
[----:B------:R-:W-:Y:S01]  /*13d40*/  MUFU.EX2 R61, R61 ;  /* 0x0000003d003d7308 */ /* 0x000fe20000000800 */
[C---:B------:R-:W-:Y:S01]  /*13d50*/  HMMA.16816.F32.BF16 R84, R12.reuse, R18, R84 ;  /* 0x000000120c54723c */ /* 0x040fe20000041854 */
[----:B------:R-:W3:Y:S05]  /*13d60*/  LDSM.16.MT88.4 R16, [R122+0xc800] ;  /* 0x00c800007a10783b */ /* 0x000eea0000004200 */
[C---:B--2---:R-:W-:Y:S01]  /*13d70*/  HMMA.16816.F32.BF16 R80, R12.reuse, R8, R80 ;  /* 0x000000080c50723c */ /* 0x044fe20000041850 */
[----:B------:R-:W2:Y:S05]  /*13d80*/  MUFU.EX2 R214, R214 ;  /* 0x000000d600d67308 */ /* 0x000eaa0000000800 */
[----:B------:R-:W-:Y:S01]  /*13d90*/  HMMA.16816.F32.BF16 R76, R12, R10, R76 ;  /* 0x0000000a0c4c723c */ /* 0x000fe2000004184c */
[----:B------:R-:W5:Y:S01]  /*13da0*/  LDSM.16.MT88.4 R12, [R118+0xc800] ;  /* 0x00c80000760c783b */ /* 0x000f620000004200 */
[----:B------:R-:W-:Y:S01]  /*13db0*/  F2FP.BF16.F32.PACK_AB R8, R144, R143 ;  /* 0x0000008f9008723e */ /* 0x000fe200000010ff */
[----:B------:R-:W2:Y:S01]  /*13dc0*/  MUFU.EX2 R216, R216 ;  /* 0x000000d800d87308 */ /* 0x000ea20000000800 */
[----:B------:R-:W-:Y:S01]  /*13dd0*/  F2FP.BF16.F32.PACK_AB R9, R149, R138 ;  /* 0x0000008a9509723e */ /* 0x000fe200000010ff */
[----:B------:R-:W-:-:S02]  /*13de0*/  FADD.FTZ R143, R143, R136 ;  /* 0x000000888f8f7221 */ /* 0x000fc40000010000 */
[----:B------:R-:W-:Y:S02]  /*13df0*/  F2FP.BF16.F32.PACK_AB R10, R146, R137 ;  /* 0x00000089920a723e */ /* 0x000fe400000010ff */
[----:B------:R-:W-:Y:S01]  /*13e00*/  F2FP.BF16.F32.PACK_AB R11, R133, R142 ;  /* 0x0000008e850b723e */ /* 0x000fe200000010ff */
[----:B------:R-:W-:-:S04]  /*13e10*/  FADD.FTZ R144, R144, R143 ;  /* 0x0000008f90907221 */ /* 0x000fc80000010000 */
[----:B------:R-:W-:Y:S02]  /*13e20*/  FADD.FTZ R137, R137, R144 ;  /* 0x0000009089897221 */ /* 0x000fe40000010000 */
[----:B----4-:R-:W-:Y:S02]  /*13e30*/  HMMA.16816.F32.BF16 R72, R8, R24, R72 ;  /* 0x000000180848723c */ /* 0x010fe40000041848 */
[----:B------:R-:W-:-:S04]  /*13e40*/  FADD.FTZ R146, R146, R137 ;  /* 0x0000008992927221 */ /* 0x000fc80000010000 */
[----:B-1----:R-:W-:Y:S01]  /*13e50*/  HMMA.16816.F32.BF16 R112, R8, R4, R112 ;  /* 0x000000040870723c */ /* 0x002fe20000041870 */
[----:B------:R-:W-:-:S04]  /*13e60*/  FADD.FTZ R25, R44, R45 ;  /* 0x0000002d2c197221 */ /* 0x000fc80000010000 */
[----:B------:R-:W-:Y:S01]  /*13e70*/  FADD.FTZ R42, R42, R25 ;  /* 0x000000192a2a7221 */ /* 0x000fe20000010000 */
[----:B------:R-:W-:Y:S01]  /*13e80*/  HMMA.16816.F32.BF16 R108, R8, R6, R108 ;  /* 0x00000006086c723c */ /* 0x000fe2000004186c */
[----:B------:R-:W1:Y:S02]  /*13e90*/  LDSM.16.MT88.4 R4, [R122+0xe800] ;  /* 0x00e800007a04783b */ /* 0x000e640000004200 */
        /* <DEDUP_REMOVED lines=14> */
[----:B------:R-:W-:-:S04]  /*13f80*/  FADD.FTZ R28, R28, R29 ;  /* 0x0000001d1c1c7221 */ /* 0x000fc80000010000 */
[----:B------:R-:W-:Y:S01]  /*13f90*/  FADD.FTZ R131, R131, R28 ;  /* 0x0000001c83837221 */ /* 0x000fe20000010000 */
[----:B------:R-:W-:Y:S01]  /*13fa0*/  HMMA.16816.F32.BF16 R100, R8, R22, R100 ;  /* 0x000000160864723c */ /* 0x000fe20000041864 */
[----:B------:R-:W5:Y:S02]  /*13fb0*/  LDSM.16.MT88.4 R20, [R122+0xac00] ;  /* 0x00ac00007a14783b */ /* 0x000f640000004200 */
[----:B------:R-:W-:-:S03]  /*13fc0*/  FADD.FTZ R66, R66, R131 ;  /* 0x0000008342427221 */ /* 0x000fc60000010000 */
[----:B-1----:R-:W-:Y:S01]  /*13fd0*/  HMMA.16816.F32.BF16 R80, R8, R4, R80 ;  /* 0x000000040850723c */ /* 0x002fe20000041850 */
[----:B------:R-:W-:-:S04]  /*13fe0*/  FADD.FTZ R145, R145, R66 ;  /* 0x0000004291917221 */ /* 0x000fc80000010000 */
[----:B------:R-:W-:Y:S01]  /*13ff0*/  FADD.FTZ R124, R124, R145 ;  /* 0x000000917c7c7221 */ /* 0x000fe20000010000 */
[C---:B------:R-:W-:Y:S01]  /*14000*/  HMMA.16816.F32.BF16 R76, R8.reuse, R6, R76 ;  /* 0x00000006084c723c */ /* 0x040fe2000004184c */
[----:B------:R-:W-:Y:S01]  /*14010*/  F2FP.BF16.F32.PACK_AB R4, R150, R65 ;  /* 0x000000419604723e */ /* 0x000fe200000010ff */
[----:B------:R-:W-:Y:S01]  /*14020*/  FADD.FTZ R65, R65, R146 ;  /* 0x0000009241417221 */ /* 0x000fe20000010000 */
[----:B------:R-:W-:Y:S01]  /*14030*/  F2FP.BF16.F32.PACK_AB R5, R148, R125 ;  /* 0x0000007d9405723e */ /* 0x000fe200000010ff */
[----:B------:R-:W-:Y:S02]  /*14040*/  FADD.FTZ R157, R157, R124 ;  /* 0x0000007c9d9d7221 */ /* 0x000fe40000010000 */
[----:B------:R-:W-:Y:S01]  /*14050*/  HMMA.16816.F32.BF16 R68, R8, R26, R68 ;  /* 0x0000001a0844723c */ /* 0x000fe20000041844 */
[----:B--2---:R-:W-:Y:S01]  /*14060*/  F2FP.BF16.F32.PACK_AB R6, R214, R61 ;  /* 0x0000003dd606723e */ /* 0x004fe200000010ff */
[----:B------:R-:W-:Y:S01]  /*14070*/  FADD.FTZ R130, R130, R157 ;  /* 0x0000009d82827221 */ /* 0x000fe20000010000 */
[----:B------:R-:W-:Y:S01]  /*14080*/  F2FP.BF16.F32.PACK_AB R7, R216, R67 ;  /* 0x00000043d807723e */ /* 0x000fe200000010ff */
[----:B------:R-:W1:Y:S01]  /*14090*/  LDSM.16.MT88.4 R8, [R118+0xcc00] ;  /* 0x00cc00007608783b */ /* 0x000e620000004200 */
[----:B------:R-:W-:Y:S01]  /*140a0*/  FADD.FTZ R150, R150, R65 ;  /* 0x0000004196967221 */ /* 0x000fe20000010000 */
[----:B------:R-:W-:-:S03]  /*140b0*/  FADD.FTZ R169, R169, R130 ;  /* 0x00000082a9a97221 */ /* 0x000fc60000010000 */
[----:B------:R-:W-:Y:S01]  /*140c0*/  FADD.FTZ R61, R61, R150 ;  /* 0x000000963d3d7221 */ /* 0x000fe20000010000 */
[C---:B---3--:R-:W-:Y:S01]  /*140d0*/  HMMA.16816.F32.BF16 R104, R4.reuse, R16, R104 ;  /* 0x000000100468723c */ /* 0x048fe20000041868 */
[----:B------:R-:W-:Y:S02]  /*140e0*/  FADD.FTZ R132, R132, R169 ;  /* 0x000000a984847221 */ /* 0x000fe40000010000 */
[----:B------:R-:W-:Y:S02]  /*140f0*/  FADD.FTZ R214, R214, R61 ;  /* 0x0000003dd6d67221 */ /* 0x000fe40000010000 */
[----:B------:R-:W-:Y:S01]  /*14100*/  FADD.FTZ R159, R159, R132 ;  /* 0x000000849f9f7221 */ /* 0x000fe20000010000 */
[----:B------:R-:W-:Y:S01]  /*14110*/  HMMA.16816.F32.BF16 R100, R4, R18, R100 ;  /* 0x000000120464723c */ /* 0x000fe20000041864 */
[----:B------:R-:W2:Y:S02]  /*14120*/  LDSM.16.MT88.4 R16, [R122+0xec00] ;  /* 0x00ec00007a10783b */ /* 0x000ea40000004200 */
[----:B------:R-:W-:-:S03]  /*14130*/  FADD.FTZ R138, R138, R159 ;  /* 0x0000009f8a8a7221 */ /* 0x000fc60000010000 */
[----:B----4-:R-:W-:Y:S01]  /*14140*/  HMMA.16816.F32.BF16 R96, R4, R12, R96 ;  /* 0x0000000c0460723c */ /* 0x010fe20000041860 */
        /* <DEDUP_REMOVED lines=8> */
[----:B------:R-:W-:Y:S03]  /*141d0*/  HMMA.16816.F32.BF16 R108, R4, R22, R108 ;  /* 0x00000016046c723c */ /* 0x000fe6000004186c */
[----:B------:R-:W-:-:S03]  /*141e0*/  FADD.FTZ R67, R67, R148 ;  /* 0x0000009443437221 */ /* 0x000fc60000010000 */
[----:B-1----:R-:W-:Y:S01]  /*141f0*/  HMMA.16816.F32.BF16 R88, R4, R8, R88 ;  /* 0x000000080458723c */ /* 0x002fe20000041858 */
[----:B------:R-:W-:-:S05]  /*14200*/  FADD.FTZ R216, R216, R67 ;  /* 0x00000043d8d87221 */ /* 0x000fca0000010000 */
[C---:B------:R-:W-:Y:S06]  /*14210*/  HMMA.16816.F32.BF16 R84, R4.reuse, R10, R84 ;  /* 0x0000000a0454723c */ /* 0x040fec0000041854 */
[C---:B--2---:R-:W-:Y:S06]  /*14220*/  HMMA.16816.F32.BF16 R80, R4.reuse, R16, R80 ;  /* 0x000000100450723c */ /* 0x044fec0000041850 */
[C---:B------:R-:W-:Y:S06]  /*14230*/  HMMA.16816.F32.BF16 R76, R4.reuse, R18, R76 ;  /* 0x00000012044c723c */ /* 0x040fec000004184c */
[C---:B---3--:R-:W-:Y:S06]  /*14240*/  HMMA.16816.F32.BF16 R72, R4.reuse, R12, R72 ;  /* 0x0000000c0448723c */ /* 0x048fec0000041848 */
        /* <DEDUP_REMOVED lines=18> */
[----:B------:R-:W-:-:S02]  /*14370*/  ISETP.GE.AND P0, PT, R4, RZ, PT ;  /* 0x000000ff0400720c */ /* 0x000fc40003f06270 */
[----:B------:R-:W-:Y:S01]  /*14380*/  LOP3.LUT R4, RZ, R11, RZ, 0x33, !PT ;  /* 0x0000000bff047212 */ /* 0x000fe200078e33ff */
        /* <DEDUP_REMOVED lines=9> */
[----:B------:R-:W-:Y:S02]  /*14420*/  ISETP.GE.AND P2, PT, R12, RZ, PT ;  /* 0x000000ff0c00720c */ /* 0x000fe40003f46270 */
[----:B------:R-:W2:Y:S01]  /*14430*/  LD.E.64 R12, desc[UR4][R116.64+0x28] ;  /* 0x00002804740c7980 */ /* 0x000ea2000c101b00 */
        /* <DEDUP_REMOVED lines=21> */
[----:B------:R-:W-:Y:S01]  /*14590*/  IMAD.WIDE R16, R6, 0x4, R206 ;  /* 0x0000000406107825 */ /* 0x000fe200078e02ce */
        /* <DEDUP_REMOVED lines=17> */
.L_x_1808:
[----:B------:R-:W2:Y:S02]  /*146b0*/  LD.E R5, desc[UR4][R116.64+0x40] ;  /* 0x0000400474057980 */ /* 0x000ea4000c101900 */
[----:B--2---:R-:W-:-:S04]  /*146c0*/  LEA R5, -R5, RZ, 0x7 ;  /* 0x000000ff05057211 */ /* 0x004fc800078e39ff */
[----:B------:R-:W-:Y:S02]  /*146d0*/  SHF.R.S32.HI R4, RZ, 0x1f, R5 ;  /* 0x0000001fff047819 */ /* 0x000fe40000011405 */
.L_x_1809:
[----:B------:R-:W-:Y:S05]  /*146e0*/  BSYNC B0 ;  /* 0x0000000000007941 */ /* 0x000fea0003800000 */
.L_x_1807:
        /* <DEDUP_REMOVED lines=31> */
[----:B------:R-:W-:Y:S01]  /*148e0*/  @P4 IMAD.MOV.U32 R5, RZ, RZ, R173 ;  /* 0x000000ffff054224 */ /* 0x000fe200078e00ad */
[CC--:B------:R-:W-:Y:S02]  /*148f0*/  @P4 LEA R20, P1, R6.reuse, R140.reuse, 0x1 ;  /* 0x0000008c06144211 */ /* 0x0c0fe400078208ff */
[----:B------:R-:W-:-:S02]  /*14900*/  @P2 LEA R24, P0, R6, R140, 0x1 ;  /* 0x0000008c06182211 */ /* 0x000fc400078008ff */
[CCC-:B------:R-:W-:Y:S02]  /*14910*/  @P6 LEA.HI.X R23, R6.reuse, R141.reuse, R4.reuse, 0x1, P5 ;  /* 0x0000008d06176211 */ /* 0x1c0fe400028f0c04 */
[CCC-:B------:R-:W-:Y:S02]  /*14920*/  @P4 LEA.HI.X R21, R6.reuse, R141.reuse, R4.reuse, 0x1, P1 ;  /* 0x0000008d06154211 */ /* 0x1c0fe400008f0c04 */
[----:B------:R-:W-:Y:S01]  /*14930*/  @P2 LEA.HI.X R25, R6, R141, R4, 0x1, P0 ;  /* 0x0000008d06192211 */ /* 0x000fe200000f0c04 */
        /* <DEDUP_REMOVED lines=58> */
[----:B------:R-:W4:Y:S01]  /*14ce0*/  LD.E R121, desc[UR4][R116.64+0x18c] ;  /* 0x00018c0474797980 */ /* 0x000f22000c101900 */
[----:B------:R-:W-:Y:S03]  /*14cf0*/  BSSY B1, `(.L_x_1810) ;  /* 0x0000266000017945 */ /* 0x000fe60003800000 */
[----:B------:R-:W-:Y:S04]  /*14d00*/  LDSM.16.M88.4 R52, [R193] ;  /* 0x00000000c134783b */ /* 0x000fe80000000200 */
[----:B-1----:R-:W1:Y:S04]  /*14d10*/  LDSM.16.M88.4 R8, [R192+0x3000] ;  /* 0x00300000c008783b */ /* 0x002e680000000200 */
[----:B------:R-:W5:Y:S04]  /*14d20*/  LDSM.16.M88.4 R40, [R192+0x3400] ;  /* 0x00340000c028783b */ /* 0x000f680000000200 */
[----:B--2---:R-:W-:Y:S04]  /*14d30*/  LDSM.16.M88.4 R16, [R123] ;  /* 0x000000007b10783b */ /* 0x004fe80000000200 */
[----:B------:R-:W2:Y:S04]  /*14d40*/  LDSM.16.M88.4 R148, [R120+0x3000] ;  /* 0x003000007894783b */ /* 0x000ea80000000200 */
[----:B------:R-:W2:Y:S04]  /*14d50*/  LDSM.16.M88.4 R132, [R192+0x4000] ;  /* 0x00400000c084783b */ /* 0x000ea80000000200 */
[----:B------:R-:W2:Y:S04]  /*14d60*/  LDSM.16.M88.4 R32, [R192+0x3800] ;  /* 0x00380000c020783b */ /* 0x000ea80000000200 */
[----:B------:R-:W2:Y:S04]  /*14d70*/  LDSM.16.M88.4 R140, [R192+0x3c00] ;  /* 0x003c0000c08c783b */ /* 0x000ea80000000200 */
[----:B------:R-:W2:Y:S04]  /*14d80*/  LDSM.16.M88.4 R48, [R120+0x3400] ;  /* 0x003400007830783b */ /* 0x000ea80000000200 */
[----:B------:R-:W2:Y:S04]  /*14d90*/  LDSM.16.M88.4 R124, [R192+0x4400] ;  /* 0x00440000c07c783b */ /* 0x000ea80000000200 */
[----:B------:R-:W2:Y:S04]  /*14da0*/  LDSM.16.M88.4 R60, [R192+0x4800] ;  /* 0x00480000c03c783b */ /* 0x000ea80000000200 */
[----:B------:R-:W2:Y:S01]  /*14db0*/  LDSM.16.M88.4 R152, [R192+0x4c00] ;  /* 0x004c0000c098783b */ /* 0x000ea20000000200 */
[C---:B-1----:R-:W-:Y:S03]  /*14dc0*/  HMMA.16816.F32.BF16 R4, R52.reuse, R8, RZ ;  /* 0x000000083404723c */ /* 0x042fe600000418ff */
[----:B------:R-:W-:Y:S03]  /*14dd0*/  LDSM.16.M88.4 R160, [R193+0x1000] ;  /* 0x00100000c1a0783b */ /* 0x000fe60000000200 */
[C---:B------:R-:W-:Y:S01]  /*14de0*/  HMMA.16816.F32.BF16 R8, R52.reuse, R10, RZ ;  /* 0x0000000a3408723c */ /* 0x040fe200000418ff */
[----:B------:R-:W1:Y:S04]  /*14df0*/  LDSM.16.M88.4 R164, [R192+0x5000] ;  /* 0x00500000c0a4783b */ /* 0x000e680000000200 */
[----:B---3--:R-:W3:Y:S01]  /*14e00*/  LDSM.16.M88.4 R24, [R120+0x4000] ;  /* 0x004000007818783b */ /* 0x008ee20000000200 */
[C---:B-----5:R-:W-:Y:S03]  /*14e10*/  HMMA.16816.F32.BF16 R20, R52.reuse, R40, RZ ;  /* 0x000000283414723c */ /* 0x060fe600000418ff */
[----:B------:R-:W5:Y:S03]  /*14e20*/  LDSM.16.M88.4 R44, [R120+0x3800] ;  /* 0x00380000782c783b */ /* 0x000f660000000200 */
[----:B------:R-:W-:Y:S01]  /*14e30*/  HMMA.16816.F32.BF16 R40, R52, R42, RZ ;  /* 0x0000002a3428723c */ /* 0x000fe200000418ff */
[----:B------:R-:W5:Y:S04]  /*14e40*/  LDSM.16.M88.4 R28, [R120+0x3c00] ;  /* 0x003c0000781c783b */ /* 0x000f680000000200 */
[----:B------:R-:W-:Y:S01]  /*14e50*/  LDSM.16.M88.4 R12, [R120+0x4400] ;  /* 0x00440000780c783b */ /* 0x000fe20000000200 */
[----:B--2---:R-:W-:Y:S03]  /*14e60*/  HMMA.16816.F32.BF16 R4, R16, R148, R4 ;  /* 0x000000941004723c */ /* 0x004fe60000041804 */
[----:B------:R-:W-:Y:S03]  /*14e70*/  LDSM.16.M88.4 R156, [R120+0x4800] ;  /* 0x00480000789c783b */ /* 0x000fe60000000200 */
[C---:B------:R-:W-:Y:S01]  /*14e80*/  HMMA.16816.F32.BF16 R136, R52.reuse, R132, RZ ;  /* 0x000000843488723c */ /* 0x040fe200000418ff */
[----:B------:R-:W-:Y:S04]  /*14e90*/  LDSM.16.M88.4 R168, [R120+0x5400] ;  /* 0x0054000078a8783b */ /* 0x000fe80000000200 */
[----:B------:R-:W0:Y:S01]  /*14ea0*/  LDGDEPBAR ;  /* 0x00000000000079af */ /* 0x000e220000000000 */
[C---:B------:R-:W-:Y:S06]  /*14eb0*/  HMMA.16816.F32.BF16 R132, R52.reuse, R134, RZ ;  /* 0x000000863484723c */ /* 0x040fec00000418ff */
[C---:B------:R-:W-:Y:S06]  /*14ec0*/  HMMA.16816.F32.BF16 R36, R52.reuse, R32, RZ ;  /* 0x000000203424723c */ /* 0x040fec00000418ff */
[----:B------:R-:W-:Y:S06]  /*14ed0*/  HMMA.16816.F32.BF16 R144, R52, R140, RZ ;  /* 0x0000008c3490723c */ /* 0x000fec00000418ff */
[----:B------:R-:W-:Y:S01]  /*14ee0*/  HMMA.16816.F32.BF16 R8, R16, R150, R8 ;  /* 0x000000961008723c */ /* 0x000fe20000041808 */
[----:B------:R-:W-:Y:S05]  /*14ef0*/  LDSM.16.M88.4 R148, [R120+0x5000] ;  /* 0x005000007894783b */ /* 0x000fea0000000200 */
[C---:B------:R-:W-:Y:S06]  /*14f00*/  HMMA.16816.F32.BF16 R32, R52.reuse, R34, RZ ;  /* 0x000000223420723c */ /* 0x040fec00000418ff */
[----:B------:R-:W-:Y:S06]  /*14f10*/  HMMA.16816.F32.BF16 R140, R52, R142, RZ ;  /* 0x0000008e348c723c */ /* 0x000fec00000418ff */
[C---:B------:R-:W-:Y:S06]  /*14f20*/  HMMA.16816.F32.BF16 R20, R16.reuse, R48, R20 ;  /* 0x000000301014723c */ /* 0x040fec0000041814 */
[----:B------:R-:W-:Y:S01]  /*14f30*/  HMMA.16816.F32.BF16 R40, R16, R50, R40 ;  /* 0x000000321028723c */ /* 0x000fe20000041828 */
[----:B------:R-:W2:Y:S05]  /*14f40*/  LDSM.16.M88.4 R48, [R123+0x1000] ;  /* 0x001000007b30783b */ /* 0x000eaa0000000200 */
[C---:B------:R-:W-:Y:S06]  /*14f50*/  HMMA.16816.F32.BF16 R128, R52.reuse, R124, RZ ;  /* 0x0000007c3480723c */ /* 0x040fec00000418ff */
[C---:B------:R-:W-:Y:S06]  /*14f60*/  HMMA.16816.F32.BF16 R64, R52.reuse, R60, RZ ;  /* 0x0000003c3440723c */ /* 0x040fec00000418ff */
[C---:B------:R-:W-:Y:S06]  /*14f70*/  HMMA.16816.F32.BF16 R124, R52.reuse, R126, RZ ;  /* 0x0000007e347c723c */ /* 0x040fec00000418ff */
[C---:B------:R-:W-:Y:S06]  /*14f80*/  HMMA.16816.F32.BF16 R60, R52.reuse, R62, RZ ;  /* 0x0000003e343c723c */ /* 0x040fec00000418ff */
[C---:B------:R-:W-:Y:S06]  /*14f90*/  HMMA.16816.F32.BF16 R56, R52.reuse, R152, RZ ;  /* 0x000000983438723c */ /* 0x040fec00000418ff */
[----:B------:R-:W-:Y:S01]  /*14fa0*/  HMMA.16816.F32.BF16 R52, R52, R154, RZ ;  /* 0x0000009a3434723c */ /* 0x000fe200000418ff */
[----:B------:R-:W2:Y:S05]  /*14fb0*/  LDSM.16.M88.4 R152, [R120+0x4c00] ;  /* 0x004c00007898783b */ /* 0x000eaa0000000200 */
[----:B-1----:R-:W-:Y:S06]  /*14fc0*/  HMMA.16816.F32.BF16 R4, R160, R164, R4 ;  /* 0x000000a4a004723c */ /* 0x002fec0000041804 */
[C---:B---3--:R-:W-:Y:S06]  /*14fd0*/  HMMA.16816.F32.BF16 R136, R16.reuse, R24, R136 ;  /* 0x000000181088723c */ /* 0x048fec0000041888 */
[----:B------:R-:W-:Y:S01]  /*14fe0*/  HMMA.16816.F32.BF16 R132, R16, R26, R132 ;  /* 0x0000001a1084723c */ /* 0x000fe20000041884 */
[----:B------:R-:W1:Y:S05]  /*14ff0*/  LDSM.16.M88.4 R24, [R192+0x5400] ;  /* 0x00540000c018783b */ /* 0x000e6a0000000200 */
[----:B------:R-:W-:Y:S01]  /*15000*/  HMMA.16816.F32.BF16 R8, R160, R166, R8 ;  /* 0x000000a6a008723c */ /* 0x000fe20000041808 */
[----:B------:R-:W-:Y:S05]  /*15010*/  LDSM.16.M88.4 R164, [R120+0x7000] ;  /* 0x0070000078a4783b */ /* 0x000fea0000000200 */
[C---:B-----5:R-:W-:Y:S06]  /*15020*/  HMMA.16816.F32.BF16 R36, R16.reuse, R44, R36 ;  /* 0x0000002c1024723c */ /* 0x060fec0000041824 */
[C---:B------:R-:W-:Y:S01]  /*15030*/  HMMA.16816.F32.BF16 R32, R16.reuse, R46, R32 ;  /* 0x0000002e1020723c */ /* 0x040fe20000041820 */
[----:B------:R-:W-:Y:S05]  /*15040*/  LDSM.16.M88.4 R44, [R192+0x7000] ;  /* 0x00700000c02c783b */ /* 0x000fea0000000200 */
[C---:B------:R-:W-:Y:S06]  /*15050*/  HMMA.16816.F32.BF16 R144, R16.reuse, R28, R144 ;  /* 0x0000001c1090723c */ /* 0x040fec0000041890 */
[----:B------:R-:W-:Y:S01]  /*15060*/  HMMA.16816.F32.BF16 R140, R16, R30, R140 ;  /* 0x0000001e108c723c */ /* 0x000fe2000004188c */
[----:B------:R-:W3:Y:S05]  /*15070*/  LDSM.16.M88.4 R28, [R193+0x2000] ;  /* 0x00200000c11c783b */ /* 0x000eea0000000200 */
[----:B--2---:R-:W-:Y:S06]  /*15080*/  HMMA.16816.F32.BF16 R4, R48, R148, R4 ;  /* 0x000000943004723c */ /* 0x004fec0000041804 */
[C---:B------:R-:W-:Y:S06]  /*15090*/  HMMA.16816.F32.BF16 R128, R16.reuse, R12, R128 ;  /* 0x0000000c1080723c */ /* 0x040fec0000041880 */
[----:B------:R-:W-:Y:S01]  /*150a0*/  HMMA.16816.F32.BF16 R124, R16, R14, R124 ;  /* 0x0000000e107c723c */ /* 0x000fe2000004187c */
[----:B------:R-:W2:Y:S05]  /*150b0*/  LDSM.16.M88.4 R12, [R192+0x5800] ;  /* 0x00580000c00c783b */ /* 0x000eaa0000000200 */
[----:B------:R-:W-:Y:S01]  /*150c0*/  HMMA.16816.F32.BF16 R8, R48, R150, R8 ;  /* 0x000000963008723c */ /* 0x000fe20000041808 */
[----:B------:R-:W-:Y:S05]  /*150d0*/  LDSM.16.M88.4 R148, [R192+0x6400] ;  /* 0x00640000c094783b */ /* 0x000fea0000000200 */
[C---:B------:R-:W-:Y:S06]  /*150e0*/  HMMA.16816.F32.BF16 R64, R16.reuse, R156, R64 ;  /* 0x0000009c1040723c */ /* 0x040fec0000041840 */
[C---:B------:R-:W-:Y:S01]  /*150f0*/  HMMA.16816.F32.BF16 R60, R16.reuse, R158, R60 ;  /* 0x0000009e103c723c */ /* 0x040fe2000004183c */
[----:B------:R-:W-:Y:S05]  /*15100*/  LDSM.16.M88.4 R156, [R192+0x5c00] ;  /* 0x005c0000c09c783b */ /* 0x000fea0000000200 */
[C---:B------:R-:W-:Y:S06]  /*15110*/  HMMA.16816.F32.BF16 R56, R16.reuse, R152, R56 ;  /* 0x000000981038723c */ /* 0x040fec0000041838 */
[----:B------:R-:W-:Y:S01]  /*15120*/  HMMA.16816.F32.BF16 R52, R16, R154, R52 ;  /* 0x0000009a1034723c */ /* 0x000fe20000041834 */
[----:B------:R-:W5:Y:S04]  /*15130*/  LDSM.16.M88.4 R16, [R123+0x2000] ;  /* 0x002000007b10783b */ /* 0x000f680000000200 */
[----:B------:R-:W-:Y:S01]  /*15140*/  LDSM.16.M88.4 R152, [R192+0x6000] ;  /* 0x00600000c098783b */ /* 0x000fe20000000200 */
[----:B-1----:R-:W-:Y:S06]  /*15150*/  HMMA.16816.F32.BF16 R20, R160, R24, R20 ;  /* 0x00000018a014723c */ /* 0x002fec0000041814 */
[----:B---3--:R-:W-:Y:S06]  /*15160*/  HMMA.16816.F32.BF16 R4, R28, R44, R4 ;  /* 0x0000002c1c04723c */ /* 0x008fec0000041804 */
[----:B------:R-:W-:Y:S01]  /*15170*/  HMMA.16816.F32.BF16 R40, R160, R26, R40 ;  /* 0x0000001aa028723c */ /* 0x000fe20000041828 */
[----:B------:R-:W1:Y:S05]  /*15180*/  LDSM.16.M88.4 R24, [R192+0x7400] ;  /* 0x00740000c018783b */ /* 0x000e6a0000000200 */
[----:B------:R-:W-:Y:S01]  /*15190*/  HMMA.16816.F32.BF16 R8, R28, R46, R8 ;  /* 0x0000002e1c08723c */ /* 0x000fe20000041808 */
[----:B------:R-:W3:Y:S05]  /*151a0*/  LDSM.16.M88.4 R44, [R120+0x5800] ;  /* 0x00580000782c783b */ /* 0x000eea0000000200 */
[----:B------:R-:W-:Y:S06]  /*151b0*/  HMMA.16816.F32.BF16 R20, R48, R168, R20 ;  /* 0x000000a83014723c */ /* 0x000fec0000041814 */
[----:B--2---:R-:W-:Y:S06]  /*151c0*/  HMMA.16816.F32.BF16 R36, R160, R12, R36 ;  /* 0x0000000ca024723c */ /* 0x004fec0000041824 */
[----:B-----5:R-:W-:Y:S06]  /*151d0*/  HMMA.16816.F32.BF16 R4, R16, R164, R4 ;  /* 0x000000a41004723c */ /* 0x020fec0000041804 */
[----:B------:R-:W-:Y:S01]  /*151e0*/  HMMA.16816.F32.BF16 R32, R160, R14, R32 ;  /* 0x0000000ea020723c */ /* 0x000fe20000041820 */
[----:B------:R-:W2:Y:S05]  /*151f0*/  LDSM.16.M88.4 R12, [R120+0x7400] ;  /* 0x00740000780c783b */ /* 0x000eaa0000000200 */
[----:B------:R-:W-:Y:S06]  /*15200*/  HMMA.16816.F32.BF16 R8, R16, R166, R8 ;  /* 0x000000a61008723c */ /* 0x000fec0000041808 */
[----:B-1----:R-:W-:Y:S06]  /*15210*/  HMMA.16816.F32.BF16 R20, R28, R24, R20 ;  /* 0x000000181c14723c */ /* 0x002fec0000041814 */
[----:B------:R-:W-:Y:S01]  /*15220*/  HMMA.16816.F32.BF16 R128, R160, R148, R128 ;  /* 0x00000094a080723c */ /* 0x000fe20000041880 */
[----:B----4-:R-:W-:-:S05]  /*15230*/  FMUL.FTZ R164, R4, R121 ;  /* 0x0000007904a47220 */ /* 0x010fca0000410000 */
[----:B---3--:R-:W-:Y:S01]  /*15240*/  HMMA.16816.F32.BF16 R36, R48, R44, R36 ;  /* 0x0000002c3024723c */ /* 0x008fe20000041824 */
[-C--:B------:R-:W-:Y:S01]  /*15250*/  FMUL.FTZ R148, R5, R121.reuse ;  /* 0x0000007905947220 */ /* 0x080fe20000410000 */
[----:B------:R-:W-:Y:S04]  /*15260*/  MUFU.TANH R164, R164 ;  /* 0x000000a400a47308 */ /* 0x000fe80000002400 */
[C---:B------:R-:W-:Y:S01]  /*15270*/  HMMA.16816.F32.BF16 R136, R160.reuse, R152, R136 ;  /* 0x00000098a088723c */ /* 0x040fe20000041888 */
[-C--:B------:R-:W-:Y:S01]  /*15280*/  FMUL.FTZ R44, R6, R121.reuse ;  /* 0x00000079062c7220 */ /* 0x080fe20000410000 */
[-C--:B------:R-:W-:Y:S01]  /*15290*/  FMUL.FTZ R45, R7, R121.reuse ;  /* 0x00000079072d7220 */ /* 0x080fe20000410000 */
[-C--:B------:R-:W-:Y:S01]  /*152a0*/  FMUL.FTZ R8, R8, R121.reuse ;  /* 0x0000007908087220 */ /* 0x080fe20000410000 */
[----:B------:R-:W-:Y:S01]  /*152b0*/  LDSM.16.M88.4 R4, [R120+0x5c00] ;  /* 0x005c00007804783b */ /* 0x000fe20000000200 */
[-C--:B------:R-:W-:Y:S01]  /*152c0*/  FMUL.FTZ R165, R10, R121.reuse ;  /* 0x000000790aa57220 */ /* 0x080fe20000410000 */
[----:B------:R-:W-:Y:S01]  /*152d0*/  HMMA.16816.F32.BF16 R132, R160, R154, R132 ;  /* 0x0000009aa084723c */ /* 0x000fe20000041884 */
[----:B------:R1:W-:Y:S01]  /*152e0*/  MUFU.TANH R149, R8 ;  /* 0x0000000800957308 */ /* 0x0003e20000002400 */
[----:B------:R-:W3:Y:S04]  /*152f0*/  LDSM.16.M88.4 R152, [R192+0x7800] ;  /* 0x00780000c098783b */ /* 0x000ee80000000200 */
[----:B------:R-:W-:Y:S03]  /*15300*/  HMMA.16816.F32.BF16 R40, R48, R170, R40 ;  /* 0x000000aa3028723c */ /* 0x000fe60000041828 */
[----:B------:R-:W4:Y:S03]  /*15310*/  MUFU.TANH R165, R165 ;  /* 0x000000a500a57308 */ /* 0x000f260000002400 */
[C---:B------:R-:W-:Y:S05]  /*15320*/  HMMA.16816.F32.BF16 R144, R160.reuse, R156, R144 ;  /* 0x0000009ca090723c */ /* 0x040fea0000041890 */
[----:B------:R-:W-:Y:S01]  /*15330*/  MUFU.TANH R148, R148 ;  /* 0x0000009400947308 */ /* 0x000fe20000002400 */
[----:B------:R-:W-:Y:S01]  /*15340*/  HMMA.16816.F32.BF16 R140, R160, R158, R140 ;  /* 0x0000009ea08c723c */ /* 0x000fe2000004188c */
[----:B------:R-:W5:Y:S05]  /*15350*/  LDSM.16.M88.4 R156, [R192+0x6800] ;  /* 0x00680000c09c783b */ /* 0x000f6a0000000200 */
[----:B------:R-:W-:Y:S01]  /*15360*/  HMMA.16816.F32.BF16 R32, R48, R46, R32 ;  /* 0x0000002e3020723c */ /* 0x000fe20000041820 */
[----:B------:R-:W-:Y:S05]  /*15370*/  MUFU.TANH R45, R45 ;  /* 0x0000002d002d7308 */ /* 0x000fea0000002400 */
[----:B--2---:R-:W-:Y:S01]  /*15380*/  HMMA.16816.F32.BF16 R20, R16, R12, R20 ;  /* 0x0000000c1014723c */ /* 0x004fe20000041814 */
[----:B------:R-:W-:-:S02]  /*15390*/  FMUL.FTZ R46, R11, R121 ;  /* 0x000000790b2e7220 */ /* 0x000fc40000410000 */
[----:B------:R-:W-:Y:S03]  /*153a0*/  MUFU.TANH R44, R44 ;  /* 0x0000002c002c7308 */ /* 0x000fe60000002400 */
[----:B------:R-:W-:Y:S05]  /*153b0*/  HMMA.16816.F32.BF16 R124, R160, R150, R124 ;  /* 0x00000096a07c723c */ /* 0x000fea000004187c */
[----:B------:R-:W-:Y:S01]  /*153c0*/  MUFU.TANH R46, R46 ;  /* 0x0000002e002e7308 */ /* 0x000fe20000002400 */
[C---:B------:R-:W-:Y:S01]  /*153d0*/  HMMA.16816.F32.BF16 R40, R28.reuse, R26, R40 ;  /* 0x0000001a1c28723c */ /* 0x040fe20000041828 */
[-C--:B------:R-:W-:Y:S01]  /*153e0*/  FMUL.FTZ R150, R9, R121.reuse ;  /* 0x0000007909967220 */ /* 0x080fe20000410000 */
[----:B------:R-:W2:Y:S04]  /*153f0*/  LDSM.16.M88.4 R24, [R120+0x7800] ;  /* 0x007800007818783b */ /* 0x000ea80000000200 */
[----:B-1----:R-:W1:Y:S01]  /*15400*/  LDSM.16.M88.4 R8, [R192+0x7c00] ;  /* 0x007c0000c008783b */ /* 0x002e620000000200 */
[----:B---3--:R-:W-:Y:S01]  /*15410*/  HMMA.16816.F32.BF16 R36, R28, R152, R36 ;  /* 0x000000981c24723c */ /* 0x008fe20000041824 */
[----:B------:R-:W-:Y:S04]  /*15420*/  MUFU.TANH R150, R150 ;  /* 0x0000009600967308 */ /* 0x000fe80000002400 */
[-C--:B------:R-:W-:Y:S01]  /*15430*/  FMUL.FTZ R20, R20, R121.reuse ;  /* 0x0000007914147220 */ /* 0x080fe20000410000 */
[----:B------:R-:W-:Y:S01]  /*15440*/  HMMA.16816.F32.BF16 R144, R48, R4, R144 ;  /* 0x000000043090723c */ /* 0x000fe20000041890 */
[-C--:B------:R-:W-:Y:S01]  /*15450*/  FMUL.FTZ R21, R21, R121.reuse ;  /* 0x0000007915157220 */ /* 0x080fe20000410000 */
[-C--:B------:R-:W-:Y:S01]  /*15460*/  FMUL.FTZ R153, R22, R121.reuse ;  /* 0x0000007916997220 */ /* 0x080fe20000410000 */
[----:B------:R-:W3:Y:S01]  /*15470*/  MUFU.TANH R152, R20 ;  /* 0x0000001400987308 */ /* 0x000ee20000002400 */
[----:B------:R-:W-:-:S02]  /*15480*/  FMUL.FTZ R151, R23, R121 ;  /* 0x0000007917977220 */ /* 0x000fc40000410000 */
[----:B------:R-:W-:Y:S05]  /*15490*/  HMMA.16816.F32.BF16 R32, R28, R154, R32 ;  /* 0x0000009a1c20723c */ /* 0x000fea0000041820 */
[----:B------:R4:W-:Y:S01]  /*154a0*/  MUFU.TANH R47, R21 ;  /* 0x00000015002f7308 */ /* 0x0009e20000002400 */
[----:B------:R-:W-:Y:S01]  /*154b0*/  HMMA.16816.F32.BF16 R140, R48, R6, R140 ;  /* 0x00000006308c723c */ /* 0x000fe2000004188c */
[----:B------:R-:W3:Y:S05]  /*154c0*/  LDSM.16.M88.4 R4, [R120+0x6000] ;  /* 0x006000007804783b */ /* 0x000eea0000000200 */
[----:B------:R-:W-:Y:S01]  /*154d0*/  HMMA.16816.F32.BF16 R40, R16, R14, R40 ;  /* 0x0000000e1028723c */ /* 0x000fe20000041828 */
[----:B------:R-:W3:Y:S01]  /*154e0*/  LDSM.16.M88.4 R12, [R192+0x6c00] ;  /* 0x006c0000c00c783b */ /* 0x000ee20000000200 */
[----:B------:R-:W3:Y:S04]  /*154f0*/  MUFU.TANH R153, R153 ;  /* 0x0000009900997308 */ /* 0x000ee80000002400 */
[----:B-----5:R-:W-:Y:S01]  /*15500*/  HMMA.16816.F32.BF16 R60, R160, R158, R60 ;  /* 0x0000009ea03c723c */ /* 0x020fe2000004183c */
[----:B----4-:R-:W4:Y:S03]  /*15510*/  LDSM.16.M88.4 R20, [R120+0x7c00] ;  /* 0x007c00007814783b */ /* 0x010f260000000200 */
[----:B------:R-:W-:Y:S02]  /*15520*/  MUFU.TANH R151, R151 ;  /* 0x0000009700977308 */ /* 0x000fe40000002400 */
[----:B--2---:R-:W-:Y:S06]  /*15530*/  HMMA.16816.F32.BF16 R36, R16, R24, R36 ;  /* 0x000000181024723c */ /* 0x004fec0000041824 */
[----:B-1----:R-:W-:Y:S06]  /*15540*/  HMMA.16816.F32.BF16 R144, R28, R8, R144 ;  /* 0x000000081c90723c */ /* 0x002fec0000041890 */
[----:B------:R-:W-:Y:S01]  /*15550*/  HMMA.16816.F32.BF16 R32, R16, R26, R32 ;  /* 0x0000001a1020723c */ /* 0x000fe20000041820 */
[----:B------:R-:W1:Y:S01]  /*15560*/  LDSM.16.M88.4 R24, [R120+0x6400] ;  /* 0x006400007818783b */ /* 0x000e620000000200 */
[-C--:B------:R-:W-:Y:S01]  /*15570*/  FMUL.FTZ R154, R40, R121.reuse ;  /* 0x00000079289a7220 */ /* 0x080fe20000410000 */
[-C--:B------:R-:W-:Y:S01]  /*15580*/  FMUL.FTZ R42, R42, R121.reuse ;  /* 0x000000792a2a7220 */ /* 0x080fe20000410000 */
[-C--:B------:R-:W-:Y:S01]  /*15590*/  FMUL.FTZ R40, R41, R121.reuse ;  /* 0x0000007929287220 */ /* 0x080fe20000410000 */
[-C--:B------:R-:W-:Y:S01]  /*155a0*/  FMUL.FTZ R41, R43, R121.reuse ;  /* 0x000000792b297220 */ /* 0x080fe20000410000 */
[----:B------:R-:W-:Y:S01]  /*155b0*/  HMMA.16816.F32.BF16 R140, R28, R10, R140 ;  /* 0x0000000a1c8c723c */ /* 0x000fe2000004188c */
[----:B------:R-:W-:Y:S01]  /*155c0*/  LDSM.16.M88.4 R8, [R120+0x6800] ;  /* 0x006800007808783b */ /* 0x000fe20000000200 */
[----:B------:R-:W2:Y:S04]  /*155d0*/  MUFU.TANH R154, R154 ;  /* 0x0000009a009a7308 */ /* 0x000ea80000002400 */
[----:B---3--:R-:W-:Y:S01]  /*155e0*/  HMMA.16816.F32.BF16 R136, R48, R4, R136 ;  /* 0x000000043088723c */ /* 0x008fe20000041888 */
[-C--:B------:R-:W-:Y:S01]  /*155f0*/  FMUL.FTZ R235, R36, R121.reuse ;  /* 0x0000007924eb7220 */ /* 0x080fe20000410000 */
[-C--:B------:R-:W-:Y:S01]  /*15600*/  FMUL.FTZ R38, R38, R121.reuse ;  /* 0x0000007926267220 */ /* 0x080fe20000410000 */
[-C--:B------:R-:W-:Y:S01]  /*15610*/  FMUL.FTZ R36, R37, R121.reuse ;  /* 0x0000007925247220 */ /* 0x080fe20000410000 */
[----:B------:R-:W3:Y:S01]  /*15620*/  MUFU.TANH R42, R42 ;  /* 0x0000002a002a7308 */ /* 0x000ee20000002400 */
[-C--:B------:R-:W-:Y:S01]  /*15630*/  FMUL.FTZ R37, R39, R121.reuse ;  /* 0x0000007927257220 */ /* 0x080fe20000410000 */
[C---:B------:R-:W-:Y:S06]  /*15640*/  HMMA.16816.F32.BF16 R56, R160.reuse, R12, R56 ;  /* 0x0000000ca038723c */ /* 0x040fec0000041838 */
[----:B------:R-:W-:Y:S01]  /*15650*/  HMMA.16816.F32.BF16 R52, R160, R14, R52 ;  /* 0x0000000ea034723c */ /* 0x000fe20000041834 */
[----:B------:R-:W5:Y:S01]  /*15660*/  LDSM.16.M88.4 R12, [R192+0x8000] ;  /* 0x00800000c00c783b */ /* 0x000f620000000200 */
[-C--:B------:R-:W-:Y:S01]  /*15670*/  FMUL.FTZ R32, R32, R121.reuse ;  /* 0x0000007920207220 */ /* 0x080fe20000410000 */
[-C--:B------:R-:W-:Y:S01]  /*15680*/  FMUL.FTZ R33, R33, R121.reuse ;  /* 0x0000007921217220 */ /* 0x080fe20000410000 */
[-C--:B------:R-:W-:Y:S01]  /*15690*/  FMUL.FTZ R34, R34, R121.reuse ;  /* 0x0000007922227220 */ /* 0x080fe20000410000 */
[-C--:B------:R-:W-:Y:S01]  /*156a0*/  FMUL.FTZ R35, R35, R121.reuse ;  /* 0x0000007923237220 */ /* 0x080fe20000410000 */
[C---:B----4-:R-:W-:Y:S01]  /*156b0*/  HMMA.16816.F32.BF16 R144, R16.reuse, R20, R144 ;  /* 0x000000141090723c */ /* 0x050fe20000041890 */
[----:B------:R-:W-:Y:S05]  /*156c0*/  MUFU.TANH R233, R32 ;  /* 0x0000002000e97308 */ /* 0x000fea0000002400 */
[----:B------:R-:W-:Y:S01]  /*156d0*/  HMMA.16816.F32.BF16 R140, R16, R22, R140 ;  /* 0x00000016108c723c */ /* 0x000fe2000004188c */
[----:B------:R-:W4:Y:S02]  /*156e0*/  LDSM.16.M88.4 R20, [R192+0x8400] ;  /* 0x00840000c014783b */ /* 0x000f240000000200 */
[----:B------:R-:W-:Y:S03]  /*156f0*/  MUFU.TANH R241, R33 ;  /* 0x0000002100f17308 */ /* 0x000fe60000002400 */
[C---:B-1----:R-:W-:Y:S05]  /*15700*/  HMMA.16816.F32.BF16 R128, R48.reuse, R24, R128 ;  /* 0x000000183080723c */ /* 0x042fea0000041880 */
[----:B------:R-:W-:Y:S01]  /*15710*/  MUFU.TANH R239, R34 ;  /* 0x0000002200ef7308 */ /* 0x000fe20000002400 */
[----:B------:R-:W-:Y:S01]  /*15720*/  HMMA.16816.F32.BF16 R132, R48, R6, R132 ;  /* 0x000000063084723c */ /* 0x000fe20000041884 */
[----:B------:R-:W1:Y:S05]  /*15730*/  LDSM.16.M88.4 R4, [R120+0x8000] ;  /* 0x008000007804783b */ /* 0x000e6a0000000200 */
[----:B------:R-:W-:Y:S01]  /*15740*/  HMMA.16816.F32.BF16 R64, R160, R156, R64 ;  /* 0x0000009ca040723c */ /* 0x000fe20000041840 */
[----:B------:R2:W-:Y:S01]  /*15750*/  MUFU.TANH R237, R35 ;  /* 0x0000002300ed7308 */ /* 0x0005e20000002400 */
[-C--:B------:R-:W-:Y:S01]  /*15760*/  FMUL.FTZ R144, R144, R121.reuse ;  /* 0x0000007990907220 */ /* 0x080fe20000410000 */
[-C--:B------:R-:W-:Y:S01]  /*15770*/  FMUL.FTZ R146, R146, R121.reuse ;  /* 0x0000007992927220 */ /* 0x080fe20000410000 */
[-C--:B------:R-:W-:Y:S01]  /*15780*/  FMUL.FTZ R145, R145, R121.reuse ;  /* 0x0000007991917220 */ /* 0x080fe20000410000 */
[-C--:B------:R-:W-:Y:S01]  /*15790*/  FMUL.FTZ R147, R147, R121.reuse ;  /* 0x0000007993937220 */ /* 0x080fe20000410000 */
[----:B------:R-:W-:Y:S01]  /*157a0*/  HMMA.16816.F32.BF16 R124, R48, R26, R124 ;  /* 0x0000001a307c723c */ /* 0x000fe2000004187c */
[----:B------:R-:W3:Y:S01]  /*157b0*/  LDSM.16.M88.4 R24, [R192+0x8800] ;  /* 0x00880000c018783b */ /* 0x000ee20000000200 */
[-C--:B------:R-:W-:Y:S01]  /*157c0*/  FMUL.FTZ R140, R140, R121.reuse ;  /* 0x000000798c8c7220 */ /* 0x080fe20000410000 */
[----:B------:R-:W3:Y:S01]  /*157d0*/  MUFU.TANH R235, R235 ;  /* 0x000000eb00eb7308 */ /* 0x000ee20000002400 */
[-C--:B------:R-:W-:Y:S01]  /*157e0*/  FMUL.FTZ R142, R142, R121.reuse ;  /* 0x000000798e8e7220 */ /* 0x080fe20000410000 */
[-C--:B------:R-:W-:Y:S01]  /*157f0*/  FMUL.FTZ R141, R141, R121.reuse ;  /* 0x000000798d8d7220 */ /* 0x080fe20000410000 */
[----:B-----5:R-:W-:Y:S01]  /*15800*/  HMMA.16816.F32.BF16 R136, R28, R12, R136 ;  /* 0x0000000c1c88723c */ /* 0x020fe20000041888 */
[----:B------:R-:W-:-:S04]  /*15810*/  FMUL.FTZ R143, R143, R121 ;  /* 0x000000798f8f7220 */ /* 0x000fc80000410000 */
[----:B------:R-:W5:Y:S01]  /*15820*/  MUFU.TANH R243, R38 ;  /* 0x0000002600f37308 */ /* 0x000f620000002400 */
[----:B--2---:R-:W2:Y:S01]  /*15830*/  LDSM.16.M88.4 R32, [R120+0x6c00] ;  /* 0x006c00007820783b */ /* 0x004ea20000000200 */
[C---:B------:R-:W-:Y:S03]  /*15840*/  HMMA.16816.F32.BF16 R132, R28.reuse, R14, R132 ;  /* 0x0000000e1c84723c */ /* 0x040fe60000041884 */
[----:B------:R-:W-:Y:S03]  /*15850*/  LDSM.16.M88.4 R12, [R120+0x8400] ;  /* 0x00840000780c783b */ /* 0x000fe60000000200 */
[----:B----4-:R-:W-:Y:S01]  /*15860*/  HMMA.16816.F32.BF16 R128, R28, R20, R128 ;  /* 0x000000141c80723c */ /* 0x010fe20000041880 */
[----:B------:R-:W4:Y:S01]  /*15870*/  S2R R20, SR_TID.X ;  /* 0x0000000000147919 */ /* 0x000f220000002100 */
[----:B------:R-:W5:Y:S04]  /*15880*/  MUFU.TANH R219, R144 ;  /* 0x0000009000db7308 */ /* 0x000f680000002400 */
[C---:B------:R-:W-:Y:S04]  /*15890*/  HMMA.16816.F32.BF16 R60, R48.reuse, R10, R60 ;  /* 0x0000000a303c723c */ /* 0x040fe8000004183c */
[----:B------:R-:W5:Y:S02]  /*158a0*/  MUFU.TANH R229, R146 ;  /* 0x0000009200e57308 */ /* 0x000f640000002400 */
[----:B------:R-:W-:Y:S01]  /*158b0*/  HMMA.16816.F32.BF16 R64, R48, R8, R64 ;  /* 0x000000083040723c */ /* 0x000fe20000041840 */
[----:B------:R-:W5:Y:S05]  /*158c0*/  LDSM.16.M88.4 R8, [R192+0x8c00] ;  /* 0x008c0000c008783b */ /* 0x000f6a0000000200 */
[C---:B-1----:R-:W-:Y:S01]  /*158d0*/  HMMA.16816.F32.BF16 R136, R16.reuse, R4, R136 ;  /* 0x000000041088723c */ /* 0x042fe20000041888 */
[----:B------:R1:W5:Y:S05]  /*158e0*/  MUFU.TANH R221, R140 ;  /* 0x0000008c00dd7308 */ /* 0x00036a0000002400 */
[----:B------:R-:W-:Y:S01]  /*158f0*/  HMMA.16816.F32.BF16 R132, R16, R6, R132 ;  /* 0x000000061084723c */ /* 0x000fe20000041884 */
[----:B------:R-:W5:Y:S02]  /*15900*/  LDSM.16.M88.4 R4, [R120+0x8800] ;  /* 0x008800007804783b */ /* 0x000f640000000200 */
[----:B------:R-:W5:Y:S03]  /*15910*/  MUFU.TANH R225, R142 ;  /* 0x0000008e00e17308 */ /* 0x000f660000002400 */
[----:B---3--:R-:W-:Y:S01]  /*15920*/  HMMA.16816.F32.BF16 R60, R28, R26, R60 ;  /* 0x0000001a1c3c723c */ /* 0x008fe2000004183c */
[----:B----4-:R-:W-:-:S04]  /*15930*/  IMAD.SHL.U32 R20, R20, 0x2, RZ ;  /* 0x0000000214147824 */ /* 0x010fc800078e00ff */
[----:B------:R-:W-:Y:S01]  /*15940*/  MUFU.TANH R40, R40 ;  /* 0x0000002800287308 */ /* 0x000fe20000002400 */
[----:B--2---:R-:W-:Y:S01]  /*15950*/  HMMA.16816.F32.BF16 R56, R48, R32, R56 ;  /* 0x000000203038723c */ /* 0x004fe20000041838 */
[----:B-1----:R-:W-:Y:S01]  /*15960*/  IMAD.MOV.U32 R140, RZ, RZ, R172 ;  /* 0x000000ffff8c7224 */ /* 0x002fe200078e00ac */
[----:B------:R-:W-:-:S04]  /*15970*/  LOP3.LUT R27, R20, 0x6, RZ, 0xc0, !PT ;  /* 0x00000006141b7812 */ /* 0x000fc800078ec0ff */
[----:B------:R-:W-:Y:S01]  /*15980*/  HMMA.16816.F32.BF16 R124, R28, R22, R124 ;  /* 0x000000161c7c723c */ /* 0x000fe2000004187c */
[----:B------:R-:W1:Y:S01]  /*15990*/  LDSM.16.M88.4 R20, [R120+0x8c00] ;  /* 0x008c00007814783b */ /* 0x000e620000000200 */
[-C--:B------:R-:W-:Y:S01]  /*159a0*/  FMUL.FTZ R136, R136, R121.reuse ;  /* 0x0000007988887220 */ /* 0x080fe20000410000 */
[-C--:B------:R-:W-:Y:S01]  /*159b0*/  FMUL.FTZ R138, R138, R121.reuse ;  /* 0x000000798a8a7220 */ /* 0x080fe20000410000 */
[----:B------:R-:W-:Y:S01]  /*159c0*/  MUFU.TANH R41, R41 ;  /* 0x0000002900297308 */ /* 0x000fe20000002400 */
[-C--:B------:R-:W-:Y:S01]  /*159d0*/  FMUL.FTZ R137, R137, R121.reuse ;  /* 0x0000007989897220 */ /* 0x080fe20000410000 */
[----:B------:R-:W-:Y:S01]  /*159e0*/  HMMA.16816.F32.BF16 R52, R48, R34, R52 ;  /* 0x000000223034723c */ /* 0x000fe20000041834 */
[-C--:B------:R-:W-:Y:S01]  /*159f0*/  FMUL.FTZ R132, R132, R121.reuse ;  /* 0x0000007984847220 */ /* 0x080fe20000410000 */
[-C--:B------:R-:W-:Y:S01]  /*15a00*/  FMUL.FTZ R134, R134, R121.reuse ;  /* 0x0000007986867220 */ /* 0x080fe20000410000 */
[-C--:B------:R-:W-:Y:S01]  /*15a10*/  FMUL.FTZ R139, R139, R121.reuse ;  /* 0x000000798b8b7220 */ /* 0x080fe20000410000 */
[-C--:B------:R-:W-:Y:S01]  /*15a20*/  FMUL.FTZ R133, R133, R121.reuse ;  /* 0x0000007985857220 */ /* 0x080fe20000410000 */
[----:B------:R-:W-:Y:S01]  /*15a30*/  FMUL.FTZ R135, R135, R121 ;  /* 0x0000007987877220 */ /* 0x000fe20000410000 */
[----:B------:R-:W-:Y:S01]  /*15a40*/  HMMA.16816.F32.BF16 R64, R28, R24, R64 ;  /* 0x000000181c40723c */ /* 0x000fe20000041840 */
[----:B------:R-:W2:Y:S01]  /*15a50*/  MUFU.TANH R189, R136 ;  /* 0x0000008800bd7308 */ /* 0x000ea20000002400 */
[----:B------:R-:W-:-:S04]  /*15a60*/  DEPBAR.LE SB0, 0x0 ;  /* 0x000080000000791a */ /* 0x000fc80000000000 */
[----:B-----5:R-:W-:Y:S01]  /*15a70*/  HMMA.16816.F32.BF16 R56, R28, R8, R56 ;  /* 0x000000081c38723c */ /* 0x020fe20000041838 */
[----:B------:R-:W-:Y:S02]  /*15a80*/  IMAD.SHL.U32 R24, R209, 0x80, RZ ;  /* 0x00000080d1187824 */ /* 0x000fe400078e00ff */
[----:B------:R-:W3:Y:S03]  /*15a90*/  MUFU.TANH R181, R138 ;  /* 0x0000008a00b57308 */ /* 0x000ee60000002400 */
[----:B------:R-:W-:Y:S01]  /*15aa0*/  HMMA.16816.F32.BF16 R128, R16, R12, R128 ;  /* 0x0000000c1080723c */ /* 0x000fe20000041880 */
[----:B------:R-:W-:-:S04]  /*15ab0*/  LOP3.LUT R26, R24, 0x8, R27, 0xfe, !PT ;  /* 0x00000008181a7812 */ /* 0x000fc800078efe1b */
[C---:B------:R-:W-:Y:S01]  /*15ac0*/  ISETP.GE.AND P5, PT, R26.reuse, R3, PT ;  /* 0x000000031a00720c */ /* 0x040fe20003fa6270 */
[----:B------:R-:W-:Y:S01]  /*15ad0*/  HMMA.16816.F32.BF16 R52, R28, R10, R52 ;  /* 0x0000000a1c34723c */ /* 0x000fe20000041834 */
[----:B------:R-:W-:Y:S01]  /*15ae0*/  ISETP.GE.AND P1, PT, R26, R119, PT ;  /* 0x000000771a00720c */ /* 0x000fe20003f26270 */
[----:B------:R-:W4:Y:S03]  /*15af0*/  MUFU.TANH R185, R132 ;  /* 0x0000008400b97308 */ /* 0x000f260000002400 */
[----:B------:R-:W-:Y:S01]  /*15b00*/  FSEL R9, R165, -INF , !P1 ;  /* 0xff800000a5097808 */ /* 0x000fe20004800000 */
[C---:B------:R-:W-:Y:S04]  /*15b10*/  HMMA.16816.F32.BF16 R12, R16.reuse, R14, R124 ;  /* 0x0000000e100c723c */ /* 0x040fe8000004187c */
[----:B------:R-:W5:Y:S02]  /*15b20*/  MUFU.TANH R213, R134 ;  /* 0x0000008600d57308 */ /* 0x000f640000002400 */
[C---:B------:R-:W-:Y:S06]  /*15b30*/  HMMA.16816.F32.BF16 R64, R16.reuse, R4, R64 ;  /* 0x000000041040723c */ /* 0x040fec0000041840 */
[C---:B------:R-:W-:Y:S01]  /*15b40*/  HMMA.16816.F32.BF16 R60, R16.reuse, R6, R60 ;  /* 0x00000006103c723c */ /* 0x040fe2000004183c */
[--C-:B------:R-:W-:Y:S01]  /*15b50*/  LOP3.LUT R4, R24, 0x10, R27.reuse, 0xfe, !PT ;  /* 0x0000001018047812 */ /* 0x100fe200078efe1b */
[-C--:B------:R-:W-:Y:S01]  /*15b60*/  FMUL.FTZ R128, R128, R121.reuse ;  /* 0x0000007980807220 */ /* 0x080fe20000410000 */
[----:B------:R-:W-:Y:S01]  /*15b70*/  FSEL R5, R149, -INF , !P5 ;  /* 0xff80000095057808 */ /* 0x000fe20006800000 */
[----:B------:R-:W-:Y:S01]  /*15b80*/  FMUL.FTZ R130, R130, R121 ;  /* 0x0000007982827220 */ /* 0x000fe20000410000 */
[C---:B------:R-:W-:Y:S01]  /*15b90*/  ISETP.GE.AND P6, PT, R4.reuse, R3, PT ;  /* 0x000000030400720c */ /* 0x040fe20003fc6270 */
[C---:B-1----:R-:W-:Y:S01]  /*15ba0*/  HMMA.16816.F32.BF16 R56, R16.reuse, R20, R56 ;  /* 0x000000141038723c */ /* 0x042fe20000041838 */
[----:B------:R-:W-:Y:S01]  /*15bb0*/  ISETP.GE.AND P0, PT, R4, R119, PT ;  /* 0x000000770400720c */ /* 0x000fe20003f06270 */
[----:B------:R-:W1:Y:S01]  /*15bc0*/  MUFU.TANH R169, R128 ;  /* 0x0000008000a97308 */ /* 0x000e620000002400 */
[--C-:B------:R-:W-:Y:S01]  /*15bd0*/  LOP3.LUT R4, R24, 0x18, R27.reuse, 0xfe, !PT ;  /* 0x0000001818047812 */ /* 0x100fe200078efe1b */
[----:B------:R-:W-:Y:S01]  /*15be0*/  FMUL.FTZ R129, R129, R121 ;  /* 0x0000007981817220 */ /* 0x000fe20000410000 */
[----:B------:R-:W-:Y:S01]  /*15bf0*/  FSEL R49, R152, -INF , !P6 ;  /* 0xff80000098317808 */ /* 0x000fe20007000000 */
[----:B------:R-:W-:Y:S01]  /*15c00*/  HMMA.16816.F32.BF16 R52, R16, R22, R52 ;  /* 0x000000161034723c */ /* 0x000fe20000041834 */
[----:B------:R-:W-:Y:S01]  /*15c10*/  ISETP.GE.AND P5, PT, R4, R3, PT ;  /* 0x000000030400720c */ /* 0x000fe20003fa6270 */
[----:B------:R-:W-:Y:S01]  /*15c20*/  FMUL.FTZ R12, R12, R121 ;  /* 0x000000790c0c7220 */ /* 0x000fe20000410000 */
[----:B------:R-:W-:Y:S01]  /*15c30*/  ISETP.GE.AND P1, PT, R4, R119, PT ;  /* 0x000000770400720c */ /* 0x000fe20003f26270 */
[----:B------:R-:W1:Y:S01]  /*15c40*/  MUFU.TANH R179, R130 ;  /* 0x0000008200b37308 */ /* 0x000e620000002400 */
[--C-:B------:R-:W-:Y:S01]  /*15c50*/  LOP3.LUT R4, R24, 0x20, R27.reuse, 0xfe, !PT ;  /* 0x0000002018047812 */ /* 0x100fe200078efe1b */
[-C--:B------:R-:W-:Y:S01]  /*15c60*/  FMUL.FTZ R14, R14, R121.reuse ;  /* 0x000000790e0e7220 */ /* 0x080fe20000410000 */
[----:B------:R-:W-:Y:S01]  /*15c70*/  FSEL R25, R153, -INF , !P0 ;  /* 0xff80000099197808 */ /* 0x000fe20004000000 */
[----:B------:R-:W-:Y:S01]  /*15c80*/  FMUL.FTZ R64, R64, R121 ;  /* 0x0000007940407220 */ /* 0x000fe20000410000 */
[----:B------:R-:W-:Y:S01]  /*15c90*/  ISETP.GE.AND P6, PT, R4, R3, PT ;  /* 0x000000030400720c */ /* 0x000fe20003fc6270 */
[----:B------:R-:W-:Y:S01]  /*15ca0*/  FMUL.FTZ R66, R66, R121 ;  /* 0x0000007942427220 */ /* 0x000fe20000410000 */
[----:B------:R-:W-:Y:S01]  /*15cb0*/  ISETP.GE.AND P0, PT, R4, R119, PT ;  /* 0x000000770400720c */ /* 0x000fe20003f06270 */
[----:B------:R-:W1:Y:S01]  /*15cc0*/  MUFU.TANH R167, R12 ;  /* 0x0000000c00a77308 */ /* 0x000e620000002400 */
[--C-:B------:R-:W-:Y:S01]  /*15cd0*/  LOP3.LUT R6, R24, 0x28, R27.reuse, 0xfe, !PT ;  /* 0x0000002818067812 */ /* 0x100fe200078efe1b */
[-C--:B------:R-:W-:Y:S01]  /*15ce0*/  FMUL.FTZ R60, R60, R121.reuse ;  /* 0x000000793c3c7220 */ /* 0x080fe20000410000 */
[--C-:B------:R-:W-:Y:S01]  /*15cf0*/  LOP3.LUT R4, R24, 0x30, R27.reuse, 0xfe, !PT ;  /* 0x0000003018047812 */ /* 0x100fe200078efe1b */
[-C--:B------:R-:W-:Y:S01]  /*15d00*/  FMUL.FTZ R62, R62, R121.reuse ;  /* 0x000000793e3e7220 */ /* 0x080fe20000410000 */
[----:B------:R-:W-:Y:S01]  /*15d10*/  FSEL R249, R154, -INF , !P5 ;  /* 0xff8000009af97808 */ /* 0x000fe20006800000 */
[-C--:B------:R-:W-:Y:S01]  /*15d20*/  FMUL.FTZ R56, R56, R121.reuse ;  /* 0x0000007938387220 */ /* 0x080fe20000410000 */
[----:B------:R-:W-:Y:S01]  /*15d30*/  FSEL R33, R42, -INF , !P1 ;  /* 0xff8000002a217808 */ /* 0x000fe20004800000 */
[----:B------:R-:W1:Y:S01]  /*15d40*/  MUFU.TANH R175, R14 ;  /* 0x0000000e00af7308 */ /* 0x000e620000002400 */
[----:B------:R-:W-:Y:S01]  /*15d50*/  FSEL R235, R235, -INF , !P6 ;  /* 0xff800000ebeb7808 */ /* 0x000fe20007000000 */
[-C--:B------:R-:W-:Y:S01]  /*15d60*/  FMUL.FTZ R58, R58, R121.reuse ;  /* 0x000000793a3a7220 */ /* 0x080fe20000410000 */
[----:B------:R-:W-:Y:S01]  /*15d70*/  FSEL R243, R243, -INF , !P0 ;  /* 0xff800000f3f37808 */ /* 0x000fe20004000000 */
[----:B------:R-:W-:Y:S01]  /*15d80*/  FMUL.FTZ R52, R52, R121 ;  /* 0x0000007934347220 */ /* 0x000fe20000410000 */
[----:B------:R-:W-:Y:S01]  /*15d90*/  ISETP.GE.AND P5, PT, R6, R3, PT ;  /* 0x000000030600720c */ /* 0x000fe20003fa6270 */
[----:B------:R-:W-:Y:S01]  /*15da0*/  FMUL.FTZ R54, R54, R121 ;  /* 0x0000007936367220 */ /* 0x000fe20000410000 */
[----:B------:R-:W-:Y:S01]  /*15db0*/  ISETP.GE.AND P1, PT, R6, R119, PT ;  /* 0x000000770600720c */ /* 0x000fe20003f26270 */
[----:B------:R-:W1:Y:S01]  /*15dc0*/  MUFU.TANH R155, R64 ;  /* 0x00000040009b7308 */ /* 0x000e620000002400 */
[C---:B------:R-:W-:Y:S01]  /*15dd0*/  ISETP.GE.AND P6, PT, R4.reuse, R3, PT ;  /* 0x000000030400720c */ /* 0x040fe20003fc6270 */
[----:B------:R-:W-:Y:S01]  /*15de0*/  FMUL.FTZ R131, R131, R121 ;  /* 0x0000007983837220 */ /* 0x000fe20000410000 */
[----:B------:R-:W-:Y:S01]  /*15df0*/  ISETP.GE.AND P0, PT, R4, R119, PT ;  /* 0x000000770400720c */ /* 0x000fe20003f06270 */
[-C--:B------:R-:W-:Y:S01]  /*15e00*/  FMUL.FTZ R13, R13, R121.reuse ;  /* 0x000000790d0d7220 */ /* 0x080fe20000410000 */
[C-C-:B------:R-:W-:Y:S01]  /*15e10*/  LOP3.LUT R6, R24.reuse, 0x38, R27.reuse, 0xfe, !PT ;  /* 0x0000003818067812 */ /* 0x140fe200078efe1b */
[-C--:B------:R-:W-:Y:S01]  /*15e20*/  FMUL.FTZ R65, R65, R121.reuse ;  /* 0x0000007941417220 */ /* 0x080fe20000410000 */
[--C-:B------:R-:W-:Y:S01]  /*15e30*/  LOP3.LUT R4, R24, 0x40, R27.reuse, 0xfe, !PT ;  /* 0x0000004018047812 */ /* 0x100fe200078efe1b */
[----:B------:R-:W1:Y:S01]  /*15e40*/  MUFU.TANH R161, R66 ;  /* 0x0000004200a17308 */ /* 0x000e620000002400 */
[----:B------:R-:W-:Y:S01]  /*15e50*/  FSEL R233, R233, -INF , !P5 ;  /* 0xff800000e9e97808 */ /* 0x000fe20006800000 */
[-C--:B------:R-:W-:Y:S01]  /*15e60*/  FMUL.FTZ R67, R67, R121.reuse ;  /* 0x0000007943437220 */ /* 0x080fe20000410000 */
[----:B------:R-:W-:Y:S01]  /*15e70*/  FSEL R239, R239, -INF , !P1 ;  /* 0xff800000efef7808 */ /* 0x000fe20004800000 */
[-C--:B------:R-:W-:Y:S01]  /*15e80*/  FMUL.FTZ R61, R61, R121.reuse ;  /* 0x000000793d3d7220 */ /* 0x080fe20000410000 */
[----:B------:R-:W-:Y:S01]  /*15e90*/  FSEL R219, R219, -INF , !P6 ;  /* 0xff800000dbdb7808 */ /* 0x000fe20007000000 */
[----:B------:R-:W-:Y:S01]  /*15ea0*/  FMUL.FTZ R15, R15, R121 ;  /* 0x000000790f0f7220 */ /* 0x000fe20000410000 */
[----:B------:R-:W-:Y:S01]  /*15eb0*/  FSEL R229, R229, -INF , !P0 ;  /* 0xff800000e5e57808 */ /* 0x000fe20004000000 */
[----:B------:R-:W1:Y:S01]  /*15ec0*/  MUFU.TANH R149, R60 ;  /* 0x0000003c00957308 */ /* 0x000e620000002400 */
[C---:B------:R-:W-:Y:S01]  /*15ed0*/  ISETP.GE.AND P5, PT, R6.reuse, R3, PT ;  /* 0x000000030600720c */ /* 0x040fe20003fa6270 */
[----:B------:R-:W-:Y:S01]  /*15ee0*/  FMUL.FTZ R57, R57, R121 ;  /* 0x0000007939397220 */ /* 0x000fe20000410000 */
[----:B------:R-:W-:Y:S01]  /*15ef0*/  ISETP.GE.AND P1, PT, R6, R119, PT ;  /* 0x000000770600720c */ /* 0x000fe20003f26270 */
[----:B------:R-:W-:Y:S01]  /*15f00*/  FMUL.FTZ R63, R63, R121 ;  /* 0x000000793f3f7220 */ /* 0x000fe20000410000 */
[C---:B------:R-:W-:Y:S01]  /*15f10*/  ISETP.GE.AND P6, PT, R4.reuse, R3, PT ;  /* 0x000000030400720c */ /* 0x040fe20003fc6270 */
[----:B------:R-:W-:Y:S01]  /*15f20*/  FMUL.FTZ R53, R53, R121 ;  /* 0x0000007935357220 */ /* 0x000fe20000410000 */
[----:B------:R-:W-:Y:S01]  /*15f30*/  ISETP.GE.AND P0, PT, R4, R119, PT ;  /* 0x000000770400720c */ /* 0x000fe20003f06270 */
[----:B------:R-:W1:Y:S01]  /*15f40*/  MUFU.TANH R157, R62 ;  /* 0x0000003e009d7308 */ /* 0x000e620000002400 */
[----:B------:R-:W-:-:S02]  /*15f50*/  LOP3.LUT R6, R24, 0x48, R27, 0xfe, !PT ;  /* 0x0000004818067812 */ /* 0x000fc400078efe1b */
[----:B------:R-:W-:Y:S02]  /*15f60*/  LOP3.LUT R4, R24, 0x50, R27, 0xfe, !PT ;  /* 0x0000005018047812 */ /* 0x000fe400078efe1b */
[----:B------:R-:W-:Y:S02]  /*15f70*/  FSEL R221, R221, -INF , !P5 ;  /* 0xff800000dddd7808 */ /* 0x000fe40006800000 */
[----:B------:R-:W-:Y:S01]  /*15f80*/  FSEL R225, R225, -INF , !P1 ;  /* 0xff800000e1e17808 */ /* 0x000fe20004800000 */
[----:B------:R-:W1:Y:S01]  /*15f90*/  MUFU.TANH R126, R56 ;  /* 0x00000038007e7308 */ /* 0x000e620000002400 */
[----:B--2---:R-:W-:Y:S02]  /*15fa0*/  FSEL R189, R189, -INF , !P6 ;  /* 0xff800000bdbd7808 */ /* 0x004fe40007000000 */
[----:B---3--:R-:W-:Y:S02]  /*15fb0*/  FSEL R181, R181, -INF , !P0 ;  /* 0xff800000b5b57808 */ /* 0x008fe40004000000 */
[----:B------:R-:W-:-:S02]  /*15fc0*/  ISETP.GE.AND P5, PT, R6, R3, PT ;  /* 0x000000030600720c */ /* 0x000fc40003fa6270 */
[----:B------:R-:W-:Y:S01]  /*15fd0*/  ISETP.GE.AND P1, PT, R6, R119, PT ;  /* 0x000000770600720c */ /* 0x000fe20003f26270 */
[----:B------:R-:W2:Y:S01]  /*15fe0*/  MUFU.TANH R124, R58 ;  /* 0x0000003a007c7308 */ /* 0x000ea20000002400 */
[C---:B------:R-:W-:Y:S02]  /*15ff0*/  ISETP.GE.AND P6, PT, R4.reuse, R3, PT ;  /* 0x000000030400720c */ /* 0x040fe40003fc6270 */
[----:B------:R-:W-:Y:S02]  /*16000*/  ISETP.GE.AND P0, PT, R4, R119, PT ;  /* 0x000000770400720c */ /* 0x000fe40003f06270 */
[C-C-:B------:R-:W-:Y:S02]  /*16010*/  LOP3.LUT R6, R24.reuse, 0x58, R27.reuse, 0xfe, !PT ;  /* 0x0000005818067812 */ /* 0x140fe400078efe1b */
[----:B------:R-:W-:Y:S01]  /*16020*/  LOP3.LUT R4, R24, 0x60, R27, 0xfe, !PT ;  /* 0x0000006018047812 */ /* 0x000fe200078efe1b */
[----:B------:R-:W3:Y:S01]  /*16030*/  MUFU.TANH R125, R52 ;  /* 0x00000034007d7308 */ /* 0x000ee20000002400 */
[----:B----4-:R-:W-:-:S02]  /*16040*/  FSEL R185, R185, -INF , !P5 ;  /* 0xff800000b9b97808 */ /* 0x010fc40006800000 */
[----:B-----5:R-:W-:Y:S02]  /*16050*/  FSEL R213, R213, -INF , !P1 ;  /* 0xff800000d5d57808 */ /* 0x020fe40004800000 */
[----:B-1----:R-:W-:Y:S02]  /*16060*/  FSEL R169, R169, -INF , !P6 ;  /* 0xff800000a9a97808 */ /* 0x002fe40007000000 */
[----:B------:R-:W-:Y:S01]  /*16070*/  FSEL R179, R179, -INF , !P0 ;  /* 0xff800000b3b37808 */ /* 0x000fe20004000000 */
[----:B------:R-:W1:Y:S01]  /*16080*/  MUFU.TANH R127, R54 ;  /* 0x00000036007f7308 */ /* 0x000e620000002400 */
[C---:B------:R-:W-:Y:S02]  /*16090*/  ISETP.GE.AND P5, PT, R6.reuse, R3, PT ;  /* 0x000000030600720c */ /* 0x040fe40003fa6270 */
[----:B------:R-:W-:Y:S02]  /*160a0*/  ISETP.GE.AND P1, PT, R6, R119, PT ;  /* 0x000000770600720c */ /* 0x000fe40003f26270 */
[----:B------:R-:W-:-:S02]  /*160b0*/  ISETP.GE.AND P6, PT, R4, R3, PT ;  /* 0x000000030400720c */ /* 0x000fc40003fc6270 */
[----:B------:R-:W-:Y:S01]  /*160c0*/  ISETP.GE.AND P0, PT, R4, R119, PT ;  /* 0x000000770400720c */ /* 0x000fe20003f06270 */
[----:B------:R-:W4:Y:S01]  /*160d0*/  MUFU.TANH R36, R36 ;  /* 0x0000002400247308 */ /* 0x000f220000002400 */
[C-C-:B------:R-:W-:Y:S02]  /*160e0*/  LOP3.LUT R6, R24.reuse, 0x68, R27.reuse, 0xfe, !PT ;  /* 0x0000006818067812 */ /* 0x140fe400078efe1b */
[----:B------:R-:W-:Y:S02]  /*160f0*/  LOP3.LUT R4, R24, 0x70, R27, 0xfe, !PT ;  /* 0x0000007018047812 */ /* 0x000fe400078efe1b */
[----:B------:R-:W-:Y:S02]  /*16100*/  FSEL R167, R167, -INF , !P5 ;  /* 0xff800000a7a77808 */ /* 0x000fe40006800000 */
[----:B------:R-:W-:Y:S01]  /*16110*/  FSEL R175, R175, -INF , !P1 ;  /* 0xff800000afaf7808 */ /* 0x000fe20004800000 */
[----:B------:R-:W5:Y:S01]  /*16120*/  MUFU.TANH R37, R37 ;  /* 0x0000002500257308 */ /* 0x000f620000002400 */
[----:B------:R-:W-:-:S02]  /*16130*/  FSEL R155, R155, -INF , !P6 ;  /* 0xff8000009b9b7808 */ /* 0x000fc40007000000 */
[----:B------:R-:W-:Y:S02]  /*16140*/  FSEL R161, R161, -INF , !P0 ;  /* 0xff800000a1a17808 */ /* 0x000fe40004000000 */
[C---:B------:R-:W-:Y:S02]  /*16150*/  ISETP.GE.AND P5, PT, R6.reuse, R3, PT ;  /* 0x000000030600720c */ /* 0x040fe40003fa6270 */
[----:B------:R-:W-:Y:S01]  /*16160*/  ISETP.GE.AND P1, PT, R6, R119, PT ;  /* 0x000000770600720c */ /* 0x000fe20003f26270 */
[----:B------:R-:W5:Y:S01]  /*16170*/  MUFU.TANH R227, R145 ;  /* 0x0000009100e37308 */ /* 0x000f620000002400 */
[C---:B------:R-:W-:Y:S02]  /*16180*/  ISETP.GE.AND P6, PT, R4.reuse, R3, PT ;  /* 0x000000030400720c */ /* 0x040fe40003fc6270 */
[----:B------:R-:W-:Y:S02]  /*16190*/  ISETP.GE.AND P0, PT, R4, R119, PT ;  /* 0x000000770400720c */ /* 0x000fe40003f06270 */
[----:B------:R-:W-:-:S02]  /*161a0*/  LOP3.LUT R6, R24, 0x78, R27, 0xfe, !PT ;  /* 0x0000007818067812 */ /* 0x000fc400078efe1b */
[----:B------:R-:W-:Y:S01]  /*161b0*/  LOP3.LUT R4, R24, R27, RZ, 0xfc, !PT ;  /* 0x0000001b18047212 */ /* 0x000fe200078efcff */
[----:B------:R-:W5:Y:S01]  /*161c0*/  MUFU.TANH R231, R147 ;  /* 0x0000009300e77308 */ /* 0x000f620000002400 */
[----:B------:R-:W-:Y:S02]  /*161d0*/  FSEL R149, R149, -INF , !P5 ;  /* 0xff80000095957808 */ /* 0x000fe40006800000 */
[----:B------:R-:W-:Y:S01]  /*161e0*/  FSEL R157, R157, -INF , !P1 ;  /* 0xff8000009d9d7808 */ /* 0x000fe20004800000 */
[----:B------:R-:W-:Y:S01]  /*161f0*/  VIADD R8, R4, 0x9 ;  /* 0x0000000904087836 */ /* 0x000fe20000000000 */
[----:B------:R-:W-:Y:S01]  /*16200*/  ISETP.GE.AND P5, PT, R6, R3, PT ;  /* 0x000000030600720c */ /* 0x000fe20003fa6270 */
[----:B------:R-:W-:Y:S01]  /*16210*/  VIADD R10, R4, 0x61 ;  /* 0x00000061040a7836 */ /* 0x000fe20000000000 */
[----:B------:R-:W-:Y:S01]  /*16220*/  ISETP.GE.AND P1, PT, R6, R119, PT ;  /* 0x000000770600720c */ /* 0x000fe20003f26270 */
[----:B------:R-:W-:Y:S01]  /*16230*/  VIADD R6, R4, 0x1 ;  /* 0x0000000104067836 */ /* 0x000fe20000000000 */
[----:B------:R-:W-:Y:S01]  /*16240*/  FSEL R126, R126, -INF , !P6 ;  /* 0xff8000007e7e7808 */ /* 0x000fe20007000000 */
[----:B------:R4:W5:Y:S01]  /*16250*/  MUFU.TANH R223, R141 ;  /* 0x0000008d00df7308 */ /* 0x0009620000002400 */
[----:B--2---:R-:W-:Y:S01]  /*16260*/  FSEL R124, R124, -INF , !P0 ;  /* 0xff8000007c7c7808 */ /* 0x004fe20004000000 */
[----:B------:R-:W-:Y:S01]  /*16270*/  VIADD R12, R4, 0x69 ;  /* 0x00000069040c7836 */ /* 0x000fe20000000000 */
[----:B------:R-:W-:-:S02]  /*16280*/  ISETP.GE.AND P6, PT, R6, R3, PT ;  /* 0x000000030600720c */ /* 0x000fc40003fc6270 */
[----:B------:R-:W-:Y:S01]  /*16290*/  ISETP.GE.AND P0, PT, R6, R119, PT ;  /* 0x000000770600720c */ /* 0x000fe20003f06270 */
[----:B------:R-:W-:Y:S01]  /*162a0*/  VIADD R6, R4, 0x11 ;  /* 0x0000001104067836 */ /* 0x000fe20000000000 */
[----:B------:R-:W-:Y:S01]  /*162b0*/  FSEL R11, R148, -INF , !P6 ;  /* 0xff800000940b7808 */ /* 0x000fe20007000000 */
[----:B------:R-:W2:Y:S01]  /*162c0*/  MUFU.TANH R217, R143 ;  /* 0x0000008f00d97308 */ /* 0x000ea20000002400 */
[----:B------:R-:W-:Y:S02]  /*162d0*/  FSEL R45, R45, -INF , !P0 ;  /* 0xff8000002d2d7808 */ /* 0x000fe40004000000 */
[----:B---3--:R-:W-:Y:S02]  /*162e0*/  FSEL R125, R125, -INF , !P5 ;  /* 0xff8000007d7d7808 */ /* 0x008fe40006800000 */
[----:B-1----:R-:W-:Y:S02]  /*162f0*/  FSEL R127, R127, -INF , !P1 ;  /* 0xff8000007f7f7808 */ /* 0x002fe40004800000 */
[C---:B------:R-:W-:Y:S01]  /*16300*/  ISETP.GE.AND P6, PT, R6.reuse, R3, PT ;  /* 0x000000030600720c */ /* 0x040fe20003fc6270 */
[----:B------:R-:W1:Y:S01]  /*16310*/  MUFU.TANH R191, R137 ;  /* 0x0000008900bf7308 */ /* 0x000e620000002400 */
[----:B------:R-:W-:Y:S01]  /*16320*/  ISETP.GE.AND P0, PT, R6, R119, PT ;  /* 0x000000770600720c */ /* 0x000fe20003f06270 */
[----:B------:R-:W-:Y:S01]  /*16330*/  VIADD R6, R4, 0x21 ;  /* 0x0000002104067836 */ /* 0x000fe20000000000 */
[C---:B------:R-:W-:Y:S01]  /*16340*/  ISETP.GE.AND P5, PT, R8.reuse, R3, PT ;  /* 0x000000030800720c */ /* 0x040fe20003fa6270 */
[----:B----4-:R-:W-:Y:S01]  /*16350*/  IMAD.MOV.U32 R141, RZ, RZ, R173 ;  /* 0x000000ffff8d7224 */ /* 0x010fe200078e00ad */
[----:B------:R-:W-:Y:S01]  /*16360*/  ISETP.GE.AND P1, PT, R8, R119, PT ;  /* 0x000000770800720c */ /* 0x000fe20003f26270 */
[----:B------:R-:W-:Y:S01]  /*16370*/  VIADD R8, R4, 0x19 ;  /* 0x0000001904087836 */ /* 0x000fe20000000000 */
[----:B------:R-:W-:Y:S01]  /*16380*/  FSEL R51, R47, -INF , !P6 ;  /* 0xff8000002f337808 */ /* 0x000fe20007000000 */
[----:B------:R-:W3:Y:S01]  /*16390*/  MUFU.TANH R215, R139 ;  /* 0x0000008b00d77308 */ /* 0x000ee20000002400 */
[----:B------:R-:W-:-:S02]  /*163a0*/  FSEL R39, R151, -INF , !P0 ;  /* 0xff80000097277808 */ /* 0x000fc40004000000 */
[----:B------:R-:W-:Y:S02]  /*163b0*/  FSEL R7, R150, -INF , !P5 ;  /* 0xff80000096077808 */ /* 0x000fe40006800000 */
[----:B------:R-:W-:Y:S02]  /*163c0*/  FSEL R17, R46, -INF , !P1 ;  /* 0xff8000002e117808 */ /* 0x000fe40004800000 */
[C---:B------:R-:W-:Y:S01]  /*163d0*/  ISETP.GE.AND P6, PT, R6.reuse, R3, PT ;  /* 0x000000030600720c */ /* 0x040fe20003fc6270 */
[----:B------:R-:W4:Y:S01]  /*163e0*/  MUFU.TANH R187, R133 ;  /* 0x0000008500bb7308 */ /* 0x000f220000002400 */
[----:B------:R-:W-:Y:S01]  /*163f0*/  ISETP.GE.AND P0, PT, R6, R119, PT ;  /* 0x000000770600720c */ /* 0x000fe20003f06270 */
[----:B------:R-:W-:Y:S01]  /*16400*/  VIADD R6, R4, 0x29 ;  /* 0x0000002904067836 */ /* 0x000fe20000000000 */
[C---:B------:R-:W-:Y:S02]  /*16410*/  ISETP.GE.AND P5, PT, R8.reuse, R3, PT ;  /* 0x000000030800720c */ /* 0x040fe40003fa6270 */
[----:B------:R-:W-:Y:S01]  /*16420*/  ISETP.GE.AND P1, PT, R8, R119, PT ;  /* 0x000000770800720c */ /* 0x000fe20003f26270 */
[----:B------:R-:W-:Y:S01]  /*16430*/  VIADD R8, R4, 0x31 ;  /* 0x0000003104087836 */ /* 0x000fe20000000000 */
[----:B------:R-:W-:Y:S01]  /*16440*/  FSEL R251, R40, -INF , !P5 ;  /* 0xff80000028fb7808 */ /* 0x000fe20006800000 */
[----:B------:R-:W4:Y:S01]  /*16450*/  MUFU.TANH R171, R129 ;  /* 0x0000008100ab7308 */ /* 0x000f220000002400 */
[----:B------:R-:W-:-:S02]  /*16460*/  FSEL R35, R41, -INF , !P1 ;  /* 0xff80000029237808 */ /* 0x000fc40004800000 */
[C---:B------:R-:W-:Y:S02]  /*16470*/  ISETP.GE.AND P5, PT, R6.reuse, R3, PT ;  /* 0x000000030600720c */ /* 0x040fe40003fa6270 */
[----:B------:R-:W-:Y:S01]  /*16480*/  ISETP.GE.AND P1, PT, R6, R119, PT ;  /* 0x000000770600720c */ /* 0x000fe20003f26270 */
[----:B------:R-:W-:Y:S01]  /*16490*/  VIADD R6, R4, 0x39 ;  /* 0x0000003904067836 */ /* 0x000fe20000000000 */
[----:B------:R-:W-:Y:S01]  /*164a0*/  FSEL R245, R36, -INF , !P6 ;  /* 0xff80000024f57808 */ /* 0x000fe20007000000 */
[----:B------:R-:W4:Y:S01]  /*164b0*/  MUFU.TANH R177, R131 ;  /* 0x0000008300b17308 */ /* 0x000f220000002400 */
[----:B-----5:R-:W-:Y:S02]  /*164c0*/  FSEL R247, R37, -INF , !P0 ;  /* 0xff80000025f77808 */ /* 0x020fe40004000000 */
[C---:B------:R-:W-:Y:S02]  /*164d0*/  ISETP.GE.AND P6, PT, R8.reuse, R3, PT ;  /* 0x000000030800720c */ /* 0x040fe40003fc6270 */
[----:B------:R-:W-:Y:S01]  /*164e0*/  ISETP.GE.AND P0, PT, R8, R119, PT ;  /* 0x000000770800720c */ /* 0x000fe20003f06270 */
[----:B------:R-:W-:Y:S01]  /*164f0*/  VIADD R8, R4, 0x41 ;  /* 0x0000004104087836 */ /* 0x000fe20000000000 */
[----:B------:R-:W-:Y:S01]  /*16500*/  FSEL R241, R241, -INF , !P5 ;  /* 0xff800000f1f17808 */ /* 0x000fe20006800000 */
[----:B------:R-:W5:Y:S01]  /*16510*/  MUFU.TANH R183, R135 ;  /* 0x0000008700b77308 */ /* 0x000f620000002400 */
[----:B------:R-:W-:-:S02]  /*16520*/  FSEL R237, R237, -INF , !P1 ;  /* 0xff800000eded7808 */ /* 0x000fc40004800000 */
[C---:B------:R-:W-:Y:S02]  /*16530*/  ISETP.GE.AND P5, PT, R6.reuse, R3, PT ;  /* 0x000000030600720c */ /* 0x040fe40003fa6270 */
[----:B------:R-:W-:Y:S01]  /*16540*/  ISETP.GE.AND P1, PT, R6, R119, PT ;  /* 0x000000770600720c */ /* 0x000fe20003f26270 */
[----:B------:R-:W-:Y:S01]  /*16550*/  VIADD R6, R4, 0x49 ;  /* 0x0000004904067836 */ /* 0x000fe20000000000 */
[----:B------:R-:W-:Y:S01]  /*16560*/  FSEL R227, R227, -INF , !P6 ;  /* 0xff800000e3e37808 */ /* 0x000fe20007000000 */
[----:B------:R-:W5:Y:S01]  /*16570*/  MUFU.TANH R165, R13 ;  /* 0x0000000d00a57308 */ /* 0x000f620000002400 */
[----:B------:R-:W-:Y:S02]  /*16580*/  FSEL R231, R231, -INF , !P0 ;  /* 0xff800000e7e77808 */ /* 0x000fe40004000000 */
[C---:B------:R-:W-:Y:S02]  /*16590*/  ISETP.GE.AND P6, PT, R8.reuse, R3, PT ;  /* 0x000000030800720c */ /* 0x040fe40003fc6270 */
[----:B------:R-:W-:Y:S01]  /*165a0*/  ISETP.GE.AND P0, PT, R8, R119, PT ;  /* 0x000000770800720c */ /* 0x000fe20003f06270 */
[----:B------:R-:W-:Y:S01]  /*165b0*/  VIADD R8, R4, 0x51 ;  /* 0x0000005104087836 */ /* 0x000fe20000000000 */
[----:B------:R-:W-:Y:S01]  /*165c0*/  FSEL R223, R223, -INF , !P5 ;  /* 0xff800000dfdf7808 */ /* 0x000fe20006800000 */
[----:B------:R-:W5:Y:S01]  /*165d0*/  MUFU.TANH R153, R65 ;  /* 0x0000004100997308 */ /* 0x000f620000002400 */
[----:B--2---:R-:W-:-:S02]  /*165e0*/  FSEL R217, R217, -INF , !P1 ;  /* 0xff800000d9d97808 */ /* 0x004fc40004800000 */
[C---:B------:R-:W-:Y:S02]  /*165f0*/  ISETP.GE.AND P5, PT, R6.reuse, R3, PT ;  /* 0x000000030600720c */ /* 0x040fe40003fa6270 */
[----:B------:R-:W-:Y:S01]  /*16600*/  ISETP.GE.AND P1, PT, R6, R119, PT ;  /* 0x000000770600720c */ /* 0x000fe20003f26270 */
[----:B------:R-:W-:Y:S01]  /*16610*/  VIADD R6, R4, 0x59 ;  /* 0x0000005904067836 */ /* 0x000fe20000000000 */
[----:B-1----:R-:W-:Y:S01]  /*16620*/  FSEL R191, R191, -INF , !P6 ;  /* 0xff800000bfbf7808 */ /* 0x002fe20007000000 */
[----:B------:R-:W1:Y:S01]  /*16630*/  MUFU.TANH R159, R67 ;  /* 0x00000043009f7308 */ /* 0x000e620000002400 */
[----:B---3--:R-:W-:Y:S02]  /*16640*/  FSEL R215, R215, -INF , !P0 ;  /* 0xff800000d7d77808 */ /* 0x008fe40004000000 */
[C---:B------:R-:W-:Y:S02]  /*16650*/  ISETP.GE.AND P6, PT, R8.reuse, R3, PT ;  /* 0x000000030800720c */ /* 0x040fe40003fc6270 */
[----:B------:R-:W-:Y:S01]  /*16660*/  ISETP.GE.AND P0, PT, R8, R119, PT ;  /* 0x000000770800720c */ /* 0x000fe20003f06270 */
[----:B------:R-:W-:Y:S01]  /*16670*/  FMUL.FTZ R8, R59, R121 ;  /* 0x000000793b087220 */ /* 0x000fe20000410000 */
[----:B----4-:R-:W-:Y:S01]  /*16680*/  FSEL R187, R187, -INF , !P5 ;  /* 0xff800000bbbb7808 */ /* 0x010fe20006800000 */
[----:B------:R-:W2:Y:S01]  /*16690*/  MUFU.TANH R151, R61 ;  /* 0x0000003d00977308 */ /* 0x000ea20000002400 */
[----:B------:R-:W-:-:S02]  /*166a0*/  FSEL R171, R171, -INF , !P6 ;  /* 0xff800000abab7808 */ /* 0x000fc40007000000 */
[----:B------:R-:W-:Y:S02]  /*166b0*/  FSEL R177, R177, -INF , !P0 ;  /* 0xff800000b1b17808 */ /* 0x000fe40004000000 */
[-C--:B------:R-:W-:Y:S02]  /*166c0*/  ISETP.GE.AND P5, PT, R6, R3.reuse, PT ;  /* 0x000000030600720c */ /* 0x080fe40003fa6270 */
[C---:B------:R-:W-:Y:S01]  /*166d0*/  ISETP.GE.AND P6, PT, R10.reuse, R3, PT ;  /* 0x000000030a00720c */ /* 0x040fe20003fc6270 */
[----:B------:R-:W3:Y:S01]  /*166e0*/  MUFU.TANH R163, R15 ;  /* 0x0000000f00a37308 */ /* 0x000ee20000002400 */
[----:B------:R-:W-:Y:S01]  /*166f0*/  BAR.SYNC.DEFER_BLOCKING 0x0 ;  /* 0x0000000000007b1d */ /* 0x000fe20000010000 */
[----:B------:R-:W-:Y:S01]  /*16700*/  ISETP.GE.AND P0, PT, R10, R119, PT ;  /* 0x000000770a00720c */ /* 0x000fe20003f06270 */
[----:B------:R-:W-:Y:S01]  /*16710*/  VIADD R10, R4, 0x71 ;  /* 0x00000071040a7836 */ /* 0x000fe20000000000 */
[----:B-----5:R-:W-:Y:S02]  /*16720*/  FSEL R183, R183, -INF , !P1 ;  /* 0xff800000b7b77808 */ /* 0x020fe40004800000 */
[----:B------:R-:W-:-:S02]  /*16730*/  FSEL R165, R165, -INF , !P5 ;  /* 0xff800000a5a57808 */ /* 0x000fc40006800000 */
[----:B------:R-:W-:Y:S01]  /*16740*/  ISETP.GE.AND P1, PT, R6, R119, PT ;  /* 0x000000770600720c */ /* 0x000fe20003f26270 */
[----:B------:R-:W-:Y:S01]  /*16750*/  MUFU.TANH R147, R63 ;  /* 0x0000003f00937308 */ /* 0x000fe20000002400 */
[-C--:B------:R-:W-:Y:S02]  /*16760*/  ISETP.GE.AND P5, PT, R12, R3.reuse, PT ;  /* 0x000000030c00720c */ /* 0x080fe40003fa6270 */
[----:B------:R-:W-:Y:S02]  /*16770*/  FSEL R153, R153, -INF , !P6 ;  /* 0xff80000099997808 */ /* 0x000fe40007000000 */
[----:B-1----:R-:W-:Y:S02]  /*16780*/  FSEL R159, R159, -INF , !P0 ;  /* 0xff8000009f9f7808 */ /* 0x002fe40004000000 */
[C---:B------:R-:W-:Y:S01]  /*16790*/  ISETP.GE.AND P6, PT, R10.reuse, R3, PT ;  /* 0x000000030a00720c */ /* 0x040fe20003fc6270 */
[----:B------:R-:W1:Y:S01]  /*167a0*/  MUFU.TANH R6, R57 ;  /* 0x0000003900067308 */ /* 0x000e620000002400 */
[----:B------:R-:W-:Y:S01]  /*167b0*/  ISETP.GE.AND P0, PT, R10, R119, PT ;  /* 0x000000770a00720c */ /* 0x000fe20003f06270 */
[----:B------:R-:W-:Y:S01]  /*167c0*/  FMUL.FTZ R10, R55, R121 ;  /* 0x00000079370a7220 */ /* 0x000fe20000410000 */
[----:B--2---:R-:W-:-:S02]  /*167d0*/  FSEL R151, R151, -INF , !P5 ;  /* 0xff80000097977808 */ /* 0x004fc40006800000 */
[----:B------:R-:W-:Y:S02]  /*167e0*/  ISETP.GE.AND P5, PT, R4, R3, PT ;  /* 0x000000030400720c */ /* 0x000fe40003fa6270 */
[----:B---3--:R-:W-:Y:S01]  /*167f0*/  FSEL R163, R163, -INF , !P1 ;  /* 0xff800000a3a37808 */ /* 0x008fe20004800000 */
[----:B------:R-:W2:Y:S01]  /*16800*/  MUFU.TANH R8, R8 ;  /* 0x0000000800087308 */ /* 0x000ea20000002400 */
[----:B------:R-:W-:Y:S02]  /*16810*/  FSEL R13, R164, -INF , !P5 ;  /* 0xff800000a40d7808 */ /* 0x000fe40006800000 */
[----:B------:R-:W-:Y:S02]  /*16820*/  ISETP.GT.AND P5, PT, R209, R198, PT ;  /* 0x000000c6d100720c */ /* 0x000fe40003fa4270 */
[----:B------:R-:W-:Y:S01]  /*16830*/  ISETP.GE.AND P1, PT, R12, R119, PT ;  /* 0x000000770c00720c */ /* 0x000fe20003f26270 */
[----:B------:R-:W-:Y:S02]  /*16840*/  VIADD R12, R4, 0x79 ;  /* 0x00000079040c7836 */ /* 0x000fe40000000000 */
[----:B------:R-:W3:Y:S01]  /*16850*/  MUFU.TANH R128, R53 ;  /* 0x0000003500807308 */ /* 0x000ee20000002400 */
[----:B-1----:R-:W-:-:S02]  /*16860*/  FSEL R121, R6, -INF , !P6 ;  /* 0xff80000006797808 */ /* 0x002fc40007000000 */
[----:B------:R-:W-:Y:S02]  /*16870*/  ISETP.GE.AND P6, PT, R12, R3, PT ;  /* 0x000000030c00720c */ /* 0x000fe40003fc6270 */
[----:B------:R-:W-:Y:S02]  /*16880*/  FSEL R147, R147, -INF , !P1 ;  /* 0xff80000093937808 */ /* 0x000fe40004800000 */
[-C--:B------:R-:W-:Y:S01]  /*16890*/  ISETP.GE.AND P1, PT, R4, R119.reuse, PT ;  /* 0x000000770400720c */ /* 0x080fe20003f26270 */
[----:B------:R-:W1:Y:S01]  /*168a0*/  MUFU.TANH R10, R10 ;  /* 0x0000000a000a7308 */ /* 0x000e620000002400 */
[----:B--2---:R-:W-:Y:S02]  /*168b0*/  FSEL R3, R8, -INF , !P0 ;  /* 0xff80000008037808 */ /* 0x004fe40004000000 */
[----:B------:R-:W-:Y:S02]  /*168c0*/  ISETP.GE.AND P0, PT, R12, R119, PT ;  /* 0x000000770c00720c */ /* 0x000fe40003f06270 */
[----:B------:R-:W-:-:S02]  /*168d0*/  FSEL R15, R44, -INF , !P1 ;  /* 0xff8000002c0f7808 */ /* 0x000fc40004800000 */
[----:B---3--:R-:W-:Y:S02]  /*168e0*/  FSEL R128, R128, -INF , !P6 ;  /* 0xff80000080807808 */ /* 0x008fe40007000000 */
[----:B-1----:R-:W-:Y:S01]  /*168f0*/  FSEL R119, R10, -INF , !P0 ;  /* 0xff8000000a777808 */ /* 0x002fe20004000000 */
        /* <DEDUP_REMOVED lines=34> */
[----:B------:R-:W-:Y:S01]  /*16b20*/  LOP3.LUT R19, RZ, R21, RZ, 0x33, !PT ;  /* 0x00000015ff137212 */ /* 0x000fe200078e33ff */
[----:B------:R-:W2:Y:S04]  /*16b30*/  LD.E.64 R26, desc[UR4][R116.64+0x38] ;  /* 0x00003804741a7980 */ /* 0x000ea8000c101b00 */
[----:B------:R-:W-:-:S02]  /*16b40*/  @P1 IADD3 R12, R12, 0x1, RZ ;  /* 0x000000010c0c1810 */ /* 0x000fc40007ffe0ff */
[----:B------:R-:W-:-:S04]  /*16b50*/  ISETP.GE.AND P1, PT, R24, RZ, PT ;  /* 0x000000ff1800720c */ /* 0x000fc80003f26270 */
[----:B------:R-:W-:Y:S02]  /*16b60*/  @P6 IADD3 R23, R23, 0x1, RZ ;  /* 0x0000000117176810 */ /* 0x000fe40007ffe0ff */
[----:B------:R-:W-:-:S03]  /*16b70*/  ISETP.NE.AND P6, PT, R21, RZ, PT ;  /* 0x000000ff1500720c */ /* 0x000fc60003fc5270 */
[----:B------:R-:W-:-:S04]  /*16b80*/  IMAD.MOV.U32 R6, RZ, RZ, R23 ;  /* 0x000000ffff067224 */ /* 0x000fc800078e0017 */
[----:B------:R-:W-:Y:S01]  /*16b90*/  @!P0 IMAD.MOV R6, RZ, RZ, -R6 ;  /* 0x000000ffff068224 */ /* 0x000fe200078e0a06 */
[----:B------:R-:W-:-:S04]  /*16ba0*/  @!P1 IADD3 R12, -R12, RZ, RZ ;  /* 0x000000ff0c0c9210 */ /* 0x000fc80007ffe1ff */
[C---:B------:R-:W-:Y:S02]  /*16bb0*/  SEL R23, R19.reuse, R12, !P6 ;  /* 0x0000000c13177207 */ /* 0x040fe40007000000 */
[----:B------:R-:W-:-:S03]  /*16bc0*/  SEL R6, R19, R6, !P6 ;  /* 0x0000000613067207 */ /* 0x000fc60007000000 */
[----:B------:R-:W-:-:S04]  /*16bd0*/  IMAD.WIDE R36, R23, 0x4, R206 ;  /* 0x0000000417247825 */ /* 0x000fc800078e02ce */
[----:B------:R-:W-:Y:S01]  /*16be0*/  IMAD.WIDE R30, R6, 0x4, R206 ;  /* 0x00000004061e7825 */ /* 0x000fe200078e02ce */
[----:B------:R-:W4:Y:S04]  /*16bf0*/  LD.E R19, desc[UR4][R36.64] ;  /* 0x0000000424137980 */ /* 0x000f28000c101900 */
        /* <DEDUP_REMOVED lines=12> */
[----:B------:R-:W-:-:S04]  /*16cc0*/  IMAD R4, R28, R4, R21 ;  /* 0x000000041c047224 */ /* 0x000fc800078e0215 */
[----:B------:R-:W-:Y:S01]  /*16cd0*/  IMAD.IADD R8, R23, 0x1, R4 ;  /* 0x0000000117087824 */ /* 0x000fe200078e0204 */
[----:B------:R-:W-:Y:S01]  /*16ce0*/  MOV R23, R22 ;  /* 0x0000001600177202 */ /* 0x000fe20000000f00 */
[----:B------:R-:W-:Y:S05]  /*16cf0*/  BRA `(.L_x_1814) ;  /* 0x00000000000c7947 */ /* 0x000fea0003800000 */
.L_x_1813:
[----:B------:R-:W2:Y:S02]  /*16d00*/  LD.E R23, desc[UR4][R116.64+0x38] ;  /* 0x0000380474177980 */ /* 0x000ea4000c101900 */
[----:B--2---:R-:W-:-:S04]  /*16d10*/  LEA R23, -R23, RZ, 0x7 ;  /* 0x000000ff17177211 */ /* 0x004fc800078e39ff */
[----:B------:R-:W-:Y:S02]  /*16d20*/  SHF.R.S32.HI R8, RZ, 0x1f, R23 ;  /* 0x0000001fff087819 */ /* 0x000fe40000011417 */
.L_x_1814:
[----:B------:R-:W-:Y:S05]  /*16d30*/  BSYNC B0 ;  /* 0x0000000000007941 */ /* 0x000fea0003800000 */
.L_x_1812:
[----:B------:R-:W-:Y:S02]  /*16d40*/  LOP3.LUT R4, R210, 0x1, RZ, 0xc0, !PT ;  /* 0x00000001d2047812 */ /* 0x000fe400078ec0ff */
[C---:B------:R-:W-:Y:S02]  /*16d50*/  @P4 IADD3 R21, P0, R23.reuse, R196, RZ ;  /* 0x000000c417154210 */ /* 0x040fe40007f1e0ff */
[CC--:B------:R-:W-:Y:S02]  /*16d60*/  LEA R30, P1, R23.reuse, R200.reuse, 0x1 ;  /* 0x000000c8171e7211 */ /* 0x0c0fe400078208ff */
[----:B------:R-:W-:Y:S01]  /*16d70*/  ISETP.NE.U32.AND P6, PT, R4, 0x1, PT ;  /* 0x000000010400780c */ /* 0x000fe20003fc5070 */
[----:B------:R-:W-:Y:S01]  /*16d80*/  @P4 IMAD.X R4, R8, 0x1, R197, P0 ;  /* 0x0000000108044824 */ /* 0x000fe200000e06c5 */
        /* <DEDUP_REMOVED lines=9> */
[----:B------:R1:W-:Y:S03]  /*16e20*/  @!P6 LDGSTS.E.BYPASS.LTC128B.128 [R208+0x3000], desc[UR4][R30.64] ;  /* 0x030000001ed0efae */ /* 0x0003e6000b901d44 */
        /* <DEDUP_REMOVED lines=9> */
[CCC-:B------:R-:W-:Y:S01]  /*16ec0*/  @P4 LEA.HI.X R37, R21.reuse, R199.reuse, R6.reuse, 0x1, P1 ;  /* 0x000000c715254211 */ /* 0x1c0fe200008f0c06 */
[----:B------:R-:W-:Y:S01]  /*16ed0*/  @!PT LDS RZ, [RZ] ;  /* 0x00000000fffff984 */ /* 0x000fe20000000800 */
[----:B------:R-:W-:Y:S01]  /*16ee0*/  @!PT LDS RZ, [RZ] ;  /* 0x00000000fffff984 */ /* 0x000fe20000000800 */
[----:B------:R-:W-:Y:S01]  /*16ef0*/  @!PT LDS RZ, [RZ] ;  /* 0x00000000fffff984 */ /* 0x000fe20000000800 */
[----:B------:R1:W-:Y:S01]  /*16f00*/  @P4 LDGSTS.E.BYPASS.LTC128B.128 [R208+0x5000], desc[UR4][R30.64+0x40] ;  /* 0x050000401ed04fae */ /* 0x0003e2000b901d44 */
[C---:B------:R-:W-:Y:S02]  /*16f10*/  @P2 LEA R20, P0, R21.reuse, R200, 0x1 ;  /* 0x000000c815142211 */ /* 0x040fe400078008ff */
[C---:B------:R-:W-:Y:S01]  /*16f20*/  IADD3 R4, P1, R21.reuse, R196, RZ ;  /* 0x000000c415047210 */ /* 0x040fe20007f3e0ff */
[----:B------:R1:W-:Y:S01]  /*16f30*/  @!P4 STS.128 [R208+0x5000], RZ ;  /* 0x005000ffd000c388 */ /* 0x0003e20000000c00 */
[----:B------:R-:W-:-:S02]  /*16f40*/  @P2 LEA.HI.X R21, R21, R199, R6, 0x1, P0 ;  /* 0x000000c715152211 */ /* 0x000fc400000f0c06 */
[----:B------:R-:W-:Y:S01]  /*16f50*/  @!P6 IADD3 R23, P0, R23, R196, RZ ;  /* 0x000000c41717e210 */ /* 0x000fe20007f1e0ff */
[--C-:B------:R-:W-:Y:S01]  /*16f60*/  IMAD.X R6, R6, 0x1, R197.reuse, P1 ;  /* 0x0000000106067824 */ /* 0x100fe200008e06c5 */
[-C--:B------:R-:W-:Y:S01]  /*16f70*/  @P4 LEA R42, P1, R4, R200.reuse, 0x1 ;  /* 0x000000c8042a4211 */ /* 0x080fe200078208ff */
[----:B------:R-:W-:Y:S01]  /*16f80*/  @!PT LDS RZ, [RZ] ;  /* 0x00000000fffff984 */ /* 0x000fe20000000800 */
[----:B------:R-:W-:Y:S01]  /*16f90*/  @!PT LDS RZ, [RZ] ;  /* 0x00000000fffff984 */ /* 0x000fe20000000800 */
[----:B------:R-:W-:Y:S01]  /*16fa0*/  @!PT LDS RZ, [RZ] ;  /* 0x00000000fffff984 */ /* 0x000fe20000000800 */
[----:B------:R1:W-:Y:S02]  /*16fb0*/  @P2 LDGSTS.E.BYPASS.LTC128B.128 [R208+0x7000], desc[UR4][R30.64+0x80] ;  /* 0x070000801ed02fae */ /* 0x0003e4000b901d44 */
[----:B------:R-:W-:Y:S01]  /*16fc0*/  @!P6 IMAD.X R8, R8, 0x1, R197, P0 ;  /* 0x000000010808e824 */ /* 0x000fe200000e06c5 */
[C---:B------:R-:W-:Y:S01]  /*16fd0*/  @P4 LEA.HI.X R43, R4.reuse, R199, R6, 0x1, P1 ;  /* 0x000000c7042b4211 */ /* 0x040fe200008f0c06 */
[----:B------:R1:W-:Y:S01]  /*16fe0*/  @!P2 STS.128 [R208+0x7000], RZ ;  /* 0x007000ffd000a388 */ /* 0x0003e20000000c00 */
[-C--:B------:R-:W-:Y:S02]  /*16ff0*/  @!P6 LEA R22, P1, R23, R200.reuse, 0x1 ;  /* 0x000000c81716e211 */ /* 0x080fe400078208ff */
[----:B------:R-:W-:-:S02]  /*17000*/  @!P6 LEA R46, P0, R4, R200, 0x1 ;  /* 0x000000c8042ee211 */ /* 0x000fc400078008ff */
[-C--:B------:R-:W-:Y:S02]  /*17010*/  @!P6 LEA.HI.X R23, R23, R199.reuse, R8, 0x1, P1 ;  /* 0x000000c71717e211 */ /* 0x080fe400008f0c08 */
[CC--:B------:R-:W-:Y:S02]  /*17020*/  @!P6 LEA.HI.X R47, R4.reuse, R199.reuse, R6, 0x1, P0 ;  /* 0x000000c7042fe211 */ /* 0x0c0fe400000f0c06 */
[C---:B------:R-:W-:Y:S01]  /*17030*/  @P2 LEA R40, P0, R4.reuse, R200, 0x1 ;  /* 0x000000c804282211 */ /* 0x040fe200078008ff */
[----:B------:R-:W-:Y:S01]  /*17040*/  @!PT LDS RZ, [RZ] ;  /* 0x00000000fffff984 */ /* 0x000fe20000000800 */
[----:B------:R-:W-:Y:S01]  /*17050*/  @!PT LDS RZ, [RZ] ;  /* 0x00000000fffff984 */ /* 0x000fe20000000800 */
[----:B------:R-:W-:Y:S01]  /*17060*/  @!PT LDS RZ, [RZ] ;  /* 0x00000000fffff984 */ /* 0x000fe20000000800 */
[----:B------:R1:W-:Y:S01]  /*17070*/  @!P6 LDGSTS.E.BYPASS.LTC128B.128 [R208+0x3800], desc[UR4][R22.64] ;  /* 0x0380000016d0efae */ /* 0x0003e2000b901d44 */
[----:B------:R-:W-:Y:S02]  /*17080*/  IMAD.MOV.U32 R200, RZ, RZ, R30 ;  /* 0x000000ffffc87224 */ /* 0x000fe400078e001e */
[----:B------:R-:W-:Y:S01]  /*17090*/  @P2 LEA.HI.X R41, R4, R199, R6, 0x1, P0 ;  /* 0x000000c704292211 */ /* 0x000fe200000f0c06 */
[----:B------:R1:W-:Y:S01]  /*170a0*/  @P6 STS.128 [R208+0x3800], RZ ;  /* 0x003800ffd0006388 */ /* 0x0003e20000000c00 */
[----:B------:R-:W-:-:S03]  /*170b0*/  IMAD.MOV.U32 R199, RZ, RZ, R31 ;  /* 0x000000ffffc77224 */ /* 0x000fc600078e001f */
        /* <DEDUP_REMOVED lines=41> */
.L_x_1811:
[----:B------:R-:W-:Y:S05]  /*17350*/  BSYNC B1 ;  /* 0x0000000000017941 */ /* 0x000fea0003800000 */
.L_x_1810:
        /* <DEDUP_REMOVED lines=69> */
[----:B-1----:R-:W-:-:S03]  /*177b0*/  FMNMX.FTZ R4, R21, R4, !PT ;  /* 0x0000000415047209 */ /* 0x002fc60007810000 */
[----:B------:R-:W-:Y:S01]  /*177c0*/  LDSM.16.MT88.4 R20, [R118+0x9000] ;  /* 0x009000007614783b */ /* 0x000fe20000004200 */
        /* <DEDUP_REMOVED lines=11> */
[-C--:B------:R-:W-:Y:S01]  /*17880*/  FFMA.FTZ R134, R5, R143.reuse, -R136 ;  /* 0x0000008f05867223 */ /* 0x080fe20000010888 */
[----:B------:R-:W-:Y:S01]  /*17890*/  FSEL R5, R139, RZ, P1 ;  /* 0x000000ff8b057208 */ /* 0x000fe20000800000 */
[-CC-:B------:R-:W-:Y:S01]  /*178a0*/  FFMA.FTZ R130, R9, R143.reuse, -R132.reuse ;  /* 0x0000008f09827223 */ /* 0x180fe20000010884 */
[----:B------:R-:W-:Y:S01]  /*178b0*/  FSEL R9, R138, RZ, P0 ;  /* 0x000000ff8a097208 */ /* 0x000fe20000000000 */
[-CC-:B------:R-:W-:Y:S01]  /*178c0*/  FFMA.FTZ R133, R15, R143.reuse, -R132.reuse ;  /* 0x0000008f0f857223 */ /* 0x180fe20000010884 */
[-CC-:B------:R-:W-:Y:S01]  /*178d0*/  FFMA.FTZ R131, R45, R143.reuse, -R132.reuse ;  /* 0x0000008f2d837223 */ /* 0x180fe20000010884 */
[----:B------:R-:W-:Y:S01]  /*178e0*/  FADD.FTZ R2, R2, -R5 ;  /* 0x8000000502027221 */ /* 0x000fe20000010000 */
[-C--:B------:R-:W-:Y:S01]  /*178f0*/  FFMA.FTZ R129, R17, R143.reuse, -R132 ;  /* 0x0000008f11817223 */ /* 0x080fe20000010884 */
[----:B------:R-:W-:Y:S01]  /*17900*/  FADD.FTZ R0, R0, -R9 ;  /* 0x8000000900007221 */ /* 0x000fe20000010000 */
[-CC-:B------:R-:W-:Y:S01]  /*17910*/  FFMA.FTZ R137, R13, R143.reuse, -R136.reuse ;  /* 0x0000008f0d897223 */ /* 0x180fe20000010888 */
[----:B------:R-:W-:Y:S01]  /*17920*/  FMUL.FTZ R2, R143, R2 ;  /* 0x000000028f027220 */ /* 0x000fe20000410000 */
[-CC-:B------:R-:W-:Y:S01]  /*17930*/  FFMA.FTZ R135, R11, R143.reuse, -R136.reuse ;  /* 0x0000008f0b877223 */ /* 0x180fe20000010888 */
[-C--:B------:R-:W-:Y:S01]  /*17940*/  FFMA.FTZ R145, R7, R143.reuse, -R136 ;  /* 0x0000008f07917223 */ /* 0x080fe20000010888 */
[----:B------:R-:W-:Y:S01]  /*17950*/  FMUL.FTZ R0, R143, R0 ;  /* 0x000000008f007220 */ /* 0x000fe20000410000 */
[----:B------:R-:W-:Y:S01]  /*17960*/  MUFU.EX2 R133, R133 ;  /* 0x0000008500857308 */ /* 0x000fe20000000800 */
[-C--:B------:R-:W-:Y:S01]  /*17970*/  FFMA.FTZ R48, R35, R143.reuse, -R132 ;  /* 0x0000008f23307223 */ /* 0x080fe20000010884 */
[----:B------:R-:W1:Y:S01]  /*17980*/  LDSM.16.MT88.4 R16, [R122+0x9000] ;  /* 0x009000007a10783b */ /* 0x000e620000004200 */
[-CC-:B------:R-:W-:Y:S01]  /*17990*/  FFMA.FTZ R56, R51, R143.reuse, -R136.reuse ;  /* 0x0000008f33387223 */ /* 0x180fe20000010888 */
[-C--:B------:R-:W-:Y:S01]  /*179a0*/  FFMA.FTZ R251, R251, R143.reuse, -R136 ;  /* 0x0000008ffbfb7223 */ /* 0x080fe20000010888 */
[-C--:B------:R-:W-:Y:S01]  /*179b0*/  FFMA.FTZ R173, R217, R143.reuse, -R132 ;  /* 0x0000008fd9ad7223 */ /* 0x080fe20000010884 */
[-CC-:B------:R-:W-:Y:S01]  /*179c0*/  FFMA.FTZ R146, R189, R143.reuse, -R136.reuse ;  /* 0x0000008fbd927223 */ /* 0x180fe20000010888 */
[-C--:B------:R-:W-:Y:S01]  /*179d0*/  FFMA.FTZ R148, R185, R143.reuse, -R136 ;  /* 0x0000008fb9947223 */ /* 0x080fe20000010888 */
[----:B------:R-:W2:Y:S01]  /*179e0*/  MUFU.EX2 R2, R2 ;  /* 0x0000000200027308 */ /* 0x000ea20000000800 */
[-CC-:B------:R-:W-:Y:S01]  /*179f0*/  FFMA.FTZ R181, R181, R143.reuse, -R132.reuse ;  /* 0x0000008fb5b57223 */ /* 0x180fe20000010884 */
[-CC-:B------:R-:W-:Y:S01]  /*17a00*/  FFMA.FTZ R142, R215, R143.reuse, -R132.reuse ;  /* 0x0000008fd78e7223 */ /* 0x180fe20000010884 */
[-C--:B------:R-:W-:Y:S01]  /*17a10*/  FFMA.FTZ R144, R213, R143.reuse, -R132 ;  /* 0x0000008fd5907223 */ /* 0x080fe20000010884 */
[-CC-:B------:R-:W-:Y:S01]  /*17a20*/  FFMA.FTZ R189, R191, R143.reuse, -R136.reuse ;  /* 0x0000008fbfbd7223 */ /* 0x180fe20000010888 */
[-C--:B------:R-:W-:Y:S01]  /*17a30*/  FFMA.FTZ R185, R187, R143.reuse, -R136 ;  /* 0x0000008fbbb97223 */ /* 0x080fe20000010888 */
[-C--:B------:R-:W-:Y:S01]  /*17a40*/  FFMA.FTZ R183, R183, R143.reuse, -R132 ;  /* 0x0000008fb7b77223 */ /* 0x080fe20000010884 */
[-C--:B------:R-:W-:Y:S01]  /*17a50*/  FFMA.FTZ R154, R169, R143.reuse, -R136 ;  /* 0x0000008fa99a7223 */ /* 0x080fe20000010888 */
[----:B------:R-:W3:Y:S01]  /*17a60*/  MUFU.EX2 R131, R131 ;  /* 0x0000008300837308 */ /* 0x000ee20000000800 */
[-CC-:B------:R-:W-:Y:S01]  /*17a70*/  FFMA.FTZ R150, R179, R143.reuse, -R132.reuse ;  /* 0x0000008fb3967223 */ /* 0x180fe20000010884 */
[-CC-:B------:R-:W-:Y:S01]  /*17a80*/  FFMA.FTZ R177, R177, R143.reuse, -R132.reuse ;  /* 0x0000008fb1b17223 */ /* 0x180fe20000010884 */
[-C--:B------:R-:W-:Y:S01]  /*17a90*/  FFMA.FTZ R152, R175, R143.reuse, -R132 ;  /* 0x0000008faf987223 */ /* 0x080fe20000010884 */
[-CC-:B------:R-:W-:Y:S01]  /*17aa0*/  FFMA.FTZ R169, R171, R143.reuse, -R136.reuse ;  /* 0x0000008faba97223 */ /* 0x180fe20000010888 */
[-CC-:B------:R-:W-:Y:S01]  /*17ab0*/  FFMA.FTZ R156, R167, R143.reuse, -R136.reuse ;  /* 0x0000008fa79c7223 */ /* 0x180fe20000010888 */
[-C--:B------:R-:W-:Y:S01]  /*17ac0*/  FFMA.FTZ R165, R165, R143.reuse, -R136 ;  /* 0x0000008fa5a57223 */ /* 0x080fe20000010888 */
[-CC-:B------:R-:W-:Y:S01]  /*17ad0*/  FFMA.FTZ R163, R163, R143.reuse, -R132.reuse ;  /* 0x0000008fa3a37223 */ /* 0x180fe20000010884 */
[----:B------:R-:W-:Y:S01]  /*17ae0*/  MUFU.EX2 R130, R130 ;  /* 0x0000008200827308 */ /* 0x000fe20000000800 */
[-C--:B--2---:R-:W-:Y:S01]  /*17af0*/  FMUL.FTZ R12, R104, R2.reuse ;  /* 0x00000002680c7220 */ /* 0x084fe20000410000 */
[-CC-:B------:R-:W-:Y:S01]  /*17b00*/  FFMA.FTZ R104, R25, R143.reuse, -R132.reuse ;  /* 0x0000008f19687223 */ /* 0x180fe20000010884 */
[-C--:B------:R-:W-:Y:S01]  /*17b10*/  FMUL.FTZ R24, R100, R2.reuse ;  /* 0x0000000264187220 */ /* 0x080fe20000410000 */
[-C--:B------:R-:W-:Y:S01]  /*17b20*/  FMUL.FTZ R13, R105, R2.reuse ;  /* 0x00000002690d7220 */ /* 0x080fe20000410000 */
[-C--:B------:R-:W-:Y:S01]  /*17b30*/  FMUL.FTZ R25, R101, R2.reuse ;  /* 0x0000000265197220 */ /* 0x080fe20000410000 */
[-CC-:B------:R-:W-:Y:S01]  /*17b40*/  FFMA.FTZ R100, R33, R143.reuse, -R132.reuse ;  /* 0x0000008f21647223 */ /* 0x180fe20000010884 */
[----:B------:R-:W-:Y:S01]  /*17b50*/  FFMA.FTZ R101, R39, R143, -R132 ;  /* 0x0000008f27657223 */ /* 0x000fe20000010884 */
[----:B------:R-:W2:Y:S01]  /*17b60*/  MUFU.EX2 R129, R129 ;  /* 0x0000008100817308 */ /* 0x000ea20000000800 */
        /* <DEDUP_REMOVED lines=11> */
[-CC-:B------:R-:W-:Y:S01]  /*17c20*/  FFMA.FTZ R92, R49, R143.reuse, -R136.reuse ;  /* 0x0000008f315c7223 */ /* 0x180fe20000010888 */
[-C--:B------:R-:W-:Y:S01]  /*17c30*/  FFMA.FTZ R80, R249, R143.reuse, -R136 ;  /* 0x0000008ff9507223 */ /* 0x080fe20000010888 */
[-C--:B------:R-:W-:Y:S01]  /*17c40*/  FMUL.FTZ R65, R77, R2.reuse ;  /* 0x000000024d417220 */ /* 0x080fe20000410000 */
[----:B------:R-:W-:Y:S01]  /*17c50*/  FMUL.FTZ R8, R112, R2 ;  /* 0x0000000270087220 */ /* 0x000fe20000410000 */
[----:B------:R-:W3:Y:S01]  /*17c60*/  MUFU.EX2 R135, R135 ;  /* 0x0000008700877308 */ /* 0x000ee20000000800 */
        /* <DEDUP_REMOVED lines=11> */
[-C--:B------:R-:W-:Y:S01]  /*17d20*/  FFMA.FTZ R76, R247, R143.reuse, -R132 ;  /* 0x0000008ff74c7223 */ /* 0x080fe20000010884 */
[-C--:B------:R-:W-:Y:S01]  /*17d30*/  FFMA.FTZ R81, R235, R143.reuse, -R136 ;  /* 0x0000008feb517223 */ /* 0x080fe20000010888 */
[-CC-:B------:R-:W-:Y:S01]  /*17d40*/  FFMA.FTZ R89, R231, R143.reuse, -R132.reuse ;  /* 0x0000008fe7597223 */ /* 0x180fe20000010884 */
[--C-:B------:R-:W-:Y:S01]  /*17d50*/  FFMA.FTZ R88, R225, R143, -R132.reuse ;  /* 0x0000008fe1587223 */ /* 0x100fe20000010884 */
[----:B------:R-:W2:Y:S01]  /*17d60*/  MUFU.EX2 R145, R145 ;  /* 0x0000009100917308 */ /* 0x000ea20000000800 */
[----:B---3--:R-:W-:Y:S01]  /*17d70*/  F2FP.BF16.F32.PACK_AB R4, R135, R137 ;  /* 0x000000898704723e */ /* 0x008fe200000010ff */
[-CC-:B------:R-:W-:Y:S01]  /*17d80*/  FFMA.FTZ R158, R161, R143.reuse, -R132.reuse ;  /* 0x0000008fa19e7223 */ /* 0x180fe20000010884 */
[-CC-:B------:R-:W-:Y:S01]  /*17d90*/  FFMA.FTZ R159, R159, R143.reuse, -R132.reuse ;  /* 0x0000008f9f9f7223 */ /* 0x180fe20000010884 */
[-C--:B------:R-:W-:Y:S01]  /*17da0*/  FFMA.FTZ R157, R157, R143.reuse, -R132 ;  /* 0x0000008f9d9d7223 */ /* 0x080fe20000010884 */
[-CC-:B------:R-:W-:Y:S01]  /*17db0*/  FFMA.FTZ R155, R155, R143.reuse, -R136.reuse ;  /* 0x0000008f9b9b7223 */ /* 0x180fe20000010888 */
[-CC-:B------:R-:W-:Y:S01]  /*17dc0*/  FFMA.FTZ R160, R153, R143.reuse, -R136.reuse ;  /* 0x0000008f99a07223 */ /* 0x180fe20000010888 */
[-CC-:B------:R-:W-:Y:S01]  /*17dd0*/  FFMA.FTZ R149, R149, R143.reuse, -R136.reuse ;  /* 0x0000008f95957223 */ /* 0x180fe20000010888 */
[----:B------:R-:W3:Y:S01]  /*17de0*/  MUFU.EX2 R0, R0 ;  /* 0x0000000000007308 */ /* 0x000ee20000000800 */
[-C--:B------:R-:W-:Y:S01]  /*17df0*/  FFMA.FTZ R162, R151, R143.reuse, -R136 ;  /* 0x0000008f97a27223 */ /* 0x080fe20000010888 */
[-CC-:B------:R-:W-:Y:S01]  /*17e00*/  FFMA.FTZ R164, R147, R143.reuse, -R132.reuse ;  /* 0x0000008f93a47223 */ /* 0x180fe20000010884 */
[-CC-:B------:R-:W-:Y:S01]  /*17e10*/  FFMA.FTZ R124, R124, R143.reuse, -R132.reuse ;  /* 0x0000008f7c7c7223 */ /* 0x180fe20000010884 */
[-CC-:B------:R-:W-:Y:S01]  /*17e20*/  FFMA.FTZ R3, R3, R143.reuse, -R132.reuse ;  /* 0x0000008f03037223 */ /* 0x180fe20000010884 */
[-C--:B------:R-:W-:Y:S01]  /*17e30*/  FFMA.FTZ R127, R127, R143.reuse, -R132 ;  /* 0x0000008f7f7f7223 */ /* 0x080fe20000010884 */
[----:B------:R-:W-:Y:S01]  /*17e40*/  FFMA.FTZ R126, R126, R143, -R136 ;  /* 0x0000008f7e7e7223 */ /* 0x000fe20000010888 */
[----:B------:R-:W-:Y:S01]  /*17e50*/  FFMA.FTZ R2, R214, R2, R137 ;  /* 0x00000002d6027223 */ /* 0x000fe20000010089 */
[----:B------:R-:W-:Y:S01]  /*17e60*/  MUFU.EX2 R104, R104 ;  /* 0x0000006800687308 */ /* 0x000fe20000000800 */
[----:B--2---:R-:W-:-:S02]  /*17e70*/  F2FP.BF16.F32.PACK_AB R6, R145, R134 ;  /* 0x000000869106723e */ /* 0x004fc400000010ff */
[----:B------:R-:W-:Y:S01]  /*17e80*/  FADD.FTZ R135, R135, R2 ;  /* 0x0000000287877221 */ /* 0x000fe20000010000 */
[----:B------:R-:W-:-:S03]  /*17e90*/  MOV R2, R139 ;  /* 0x0000008b00027202 */ /* 0x000fc60000000f00 */
[----:B------:R-:W-:Y:S01]  /*17ea0*/  FADD.FTZ R134, R134, R135 ;  /* 0x0000008786867221 */ /* 0x000fe20000010000 */
[----:B------:R-:W-:Y:S01]  /*17eb0*/  MUFU.EX2 R101, R101 ;  /* 0x0000006500657308 */ /* 0x000fe20000000800 */
[-C--:B---3--:R-:W-:Y:S01]  /*17ec0*/  FMUL.FTZ R14, R106, R0.reuse ;  /* 0x000000006a0e7220 */ /* 0x088fe20000410000 */
[-C--:B------:R-:W-:Y:S01]  /*17ed0*/  FMUL.FTZ R15, R107, R0.reuse ;  /* 0x000000006b0f7220 */ /* 0x080fe20000410000 */
[-C--:B------:R-:W-:Y:S01]  /*17ee0*/  FMUL.FTZ R26, R102, R0.reuse ;  /* 0x00000000661a7220 */ /* 0x080fe20000410000 */
[-C--:B------:R-:W-:Y:S01]  /*17ef0*/  FMUL.FTZ R27, R103, R0.reuse ;  /* 0x00000000671b7220 */ /* 0x080fe20000410000 */
[-C--:B------:R-:W-:Y:S01]  /*17f00*/  FMUL.FTZ R34, R98, R0.reuse ;  /* 0x0000000062227220 */ /* 0x080fe20000410000 */
[-C--:B------:R-:W-:Y:S01]  /*17f10*/  FMUL.FTZ R35, R99, R0.reuse ;  /* 0x0000000063237220 */ /* 0x080fe20000410000 */
[-C--:B------:R-:W-:Y:S01]  /*17f20*/  FMUL.FTZ R38, R94, R0.reuse ;  /* 0x000000005e267220 */ /* 0x080fe20000410000 */
[-C--:B------:R-:W-:Y:S01]  /*17f30*/  FMUL.FTZ R39, R95, R0.reuse ;  /* 0x000000005f277220 */ /* 0x080fe20000410000 */
[C---:B------:R-:W-:Y:S01]  /*17f40*/  HMMA.16816.F32.BF16 R12, R4.reuse, R20, R12 ;  /* 0x00000014040c723c */ /* 0x040fe2000004180c */
[-C--:B------:R-:W-:Y:S01]  /*17f50*/  FMUL.FTZ R46, R90, R0.reuse ;  /* 0x000000005a2e7220 */ /* 0x080fe20000410000 */
[-C--:B------:R-:W-:Y:S01]  /*17f60*/  FMUL.FTZ R47, R91, R0.reuse ;  /* 0x000000005b2f7220 */ /* 0x080fe20000410000 */
[-C--:B------:R-:W-:Y:S01]  /*17f70*/  FMUL.FTZ R86, R86, R0.reuse ;  /* 0x0000000056567220 */ /* 0x080fe20000410000 */
[-C--:B------:R-:W-:Y:S01]  /*17f80*/  FMUL.FTZ R87, R87, R0.reuse ;  /* 0x0000000057577220 */ /* 0x080fe20000410000 */
[----:B------:R-:W-:Y:S01]  /*17f90*/  MUFU.EX2 R100, R100 ;  /* 0x0000006400647308 */ /* 0x000fe20000000800 */
[C---:B------:R-:W-:Y:S01]  /*17fa0*/  HMMA.16816.F32.BF16 R20, R4.reuse, R22, R24 ;  /* 0x000000160414723c */ /* 0x040fe20000041818 */
[----:B------:R-:W2:Y:S01]  /*17fb0*/  LDSM.16.MT88.4 R24, [R122+0xd000] ;  /* 0x00d000007a18783b */ /* 0x000ea20000004200 */
[-C--:B------:R-:W-:Y:S01]  /*17fc0*/  FMUL.FTZ R10, R114, R0.reuse ;  /* 0x00000000720a7220 */ /* 0x080fe20000410000 */
[-C--:B------:R-:W-:Y:S01]  /*17fd0*/  FMUL.FTZ R11, R115, R0.reuse ;  /* 0x00000000730b7220 */ /* 0x080fe20000410000 */
[-C--:B------:R-:W-:Y:S01]  /*17fe0*/  FMUL.FTZ R54, R82, R0.reuse ;  /* 0x0000000052367220 */ /* 0x080fe20000410000 */
[-C--:B------:R-:W-:Y:S01]  /*17ff0*/  FMUL.FTZ R55, R83, R0.reuse ;  /* 0x0000000053377220 */ /* 0x080fe20000410000 */
[C---:B------:R-:W-:Y:S01]  /*18000*/  HMMA.16816.F32.BF16 R32, R4.reuse, R28, R32 ;  /* 0x0000001c0420723c */ /* 0x040fe20000041820 */
[----:B------:R3:W-:Y:S01]  /*18010*/  MUFU.EX2 R93, R48 ;  /* 0x00000030005d7308 */ /* 0x0007e20000000800 */
[-C--:B------:R-:W-:Y:S01]  /*18020*/  FMUL.FTZ R110, R110, R0.reuse ;  /* 0x000000006e6e7220 */ /* 0x080fe20000410000 */
[-C--:B------:R-:W-:Y:S01]  /*18030*/  FMUL.FTZ R111, R111, R0.reuse ;  /* 0x000000006f6f7220 */ /* 0x080fe20000410000 */
[-C--:B------:R-:W-:Y:S01]  /*18040*/  FMUL.FTZ R66, R78, R0.reuse ;  /* 0x000000004e427220 */ /* 0x080fe20000410000 */
[-C--:B------:R-:W-:Y:S01]  /*18050*/  FMUL.FTZ R67, R79, R0.reuse ;  /* 0x000000004f437220 */ /* 0x080fe20000410000 */
[C---:B------:R-:W-:Y:S01]  /*18060*/  HMMA.16816.F32.BF16 R28, R4.reuse, R30, R36 ;  /* 0x0000001e041c723c */ /* 0x040fe20000041824 */
[----:B------:R-:W4:Y:S01]  /*18070*/  LDSM.16.MT88.4 R36, [R118+0xd000] ;  /* 0x00d000007624783b */ /* 0x000f220000004200 */
        /* <DEDUP_REMOVED lines=11> */
[----:B---3--:R-:W3:Y:S01]  /*18130*/  LDSM.16.MT88.4 R48, [R122+0x9400] ;  /* 0x009400007a30783b */ /* 0x008ee20000004200 */
[-CC-:B------:R-:W-:Y:S01]  /*18140*/  FFMA.FTZ R82, R245, R143.reuse, -R136.reuse ;  /* 0x0000008ff5527223 */ /* 0x180fe20000010888 */
[-CC-:B------:R-:W-:Y:S01]  /*18150*/  FFMA.FTZ R83, R233, R143.reuse, -R136.reuse ;  /* 0x0000008fe9537223 */ /* 0x180fe20000010888 */
[-CC-:B------:R-:W-:Y:S01]  /*18160*/  FFMA.FTZ R90, R219, R143.reuse, -R136.reuse ;  /* 0x0000008fdb5a7223 */ /* 0x180fe20000010888 */
[-CC-:B------:R-:W-:Y:S01]  /*18170*/  FFMA.FTZ R91, R227, R143.reuse, -R136.reuse ;  /* 0x0000008fe35b7223 */ /* 0x180fe20000010888 */
[C---:B-1----:R-:W-:Y:S01]  /*18180*/  HMMA.16816.F32.BF16 R8, R4.reuse, R16, R8 ;  /* 0x000000100408723c */ /* 0x042fe20000041808 */
[----:B------:R1:W5:Y:S01]  /*18190*/  MUFU.EX2 R85, R56 ;  /* 0x0000003800557308 */ /* 0x0003620000000800 */
[-C--:B------:R-:W-:Y:S01]  /*181a0*/  FFMA.FTZ R84, R241, R143.reuse, -R136 ;  /* 0x0000008ff1547223 */ /* 0x080fe20000010888 */
[-CC-:B------:R-:W-:Y:S01]  /*181b0*/  FFMA.FTZ R87, R237, R143.reuse, -R132.reuse ;  /* 0x0000008fed577223 */ /* 0x180fe20000010884 */
[-C--:B------:R-:W-:Y:S01]  /*181c0*/  FFMA.FTZ R86, R229, R143.reuse, -R132 ;  /* 0x0000008fe5567223 */ /* 0x080fe20000010884 */
[-CC-:B------:R-:W-:Y:S01]  /*181d0*/  FFMA.FTZ R94, R221, R143.reuse, -R136.reuse ;  /* 0x0000008fdd5e7223 */ /* 0x180fe20000010888 */
[C---:B------:R-:W-:Y:S01]  /*181e0*/  HMMA.16816.F32.BF16 R16, R4.reuse, R18, R108 ;  /* 0x000000120410723c */ /* 0x040fe2000004186c */
[-C--:B------:R-:W-:Y:S01]  /*181f0*/  FFMA.FTZ R95, R223, R143.reuse, -R136 ;  /* 0x0000008fdf5f7223 */ /* 0x080fe20000010888 */
[----:B------:R-:W-:Y:S01]  /*18200*/  LDSM.16.MT88.4 R108, [R122+0xac00] ;  /* 0x00ac00007a6c783b */ /* 0x000fe20000004200 */
[----:B------:R-:W5:Y:S01]  /*18210*/  MUFU.EX2 R77, R251 ;  /* 0x000000fb004d7308 */ /* 0x000f620000000800 */
[----:B------:R-:W-:Y:S01]  /*18220*/  FFMA.FTZ R0, R216, R0, R133 ;  /* 0x00000000d8007223 */ /* 0x000fe20000010085 */
[----:B------:R-:W-:Y:S01]  /*18230*/  FFMA.FTZ R216, R119, R143, -R132 ;  /* 0x0000008f77d87223 */ /* 0x000fe20000010884 */
[----:B--2---:R-:W-:Y:S01]  /*18240*/  HMMA.16816.F32.BF16 R52, R4, R24, R52 ;  /* 0x000000180434723c */ /* 0x004fe20000041834 */
[----:B------:R-:W-:Y:S01]  /*18250*/  FADD.FTZ R145, R145, R134 ;  /* 0x0000008691917221 */ /* 0x000fe20000010000 */
[----:B------:R-:W-:-:S03]  /*18260*/  FADD.FTZ R131, R131, R0 ;  /* 0x0000000083837221 */ /* 0x000fc60000010000 */
[----:B------:R-:W-:Y:S01]  /*18270*/  MUFU.EX2 R79, R79 ;  /* 0x0000004f004f7308 */ /* 0x000fe20000000800 */
[----:B-1----:R-:W1:Y:S01]  /*18280*/  LDSM.16.MT88.4 R56, [R118+0x9400] ;  /* 0x009400007638783b */ /* 0x002e620000004200 */
[C---:B------:R-:W-:Y:S01]  /*18290*/  HMMA.16816.F32.BF16 R24, R4.reuse, R26, R64 ;  /* 0x0000001a0418723c */ /* 0x040fe20000041840 */
[----:B------:R-:W-:Y:S02]  /*182a0*/  FADD.FTZ R130, R130, R131 ;  /* 0x0000008382827221 */ /* 0x000fe40000010000 */
[----:B------:R-:W-:Y:S02]  /*182b0*/  LDSM.16.MT88.4 R64, [R122+0xb400] ;  /* 0x00b400007a40783b */ /* 0x000fe40000004200 */
[----:B------:R-:W-:Y:S01]  /*182c0*/  FADD.FTZ R129, R129, R130 ;  /* 0x0000008281817221 */ /* 0x000fe20000010000 */
[C---:B----4-:R-:W-:Y:S01]  /*182d0*/  HMMA.16816.F32.BF16 R60, R4.reuse, R36, R60 ;  /* 0x00000024043c723c */ /* 0x050fe2000004183c */
[----:B------:R-:W-:Y:S05]  /*182e0*/  MUFU.EX2 R76, R76 ;  /* 0x0000004c004c7308 */ /* 0x000fea0000000800 */
[----:B------:R-:W-:Y:S01]  /*182f0*/  HMMA.16816.F32.BF16 R4, R4, R38, R68 ;  /* 0x000000260404723c */ /* 0x000fe20000041844 */
[----:B------:R-:W2:Y:S02]  /*18300*/  LDSM.16.MT88.4 R36, [R118+0xb400] ;  /* 0x00b400007624783b */ /* 0x000ea40000004200 */
[----:B------:R-:W-:Y:S04]  /*18310*/  MUFU.EX2 R78, R78 ;  /* 0x0000004e004e7308 */ /* 0x000fe80000000800 */
[----:B-----5:R-:W-:Y:S01]  /*18320*/  F2FP.BF16.F32.PACK_AB R68, R85, R92 ;  /* 0x0000005c5544723e */ /* 0x020fe200000010ff */
[----:B------:R-:W-:Y:S01]  /*18330*/  FADD.FTZ R92, R92, R145 ;  /* 0x000000915c5c7221 */ /* 0x000fe20000010000 */
[----:B------:R-:W-:Y:S01]  /*18340*/  F2FP.BF16.F32.PACK_AB R69, R101, R104 ;  /* 0x000000686545723e */ /* 0x000fe200000010ff */
[----:B------:R-:W-:Y:S01]  /*18350*/  FADD.FTZ R104, R104, R129 ;  /* 0x0000008168687221 */ /* 0x000fe20000010000 */
[----:B------:R-:W-:Y:S01]  /*18360*/  F2FP.BF16.F32.PACK_AB R70, R77, R80 ;  /* 0x000000504d46723e */ /* 0x000fe200000010ff */
[----:B------:R-:W-:Y:S01]  /*18370*/  MUFU.EX2 R81, R81 ;  /* 0x0000005100517308 */ /* 0x000fe20000000800 */
[----:B------:R-:W-:Y:S01]  /*18380*/  F2FP.BF16.F32.PACK_AB R71, R93, R100 ;  /* 0x000000645d47723e */ /* 0x000fe200000010ff */
[----:B------:R-:W-:Y:S01]  /*18390*/  FADD.FTZ R101, R101, R104 ;  /* 0x0000006865657221 */ /* 0x000fe20000010000 */
[----:B------:R-:W-:-:S03]  /*183a0*/  FADD.FTZ R85, R85, R92 ;  /* 0x0000005c55557221 */ /* 0x000fc60000010000 */
[----:B------:R-:W-:Y:S01]  /*183b0*/  FADD.FTZ R100, R100, R101 ;  /* 0x0000006564647221 */ /* 0x000fe20000010000 */
[----:B------:R-:W-:Y:S01]  /*183c0*/  FADD.FTZ R0, R80, R85 ;  /* 0x0000005550007221 */ /* 0x000fe20000010000 */
[----:B---3--:R-:W-:Y:S01]  /*183d0*/  HMMA.16816.F32.BF16 R8, R68, R48, R8 ;  /* 0x000000304408723c */ /* 0x008fe20000041808 */
[----:B------:R-:W3:Y:S01]  /*183e0*/  MUFU.EX2 R82, R82 ;  /* 0x0000005200527308 */ /* 0x000ee20000000800 */
        /* <DEDUP_REMOVED lines=9> */
[C---:B--2---:R-:W-:Y:S01]  /*18480*/  HMMA.16816.F32.BF16 R44, R68.reuse, R36, R44 ;  /* 0x00000024442c723c */ /* 0x044fe2000004182c */
[----:B------:R-:W2:Y:S05]  /*18490*/  MUFU.EX2 R87, R87 ;  /* 0x0000005700577308 */ /* 0x000eaa0000000800 */
[C---:B------:R-:W-:Y:S01]  /*184a0*/  HMMA.16816.F32.BF16 R40, R68.reuse, R38, R40 ;  /* 0x000000264428723c */ /* 0x040fe20000041828 */
[----:B------:R-:W5:Y:S02]  /*184b0*/  LDSM.16.MT88.4 R36, [R122+0xb800] ;  /* 0x00b800007a24783b */ /* 0x000f640000004200 */
[----:B------:R-:W-:Y:S03]  /*184c0*/  MUFU.EX2 R86, R86 ;  /* 0x0000005600567308 */ /* 0x000fe60000000800 */
[C---:B------:R-:W-:Y:S05]  /*184d0*/  HMMA.16816.F32.BF16 R52, R68.reuse, R72, R52 ;  /* 0x000000484434723c */ /* 0x040fea0000041834 */
[----:B------:R-:W-:Y:S01]  /*184e0*/  MUFU.EX2 R89, R89 ;  /* 0x0000005900597308 */ /* 0x000fe20000000800 */
[----:B------:R-:W-:Y:S01]  /*184f0*/  HMMA.16816.F32.BF16 R24, R68, R74, R24 ;  /* 0x0000004a4418723c */ /* 0x000fe20000041818 */
[----:B---3--:R-:W-:Y:S01]  /*18500*/  F2FP.BF16.F32.PACK_AB R72, R82, R81 ;  /* 0x000000515248723e */ /* 0x008fe200000010ff */
[----:B------:R-:W-:Y:S01]  /*18510*/  FADD.FTZ R81, R81, R0 ;  /* 0x0000000051517221 */ /* 0x000fe20000010000 */
[----:B------:R-:W-:-:S03]  /*18520*/  F2FP.BF16.F32.PACK_AB R73, R76, R79 ;  /* 0x0000004f4c49723e */ /* 0x000fc600000010ff */
[C---:B------:R-:W-:Y:S01]  /*18530*/  HMMA.16816.F32.BF16 R32, R68.reuse, R64, R32 ;  /* 0x000000404420723c */ /* 0x040fe20000041820 */
[----:B-1----:R-:W-:Y:S01]  /*18540*/  F2FP.BF16.F32.PACK_AB R74, R84, R83 ;  /* 0x00000053544a723e */ /* 0x002fe200000010ff */
[----:B------:R-:W-:Y:S01]  /*18550*/  MUFU.EX2 R88, R88 ;  /* 0x0000005800587308 */ /* 0x000fe20000000800 */
[----:B--2---:R-:W-:Y:S01]  /*18560*/  F2FP.BF16.F32.PACK_AB R75, R87, R78 ;  /* 0x0000004e574b723e */ /* 0x004fe200000010ff */
        /* <DEDUP_REMOVED lines=116> */
[----:B------:R-:W1:Y:S05]  /*18cb0*/  MUFU.EX2 R216, R216 ;  /* 0x000000d800d87308 */ /* 0x000e6a0000000800 */
[C---:B------:R-:W-:Y:S01]  /*18cc0*/  HMMA.16816.F32.BF16 R4, R68.reuse, R58, R4 ;  /* 0x0000003a4404723c */ /* 0x040fe20000041804 */
[----:B------:R-:W3:Y:S05]  /*18cd0*/  LDSM.16.MT88.4 R56, [R118+0xc800] ;  /* 0x00c800007638783b */ /* 0x000eea0000004200 */
        /* <DEDUP_REMOVED lines=10> */
[----:B-1----:R-:W-:-:S03]  /*18d80*/  F2FP.BF16.F32.PACK_AB R71, R216, R127 ;  /* 0x0000007fd847723e */ /* 0x002fc600000010ff */
[C---:B------:R-:W-:Y:S06]  /*18d90*/  HMMA.16816.F32.BF16 R32, R72.reuse, R64, R32 ;  /* 0x000000404820723c */ /* 0x040fec0000041820 */
[----:B---3--:R-:W-:Y:S01]  /*18da0*/  HMMA.16816.F32.BF16 R44, R72, R56, R44 ;  /* 0x00000038482c723c */ /* 0x008fe2000004182c */
[-CC-:B------:R-:W-:Y:S01]  /*18db0*/  FFMA.FTZ R65, R121, R143.reuse, -R136.reuse ;  /* 0x0000008f79417223 */ /* 0x180fe20000010888 */
[----:B------:R-:W-:-:S04]  /*18dc0*/  FFMA.FTZ R64, R125, R143, -R136 ;  /* 0x0000008f7d407223 */ /* 0x000fc80000010888 */
[C---:B------:R-:W-:Y:S01]  /*18dd0*/  HMMA.16816.F32.BF16 R40, R72.reuse, R58, R40 ;  /* 0x0000003a4828723c */ /* 0x040fe20000041828 */
[----:B------:R-:W1:Y:S01]  /*18de0*/  LDSM.16.MT88.4 R56, [R118+0xac00] ;  /* 0x00ac00007638783b */ /* 0x000e620000004200 */
[----:B------:R-:W3:Y:S04]  /*18df0*/  MUFU.EX2 R65, R65 ;  /* 0x0000004100417308 */ /* 0x000ee80000000800 */
[C---:B------:R-:W-:Y:S04]  /*18e00*/  HMMA.16816.F32.BF16 R28, R72.reuse, R66, R28 ;  /* 0x00000042481c723c */ /* 0x040fe8000004181c */
[----:B------:R-:W-:Y:S02]  /*18e10*/  MUFU.EX2 R64, R64 ;  /* 0x0000004000407308 */ /* 0x000fe40000000800 */
[----:B------:R-:W-:Y:S01]  /*18e20*/  HMMA.16816.F32.BF16 R8, R72, R36, R8 ;  /* 0x000000244808723c */ /* 0x000fe20000041808 */
[----:B------:R-:W-:-:S05]  /*18e30*/  FFMA.FTZ R67, R128, R143, -R136 ;  /* 0x0000008f80437223 */ /* 0x000fca0000010888 */
[C---:B------:R-:W-:Y:S01]  /*18e40*/  HMMA.16816.F32.BF16 R16, R72.reuse, R38, R16 ;  /* 0x000000264810723c */ /* 0x040fe20000041810 */
[----:B------:R-:W4:Y:S01]  /*18e50*/  MUFU.EX2 R67, R67 ;  /* 0x0000004300437308 */ /* 0x000f220000000800 */
[----:B---3--:R-:W-:Y:S01]  /*18e60*/  F2FP.BF16.F32.PACK_AB R68, R65, R126 ;  /* 0x0000007e4144723e */ /* 0x008fe200000010ff */
[----:B------:R-:W3:Y:S03]  /*18e70*/  LDSM.16.MT88.4 R36, [R122+0xe800] ;  /* 0x00e800007a24783b */ /* 0x000ee60000004200 */
[C---:B--2---:R-:W-:Y:S06]  /*18e80*/  HMMA.16816.F32.BF16 R12, R72.reuse, R48, R12 ;  /* 0x00000030480c723c */ /* 0x044fec000004180c */
[----:B------:R-:W-:Y:S01]  /*18e90*/  HMMA.16816.F32.BF16 R20, R72, R50, R20 ;  /* 0x000000324814723c */ /* 0x000fe20000041814 */
[----:B------:R-:W2:Y:S01]  /*18ea0*/  LDSM.16.MT88.4 R48, [R118+0xe800] ;  /* 0x00e800007630783b */ /* 0x000ea20000004200 */
[----:B----4-:R-:W-:-:S07]  /*18eb0*/  F2FP.BF16.F32.PACK_AB R70, R67, R64 ;  /* 0x000000404346723e */ /* 0x010fce00000010ff */
[C---:B------:R-:W-:Y:S01]  /*18ec0*/  HMMA.16816.F32.BF16 R112, R68.reuse, R108, R8 ;  /* 0x0000006c4470723c */ /* 0x040fe20000041808 */
[----:B------:R-:W4:Y:S05]  /*18ed0*/  LDSM.16.MT88.4 R8, [R118+0xcc00] ;  /* 0x00cc00007608783b */ /* 0x000f2a0000004200 */
[C---:B------:R-:W-:Y:S06]  /*18ee0*/  HMMA.16816.F32.BF16 R108, R68.reuse, R110, R16 ;  /* 0x0000006e446c723c */ /* 0x040fec0000041810 */
[----:B-1----:R-:W-:Y:S01]  /*18ef0*/  HMMA.16816.F32.BF16 R104, R68, R56, R12 ;  /* 0x000000384468723c */ /* 0x002fe2000004180c */
        /* <DEDUP_REMOVED lines=11> */
[----:B------:R-:W3:Y:S01]  /*18fb0*/  LDSM.16.MT88.4 R76, [R122+0xec00] ;  /* 0x00ec00007a4c783b */ /* 0x000ee20000004200 */
        /* <DEDUP_REMOVED lines=10> */
[C---:B----4-:R-:W-:Y:S01]  /*19060*/  HMMA.16816.F32.BF16 R88, R68.reuse, R8, R44 ;  /* 0x000000084458723c */ /* 0x050fe2000004182c */
[----:B------:R-:W-:Y:S02]  /*19070*/  FADD.FTZ R181, R181, R0 ;  /* 0x00000000b5b57221 */ /* 0x000fe40000010000 */
[----:B------:R-:W-:Y:S02]  /*19080*/  FADD.FTZ R189, R189, R146 ;  /* 0x00000092bdbd7221 */ /* 0x000fe40000010000 */
[----:B------:R-:W-:Y:S01]  /*19090*/  FADD.FTZ R17, R142, R181 ;  /* 0x000000b58e117221 */ /* 0x000fe20000010000 */
[----:B------:R-:W-:Y:S01]  /*190a0*/  HMMA.16816.F32.BF16 R84, R68, R10, R40 ;  /* 0x0000000a4454723c */ /* 0x000fe20000041828 */
        /* <DEDUP_REMOVED lines=13> */
[----:B---3--:R-:W-:Y:S01]  /*19180*/  HMMA.16816.F32.BF16 R80, R68, R76, R52 ;  /* 0x0000004c4450723c */ /* 0x008fe20000041834 */
[----:B------:R-:W-:Y:S02]  /*19190*/  FADD.FTZ R163, R163, R152 ;  /* 0x00000098a3a37221 */ /* 0x000fe40000010000 */
[----:B------:R-:W-:-:S02]  /*191a0*/  FADD.FTZ R155, R155, R0 ;  /* 0x000000009b9b7221 */ /* 0x000fc40000010000 */
[----:B------:R-:W-:Y:S01]  /*191b0*/  FADD.FTZ R158, R158, R163 ;  /* 0x000000a39e9e7221 */ /* 0x000fe20000010000 */
[C---:B------:R-:W-:Y:S01]  /*191c0*/  HMMA.16816.F32.BF16 R92, R68.reuse, R38, R28 ;  /* 0x00000026445c723c */ /* 0x040fe2000004181c */
[----:B------:R-:W-:Y:S02]  /*191d0*/  FADD.FTZ R160, R160, R155 ;  /* 0x0000009ba0a07221 */ /* 0x000fe40000010000 */
[----:B------:R-:W-:Y:S02]  /*191e0*/  FADD.FTZ R0, R159, R158 ;  /* 0x0000009e9f007221 */ /* 0x000fe40000010000 */
[----:B------:R-:W-:Y:S01]  /*191f0*/  FADD.FTZ R11, R149, R160 ;  /* 0x000000a0950b7221 */ /* 0x000fe20000010000 */
[----:B------:R-:W-:Y:S01]  /*19200*/  HMMA.16816.F32.BF16 R76, R68, R78, R24 ;  /* 0x0000004e444c723c */ /* 0x000fe20000041818 */
[----:B------:R-:W-:Y:S01]  /*19210*/  FADD.FTZ R9, R157, R0 ;  /* 0x000000009d097221 */ /* 0x000fe20000010000 */
[----:B------:R-:W-:Y:S01]  /*19220*/  MOV R0, R138 ;  /* 0x0000008a00007202 */ /* 0x000fe20000000f00 */
[----:B------:R-:W-:-:S02]  /*19230*/  FADD.FTZ R11, R162, R11 ;  /* 0x0000000ba20b7221 */ /* 0x000fc40000010000 */
[----:B------:R-:W-:Y:S01]  /*19240*/  FADD.FTZ R9, R164, R9 ;  /* 0x00000009a4097221 */ /* 0x000fe20000010000 */
[C---:B--2---:R-:W-:Y:S01]  /*19250*/  HMMA.16816.F32.BF16 R72, R68.reuse, R12, R60 ;  /* 0x0000000c4448723c */ /* 0x044fe2000004183c */
[----:B------:R-:W-:Y:S02]  /*19260*/  FADD.FTZ R126, R126, R11 ;  /* 0x0000000b7e7e7221 */ /* 0x000fe40000010000 */
[----:B------:R-:W-:Y:S02]  /*19270*/  FADD.FTZ R124, R124, R9 ;  /* 0x000000097c7c7221 */ /* 0x000fe40000010000 */
[----:B------:R-:W-:Y:S01]  /*19280*/  FADD.FTZ R65, R65, R126 ;  /* 0x0000007e41417221 */ /* 0x000fe20000010000 */
[----:B------:R-:W-:Y:S01]  /*19290*/  HMMA.16816.F32.BF16 R68, R68, R14, R4 ;  /* 0x0000000e4444723c */ /* 0x000fe20000041804 */
[----:B------:R-:W-:Y:S02]  /*192a0*/  FADD.FTZ R124, R3, R124 ;  /* 0x0000007c037c7221 */ /* 0x000fe40000010000 */
[----:B------:R-:W-:-:S02]  /*192b0*/  FADD.FTZ R64, R64, R65 ;  /* 0x0000004140407221 */ /* 0x000fc40000010000 */
[----:B------:R-:W-:Y:S02]  /*192c0*/  FADD.FTZ R127, R127, R124 ;  /* 0x0000007c7f7f7221 */ /* 0x000fe40000010000 */
[----:B------:R-:W-:Y:S02]  /*192d0*/  FADD.FTZ R214, R67, R64 ;  /* 0x0000004043d67221 */ /* 0x000fe40000010000 */
[----:B------:R-:W-:-:S15]  /*192e0*/  FADD.FTZ R216, R216, R127 ;  /* 0x0000007fd8d87221 */ /* 0x000fde0000010000 */
.L_x_1806:
[----:B------:R-:W-:Y:S05]  /*192f0*/  @!P5 BRA `(.L_x_1815) ;  /* 0x00000044007cd947 */ /* 0x000fea0003800000 */
[----:B------:R-:W-:Y:S02]  /*19300*/  MOV R121, R0 ;  /* 0x0000000000797202 */ /* 0x000fe40000000f00 */
[----:B------:R-:W-:Y:S02]  /*19310*/  MOV R119, R2 ;  /* 0x0000000200777202 */ /* 0x000fe40000000f00 */
.L_x_1824:
        /* <DEDUP_REMOVED lines=69> */
.L_x_1817:
[----:B------:R-:W2:Y:S02]  /*19770*/  LD.E R3, desc[UR4][R116.64+0x40] ;  /* 0x0000400474037980 */ /* 0x000ea4000c101900 */
[----:B--2---:R-:W-:Y:S04]  /*19780*/  LEA R3, -R3, RZ, 0x7 ;  /* 0x000000ff03037211 */ /* 0x004fe800078e39ff */
[----:B------:R-:W-:Y:S02]  /*19790*/  SHF.R.S32.HI R0, RZ, 0x1f, R3 ;  /* 0x0000001fff007819 */ /* 0x000fe40000011403 */
.L_x_1818:
[----:B------:R-:W-:Y:S05]  /*197a0*/  BSYNC B0 ;  /* 0x0000000000007941 */ /* 0x000fea0003800000 */
.L_x_1816:
        /* <DEDUP_REMOVED lines=57> */
[----:B------:R-:W-:Y:S03]  /*19b40*/  ISETP.GT.AND P0, PT, R209, R198, PT ;  /* 0x000000c6d100720c */ /* 0x000fe60003f04270 */
        /* <DEDUP_REMOVED lines=322> */
[----:B------:R-:W-:Y:S01]  /*1af70*/  IMAD.SHL.U32 R2, R209, 0x80, RZ ;  /* 0x00000080d1027824 */ /* 0x000fe200078e00ff */
[----:B------:R-:W2:Y:S04]  /*1af80*/  LD.E R9, desc[UR4][R116.64+0x170] ;  /* 0x0001700474097980 */ /* 0x000ea8000c101900 */
[----:B------:R-:W-:Y:S01]  /*1af90*/  IADD3 R7, R2, -0x80, RZ ;  /* 0xffffff8002077810 */ /* 0x000fe20007ffe0ff */
[----:B------:R-:W3:Y:S03]  /*1afa0*/  LD.E.64 R12, desc[UR4][R116.64+0x20] ;  /* 0x00002004740c7980 */ /* 0x000ee6000c101b00 */
[----:B------:R-:W-:Y:S02]  /*1afb0*/  IABS R3, R7 ;  /* 0x0000000700037213 */ /* 0x000fe40000000000 */
[-C--:B--2---:R-:W-:Y:S02]  /*1afc0*/  IABS R5, R9.reuse ;  /* 0x0000000900057213 */ /* 0x084fe40000000000 */
[-C--:B------:R-:W-:Y:S02]  /*1afd0*/  IABS R4, R9.reuse ;  /* 0x0000000900047213 */ /* 0x080fe40000000000 */
[----:B------:R-:W2:Y:S01]  /*1afe0*/  I2F.RP R0, R5 ;  /* 0x0000000500007306 */ /* 0x000ea20000209400 */
[-C--:B------:R-:W-:Y:S02]  /*1aff0*/  LOP3.LUT R7, R7, R9.reuse, RZ, 0x3c, !PT ;  /* 0x0000000907077212 */ /* 0x080fe400078e3cff */
[----:B------:R-:W-:Y:S07]  /*1b000*/  IMAD.MOV R4, RZ, RZ, -R4 ;  /* 0x000000ffff047224 */ /* 0x000fee00078e0a04 */
[----:B--2---:R-:W2:Y:S02]  /*1b010*/  MUFU.RCP R0, R0 ;  /* 0x0000000000007308 */ /* 0x004ea40000001000 */
[----:B--2---:R-:W-:Y:S01]  /*1b020*/  VIADD R10, R0, 0xffffffe ;  /* 0x0ffffffe000a7836 */ /* 0x004fe20000000000 */
[----:B------:R-:W-:Y:S02]  /*1b030*/  IABS R0, R2 ;  /* 0x0000000200007213 */ /* 0x000fe40000000000 */
[----:B------:R-:W-:Y:S05]  /*1b040*/  LOP3.LUT R2, R2, R9, RZ, 0x3c, !PT ;  /* 0x0000000902027212 */ /* 0x000fea00078e3cff */
[----:B------:R-:W2:Y:S02]  /*1b050*/  F2I.FTZ.U32.TRUNC.NTZ R11, R10 ;  /* 0x0000000a000b7305 */ /* 0x000ea4000021f000 */
[--C-:B--2---:R-:W-:Y:S02]  /*1b060*/  IMAD.MOV R8, RZ, RZ, -R11.reuse ;  /* 0x000000ffff087224 */ /* 0x104fe400078e0a0b */
[----:B------:R-:W-:Y:S02]  /*1b070*/  IMAD.MOV.U32 R10, RZ, RZ, RZ ;  /* 0x000000ffff0a7224 */ /* 0x000fe400078e00ff */
[----:B------:R-:W-:Y:S04]  /*1b080*/  IMAD R8, R8, R5, RZ ;  /* 0x0000000508087224 */ /* 0x000fe800078e02ff */
[----:B------:R-:W-:Y:S06]  /*1b090*/  IMAD.HI.U32 R8, R11, R8, R10 ;  /* 0x000000080b087227 */ /* 0x000fec00078e000a */
[----:B------:R-:W-:Y:S04]  /*1b0a0*/  IMAD.HI.U32 R6, R8, R3, RZ ;  /* 0x0000000308067227 */ /* 0x000fe800078e00ff */
[----:B------:R-:W-:Y:S02]  /*1b0b0*/  IMAD R3, R6, R4, R3 ;  /* 0x0000000406037224 */ /* 0x000fe400078e0203 */
[----:B------:R-:W-:Y:S03]  /*1b0c0*/  IMAD.HI.U32 R11, R8, R0, RZ ;  /* 0x00000000080b7227 */ /* 0x000fe600078e00ff */
[----:B------:R-:W-:Y:S01]  /*1b0d0*/  ISETP.GT.U32.AND P6, PT, R5, R3, PT ;  /* 0x000000030500720c */ /* 0x000fe20003fc4070 */
        /* <DEDUP_REMOVED lines=16> */
[----:B------:R-:W-:Y:S01]  /*1b1e0*/  @!P1 IMAD.MOV R11, RZ, RZ, -R11 ;  /* 0x000000ffff0b9224 */ /* 0x000fe200078e0a0b */
[----:B------:R-:W2:Y:S02]  /*1b1f0*/  LD.E.64 R6, desc[UR4][R116.64+0x38] ;  /* 0x0000380474067980 */ /* 0x000ea4000c101b00 */
        /* <DEDUP_REMOVED lines=22> */
.L_x_1822:
[----:B------:R-:W2:Y:S02]  /*1b360*/  LD.E R7, desc[UR4][R116.64+0x38] ;  /* 0x0000380474077980 */ /* 0x000ea4000c101900 */
[----:B--2---:R-:W-:Y:S04]  /*1b370*/  LEA R7, -R7, RZ, 0x7 ;  /* 0x000000ff07077211 */ /* 0x004fe800078e39ff */
[----:B------:R-:W-:Y:S02]  /*1b380*/  SHF.R.S32.HI R0, RZ, 0x1f, R7 ;  /* 0x0000001fff007819 */ /* 0x000fe40000011407 */
.L_x_1823:
[----:B------:R-:W-:Y:S05]  /*1b390*/  BSYNC B0 ;  /* 0x0000000000007941 */ /* 0x000fea0003800000 */
.L_x_1821:
        /* <DEDUP_REMOVED lines=91> */
.L_x_1820:
[----:B------:R-:W-:Y:S05]  /*1b950*/  BSYNC B1 ;  /* 0x0000000000017941 */ /* 0x000fea0003800000 */
.L_x_1819:
        /* <DEDUP_REMOVED lines=75> */
[----:B------:R-:W-:Y:S08]  /*1be10*/  LDSM.16.MT88.4 R12, [R122+0x9000] ;  /* 0x009000007a0c783b */ /* 0x000ff00000004200 */
        /* <DEDUP_REMOVED lines=22> */
[-CC-:B------:R-:W-:Y:S01]  /*1bf80*/  FFMA.FTZ R119, R160, R3.reuse, -R124.reuse ;  /* 0x00000003a0777223 */ /* 0x180fe2000001087c */
[----:B------:R-:W2:Y:S01]  /*1bf90*/  MUFU.EX2 R55, R55 ;  /* 0x0000003700377308 */ /* 0x000ea20000000800 */
[-CC-:B------:R-:W-:Y:S01]  /*1bfa0*/  FFMA.FTZ R139, R139, R3.reuse, -R124.reuse ;  /* 0x000000038b8b7223 */ /* 0x180fe2000001087c */
[-C--:B------:R-:W-:Y:S01]  /*1bfb0*/  FFMA.FTZ R146, R146, R3.reuse, -R124 ;  /* 0x0000000392927223 */ /* 0x080fe2000001087c */
[-C--:B------:R-:W-:Y:S01]  /*1bfc0*/  FFMA.FTZ R136, R221, R3.reuse, -R126 ;  /* 0x00000003dd887223 */ /* 0x080fe2000001087e */
[-CC-:B------:R-:W-:Y:S01]  /*1bfd0*/  FFMA.FTZ R138, R183, R3.reuse, -R124.reuse ;  /* 0x00000003b78a7223 */ /* 0x180fe2000001087c */
        /* <DEDUP_REMOVED lines=21> */
[----:B------:R-:W-:Y:S01]  /*1c130*/  LDSM.16.MT88.4 R108, [R122+0xac00] ;  /* 0x00ac00007a6c783b */ /* 0x000fe20000004200 */
[----:B------:R-:W-:Y:S01]  /*1c140*/  FMUL.FTZ R35, R53, R87 ;  /* 0x0000005735237220 */ /* 0x000fe20000410000 */
[C---:B------:R-:W-:Y:S01]  /*1c150*/  FMUL.FTZ R32, R55.reuse, R84 ;  /* 0x0000005437207220 */ /* 0x040fe20000410000 */
[----:B------:R-:W-:Y:S01]  /*1c160*/  FMUL.FTZ R33, R55, R85 ;  /* 0x0000005537217220 */ /* 0x000fe20000410000 */
[C---:B------:R-:W-:Y:S01]  /*1c170*/  FMUL.FTZ R42, R53.reuse, R78 ;  /* 0x0000004e352a7220 */ /* 0x040fe20000410000 */
[----:B------:R-:W-:Y:S03]  /*1c180*/  FMUL.FTZ R43, R53, R79 ;  /* 0x0000004f352b7220 */ /* 0x000fe60000410000 */
[----:B------:R-:W2:Y:S01]  /*1c190*/  MUFU.EX2 R127, R127 ;  /* 0x0000007f007f7308 */ /* 0x000ea20000000800 */
[----:B-1----:R-:W-:Y:S01]  /*1c1a0*/  F2FP.BF16.F32.PACK_AB R56, R125, R132 ;  /* 0x000000847d38723e */ /* 0x002fe200000010ff */
[----:B------:R-:W-:Y:S01]  /*1c1b0*/  LDSM.16.MT88.4 R84, [R118+0x9400] ;  /* 0x009400007654783b */ /* 0x000fe20000004200 */
[C---:B------:R-:W-:Y:S01]  /*1c1c0*/  FMUL.FTZ R40, R55.reuse, R76 ;  /* 0x0000004c37287220 */ /* 0x040fe20000410000 */
[----:B------:R-:W-:Y:S01]  /*1c1d0*/  FMUL.FTZ R41, R55, R77 ;  /* 0x0000004d37297220 */ /* 0x000fe20000410000 */
[C---:B------:R-:W-:Y:S01]  /*1c1e0*/  FMUL.FTZ R46, R53.reuse, R74 ;  /* 0x0000004a352e7220 */ /* 0x040fe20000410000 */
[----:B------:R-:W-:Y:S01]  /*1c1f0*/  FMUL.FTZ R47, R53, R75 ;  /* 0x0000004b352f7220 */ /* 0x000fe20000410000 */
[C---:B------:R-:W-:Y:S03]  /*1c200*/  FMUL.FTZ R44, R55.reuse, R72 ;  /* 0x00000048372c7220 */ /* 0x040fe60000410000 */
[----:B------:R-:W-:Y:S01]  /*1c210*/  MUFU.EX2 R128, R128 ;  /* 0x0000008000807308 */ /* 0x000fe20000000800 */
[----:B------:R-:W-:Y:S01]  /*1c220*/  FMUL.FTZ R45, R55, R73 ;  /* 0x00000049372d7220 */ /* 0x000fe20000410000 */
[----:B------:R-:W-:Y:S01]  /*1c230*/  LDSM.16.MT88.4 R76, [R118+0x9800] ;  /* 0x00980000764c783b */ /* 0x000fe20000004200 */
[-C--:B------:R-:W-:Y:S01]  /*1c240*/  FFMA.FTZ R95, R131, R3.reuse, -R124 ;  /* 0x00000003835f7223 */ /* 0x080fe2000001087c */
[-C--:B------:R-:W-:Y:S01]  /*1c250*/  FFMA.FTZ R93, R148, R3.reuse, -R126 ;  /* 0x00000003945d7223 */ /* 0x080fe2000001087e */
[-CC-:B------:R-:W-:Y:S01]  /*1c260*/  FFMA.FTZ R94, R133, R3.reuse, -R124.reuse ;  /* 0x00000003855e7223 */ /* 0x180fe2000001087c */
[-CC-:B------:R-:W-:Y:S01]  /*1c270*/  FFMA.FTZ R113, R233, R3.reuse, -R124.reuse ;  /* 0x00000003e9717223 */ /* 0x180fe2000001087c */
[-CC-:B------:R-:W-:Y:S03]  /*1c280*/  FFMA.FTZ R112, R231, R3.reuse, -R124.reuse ;  /* 0x00000003e7707223 */ /* 0x180fe6000001087c */
[----:B------:R-:W1:Y:S01]  /*1c290*/  MUFU.EX2 R121, R121 ;  /* 0x0000007900797308 */ /* 0x000e620000000800 */
[----:B--2---:R-:W-:Y:S01]  /*1c2a0*/  F2FP.BF16.F32.PACK_AB R57, R127, R134 ;  /* 0x000000867f39723e */ /* 0x004fe200000010ff */
[----:B------:R-:W-:Y:S01]  /*1c2b0*/  LDSM.16.MT88.4 R72, [R122+0xb400] ;  /* 0x00b400007a48783b */ /* 0x000fe20000004200 */
[-CC-:B------:R-:W-:Y:S01]  /*1c2c0*/  FFMA.FTZ R114, R223, R3.reuse, -R124.reuse ;  /* 0x00000003df727223 */ /* 0x180fe2000001087c */
[-CC-:B------:R-:W-:Y:S01]  /*1c2d0*/  FFMA.FTZ R115, R225, R3.reuse, -R124.reuse ;  /* 0x00000003e1737223 */ /* 0x180fe2000001087c */
[-C--:B------:R-:W-:Y:S01]  /*1c2e0*/  FFMA.FTZ R131, R189, R3.reuse, -R124 ;  /* 0x00000003bd837223 */ /* 0x080fe2000001087c */
[-C--:B------:R-:W-:Y:S01]  /*1c2f0*/  FFMA.FTZ R133, R179, R3.reuse, -R126 ;  /* 0x00000003b3857223 */ /* 0x080fe2000001087e */
[-C--:B------:R-:W-:Y:S03]  /*1c300*/  FFMA.FTZ R148, R175, R3.reuse, -R124 ;  /* 0x00000003af947223 */ /* 0x080fe6000001087c */
[----:B------:R-:W-:Y:S01]  /*1c310*/  MUFU.EX2 R130, R130 ;  /* 0x0000008200827308 */ /* 0x000fe20000000800 */
[----:B------:R-:W-:Y:S01]  /*1c320*/  FFMA.FTZ R132, R55, R214, R132 ;  /* 0x000000d637847223 */ /* 0x000fe20000010084 */
[----:B------:R-:W-:Y:S01]  /*1c330*/  LDSM.16.MT88.4 R100, [R118+0xac00] ;  /* 0x00ac00007664783b */ /* 0x000fe20000004200 */
[-CC-:B------:R-:W-:Y:S01]  /*1c340*/  FFMA.FTZ R154, R165, R3.reuse, -R126.reuse ;  /* 0x00000003a59a7223 */ /* 0x180fe2000001087e */
[-C--:B------:R-:W-:Y:S01]  /*1c350*/  FFMA.FTZ R163, R163, R3.reuse, -R126 ;  /* 0x00000003a3a37223 */ /* 0x080fe2000001087e */
[----:B------:R-:W-:Y:S01]  /*1c360*/  FADD.FTZ R125, R125, R132 ;  /* 0x000000847d7d7221 */ /* 0x000fe20000010000 */
[-CC-:B------:R-:W-:Y:S01]  /*1c370*/  FFMA.FTZ R156, R161, R3.reuse, -R124.reuse ;  /* 0x00000003a19c7223 */ /* 0x180fe2000001087c */
[-C--:B------:R-:W-:Y:S03]  /*1c380*/  FFMA.FTZ R159, R159, R3.reuse, -R124 ;  /* 0x000000039f9f7223 */ /* 0x080fe6000001087c */
[----:B------:R-:W2:Y:S01]  /*1c390*/  MUFU.EX2 R119, R119 ;  /* 0x0000007700777308 */ /* 0x000ea20000000800 */
[----:B-1----:R-:W-:Y:S01]  /*1c3a0*/  F2FP.BF16.F32.PACK_AB R58, R121, R128 ;  /* 0x00000080793a723e */ /* 0x002fe200000010ff */
[-CC-:B------:R-:W-:Y:S01]  /*1c3b0*/  FFMA.FTZ R157, R157, R3.reuse, -R126.reuse ;  /* 0x000000039d9d7223 */ /* 0x180fe2000001087e */
[-C--:B------:R-:W-:Y:S01]  /*1c3c0*/  FFMA.FTZ R158, R155, R3.reuse, -R126 ;  /* 0x000000039b9e7223 */ /* 0x080fe2000001087e */
[-CC-:B------:R-:W-:Y:S01]  /*1c3d0*/  FFMA.FTZ R153, R153, R3.reuse, -R124.reuse ;  /* 0x0000000399997223 */ /* 0x180fe2000001087c */
[-CC-:B------:R-:W-:Y:S01]  /*1c3e0*/  FFMA.FTZ R160, R151, R3.reuse, -R124.reuse ;  /* 0x0000000397a07223 */ /* 0x180fe2000001087c */
[-C--:B------:R-:W-:Y:S01]  /*1c3f0*/  FFMA.FTZ R54, R54, R3.reuse, -R124 ;  /* 0x0000000336367223 */ /* 0x080fe2000001087c */
[-CC-:B------:R-:W-:Y:S03]  /*1c400*/  FFMA.FTZ R147, R147, R3.reuse, -R126.reuse ;  /* 0x0000000393937223 */ /* 0x180fe6000001087e */
[----:B------:R-:W-:Y:S01]  /*1c410*/  MUFU.EX2 R95, R95 ;  /* 0x0000005f005f7308 */ /* 0x000fe20000000800 */
[-C--:B------:R-:W-:Y:S01]  /*1c420*/  FFMA.FTZ R144, R144, R3.reuse, -R126 ;  /* 0x0000000390907223 */ /* 0x080fe2000001087e */
[----:B------:R-:W-:Y:S01]  /*1c430*/  FFMA.FTZ R134, R53, R216, R134 ;  /* 0x000000d835867223 */ /* 0x000fe20000010086 */
[----:B------:R-:W-:Y:S03]  /*1c440*/  ISETP.GT.AND P0, PT, R209, R198, PT ;  /* 0x000000c6d100720c */ /* 0x000fe60003f04270 */
[----:B------:R-:W-:Y:S04]  /*1c450*/  FADD.FTZ R127, R127, R134 ;  /* 0x000000867f7f7221 */ /* 0x000fe80000010000 */
[----:B------:R-:W-:Y:S01]  /*1c460*/  MUFU.EX2 R92, R150 ;  /* 0x00000096005c7308 */ /* 0x000fe20000000800 */
[C---:B--2---:R-:W-:Y:S01]  /*1c470*/  F2FP.BF16.F32.PACK_AB R59, R119.reuse, R130 ;  /* 0x00000082773b723e */ /* 0x044fe200000010ff */
[----:B------:R-:W-:Y:S04]  /*1c480*/  FADD.FTZ R130, R130, R127 ;  /* 0x0000007f82827221 */ /* 0x000fe80000010000 */
[----:B------:R-:W-:Y:S01]  /*1c490*/  FADD.FTZ R119, R119, R130 ;  /* 0x0000008277777221 */ /* 0x000fe20000010000 */
[----:B------:R-:W-:Y:S01]  /*1c4a0*/  FFMA.FTZ R130, R143, R3, -R124 ;  /* 0x000000038f827223 */ /* 0x000fe2000001087c */
[C---:B------:R-:W-:Y:S02]  /*1c4b0*/  HMMA.16816.F32.BF16 R4, R56.reuse, R12, R4 ;  /* 0x0000000c3804723c */ /* 0x040fe40000041804 */
[----:B------:R-:W1:Y:S04]  /*1c4c0*/  MUFU.EX2 R93, R93 ;  /* 0x0000005d005d7308 */ /* 0x000e680000000800 */
[C---:B------:R-:W-:Y:S06]  /*1c4d0*/  HMMA.16816.F32.BF16 R8, R56.reuse, R14, R8 ;  /* 0x0000000e3808723c */ /* 0x040fec0000041808 */
[----:B------:R-:W2:Y:S01]  /*1c4e0*/  MUFU.EX2 R94, R94 ;  /* 0x0000005e005e7308 */ /* 0x000ea20000000800 */
[C---:B------:R-:W-:Y:S01]  /*1c4f0*/  FMUL.FTZ R12, R55.reuse, R104 ;  /* 0x00000068370c7220 */ /* 0x040fe20000410000 */
[----:B------:R-:W-:Y:S03]  /*1c500*/  FMUL.FTZ R13, R55, R105 ;  /* 0x00000069370d7220 */ /* 0x000fe60000410000 */
[C---:B------:R-:W-:Y:S01]  /*1c510*/  FMUL.FTZ R14, R53.reuse, R106 ;  /* 0x0000006a350e7220 */ /* 0x040fe20000410000 */
[----:B------:R-:W-:Y:S04]  /*1c520*/  FMUL.FTZ R15, R53, R107 ;  /* 0x0000006b350f7220 */ /* 0x000fe80000410000 */
[----:B------:R-:W-:Y:S01]  /*1c530*/  MUFU.EX2 R113, R113 ;  /* 0x0000007100717308 */ /* 0x000fe20000000800 */
[----:B-1----:R-:W-:Y:S01]  /*1c540*/  F2FP.BF16.F32.PACK_AB R64, R93, R92 ;  /* 0x0000005c5d40723e */ /* 0x002fe200000010ff */
[-CC-:B------:R-:W-:Y:S01]  /*1c550*/  FFMA.FTZ R106, R237, R3.reuse, -R126.reuse ;  /* 0x00000003ed6a7223 */ /* 0x180fe2000001087e */
[-CC-:B------:R-:W-:Y:S01]  /*1c560*/  FFMA.FTZ R105, R235, R3.reuse, -R126.reuse ;  /* 0x00000003eb697223 */ /* 0x180fe2000001087e */
[C---:B------:R-:W-:Y:S03]  /*1c570*/  HMMA.16816.F32.BF16 R12, R56.reuse, R20, R12 ;  /* 0x00000014380c723c */ /* 0x040fe6000004180c */
[--C-:B------:R-:W-:Y:S03]  /*1c580*/  FFMA.FTZ R107, R229, R3, -R126.reuse ;  /* 0x00000003e56b7223 */ /* 0x100fe6000001087e */
[----:B------:R-:W-:Y:S01]  /*1c590*/  MUFU.EX2 R106, R106 ;  /* 0x0000006a006a7308 */ /* 0x000fe20000000800 */
[----:B--2---:R-:W-:Y:S01]  /*1c5a0*/  F2FP.BF16.F32.PACK_AB R67, R95, R94 ;  /* 0x0000005e5f43723e */ /* 0x004fe200000010ff */
[C---:B------:R-:W-:Y:S03]  /*1c5b0*/  HMMA.16816.F32.BF16 R16, R56.reuse, R22, R16 ;  /* 0x000000163810723c */ /* 0x040fe60000041810 */
[C---:B------:R-:W-:Y:S01]  /*1c5c0*/  FMUL.FTZ R20, R55.reuse, R96 ;  /* 0x0000006037147220 */ /* 0x040fe20000410000 */
[----:B------:R-:W-:Y:S03]  /*1c5d0*/  FMUL.FTZ R21, R55, R97 ;  /* 0x0000006137157220 */ /* 0x000fe60000410000 */
[C---:B------:R-:W-:Y:S01]  /*1c5e0*/  FMUL.FTZ R22, R53.reuse, R98 ;  /* 0x0000006235167220 */ /* 0x040fe20000410000 */
[----:B------:R-:W-:Y:S01]  /*1c5f0*/  FMUL.FTZ R23, R53, R99 ;  /* 0x0000006335177220 */ /* 0x000fe20000410000 */
[----:B------:R-:W-:Y:S02]  /*1c600*/  MUFU.EX2 R105, R105 ;  /* 0x0000006900697308 */ /* 0x000fe40000000800 */
[-CC-:B------:R-:W-:Y:S01]  /*1c610*/  FFMA.FTZ R96, R129, R3.reuse, -R126.reuse ;  /* 0x0000000381607223 */ /* 0x180fe2000001087e */
[-C--:B------:R-:W-:Y:S01]  /*1c620*/  FFMA.FTZ R97, R251, R3.reuse, -R126 ;  /* 0x00000003fb617223 */ /* 0x080fe2000001087e */
[-CC-:B------:R-:W-:Y:S01]  /*1c630*/  FFMA.FTZ R98, R241, R3.reuse, -R124.reuse ;  /* 0x00000003f1627223 */ /* 0x180fe2000001087c */
[-C--:B------:R-:W-:Y:S01]  /*1c640*/  FFMA.FTZ R99, R239, R3.reuse, -R124 ;  /* 0x00000003ef637223 */ /* 0x080fe2000001087c */
[C---:B------:R-:W-:Y:S04]  /*1c650*/  HMMA.16816.F32.BF16 R20, R56.reuse, R28, R20 ;  /* 0x0000001c3814723c */ /* 0x040fe80000041814 */
[----:B------:R-:W-:Y:S01]  /*1c660*/  MUFU.EX2 R96, R96 ;  /* 0x0000006000607308 */ /* 0x000fe20000000800 */
[-CC-:B------:R-:W-:Y:S01]  /*1c670*/  FFMA.FTZ R104, R227, R3.reuse, -R126.reuse ;  /* 0x00000003e3687223 */ /* 0x180fe2000001087e */
[-CC-:B------:R-:W-:Y:S01]  /*1c680*/  FFMA.FTZ R129, R219, R3.reuse, -R126.reuse ;  /* 0x00000003db817223 */ /* 0x180fe2000001087e */
[--C-:B------:R-:W-:Y:S01]  /*1c690*/  FFMA.FTZ R150, R171, R3, -R126.reuse ;  /* 0x00000003ab967223 */ /* 0x100fe2000001087e */
[C---:B------:R-:W-:Y:S06]  /*1c6a0*/  HMMA.16816.F32.BF16 R24, R56.reuse, R30, R24 ;  /* 0x0000001e3818723c */ /* 0x040fec0000041818 */
[----:B------:R-:W-:Y:S01]  /*1c6b0*/  MUFU.EX2 R97, R97 ;  /* 0x0000006100617308 */ /* 0x000fe20000000800 */
[C---:B------:R-:W-:Y:S01]  /*1c6c0*/  FMUL.FTZ R28, R55.reuse, R88 ;  /* 0x00000058371c7220 */ /* 0x040fe20000410000 */
[----:B------:R-:W-:Y:S03]  /*1c6d0*/  FMUL.FTZ R29, R55, R89 ;  /* 0x00000059371d7220 */ /* 0x000fe60000410000 */
[C---:B------:R-:W-:Y:S01]  /*1c6e0*/  FMUL.FTZ R30, R53.reuse, R90 ;  /* 0x0000005a351e7220 */ /* 0x040fe20000410000 */
[----:B------:R-:W-:Y:S01]  /*1c6f0*/  FMUL.FTZ R31, R53, R91 ;  /* 0x0000005b351f7220 */ /* 0x000fe20000410000 */
[-CC-:B------:R-:W-:Y:S03]  /*1c700*/  FFMA.FTZ R90, R137, R3.reuse, -R126.reuse ;  /* 0x00000003895a7223 */ /* 0x180fe6000001087e */
[----:B------:R1:W-:Y:S01]  /*1c710*/  MUFU.EX2 R88, R139 ;  /* 0x0000008b00587308 */ /* 0x0003e20000000800 */
[-C--:B------:R-:W-:Y:S01]  /*1c720*/  FFMA.FTZ R89, R135, R3.reuse, -R126 ;  /* 0x0000000387597223 */ /* 0x080fe2000001087e */
[-C--:B------:R-:W-:Y:S01]  /*1c730*/  FFMA.FTZ R135, R177, R3.reuse, -R124 ;  /* 0x00000003b1877223 */ /* 0x080fe2000001087c */
[C---:B------:R-:W-:Y:S03]  /*1c740*/  HMMA.16816.F32.BF16 R28, R56.reuse, R36, R28 ;  /* 0x00000024381c723c */ /* 0x040fe6000004181c */
[----:B------:R-:W-:Y:S04]  /*1c750*/  FFMA.FTZ R137, R173, R3, -R126 ;  /* 0x00000003ad897223 */ /* 0x000fe8000001087e */
[----:B------:R-:W2:Y:S01]  /*1c760*/  MUFU.EX2 R91, R146 ;  /* 0x00000092005b7308 */ /* 0x000ea20000000800 */
[C---:B------:R-:W-:Y:S03]  /*1c770*/  HMMA.16816.F32.BF16 R32, R56.reuse, R38, R32 ;  /* 0x000000263820723c */ /* 0x040fe60000041820 */
[C---:B------:R-:W-:Y:S01]  /*1c780*/  FMUL.FTZ R36, R55.reuse, R80 ;  /* 0x0000005037247220 */ /* 0x040fe20000410000 */
[----:B------:R-:W-:Y:S03]  /*1c790*/  FMUL.FTZ R37, R55, R81 ;  /* 0x0000005137257220 */ /* 0x000fe60000410000 */
[C---:B------:R-:W-:Y:S01]  /*1c7a0*/  FMUL.FTZ R38, R53.reuse, R82 ;  /* 0x0000005235267220 */ /* 0x040fe20000410000 */
[----:B------:R-:W-:Y:S01]  /*1c7b0*/  FMUL.FTZ R39, R53, R83 ;  /* 0x0000005335277220 */ /* 0x000fe20000410000 */
[----:B------:R-:W-:Y:S01]  /*1c7c0*/  MUFU.EX2 R90, R90 ;  /* 0x0000005a005a7308 */ /* 0x000fe20000000800 */
[----:B------:R-:W3:Y:S01]  /*1c7d0*/  LDSM.16.MT88.4 R80, [R122+0x9400] ;  /* 0x009400007a50783b */ /* 0x000ee20000004200 */
[-C--:B-1----:R-:W-:Y:S04]  /*1c7e0*/  FFMA.FTZ R139, R169, R3.reuse, -R124 ;  /* 0x00000003a98b7223 */ /* 0x082fe8000001087c */
[C---:B------:R-:W-:Y:S04]  /*1c7f0*/  HMMA.16816.F32.BF16 R36, R56.reuse, R48, R36 ;  /* 0x000000303824723c */ /* 0x040fe80000041824 */
[----:B------:R-:W1:Y:S01]  /*1c800*/  MUFU.EX2 R89, R89 ;  /* 0x0000005900597308 */ /* 0x000e620000000800 */
[----:B--2---:R-:W-:Y:S01]  /*1c810*/  F2FP.BF16.F32.PACK_AB R65, R91, R88 ;  /* 0x000000585b41723e */ /* 0x004fe200000010ff */
[----:B------:R-:W-:Y:S01]  /*1c820*/  FFMA.FTZ R146, R181, R3, -R126 ;  /* 0x00000003b5927223 */ /* 0x000fe2000001087e */
[----:B------:R-:W-:Y:S01]  /*1c830*/  FADD.FTZ R88, R88, R119 ;  /* 0x0000007758587221 */ /* 0x000fe20000010000 */
[C---:B------:R-:W-:Y:S06]  /*1c840*/  HMMA.16816.F32.BF16 R40, R56.reuse, R50, R40 ;  /* 0x000000323828723c */ /* 0x040fec0000041828 */
[----:B------:R-:W-:Y:S01]  /*1c850*/  MUFU.EX2 R98, R98 ;  /* 0x0000006200627308 */ /* 0x000fe20000000800 */
[----:B------:R-:W-:Y:S01]  /*1c860*/  FMUL.FTZ R48, R55, R68 ;  /* 0x0000004437307220 */ /* 0x000fe20000410000 */
[C---:B------:R-:W-:Y:S03]  /*1c870*/  HMMA.16816.F32.BF16 R44, R56.reuse, R60, R44 ;  /* 0x0000003c382c723c */ /* 0x040fe6000004182c */
[C---:B------:R-:W-:Y:S01]  /*1c880*/  FMUL.FTZ R50, R53.reuse, R70 ;  /* 0x0000004635327220 */ /* 0x040fe20000410000 */
[----:B------:R-:W-:Y:S01]  /*1c890*/  FMUL.FTZ R51, R53, R71 ;  /* 0x0000004735337220 */ /* 0x000fe20000410000 */
[----:B------:R-:W-:Y:S01]  /*1c8a0*/  FMUL.FTZ R49, R55, R69 ;  /* 0x0000004537317220 */ /* 0x000fe20000410000 */
[----:B-1----:R-:W-:Y:S01]  /*1c8b0*/  F2FP.BF16.F32.PACK_AB R66, R89, R90 ;  /* 0x0000005a5942723e */ /* 0x002fe200000010ff */
[----:B------:R-:W-:Y:S01]  /*1c8c0*/  LDSM.16.MT88.4 R68, [R118+0xd400] ;  /* 0x00d400007644783b */ /* 0x000fe20000004200 */
[----:B------:R-:W1:Y:S03]  /*1c8d0*/  MUFU.EX2 R99, R99 ;  /* 0x0000006300637308 */ /* 0x000e660000000800 */
[----:B------:R-:W-:Y:S01]  /*1c8e0*/  FADD.FTZ R91, R91, R88 ;  /* 0x000000585b5b7221 */ /* 0x000fe20000010000 */
[-C--:B------:R-:W-:Y:S01]  /*1c8f0*/  FFMA.FTZ R53, R149, R3.reuse, -R126 ;  /* 0x0000000395357223 */ /* 0x080fe2000001087e */
[-C--:B------:R-:W-:Y:S01]  /*1c900*/  FFMA.FTZ R55, R145, R3.reuse, -R124 ;  /* 0x0000000391377223 */ /* 0x080fe2000001087c */
[----:B------:R-:W-:Y:S01]  /*1c910*/  HMMA.16816.F32.BF16 R48, R56, R62, R48 ;  /* 0x0000003e3830723c */ /* 0x000fe20000041830 */
[----:B------:R-:W2:Y:S03]  /*1c920*/  LDSM.16.MT88.4 R56, [R118+0xb400] ;  /* 0x00b400007638783b */ /* 0x000ea60000004200 */
[----:B------:R-:W-:Y:S01]  /*1c930*/  MUFU.EX2 R112, R112 ;  /* 0x0000007000707308 */ /* 0x000fe20000000800 */
[----:B------:R-:W-:Y:S01]  /*1c940*/  FADD.FTZ R94, R94, R91 ;  /* 0x0000005b5e5e7221 */ /* 0x000fe20000010000 */
[----:B------:R-:W-:Y:S01]  /*1c950*/  MOV R119, R2 ;  /* 0x0000000200777202 */ /* 0x000fe20000000f00 */
[C---:B---3--:R-:W-:Y:S02]  /*1c960*/  HMMA.16816.F32.BF16 R4, R64.reuse, R80, R4 ;  /* 0x000000504004723c */ /* 0x048fe40000041804 */
[----:B------:R-:W3:Y:S05]  /*1c970*/  LDSM.16.MT88.4 R60, [R122+0xd400] ;  /* 0x00d400007a3c783b */ /* 0x000eea0000004200 */
[----:B------:R-:W-:Y:S01]  /*1c980*/  MUFU.EX2 R107, R107 ;  /* 0x0000006b006b7308 */ /* 0x000fe20000000800 */
[----:B------:R-:W-:Y:S01]  /*1c990*/  FADD.FTZ R94, R95, R94 ;  /* 0x0000005e5f5e7221 */ /* 0x000fe20000010000 */
[C---:B------:R-:W-:Y:S01]  /*1c9a0*/  HMMA.16816.F32.BF16 R8, R64.reuse, R82, R8 ;  /* 0x000000524008723c */ /* 0x040fe20000041808 */
[----:B------:R-:W-:Y:S07]  /*1c9b0*/  LDSM.16.MT88.4 R80, [R118+0x9c00] ;  /* 0x009c00007650783b */ /* 0x000fee0000004200 */
[----:B------:R-:W-:Y:S01]  /*1c9c0*/  MUFU.EX2 R104, R104 ;  /* 0x0000006800687308 */ /* 0x000fe20000000800 */
[C---:B------:R-:W-:Y:S06]  /*1c9d0*/  HMMA.16816.F32.BF16 R12, R64.reuse, R84, R12 ;  /* 0x00000054400c723c */ /* 0x040fec000004180c */
[C---:B------:R-:W-:Y:S03]  /*1c9e0*/  HMMA.16816.F32.BF16 R16, R64.reuse, R86, R16 ;  /* 0x000000564010723c */ /* 0x040fe60000041810 */
[----:B------:R-:W-:Y:S02]  /*1c9f0*/  MUFU.EX2 R114, R114 ;  /* 0x0000007200727308 */ /* 0x000fe40000000800 */
[-C--:B------:R-:W-:Y:S01]  /*1ca00*/  FFMA.FTZ R84, R243, R3.reuse, -R126 ;  /* 0x00000003f3547223 */ /* 0x080fe2000001087e */
[C---:B------:R-:W-:Y:S07]  /*1ca10*/  HMMA.16816.F32.BF16 R20, R64.reuse, R72, R20 ;  /* 0x000000484014723c */ /* 0x040fee0000041814 */
[----:B------:R-:W-:Y:S01]  /*1ca20*/  MUFU.EX2 R115, R115 ;  /* 0x0000007300737308 */ /* 0x000fe20000000800 */
[-CC-:B------:R-:W-:Y:S01]  /*1ca30*/  FFMA.FTZ R86, R245, R3.reuse, -R124.reuse ;  /* 0x00000003f5567223 */ /* 0x180fe2000001087c */
[C---:B------:R-:W-:Y:S01]  /*1ca40*/  HMMA.16816.F32.BF16 R24, R64.reuse, R74, R24 ;  /* 0x0000004a4018723c */ /* 0x040fe20000041818 */
[----:B------:R-:W4:Y:S07]  /*1ca50*/  LDSM.16.MT88.4 R72, [R122+0x9800] ;  /* 0x009800007a48783b */ /* 0x000f2e0000004200 */
[----:B------:R-:W-:Y:S01]  /*1ca60*/  MUFU.EX2 R86, R86 ;  /* 0x0000005600567308 */ /* 0x000fe20000000800 */
[C---:B--2---:R-:W-:Y:S03]  /*1ca70*/  HMMA.16816.F32.BF16 R28, R64.reuse, R56, R28 ;  /* 0x00000038401c723c */ /* 0x044fe6000004181c */
[-C--:B------:R-:W-:Y:S03]  /*1ca80*/  FFMA.FTZ R85, R249, R3.reuse, -R124 ;  /* 0x00000003f9557223 */ /* 0x080fe6000001087c */
[C---:B------:R-:W-:Y:S03]  /*1ca90*/  HMMA.16816.F32.BF16 R32, R64.reuse, R58, R32 ;  /* 0x0000003a4020723c */ /* 0x040fe60000041820 */
[----:B------:R-:W-:Y:S02]  /*1caa0*/  MUFU.EX2 R84, R84 ;  /* 0x0000005400547308 */ /* 0x000fe40000000800 */
[----:B------:R-:W-:Y:S01]  /*1cab0*/  FFMA.FTZ R87, R247, R3, -R126 ;  /* 0x00000003f7577223 */ /* 0x000fe2000001087e */
[C---:B---3--:R-:W-:Y:S07]  /*1cac0*/  HMMA.16816.F32.BF16 R36, R64.reuse, R60, R36 ;  /* 0x0000003c4024723c */ /* 0x048fee0000041824 */
[----:B------:R-:W2:Y:S01]  /*1cad0*/  MUFU.EX2 R85, R85 ;  /* 0x0000005500557308 */ /* 0x000ea20000000800 */
[----:B------:R-:W-:Y:S01]  /*1cae0*/  F2FP.BF16.F32.PACK_AB R56, R97, R96 ;  /* 0x000000606138723e */ /* 0x000fe200000010ff */
[C---:B------:R-:W-:Y:S01]  /*1caf0*/  HMMA.16816.F32.BF16 R40, R64.reuse, R62, R40 ;  /* 0x0000003e4028723c */ /* 0x040fe20000041828 */
[----:B------:R-:W3:Y:S07]  /*1cb00*/  LDSM.16.MT88.4 R60, [R122+0xb800] ;  /* 0x00b800007a3c783b */ /* 0x000eee0000004200 */
[----:B------:R-:W5:Y:S01]  /*1cb10*/  MUFU.EX2 R87, R87 ;  /* 0x0000005700577308 */ /* 0x000f620000000800 */
[C---:B------:R-:W-:Y:S03]  /*1cb20*/  HMMA.16816.F32.BF16 R44, R64.reuse, R68, R44 ;  /* 0x00000044402c723c */ /* 0x040fe6000004182c */
[----:B-1----:R-:W-:Y:S03]  /*1cb30*/  F2FP.BF16.F32.PACK_AB R59, R99, R98 ;  /* 0x00000062633b723e */ /* 0x002fe600000010ff */
[----:B------:R-:W-:Y:S01]  /*1cb40*/  HMMA.16816.F32.BF16 R48, R64, R70, R48 ;  /* 0x000000464030723c */ /* 0x000fe20000041830 */
[----:B------:R-:W1:Y:S02]  /*1cb50*/  LDSM.16.MT88.4 R64, [R118+0xb800] ;  /* 0x00b800007640783b */ /* 0x000e640000004200 */
[----:B------:R-:W-:Y:S02]  /*1cb60*/  MUFU.EX2 R136, R136 ;  /* 0x0000008800887308 */ /* 0x000fe40000000800 */
[----:B--2---:R-:W-:Y:S01]  /*1cb70*/  F2FP.BF16.F32.PACK_AB R57, R86, R85 ;  /* 0x000000555639723e */ /* 0x004fe200000010ff */
[----:B------:R-:W-:Y:S03]  /*1cb80*/  FADD.FTZ R85, R85, R94 ;  /* 0x0000005e55557221 */ /* 0x000fe60000010000 */
[----:B------:R-:W2:Y:S04]  /*1cb90*/  LDSM.16.MT88.4 R68, [R122+0xd800] ;  /* 0x00d800007a44783b */ /* 0x000ea80000004200 */
[----:B------:R-:W2:Y:S01]  /*1cba0*/  MUFU.EX2 R129, R129 ;  /* 0x0000008100817308 */ /* 0x000ea20000000800 */
[----:B-----5:R-:W-:Y:S01]  /*1cbb0*/  F2FP.BF16.F32.PACK_AB R58, R84, R87 ;  /* 0x00000057543a723e */ /* 0x020fe200000010ff */
[----:B------:R-:W-:Y:S06]  /*1cbc0*/  FADD.FTZ R85, R86, R85 ;  /* 0x0000005556557221 */ /* 0x000fec0000010000 */
[C---:B----4-:R-:W-:Y:S02]  /*1cbd0*/  HMMA.16816.F32.BF16 R4, R56.reuse, R72, R4 ;  /* 0x000000483804723c */ /* 0x050fe40000041804 */
[----:B------:R-:W-:Y:S04]  /*1cbe0*/  MUFU.EX2 R131, R131 ;  /* 0x0000008300837308 */ /* 0x000fe80000000800 */
[C---:B------:R-:W-:Y:S01]  /*1cbf0*/  HMMA.16816.F32.BF16 R8, R56.reuse, R74, R8 ;  /* 0x0000004a3808723c */ /* 0x040fe20000041808 */
[----:B------:R-:W4:Y:S05]  /*1cc00*/  LDSM.16.MT88.4 R72, [R118+0xd800] ;  /* 0x00d800007648783b */ /* 0x000f2a0000004200 */
[----:B------:R-:W-:Y:S01]  /*1cc10*/  MUFU.EX2 R138, R138 ;  /* 0x0000008a008a7308 */ /* 0x000fe20000000800 */
[C---:B------:R-:W-:Y:S09]  /*1cc20*/  HMMA.16816.F32.BF16 R12, R56.reuse, R76, R12 ;  /* 0x0000004c380c723c */ /* 0x040ff2000004180c */
[----:B------:R-:W-:Y:S01]  /*1cc30*/  MUFU.EX2 R146, R146 ;  /* 0x0000009200927308 */ /* 0x000fe20000000800 */
[C---:B------:R-:W-:Y:S01]  /*1cc40*/  HMMA.16816.F32.BF16 R16, R56.reuse, R78, R16 ;  /* 0x0000004e3810723c */ /* 0x040fe20000041810 */
[----:B------:R-:W5:Y:S05]  /*1cc50*/  LDSM.16.MT88.4 R76, [R122+0x9c00] ;  /* 0x009c00007a4c783b */ /* 0x000f6a0000004200 */
[C---:B---3--:R-:W-:Y:S03]  /*1cc60*/  HMMA.16816.F32.BF16 R20, R56.reuse, R60, R20 ;  /* 0x0000003c3814723c */ /* 0x048fe60000041814 */
        /* <DEDUP_REMOVED lines=12> */
[----:B------:R-:W-:Y:S01]  /*1cd30*/  F2FP.BF16.F32.PACK_AB R63, R115, R114 ;  /* 0x00000072733f723e */ /* 0x000fe200000010ff */
[C---:B------:R-:W-:Y:S01]  /*1cd40*/  HMMA.16816.F32.BF16 R40, R56.reuse, R70, R40 ;  /* 0x000000463828723c */ /* 0x040fe20000041828 */
[----:B------:R-:W-:Y:S05]  /*1cd50*/  LDSM.16.MT88.4 R68, [R122+0xdc00] ;  /* 0x00dc00007a44783b */ /* 0x000fea0000004200 */
[C---:B----4-:R-:W-:Y:S02]  /*1cd60*/  HMMA.16816.F32.BF16 R44, R56.reuse, R72, R44 ;  /* 0x00000048382c723c */ /* 0x050fe4000004182c */
[----:B------:R-:W-:Y:S04]  /*1cd70*/  MUFU.EX2 R150, R150 ;  /* 0x0000009600967308 */ /* 0x000fe80000000800 */
[----:B------:R-:W-:Y:S01]  /*1cd80*/  HMMA.16816.F32.BF16 R48, R56, R74, R48 ;  /* 0x0000004a3830723c */ /* 0x000fe20000041830 */
[----:B------:R-:W2:Y:S05]  /*1cd90*/  LDSM.16.MT88.4 R56, [R118+0xbc00] ;  /* 0x00bc00007638783b */ /* 0x000eaa0000004200 */
[----:B------:R-:W-:Y:S01]  /*1cda0*/  MUFU.EX2 R139, R139 ;  /* 0x0000008b008b7308 */ /* 0x000fe20000000800 */
[C---:B-----5:R-:W-:Y:S02]  /*1cdb0*/  HMMA.16816.F32.BF16 R4, R60.reuse, R76, R4 ;  /* 0x0000004c3c04723c */ /* 0x060fe40000041804 */
[----:B------:R-:W3:Y:S07]  /*1cdc0*/  LDSM.16.MT88.4 R72, [R118+0xdc00] ;  /* 0x00dc00007648783b */ /* 0x000eee0000004200 */
[----:B------:R-:W-:Y:S01]  /*1cdd0*/  MUFU.EX2 R152, R152 ;  /* 0x0000009800987308 */ /* 0x000fe20000000800 */
[C---:B------:R-:W-:Y:S01]  /*1cde0*/  HMMA.16816.F32.BF16 R8, R60.reuse, R78, R8 ;  /* 0x0000004e3c08723c */ /* 0x040fe20000041808 */
[----:B------:R-:W-:Y:S05]  /*1cdf0*/  LDSM.16.MT88.4 R76, [R118+0xa000] ;  /* 0x00a00000764c783b */ /* 0x000fea0000004200 */
[C---:B------:R-:W-:Y:S03]  /*1ce00*/  HMMA.16816.F32.BF16 R12, R60.reuse, R80, R12 ;  /* 0x000000503c0c723c */ /* 0x040fe6000004180c */
[----:B------:R-:W-:Y:S03]  /*1ce10*/  MUFU.EX2 R154, R154 ;  /* 0x0000009a009a7308 */ /* 0x000fe60000000800 */
[C---:B------:R-:W-:Y:S07]  /*1ce20*/  HMMA.16816.F32.BF16 R16, R60.reuse, R82, R16 ;  /* 0x000000523c10723c */ /* 0x040fee0000041810 */
[----:B------:R-:W-:Y:S01]  /*1ce30*/  MUFU.EX2 R163, R163 ;  /* 0x000000a300a37308 */ /* 0x000fe20000000800 */
[-CC-:B------:R-:W-:Y:S01]  /*1ce40*/  FFMA.FTZ R81, R217, R3.reuse, -R124.reuse ;  /* 0x00000003d9517223 */ /* 0x180fe2000001087c */
[C---:B-1----:R-:W-:Y:S08]  /*1ce50*/  HMMA.16816.F32.BF16 R20, R60.reuse, R64, R20 ;  /* 0x000000403c14723c */ /* 0x042ff00000041814 */
[----:B------:R-:W-:Y:S01]  /*1ce60*/  MUFU.EX2 R81, R81 ;  /* 0x0000005100517308 */ /* 0x000fe20000000800 */
[C---:B------:R-:W-:Y:S01]  /*1ce70*/  HMMA.16816.F32.BF16 R24, R60.reuse, R66, R24 ;  /* 0x000000423c18723c */ /* 0x040fe20000041818 */
[----:B------:R-:W1:Y:S02]  /*1ce80*/  LDSM.16.MT88.4 R64, [R122+0xa000] ;  /* 0x00a000007a40783b */ /* 0x000e640000004200 */
[-C--:B------:R-:W-:Y:S03]  /*1ce90*/  FFMA.FTZ R80, R215, R3.reuse, -R124 ;  /* 0x00000003d7507223 */ /* 0x080fe6000001087c */
[C---:B--2---:R-:W-:Y:S03]  /*1cea0*/  HMMA.16816.F32.BF16 R28, R60.reuse, R56, R28 ;  /* 0x000000383c1c723c */ /* 0x044fe6000004181c */
[----:B------:R-:W-:Y:S02]  /*1ceb0*/  MUFU.EX2 R156, R156 ;  /* 0x0000009c009c7308 */ /* 0x000fe40000000800 */
[-CC-:B------:R-:W-:Y:S01]  /*1cec0*/  FFMA.FTZ R82, R213, R3.reuse, -R126.reuse ;  /* 0x00000003d5527223 */ /* 0x180fe2000001087e */
[C---:B------:R-:W-:Y:S07]  /*1ced0*/  HMMA.16816.F32.BF16 R32, R60.reuse, R58, R32 ;  /* 0x0000003a3c20723c */ /* 0x040fee0000041820 */
[----:B------:R-:W2:Y:S01]  /*1cee0*/  MUFU.EX2 R80, R80 ;  /* 0x0000005000507308 */ /* 0x000ea20000000800 */
[----:B------:R-:W-:Y:S01]  /*1cef0*/  FFMA.FTZ R83, R191, R3, -R126 ;  /* 0x00000003bf537223 */ /* 0x000fe2000001087e */
[C---:B------:R-:W-:Y:S08]  /*1cf00*/  HMMA.16816.F32.BF16 R36, R60.reuse, R68, R36 ;  /* 0x000000443c24723c */ /* 0x040ff00000041824 */
[----:B------:R-:W-:Y:S01]  /*1cf10*/  MUFU.EX2 R82, R82 ;  /* 0x0000005200527308 */ /* 0x000fe20000000800 */
[C---:B------:R-:W-:Y:S01]  /*1cf20*/  HMMA.16816.F32.BF16 R40, R60.reuse, R70, R40 ;  /* 0x000000463c28723c */ /* 0x040fe20000041828 */
[----:B------:R-:W4:Y:S02]  /*1cf30*/  LDSM.16.MT88.4 R68, [R122+0xc000] ;  /* 0x00c000007a44783b */ /* 0x000f240000004200 */
[----:B------:R-:W-:Y:S03]  /*1cf40*/  F2FP.BF16.F32.PACK_AB R56, R129, R136 ;  /* 0x000000888138723e */ /* 0x000fe600000010ff */
[C---:B---3--:R-:W-:Y:S03]  /*1cf50*/  HMMA.16816.F32.BF16 R44, R60.reuse, R72, R44 ;  /* 0x000000483c2c723c */ /* 0x048fe6000004182c */
[----:B------:R-:W3:Y:S02]  /*1cf60*/  MUFU.EX2 R83, R83 ;  /* 0x0000005300537308 */ /* 0x000ee40000000800 */
[----:B--2---:R-:W-:Y:S01]  /*1cf70*/  F2FP.BF16.F32.PACK_AB R57, R80, R81 ;  /* 0x000000515039723e */ /* 0x004fe200000010ff */
[----:B------:R-:W-:Y:S01]  /*1cf80*/  HMMA.16816.F32.BF16 R48, R60, R74, R48 ;  /* 0x0000004a3c30723c */ /* 0x000fe20000041830 */
[----:B------:R-:W2:Y:S06]  /*1cf90*/  LDSM.16.MT88.4 R60, [R118+0xc000] ;  /* 0x00c00000763c783b */ /* 0x000eac0000004200 */
[----:B------:R-:W5:Y:S01]  /*1cfa0*/  MUFU.EX2 R159, R159 ;  /* 0x0000009f009f7308 */ /* 0x000f620000000800 */
[----:B------:R-:W-:Y:S03]  /*1cfb0*/  F2FP.BF16.F32.PACK_AB R59, R138, R131 ;  /* 0x000000838a3b723e */ /* 0x000fe600000010ff */
[-C--:B------:R-:W-:Y:S01]  /*1cfc0*/  FFMA.FTZ R124, R52, R3.reuse, -R124 ;  /* 0x00000003347c7223 */ /* 0x080fe2000001087c */
[----:B------:R-:W-:Y:S01]  /*1cfd0*/  FFMA.FTZ R126, R142, R3, -R126 ;  /* 0x000000038e7e7223 */ /* 0x000fe2000001087e */
[----:B------:R-:W5:Y:S04]  /*1cfe0*/  LDSM.16.MT88.4 R72, [R122+0xe000] ;  /* 0x00e000007a48783b */ /* 0x000f680000004200 */
[----:B------:R-:W-:Y:S01]  /*1cff0*/  MUFU.EX2 R157, R157 ;  /* 0x0000009d009d7308 */ /* 0x000fe20000000800 */
[----:B---3--:R-:W-:Y:S07]  /*1d000*/  F2FP.BF16.F32.PACK_AB R58, R83, R82 ;  /* 0x00000052533a723e */ /* 0x008fee00000010ff */
[C---:B-1----:R-:W-:Y:S02]  /*1d010*/  HMMA.16816.F32.BF16 R4, R56.reuse, R64, R4 ;  /* 0x000000403804723c */ /* 0x042fe40000041804 */
[----:B------:R-:W1:Y:S04]  /*1d020*/  MUFU.EX2 R158, R158 ;  /* 0x0000009e009e7308 */ /* 0x000e680000000800 */
[C---:B------:R-:W-:Y:S01]  /*1d030*/  HMMA.16816.F32.BF16 R8, R56.reuse, R66, R8 ;  /* 0x000000423808723c */ /* 0x040fe20000041808 */
[----:B------:R-:W3:Y:S05]  /*1d040*/  LDSM.16.MT88.4 R64, [R118+0xe000] ;  /* 0x00e000007640783b */ /* 0x000eea0000004200 */
[----:B------:R-:W-:Y:S01]  /*1d050*/  MUFU.EX2 R153, R153 ;  /* 0x0000009900997308 */ /* 0x000fe20000000800 */
[C---:B------:R-:W-:Y:S09]  /*1d060*/  HMMA.16816.F32.BF16 R12, R56.reuse, R76, R12 ;  /* 0x0000004c380c723c */ /* 0x040ff2000004180c */
[----:B------:R-:W1:Y:S01]  /*1d070*/  MUFU.EX2 R160, R160 ;  /* 0x000000a000a07308 */ /* 0x000e620000000800 */
[C---:B------:R-:W-:Y:S01]  /*1d080*/  HMMA.16816.F32.BF16 R16, R56.reuse, R78, R16 ;  /* 0x0000004e3810723c */ /* 0x040fe20000041810 */
[----:B------:R-:W1:Y:S05]  /*1d090*/  LDSM.16.MT88.4 R76, [R122+0xa400] ;  /* 0x00a400007a4c783b */ /* 0x000e6a0000004200 */
[C---:B----4-:R-:W-:Y:S03]  /*1d0a0*/  HMMA.16816.F32.BF16 R20, R56.reuse, R68, R20 ;  /* 0x000000443814723c */ /* 0x050fe60000041814 */
[----:B------:R-:W-:Y:S03]  /*1d0b0*/  MUFU.EX2 R53, R53 ;  /* 0x0000003500357308 */ /* 0x000fe60000000800 */
[C---:B------:R-:W-:Y:S01]  /*1d0c0*/  HMMA.16816.F32.BF16 R24, R56.reuse, R70, R24 ;  /* 0x000000463818723c */ /* 0x040fe20000041818 */
[----:B------:R-:W4:Y:S06]  /*1d0d0*/  LDSM.16.MT88.4 R68, [R118+0xa400] ;  /* 0x00a400007644783b */ /* 0x000f2c0000004200 */
[----:B------:R-:W-:Y:S01]  /*1d0e0*/  MUFU.EX2 R55, R55 ;  /* 0x0000003700377308 */ /* 0x000fe20000000800 */
[C---:B--2---:R-:W-:Y:S09]  /*1d0f0*/  HMMA.16816.F32.BF16 R28, R56.reuse, R60, R28 ;  /* 0x0000003c381c723c */ /* 0x044ff2000004181c */
[----:B------:R-:W-:Y:S01]  /*1d100*/  MUFU.EX2 R130, R130 ;  /* 0x0000008200827308 */ /* 0x000fe20000000800 */
[C---:B------:R-:W-:Y:S03]  /*1d110*/  HMMA.16816.F32.BF16 R32, R56.reuse, R62, R32 ;  /* 0x0000003e3820723c */ /* 0x040fe60000041820 */
[----:B------:R-:W-:Y:S03]  /*1d120*/  F2FP.BF16.F32.PACK_AB R60, R133, R146 ;  /* 0x00000092853c723e */ /* 0x000fe600000010ff */
[C---:B-----5:R-:W-:Y:S03]  /*1d130*/  HMMA.16816.F32.BF16 R36, R56.reuse, R72, R36 ;  /* 0x000000483824723c */ /* 0x060fe60000041824 */
[----:B------:R-:W-:Y:S02]  /*1d140*/  MUFU.EX2 R54, R54 ;  /* 0x0000003600367308 */ /* 0x000fe40000000800 */
[----:B------:R-:W-:Y:S01]  /*1d150*/  F2FP.BF16.F32.PACK_AB R61, R148, R135 ;  /* 0x00000087943d723e */ /* 0x000fe200000010ff */
[C---:B------:R-:W-:Y:S01]  /*1d160*/  HMMA.16816.F32.BF16 R40, R56.reuse, R74, R40 ;  /* 0x0000004a3828723c */ /* 0x040fe20000041828 */
[----:B------:R-:W2:Y:S04]  /*1d170*/  LDSM.16.MT88.4 R72, [R122+0xc400] ;  /* 0x00c400007a48783b */ /* 0x000ea80000004200 */
[----:B------:R-:W-:Y:S01]  /*1d180*/  F2FP.BF16.F32.PACK_AB R62, R150, R137 ;  /* 0x00000089963e723e */ /* 0x000fe200000010ff */
[C---:B---3--:R-:W-:Y:S05]  /*1d190*/  HMMA.16816.F32.BF16 R44, R56.reuse, R64, R44 ;  /* 0x00000040382c723c */ /* 0x048fea000004182c */
[----:B------:R-:W-:Y:S01]  /*1d1a0*/  F2FP.BF16.F32.PACK_AB R63, R152, R139 ;  /* 0x0000008b983f723e */ /* 0x000fe200000010ff */
[----:B------:R-:W-:Y:S01]  /*1d1b0*/  HMMA.16816.F32.BF16 R48, R56, R66, R48 ;  /* 0x000000423830723c */ /* 0x000fe20000041830 */
[----:B------:R-:W3:Y:S05]  /*1d1c0*/  LDSM.16.MT88.4 R56, [R118+0xc400] ;  /* 0x00c400007638783b */ /* 0x000eea0000004200 */
[C---:B-1----:R-:W-:Y:S03]  /*1d1d0*/  HMMA.16816.F32.BF16 R4, R60.reuse, R76, R4 ;  /* 0x0000004c3c04723c */ /* 0x042fe60000041804 */
[----:B------:R-:W1:Y:S03]  /*1d1e0*/  LDSM.16.MT88.4 R64, [R122+0xe400] ;  /* 0x00e400007a40783b */ /* 0x000e660000004200 */
[C---:B------:R-:W-:Y:S05]  /*1d1f0*/  HMMA.16816.F32.BF16 R8, R60.reuse, R78, R8 ;  /* 0x0000004e3c08723c */ /* 0x040fea0000041808 */
[----:B------:R-:W-:Y:S01]  /*1d200*/  LDSM.16.MT88.4 R76, [R118+0xa800] ;  /* 0x00a80000764c783b */ /* 0x000fe20000004200 */
[C---:B----4-:R-:W-:Y:S06]  /*1d210*/  HMMA.16816.F32.BF16 R12, R60.reuse, R68, R12 ;  /* 0x000000443c0c723c */ /* 0x050fec000004180c */
[C---:B------:R-:W-:Y:S01]  /*1d220*/  HMMA.16816.F32.BF16 R16, R60.reuse, R70, R16 ;  /* 0x000000463c10723c */ /* 0x040fe20000041810 */
[----:B------:R-:W4:Y:S05]  /*1d230*/  LDSM.16.MT88.4 R68, [R118+0xe400] ;  /* 0x00e400007644783b */ /* 0x000f2a0000004200 */
[C---:B--2---:R-:W-:Y:S06]  /*1d240*/  HMMA.16816.F32.BF16 R20, R60.reuse, R72, R20 ;  /* 0x000000483c14723c */ /* 0x044fec0000041814 */
[C---:B------:R-:W-:Y:S01]  /*1d250*/  HMMA.16816.F32.BF16 R24, R60.reuse, R74, R24 ;  /* 0x0000004a3c18723c */ /* 0x040fe20000041818 */
[----:B------:R-:W2:Y:S05]  /*1d260*/  LDSM.16.MT88.4 R72, [R122+0xa800] ;  /* 0x00a800007a48783b */ /* 0x000eaa0000004200 */
[C---:B---3--:R-:W-:Y:S06]  /*1d270*/  HMMA.16816.F32.BF16 R28, R60.reuse, R56, R28 ;  /* 0x000000383c1c723c */ /* 0x048fec000004181c */
[C---:B------:R-:W-:Y:S05]  /*1d280*/  HMMA.16816.F32.BF16 R32, R60.reuse, R58, R32 ;  /* 0x0000003a3c20723c */ /* 0x040fea0000041820 */
[----:B------:R-:W-:Y:S01]  /*1d290*/  F2FP.BF16.F32.PACK_AB R56, R163, R154 ;  /* 0x0000009aa338723e */ /* 0x000fe200000010ff */
[C---:B-1----:R-:W-:Y:S05]  /*1d2a0*/  HMMA.16816.F32.BF16 R36, R60.reuse, R64, R36 ;  /* 0x000000403c24723c */ /* 0x042fea0000041824 */
[----:B------:R-:W-:Y:S01]  /*1d2b0*/  F2FP.BF16.F32.PACK_AB R57, R159, R156 ;  /* 0x0000009c9f39723e */ /* 0x000fe200000010ff */
[C---:B------:R-:W-:Y:S01]  /*1d2c0*/  HMMA.16816.F32.BF16 R40, R60.reuse, R66, R40 ;  /* 0x000000423c28723c */ /* 0x040fe20000041828 */
[----:B------:R-:W1:Y:S04]  /*1d2d0*/  LDSM.16.MT88.4 R64, [R122+0xc800] ;  /* 0x00c800007a40783b */ /* 0x000e680000004200 */
[----:B------:R-:W-:Y:S01]  /*1d2e0*/  F2FP.BF16.F32.PACK_AB R58, R158, R157 ;  /* 0x0000009d9e3a723e */ /* 0x000fe200000010ff */
[C---:B----4-:R-:W-:Y:S05]  /*1d2f0*/  HMMA.16816.F32.BF16 R44, R60.reuse, R68, R44 ;  /* 0x000000443c2c723c */ /* 0x050fea000004182c */
[----:B------:R-:W-:Y:S01]  /*1d300*/  F2FP.BF16.F32.PACK_AB R59, R160, R153 ;  /* 0x00000099a03b723e */ /* 0x000fe200000010ff */
[----:B------:R-:W-:Y:S01]  /*1d310*/  HMMA.16816.F32.BF16 R48, R60, R70, R48 ;  /* 0x000000463c30723c */ /* 0x000fe20000041830 */
[----:B------:R-:W3:Y:S04]  /*1d320*/  LDSM.16.MT88.4 R60, [R118+0xc800] ;  /* 0x00c80000763c783b */ /* 0x000ee80000004200 */
[----:B------:R-:W-:Y:S01]  /*1d330*/  FADD.FTZ R68, R128, R125 ;  /* 0x0000007d80447221 */ /* 0x000fe20000010000 */
[C---:B--2---:R-:W-:Y:S01]  /*1d340*/  HMMA.16816.F32.BF16 R4, R56.reuse, R72, R4 ;  /* 0x000000483804723c */ /* 0x044fe20000041804 */
[----:B------:R-:W2:Y:S04]  /*1d350*/  MUFU.EX2 R128, R147 ;  /* 0x0000009300807308 */ /* 0x000ea80000000800 */
[----:B------:R-:W-:Y:S01]  /*1d360*/  FADD.FTZ R121, R121, R68 ;  /* 0x0000004479797221 */ /* 0x000fe20000010000 */
[C---:B------:R-:W-:Y:S01]  /*1d370*/  HMMA.16816.F32.BF16 R8, R56.reuse, R74, R8 ;  /* 0x0000004a3808723c */ /* 0x040fe20000041808 */
[----:B------:R-:W4:Y:S04]  /*1d380*/  LDSM.16.MT88.4 R68, [R122+0xe800] ;  /* 0x00e800007a44783b */ /* 0x000f280000004200 */
[----:B------:R-:W-:Y:S01]  /*1d390*/  FADD.FTZ R92, R92, R121 ;  /* 0x000000795c5c7221 */ /* 0x000fe20000010000 */
[C---:B------:R-:W-:Y:S03]  /*1d3a0*/  HMMA.16816.F32.BF16 R12, R56.reuse, R76, R12 ;  /* 0x0000004c380c723c */ /* 0x040fe6000004180c */
[----:B------:R-:W5:Y:S02]  /*1d3b0*/  LDSM.16.MT88.4 R72, [R118+0xe800] ;  /* 0x00e800007648783b */ /* 0x000f640000004200 */
[----:B------:R-:W-:Y:S01]  /*1d3c0*/  FADD.FTZ R93, R93, R92 ;  /* 0x0000005c5d5d7221 */ /* 0x000fe20000010000 */
[C---:B------:R-:W-:Y:S05]  /*1d3d0*/  HMMA.16816.F32.BF16 R16, R56.reuse, R78, R16 ;  /* 0x0000004e3810723c */ /* 0x040fea0000041810 */
[----:B------:R-:W-:Y:S01]  /*1d3e0*/  LDSM.16.MT88.4 R76, [R122+0xec00] ;  /* 0x00ec00007a4c783b */ /* 0x000fe20000004200 */
[C---:B-1----:R-:W-:Y:S01]  /*1d3f0*/  HMMA.16816.F32.BF16 R20, R56.reuse, R64, R20 ;  /* 0x000000403814723c */ /* 0x042fe20000041814 */
[----:B------:R-:W-:Y:S04]  /*1d400*/  MUFU.EX2 R64, R144 ;  /* 0x0000009000407308 */ /* 0x000fe80000000800 */
[----:B------:R-:W-:Y:S01]  /*1d410*/  FADD.FTZ R90, R90, R93 ;  /* 0x0000005d5a5a7221 */ /* 0x000fe20000010000 */
[C---:B------:R-:W-:Y:S01]  /*1d420*/  HMMA.16816.F32.BF16 R24, R56.reuse, R66, R24 ;  /* 0x000000423818723c */ /* 0x040fe20000041818 */
[----:B------:R-:W1:Y:S04]  /*1d430*/  LDSM.16.MT88.4 R92, [R122+0xcc00] ;  /* 0x00cc00007a5c783b */ /* 0x000e680000004200 */
[----:B------:R-:W2:Y:S01]  /*1d440*/  MUFU.EX2 R65, R126 ;  /* 0x0000007e00417308 */ /* 0x000ea20000000800 */
[----:B------:R-:W-:Y:S01]  /*1d450*/  FADD.FTZ R89, R89, R90 ;  /* 0x0000005a59597221 */ /* 0x000fe20000010000 */
[C---:B---3--:R-:W-:Y:S08]  /*1d460*/  HMMA.16816.F32.BF16 R28, R56.reuse, R60, R28 ;  /* 0x0000003c381c723c */ /* 0x048ff0000004181c */
[----:B------:R-:W3:Y:S01]  /*1d470*/  MUFU.EX2 R61, R124 ;  /* 0x0000007c003d7308 */ /* 0x000ee20000000800 */
[C---:B------:R-:W-:Y:S03]  /*1d480*/  HMMA.16816.F32.BF16 R32, R56.reuse, R62, R32 ;  /* 0x0000003e3820723c */ /* 0x040fe60000041820 */
[----:B------:R-:W-:Y:S03]  /*1d490*/  FADD.FTZ R60, R98, R85 ;  /* 0x00000055623c7221 */ /* 0x000fe60000010000 */
[C---:B----4-:R-:W-:Y:S05]  /*1d4a0*/  HMMA.16816.F32.BF16 R36, R56.reuse, R68, R36 ;  /* 0x000000443824723c */ /* 0x050fea0000041824 */
[----:B------:R-:W-:Y:S01]  /*1d4b0*/  FADD.FTZ R96, R96, R89 ;  /* 0x0000005960607221 */ /* 0x000fe20000010000 */
[C---:B------:R-:W-:Y:S05]  /*1d4c0*/  HMMA.16816.F32.BF16 R40, R56.reuse, R70, R40 ;  /* 0x000000463828723c */ /* 0x040fea0000041828 */
[----:B------:R-:W-:Y:S01]  /*1d4d0*/  FADD.FTZ R96, R97, R96 ;  /* 0x0000006061607221 */ /* 0x000fe20000010000 */
[C---:B-----5:R-:W-:Y:S05]  /*1d4e0*/  HMMA.16816.F32.BF16 R44, R56.reuse, R72, R44 ;  /* 0x00000048382c723c */ /* 0x060fea000004182c */
        /* <DEDUP_REMOVED lines=8> */
[----:B------:R-:W-:Y:S01]  /*1d570*/  F2FP.BF16.F32.PACK_AB R70, R65, R64 ;  /* 0x000000404146723e */ /* 0x000fe200000010ff */
[----:B------:R-:W-:Y:S01]  /*1d580*/  FADD.FTZ R106, R106, R87 ;  /* 0x000000576a6a7221 */ /* 0x000fe20000010000 */
[----:B---3--:R-:W-:Y:S01]  /*1d590*/  F2FP.BF16.F32.PACK_AB R71, R61, R54 ;  /* 0x000000363d47723e */ /* 0x008fe200000010ff */
[----:B------:R-:W-:Y:S01]  /*1d5a0*/  FADD.FTZ R52, R114, R113 ;  /* 0x0000007172347221 */ /* 0x000fe20000010000 */
[----:B------:R-:W2:Y:S01]  /*1d5b0*/  LDSM.16.MT88.4 R84, [R118+0xcc00] ;  /* 0x00cc00007654783b */ /* 0x000ea20000004200 */
[----:B------:R-:W-:Y:S01]  /*1d5c0*/  FADD.FTZ R106, R105, R106 ;  /* 0x0000006a696a7221 */ /* 0x000fe20000010000 */
[----:B------:R-:W-:Y:S01]  /*1d5d0*/  MOV R121, R0 ;  /* 0x0000000000797202 */ /* 0x000fe20000000f00 */
[----:B------:R-:W-:Y:S02]  /*1d5e0*/  FADD.FTZ R52, R115, R52 ;  /* 0x0000003473347221 */ /* 0x000fe40000010000 */
[C---:B------:R-:W-:Y:S03]  /*1d5f0*/  HMMA.16816.F32.BF16 R112, R68.reuse, R108, R4 ;  /* 0x0000006c4470723c */ /* 0x040fe60000041804 */
[----:B------:R-:W3:Y:S02]  /*1d600*/  LDSM.16.MT88.4 R4, [R118+0xec00] ;  /* 0x00ec00007604783b */ /* 0x000ee40000004200 */
[----:B------:R-:W-:Y:S01]  /*1d610*/  FADD.FTZ R107, R107, R106 ;  /* 0x0000006a6b6b7221 */ /* 0x000fe20000010000 */
[C---:B------:R-:W-:Y:S05]  /*1d620*/  HMMA.16816.F32.BF16 R108, R68.reuse, R110, R8 ;  /* 0x0000006e446c723c */ /* 0x040fea0000041808 */
[----:B------:R-:W-:Y:S01]  /*1d630*/  FADD.FTZ R107, R104, R107 ;  /* 0x0000006b686b7221 */ /* 0x000fe20000010000 */
[----:B------:R-:W-:Y:S05]  /*1d640*/  FADD.FTZ R81, R81, R52 ;  /* 0x0000003451517221 */ /* 0x000fea0000010000 */
        /* <DEDUP_REMOVED lines=22> */
[C---:B---3--:R-:W-:Y:S04]  /*1d7b0*/  HMMA.16816.F32.BF16 R72, R68.reuse, R4, R44 ;  /* 0x000000044448723c */ /* 0x048fe8000004182c */
        /* <DEDUP_REMOVED lines=19> */
.L_x_1815:
        /* <DEDUP_REMOVED lines=10> */
.L_x_1838:
        /* <DEDUP_REMOVED lines=189> */
.L_x_1827:
[----:B------:R-:W-:Y:S05]  /*1e560*/  BSYNC B0 ;  /* 0x0000000000007941 */ /* 0x000fea0003800000 */
.L_x_1826:
        /* <DEDUP_REMOVED lines=28> */
.L_x_1829:
[----:B------:R-:W-:Y:S05]  /*1e730*/  BSYNC B0 ;  /* 0x0000000000007941 */ /* 0x000fea0003800000 */
.L_x_1828:
        /* <DEDUP_REMOVED lines=9> */
.L_x_1831:
[----:B------:R-:W-:Y:S05]  /*1e7d0*/  BSYNC B0 ;  /* 0x0000000000007941 */ /* 0x000fea0003800000 */
.L_x_1830:
        /* <DEDUP_REMOVED lines=9> */
.L_x_1833:
[----:B------:R-:W-:Y:S05]  /*1e870*/  BSYNC B0 ;  /* 0x0000000000007941 */ /* 0x000fea0003800000 */
.L_x_1832:
[----:B------:R-:W-:-:S04]  /*1e880*/  MOV R203, 0x0 ;  /* 0x0000000000cb7802 */ /* 0x000fc80000000f00 */
[----:B-12345:R-:W-:Y:S05]  /*1e890*/  @P0 RET.REL.NODEC R202 `(_ZN5flash24flash_fwd_splitkv_kernelI23Flash_fwd_kernel_traitsILi96ELi64ELi128ELi4ELb0ELb0EN7cutlass10bfloat16_tE19Flash_kernel_traitsILi96ELi64ELi128ELi4ES3_EELb1ELb0ELb0ELb0ELb0ELb1ELb1ELb1EEEvNS_16Flash_fwd_paramsE) ;  /* 0xfffffe14cad80950 */ /* 0x03efea0003c3ffff */
[CC--:B------:R-:W-:Y:S01]  /*1e8a0*/  ISETP.GE.AND P1, PT, R3.reuse, R116.reuse, PT ;  /* 0x000000740300720c */ /* 0x0c0fe20003f26270 */
[----:B------:R-:W-:Y:S01]  /*1e8b0*/  VIADD R3, R3, 0x20 ;  /* 0x0000002003037836 */ /* 0x000fe20000000000 */
[----:B------:R-:W-:Y:S01]  /*1e8c0*/  ISETP.GE.AND P2, PT, R8, R116, PT ;  /* 0x000000740800720c */ /* 0x000fe20003f46270 */
[----:B------:R-:W-:-:S03]  /*1e8d0*/  IMAD.MOV.U32 R203, RZ, RZ, 0x0 ;  /* 0x00000000ffcb7424 */ /* 0x000fc600078e00ff */
[----:B------:R-:W-:-:S07]  /*1e8e0*/  ISETP.GE.AND P0, PT, R3, R116, PT ;  /* 0x000000740300720c */ /* 0x000fce0003f06270 */
[----:B------:R-:W-:Y:S04]  /*1e8f0*/  @!P1 ST.E.128 desc[UR4][R6.64+0x4880], R32 ;  /* 0x0048802006009985 */ /* 0x000fe8000c101d04 */
[----:B------:R1:W-:Y:S02]  /*1e900*/  @!P2 ST.E.128 desc[UR4][R6.64+0x4800], R48 ;  /* 0x004800300600a985 */ /* 0x0003e4000c101d04 */
[----:B-1----:R-:W-:Y:S05]  /*1e910*/  @P0 RET.REL.NODEC R202 `(_ZN5flash24flash_fwd_splitkv_kernelI23Flash_fwd_kernel_traitsILi96ELi64ELi128ELi4ELb0ELb0EN7cutlass10bfloat16_tE19Flash_kernel_traitsILi96ELi64ELi128ELi4ES3_EELb1ELb0ELb0ELb0ELb0ELb1ELb1ELb1EEEvNS_16Flash_fwd_paramsE) ;  /* 0xfffffe14cab80950 */ /* 0x002fea0003c3ffff */
[----:B------:R-:W-:Y:S01]  /*1e920*/  MOV R203, 0x0 ;  /* 0x0000000000cb7802 */ /* 0x000fe20000000f00 */
[----:B------:R1:W-:Y:S03]  /*1e930*/  ST.E.128 desc[UR4][R6.64+0x4900], R16 ;  /* 0x0049001006007985 */ /* 0x0003e6000c101d04 */
[----:B-1----:R-:W-:Y:S05]  /*1e940*/  RET.REL.NODEC R202 `(_ZN5flash24flash_fwd_splitkv_kernelI23Flash_fwd_kernel_traitsILi96ELi64ELi128ELi4ELb0ELb0EN7cutlass10bfloat16_tE19Flash_kernel_traitsILi96ELi64ELi128ELi4ES3_EELb1ELb0ELb0ELb0ELb0ELb1ELb1ELb1EEEvNS_16Flash_fwd_paramsE) ;  /* 0xfffffe14caac7950 */ /* 0x002fea0003c3ffff */
.L_x_1825:
[----:B------:R-:W-:Y:S01]  /*1e950*/  MOV R5, 0x2 ;  /* 0x0000000200057802 */ /* 0x000fe20000000f00 */
[----:B------:R-:W-:Y:S01]  /*1e960*/  IMAD.MOV.U32 R4, RZ, RZ, 0x1f ;  /* 0x0000001fff047424 */ /* 0x000fe200078e00ff */
[----:B------:R-:W-:-:S07]  /*1e970*/  MOV R6, 0xffffffff ;  /* 0xffffffff00067802 */ /* 0x000fce0000000f00 */
[----:B-1---5:R-:W-:Y:S05]  /*1e980*/  WARPSYNC.COLLECTIVE R6, `(.L_x_1834) ;  /* 0x0000000006087348 */ /* 0x022fea0003c00000 */
[----:B------:R2:W3:Y:S02]  /*1e990*/  SHFL.BFLY P0, R10, R214, R5, R4 ;  /* 0x0c000005d60a7389 */ /* 0x0004e40000000004 */
[----:B-123-5:R-:W-:Y:S01]  /*1e9a0*/  ENDCOLLECTIVE ;  /* 0x000000000000791b */ /* 0x02efe20003800000 */
.L_x_1834:
[----:B------:R-:W-:Y:S02]  /*1e9b0*/  IMAD.MOV.U32 R7, RZ, RZ, R10 ;  /* 0x000000ffff077224 */ /* 0x000fe400078e000a */
[----:B------:R-:W-:Y:S02]  /*1e9c0*/  IMAD.MOV.U32 R5, RZ, RZ, 0x1 ;  /* 0x00000001ff057424 */ /* 0x000fe400078e00ff */
[----:B------:R-:W-:-:S05]  /*1e9d0*/  FADD.FTZ R8, R7, R214 ;  /* 0x000000d607087221 */ /* 0x000fca0000010000 */
[----:B------:R-:W-:-:S07]  /*1e9e0*/  MOV R214, R8 ;  /* 0x0000000800d67202 */ /* 0x000fce0000000f00 */
[----:B------:R-:W-:Y:S05]  /*1e9f0*/  WARPSYNC.COLLECTIVE R6, `(.L_x_1835) ;  /* 0x0000000006087348 */ /* 0x000fea0003c00000 */
[----:B------:R1:W2:Y:S02]  /*1ea00*/  SHFL.BFLY P0, R10, R214, R5, R4 ;  /* 0x0c000005d60a7389 */ /* 0x0002a40000000004 */
[----:B-12---:R-:W-:Y:S01]  /*1ea10*/  ENDCOLLECTIVE ;  /* 0x000000000000791b */ /* 0x006fe20003800000 */
.L_x_1835:
[----:B------:R-:W-:Y:S01]  /*1ea20*/  MOV R214, R216 ;  /* 0x000000d800d67202 */ /* 0x000fe20000000f00 */
[----:B------:R-:W-:Y:S01]  /*1ea30*/  IMAD.MOV.U32 R5, RZ, RZ, 0x2 ;  /* 0x00000002ff057424 */ /* 0x000fe200078e00ff */
[----:B------:R-:W-:-:S07]  /*1ea40*/  MOV R7, R10 ;  /* 0x0000000a00077202 */ /* 0x000fce0000000f00 */
[----:B------:R-:W-:Y:S05]  /*1ea50*/  WARPSYNC.COLLECTIVE R6, `(.L_x_1836) ;  /* 0x0000000006087348 */ /* 0x000fea0003c00000 */
[----:B------:R1:W2:Y:S02]  /*1ea60*/  SHFL.BFLY P0, R10, R214, R5, R4 ;  /* 0x0c000005d60a7389 */ /* 0x0002a40000000004 */
[----:B-12---:R-:W-:Y:S01]  /*1ea70*/  ENDCOLLECTIVE ;  /* 0x000000000000791b */ /* 0x006fe20003800000 */
.L_x_1836:
[----:B------:R-:W-:Y:S01]  /*1ea80*/  FADD.FTZ R7, R8, R7 ;  /* 0x0000000708077221 */ /* 0x000fe20000010000 */
[----:B------:R-:W-:Y:S01]  /*1ea90*/  FADD.FTZ R9, R10, R216 ;  /* 0x000000d80a097221 */ /* 0x000fe20000010000 */
[----:B------:R-:W-:-:S04]  /*1eaa0*/  MOV R5, 0x1 ;  /* 0x0000000100057802 */ /* 0x000fc80000000f00 */
[----:B------:R-:W-:-:S07]  /*1eab0*/  MOV R214, R9 ;  /* 0x0000000900d67202 */ /* 0x000fce0000000f00 */
[----:B------:R-:W-:Y:S05]  /*1eac0*/  WARPSYNC.COLLECTIVE R6, `(.L_x_1837) ;  /* 0x0000000006087348 */ /* 0x000fea0003c00000 */
[----:B------:R1:W2:Y:S02]  /*1ead0*/  SHFL.BFLY P0, R10, R214, R5, R4 ;  /* 0x0c000005d60a7389 */ /* 0x0002a40000000004 */
[----:B-12---:R-:W-:Y:S01]  /*1eae0*/  ENDCOLLECTIVE ;  /* 0x000000000000791b */ /* 0x006fe20003800000 */
.L_x_1837:
[----:B------:R-:W-:Y:S05]  /*1eaf0*/  BRA `(.L_x_1838) ;  /* 0xffffffec00a47947 */ /* 0x000fea000383ffff */
.L_x_1839:
        /* <DEDUP_REMOVED lines=16> */
.L_x_6411:


//--------------------- .text._ZN5flash24flash_fwd_splitkv_kernelI23Flash_fwd_kernel_traitsILi96ELi64ELi128ELi4ELb0ELb0EN7cutlass10bfloat16_tE19Flash_kernel_traitsILi96ELi64ELi128ELi4ES3_EELb1ELb0ELb0ELb1ELb1ELb0ELb0ELb0EEEvNS_16Flash_fwd_paramsE --------------------------
	.section	.text._ZN5flash24flash_fwd_splitkv_kernelI23Flash_fwd_kernel_traitsILi96ELi64ELi128ELi4ELb0ELb0EN7cutlass10bfloat16_tE19Flash_kernel_traitsILi96ELi64ELi128ELi4ES3_EELb1ELb0ELb0ELb1ELb1ELb0ELb0ELb0EEEvNS_16Flash_fwd_paramsE,"ax",@progbits
	.align	128
        .global         _ZN5flash24flash_fwd_splitkv_kernelI23Flash_fwd_kernel_traitsILi96ELi64ELi128ELi4ELb0ELb0EN7cutlass10bfloat16_tE19Flash_kernel_traitsILi96ELi64ELi128ELi4ES3_EELb1ELb0ELb0ELb1ELb1ELb0ELb0ELb0EEEvNS_16Flash_fwd_paramsE
        .type           _ZN5flash24flash_fwd_splitkv_kernelI23Flash_fwd_kernel_traitsILi96ELi64ELi128ELi4ELb0ELb0EN7cutlass10bfloat16_tE19Flash_kernel_traitsILi96ELi64ELi128ELi4ES3_EELb1ELb0ELb0ELb1ELb1ELb0ELb0ELb0EEEvNS_16Flash_fwd_paramsE,@function
        .size           _ZN5flash24flash_fwd_splitkv_kernelI23Flash_fwd_kernel_traitsILi96ELi64ELi128ELi4ELb0ELb0EN7cutlass10bfloat16_tE19Flash_kernel_traitsILi96ELi64ELi128ELi4ES3_EELb1ELb0ELb0ELb1ELb1ELb0ELb0ELb0EEEvNS_16Flash_fwd_paramsE,(.L_x_6452 - _ZN5flash24flash_fwd_splitkv_kernelI23Flash_fwd_kernel_traitsILi96ELi64ELi128ELi4ELb0ELb0EN7cutlass10bfloat16_tE19Flash_kernel_traitsILi96ELi64ELi128ELi4ES3_EELb1ELb0ELb0ELb1ELb1ELb0ELb0ELb0EEEvNS_16Flash_fwd_paramsE)
        .other          _ZN5flash24flash_fwd_splitkv_kernelI23Flash_fwd_kernel_traitsILi96ELi64ELi128ELi4ELb0ELb0EN7cutlass10bfloat16_tE19Flash_kernel_traitsILi96ELi64ELi128ELi4ES3_EELb1ELb0ELb0ELb1ELb1ELb0ELb0ELb0EEEvNS_16Flash_fwd_paramsE,@"STO_CUDA_ENTRY STV_DEFAULT"
_ZN5flash24flash_fwd_splitkv_kernelI23Flash_fwd_kernel_traitsILi96ELi64ELi128ELi4ELb0ELb0EN7cutlass10bfloat16_tE19Flash_kernel_traitsILi96ELi64ELi128ELi4ES3_EELb1ELb0ELb0ELb1ELb1ELb0ELb0ELb0EEEvNS_16Flash_fwd_paramsE:
.text._ZN5flash24flash_fwd_splitkv_kernelI23Flash_fwd_kernel_traitsILi96ELi64ELi128ELi4ELb0ELb0EN7cutlass10bfloat16_tE19Flash_kernel_traitsILi96ELi64ELi128ELi4ES3_EELb1ELb0ELb0ELb1ELb1ELb0ELb0ELb0EEEvNS_16Flash_fwd_paramsE:
[----:B------:R-:W-:Y:S08]  /*0000*/  LDC R1, c[0x0][0x28] ;  /* 0x00000a00ff017b82 */ /* 0x000ff00000000800 */
[----:B------:R-:W1:Y:S01]  /*0010*/  LDC.64 R4, c[0x0][0x300] ;  /* 0x0000c000ff047b82 */ /* 0x000e620000000a00 */
[----:B------:R-:W2:Y:S01]  /*0020*/  S2R R28, SR_CTAID.Y ;  /* 0x00000000001c7919 */ /* 0x000ea20000002600 */
[----:B------:R-:W-:Y:S01]  /*0030*/  IMAD.MOV.U32 R21, RZ, RZ, RZ ;  /* 0x000000ffff157224 */ /* 0x000fe200078e00ff */
[----:B------:R-:W-:Y:S01]  /*0040*/  ULDC.64 UR16, c[0x0][0x208] ;  /* 0x0000820000107ab9 */ /* 0x000fe20000000a00 */
[----:B------:R-:W-:-:S04]  /*0050*/  ULDC UR15, c[0x0][0x2c4] ;  /* 0x0000b100000f7ab9 */ /* 0x000fc80000000800 */
[----:B------:R-:W3:Y:S01]  /*0060*/  LDC.64 R2, c[0x0][0x308] ;  /* 0x0000c200ff027b82 */ /* 0x000ee20000000a00 */
[----:B-1----:R-:W-:-:S04]  /*0070*/  ISETP.NE.U32.AND P0, PT, R4, RZ, PT ;  /* 0x000000ff0400720c */ /* 0x002fc80003f05070 */
[----:B------:R-:W-:Y:S02]  /*0080*/  ISETP.NE.AND.EX P0, PT, R5, RZ, PT, P0 ;  /* 0x000000ff0500720c */ /* 0x000fe40003f05300 */
[----:B---3--:R-:W-:-:S04]  /*0090*/  ISETP.NE.U32.AND P2, PT, R2, RZ, PT ;  /* 0x000000ff0200720c */ /* 0x008fc80003f45070 */
[----:B------:R-:W-:-:S07]  /*00a0*/  ISETP.NE.AND.EX P2, PT, R3, RZ, PT, P2 ;  /* 0x000000ff0300720c */ /* 0x000fce0003f45320 */
[----:B------:R-:W2:Y:S08]  /*00b0*/  @P0 LDC.64 R4, c[0x0][0x300] ;  /* 0x0000c000ff040b82 */ /* 0x000eb00000000a00 */
[----:B------:R-:W1:Y:S01]  /*00c0*/  @P2 LDC.64 R2, c[0x0][0x308] ;  /* 0x0000c200ff022b82 */ /* 0x000e620000000a00 */
[C---:B--2---:R-:W-:Y:S01]  /*00d0*/  @P0 IMAD.WIDE R8, R28.reuse, 0x4, R4 ;  /* 0x000000041c080825 */ /* 0x044fe200078e0204 */
[----:B------:R-:W2:Y:S06]  /*00e0*/  S2R R19, SR_CTAID.X ;  /* 0x0000000000137919 */ /* 0x000eac0000002500 */
[----:B------:R-:W3:Y:S01]  /*00f0*/  @!P2 LDC.64 R4, c[0x0][0x318] ;  /* 0x0000c600ff04ab82 */ /* 0x000ee20000000a00 */
[----:B------:R-:W4:Y:S01]  /*0100*/  @P0 LDG.E R21, desc[UR16][R8.64] ;  /* 0x0000001008150981 */ /* 0x000f22000c1e1900 */
[----:B-1----:R-:W-:-:S06]  /*0110*/  @P2 IMAD.WIDE R10, R28, 0x4, R2 ;  /* 0x000000041c0a2825 */ /* 0x002fcc00078e0202 */
[----:B------:R-:W1:Y:S01]  /*0120*/  @!P2 LDC.64 R2, c[0x0][0x2c8] ;  /* 0x0000b200ff02ab82 */ /* 0x000e620000000a00 */
[----:B------:R-:W4:Y:S01]  /*0130*/  @P2 LDG.E R0, desc[UR16][R10.64] ;  /* 0x000000100a002981 */ /* 0x000f22000c1e1900 */
[----:B--2---:R-:W-:-:S05]  /*0140*/  IMAD.SHL.U32 R133, R19, 0x40, RZ ;  /* 0x0000004013857824 */ /* 0x004fca00078e00ff */
[----:B------:R-:W-:Y:S02]  /*0150*/  ISETP.GE.AND P1, PT, R133, UR15, PT ;  /* 0x0000000f85007c0c */ /* 0x000fe4000bf26270 */
[----:B---3--:R-:W-:-:S04]  /*0160*/  @!P2 ISETP.NE.U32.AND P0, PT, R4, RZ, PT ;  /* 0x000000ff0400a20c */ /* 0x008fc80003f05070 */
[----:B------:R-:W-:-:S04]  /*0170*/  @!P2 ISETP.NE.AND.EX P0, PT, R5, RZ, PT, P0 ;  /* 0x000000ff0500a20c */ /* 0x000fc80003f05300 */
[----:B-1----:R-:W-:Y:S01]  /*0180*/  @!P2 SEL R3, R3, RZ, P0 ;  /* 0x000000ff0303a207 */ /* 0x002fe20000000000 */
[----:B----4-:R-:W-:Y:S02]  /*0190*/  @P2 IMAD.IADD R7, R0, 0x1, -R21 ;  /* 0x0000000100072824 */ /* 0x010fe400078e0a15 */
[----:B------:R-:W-:Y:S06]  /*01a0*/  @P1 EXIT ;  /* 0x000000000000194d */ /* 0x000fec0003800000 */
[----:B------:R-:W-:Y:S01]  /*01b0*/  VIADD R0, R133, 0xbf ;  /* 0x000000bf85007836 */ /* 0x000fe20000000000 */
[----:B------:R-:W-:Y:S01]  /*01c0*/  @!P2 IADD3 R7, R3, R2, -R21 ;  /* 0x000000020307a210 */ /* 0x000fe20007ffe815 */
[----:B------:R-:W-:Y:S01]  /*01d0*/  ULDC UR5, c[0x0][0x2c8] ;  /* 0x0000b20000057ab9 */ /* 0x000fe20000000800 */
[----:B------:R-:W-:Y:S01]  /*01e0*/  ULDC UR14, c[0x0][0x398] ;  /* 0x0000e600000e7ab9 */ /* 0x000fe20000000800 */
[----:B------:R-:W-:Y:S01]  /*01f0*/  UIADD3 UR5, UR5, 0x7f, URZ ;  /* 0x0000007f05057890 */ /* 0x000fe2000fffe03f */
[C---:B------:R-:W-:Y:S01]  /*0200*/  IADD3 R0, R7.reuse, -UR15, R0 ;  /* 0x8000000f07007c10 */ /* 0x040fe2000fffe000 */
[----:B------:R-:W-:Y:S01]  /*0210*/  VIADD R5, R7, 0x7f ;  /* 0x0000007f07057836 */ /* 0x000fe20000000000 */
[----:B------:R-:W1:Y:S01]  /*0220*/  S2R R13, SR_CTAID.Z ;  /* 0x00000000000d7919 */ /* 0x000e620000002700 */
[----:B------:R-:W-:Y:S02]  /*0230*/  USHF.R.S32.HI UR4, URZ, 0x1f, UR5 ;  /* 0x0000001f3f047899 */ /* 0x000fe40008011405 */
[----:B------:R-:W-:Y:S01]  /*0240*/  VIADD R3, R0, UR14 ;  /* 0x0000000e00037c36 */ /* 0x000fe20008000000 */
[----:B------:R-:W-:Y:S01]  /*0250*/  SHF.R.S32.HI R2, RZ, 0x1f, R5 ;  /* 0x0000001fff027819 */ /* 0x000fe20000011405 */
[----:B------:R-:W-:Y:S01]  /*0260*/  ULEA.HI UR4, UR4, UR5, URZ, 0x7 ;  /* 0x0000000504047291 */ /* 0x000fe2000f8f383f */
[----:B------:R-:W2:Y:S02]  /*0270*/  S2R R129, SR_TID.X ;  /* 0x0000000000817919 */ /* 0x000ea40000002100 */
[----:B------:R-:W-:Y:S01]  /*0280*/  SHF.R.S32.HI R0, RZ, 0x1f, R3 ;  /* 0x0000001fff007819 */ /* 0x000fe20000011403 */
[----:B------:R-:W-:Y:S01]  /*0290*/  USHF.R.S32.HI UR4, URZ, 0x7, UR4 ;  /* 0x000000073f047899 */ /* 0x000fe20008011404 */
[----:B------:R-:W-:-:S02]  /*02a0*/  LEA.HI R2, R2, R5, RZ, 0x7 ;  /* 0x0000000502027211 */ /* 0x000fc400078f38ff */
[----:B------:R-:W-:Y:S02]  /*02b0*/  LEA.HI R0, R0, R3, RZ, 0x7 ;  /* 0x0000000300007211 */ /* 0x000fe400078f38ff */
[----:B------:R-:W-:Y:S02]  /*02c0*/  SHF.R.S32.HI R2, RZ, 0x7, R2 ;  /* 0x00000007ff027819 */ /* 0x000fe40000011402 */
[----:B------:R-:W-:-:S04]  /*02d0*/  SHF.R.S32.HI R3, RZ, 0x7, R0 ;  /* 0x00000007ff037819 */ /* 0x000fc80000011400 */
[----:B------:R-:W-:-:S04]  /*02e0*/  VIMNMX3 R128, R2, UR4, R3, PT ;  /* 0x0000000402807c0f */ /* 0x000fc8000b800103 */
[----:B------:R-:W-:-:S13]  /*02f0*/  ISETP.GT.AND P0, PT, R128, RZ, PT ;  /* 0x000000ff8000720c */ /* 0x000fda0003f04270 */
[----:B-1----:R-:W-:Y:S05]  /*0300*/  @P0 BRA `(.L_x_1840) ;  /* 0x0000000000fc0947 */ /* 0x002fea0003800000 */
[----:B------:R-:W1:Y:S01]  /*0310*/  LDC.64 R2, c[0x0][0x298] ;  /* 0x0000a600ff027b82 */ /* 0x000e620000000a00 */
[----:B--2---:R-:W-:Y:S01]  /*0320*/  SHF.R.S32.HI R0, RZ, 0x1f, R129 ;  /* 0x0000001fff007819 */ /* 0x004fe20000011481 */
[----:B------:R-:W-:Y:S01]  /*0330*/  ULDC.64 UR4, c[0x0][0x290] ;  /* 0x0000a40000047ab9 */ /* 0x000fe20000000a00 */
[----:B------:R-:W-:Y:S02]  /*0340*/  SHF.R.S32.HI R5, RZ, 0x1f, R133 ;  /* 0x0000001fff057819 */ /* 0x000fe40000011485 */
[----:B------:R-:W-:Y:S02]  /*0350*/  LEA.HI R0, R0, R129, RZ, 0x2 ;  /* 0x0000008100007211 */ /* 0x000fe400078f10ff */
[----:B------:R-:W-:Y:S02]  /*0360*/  LOP3.LUT P3, RZ, R129, 0x3, RZ, 0xc0, !PT ;  /* 0x0000000381ff7812 */ /* 0x000fe4000786c0ff */
[----:B------:R-:W-:Y:S02]  /*0370*/  LOP3.LUT R6, R0, 0x1ffffffc, RZ, 0xc0, !PT ;  /* 0x1ffffffc00067812 */ /* 0x000fe400078ec0ff */
[----:B------:R-:W-:-:S03]  /*0380*/  SHF.R.S32.HI R0, RZ, 0x2, R0 ;  /* 0x00000002ff007819 */ /* 0x000fc60000011400 */
[----:B------:R-:W-:-:S04]  /*0390*/  IMAD.IADD R6, R129, 0x1, -R6 ;  /* 0x0000000181067824 */ /* 0x000fc800078e0a06 */
[----:B------:R-:W-:-:S05]  /*03a0*/  IMAD.SHL.U32 R6, R6, 0x8, RZ ;  /* 0x0000000806067824 */ /* 0x000fca00078e00ff */
[----:B------:R-:W-:Y:S01]  /*03b0*/  SHF.R.S32.HI R7, RZ, 0x1f, R6 ;  /* 0x0000001fff077819 */ /* 0x000fe20000011406 */
[----:B-1----:R-:W-:Y:S01]  /*03c0*/  IMAD R4, R5, R2, RZ ;  /* 0x0000000205047224 */ /* 0x002fe200078e02ff */
[----:B------:R-:W-:-:S03]  /*03d0*/  SHF.R.S32.HI R5, RZ, 0x1f, R28 ;  /* 0x0000001fff057819 */ /* 0x000fc6000001141c */
[C---:B------:R-:W-:Y:S01]  /*03e0*/  IMAD R9, R133.reuse, R3, R4 ;  /* 0x0000000385097224 */ /* 0x040fe200078e0204 */
[----:B------:R-:W-:Y:S01]  /*03f0*/  SHF.R.S32.HI R4, RZ, 0x1f, R13 ;  /* 0x0000001fff047819 */ /* 0x000fe2000001140d */
[----:B------:R-:W-:-:S04]  /*0400*/  IMAD.WIDE.U32 R6, R133, R2, R6 ;  /* 0x0000000285067225 */ /* 0x000fc800078e0006 */
[----:B------:R-:W-:Y:S02]  /*0410*/  IMAD R5, R5, UR4, RZ ;  /* 0x0000000405057c24 */ /* 0x000fe4000f8e02ff */
[----:B------:R-:W-:Y:S02]  /*0420*/  IMAD.IADD R7, R7, 0x1, R9 ;  /* 0x0000000107077824 */ /* 0x000fe400078e0209 */
[C---:B------:R-:W-:Y:S02]  /*0430*/  IMAD R5, R28.reuse, UR5, R5 ;  /* 0x000000051c057c24 */ /* 0x040fe4000f8e0205 */
[----:B------:R-:W-:Y:S01]  /*0440*/  IMAD.WIDE.U32 R6, R28, UR4, R6 ;  /* 0x000000041c067c25 */ /* 0x000fe2000f8e0006 */
[----:B------:R-:W-:-:S03]  /*0450*/  ULDC.64 UR4, c[0x0][0x2a0] ;  /* 0x0000a80000047ab9 */ /* 0x000fc60000000a00 */
[----:B------:R-:W-:Y:S01]  /*0460*/  IMAD R4, R4, UR4, RZ ;  /* 0x0000000404047c24 */ /* 0x000fe2000f8e02ff */
[----:B------:R-:W-:Y:S02]  /*0470*/  IADD3 R7, R7, R5, RZ ;  /* 0x0000000507077210 */ /* 0x000fe40007ffe0ff */
[----:B------:R-:W-:Y:S01]  /*0480*/  SHF.R.S32.HI R5, RZ, 0x1f, R0 ;  /* 0x0000001fff057819 */ /* 0x000fe20000011400 */
[C---:B------:R-:W-:Y:S02]  /*0490*/  IMAD R9, R13.reuse, UR5, R4 ;  /* 0x000000050d097c24 */ /* 0x040fe4000f8e0204 */
[----:B------:R-:W-:Y:S01]  /*04a0*/  IMAD.WIDE.U32 R6, R13, UR4, R6 ;  /* 0x000000040d067c25 */ /* 0x000fe2000f8e0006 */
[----:B------:R-:W-:-:S03]  /*04b0*/  ULDC UR4, c[0x0][0x270] ;  /* 0x00009c0000047ab9 */ /* 0x000fc60000000800 */
[-C--:B------:R-:W-:Y:S02]  /*04c0*/  IMAD R11, R5, R2.reuse, RZ ;  /* 0x00000002050b7224 */ /* 0x080fe400078e02ff */
[----:B------:R-:W-:Y:S02]  /*04d0*/  IMAD.IADD R9, R7, 0x1, R9 ;  /* 0x0000000107097824 */ /* 0x000fe400078e0209 */
[----:B------:R-:W-:Y:S02]  /*04e0*/  IMAD.MOV.U32 R8, RZ, RZ, R6 ;  /* 0x000000ffff087224 */ /* 0x000fe400078e0006 */
[----:B------:R-:W-:Y:S01]  /*04f0*/  IMAD R28, R28, UR4, R13 ;  /* 0x000000041c1c7c24 */ /* 0x000fe2000f8e020d */
[----:B------:R-:W-:Y:S01]  /*0500*/  ULDC.64 UR4, c[0x0][0x280] ;  /* 0x0000a00000047ab9 */ /* 0x000fe20000000a00 */
[C---:B------:R-:W-:Y:S02]  /*0510*/  IMAD R11, R0.reuse, R3, R11 ;  /* 0x00000003000b7224 */ /* 0x040fe400078e020b */
[----:B------:R-:W-:-:S04]  /*0520*/  IMAD.WIDE.U32 R8, R0, R2, R8 ;  /* 0x0000000200087225 */ /* 0x000fc800078e0008 */
[----:B------:R-:W-:Y:S01]  /*0530*/  IMAD R7, R28, UR15, R133 ;  /* 0x0000000f1c077c24 */ /* 0x000fe2000f8e0285 */
[----:B------:R-:W-:Y:S01]  /*0540*/  IADD3 R133, -R133, UR15, RZ ;  /* 0x0000000f85857c10 */ /* 0x000fe2000fffe1ff */
[----:B------:R-:W-:Y:S01]  /*0550*/  IMAD.SHL.U32 R3, R3, 0x40, RZ ;  /* 0x0000004003037824 */ /* 0x000fe200078e00ff */
[----:B------:R-:W-:Y:S02]  /*0560*/  IADD3 R4, R9, R11, RZ ;  /* 0x0000000b09047210 */ /* 0x000fe40007ffe0ff */
[----:B------:R-:W-:Y:S02]  /*0570*/  LEA R10, P1, R8, UR4, 0x1 ;  /* 0x00000004080a7c11 */ /* 0x000fe4000f8208ff */
[----:B------:R-:W-:Y:S02]  /*0580*/  ISETP.GE.OR P2, PT, R0, R133, P3 ;  /* 0x000000850000720c */ /* 0x000fe40001f46670 */
[C---:B------:R-:W-:Y:S02]  /*0590*/  IADD3 R6, P0, R7.reuse, R0, RZ ;  /* 0x0000000007067210 */ /* 0x040fe40007f1e0ff */
[----:B------:R-:W-:Y:S01]  /*05a0*/  LEA.HI.X R11, R8, UR5, R4, 0x1, P1 ;  /* 0x00000005080b7c11 */ /* 0x000fe200088f0c04 */
[----:B------:R-:W-:Y:S01]  /*05b0*/  IMAD.WIDE.U32 R8, R2, 0x40, RZ ;  /* 0x0000004002087825 */ /* 0x000fe200078e00ff */
[----:B------:R-:W-:Y:S01]  /*05c0*/  IADD3 R0, R0, 0x20, RZ ;  /* 0x0000002000007810 */ /* 0x000fe20007ffe0ff */
[----:B------:R-:W-:Y:S01]  /*05d0*/  ULDC.64 UR4, c[0x0][0x2b0] ;  /* 0x0000ac0000047ab9 */ /* 0x000fe20000000a00 */
[----:B------:R-:W-:Y:S01]  /*05e0*/  LEA.HI.X.SX32 R5, R7, R5, 0x1, P0 ;  /* 0x0000000507057211 */ /* 0x000fe200000f0eff */
[----:B------:R1:W-:Y:S01]  /*05f0*/  STG.E.128 desc[UR16][R10.64], RZ ;  /* 0x000000ff0a007986 */ /* 0x0003e2000c101d10 */
[----:B------:R-:W-:-:S02]  /*0600*/  ISETP.GE.OR P3, PT, R0, R133, P3 ;  /* 0x000000850000720c */ /* 0x000fc40001f66670 */
[----:B------:R-:W-:Y:S01]  /*0610*/  IADD3 R2, P1, R8, R10, RZ ;  /* 0x0000000a08027210 */ /* 0x000fe20007f3e0ff */
[----:B------:R-:W-:Y:S01]  /*0620*/  @!P2 IMAD.MOV.U32 R7, RZ, RZ, 0x7f800000 ;  /* 0x7f800000ff07a424 */ /* 0x000fe200078e00ff */
[C---:B------:R-:W-:Y:S01]  /*0630*/  LEA R4, P0, R6.reuse, UR4, 0x2 ;  /* 0x0000000406047c11 */ /* 0x040fe2000f8010ff */
[----:B------:R1:W-:Y:S01]  /*0640*/  STG.E.128 desc[UR16][R10.64+0x40], RZ ;  /* 0x000040ff0a007986 */ /* 0x0003e2000c101d10 */
[----:B------:R-:W-:Y:S02]  /*0650*/  IADD3.X R3, R11, R9, R3, P1, !PT ;  /* 0x000000090b037210 */ /* 0x000fe40000ffe403 */
[----:B------:R-:W-:Y:S01]  /*0660*/  LEA.HI.X R5, R6, UR5, R5, 0x2, P0 ;  /* 0x0000000506057c11 */ /* 0x000fe200080f1405 */
[----:B------:R1:W-:Y:S04]  /*0670*/  STG.E.128 desc[UR16][R10.64+0x80], RZ ;  /* 0x000080ff0a007986 */ /* 0x0003e8000c101d10 */
[----:B------:R1:W-:Y:S04]  /*0680*/  STG.E.128 desc[UR16][R2.64], RZ ;  /* 0x000000ff02007986 */ /* 0x0003e8000c101d10 */
[----:B------:R1:W-:Y:S04]  /*0690*/  STG.E.128 desc[UR16][R2.64+0x40], RZ ;  /* 0x000040ff02007986 */ /* 0x0003e8000c101d10 */
[----:B------:R1:W-:Y:S04]  /*06a0*/  STG.E.128 desc[UR16][R2.64+0x80], RZ ;  /* 0x000080ff02007986 */ /* 0x0003e8000c101d10 */
[----:B------:R1:W-:Y:S01]  /*06b0*/  @!P2 STG.E desc[UR16][R4.64], R7 ;  /* 0x000000070400a986 */ /* 0x0003e2000c101910 */
[----:B------:R-:W-:Y:S05]  /*06c0*/  @P3 EXIT ;  /* 0x000000000000394d */ /* 0x000fea0003800000 */
[----:B-1----:R-:W-:-:S05]  /*06d0*/  MOV R3, 0x7f800000 ;  /* 0x7f80000000037802 */ /* 0x002fca0000000f00 */
[----:B------:R-:W-:Y:S01]  /*06e0*/  STG.E desc[UR16][R4.64+0x80], R3 ;  /* 0x0000800304007986 */ /* 0x000fe2000c101910 */
[----:B------:R-:W-:Y:S05]  /*06f0*/  EXIT ;  /* 0x000000000000794d */ /* 0x000fea0003800000 */
.L_x_1840:
[----:B------:R-:W1:Y:S01]  /*0700*/  LDC.64 R2, c[0x0][0x368] ;  /* 0x0000da00ff027b82 */ /* 0x000e620000000a00 */
[----:B------:R-:W-:Y:S01]  /*0710*/  IMAD.MOV.U32 R0, RZ, RZ, R28 ;  /* 0x000000ffff007224 */ /* 0x000fe200078e001c */
[----:B------:R-:W-:Y:S01]  /*0720*/  ULDC.64 UR4, c[0x0][0x370] ;  /* 0x0000dc0000047ab9 */ /* 0x000fe20000000a00 */
[----:B-1----:R-:W-:-:S04]  /*0730*/  ISETP.NE.U32.AND P0, PT, R2, RZ, PT ;  /* 0x000000ff0200720c */ /* 0x002fc80003f05070 */
[----:B------:R-:W-:-:S13]  /*0740*/  ISETP.NE.AND.EX P0, PT, R3, RZ, PT, P0 ;  /* 0x000000ff0300720c */ /* 0x000fda0003f05300 */
[----:B------:R-:W1:Y:S02]  /*0750*/  @P0 LDC.64 R2, c[0x0][0x368] ;  /* 0x0000da00ff020b82 */ /* 0x000e640000000a00 */
[----:B-1----:R-:W-:-:S05]  /*0760*/  @P0 IMAD.WIDE R2, R28, 0x4, R2 ;  /* 0x000000041c020825 */ /* 0x002fca00078e0202 */
[----:B------:R1:W5:Y:S01]  /*0770*/  @P0 LDG.E R0, desc[UR16][R2.64] ;  /* 0x0000001002000981 */ /* 0x000362000c1e1900 */
[----:B------:R-:W-:Y:S02]  /*0780*/  ISETP.NE.U32.AND P0, PT, RZ, UR4, PT ;  /* 0x00000004ff007c0c */ /* 0x000fe4000bf05070 */
[----:B------:R-:W-:Y:S02]  /*0790*/  CS2R R182, SRZ ;  /* 0x0000000000b67805 */ /* 0x000fe4000001ff00 */
[----:B------:R-:W-:Y:S02]  /*07a0*/  PLOP3.LUT P6, PT, PT, PT, PT, 0x80, 0x0 ;  /* 0x000000000000781c */ /* 0x000fe40003fcf070 */
[----:B------:R-:W-:-:S13]  /*07b0*/  ISETP.NE.AND.EX P0, PT, RZ, UR5, PT, P0 ;  /* 0x00000005ff007c0c */ /* 0x000fda000bf05300 */
[----:B------:R-:W-:Y:S05]  /*07c0*/  @!P0 BRA `(.L_x_1841) ;  /* 0x0000000000248947 */ /* 0x000fea0003800000 */
[----:B-1----:R-:W1:Y:S01]  /*07d0*/  LDC.64 R2, c[0x0][0x378] ;  /* 0x0000de00ff027b82 */ /* 0x002e620000000a00 */
[----:B------:R-:W-:Y:S02]  /*07e0*/  SHF.R.S32.HI R5, RZ, 0x1f, R28 ;  /* 0x0000001fff057819 */ /* 0x000fe4000001141c */
[----:B------:R-:W-:-:S03]  /*07f0*/  PLOP3.LUT P6, PT, PT, PT, PT, 0x8, 0x0 ;  /* 0x000000000000781c */ /* 0x000fc60003fce170 */
[-C--:B-1----:R-:W-:Y:S02]  /*0800*/  IMAD R4, R5, R2.reuse, RZ ;  /* 0x0000000205047224 */ /* 0x082fe400078e02ff */
[----:B------:R-:W-:-:S04]  /*0810*/  IMAD.WIDE.U32 R8, R28, R2, RZ ;  /* 0x000000021c087225 */ /* 0x000fc800078e00ff */
[----:B------:R-:W-:Y:S01]  /*0820*/  IMAD R3, R28, R3, R4 ;  /* 0x000000031c037224 */ /* 0x000fe200078e0204 */
[----:B------:R-:W-:-:S04]  /*0830*/  LEA R182, P0, R8, UR4, 0x2 ;  /* 0x0000000408b67c11 */ /* 0x000fc8000f8010ff */
[----:B------:R-:W-:-:S04]  /*0840*/  IADD3 R3, R9, R3, RZ ;  /* 0x0000000309037210 */ /* 0x000fc80007ffe0ff */
[----:B------:R-:W-:-:S07]  /*0850*/  LEA.HI.X R183, R8, UR5, R3, 0x2, P0 ;  /* 0x0000000508b77c11 */ /* 0x000fce00080f1403 */
.L_x_1841:
[----:B------:R-:W-:Y:S05]  /*0860*/  @P6 BRA `(.L_x_1842) ;  /* 0x00000004003c6947 */ /* 0x000fea0003800000 */
[----:B-1----:R-:W1:Y:S01]  /*0870*/  LDC R2, c[0x0][0x380] ;  /* 0x0000e000ff027b82 */ /* 0x002e620000000800 */
[----:B------:R-:W-:Y:S01]  /*0880*/  LEA R3, R128, 0xffffff80, 0x7 ;  /* 0xffffff8080037811 */ /* 0x000fe200078e38ff */
[----:B------:R-:W-:Y:S01]  /*0890*/  ULDC.64 UR8, c[0x0][0x230] ;  /* 0x00008c0000087ab9 */ /* 0x000fe20000000a00 */
[----:B------:R-:W-:Y:S01]  /*08a0*/  ULDC.64 UR6, c[0x0][0x248] ;  /* 0x0000920000067ab9 */ /* 0x000fe20000000a00 */
[----:B------:R-:W-:Y:S01]  /*08b0*/  ULDC.64 UR4, c[0x0][0x238] ;  /* 0x00008e0000047ab9 */ /* 0x000fe20000000a00 */
[----:B-----5:R-:W-:Y:S01]  /*08c0*/  IABS R0, R3 ;  /* 0x0000000300007213 */ /* 0x020fe20000000000 */
[----:B------:R-:W-:Y:S01]  /*08d0*/  ULDC.64 UR10, c[0x0][0x260] ;  /* 0x00009800000a7ab9 */ /* 0x000fe20000000a00 */
        /* <DEDUP_REMOVED lines=19> */
[----:B------:R-:W-:Y:S02]  /*0a10*/  ISETP.GE.AND P0, PT, R0, RZ, PT ;  /* 0x000000ff0000720c */ /* 0x000fe40003f06270 */
[----:B------:R-:W1:Y:S05]  /*0a20*/  LDC R0, c[0x0][0x278] ;  /* 0x00009e00ff007b82 */ /* 0x000e6a0000000800 */
[----:B------:R-:W-:-:S05]  /*0a30*/  @P2 VIADD R6, R6, 0x1 ;  /* 0x0000000106062836 */ /* 0x000fca0000000000 */
[----:B------:R-:W-:-:S05]  /*0a40*/  MOV R5, R6 ;  /* 0x0000000600057202 */ /* 0x000fca0000000f00 */
[----:B------:R-:W-:Y:S01]  /*0a50*/  @!P0 IMAD.MOV R5, RZ, RZ, -R5 ;  /* 0x000000ffff058224 */ /* 0x000fe200078e0a05 */
[----:B------:R-:W-:-:S05]  /*0a60*/  @!P1 LOP3.LUT R5, RZ, R2, RZ, 0x33, !PT ;  /* 0x00000002ff059212 */ /* 0x000fca00078e33ff */
[----:B------:R-:W-:-:S06]  /*0a70*/  IMAD.WIDE R30, R5, 0x4, R182 ;  /* 0x00000004051e7825 */ /* 0x000fcc00078e02b6 */
[----:B------:R-:W3:Y:S01]  /*0a80*/  LDG.E R30, desc[UR16][R30.64] ;  /* 0x000000101e1e7981 */ /* 0x000ee2000c1e1900 */
[----:B-1----:R-:W-:Y:S01]  /*0a90*/  IABS R4, R0 ;  /* 0x0000000000047213 */ /* 0x002fe20000000000 */
[----:B------:R-:W-:-:S03]  /*0aa0*/  IMAD.MOV R5, RZ, RZ, -R5 ;  /* 0x000000ffff057224 */ /* 0x000fc600078e0a05 */
[----:B------:R-:W1:Y:S01]  /*0ab0*/  I2F.RP R9, R4 ;  /* 0x0000000400097306 */ /* 0x000e620000209400 */
[----:B------:R-:W-:-:S07]  /*0ac0*/  IMAD R3, R2, R5, R3 ;  /* 0x0000000502037224 */ /* 0x000fce00078e0203 */
[----:B-1----:R-:W1:Y:S02]  /*0ad0*/  MUFU.RCP R10, R9 ;  /* 0x00000009000a7308 */ /* 0x002e640000001000 */
[----:B-1----:R-:W-:-:S06]  /*0ae0*/  IADD3 R10, R10, 0xffffffe, RZ ;  /* 0x0ffffffe0a0a7810 */ /* 0x002fcc0007ffe0ff */
[----:B------:R-:W1:Y:S02]  /*0af0*/  F2I.FTZ.U32.TRUNC.NTZ R11, R10 ;  /* 0x0000000a000b7305 */ /* 0x000e64000021f000 */
[----:B-1----:R-:W-:Y:S01]  /*0b00*/  IMAD.MOV R6, RZ, RZ, -R11 ;  /* 0x000000ffff067224 */ /* 0x002fe200078e0a0b */
[----:B------:R-:W-:-:S03]  /*0b10*/  MOV R10, RZ ;  /* 0x000000ff000a7202 */ /* 0x000fc60000000f00 */
[----:B------:R-:W-:Y:S01]  /*0b20*/  IMAD R8, R6, R4, RZ ;  /* 0x0000000406087224 */ /* 0x000fe200078e02ff */
[----:B------:R-:W-:-:S03]  /*0b30*/  IABS R6, R13 ;  /* 0x0000000d00067213 */ /* 0x000fc60000000000 */
[----:B------:R-:W-:-:S06]  /*0b40*/  IMAD.HI.U32 R11, R11, R8, R10 ;  /* 0x000000080b0b7227 */ /* 0x000fcc00078e000a */
[----:B------:R-:W-:Y:S01]  /*0b50*/  IMAD.HI.U32 R16, R11, R6, RZ ;  /* 0x000000060b107227 */ /* 0x000fe200078e00ff */
[----:B------:R-:W-:-:S03]  /*0b60*/  SHF.R.S32.HI R11, RZ, 0x1f, R3 ;  /* 0x0000001fff0b7819 */ /* 0x000fc60000011403 */
[----:B------:R-:W-:Y:S02]  /*0b70*/  IMAD.MOV R9, RZ, RZ, -R16 ;  /* 0x000000ffff097224 */ /* 0x000fe400078e0a10 */
[----:B------:R-:W-:Y:S02]  /*0b80*/  IMAD R2, R11, UR6, RZ ;  /* 0x000000060b027c24 */ /* 0x000fe4000f8e02ff */
[----:B------:R-:W-:-:S05]  /*0b90*/  IMAD R9, R4, R9, R6 ;  /* 0x0000000904097224 */ /* 0x000fca00078e0206 */
[----:B------:R-:W-:-:S13]  /*0ba0*/  ISETP.GT.U32.AND P0, PT, R4, R9, PT ;  /* 0x000000090400720c */ /* 0x000fda0003f04070 */
[-C--:B------:R-:W-:Y:S02]  /*0bb0*/  @!P0 IADD3 R9, R9, -R4.reuse, RZ ;  /* 0x8000000409098210 */ /* 0x080fe40007ffe0ff */
[----:B------:R-:W-:Y:S02]  /*0bc0*/  @!P0 IADD3 R16, R16, 0x1, RZ ;  /* 0x0000000110108810 */ /* 0x000fe40007ffe0ff */
[----:B------:R-:W-:Y:S02]  /*0bd0*/  ISETP.GE.U32.AND P1, PT, R9, R4, PT ;  /* 0x000000040900720c */ /* 0x000fe40003f26070 */
[----:B------:R-:W-:-:S04]  /*0be0*/  LOP3.LUT R4, R13, R0, RZ, 0x3c, !PT ;  /* 0x000000000d047212 */ /* 0x000fc800078e3cff */
[----:B------:R-:W-:-:S07]  /*0bf0*/  ISETP.GE.AND P0, PT, R4, RZ, PT ;  /* 0x000000ff0400720c */ /* 0x000fce0003f06270 */
[----:B------:R-:W-:Y:S01]  /*0c00*/  @P1 VIADD R16, R16, 0x1 ;  /* 0x0000000110101836 */ /* 0x000fe20000000000 */
[----:B------:R-:W-:-:S05]  /*0c10*/  ISETP.NE.AND P1, PT, R0, RZ, PT ;  /* 0x000000ff0000720c */ /* 0x000fca0003f25270 */
[----:B------:R-:W-:-:S08]  /*0c20*/  @!P0 IADD3 R16, -R16, RZ, RZ ;  /* 0x000000ff10108210 */ /* 0x000fd00007ffe1ff */
[----:B------:R-:W-:Y:S02]  /*0c30*/  @!P1 LOP3.LUT R16, RZ, R0, RZ, 0x33, !PT ;  /* 0x00000000ff109212 */ /* 0x000fe400078e33ff */
[----:B---3--:R-:W-:Y:S01]  /*0c40*/  SHF.R.S32.HI R17, RZ, 0x1f, R30 ;  /* 0x0000001fff117819 */ /* 0x008fe2000001141e */
[----:B------:R-:W-:-:S04]  /*0c50*/  IMAD.WIDE.U32 R8, R30, UR8, RZ ;  /* 0x000000081e087c25 */ /* 0x000fc8000f8e00ff */
[C---:B------:R-:W-:Y:S02]  /*0c60*/  IMAD R5, R17.reuse, UR8, RZ ;  /* 0x0000000811057c24 */ /* 0x040fe4000f8e02ff */
[----:B------:R-:W-:Y:S02]  /*0c70*/  IMAD R17, R17, UR4, RZ ;  /* 0x0000000411117c24 */ /* 0x000fe4000f8e02ff */
[C---:B------:R-:W-:Y:S02]  /*0c80*/  IMAD R4, R30.reuse, UR9, R5 ;  /* 0x000000091e047c24 */ /* 0x040fe4000f8e0205 */
[----:B------:R-:W-:Y:S02]  /*0c90*/  IMAD R5, R3, UR7, R2 ;  /* 0x0000000703057c24 */ /* 0x000fe4000f8e0202 */
[C---:B------:R-:W-:Y:S01]  /*0ca0*/  IMAD R17, R30.reuse, UR5, R17 ;  /* 0x000000051e117c24 */ /* 0x040fe2000f8e0211 */
[----:B------:R-:W-:Y:S01]  /*0cb0*/  IADD3 R9, R9, R4, RZ ;  /* 0x0000000409097210 */ /* 0x000fe20007ffe0ff */
[----:B------:R-:W-:-:S04]  /*0cc0*/  IMAD.WIDE.U32 R30, R30, UR4, RZ ;  /* 0x000000041e1e7c25 */ /* 0x000fc8000f8e00ff */
[----:B------:R-:W-:Y:S01]  /*0cd0*/  IMAD.WIDE.U32 R26, R3, UR6, R8 ;  /* 0x00000006031a7c25 */ /* 0x000fe2000f8e0008 */
[----:B------:R-:W-:Y:S02]  /*0ce0*/  SHF.R.S32.HI R9, RZ, 0x1f, R16 ;  /* 0x0000001fff097819 */ /* 0x000fe40000011410 */
[----:B------:R-:W-:Y:S01]  /*0cf0*/  IADD3 R17, R31, R17, RZ ;  /* 0x000000111f117210 */ /* 0x000fe20007ffe0ff */
[----:B------:R-:W-:Y:S02]  /*0d00*/  IMAD.IADD R27, R27, 0x1, R5 ;  /* 0x000000011b1b7824 */ /* 0x000fe400078e0205 */
[----:B------:R-:W-:Y:S02]  /*0d10*/  IMAD R15, R9, UR10, RZ ;  /* 0x0000000a090f7c24 */ /* 0x000fe4000f8e02ff */
[----:B------:R-:W-:-:S04]  /*0d20*/  IMAD.WIDE.U32 R26, R16, UR10, R26 ;  /* 0x0000000a101a7c25 */ /* 0x000fc8000f8e001a */
[----:B------:R-:W-:-:S05]  /*0d30*/  IMAD R15, R16, UR11, R15 ;  /* 0x0000000b100f7c24 */ /* 0x000fca000f8e020f */
[----:B------:R-:W-:Y:S01]  /*0d40*/  IADD3 R15, R27, R15, RZ ;  /* 0x0000000f1b0f7210 */ /* 0x000fe20007ffe0ff */
[----:B------:R-:W-:Y:S06]  /*0d50*/  BRA `(.L_x_1843) ;  /* 0x0000000000e07947 */ /* 0x000fec0003800000 */
.L_x_1842:
[----:B-1----:R-:W1:Y:S01]  /*0d60*/  LDC R2, c[0x0][0x278] ;  /* 0x00009e00ff027b82 */ /* 0x002e620000000800 */
[----:B------:R-:W-:Y:S01]  /*0d70*/  ULDC.64 UR6, c[0x0][0x248] ;  /* 0x0000920000067ab9 */ /* 0x000fe20000000a00 */
[----:B------:R-:W-:-:S06]  /*0d80*/  ULDC.64 UR8, c[0x0][0x230] ;  /* 0x00008c0000087ab9 */ /* 0x000fcc0000000a00 */
[----:B------:R-:W3:Y:S01]  /*0d90*/  LDC.64 R14, c[0x0][0x260] ;  /* 0x00009800ff0e7b82 */ /* 0x000ee20000000a00 */
[----:B-1----:R-:W-:-:S04]  /*0da0*/  IABS R5, R2 ;  /* 0x0000000200057213 */ /* 0x002fc80000000000 */
[----:B------:R-:W1:Y:S08]  /*0db0*/  I2F.RP R6, R5 ;  /* 0x0000000500067306 */ /* 0x000e700000209400 */
[----:B-1----:R-:W1:Y:S02]  /*0dc0*/  MUFU.RCP R8, R6 ;  /* 0x0000000600087308 */ /* 0x002e640000001000 */
[----:B-1----:R-:W-:-:S02]  /*0dd0*/  IADD3 R8, R8, 0xffffffe, RZ ;  /* 0x0ffffffe08087810 */ /* 0x002fc40007ffe0ff */
[----:B------:R-:W-:-:S04]  /*0de0*/  SHF.R.S32.HI R6, RZ, 0x1f, R21 ;  /* 0x0000001fff067819 */ /* 0x000fc80000011415 */
[----:B------:R-:W1:Y:S02]  /*0df0*/  F2I.FTZ.U32.TRUNC.NTZ R9, R8 ;  /* 0x0000000800097305 */ /* 0x000e64000021f000 */
[----:B-1----:R-:W-:Y:S01]  /*0e00*/  IADD3 R3, RZ, -R9, RZ ;  /* 0x80000009ff037210 */ /* 0x002fe20007ffe0ff */
[----:B------:R-:W-:-:S04]  /*0e10*/  IMAD.MOV.U32 R8, RZ, RZ, RZ ;  /* 0x000000ffff087224 */ /* 0x000fc800078e00ff */
[----:B------:R-:W-:Y:S01]  /*0e20*/  IMAD R4, R3, R5, RZ ;  /* 0x0000000503047224 */ /* 0x000fe200078e02ff */
[----:B------:R-:W-:-:S03]  /*0e30*/  IABS R3, R13 ;  /* 0x0000000d00037213 */ /* 0x000fc60000000000 */
[----:B------:R-:W-:Y:S02]  /*0e40*/  IMAD.HI.U32 R4, R9, R4, R8 ;  /* 0x0000000409047227 */ /* 0x000fe400078e0008 */
[----:B------:R-:W1:Y:S04]  /*0e50*/  LDC.64 R8, c[0x0][0x250] ;  /* 0x00009400ff087b82 */ /* 0x000e680000000a00 */
[----:B------:R-:W-:-:S05]  /*0e60*/  IMAD.HI.U32 R16, R4, R3, RZ ;  /* 0x0000000304107227 */ /* 0x000fca00078e00ff */
[----:B------:R-:W-:-:S05]  /*0e70*/  IADD3 R4, -R16, RZ, RZ ;  /* 0x000000ff10047210 */ /* 0x000fca0007ffe1ff */
[----:B------:R-:W-:Y:S01]  /*0e80*/  IMAD R4, R5, R4, R3 ;  /* 0x0000000405047224 */ /* 0x000fe200078e0203 */
[----:B------:R-:W-:-:S04]  /*0e90*/  LEA R3, R128, 0xffffff80, 0x7 ;  /* 0xffffff8080037811 */ /* 0x000fc800078e38ff */
[----:B------:R-:W-:Y:S02]  /*0ea0*/  ISETP.GT.U32.AND P0, PT, R5, R4, PT ;  /* 0x000000040500720c */ /* 0x000fe40003f04070 */
[----:B------:R-:W-:Y:S02]  /*0eb0*/  SHF.R.S32.HI R11, RZ, 0x1f, R3 ;  /* 0x0000001fff0b7819 */ /* 0x000fe40000011403 */
[----:B------:R-:W-:-:S05]  /*0ec0*/  IADD3 R22, P1, R21, R3, RZ ;  /* 0x0000000315167210 */ /* 0x000fca0007f3e0ff */
[C---:B------:R-:W-:Y:S02]  /*0ed0*/  IMAD.X R17, R6.reuse, 0x1, R11, P1 ;  /* 0x0000000106117824 */ /* 0x040fe400008e060b */
[----:B-1----:R-:W-:Y:S02]  /*0ee0*/  IMAD R6, R6, R8, RZ ;  /* 0x0000000806067224 */ /* 0x002fe400078e02ff */
[----:B------:R-:W-:Y:S01]  /*0ef0*/  @!P0 IADD3 R4, R4, -R5, RZ ;  /* 0x8000000504048210 */ /* 0x000fe20007ffe0ff */
[----:B------:R-:W-:Y:S01]  /*0f00*/  IMAD R17, R17, UR6, RZ ;  /* 0x0000000611117c24 */ /* 0x000fe2000f8e02ff */
[----:B------:R-:W-:Y:S01]  /*0f10*/  @!P0 IADD3 R16, R16, 0x1, RZ ;  /* 0x0000000110108810 */ /* 0x000fe20007ffe0ff */
[----:B------:R-:W-:Y:S01]  /*0f20*/  IMAD R6, R21, R9, R6 ;  /* 0x0000000915067224 */ /* 0x000fe200078e0206 */
[----:B------:R-:W-:Y:S01]  /*0f30*/  ISETP.GE.U32.AND P2, PT, R4, R5, PT ;  /* 0x000000050400720c */ /* 0x000fe20003f46070 */
[C---:B------:R-:W-:Y:S01]  /*0f40*/  IMAD R10, R22.reuse, UR7, R17 ;  /* 0x00000007160a7c24 */ /* 0x040fe2000f8e0211 */
[----:B------:R-:W-:Y:S01]  /*0f50*/  LOP3.LUT R4, R13, R2, RZ, 0x3c, !PT ;  /* 0x000000020d047212 */ /* 0x000fe200078e3cff */
[----:B------:R-:W-:Y:S01]  /*0f60*/  IMAD.WIDE.U32 R22, R22, UR6, RZ ;  /* 0x0000000616167c25 */ /* 0x000fe2000f8e00ff */
[----:B------:R-:W-:-:S02]  /*0f70*/  ISETP.NE.AND P0, PT, R2, RZ, PT ;  /* 0x000000ff0200720c */ /* 0x000fc40003f05270 */
[----:B------:R-:W-:Y:S01]  /*0f80*/  ISETP.GE.AND P1, PT, R4, RZ, PT ;  /* 0x000000ff0400720c */ /* 0x000fe20003f26270 */
[----:B------:R-:W-:Y:S01]  /*0f90*/  IMAD.IADD R23, R23, 0x1, R10 ;  /* 0x0000000117177824 */ /* 0x000fe200078e020a */
[----:B------:R-:W1:Y:S01]  /*0fa0*/  LDC.64 R4, c[0x0][0x238] ;  /* 0x00008e00ff047b82 */ /* 0x000e620000000a00 */
[----:B-----5:R-:W-:Y:S01]  /*0fb0*/  SHF.R.S32.HI R17, RZ, 0x1f, R0 ;  /* 0x0000001fff117819 */ /* 0x020fe20000011400 */
[----:B------:R-:W-:-:S03]  /*0fc0*/  IMAD.WIDE.U32 R20, R21, R8, RZ ;  /* 0x0000000815147225 */ /* 0x000fc600078e00ff */
[----:B------:R-:W-:Y:S01]  /*0fd0*/  @P2 IADD3 R16, R16, 0x1, RZ ;  /* 0x0000000110102810 */ /* 0x000fe20007ffe0ff */
[----:B------:R-:W-:Y:S01]  /*0fe0*/  IMAD R9, R17, UR8, RZ ;  /* 0x0000000811097c24 */ /* 0x000fe2000f8e02ff */
[----:B------:R-:W-:Y:S01]  /*0ff0*/  IADD3 R21, R21, R6, RZ ;  /* 0x0000000615157210 */ /* 0x000fe20007ffe0ff */
[----:B------:R-:W-:-:S03]  /*1000*/  IMAD.WIDE.U32 R22, R0, UR8, R22 ;  /* 0x0000000800167c25 */ /* 0x000fc6000f8e0016 */
[----:B------:R-:W-:Y:S02]  /*1010*/  @!P1 IADD3 R16, -R16, RZ, RZ ;  /* 0x000000ff10109210 */ /* 0x000fe40007ffe1ff */
[----:B------:R-:W-:Y:S01]  /*1020*/  @!P0 LOP3.LUT R16, RZ, R2, RZ, 0x33, !PT ;  /* 0x00000002ff108212 */ /* 0x000fe200078e33ff */
[----:B------:R-:W-:-:S03]  /*1030*/  IMAD R2, R0, UR9, R9 ;  /* 0x0000000900027c24 */ /* 0x000fc6000f8e0209 */
[----:B------:R-:W-:Y:S01]  /*1040*/  SHF.R.S32.HI R9, RZ, 0x1f, R16 ;  /* 0x0000001fff097819 */ /* 0x000fe20000011410 */
[----:B------:R-:W-:-:S04]  /*1050*/  IMAD.IADD R23, R23, 0x1, R2 ;  /* 0x0000000117177824 */ /* 0x000fc800078e0202 */
[----:B---3--:R-:W-:Y:S02]  /*1060*/  IMAD R2, R9, R14, RZ ;  /* 0x0000000e09027224 */ /* 0x008fe400078e02ff */
[-C--:B-1----:R-:W-:Y:S02]  /*1070*/  IMAD R17, R17, R4.reuse, RZ ;  /* 0x0000000411117224 */ /* 0x082fe400078e02ff */
[----:B------:R-:W-:-:S04]  /*1080*/  IMAD.WIDE.U32 R30, R0, R4, R20 ;  /* 0x00000004001e7225 */ /* 0x000fc800078e0014 */
[----:B------:R-:W-:Y:S02]  /*1090*/  IMAD R17, R0, R5, R17 ;  /* 0x0000000500117224 */ /* 0x000fe400078e0211 */
[----:B------:R-:W-:-:S03]  /*10a0*/  IMAD.WIDE.U32 R26, R16, R14, R22 ;  /* 0x0000000e101a7225 */ /* 0x000fc600078e0016 */
[----:B------:R-:W-:Y:S01]  /*10b0*/  IADD3 R17, R31, R17, RZ ;  /* 0x000000111f117210 */ /* 0x000fe20007ffe0ff */
[----:B------:R-:W-:-:S05]  /*10c0*/  IMAD R15, R16, R15, R2 ;  /* 0x0000000f100f7224 */ /* 0x000fca00078e0202 */
[----:B------:R-:W-:-:S07]  /*10d0*/  IADD3 R15, R27, R15, RZ ;  /* 0x0000000f1b0f7210 */ /* 0x000fce0007ffe0ff */
.L_x_1843:
[----:B--2---:R-:W-:Y:S01]  /*10e0*/  SHF.R.S32.HI R132, RZ, 0x1f, R129 ;  /* 0x0000001fff847819 */ /* 0x004fe20000011481 */
[----:B------:R-:W-:Y:S01]  /*10f0*/  ULDC.64 UR4, c[0x0][0x228] ;  /* 0x00008a0000047ab9 */ /* 0x000fe20000000a00 */
[----:B------:R-:W-:Y:S01]  /*1100*/  SHF.R.S32.HI R20, RZ, 0x1f, R13 ;  /* 0x0000001fff147819 */ /* 0x000fe2000001140d */
[----:B------:R-:W-:Y:S01]  /*1110*/  ULDC.64 UR10, c[0x0][0x268] ;  /* 0x00009a00000a7ab9 */ /* 0x000fe20000000a00 */
[CC--:B------:R-:W-:Y:S01]  /*1120*/  LEA.HI R21, R132.reuse, R129.reuse, RZ, 0x2 ;  /* 0x0000008184157211 */ /* 0x0c0fe200078f10ff */
[----:B------:R-:W-:Y:S01]  /*1130*/  IMAD R9, R9, UR10, RZ ;  /* 0x0000000a09097c24 */ /* 0x000fe2000f8e02ff */
[-C--:B------:R-:W-:Y:S01]  /*1140*/  LEA.HI R8, R132, R129.reuse, RZ, 0x3 ;  /* 0x0000008184087211 */ /* 0x080fe200078f18ff */
[----:B------:R-:W1:Y:S01]  /*1150*/  S2UR UR12, SR_CgaCtaId ;  /* 0x00000000000c79c3 */ /* 0x000e620000008800 */
[----:B------:R-:W-:Y:S01]  /*1160*/  LOP3.LUT R180, R21, 0xfffffffc, RZ, 0xc0, !PT ;  /* 0xfffffffc15b47812 */ /* 0x000fe200078ec0ff */
[----:B------:R-:W-:Y:S01]  /*1170*/  IMAD R10, R16, UR11, R9 ;  /* 0x0000000b100a7c24 */ /* 0x000fe2000f8e0209 */
[----:B------:R-:W-:Y:S01]  /*1180*/  SHF.R.S32.HI R5, RZ, 0x3, R8 ;  /* 0x00000003ff057819 */ /* 0x000fe20000011408 */
[----:B------:R-:W-:Y:S01]  /*1190*/  USHF.L.U32 UR19, UR6, 0x6, URZ ;  /* 0x0000000606137899 */ /* 0x000fe2000800063f */
[-C--:B------:R-:W-:Y:S01]  /*11a0*/  LEA.HI R2, R132, R129.reuse, RZ, 0x4 ;  /* 0x0000008184027211 */ /* 0x080fe200078f20ff */
[----:B------:R-:W-:Y:S01]  /*11b0*/  IMAD.IADD R180, R129, 0x1, -R180 ;  /* 0x0000000181b47824 */ /* 0x000fe200078e0ab4 */
[----:B------:R-:W-:Y:S01]  /*11c0*/  SHF.R.S32.HI R24, RZ, 0x2, R21 ;  /* 0x00000002ff187819 */ /* 0x000fe20000011415 */
[----:B------:R-:W-:Y:S01]  /*11d0*/  IMAD.SHL.U32 R5, R5, 0x40, RZ ;  /* 0x0000004005057824 */ /* 0x000fe200078e00ff */
[----:B------:R-:W-:Y:S01]  /*11e0*/  LOP3.LUT R0, R2, 0xfffffff0, RZ, 0xc0, !PT ;  /* 0xfffffff002007812 */ /* 0x000fe200078ec0ff */
[----:B------:R-:W-:Y:S01]  /*11f0*/  IMAD.SHL.U32 R180, R180, 0x8, RZ ;  /* 0x00000008b4b47824 */ /* 0x000fe200078e00ff */
[----:B------:R-:W-:Y:S01]  /*1200*/  LEA.HI R21, R21, R24, RZ, 0x1 ;  /* 0x0000001815157211 */ /* 0x000fe200078f08ff */
[----:B------:R-:W-:Y:S01]  /*1210*/  USHF.L.U64.HI UR18, UR6, 0x6, UR7 ;  /* 0x0000000606127899 */ /* 0x000fe20008010207 */
[----:B------:R-:W-:Y:S01]  /*1220*/  LOP3.LUT R5, R5, 0xc0, RZ, 0xc0, !PT ;  /* 0x000000c005057812 */ /* 0x000fe200078ec0ff */
[----:B------:R-:W-:Y:S01]  /*1230*/  IMAD.IADD R23, R129, 0x1, -R0 ;  /* 0x0000000181177824 */ /* 0x000fe200078e0a00 */
[----:B------:R-:W-:-:S02]  /*1240*/  LEA.HI R132, R132, R129, RZ, 0x5 ;  /* 0x0000008184847211 */ /* 0x000fc400078f28ff */
[----:B------:R-:W-:Y:S02]  /*1250*/  LOP3.LUT R21, R21, 0x7fffffe, RZ, 0xc0, !PT ;  /* 0x07fffffe15157812 */ /* 0x000fe400078ec0ff */
[----:B------:R-:W-:Y:S02]  /*1260*/  LOP3.LUT R4, R5, 0x18, R180, 0xf8, !PT ;  /* 0x0000001805047812 */ /* 0x000fe400078ef8b4 */
[----:B------:R-:W-:Y:S01]  /*1270*/  LEA.HI R14, R23, R23, RZ, 0x1 ;  /* 0x00000017170e7211 */ /* 0x000fe200078f08ff */
[----:B------:R-:W-:Y:S01]  /*1280*/  IMAD.IADD R21, R24, 0x1, -R21 ;  /* 0x0000000118157824 */ /* 0x000fe200078e0a15 */
[----:B------:R-:W-:Y:S02]  /*1290*/  SHF.R.U32.HI R5, RZ, 0x3, R5 ;  /* 0x00000003ff057819 */ /* 0x000fe40000011605 */
[----:B------:R-:W-:Y:S02]  /*12a0*/  SHF.R.S32.HI R130, RZ, 0x5, R132 ;  /* 0x00000005ff827819 */ /* 0x000fe40000011484 */
[----:B------:R-:W-:-:S02]  /*12b0*/  LOP3.LUT R6, R14, 0x7fffffe, RZ, 0xc0, !PT ;  /* 0x07fffffe0e067812 */ /* 0x000fc400078ec0ff */
[----:B------:R-:W-:Y:S01]  /*12c0*/  LOP3.LUT R5, R4, R5, RZ, 0x3c, !PT ;  /* 0x0000000504057212 */ /* 0x000fe200078e3cff */
[----:B------:R-:W-:Y:S01]  /*12d0*/  IMAD R178, R130, 0x8, R21 ;  /* 0x0000000882b27824 */ /* 0x000fe200078e0215 */
[----:B------:R-:W-:Y:S01]  /*12e0*/  SHF.R.S32.HI R0, RZ, 0x1f, R23 ;  /* 0x0000001fff007819 */ /* 0x000fe20000011417 */
[----:B------:R-:W-:Y:S01]  /*12f0*/  IMAD.IADD R6, R23, 0x1, -R6 ;  /* 0x0000000117067824 */ /* 0x000fe200078e0a06 */
[----:B------:R-:W-:Y:S01]  /*1300*/  SHF.R.S32.HI R27, RZ, 0x4, R2 ;  /* 0x00000004ff1b7819 */ /* 0x000fe20000011402 */
[----:B------:R-:W-:Y:S01]  /*1310*/  IMAD.U32 R178, R178, 0x20, R5 ;  /* 0x00000020b2b27824 */ /* 0x000fe200078e0005 */
[----:B------:R-:W-:Y:S01]  /*1320*/  LEA.HI R0, R0, R23, RZ, 0x3 ;  /* 0x0000001700007211 */ /* 0x000fe200078f18ff */
[----:B------:R-:W2:Y:S01]  /*1330*/  LDC.64 R4, c[0x0][0x240] ;  /* 0x00009000ff047b82 */ /* 0x000ea20000000a00 */
[----:B------:R-:W-:Y:S01]  /*1340*/  SHF.R.S32.HI R23, RZ, 0x1f, R28 ;  /* 0x0000001fff177819 */ /* 0x000fe2000001141c */
[----:B------:R-:W-:Y:S01]  /*1350*/  IMAD R133, R130, 0x10, R133 ;  /* 0x0000001082857824 */ /* 0x000fe200078e0285 */
[----:B------:R-:W-:Y:S01]  /*1360*/  SHF.R.S32.HI R181, RZ, 0x1f, R180 ;  /* 0x0000001fffb57819 */ /* 0x000fe200000114b4 */
[----:B------:R-:W-:Y:S01]  /*1370*/  IMAD.SHL.U32 R0, R0, 0x20, RZ ;  /* 0x0000002000007824 */ /* 0x000fe200078e00ff */
[----:B------:R-:W-:Y:S01]  /*1380*/  LEA.HI R2, R2, R27, RZ, 0x1 ;  /* 0x0000001b02027211 */ /* 0x000fe200078f08ff */
[----:B------:R-:W-:Y:S01]  /*1390*/  IMAD R23, R23, UR4, RZ ;  /* 0x0000000417177c24 */ /* 0x000fe2000f8e02ff */
[----:B------:R-:W-:-:S02]  /*13a0*/  IADD3 R30, P0, R180, R30, RZ ;  /* 0x0000001eb41e7210 */ /* 0x000fc40007f1e0ff */
[----:B------:R-:W-:Y:S01]  /*13b0*/  LOP3.LUT R2, R2, 0xfffffffe, RZ, 0xc0, !PT ;  /* 0xfffffffe02027812 */ /* 0x000fe200078ec0ff */
[C---:B------:R-:W-:Y:S01]  /*13c0*/  IMAD R22, R28.reuse, UR5, R23 ;  /* 0x000000051c167c24 */ /* 0x040fe2000f8e0217 */
[----:B------:R-:W-:Y:S01]  /*13d0*/  SHF.R.S32.HI R25, RZ, 0x1f, R24 ;  /* 0x0000001fff197819 */ /* 0x000fe20000011418 */
[----:B------:R-:W-:Y:S01]  /*13e0*/  IMAD.WIDE.U32 R28, R28, UR4, R180 ;  /* 0x000000041c1c7c25 */ /* 0x000fe2000f8e00b4 */
[----:B------:R-:W-:Y:S01]  /*13f0*/  IADD3 R26, P1, R180, R26, RZ ;  /* 0x0000001ab41a7210 */ /* 0x000fe20007f3e0ff */
[----:B------:R-:W-:Y:S02]  /*1400*/  ULDC.64 UR4, c[0x0][0x258] ;  /* 0x0000960000047ab9 */ /* 0x000fe40000000a00 */
[----:B------:R-:W-:Y:S02]  /*1410*/  IMAD.IADD R23, R29, 0x1, R22 ;  /* 0x000000011d177824 */ /* 0x000fe400078e0216 */
[----:B------:R-:W-:Y:S02]  /*1420*/  IMAD R20, R20, UR4, RZ ;  /* 0x0000000414147c24 */ /* 0x000fe4000f8e02ff */
[----:B------:R-:W-:-:S02]  /*1430*/  IMAD.MOV.U32 R22, RZ, RZ, R28 ;  /* 0x000000ffff167224 */ /* 0x000fc400078e001c */
[----:B------:R-:W-:Y:S01]  /*1440*/  IMAD.X R31, R181, 0x1, R17, P0 ;  /* 0x00000001b51f7824 */ /* 0x000fe200000e0611 */
[----:B------:R-:W-:Y:S01]  /*1450*/  IADD3 R12, P0, R24, R3, RZ ;  /* 0x00000003180c7210 */ /* 0x000fe20007f1e0ff */
[----:B------:R-:W-:Y:S02]  /*1460*/  IMAD.IADD R2, R27, 0x1, -R2 ;  /* 0x000000011b027824 */ /* 0x000fe400078e0a02 */
[----:B------:R-:W-:Y:S01]  /*1470*/  IMAD.X R27, R181, 0x1, R15, P1 ;  /* 0x00000001b51b7824 */ /* 0x000fe200008e060f */
[--C-:B------:R-:W-:Y:S01]  /*1480*/  SHF.R.S32.HI R15, RZ, 0x1, R14.reuse ;  /* 0x00000001ff0f7819 */ /* 0x100fe2000001140e */
[----:B------:R-:W-:Y:S01]  /*1490*/  IMAD R3, R25, UR6, RZ ;  /* 0x0000000619037c24 */ /* 0x000fe2000f8e02ff */
[----:B------:R-:W-:Y:S01]  /*14a0*/  SHF.R.S32.HI R14, RZ, 0x1f, R14 ;  /* 0x0000001fff0e7819 */ /* 0x000fe2000001140e */
[C---:B------:R-:W-:Y:S02]  /*14b0*/  IMAD R9, R13.reuse, UR5, R20 ;  /* 0x000000050d097c24 */ /* 0x040fe4000f8e0214 */
[----:B------:R-:W-:Y:S01]  /*14c0*/  IMAD.WIDE.U32 R22, R13, UR4, R22 ;  /* 0x000000040d167c25 */ /* 0x000fe2000f8e0016 */
[----:B------:R-:W-:Y:S01]  /*14d0*/  LEA.HI R14, R14, R15, RZ, 0x2 ;  /* 0x0000000f0e0e7211 */ /* 0x000fe200078f10ff */
[----:B------:R-:W-:-:S02]  /*14e0*/  ULDC.64 UR4, c[0x0][0x218] ;  /* 0x0000860000047ab9 */ /* 0x000fc40000000a00 */
[----:B------:R-:W-:Y:S01]  /*14f0*/  IMAD.WIDE R18, R19, 0x40, R24 ;  /* 0x0000004013127825 */ /* 0x000fe200078e0218 */
[----:B------:R-:W-:-:S03]  /*1500*/  LOP3.LUT R14, R14, 0xfffffffc, RZ, 0xc0, !PT ;  /* 0xfffffffc0e0e7812 */ /* 0x000fc600078ec0ff */
[C---:B------:R-:W-:Y:S02]  /*1510*/  IMAD R13, R24.reuse, UR7, R3 ;  /* 0x00000007180d7c24 */ /* 0x040fe4000f8e0203 */
[----:B------:R-:W-:-:S04]  /*1520*/  IMAD.WIDE.U32 R26, R24, UR6, R26 ;  /* 0x00000006181a7c25 */ /* 0x000fc8000f8e001a */
[----:B------:R-:W-:Y:S02]  /*1530*/  IMAD.IADD R23, R23, 0x1, R9 ;  /* 0x0000000117177824 */ /* 0x000fe400078e0209 */
[-C--:B--2---:R-:W-:Y:S02]  /*1540*/  IMAD R9, R19, R4.reuse, RZ ;  /* 0x0000000413097224 */ /* 0x084fe400078e02ff */
[----:B------:R-:W-:Y:S01]  /*1550*/  IMAD.X R11, R25, 0x1, R11, P0 ;  /* 0x00000001190b7824 */ /* 0x000fe200000e060b */
[----:B------:R-:W-:Y:S01]  /*1560*/  LEA R188, P0, R26, UR4, 0x1 ;  /* 0x000000041abc7c11 */ /* 0x000fe2000f8008ff */
[----:B------:R-:W-:Y:S02]  /*1570*/  IMAD.IADD R13, R27, 0x1, R13 ;  /* 0x000000011b0d7824 */ /* 0x000fe400078e020d */
[C---:B------:R-:W-:Y:S02]  /*1580*/  IMAD R9, R18.reuse, R5, R9 ;  /* 0x0000000512097224 */ /* 0x040fe400078e0209 */
[----:B------:R-:W-:Y:S01]  /*1590*/  IMAD.WIDE.U32 R18, R18, R4, R22 ;  /* 0x0000000412127225 */ /* 0x000fe200078e0016 */
[----:B------:R-:W-:Y:S01]  /*15a0*/  LEA.HI.X R189, R26, UR5, R13, 0x1, P0 ;  /* 0x000000051abd7c11 */ /* 0x000fe200080f0c0d */
[----:B------:R-:W-:-:S02]  /*15b0*/  ULDC.64 UR4, c[0x0][0x210] ;  /* 0x0000840000047ab9 */ /* 0x000fc40000000a00 */
[----:B------:R-:W-:Y:S01]  /*15c0*/  IMAD.IADD R3, R15, 0x1, -R14 ;  /* 0x000000010f037824 */ /* 0x000fe200078e0a0e */
[----:B------:R-:W-:Y:S01]  /*15d0*/  LEA R14, P0, R18, UR4, 0x1 ;  /* 0x00000004120e7c11 */ /* 0x000fe2000f8008ff */
[----:B------:R-:W-:Y:S01]  /*15e0*/  IMAD.IADD R9, R19, 0x1, R9 ;  /* 0x0000000113097824 */ /* 0x000fe200078e0209 */
[----:B------:R-:W-:Y:S01]  /*15f0*/  UMOV UR4, 0x400 ;  /* 0x0000040000047882 */ /* 0x000fe20000000000 */
[----:B------:R-:W-:Y:S01]  /*1600*/  IMAD.WIDE.U32 R16, R16, UR10, R30 ;  /* 0x0000000a10107c25 */ /* 0x000fe2000f8e001e */
[----:B------:R-:W-:Y:S01]  /*1610*/  ULDC.64 UR10, c[0x0][0x250] ;  /* 0x00009400000a7ab9 */ /* 0x000fe20000000a00 */
[----:B------:R-:W-:Y:S02]  /*1620*/  LOP3.LUT P1, RZ, R3, 0x2, RZ, 0xc0, !PT ;  /* 0x0000000203ff7812 */ /* 0x000fe4000782c0ff */
[----:B------:R-:W-:Y:S01]  /*1630*/  LEA.HI.X R15, R18, UR5, R9, 0x1, P0 ;  /* 0x00000005120f7c11 */ /* 0x000fe200080f0c09 */
[----:B-1----:R-:W-:Y:S01]  /*1640*/  ULEA UR5, UR12, UR4, 0x18 ;  /* 0x000000040c057291 */ /* 0x002fe2000f8ec03f */
[----:B------:R-:W-:Y:S01]  /*1650*/  IMAD R11, R11, UR10, RZ ;  /* 0x0000000a0b0b7c24 */ /* 0x000fe2000f8e02ff */
[----:B------:R-:W-:Y:S01]  /*1660*/  LEA R18, P0, R4, R14, 0x6 ;  /* 0x0000000e04127211 */ /* 0x000fe200078030ff */
[----:B------:R-:W-:Y:S01]  /*1670*/  IMAD.IADD R17, R17, 0x1, R10 ;  /* 0x0000000111117824 */ /* 0x000fe200078e020a */
[----:B------:R-:W-:Y:S01]  /*1680*/  LOP3.LUT R10, R8, 0xfffffff8, RZ, 0xc0, !PT ;  /* 0xfffffff8080a7812 */ /* 0x000fe200078ec0ff */
[----:B------:R-:W-:Y:S01]  /*1690*/  IMAD R9, R12, UR11, R11 ;  /* 0x0000000b0c097c24 */ /* 0x000fe2000f8e020b */
[----:B------:R-:W-:Y:S01]  /*16a0*/  LEA.HI.X R19, R4, R15, R5, 0x6, P0 ;  /* 0x0000000f04137211 */ /* 0x000fe200000f3405 */
[----:B------:R-:W-:Y:S01]  /*16b0*/  IMAD.WIDE.U32 R12, R12, UR10, R16 ;  /* 0x0000000a0c0c7c25 */ /* 0x000fe2000f8e0010 */
[----:B------:R-:W-:Y:S01]  /*16c0*/  LEA R178, R178, UR5, 0x1 ;  /* 0x00000005b2b27c11 */ /* 0x000fe2000f8e08ff */
[----:B------:R-:W-:Y:S01]  /*16d0*/  ULDC.64 UR12, c[0x0][0x220] ;  /* 0x00008800000c7ab9 */ /* 0x000fe20000000a00 */
[----:B------:R-:W-:Y:S01]  /*16e0*/  IADD3 R16, P0, R188, UR19, RZ ;  /* 0x00000013bc107c10 */ /* 0x000fe2000ff1e0ff */
[----:B------:R-:W-:Y:S01]  /*16f0*/  IMAD.IADD R5, R129, 0x1, -R10 ;  /* 0x0000000181057824 */ /* 0x000fe200078e0a0a */
[----:B------:R-:W-:Y:S01]  /*1700*/  USHF.L.U64.HI UR11, UR10, 0x6, UR11 ;  /* 0x000000060a0b7899 */ /* 0x000fe2000801020b */
[----:B------:R-:W-:Y:S01]  /*1710*/  @!PT LDS RZ, [RZ] ;  /* 0x00000000fffff984 */ /* 0x000fe20000000800 */
[----:B------:R-:W-:Y:S01]  /*1720*/  @!PT LDS RZ, [RZ] ;  /* 0x00000000fffff984 */ /* 0x000fe20000000800 */
[----:B------:R-:W-:Y:S01]  /*1730*/  @!PT LDS RZ, [RZ] ;  /* 0x00000000fffff984 */ /* 0x000fe20000000800 */
[----:B------:R-:W-:Y:S01]  /*1740*/  LDGSTS.E.BYPASS.LTC128B.128 [R178], desc[UR16][R14.64] ;  /* 0x000000000eb27fae */ /* 0x000fe2000b901d50 */
[----:B------:R-:W-:Y:S01]  /*1750*/  IADD3.X R17, R189, UR18, RZ, P0, !PT ;  /* 0x00000012bd117c10 */ /* 0x000fe200087fe4ff */
[----:B------:R-:W-:Y:S01]  /*1760*/  IMAD.IADD R9, R13, 0x1, R9 ;  /* 0x000000010d097824 */ /* 0x000fe200078e0209 */
[----:B------:R-:W-:Y:S01]  /*1770*/  IADD3 R20, P0, R16, UR19, RZ ;  /* 0x0000001310147c10 */ /* 0x000fe2000ff1e0ff */
[----:B------:R-:W-:Y:S01]  /*1780*/  LDGSTS.E.BYPASS.LTC128B.128 [R178+0x1000], desc[UR16][R14.64+0x40] ;  /* 0x010000400eb27fae */ /* 0x000fe2000b901d50 */
[----:B------:R-:W-:Y:S01]  /*1790*/  LEA.HI R10, R5, R5, RZ, 0x1 ;  /* 0x00000005050a7211 */ /* 0x000fe200078f08ff */
[----:B------:R-:W-:Y:S01]  /*17a0*/  UIADD3 UR4, UR5, 0x3000, URZ ;  /* 0x0000300005047890 */ /* 0x000fe2000fffe03f */
[----:B------:R-:W-:Y:S01]  /*17b0*/  IADD3.X R21, R17, UR18, RZ, P0, !PT ;  /* 0x0000001211157c10 */ /* 0x000fe200087fe4ff */
[----:B------:R1:W-:Y:S01]  /*17c0*/  LDGSTS.E.BYPASS.LTC128B.128 [R178+0x2000], desc[UR16][R14.64+0x80] ;  /* 0x020000800eb27fae */ /* 0x0003e2000b901d50 */
[----:B------:R-:W-:-:S02]  /*17d0*/  IADD3 R22, P0, R20, UR19, RZ ;  /* 0x0000001314167c10 */ /* 0x000fc4000ff1e0ff */
[----:B------:R-:W-:Y:S01]  /*17e0*/  SHF.R.S32.HI R4, RZ, 0x1, R10 ;  /* 0x00000001ff047819 */ /* 0x000fe2000001140a */
[----:B------:R-:W-:Y:S01]  /*17f0*/  LDGSTS.E.BYPASS.LTC128B.128 [R178+0x800], desc[UR16][R18.64] ;  /* 0x0080000012b27fae */ /* 0x000fe2000b901d50 */
[----:B------:R-:W-:Y:S02]  /*1800*/  IADD3.X R23, R21, UR18, RZ, P0, !PT ;  /* 0x0000001215177c10 */ /* 0x000fe400087fe4ff */
[----:B------:R-:W-:Y:S01]  /*1810*/  LOP3.LUT R10, R10, 0x3fffffe, RZ, 0xc0, !PT ;  /* 0x03fffffe0a0a7812 */ /* 0x000fe200078ec0ff */
[----:B------:R-:W-:Y:S01]  /*1820*/  LDGSTS.E.BYPASS.LTC128B.128 [R178+0x1800], desc[UR16][R18.64+0x40] ;  /* 0x0180004012b27fae */ /* 0x000fe2000b901d50 */
[C---:B------:R-:W-:Y:S01]  /*1830*/  LEA R184, P0, R12.reuse, UR12, 0x1 ;  /* 0x0000000c0cb87c11 */ /* 0x040fe2000f8008ff */
[----:B------:R-:W-:Y:S02]  /*1840*/  USHF.L.U32 UR12, UR10, 0x6, URZ ;  /* 0x000000060a0c7899 */ /* 0x000fe4000800063f */
[----:B------:R-:W-:Y:S01]  /*1850*/  LDGSTS.E.BYPASS.LTC128B.128 [R178+0x2800], desc[UR16][R18.64+0x80] ;  /* 0x0280008012b27fae */ /* 0x000fe2000b901d50 */
[----:B------:R-:W-:Y:S01]  /*1860*/  IMAD.IADD R5, R5, 0x1, -R10 ;  /* 0x0000000105057824 */ /* 0x000fe200078e0a0a */
[----:B------:R-:W-:Y:S01]  /*1870*/  LEA.HI.X R185, R12, UR13, R9, 0x1, P0 ;  /* 0x0000000d0cb97c11 */ /* 0x000fe200080f0c09 */
[----:B------:R-:W-:Y:S01]  /*1880*/  IMAD.SHL.U32 R10, R3, 0x40, RZ ;  /* 0x00000040030a7824 */ /* 0x000fe200078e00ff */
[----:B------:R-:W-:Y:S01]  /*1890*/  LDGSTS.E.BYPASS.LTC128B.128 [R178+0x3000], desc[UR16][R188.64] ;  /* 0x03000000bcb27fae */ /* 0x000fe2000b901d50 */
[----:B------:R-:W-:Y:S01]  /*18a0*/  IMAD R9, R2, 0x8, R5 ;  /* 0x0000000802097824 */ /* 0x000fe200078e0205 */
[----:B------:R-:W-:Y:S01]  /*18b0*/  LOP3.LUT R5, R0, 0xffffff00, RZ, 0xc0, !PT ;  /* 0xffffff0000057812 */ /* 0x000fe200078ec0ff */
[----:B------:R-:W-:Y:S01]  /*18c0*/  IMAD.MOV.U32 R3, RZ, RZ, 0x20 ;  /* 0x00000020ff037424 */ /* 0x000fe200078e00ff */
[----:B------:R-:W-:Y:S01]  /*18d0*/  LDGSTS.E.BYPASS.LTC128B.128 [R178+0x5000], desc[UR16][R188.64+0x40] ;  /* 0x05000040bcb27fae */ /* 0x000fe2000b901d50 */
[----:B------:R-:W-:Y:S01]  /*18e0*/  LOP3.LUT R10, R10, 0xc0, RZ, 0xc0, !PT ;  /* 0x000000c00a0a7812 */ /* 0x000fe200078ec0ff */
[----:B------:R-:W-:-:S02]  /*18f0*/  IMAD.MOV.U32 R179, RZ, RZ, R185 ;  /* 0x000000ffffb37224 */ /* 0x000fc400078e00b9 */
[----:B------:R-:W-:Y:S01]  /*1900*/  LDGSTS.E.BYPASS.LTC128B.128 [R178+0x7000], desc[UR16][R188.64+0x80] ;  /* 0x07000080bcb27fae */ /* 0x000fe2000b901d50 */
[----:B------:R-:W-:Y:S02]  /*1910*/  IMAD R177, R130, 0x200, R5 ;  /* 0x0000020082b17824 */ /* 0x000fe400078e0205 */
[----:B-1----:R-:W-:Y:S01]  /*1920*/  IMAD.SHL.U32 R15, R4, 0x40, RZ ;  /* 0x00000040040f7824 */ /* 0x002fe200078e00ff */
[----:B------:R-:W-:Y:S01]  /*1930*/  LDGSTS.E.BYPASS.LTC128B.128 [R178+0x3800], desc[UR16][R16.64] ;  /* 0x0380000010b27fae */ /* 0x000fe2000b901d50 */
[----:B------:R-:W-:-:S03]  /*1940*/  IMAD R177, R6, 0x20, R177 ;  /* 0x0000002006b17824 */ /* 0x000fc600078e02b1 */
[----:B------:R-:W-:Y:S01]  /*1950*/  LDGSTS.E.BYPASS.LTC128B.128 [R178+0x5800], desc[UR16][R16.64+0x40] ;  /* 0x0580004010b27fae */ /* 0x000fe2000b901d50 */
[----:B------:R-:W-:-:S03]  /*1960*/  LOP3.LUT R15, R15, 0xc0, RZ, 0xc0, !PT ;  /* 0x000000c00f0f7812 */ /* 0x000fc600078ec0ff */
[----:B------:R1:W-:Y:S01]  /*1970*/  LDGSTS.E.BYPASS.LTC128B.128 [R178+0x7800], desc[UR16][R16.64+0x80] ;  /* 0x0780008010b27fae */ /* 0x0003e2000b901d50 */
[----:B------:R-:W-:Y:S02]  /*1980*/  LOP3.LUT R11, R15, 0x8, R8, 0xf8, !PT ;  /* 0x000000080f0b7812 */ /* 0x000fe400078ef808 */
[----:B------:R-:W-:Y:S01]  /*1990*/  SHF.R.U32.HI R8, RZ, 0x3, R15 ;  /* 0x00000003ff087819 */ /* 0x000fe2000001160f */
[----:B------:R-:W-:Y:S03]  /*19a0*/  LDGSTS.E.BYPASS.LTC128B.128 [R178+0x4000], desc[UR16][R20.64] ;  /* 0x0400000014b27fae */ /* 0x000fe6000b901d50 */
[----:B------:R-:W-:Y:S01]  /*19b0*/  LOP3.LUT R8, R11, R8, RZ, 0x3c, !PT ;  /* 0x000000080b087212 */ /* 0x000fe200078e3cff */
[----:B------:R-:W-:Y:S01]  /*19c0*/  LDGSTS.E.BYPASS.LTC128B.128 [R178+0x6000], desc[UR16][R20.64+0x40] ;  /* 0x0600004014b27fae */ /* 0x000fe2000b901d50 */
[----:B------:R-:W-:Y:S01]  /*19d0*/  IMAD.SHL.U32 R11, R2, 0x8, RZ ;  /* 0x00000008020b7824 */ /* 0x000fe200078e00ff */
[----:B------:R-:W-:-:S02]  /*19e0*/  SHF.R.U32.HI R2, RZ, 0x3, R10 ;  /* 0x00000003ff027819 */ /* 0x000fc4000001160a */
[----:B------:R-:W-:Y:S01]  /*19f0*/  LDGSTS.E.BYPASS.LTC128B.128 [R178+0x8000], desc[UR16][R20.64+0x80] ;  /* 0x0800008014b27fae */ /* 0x000fe2000b901d50 */
[----:B------:R-:W-:Y:S01]  /*1a00*/  IMAD.U32 R0, R9, 0x20, R8 ;  /* 0x0000002009007824 */ /* 0x000fe200078e0008 */
[----:B------:R-:W-:Y:S02]  /*1a10*/  LOP3.LUT R11, R10, 0x8, R11, 0xf8, !PT ;  /* 0x000000080a0b7812 */ /* 0x000fe400078ef80b */
[----:B------:R-:W-:Y:S01]  /*1a20*/  LDGSTS.E.BYPASS.LTC128B.128 [R178+0x4800], desc[UR16][R22.64] ;  /* 0x0480000016b27fae */ /* 0x000fe2000b901d50 */
[----:B------:R-:W-:Y:S02]  /*1a30*/  IADD3 R10, P0, R184, UR12, RZ ;  /* 0x0000000cb80a7c10 */ /* 0x000fe4000ff1e0ff */
[----:B------:R-:W-:Y:S01]  /*1a40*/  LOP3.LUT R2, R11, R2, RZ, 0x3c, !PT ;  /* 0x000000020b027212 */ /* 0x000fe200078e3cff */
[----:B------:R-:W-:Y:S01]  /*1a50*/  LDGSTS.E.BYPASS.LTC128B.128 [R178+0x6800], desc[UR16][R22.64+0x40] ;  /* 0x0680004016b27fae */ /* 0x000fe2000b901d50 */
[----:B------:R-:W-:Y:S02]  /*1a60*/  IADD3.X R11, R185, UR11, RZ, P0, !PT ;  /* 0x0000000bb90b7c10 */ /* 0x000fe400087fe4ff */
[----:B------:R-:W-:Y:S01]  /*1a70*/  LEA R131, R0, UR5, 0x1 ;  /* 0x0000000500837c11 */ /* 0x000fe2000f8e08ff */
[----:B------:R2:W-:Y:S01]  /*1a80*/  LDGSTS.E.BYPASS.LTC128B.128 [R178+0x8800], desc[UR16][R22.64+0x80] ;  /* 0x0880008016b27fae */ /* 0x0005e2000b901d50 */
[----:B------:R-:W-:Y:S01]  /*1a90*/  IMAD.IADD R177, R2, 0x1, R177 ;  /* 0x0000000102b17824 */ /* 0x000fe200078e02b1 */
[----:B------:R-:W-:-:S02]  /*1aa0*/  LEA R176, R0, UR4, 0x1 ;  /* 0x0000000400b07c11 */ /* 0x000fc4000f8e08ff */
[----:B------:R-:W0:Y:S01]  /*1ab0*/  LDGDEPBAR ;  /* 0x00000000000079af */ /* 0x000e220000000000 */
[----:B-1----:R-:W-:Y:S02]  /*1ac0*/  IADD3 R16, P0, R10, UR12, RZ ;  /* 0x0000000c0a107c10 */ /* 0x002fe4000ff1e0ff */
[----:B------:R-:W-:Y:S02]  /*1ad0*/  LEA R177, R177, UR5, 0x1 ;  /* 0x00000005b1b17c11 */ /* 0x000fe4000f8e08ff */
[----:B------:R-:W-:Y:S02]  /*1ae0*/  IADD3.X R17, R11, UR11, RZ, P0, !PT ;  /* 0x0000000b0b117c10 */ /* 0x000fe400087fe4ff */
[----:B------:R-:W-:Y:S02]  /*1af0*/  IADD3 R8, P0, R16, UR12, RZ ;  /* 0x0000000c10087c10 */ /* 0x000fe4000ff1e0ff */
[----:B------:R-:W-:Y:S02]  /*1b00*/  LOP3.LUT R0, R132, 0xffffffe0, RZ, 0xc0, !PT ;  /* 0xffffffe084007812 */ /* 0x000fe400078ec0ff */
[----:B------:R-:W-:-:S02]  /*1b10*/  IADD3.X R9, R17, UR11, RZ, P0, !PT ;  /* 0x0000000b11097c10 */ /* 0x000fc400087fe4ff */
[----:B------:R-:W-:Y:S01]  /*1b20*/  LOP3.LUT P0, RZ, R4, 0x2, RZ, 0xc0, !PT ;  /* 0x0000000204ff7812 */ /* 0x000fe2000780c0ff */
[----:B------:R-:W-:Y:S01]  /*1b30*/  IMAD.IADD R0, R129, 0x1, -R0 ;  /* 0x0000000181007824 */ /* 0x000fe200078e0a00 */
[----:B------:R-:W-:Y:S01]  /*1b40*/  SEL R4, R3, 0xffffffe0, !P1 ;  /* 0xffffffe003047807 */ /* 0x000fe20004800000 */
[----:B------:R-:W-:Y:S01]  /*1b50*/  IMAD.SHL.U32 R129, R129, 0x2, RZ ;  /* 0x0000000281817824 */ /* 0x000fe200078e00ff */
[----:B------:R-:W-:-:S03]  /*1b60*/  SEL R3, R3, 0xffffffe0, !P0 ;  /* 0xffffffe003037807 */ /* 0x000fc60004000000 */
[----:B------:R-:W-:Y:S02]  /*1b70*/  IMAD.IADD R175, R177, 0x1, R4 ;  /* 0x00000001b1af7824 */ /* 0x000fe400078e0204 */
[----:B------:R-:W-:Y:S01]  /*1b80*/  IMAD.IADD R174, R176, 0x1, R3 ;  /* 0x00000001b0ae7824 */ /* 0x000fe200078e0203 */
[----:B------:R-:W-:Y:S01]  /*1b90*/  SHF.R.S32.HI R3, RZ, 0x1f, R0 ;  /* 0x0000001fff037819 */ /* 0x000fe20000011400 */
[----:B------:R-:W-:-:S04]  /*1ba0*/  DEPBAR.LE SB0, 0x0 ;  /* 0x000080000000791a */ /* 0x000fc80000000000 */
[----:B------:R-:W-:Y:S01]  /*1bb0*/  BAR.SYNC.DEFER_BLOCKING 0x0 ;  /* 0x0000000000007b1d */ /* 0x000fe20000010000 */
[----:B------:R-:W-:Y:S01]  /*1bc0*/  LEA.HI R186, R3, R0, RZ, 0x2 ;  /* 0x0000000003ba7211 */ /* 0x000fe200078f10ff */
[----:B------:R-:W-:Y:S01]  /*1bd0*/  IMAD.SHL.U32 R0, R128, 0x80, RZ ;  /* 0x0000008080007824 */ /* 0x000fe200078e00ff */
[----:B------:R-:W-:Y:S02]  /*1be0*/  SHF.R.S32.HI R3, RZ, 0x1f, R132 ;  /* 0x0000001fff037819 */ /* 0x000fe40000011484 */
[----:B------:R-:W-:Y:S02]  /*1bf0*/  SHF.R.S32.HI R186, RZ, 0x2, R186 ;  /* 0x00000002ffba7819 */ /* 0x000fe400000114ba */
[----:B------:R-:W-:-:S04]  /*1c00*/  LEA.HI R187, R3, R130, RZ, 0x2 ;  /* 0x0000008203bb7211 */ /* 0x000fc800078f10ff */
[----:B------:R-:W-:-:S05]  /*1c10*/  LOP3.LUT R187, R187, 0xfffffffc, RZ, 0xc0, !PT ;  /* 0xfffffffcbbbb7812 */ /* 0x000fca00078ec0ff */
[----:B------:R-:W-:Y:S01]  /*1c20*/  IMAD.IADD R187, R130, 0x1, -R187 ;  /* 0x0000000182bb7824 */ /* 0x000fe200078e0abb */
[----:B------:R-:W-:Y:S01]  /*1c30*/  @!PT LDS RZ, [RZ] ;  /* 0x00000000fffff984 */ /* 0x000fe20000000800 */
[----:B------:R-:W-:Y:S01]  /*1c40*/  @!PT LDS RZ, [RZ] ;  /* 0x00000000fffff984 */ /* 0x000fe20000000800 */
[----:B------:R-:W-:Y:S01]  /*1c50*/  @!PT LDS RZ, [RZ] ;  /* 0x00000000fffff984 */ /* 0x000fe20000000800 */
[----:B------:R-:W-:Y:S04]  /*1c60*/  LDGSTS.E.BYPASS.LTC128B.128 [R178+0x9000], desc[UR16][R184.64] ;  /* 0x09000000b8b27fae */ /* 0x000fe8000b901d50 */
        /* <DEDUP_REMOVED lines=10> */
[----:B------:R1:W-:Y:S04]  /*1d10*/  LDGSTS.E.BYPASS.LTC128B.128 [R178+0xe800], desc[UR16][R8.64+0x80] ;  /* 0x0e80008008b27fae */ /* 0x0003e8000b901d50 */
[----:B------:R-:W-:Y:S04]  /*1d20*/  LDSM.16.M88.4 R60, [R177] ;  /* 0x00000000b13c783b */ /* 0x000fe80000000200 */
[----:B------:R-:W3:Y:S04]  /*1d30*/  LDSM.16.M88.4 R28, [R131+0x3000] ;  /* 0x00300000831c783b */ /* 0x000ee80000000200 */
[----:B------:R-:W4:Y:S04]  /*1d40*/  LDSM.16.M88.4 R12, [R131+0x3800] ;  /* 0x00380000830c783b */ /* 0x000f280000000200 */
[----:B--2---:R-:W2:Y:S04]  /*1d50*/  LDSM.16.M88.4 R20, [R131+0x3400] ;  /* 0x003400008314783b */ /* 0x004ea80000000200 */
[----:B------:R-:W5:Y:S04]  /*1d60*/  LDSM.16.M88.4 R92, [R131+0x3c00] ;  /* 0x003c0000835c783b */ /* 0x000f680000000200 */
[----:B------:R-:W5:Y:S04]  /*1d70*/  LDSM.16.M88.4 R84, [R131+0x4000] ;  /* 0x004000008354783b */ /* 0x000f680000000200 */
[----:B------:R-:W5:Y:S04]  /*1d80*/  LDSM.16.M88.4 R76, [R131+0x4400] ;  /* 0x00440000834c783b */ /* 0x000f680000000200 */
[----:B------:R-:W5:Y:S04]  /*1d90*/  LDSM.16.M88.4 R68, [R131+0x4800] ;  /* 0x004800008344783b */ /* 0x000f680000000200 */
[----:B------:R-:W5:Y:S04]  /*1da0*/  LDSM.16.M88.4 R48, [R131+0x4c00] ;  /* 0x004c00008330783b */ /* 0x000f680000000200 */
[----:B------:R-:W-:Y:S04]  /*1db0*/  LDSM.16.M88.4 R104, [R175] ;  /* 0x00000000af68783b */ /* 0x000fe80000000200 */
[----:B------:R-:W5:Y:S04]  /*1dc0*/  LDSM.16.M88.4 R44, [R174] ;  /* 0x00000000ae2c783b */ /* 0x000f680000000200 */
[----:B-1----:R-:W1:Y:S01]  /*1dd0*/  LDSM.16.M88.4 R8, [R174+0x800] ;  /* 0x00080000ae08783b */ /* 0x002e620000000200 */
        /* <DEDUP_REMOVED lines=8> */
[----:B------:R-:W-:Y:S04]  /*1e60*/  LDSM.16.M88.4 R108, [R174+0x1c00] ;  /* 0x001c0000ae6c783b */ /* 0x000fe80000000200 */
[----:B------:R-:W-:Y:S01]  /*1e70*/  LDSM.16.M88.4 R100, [R131+0x5000] ;  /* 0x005000008364783b */ /* 0x000fe20000000200 */
[C---:B--2---:R-:W-:Y:S03]  /*1e80*/  HMMA.16816.F32.BF16 R24, R60.reuse, R20, RZ ;  /* 0x000000143c18723c */ /* 0x044fe600000418ff */
[----:B------:R-:W-:Y:S03]  /*1e90*/  LDSM.16.M88.4 R120, [R175+0x1000] ;  /* 0x00100000af78783b */ /* 0x000fe60000000200 */
[C---:B------:R-:W-:Y:S01]  /*1ea0*/  HMMA.16816.F32.BF16 R20, R60.reuse, R22, RZ ;  /* 0x000000163c14723c */ /* 0x040fe200000418ff */
[----:B------:R-:W-:Y:S04]  /*1eb0*/  LDSM.16.M88.4 R112, [R174+0x3000] ;  /* 0x00300000ae70783b */ /* 0x000fe80000000200 */
[----:B------:R-:W-:Y:S01]  /*1ec0*/  LDSM.16.M88.4 R116, [R174+0x2c00] ;  /* 0x002c0000ae74783b */ /* 0x000fe20000000200 */
[C---:B-----5:R-:W-:Y:S03]  /*1ed0*/  HMMA.16816.F32.BF16 R96, R60.reuse, R92, RZ ;  /* 0x0000005c3c60723c */ /* 0x060fe600000418ff */
        /* <DEDUP_REMOVED lines=11> */
[----:B------:R-:W2:Y:S05]  /*1f90*/  LDSM.16.M88.4 R48, [R174+0x1800] ;  /* 0x00180000ae30783b */ /* 0x000eaa0000000200 */
[C---:B------:R-:W-:Y:S06]  /*1fa0*/  HMMA.16816.F32.BF16 R32, R104.reuse, R44, R32 ;  /* 0x0000002c6820723c */ /* 0x040fec0000041820 */
[C---:B------:R-:W-:Y:S01]  /*1fb0*/  HMMA.16816.F32.BF16 R28, R104.reuse, R46, R28 ;  /* 0x0000002e681c723c */ /* 0x040fe2000004181c */
[----:B------:R-:W-:Y:S05]  /*1fc0*/  LDSM.16.M88.4 R44, [R131+0x5400] ;  /* 0x00540000832c783b */ /* 0x000fea0000000200 */
[C---:B-1----:R-:W-:Y:S06]  /*1fd0*/  HMMA.16816.F32.BF16 R16, R104.reuse, R8, R16 ;  /* 0x000000086810723c */ /* 0x042fec0000041810 */
[C---:B------:R-:W-:Y:S01]  /*1fe0*/  HMMA.16816.F32.BF16 R12, R104.reuse, R10, R12 ;  /* 0x0000000a680c723c */ /* 0x040fe2000004180c */
[----:B------:R-:W1:Y:S05]  /*1ff0*/  LDSM.16.M88.4 R8, [R177+0x1000] ;  /* 0x00100000b108783b */ /* 0x000e6a0000000200 */
        /* <DEDUP_REMOVED lines=14> */
[----:B------:R-:W2:Y:S05]  /*20e0*/  LDSM.16.M88.4 R48, [R131+0x6800] ;  /* 0x006800008330783b */ /* 0x000eaa0000000200 */
[C---:B-1----:R-:W-:Y:S06]  /*20f0*/  HMMA.16816.F32.BF16 R24, R8.reuse, R44, R24 ;  /* 0x0000002c0818723c */ /* 0x042fec0000041818 */
[----:B------:R-:W-:Y:S01]  /*2100*/  HMMA.16816.F32.BF16 R20, R8, R46, R20 ;  /* 0x0000002e0814723c */ /* 0x000fe20000041814 */
        /* <DEDUP_REMOVED lines=16> */
[----:B------:R-:W-:Y:S05]  /*2210*/  LDSM.16.M88.4 R56, [R131+0x7000] ;  /* 0x007000008338783b */ /* 0x000fea0000000200 */
[C---:B------:R-:W-:Y:S06]  /*2220*/  HMMA.16816.F32.BF16 R80, R8.reuse, R52, R80 ;  /* 0x000000340850723c */ /* 0x040fec0000041850 */
[C---:B------:R-:W-:Y:S01]  /*2230*/  HMMA.16816.F32.BF16 R76, R8.reuse, R54, R76 ;  /* 0x00000036084c723c */ /* 0x040fe2000004184c */
[----:B------:R-:W-:Y:S05]  /*2240*/  LDSM.16.M88.4 R52, [R131+0x7400] ;  /* 0x007400008334783b */ /* 0x000fea0000000200 */
[C---:B--2---:R-:W-:Y:S06]  /*2250*/  HMMA.16816.F32.BF16 R72, R8.reuse, R48, R72 ;  /* 0x000000300848723c */ /* 0x044fec0000041848 */
[C---:B------:R-:W-:Y:S01]  /*2260*/  HMMA.16816.F32.BF16 R68, R8.reuse, R50, R68 ;  /* 0x000000320844723c */ /* 0x040fe20000041844 */
[----:B------:R-:W-:Y:S05]  /*2270*/  LDSM.16.M88.4 R48, [R131+0x7800] ;  /* 0x007800008330783b */ /* 0x000fea0000000200 */
[C---:B-1----:R-:W-:Y:S06]  /*2280*/  HMMA.16816.F32.BF16 R64, R8.reuse, R44, R64 ;  /* 0x0000002c0840723c */ /* 0x042fec0000041840 */
[----:B------:R-:W-:Y:S01]  /*2290*/  HMMA.16816.F32.BF16 R60, R8, R46, R60 ;  /* 0x0000002e083c723c */ /* 0x000fe2000004183c */
[----:B------:R-:W1:Y:S04]  /*22a0*/  LDSM.16.M88.4 R8, [R177+0x2000] ;  /* 0x00200000b108783b */ /* 0x000e680000000200 */
[----:B------:R-:W-:Y:S01]  /*22b0*/  LDSM.16.M88.4 R44, [R131+0x7c00] ;  /* 0x007c0000832c783b */ /* 0x000fe20000000200 */
[C---:B---3--:R-:W-:Y:S06]  /*22c0*/  HMMA.16816.F32.BF16 R32, R120.reuse, R40, R32 ;  /* 0x000000287820723c */ /* 0x048fec0000041820 */
[C---:B------:R-:W-:Y:S01]  /*22d0*/  HMMA.16816.F32.BF16 R28, R120.reuse, R42, R28 ;  /* 0x0000002a781c723c */ /* 0x040fe2000004181c */
[----:B------:R-:W2:Y:S05]  /*22e0*/  LDSM.16.M88.4 R40, [R131+0x8000] ;  /* 0x008000008328783b */ /* 0x000eaa0000000200 */
[C---:B----4-:R-:W-:Y:S06]  /*22f0*/  HMMA.16816.F32.BF16 R24, R120.reuse, R36, R24 ;  /* 0x000000247818723c */ /* 0x050fec0000041818 */
[C---:B------:R-:W-:Y:S01]  /*2300*/  HMMA.16816.F32.BF16 R20, R120.reuse, R38, R20 ;  /* 0x000000267814723c */ /* 0x040fe20000041814 */
[----:B------:R-:W3:Y:S05]  /*2310*/  LDSM.16.M88.4 R36, [R131+0x8400] ;  /* 0x008400008324783b */ /* 0x000eea0000000200 */
[C---:B------:R-:W-:Y:S06]  /*2320*/  HMMA.16816.F32.BF16 R88, R120.reuse, R112, R88 ;  /* 0x000000707858723c */ /* 0x040fec0000041858 */
[C---:B------:R-:W-:Y:S06]  /*2330*/  HMMA.16816.F32.BF16 R84, R120.reuse, R114, R84 ;  /* 0x000000727854723c */ /* 0x040fec0000041854 */
[C---:B------:R-:W-:Y:S06]  /*2340*/  HMMA.16816.F32.BF16 R80, R120.reuse, R108, R80 ;  /* 0x0000006c7850723c */ /* 0x040fec0000041850 */
[C---:B------:R-:W-:Y:S01]  /*2350*/  HMMA.16816.F32.BF16 R76, R120.reuse, R110, R76 ;  /* 0x0000006e784c723c */ /* 0x040fe2000004184c */
[----:B------:R-:W-:Y:S05]  /*2360*/  LDSM.16.M88.4 R108, [R131+0x8800] ;  /* 0x00880000836c783b */ /* 0x000fea0000000200 */
[C---:B------:R-:W-:Y:S06]  /*2370*/  HMMA.16816.F32.BF16 R64, R120.reuse, R100, R64 ;  /* 0x000000647840723c */ /* 0x040fec0000041840 */
[C---:B------:R-:W-:Y:S06]  /*2380*/  HMMA.16816.F32.BF16 R60, R120.reuse, R102, R60 ;  /* 0x00000066783c723c */ /* 0x040fec000004183c */
[C---:B------:R-:W-:Y:S06]  /*2390*/  HMMA.16816.F32.BF16 R72, R120.reuse, R104, R72 ;  /* 0x000000687848723c */ /* 0x040fec0000041848 */
[----:B------:R-:W-:Y:S01]  /*23a0*/  HMMA.16816.F32.BF16 R68, R120, R106, R68 ;  /* 0x0000006a7844723c */ /* 0x000fe20000041844 */
[----:B------:R-:W-:Y:S05]  /*23b0*/  LDSM.16.M88.4 R104, [R174+0x4000] ;  /* 0x00400000ae68783b */ /* 0x000fea0000000200 */
[----:B-1----:R-:W-:Y:S01]  /*23c0*/  HMMA.16816.F32.BF16 R100, R8, R56, R32 ;  /* 0x000000380864723c */ /* 0x002fe20000041820 */
[----:B------:R-:W1:Y:S05]  /*23d0*/  LDSM.16.M88.4 R32, [R175+0x2000] ;  /* 0x00200000af20783b */ /* 0x000e6a0000000200 */
[C---:B------:R-:W-:Y:S06]  /*23e0*/  HMMA.16816.F32.BF16 R96, R120.reuse, R116, R96 ;  /* 0x000000747860723c */ /* 0x040fec0000041860 */
[C---:B------:R-:W-:Y:S06]  /*23f0*/  HMMA.16816.F32.BF16 R92, R120.reuse, R118, R92 ;  /* 0x00000076785c723c */ /* 0x040fec000004185c */
[----:B------:R-:W-:Y:S06]  /*2400*/  HMMA.16816.F32.BF16 R16, R120, R124, R16 ;  /* 0x0000007c7810723c */ /* 0x000fec0000041810 */
[C---:B--2---:R-:W-:Y:S06]  /*2410*/  HMMA.16816.F32.BF16 R88, R8.reuse, R40, R88 ;  /* 0x000000280858723c */ /* 0x044fec0000041858 */
[C---:B------:R-:W-:Y:S01]  /*2420*/  HMMA.16816.F32.BF16 R84, R8.reuse, R42, R84 ;  /* 0x0000002a0854723c */ /* 0x040fe20000041854 */
[----:B------:R-:W2:Y:S05]  /*2430*/  LDSM.16.M88.4 R40, [R131+0x8c00] ;  /* 0x008c00008328783b */ /* 0x000eaa0000000200 */
[C---:B---3--:R-:W-:Y:S06]  /*2440*/  HMMA.16816.F32.BF16 R80, R8.reuse, R36, R80 ;  /* 0x000000240850723c */ /* 0x048fec0000041850 */
[C---:B------:R-:W-:Y:S01]  /*2450*/  HMMA.16816.F32.BF16 R76, R8.reuse, R38, R76 ;  /* 0x00000026084c723c */ /* 0x040fe2000004184c */
[----:B------:R-:W3:Y:S05]  /*2460*/  LDSM.16.M88.4 R36, [R174+0x4400] ;  /* 0x00440000ae24783b */ /* 0x000eea0000000200 */
[C---:B------:R-:W-:Y:S06]  /*2470*/  HMMA.16816.F32.BF16 R28, R8.reuse, R58, R28 ;  /* 0x0000003a081c723c */ /* 0x040fec000004181c */
[C---:B------:R-:W-:Y:S06]  /*2480*/  HMMA.16816.F32.BF16 R96, R8.reuse, R44, R96 ;  /* 0x0000002c0860723c */ /* 0x040fec0000041860 */
[----:B------:R-:W-:Y:S01]  /*2490*/  HMMA.16816.F32.BF16 R92, R8, R46, R92 ;  /* 0x0000002e085c723c */ /* 0x000fe2000004185c */
[----:B------:R-:W4:Y:S05]  /*24a0*/  LDSM.16.M88.4 R44, [R174+0x4800] ;  /* 0x00480000ae2c783b */ /* 0x000f2a0000000200 */
[----:B------:R-:W-:Y:S06]  /*24b0*/  HMMA.16816.F32.BF16 R12, R120, R126, R12 ;  /* 0x0000007e780c723c */ /* 0x000fec000004180c */
[C---:B------:R-:W-:Y:S06]  /*24c0*/  HMMA.16816.F32.BF16 R24, R8.reuse, R52, R24 ;  /* 0x000000340818723c */ /* 0x040fec0000041818 */
[----:B------:R-:W-:Y:S01]  /*24d0*/  HMMA.16816.F32.BF16 R16, R8, R48, R16 ;  /* 0x000000300810723c */ /* 0x000fe20000041810 */
[----:B------:R-:W-:-:S05]  /*24e0*/  LOP3.LUT R52, R0, 0x6, R129, 0xf8, !PT ;  /* 0x0000000600347812 */ /* 0x000fca00078ef881 */
[----:B-1----:R-:W-:Y:S01]  /*24f0*/  HMMA.16816.F32.BF16 R100, R32, R104, R100 ;  /* 0x000000682064723c */ /* 0x002fe20000041864 */
[----:B------:R-:W-:-:S04]  /*2500*/  IADD3 R48, R133, 0x1, R186 ;  /* 0x0000000185307810 */ /* 0x000fc80007ffe0ba */
[----:B------:R-:W-:Y:S01]  /*2510*/  IADD3 R3, R7, -UR15, R48 ;  /* 0x8000000f07037c10 */ /* 0x000fe2000fffe030 */
[----:B------:R-:W-:Y:S04]  /*2520*/  HMMA.16816.F32.BF16 R28, R32, R106, R28 ;  /* 0x0000006a201c723c */ /* 0x000fe8000004181c */
[----:B------:R-:W-:Y:S02]  /*2530*/  VIADD R48, R3, UR14 ;  /* 0x0000000e03307c36 */ /* 0x000fe40008000000 */
[----:B------:R-:W-:Y:S01]  /*2540*/  IMAD R3, R6, 0x20, R5 ;  /* 0x0000002006037824 */ /* 0x000fe200078e0205 */
[----:B------:R-:W-:Y:S01]  /*2550*/  HMMA.16816.F32.BF16 R20, R8, R54, R20 ;  /* 0x000000360814723c */ /* 0x000fe20000041814 */
[----:B------:R-:W-:Y:S01]  /*2560*/  VIADD R6, R52, 0xffffff80 ;  /* 0xffffff8034067836 */ /* 0x000fe20000000000 */
[----:B------:R-:W-:Y:S01]  /*2570*/  VIMNMX R5, R48, R7, PT ;  /* 0x0000000730057248 */ /* 0x000fe20003fe0100 */
[----:B------:R-:W-:Y:S01]  /*2580*/  IMAD.IADD R3, R2, 0x1, R3 ;  /* 0x0000000102037824 */ /* 0x000fe200078e0203 */
[----:B------:R-:W-:-:S02]  /*2590*/  VIADDMNMX R7, R48, 0x8, R7, PT ;  /* 0x0000000830077846 */ /* 0x000fc40003800107 */
[C---:B------:R-:W-:Y:S01]  /*25a0*/  ISETP.GE.AND P4, PT, R6.reuse, R5, PT ;  /* 0x000000050600720c */ /* 0x040fe20003f86270 */
[C---:B------:R-:W-:Y:S01]  /*25b0*/  HMMA.16816.F32.BF16 R12, R8.reuse, R50, R12 ;  /* 0x00000032080c723c */ /* 0x040fe2000004180c */
[----:B------:R-:W-:Y:S01]  /*25c0*/  ISETP.GE.AND P3, PT, R6, R7, PT ;  /* 0x000000070600720c */ /* 0x000fe20003f66270 */
[----:B------:R-:W-:Y:S01]  /*25d0*/  VIADD R6, R52, 0xffffff88 ;  /* 0xffffff8834067836 */ /* 0x000fe20000000000 */
[----:B------:R-:W1:Y:S01]  /*25e0*/  LDSM.16.M88.4 R48, [R174+0x4c00] ;  /* 0x004c0000ae30783b */ /* 0x000e620000000200 */
[----:B------:R-:W-:Y:S02]  /*25f0*/  FSEL R53, R100, -INF , !P4 ;  /* 0xff80000064357808 */ /* 0x000fe40006000000 */
[----:B--2---:R-:W-:Y:S01]  /*2600*/  HMMA.16816.F32.BF16 R64, R8, R40, R64 ;  /* 0x000000280840723c */ /* 0x004fe20000041840 */
[C---:B------:R-:W-:Y:S02]  /*2610*/  ISETP.GE.AND P5, PT, R6.reuse, R5, PT ;  /* 0x000000050600720c */ /* 0x040fe40003fa6270 */
[----:B------:R-:W-:Y:S01]  /*2620*/  ISETP.GE.AND P0, PT, R6, R7, PT ;  /* 0x000000070600720c */ /* 0x000fe20003f06270 */
[----:B------:R-:W-:Y:S01]  /*2630*/  VIADD R6, R52, 0xffffff90 ;  /* 0xffffff9034067836 */ /* 0x000fe20000000000 */
[----:B------:R-:W-:Y:S01]  /*2640*/  FSEL R102, R102, -INF , !P3 ;  /* 0xff80000066667808 */ /* 0x000fe20005800000 */
[----:B---3--:R-:W-:Y:S01]  /*2650*/  HMMA.16816.F32.BF16 R24, R32, R36, R24 ;  /* 0x000000242018723c */ /* 0x008fe20000041818 */
[----:B------:R-:W-:Y:S01]  /*2660*/  VIADD R40, R52, 0xffffff81 ;  /* 0xffffff8134287836 */ /* 0x000fe20000000000 */
[----:B------:R-:W-:-:S04]  /*2670*/  FSEL R55, R28, -INF , !P5 ;  /* 0xff8000001c377808 */ /* 0x000fc80006800000 */
[----:B------:R-:W-:Y:S01]  /*2680*/  ISETP.GE.AND P2, PT, R40, R5, PT ;  /* 0x000000052800720c */ /* 0x000fe20003f46270 */
[----:B------:R-:W-:Y:S01]  /*2690*/  VIADD R36, R52, 0xffffff89 ;  /* 0xffffff8934247836 */ /* 0x000fe20000000000 */
[----:B------:R-:W-:Y:S01]  /*26a0*/  ISETP.GE.AND P1, PT, R40, R7, PT ;  /* 0x000000072800720c */ /* 0x000fe20003f26270 */
[C---:B----4-:R-:W-:Y:S01]  /*26b0*/  HMMA.16816.F32.BF16 R16, R32.reuse, R44, R16 ;  /* 0x0000002c2010723c */ /* 0x050fe20000041810 */
[----:B------:R-:W-:Y:S02]  /*26c0*/  FSEL R101, R101, -INF , !P2 ;  /* 0xff80000065657808 */ /* 0x000fe40005000000 */
[C---:B------:R-:W-:Y:S02]  /*26d0*/  ISETP.GE.AND P4, PT, R36.reuse, R5, PT ;  /* 0x000000052400720c */ /* 0x040fe40003f86270 */
[----:B------:R-:W-:Y:S01]  /*26e0*/  ISETP.GE.AND P3, PT, R36, R7, PT ;  /* 0x000000072400720c */ /* 0x000fe20003f66270 */
[----:B------:R-:W-:Y:S01]  /*26f0*/  HMMA.16816.F32.BF16 R20, R32, R38, R20 ;  /* 0x000000262014723c */ /* 0x000fe20000041814 */
[----:B------:R-:W-:Y:S01]  /*2700*/  FSEL R54, R103, -INF , !P1 ;  /* 0xff80000067367808 */ /* 0x000fe20004800000 */
[----:B------:R-:W-:Y:S01]  /*2710*/  VIADD R36, R52, 0xffffff91 ;  /* 0xffffff9134247836 */ /* 0x000fe20000000000 */
[----:B------:R-:W-:-:S02]  /*2720*/  ISETP.GE.AND P2, PT, R6, R5, PT ;  /* 0x000000050600720c */ /* 0x000fc40003f46270 */
[----:B------:R-:W-:Y:S01]  /*2730*/  ISETP.GE.AND P1, PT, R6, R7, PT ;  /* 0x000000070600720c */ /* 0x000fe20003f26270 */
[----:B------:R-:W-:Y:S01]  /*2740*/  HMMA.16816.F32.BF16 R12, R32, R46, R12 ;  /* 0x0000002e200c723c */ /* 0x000fe2000004180c */
[----:B------:R-:W-:Y:S01]  /*2750*/  FSEL R6, R30, -INF , !P0 ;  /* 0xff8000001e067808 */ /* 0x000fe20004000000 */
[----:B------:R-:W-:Y:S01]  /*2760*/  VIADD R38, R52, 0xffffff98 ;  /* 0xffffff9834267836 */ /* 0x000fe20000000000 */
[----:B------:R-:W-:Y:S02]  /*2770*/  FSEL R59, R29, -INF , !P4 ;  /* 0xff8000001d3b7808 */ /* 0x000fe40006000000 */
[----:B------:R-:W-:Y:S01]  /*2780*/  FSEL R44, R31, -INF , !P3 ;  /* 0xff8000001f2c7808 */ /* 0x000fe20005800000 */
[----:B------:R-:W-:Y:S01]  /*2790*/  HMMA.16816.F32.BF16 R72, R8, R108, R72 ;  /* 0x0000006c0848723c */ /* 0x000fe20000041848 */
[----:B------:R-:W2:Y:S01]  /*27a0*/  LDSM.16.M88.4 R28, [R174+0x5000] ;  /* 0x00500000ae1c783b */ /* 0x000ea20000000200 */
[C---:B------:R-:W-:Y:S02]  /*27b0*/  ISETP.GE.AND P5, PT, R36.reuse, R5, PT ;  /* 0x000000052400720c */ /* 0x040fe40003fa6270 */
[----:B------:R-:W-:Y:S01]  /*27c0*/  ISETP.GE.AND P0, PT, R36, R7, PT ;  /* 0x000000072400720c */ /* 0x000fe20003f06270 */
[----:B------:R-:W-:Y:S01]  /*27d0*/  VIADD R36, R52, 0xffffff99 ;  /* 0xffffff9934247836 */ /* 0x000fe20000000000 */
[----:B------:R-:W-:Y:S01]  /*27e0*/  FSEL R105, R24, -INF , !P2 ;  /* 0xff80000018697808 */ /* 0x000fe20005000000 */
[C---:B-1----:R-:W-:Y:S01]  /*27f0*/  HMMA.16816.F32.BF16 R96, R32.reuse, R48, R96 ;  /* 0x000000302060723c */ /* 0x042fe20000041860 */
[----:B------:R-:W-:Y:S01]  /*2800*/  FSEL R112, R26, -INF , !P1 ;  /* 0xff8000001a707808 */ /* 0x000fe20004800000 */
[----:B------:R-:W-:Y:S01]  /*2810*/  VIADD R26, R52, 0xffffffa0 ;  /* 0xffffffa0341a7836 */ /* 0x000fe20000000000 */
[----:B------:R-:W-:Y:S01]  /*2820*/  ISETP.GE.AND P4, PT, R38, R5, PT ;  /* 0x000000052600720c */ /* 0x000fe20003f86270 */
[----:B------:R-:W-:Y:S01]  /*2830*/  VIADD R24, R52, 0xffffffa1 ;  /* 0xffffffa134187836 */ /* 0x000fe20000000000 */
[----:B------:R-:W-:Y:S01]  /*2840*/  ISETP.GE.AND P3, PT, R38, R7, PT ;  /* 0x000000072600720c */ /* 0x000fe20003f66270 */
[----:B------:R-:W-:Y:S01]  /*2850*/  HMMA.16816.F32.BF16 R92, R32, R50, R92 ;  /* 0x00000032205c723c */ /* 0x000fe2000004185c */
[----:B------:R-:W-:-:S02]  /*2860*/  ISETP.GE.AND P2, PT, R36, R5, PT ;  /* 0x000000052400720c */ /* 0x000fc40003f46270 */
[----:B------:R-:W-:Y:S02]  /*2870*/  ISETP.GE.AND P1, PT, R36, R7, PT ;  /* 0x000000072400720c */ /* 0x000fe40003f26270 */
[----:B------:R-:W-:Y:S01]  /*2880*/  FSEL R45, R20, -INF , !P4 ;  /* 0xff800000142d7808 */ /* 0x000fe20006000000 */
[C---:B------:R-:W-:Y:S01]  /*2890*/  HMMA.16816.F32.BF16 R68, R8.reuse, R110, R68 ;  /* 0x0000006e0844723c */ /* 0x040fe20000041844 */
[----:B------:R-:W-:Y:S02]  /*28a0*/  FSEL R36, R22, -INF , !P3 ;  /* 0xff80000016247808 */ /* 0x000fe40005800000 */
[----:B------:R-:W-:Y:S02]  /*28b0*/  FSEL R103, R21, -INF , !P2 ;  /* 0xff80000015677808 */ /* 0x000fe40005000000 */
[----:B------:R-:W-:Y:S01]  /*28c0*/  FSEL R40, R23, -INF , !P1 ;  /* 0xff80000017287808 */ /* 0x000fe20004800000 */
[----:B------:R-:W-:Y:S01]  /*28d0*/  HMMA.16816.F32.BF16 R60, R8, R42, R60 ;  /* 0x0000002a083c723c */ /* 0x000fe2000004183c */
[----:B------:R-:W1:Y:S01]  /*28e0*/  LDSM.16.M88.4 R20, [R174+0x5400] ;  /* 0x00540000ae14783b */ /* 0x000e620000000200 */
[----:B------:R-:W-:-:S02]  /*28f0*/  FSEL R47, R25, -INF , !P5 ;  /* 0xff800000192f7808 */ /* 0x000fc40006800000 */
[----:B------:R-:W-:Y:S02]  /*2900*/  FSEL R46, R27, -INF , !P0 ;  /* 0xff8000001b2e7808 */ /* 0x000fe40004000000 */
[----:B------:R-:W-:Y:S01]  /*2910*/  ISETP.GE.AND P5, PT, R26, R5, PT ;  /* 0x000000051a00720c */ /* 0x000fe20003fa6270 */
[----:B------:R-:W-:Y:S01]  /*2920*/  VIADD R8, R52, 0xffffffe1 ;  /* 0xffffffe134087836 */ /* 0x000fe20000000000 */
[----:B------:R-:W-:Y:S01]  /*2930*/  ISETP.GE.AND P0, PT, R26, R7, PT ;  /* 0x000000071a00720c */ /* 0x000fe20003f06270 */
[----:B------:R-:W-:Y:S01]  /*2940*/  VIADD R26, R52, 0xffffffa8 ;  /* 0xffffffa8341a7836 */ /* 0x000fe20000000000 */
[----:B------:R-:W-:Y:S01]  /*2950*/  FSEL R41, R16, -INF , !P5 ;  /* 0xff80000010297808 */ /* 0x000fe20006800000 */
[----:B------:R-:W-:Y:S01]  /*2960*/  VIADD R16, R52, 0xffffffb1 ;  /* 0xffffffb134107836 */ /* 0x000fe20000000000 */
[----:B------:R-:W-:Y:S01]  /*2970*/  FSEL R148, R18, -INF , !P0 ;  /* 0xff80000012947808 */ /* 0x000fe20004000000 */
[----:B------:R-:W-:Y:S01]  /*2980*/  VIADD R18, R52, 0xffffffb0 ;  /* 0xffffffb034127836 */ /* 0x000fe20000000000 */
[----:B------:R-:W-:Y:S01]  /*2990*/  ISETP.GE.AND P4, PT, R24, R5, PT ;  /* 0x000000051800720c */ /* 0x000fe20003f86270 */
[----:B------:R-:W-:Y:S01]  /*29a0*/  VIADD R10, R52, 0xffffffe0 ;  /* 0xffffffe0340a7836 */ /* 0x000fe20000000000 */
[----:B--2---:R-:W-:Y:S01]  /*29b0*/  HMMA.16816.F32.BF16 R88, R32, R28, R88 ;  /* 0x0000001c2058723c */ /* 0x004fe20000041858 */
[----:B------:R-:W-:Y:S01]  /*29c0*/  ISETP.GE.AND P3, PT, R24, R7, PT ;  /* 0x000000071800720c */ /* 0x000fe20003f66270 */
[----:B------:R-:W-:Y:S01]  /*29d0*/  VIADD R24, R52, 0xffffffa9 ;  /* 0xffffffa934187836 */ /* 0x000fe20000000000 */
[----:B------:R-:W-:-:S02]  /*29e0*/  ISETP.GE.AND P2, PT, R26, R5, PT ;  /* 0x000000051a00720c */ /* 0x000fc40003f46270 */
[----:B------:R-:W-:Y:S01]  /*29f0*/  ISETP.GE.AND P1, PT, R26, R7, PT ;  /* 0x000000071a00720c */ /* 0x000fe20003f26270 */
[----:B------:R-:W-:Y:S01]  /*2a00*/  HMMA.16816.F32.BF16 R84, R32, R30, R84 ;  /* 0x0000001e2054723c */ /* 0x000fe20000041854 */
[----:B------:R-:W-:Y:S02]  /*2a10*/  FSEL R141, R17, -INF , !P4 ;  /* 0xff800000118d7808 */ /* 0x000fe40006000000 */
[----:B------:R-:W-:Y:S02]  /*2a20*/  FSEL R38, R19, -INF , !P3 ;  /* 0xff80000013267808 */ /* 0x000fe40005800000 */
[----:B------:R-:W-:Y:S02]  /*2a30*/  FSEL R39, R12, -INF , !P2 ;  /* 0xff8000000c277808 */ /* 0x000fe40005000000 */
[----:B------:R-:W-:Y:S02]  /*2a40*/  FSEL R146, R14, -INF , !P1 ;  /* 0xff8000000e927808 */ /* 0x000fe40004800000 */
[----:B------:R-:W-:-:S02]  /*2a50*/  ISETP.GE.AND P4, PT, R18, R5, PT ;  /* 0x000000051200720c */ /* 0x000fc40003f86270 */
[----:B------:R-:W-:Y:S01]  /*2a60*/  ISETP.GE.AND P3, PT, R18, R7, PT ;  /* 0x000000071200720c */ /* 0x000fe20003f66270 */
[----:B------:R-:W-:Y:S01]  /*2a70*/  VIADD R18, R52, 0xffffffb8 ;  /* 0xffffffb834127836 */ /* 0x000fe20000000000 */
[C---:B------:R-:W-:Y:S02]  /*2a80*/  ISETP.GE.AND P2, PT, R16.reuse, R5, PT ;  /* 0x000000051000720c */ /* 0x040fe40003f46270 */
[----:B------:R-:W-:Y:S01]  /*2a90*/  ISETP.GE.AND P1, PT, R16, R7, PT ;  /* 0x000000071000720c */ /* 0x000fe20003f26270 */
[----:B------:R-:W-:Y:S01]  /*2aa0*/  VIADD R16, R52, 0xffffffb9 ;  /* 0xffffffb934107836 */ /* 0x000fe20000000000 */
[C---:B------:R-:W-:Y:S02]  /*2ab0*/  ISETP.GE.AND P5, PT, R24.reuse, R5, PT ;  /* 0x000000051800720c */ /* 0x040fe40003fa6270 */
[----:B------:R-:W-:Y:S01]  /*2ac0*/  ISETP.GE.AND P0, PT, R24, R7, PT ;  /* 0x000000071800720c */ /* 0x000fe20003f06270 */
[----:B-1----:R-:W-:Y:S01]  /*2ad0*/  HMMA.16816.F32.BF16 R76, R32, R22, R76 ;  /* 0x00000016204c723c */ /* 0x002fe2000004184c */
[----:B------:R-:W-:-:S02]  /*2ae0*/  FSEL R37, R13, -INF , !P5 ;  /* 0xff8000000d257808 */ /* 0x000fc40006800000 */
[----:B------:R-:W-:Y:S02]  /*2af0*/  FSEL R28, R15, -INF , !P0 ;  /* 0xff8000000f1c7808 */ /* 0x000fe40004000000 */
[----:B------:R-:W-:Y:S01]  /*2b00*/  FSEL R137, R96, -INF , !P4 ;  /* 0xff80000060897808 */ /* 0x000fe20006000000 */
[----:B------:R-:W1:Y:S01]  /*2b10*/  LDSM.16.M88.4 R12, [R174+0x5800] ;  /* 0x00580000ae0c783b */ /* 0x000e620000000200 */
[----:B------:R-:W-:Y:S01]  /*2b20*/  FSEL R132, R98, -INF , !P3 ;  /* 0xff80000062847808 */ /* 0x000fe20005800000 */
[----:B------:R-:W-:Y:S01]  /*2b30*/  HMMA.16816.F32.BF16 R80, R32, R20, R80 ;  /* 0x000000142050723c */ /* 0x000fe20000041850 */
[----:B------:R-:W-:Y:S01]  /*2b40*/  ISETP.GE.AND P5, PT, R18, R5, PT ;  /* 0x000000051200720c */ /* 0x000fe20003fa6270 */
[----:B------:R-:W-:Y:S01]  /*2b50*/  VIADD R22, R52, 0xffffffd0 ;  /* 0xffffffd034167836 */ /* 0x000fe20000000000 */
[----:B------:R-:W-:Y:S01]  /*2b60*/  ISETP.GE.AND P0, PT, R18, R7, PT ;  /* 0x000000071200720c */ /* 0x000fe20003f06270 */
[----:B------:R-:W-:Y:S01]  /*2b70*/  VIADD R18, R52, 0xffffffc0 ;  /* 0xffffffc034127836 */ /* 0x000fe20000000000 */
[----:B------:R-:W-:-:S02]  /*2b80*/  ISETP.GE.AND P4, PT, R16, R5, PT ;  /* 0x000000051000720c */ /* 0x000fc40003f86270 */
[----:B------:R-:W-:Y:S01]  /*2b90*/  ISETP.GE.AND P3, PT, R16, R7, PT ;  /* 0x000000071000720c */ /* 0x000fe20003f66270 */
[C---:B------:R-:W-:Y:S01]  /*2ba0*/  VIADD R16, R52.reuse, 0xffffffc1 ;  /* 0xffffffc134107836 */ /* 0x040fe20000000000 */
[----:B------:R-:W-:Y:S01]  /*2bb0*/  FSEL R31, R97, -INF , !P2 ;  /* 0xff800000611f7808 */ /* 0x000fe20005000000 */
[----:B------:R-:W-:Y:S01]  /*2bc0*/  VIADD R20, R52, 0xffffffd1 ;  /* 0xffffffd134147836 */ /* 0x000fe20000000000 */
        /* <DEDUP_REMOVED lines=9> */
[----:B------:R-:W-:Y:S02]  /*2c60*/  FSEL R139, R93, -INF , !P4 ;  /* 0xff8000005d8b7808 */ /* 0x000fe40006000000 */
[----:B------:R-:W-:Y:S02]  /*2c70*/  FSEL R122, R95, -INF , !P3 ;  /* 0xff8000005f7a7808 */ /* 0x000fe40005800000 */
[----:B------:R-:W-:-:S02]  /*2c80*/  FSEL R121, R88, -INF , !P2 ;  /* 0xff80000058797808 */ /* 0x000fc40005000000 */
[----:B------:R-:W-:Y:S02]  /*2c90*/  FSEL R142, R90, -INF , !P1 ;  /* 0xff8000005a8e7808 */ /* 0x000fe40004800000 */
[C---:B------:R-:W-:Y:S02]  /*2ca0*/  ISETP.GE.AND P4, PT, R18.reuse, R5, PT ;  /* 0x000000051200720c */ /* 0x040fe40003f86270 */
[----:B------:R-:W-:Y:S02]  /*2cb0*/  ISETP.GE.AND P3, PT, R18, R7, PT ;  /* 0x000000071200720c */ /* 0x000fe40003f66270 */
[C---:B------:R-:W-:Y:S01]  /*2cc0*/  ISETP.GE.AND P2, PT, R16.reuse, R5, PT ;  /* 0x000000051000720c */ /* 0x040fe20003f46270 */
[----:B-1----:R-:W-:Y:S01]  /*2cd0*/  HMMA.16816.F32.BF16 R72, R32, R12, R72 ;  /* 0x0000000c2048723c */ /* 0x002fe20000041848 */
[----:B------:R-:W-:Y:S02]  /*2ce0*/  ISETP.GE.AND P1, PT, R16, R7, PT ;  /* 0x000000071000720c */ /* 0x000fe40003f26270 */
[----:B------:R-:W1:Y:S01]  /*2cf0*/  LDSM.16.M88.4 R16, [R174+0x5c00] ;  /* 0x005c0000ae10783b */ /* 0x000e620000000200 */
[----:B------:R-:W-:Y:S01]  /*2d00*/  FSEL R123, R84, -INF , !P4 ;  /* 0xff800000547b7808 */ /* 0x000fe20006000000 */
[----:B------:R-:W-:-:S04]  /*2d10*/  DEPBAR.LE SB0, 0x0 ;  /* 0x000080000000791a */ /* 0x000fc80000000000 */
[----:B------:R-:W-:Y:S01]  /*2d20*/  FSEL R138, R86, -INF , !P3 ;  /* 0xff800000568a7808 */ /* 0x000fe20005800000 */
[----:B------:R-:W-:Y:S01]  /*2d30*/  VIADD R12, R52, 0xffffffd9 ;  /* 0xffffffd9340c7836 */ /* 0x000fe20000000000 */
[----:B------:R-:W-:Y:S01]  /*2d40*/  BAR.SYNC.DEFER_BLOCKING 0x0 ;  /* 0x0000000000007b1d */ /* 0x000fe20000010000 */
[C---:B------:R-:W-:Y:S01]  /*2d50*/  ISETP.GE.AND P4, PT, R20.reuse, R5, PT ;  /* 0x000000051400720c */ /* 0x040fe20003f86270 */
[----:B------:R-:W-:Y:S01]  /*2d60*/  HMMA.16816.F32.BF16 R68, R32, R14, R68 ;  /* 0x0000000e2044723c */ /* 0x000fe20000041844 */
[----:B------:R-:W-:Y:S01]  /*2d70*/  ISETP.GE.AND P3, PT, R20, R7, PT ;  /* 0x000000071400720c */ /* 0x000fe20003f66270 */
[C---:B------:R-:W-:Y:S01]  /*2d80*/  VIADD R20, R52.reuse, 0xffffffd8 ;  /* 0xffffffd834147836 */ /* 0x040fe20000000000 */
[----:B------:R-:W-:Y:S02]  /*2d90*/  FSEL R129, R85, -INF , !P2 ;  /* 0xff80000055817808 */ /* 0x000fe40005000000 */
[----:B------:R-:W-:Y:S02]  /*2da0*/  FSEL R140, R87, -INF , !P1 ;  /* 0xff800000578c7808 */ /* 0x000fe40004800000 */
[----:B------:R-:W-:Y:S01]  /*2db0*/  FSEL R131, R89, -INF , !P5 ;  /* 0xff80000059837808 */ /* 0x000fe20006800000 */
[----:B------:R-:W-:Y:S01]  /*2dc0*/  VIADD R14, R52, 0xfffffff0 ;  /* 0xfffffff0340e7836 */ /* 0x000fe20000000000 */
[----:B------:R-:W-:-:S02]  /*2dd0*/  FSEL R136, R91, -INF , !P0 ;  /* 0xff8000005b887808 */ /* 0x000fc40004000000 */
[C---:B------:R-:W-:Y:S02]  /*2de0*/  ISETP.GE.AND P2, PT, R20.reuse, R5, PT ;  /* 0x000000051400720c */ /* 0x040fe40003f46270 */
[----:B------:R-:W-:Y:S02]  /*2df0*/  ISETP.GE.AND P1, PT, R20, R7, PT ;  /* 0x000000071400720c */ /* 0x000fe40003f26270 */
[C---:B------:R-:W-:Y:S02]  /*2e00*/  ISETP.GE.AND P5, PT, R22.reuse, R5, PT ;  /* 0x000000051600720c */ /* 0x040fe40003fa6270 */
[----:B------:R-:W-:Y:S02]  /*2e10*/  ISETP.GE.AND P0, PT, R22, R7, PT ;  /* 0x000000071600720c */ /* 0x000fe40003f06270 */
[----:B------:R-:W-:Y:S02]  /*2e20*/  FSEL R133, R76, -INF , !P2 ;  /* 0xff8000004c857808 */ /* 0x000fe40005000000 */
[----:B------:R-:W-:-:S02]  /*2e30*/  FSEL R134, R78, -INF , !P1 ;  /* 0xff8000004e867808 */ /* 0x000fc40004800000 */
[----:B------:R-:W-:Y:S02]  /*2e40*/  FSEL R127, R80, -INF , !P5 ;  /* 0xff800000507f7808 */ /* 0x000fe40006800000 */
[----:B------:R-:W-:Y:S02]  /*2e50*/  FSEL R126, R82, -INF , !P0 ;  /* 0xff800000527e7808 */ /* 0x000fe40004000000 */
[C---:B------:R-:W-:Y:S02]  /*2e60*/  ISETP.GE.AND P2, PT, R8.reuse, R5, PT ;  /* 0x000000050800720c */ /* 0x040fe40003f46270 */
[----:B------:R-:W-:Y:S01]  /*2e70*/  ISETP.GE.AND P1, PT, R8, R7, PT ;  /* 0x000000070800720c */ /* 0x000fe20003f26270 */
[----:B------:R-:W-:Y:S01]  /*2e80*/  VIADD R8, R52, 0xffffffe8 ;  /* 0xffffffe834087836 */ /* 0x000fe20000000000 */
[C---:B------:R-:W-:Y:S02]  /*2e90*/  ISETP.GE.AND P5, PT, R12.reuse, R5, PT ;  /* 0x000000050c00720c */ /* 0x040fe40003fa6270 */
[----:B------:R-:W-:Y:S01]  /*2ea0*/  ISETP.GE.AND P0, PT, R12, R7, PT ;  /* 0x000000070c00720c */ /* 0x000fe20003f06270 */
[----:B------:R-:W-:Y:S01]  /*2eb0*/  VIADD R12, R52, 0xffffffe9 ;  /* 0xffffffe9340c7836 */ /* 0x000fe20000000000 */
[----:B------:R-:W-:-:S02]  /*2ec0*/  FSEL R135, R81, -INF , !P4 ;  /* 0xff80000051877808 */ /* 0x000fc40006000000 */
[----:B------:R-:W-:Y:S02]  /*2ed0*/  FSEL R130, R83, -INF , !P3 ;  /* 0xff80000053827808 */ /* 0x000fe40005800000 */
[----:B------:R-:W-:Y:S02]  /*2ee0*/  FSEL R125, R77, -INF , !P5 ;  /* 0xff8000004d7d7808 */ /* 0x000fe40006800000 */
[----:B------:R-:W-:Y:S02]  /*2ef0*/  FSEL R124, R79, -INF , !P0 ;  /* 0xff8000004f7c7808 */ /* 0x000fe40004000000 */
[C---:B------:R-:W-:Y:S02]  /*2f00*/  ISETP.GE.AND P4, PT, R10.reuse, R5, PT ;  /* 0x000000050a00720c */ /* 0x040fe40003f86270 */
[----:B------:R-:W-:Y:S02]  /*2f10*/  ISETP.GE.AND P3, PT, R10, R7, PT ;  /* 0x000000070a00720c */ /* 0x000fe40003f66270 */
[----:B------:R-:W-:-:S02]  /*2f20*/  ISETP.GE.AND P5, PT, R8, R5, PT ;  /* 0x000000050800720c */ /* 0x000fc40003fa6270 */
[----:B------:R-:W-:Y:S02]  /*2f30*/  ISETP.GE.AND P0, PT, R8, R7, PT ;  /* 0x000000070800720c */ /* 0x000fe40003f06270 */
[C---:B-1----:R-:W-:Y:S01]  /*2f40*/  HMMA.16816.F32.BF16 R8, R32.reuse, R16, R64 ;  /* 0x000000102008723c */ /* 0x042fe20000041840 */
[----:B------:R-:W-:Y:S02]  /*2f50*/  FSEL R119, R72, -INF , !P4 ;  /* 0xff80000048777808 */ /* 0x000fe40006000000 */
[----:B------:R-:W-:Y:S02]  /*2f60*/  FSEL R120, R74, -INF , !P3 ;  /* 0xff8000004a787808 */ /* 0x000fe40005800000 */
[C---:B------:R-:W-:Y:S01]  /*2f70*/  ISETP.GE.AND P4, PT, R12.reuse, R5, PT ;  /* 0x000000050c00720c */ /* 0x040fe20003f86270 */
[----:B------:R-:W-:Y:S01]  /*2f80*/  HMMA.16816.F32.BF16 R16, R32, R18, R60 ;  /* 0x000000122010723c */ /* 0x000fe2000004183c */
[----:B------:R-:W-:Y:S01]  /*2f90*/  ISETP.GE.AND P3, PT, R12, R7, PT ;  /* 0x000000070c00720c */ /* 0x000fe20003f66270 */
[----:B------:R-:W-:Y:S01]  /*2fa0*/  VIADD R12, R52, 0xfffffff1 ;  /* 0xfffffff1340c7836 */ /* 0x000fe20000000000 */
[----:B------:R-:W-:-:S02]  /*2fb0*/  FSEL R116, R70, -INF , !P0 ;  /* 0xff80000046747808 */ /* 0x000fc40004000000 */
[----:B------:R-:W-:Y:S02]  /*2fc0*/  FSEL R67, R68, -INF , !P5 ;  /* 0xff80000044437808 */ /* 0x000fe40006800000 */
[C---:B------:R-:W-:Y:S02]  /*2fd0*/  ISETP.GE.AND P0, PT, R12.reuse, R7, PT ;  /* 0x000000070c00720c */ /* 0x040fe40003f06270 */
[-C--:B------:R-:W-:Y:S01]  /*2fe0*/  ISETP.GE.AND P5, PT, R12, R5.reuse, PT ;  /* 0x000000050c00720c */ /* 0x080fe20003fa6270 */
[C---:B------:R-:W-:Y:S01]  /*2ff0*/  VIADD R12, R52.reuse, 0xfffffff8 ;  /* 0xfffffff8340c7836 */ /* 0x040fe20000000000 */
[----:B------:R-:W-:Y:S01]  /*3000*/  FSEL R117, R73, -INF , !P2 ;  /* 0xff80000049757808 */ /* 0x000fe20005000000 */
[----:B------:R-:W-:Y:S01]  /*3010*/  VIADD R52, R52, 0xfffffff9 ;  /* 0xfffffff934347836 */ /* 0x000fe20000000000 */
[----:B------:R-:W-:Y:S02]  /*3020*/  FSEL R118, R75, -INF , !P1 ;  /* 0xff8000004b767808 */ /* 0x000fe40004800000 */
[----:B------:R-:W-:-:S02]  /*3030*/  ISETP.GE.AND P2, PT, R14, R5, PT ;  /* 0x000000050e00720c */ /* 0x000fc40003f46270 */
[----:B------:R-:W-:Y:S02]  /*3040*/  ISETP.GE.AND P1, PT, R14, R7, PT ;  /* 0x000000070e00720c */ /* 0x000fe40003f26270 */
[----:B------:R-:W-:Y:S02]  /*3050*/  FSEL R62, R11, -INF , !P0 ;  /* 0xff8000000b3e7808 */ /* 0x000fe40004000000 */
[----:B------:R-:W-:Y:S02]  /*3060*/  ISETP.GE.AND P0, PT, R128, 0x2, PT ;  /* 0x000000028000780c */ /* 0x000fe40003f06270 */
[----:B------:R-:W-:Y:S02]  /*3070*/  FSEL R65, R69, -INF , !P4 ;  /* 0xff80000045417808 */ /* 0x000fe40006000000 */
[----:B------:R-:W-:Y:S02]  /*3080*/  FSEL R66, R71, -INF , !P3 ;  /* 0xff80000047427808 */ /* 0x000fe40005800000 */
[----:B------:R-:W-:-:S02]  /*3090*/  FSEL R63, R8, -INF , !P2 ;  /* 0xff800000083f7808 */ /* 0x000fc40005000000 */
[----:B------:R-:W-:Y:S02]  /*30a0*/  FSEL R64, R10, -INF , !P1 ;  /* 0xff8000000a407808 */ /* 0x000fe40004800000 */
[-C--:B------:R-:W-:Y:S02]  /*30b0*/  ISETP.GE.AND P4, PT, R12, R5.reuse, PT ;  /* 0x000000050c00720c */ /* 0x080fe40003f86270 */
[----:B------:R-:W-:Y:S02]  /*30c0*/  ISETP.GE.AND P3, PT, R52, R5, PT ;  /* 0x000000053400720c */ /* 0x000fe40003f66270 */
[-C--:B------:R-:W-:Y:S02]  /*30d0*/  ISETP.GE.AND P2, PT, R12, R7.reuse, PT ;  /* 0x000000070c00720c */ /* 0x080fe40003f46270 */
[----:B------:R-:W-:Y:S02]  /*30e0*/  ISETP.GE.AND P1, PT, R52, R7, PT ;  /* 0x000000073400720c */ /* 0x000fe40003f26270 */
[----:B------:R-:W-:-:S02]  /*30f0*/  FSEL R27, R9, -INF , !P5 ;  /* 0xff800000091b7808 */ /* 0x000fc40006800000 */
[----:B------:R-:W-:Y:S02]  /*3100*/  FSEL R25, R16, -INF , !P4 ;  /* 0xff80000010197808 */ /* 0x000fe40006000000 */
[----:B------:R-:W-:Y:S02]  /*3110*/  FSEL R24, R17, -INF , !P3 ;  /* 0xff80000011187808 */ /* 0x000fe40005800000 */
[----:B------:R-:W-:Y:S02]  /*3120*/  FSEL R58, R18, -INF , !P2 ;  /* 0xff800000123a7808 */ /* 0x000fe40005000000 */
[----:B------:R-:W-:Y:S01]  /*3130*/  FSEL R57, R19, -INF , !P1 ;  /* 0xff80000013397808 */ /* 0x000fe20004800000 */
[----:B------:R-:W-:Y:S06]  /*3140*/  @!P0 BRA `(.L_x_1844) ;  /* 0x0000000400608947 */ /* 0x000fec0003800000 */
[----:B------:R-:W-:Y:S05]  /*3150*/  @P6 BRA `(.L_x_1845) ;  /* 0x0000000000ec6947 */ /* 0x000fea0003800000 */
[----:B------:R-:W1:Y:S01]  /*3160*/  LDC R5, c[0x0][0x380] ;  /* 0x0000e000ff057b82 */ /* 0x000e620000000800 */
[C---:B------:R-:W-:Y:S01]  /*3170*/  IADD3 R8, R0.reuse, -0x80, RZ ;  /* 0xffffff8000087810 */ /* 0x040fe20007ffe0ff */
[----:B------:R-:W-:-:S03]  /*3180*/  VIADD R12, R0, 0xffffff00 ;  /* 0xffffff00000c7836 */ /* 0x000fc60000000000 */
[----:B------:R-:W-:Y:S02]  /*3190*/  IABS R10, R8 ;  /* 0x00000008000a7213 */ /* 0x000fe40000000000 */
[----:B------:R-:W-:Y:S02]  /*31a0*/  IABS R0, R12 ;  /* 0x0000000c00007213 */ /* 0x000fe40000000000 */
[-C--:B-1----:R-:W-:Y:S02]  /*31b0*/  IABS R2, R5.reuse ;  /* 0x0000000500027213 */ /* 0x082fe40000000000 */
[-C--:B------:R-:W-:Y:S02]  /*31c0*/  LOP3.LUT R8, R8, R5.reuse, RZ, 0x3c, !PT ;  /* 0x0000000508087212 */ /* 0x080fe400078e3cff */
[----:B------:R-:W1:Y:S01]  /*31d0*/  I2F.RP R7, R2 ;  /* 0x0000000200077306 */ /* 0x000e620000209400 */
[----:B------:R-:W-:Y:S02]  /*31e0*/  LOP3.LUT R12, R12, R5, RZ, 0x3c, !PT ;  /* 0x000000050c0c7212 */ /* 0x000fe400078e3cff */
[----:B------:R-:W-:-:S05]  /*31f0*/  ISETP.GE.AND P3, PT, R8, RZ, PT ;  /* 0x000000ff0800720c */ /* 0x000fca0003f66270 */
[----:B-1----:R-:W1:Y:S02]  /*3200*/  MUFU.RCP R14, R7 ;  /* 0x00000007000e7308 */ /* 0x002e640000001000 */
[----:B-1----:R-:W-:-:S06]  /*3210*/  VIADD R14, R14, 0xffffffe ;  /* 0x0ffffffe0e0e7836 */ /* 0x002fcc0000000000 */
[----:B------:R-:W1:Y:S02]  /*3220*/  F2I.FTZ.U32.TRUNC.NTZ R15, R14 ;  /* 0x0000000e000f7305 */ /* 0x000e64000021f000 */
[----:B-1----:R-:W-:Y:S01]  /*3230*/  IMAD.MOV R11, RZ, RZ, -R15 ;  /* 0x000000ffff0b7224 */ /* 0x002fe200078e0a0f */
        /* <DEDUP_REMOVED lines=33> */
[----:B------:R-:W-:-:S04]  /*3450*/  IMAD R2, R2, UR6, RZ ;  /* 0x0000000602027c24 */ /* 0x000fc8000f8e02ff */
[----:B------:R-:W-:Y:S01]  /*3460*/  IMAD R2, R5, UR7, R2 ;  /* 0x0000000705027c24 */ /* 0x000fe2000f8e0202 */
[----:B--2---:R-:W-:Y:S01]  /*3470*/  IADD3 R0, -R9, R0, RZ ;  /* 0x0000000009007210 */ /* 0x004fe20007ffe1ff */
[----:B------:R-:W-:-:S03]  /*3480*/  IMAD.WIDE.U32 R8, R5, UR6, RZ ;  /* 0x0000000605087c25 */ /* 0x000fc6000f8e00ff */
        /* <DEDUP_REMOVED lines=8> */
.L_x_1845:
[----:B------:R-:W-:-:S04]  /*3510*/  ULEA UR6, -UR6, URZ, 0x7 ;  /* 0x0000003f06067291 */ /* 0x000fc8000f8e393f */
[----:B------:R-:W-:Y:S02]  /*3520*/  USHF.R.S32.HI UR4, URZ, 0x1f, UR6 ;  /* 0x0000001f3f047899 */ /* 0x000fe40008011406 */
[----:B------:R-:W-:-:S04]  /*3530*/  MOV R0, UR6 ;  /* 0x0000000600007c02 */ /* 0x000fc80008000f00 */
[----:B------:R-:W-:-:S07]  /*3540*/  MOV R7, UR4 ;  /* 0x0000000400077c02 */ /* 0x000fce0008000f00 */
.L_x_1846:
[----:B------:R-:W-:-:S04]  /*3550*/  LEA R188, P1, R0, R188, 0x1 ;  /* 0x000000bc00bc7211 */ /* 0x000fc800078208ff */
[----:B------:R-:W-:Y:S02]  /*3560*/  LEA.HI.X R189, R0, R189, R7, 0x1, P1 ;  /* 0x000000bd00bd7211 */ /* 0x000fe400008f0c07 */
[----:B------:R-:W-:-:S03]  /*3570*/  IADD3 R12, P1, R188, UR19, RZ ;  /* 0x00000013bc0c7c10 */ /* 0x000fc6000ff3e0ff */
[----:B------:R-:W-:Y:S01]  /*3580*/  @!PT LDS RZ, [RZ] ;  /* 0x00000000fffff984 */ /* 0x000fe20000000800 */
[----:B------:R-:W-:Y:S01]  /*3590*/  @!PT LDS RZ, [RZ] ;  /* 0x00000000fffff984 */ /* 0x000fe20000000800 */
[----:B------:R-:W-:Y:S01]  /*35a0*/  @!PT LDS RZ, [RZ] ;  /* 0x00000000fffff984 */ /* 0x000fe20000000800 */
[----:B------:R1:W-:Y:S01]  /*35b0*/  LDGSTS.E.BYPASS.LTC128B.128 [R178+0x3000], desc[UR16][R188.64] ;  /* 0x03000000bcb27fae */ /* 0x0003e2000b901d50 */
[----:B------:R-:W-:Y:S02]  /*35c0*/  IADD3.X R13, R189, UR18, RZ, P1, !PT ;  /* 0x00000012bd0d7c10 */ /* 0x000fe40008ffe4ff */
[----:B------:R-:W-:Y:S01]  /*35d0*/  IADD3 R10, P1, R12, UR19, RZ ;  /* 0x000000130c0a7c10 */ /* 0x000fe2000ff3e0ff */
[----:B------:R1:W-:Y:S03]  /*35e0*/  LDGSTS.E.BYPASS.LTC128B.128 [R178+0x5000], desc[UR16][R188.64+0x40] ;  /* 0x05000040bcb27fae */ /* 0x0003e6000b901d50 */
[----:B------:R-:W-:Y:S01]  /*35f0*/  IADD3.X R11, R13, UR18, RZ, P1, !PT ;  /* 0x000000120d0b7c10 */ /* 0x000fe20008ffe4ff */
[----:B------:R1:W-:Y:S01]  /*3600*/  LDGSTS.E.BYPASS.LTC128B.128 [R178+0x7000], desc[UR16][R188.64+0x80] ;  /* 0x07000080bcb27fae */ /* 0x0003e2000b901d50 */
[----:B------:R-:W-:-:S03]  /*3610*/  IADD3 R8, P1, R10, UR19, RZ ;  /* 0x000000130a087c10 */ /* 0x000fc6000ff3e0ff */
[----:B------:R1:W-:Y:S01]  /*3620*/  LDGSTS.E.BYPASS.LTC128B.128 [R178+0x3800], desc[UR16][R12.64] ;  /* 0x038000000cb27fae */ /* 0x0003e2000b901d50 */
[----:B------:R-:W-:-:S03]  /*3630*/  IADD3.X R9, R11, UR18, RZ, P1, !PT ;  /* 0x000000120b097c10 */ /* 0x000fc60008ffe4ff */
[----:B------:R1:W-:Y:S04]  /*3640*/  LDGSTS.E.BYPASS.LTC128B.128 [R178+0x5800], desc[UR16][R12.64+0x40] ;  /* 0x058000400cb27fae */ /* 0x0003e8000b901d50 */
[----:B------:R1:W-:Y:S04]  /*3650*/  LDGSTS.E.BYPASS.LTC128B.128 [R178+0x7800], desc[UR16][R12.64+0x80] ;  /* 0x078000800cb27fae */ /* 0x0003e8000b901d50 */
[----:B------:R1:W-:Y:S04]  /*3660*/  LDGSTS.E.BYPASS.LTC128B.128 [R178+0x4000], desc[UR16][R10.64] ;  /* 0x040000000ab27fae */ /* 0x0003e8000b901d50 */
[----:B------:R1:W-:Y:S04]  /*3670*/  LDGSTS.E.BYPASS.LTC128B.128 [R178+0x6000], desc[UR16][R10.64+0x40] ;  /* 0x060000400ab27fae */ /* 0x0003e8000b901d50 */
[----:B------:R1:W-:Y:S04]  /*3680*/  LDGSTS.E.BYPASS.LTC128B.128 [R178+0x8000], desc[UR16][R10.64+0x80] ;  /* 0x080000800ab27fae */ /* 0x0003e8000b901d50 */
[----:B------:R1:W-:Y:S04]  /*3690*/  LDGSTS.E.BYPASS.LTC128B.128 [R178+0x4800], desc[UR16][R8.64] ;  /* 0x0480000008b27fae */ /* 0x0003e8000b901d50 */
[----:B------:R1:W-:Y:S04]  /*36a0*/  LDGSTS.E.BYPASS.LTC128B.128 [R178+0x6800], desc[UR16][R8.64+0x40] ;  /* 0x0680004008b27fae */ /* 0x0003e8000b901d50 */
[----:B------:R1:W-:Y:S04]  /*36b0*/  LDGSTS.E.BYPASS.LTC128B.128 [R178+0x8800], desc[UR16][R8.64+0x80] ;  /* 0x0880008008b27fae */ /* 0x0003e8000b901d50 */
[----:B------:R-:W0:Y:S02]  /*36c0*/  LDGDEPBAR ;  /* 0x00000000000079af */ /* 0x000e240000000000 */
.L_x_1844:
[----:B------:R-:W-:Y:S01]  /*36d0*/  FMNMX.FTZ R0, R53, R101, !PT ;  /* 0x0000006535007209 */ /* 0x000fe20007810000 */
[----:B------:R-:W-:Y:S01]  /*36e0*/  ULDC UR4, c[0x0][0x2ec] ;  /* 0x0000bb0000047ab9 */ /* 0x000fe20000000800 */
        /* <DEDUP_REMOVED lines=63> */
[----:B------:R-:W-:Y:S01]  /*3ae0*/  IADD3 R172, R4, R173, RZ ;  /* 0x000000ad04ac7210 */ /* 0x000fe20007ffe0ff */
        /* <DEDUP_REMOVED lines=10> */
[----:B------:R-:W-:Y:S04]  /*3b90*/  LDSM.16.MT88.4 R8, [R173+0xb400] ;  /* 0x00b40000ad08783b */ /* 0x000fe80000004200 */
[----:B------:R-:W-:Y:S04]  /*3ba0*/  LDSM.16.MT88.4 R16, [R172+0xb400] ;  /* 0x00b40000ac10783b */ /* 0x000fe80000004200 */
[----:B------:R-:W-:Y:S01]  /*3bb0*/  LDSM.16.MT88.4 R20, [R173+0x9400] ;  /* 0x00940000ad14783b */ /* 0x000fe20000004200 */
[----:B-1----:R-:W-:-:S04]  /*3bc0*/  FMNMX.FTZ R2, R7, R2, !PT ;  /* 0x0000000207027209 */ /* 0x002fc80007810000 */
[C---:B------:R-:W-:Y:S01]  /*3bd0*/  FSETP.NEU.FTZ.AND P1, PT, R2.reuse, -INF , PT ;  /* 0xff8000000200780b */ /* 0x040fe20003f3d000 */
[----:B------:R-:W-:Y:S01]  /*3be0*/  FMUL.FTZ R26, R2, UR4 ;  /* 0x00000004021a7c20 */ /* 0x000fe20008410000 */
[----:B--2---:R-:W-:-:S04]  /*3bf0*/  FMNMX.FTZ R0, R5, R0, !PT ;  /* 0x0000000005007209 */ /* 0x004fc80007810000 */
[----:B------:R-:W-:Y:S02]  /*3c00*/  FSEL R26, R26, RZ, P1 ;  /* 0x000000ff1a1a7208 */ /* 0x000fe40000800000 */
[----:B------:R-:W-:-:S03]  /*3c10*/  FSETP.NEU.FTZ.AND P1, PT, R0, -INF , PT ;  /* 0xff8000000000780b */ /* 0x000fc60003f3d000 */
[--C-:B------:R-:W-:Y:S01]  /*3c20*/  FFMA.FTZ R52, R59, UR4, -R26.reuse ;  /* 0x000000043b347c23 */ /* 0x100fe2000801081a */
[----:B------:R-:W-:Y:S01]  /*3c30*/  FMUL.FTZ R59, R0, UR4 ;  /* 0x00000004003b7c20 */ /* 0x000fe20008410000 */
[--C-:B------:R-:W-:Y:S01]  /*3c40*/  FFMA.FTZ R61, R53, UR4, -R26.reuse ;  /* 0x00000004353d7c23 */ /* 0x100fe2000801081a */
[--C-:B------:R-:W-:Y:S01]  /*3c50*/  FFMA.FTZ R60, R101, UR4, -R26.reuse ;  /* 0x00000004653c7c23 */ /* 0x100fe2000801081a */
[--C-:B------:R-:W-:Y:S01]  /*3c60*/  FFMA.FTZ R55, R55, UR4, -R26.reuse ;  /* 0x0000000437377c23 */ /* 0x100fe2000801081a */
[--C-:B------:R-:W-:Y:S01]  /*3c70*/  FFMA.FTZ R49, R105, UR4, -R26.reuse ;  /* 0x0000000469317c23 */ /* 0x100fe2000801081a */
[----:B------:R-:W-:Y:S01]  /*3c80*/  FSEL R59, R59, RZ, P1 ;  /* 0x000000ff3b3b7208 */ /* 0x000fe20000800000 */
[----:B------:R-:W1:Y:S01]  /*3c90*/  LDSM.16.MT88.4 R104, [R173+0xd000] ;  /* 0x00d00000ad68783b */ /* 0x000e620000004200 */
[----:B------:R-:W-:Y:S01]  /*3ca0*/  MUFU.EX2 R61, R61 ;  /* 0x0000003d003d7308 */ /* 0x000fe20000000800 */
[--C-:B------:R-:W-:Y:S01]  /*3cb0*/  FFMA.FTZ R48, R47, UR4, -R26.reuse ;  /* 0x000000042f307c23 */ /* 0x100fe2000801081a */
        /* <DEDUP_REMOVED lines=22> */
[----:B------:R-:W4:Y:S01]  /*3e20*/  MUFU.EX2 R52, R52 ;  /* 0x0000003400347308 */ /* 0x000f220000000800 */
        /* <DEDUP_REMOVED lines=16> */
[----:B----4-:R-:W-:Y:S01]  /*3f30*/  F2FP.BF16.F32.PACK_AB R102, R52, R55 ;  /* 0x000000373466723e */ /* 0x010fe200000010ff */
        /* <DEDUP_REMOVED lines=16> */
[----:B------:R-:W-:Y:S01]  /*4040*/  FFMA.FTZ R67, R67, UR4, -R26 ;  /* 0x0000000443437c23 */ /* 0x000fe2000801081a */
[--C-:B------:R-:W-:Y:S01]  /*4050*/  FFMA.FTZ R65, R120, UR4, -R59.reuse ;  /* 0x0000000478417c23 */ /* 0x100fe2000801083b */
[--C-:B------:R-:W-:Y:S01]  /*4060*/  FFMA.FTZ R118, R118, UR4, -R59.reuse ;  /* 0x0000000476767c23 */ /* 0x100fe2000801083b */
[--C-:B------:R-:W-:Y:S01]  /*4070*/  FFMA.FTZ R117, R116, UR4, -R59.reuse ;  /* 0x0000000474757c23 */ /* 0x100fe2000801083b */
[----:B------:R-:W-:Y:S01]  /*4080*/  FFMA.FTZ R66, R66, UR4, -R59 ;  /* 0x0000000442427c23 */ /* 0x000fe2000801083b */
[----:B------:R-:W-:Y:S01]  /*4090*/  FADD.FTZ R60, R61, R60 ;  /* 0x0000003c3d3c7221 */ /* 0x000fe20000010000 */
[----:B------:R-:W-:Y:S01]  /*40a0*/  MUFU.EX2 R49, R49 ;  /* 0x0000003100317308 */ /* 0x000fe20000000800 */
[----:B------:R-:W-:Y:S01]  /*40b0*/  FADD.FTZ R53, R53, R56 ;  /* 0x0000003835357221 */ /* 0x000fe20000010000 */
[----:B------:R-:W-:Y:S01]  /*40c0*/  FFMA.FTZ R63, R63, UR4, -R26 ;  /* 0x000000043f3f7c23 */ /* 0x000fe2000801081a */
[----:B------:R-:W-:Y:S01]  /*40d0*/  FADD.FTZ R55, R55, R60 ;  /* 0x0000003c37377221 */ /* 0x000fe20000010000 */
[--C-:B------:R-:W-:Y:S01]  /*40e0*/  FFMA.FTZ R116, R27, UR4, -R26.reuse ;  /* 0x000000041b747c23 */ /* 0x100fe2000801081a */
[--C-:B------:R-:W-:Y:S01]  /*40f0*/  FFMA.FTZ R120, R25, UR4, -R26.reuse ;  /* 0x0000000419787c23 */ /* 0x100fe2000801081a */
[----:B------:R-:W-:Y:S01]  /*4100*/  FFMA.FTZ R193, R24, UR4, -R26 ;  /* 0x0000000418c17c23 */ /* 0x000fe2000801081a */
[----:B------:R-:W-:Y:S01]  /*4110*/  FADD.FTZ R52, R52, R55 ;  /* 0x0000003734347221 */ /* 0x000fe20000010000 */
[----:B------:R-:W3:Y:S01]  /*4120*/  MUFU.EX2 R48, R48 ;  /* 0x0000003000307308 */ /* 0x000ee20000000800 */
[C---:B----4-:R-:W-:Y:S01]  /*4130*/  F2FP.BF16.F32.PACK_AB R103, R51.reuse, R54 ;  /* 0x000000363367723e */ /* 0x050fe200000010ff */
[----:B------:R-:W-:Y:S01]  /*4140*/  FADD.FTZ R54, R54, R53 ;  /* 0x0000003536367221 */ /* 0x000fe20000010000 */
[----:B------:R-:W-:Y:S01]  /*4150*/  LDSM.16.MT88.4 R24, [R172+0xe800] ;  /* 0x00e80000ac18783b */ /* 0x000fe20000004200 */
[--C-:B------:R-:W-:Y:S01]  /*4160*/  FFMA.FTZ R64, R64, UR4, -R59.reuse ;  /* 0x0000000440407c23 */ /* 0x100fe2000801083b */
[--C-:B------:R-:W-:Y:S01]  /*4170*/  FFMA.FTZ R137, R62, UR4, -R59.reuse ;  /* 0x000000043e897c23 */ /* 0x100fe2000801083b */
[----:B------:R-:W-:Y:S01]  /*4180*/  FADD.FTZ R51, R51, R54 ;  /* 0x0000003633337221 */ /* 0x000fe20000010000 */
[--C-:B------:R-:W-:Y:S01]  /*4190*/  FFMA.FTZ R194, R57, UR4, -R59.reuse ;  /* 0x0000000439c27c23 */ /* 0x100fe2000801083b */
[----:B------:R-:W-:Y:S01]  /*41a0*/  HMMA.16816.F32.BF16 R72, R100, R76, RZ ;  /* 0x0000004c6448723c */ /* 0x000fe200000418ff */
[----:B------:R-:W-:Y:S01]  /*41b0*/  MUFU.EX2 R47, R47 ;  /* 0x0000002f002f7308 */ /* 0x000fe20000000800 */
[----:B------:R-:W-:-:S04]  /*41c0*/  FFMA.FTZ R58, R58, UR4, -R59 ;  /* 0x000000043a3a7c23 */ /* 0x000fc8000801083b */
[C---:B------:R-:W-:Y:S03]  /*41d0*/  HMMA.16816.F32.BF16 R76, R100.reuse, R78, RZ ;  /* 0x0000004e644c723c */ /* 0x040fe600000418ff */
[----:B------:R-:W-:Y:S03]  /*41e0*/  MUFU.EX2 R44, R44 ;  /* 0x0000002c002c7308 */ /* 0x000fe60000000800 */
[C---:B------:R-:W-:Y:S05]  /*41f0*/  HMMA.16816.F32.BF16 R112, R100.reuse, R68, RZ ;  /* 0x000000446470723c */ /* 0x040fea00000418ff */
[----:B------:R-:W-:Y:S01]  /*4200*/  MUFU.EX2 R50, R50 ;  /* 0x0000003200327308 */ /* 0x000fe20000000800 */
[C---:B------:R-:W-:Y:S06]  /*4210*/  HMMA.16816.F32.BF16 R80, R100.reuse, R84, RZ ;  /* 0x000000546450723c */ /* 0x040fec00000418ff */
[C---:B------:R-:W-:Y:S01]  /*4220*/  HMMA.16816.F32.BF16 R88, R100.reuse, R108, RZ ;  /* 0x0000006c6458723c */ /* 0x040fe200000418ff */
[----:B------:R-:W4:Y:S05]  /*4230*/  MUFU.EX2 R45, R45 ;  /* 0x0000002d002d7308 */ /* 0x000f2a0000000800 */
[C---:B-1----:R-:W-:Y:S03]  /*4240*/  HMMA.16816.F32.BF16 R92, R100.reuse, R104, RZ ;  /* 0x00000068645c723c */ /* 0x042fe600000418ff */
[----:B------:R-:W-:Y:S03]  /*4250*/  MUFU.EX2 R46, R46 ;  /* 0x0000002e002e7308 */ /* 0x000fe60000000800 */
[C---:B------:R-:W-:Y:S05]  /*4260*/  HMMA.16816.F32.BF16 R68, R100.reuse, R70, RZ ;  /* 0x000000466444723c */ /* 0x040fea00000418ff */
[----:B------:R-:W1:Y:S01]  /*4270*/  MUFU.EX2 R43, R43 ;  /* 0x0000002b002b7308 */ /* 0x000e620000000800 */
[C---:B------:R-:W-:Y:S06]  /*4280*/  HMMA.16816.F32.BF16 R84, R100.reuse, R86, RZ ;  /* 0x000000566454723c */ /* 0x040fec00000418ff */
[C---:B------:R-:W-:Y:S01]  /*4290*/  HMMA.16816.F32.BF16 R108, R100.reuse, R110, RZ ;  /* 0x0000006e646c723c */ /* 0x040fe200000418ff */
[----:B------:R-:W-:Y:S05]  /*42a0*/  MUFU.EX2 R41, R41 ;  /* 0x0000002900297308 */ /* 0x000fea0000000800 */
[C---:B------:R-:W-:Y:S03]  /*42b0*/  HMMA.16816.F32.BF16 R104, R100.reuse, R106, RZ ;  /* 0x0000006a6468723c */ /* 0x040fe600000418ff */
[----:B------:R-:W5:Y:S03]  /*42c0*/  MUFU.EX2 R40, R40 ;  /* 0x0000002800287308 */ /* 0x000f660000000800 */
[C---:B--2---:R-:W-:Y:S05]  /*42d0*/  HMMA.16816.F32.BF16 R96, R100.reuse, R4, RZ ;  /* 0x000000046460723c */ /* 0x044fea00000418ff */
[----:B------:R-:W-:Y:S01]  /*42e0*/  MUFU.EX2 R39, R39 ;  /* 0x0000002700277308 */ /* 0x000fe20000000800 */
[----:B------:R-:W-:Y:S01]  /*42f0*/  HMMA.16816.F32.BF16 R100, R100, R6, RZ ;  /* 0x000000066464723c */ /* 0x000fe200000418ff */
[----:B---3--:R-:W-:Y:S01]  /*4300*/  F2FP.BF16.F32.PACK_AB R4, R48, R49 ;  /* 0x000000313004723e */ /* 0x008fe200000010ff */
[----:B------:R-:W-:Y:S01]  /*4310*/  FADD.FTZ R49, R49, R52 ;  /* 0x0000003431317221 */ /* 0x000fe20000010000 */
[----:B----4-:R-:W-:Y:S01]  /*4320*/  F2FP.BF16.F32.PACK_AB R5, R45, R50 ;  /* 0x000000322d05723e */ /* 0x010fe200000010ff */
[----:B------:R-:W-:-:S02]  /*4330*/  FADD.FTZ R50, R50, R51 ;  /* 0x0000003332327221 */ /* 0x000fc40000010000 */
[----:B------:R-:W-:Y:S01]  /*4340*/  FADD.FTZ R48, R48, R49 ;  /* 0x0000003130307221 */ /* 0x000fe20000010000 */
[----:B------:R-:W-:Y:S01]  /*4350*/  F2FP.BF16.F32.PACK_AB R6, R44, R47 ;  /* 0x0000002f2c06723e */ /* 0x000fe200000010ff */
[----:B------:R-:W-:Y:S01]  /*4360*/  MUFU.EX2 R36, R36 ;  /* 0x0000002400247308 */ /* 0x000fe20000000800 */
[----:B-1----:R-:W-:Y:S01]  /*4370*/  F2FP.BF16.F32.PACK_AB R7, R43, R46 ;  /* 0x0000002e2b07723e */ /* 0x002fe200000010ff */
[----:B------:R-:W-:Y:S01]  /*4380*/  FADD.FTZ R45, R45, R50 ;  /* 0x000000322d2d7221 */ /* 0x000fe20000010000 */
[----:B------:R-:W-:-:S03]  /*4390*/  FADD.FTZ R47, R47, R48 ;  /* 0x000000302f2f7221 */ /* 0x000fc60000010000 */
[----:B------:R-:W-:Y:S01]  /*43a0*/  FADD.FTZ R46, R46, R45 ;  /* 0x0000002d2e2e7221 */ /* 0x000fe20000010000 */
[----:B------:R-:W-:Y:S01]  /*43b0*/  FADD.FTZ R44, R44, R47 ;  /* 0x0000002f2c2c7221 */ /* 0x000fe20000010000 */
[----:B------:R-:W-:Y:S01]  /*43c0*/  HMMA.16816.F32.BF16 R72, R4, R12, R72 ;  /* 0x0000000c0448723c */ /* 0x000fe20000041848 */
[----:B------:R-:W-:Y:S01]  /*43d0*/  MUFU.EX2 R42, R42 ;  /* 0x0000002a002a7308 */ /* 0x000fe20000000800 */
[----:B------:R-:W-:-:S04]  /*43e0*/  FADD.FTZ R43, R43, R46 ;  /* 0x0000002e2b2b7221 */ /* 0x000fc80000010000 */
[C---:B------:R-:W-:Y:S01]  /*43f0*/  HMMA.16816.F32.BF16 R76, R4.reuse, R14, R76 ;  /* 0x0000000e044c723c */ /* 0x040fe2000004184c */
[----:B------:R-:W1:Y:S02]  /*4400*/  LDSM.16.MT88.4 R12, [R173+0xd400] ;  /* 0x00d40000ad0c783b */ /* 0x000e640000004200 */
[----:B------:R-:W2:Y:S03]  /*4410*/  MUFU.EX2 R37, R37 ;  /* 0x0000002500257308 */ /* 0x000ea60000000800 */
[C---:B------:R-:W-:Y:S05]  /*4420*/  HMMA.16816.F32.BF16 R80, R4.reuse, R8, R80 ;  /* 0x000000080450723c */ /* 0x040fea0000041850 */
[----:B------:R-:W-:Y:S01]  /*4430*/  MUFU.EX2 R38, R38 ;  /* 0x0000002600267308 */ /* 0x000fe20000000800 */
[C---:B------:R-:W-:Y:S01]  /*4440*/  HMMA.16816.F32.BF16 R84, R4.reuse, R10, R84 ;  /* 0x0000000a0454723c */ /* 0x040fe20000041854 */
[----:B------:R-:W3:Y:S05]  /*4450*/  LDSM.16.MT88.4 R8, [R172+0xd400] ;  /* 0x00d40000ac08783b */ /* 0x000eea0000004200 */
[C---:B------:R-:W-:Y:S01]  /*4460*/  HMMA.16816.F32.BF16 R88, R4.reuse, R16, R88 ;  /* 0x000000100458723c */ /* 0x040fe20000041858 */
[----:B------:R-:W4:Y:S05]  /*4470*/  MUFU.EX2 R33, R33 ;  /* 0x0000002100217308 */ /* 0x000f2a0000000800 */
[C---:B------:R-:W-:Y:S01]  /*4480*/  HMMA.16816.F32.BF16 R108, R4.reuse, R18, R108 ;  /* 0x00000012046c723c */ /* 0x040fe2000004186c */
[----:B------:R-:W4:Y:S02]  /*4490*/  LDSM.16.MT88.4 R16, [R172+0x9800] ;  /* 0x00980000ac10783b */ /* 0x000f240000004200 */
[----:B------:R-:W-:Y:S03]  /*44a0*/  MUFU.EX2 R35, R35 ;  /* 0x0000002300237308 */ /* 0x000fe60000000800 */
[C---:B------:R-:W-:Y:S05]  /*44b0*/  HMMA.16816.F32.BF16 R112, R4.reuse, R20, R112 ;  /* 0x000000140470723c */ /* 0x040fea0000041870 */
[----:B------:R-:W4:Y:S01]  /*44c0*/  MUFU.EX2 R32, R32 ;  /* 0x0000002000207308 */ /* 0x000f220000000800 */
[C---:B------:R-:W-:Y:S01]  /*44d0*/  HMMA.16816.F32.BF16 R68, R4.reuse, R22, R68 ;  /* 0x000000160444723c */ /* 0x040fe20000041844 */
[----:B------:R-:W-:Y:S05]  /*44e0*/  LDSM.16.MT88.4 R20, [R173+0x9800] ;  /* 0x00980000ad14783b */ /* 0x000fea0000004200 */
[C---:B-1----:R-:W-:Y:S01]  /*44f0*/  HMMA.16816.F32.BF16 R92, R4.reuse, R12, R92 ;  /* 0x0000000c045c723c */ /* 0x042fe2000004185c */
[----:B------:R-:W-:Y:S05]  /*4500*/  MUFU.EX2 R31, R31 ;  /* 0x0000001f001f7308 */ /* 0x000fea0000000800 */
[C---:B------:R-:W-:Y:S01]  /*4510*/  HMMA.16816.F32.BF16 R104, R4.reuse, R14, R104 ;  /* 0x0000000e0468723c */ /* 0x040fe20000041868 */
[----:B------:R-:W1:Y:S02]  /*4520*/  LDSM.16.MT88.4 R12, [R173+0xb800] ;  /* 0x00b80000ad0c783b */ /* 0x000e640000004200 */
[----:B------:R-:W-:Y:S03]  /*4530*/  MUFU.EX2 R28, R28 ;  /* 0x0000001c001c7308 */ /* 0x000fe60000000800 */
[C---:B---3--:R-:W-:Y:S05]  /*4540*/  HMMA.16816.F32.BF16 R96, R4.reuse, R8, R96 ;  /* 0x000000080460723c */ /* 0x048fea0000041860 */
[----:B------:R-:W-:Y:S01]  /*4550*/  MUFU.EX2 R34, R34 ;  /* 0x0000002200227308 */ /* 0x000fe20000000800 */
[----:B------:R-:W-:Y:S01]  /*4560*/  HMMA.16816.F32.BF16 R100, R4, R10, R100 ;  /* 0x0000000a0464723c */ /* 0x000fe20000041864 */
[----:B------:R-:W3:Y:S06]  /*4570*/  LDSM.16.MT88.4 R8, [R172+0xb800] ;  /* 0x00b80000ac08783b */ /* 0x000eec0000004200 */
[----:B-----5:R-:W-:Y:S01]  /*4580*/  F2FP.BF16.F32.PACK_AB R4, R40, R41 ;  /* 0x000000292804723e */ /* 0x020fe200000010ff */
[----:B------:R-:W5:Y:S01]  /*4590*/  MUFU.EX2 R29, R29 ;  /* 0x0000001d001d7308 */ /* 0x000f620000000800 */
[----:B--2---:R-:W-:Y:S01]  /*45a0*/  F2FP.BF16.F32.PACK_AB R5, R37, R42 ;  /* 0x0000002a2505723e */ /* 0x004fe200000010ff */
[----:B------:R-:W-:Y:S01]  /*45b0*/  FADD.FTZ R41, R41, R44 ;  /* 0x0000002c29297221 */ /* 0x000fe20000010000 */
[----:B------:R-:W-:Y:S01]  /*45c0*/  F2FP.BF16.F32.PACK_AB R6, R36, R39 ;  /* 0x000000272406723e */ /* 0x000fe200000010ff */
[----:B------:R-:W-:Y:S01]  /*45d0*/  FADD.FTZ R42, R42, R43 ;  /* 0x0000002b2a2a7221 */ /* 0x000fe20000010000 */
[----:B----4-:R-:W-:Y:S01]  /*45e0*/  F2FP.BF16.F32.PACK_AB R7, R33, R38 ;  /* 0x000000262107723e */ /* 0x010fe200000010ff */
[----:B------:R-:W-:-:S02]  /*45f0*/  FADD.FTZ R40, R40, R41 ;  /* 0x0000002928287221 */ /* 0x000fc40000010000 */
[----:B------:R-:W-:Y:S01]  /*4600*/  MUFU.EX2 R30, R30 ;  /* 0x0000001e001e7308 */ /* 0x000fe20000000800 */
[----:B------:R-:W-:Y:S01]  /*4610*/  FADD.FTZ R37, R37, R42 ;  /* 0x0000002a25257221 */ /* 0x000fe20000010000 */
[----:B------:R-:W-:Y:S02]  /*4620*/  FADD.FTZ R39, R39, R40 ;  /* 0x0000002827277221 */ /* 0x000fe40000010000 */
[C---:B------:R-:W-:Y:S01]  /*4630*/  HMMA.16816.F32.BF16 R72, R4.reuse, R16, R72 ;  /* 0x000000100448723c */ /* 0x040fe20000041848 */
[----:B------:R-:W-:Y:S01]  /*4640*/  FADD.FTZ R38, R38, R37 ;  /* 0x0000002526267221 */ /* 0x000fe20000010000 */
[----:B------:R-:W-:Y:S02]  /*4650*/  FADD.FTZ R36, R36, R39 ;  /* 0x0000002724247221 */ /* 0x000fe40000010000 */
[----:B------:R-:W2:Y:S01]  /*4660*/  MUFU.EX2 R3, R3 ;  /* 0x0000000300037308 */ /* 0x000ea20000000800 */
[----:B------:R-:W-:Y:S01]  /*4670*/  FADD.FTZ R33, R33, R38 ;  /* 0x0000002621217221 */ /* 0x000fe20000010000 */
[C---:B------:R-:W-:Y:S01]  /*4680*/  HMMA.16816.F32.BF16 R76, R4.reuse, R18, R76 ;  /* 0x00000012044c723c */ /* 0x040fe2000004184c */
[----:B------:R-:W4:Y:S05]  /*4690*/  LDSM.16.MT88.4 R16, [R173+0xd800] ;  /* 0x00d80000ad10783b */ /* 0x000f2a0000004200 */
[C---:B-1----:R-:W-:Y:S01]  /*46a0*/  HMMA.16816.F32.BF16 R80, R4.reuse, R12, R80 ;  /* 0x0000000c0450723c */ /* 0x042fe20000041850 */
[----:B------:R-:W-:Y:S05]  /*46b0*/  MUFU.EX2 R121, R121 ;  /* 0x0000007900797308 */ /* 0x000fea0000000800 */
[C---:B------:R-:W-:Y:S01]  /*46c0*/  HMMA.16816.F32.BF16 R84, R4.reuse, R14, R84 ;  /* 0x0000000e0454723c */ /* 0x040fe20000041854 */
[----:B------:R-:W1:Y:S02]  /*46d0*/  LDSM.16.MT88.4 R12, [R172+0xd800] ;  /* 0x00d80000ac0c783b */ /* 0x000e640000004200 */
[----:B------:R-:W2:Y:S03]  /*46e0*/  MUFU.EX2 R122, R122 ;  /* 0x0000007a007a7308 */ /* 0x000ea60000000800 */
[C---:B---3--:R-:W-:Y:S05]  /*46f0*/  HMMA.16816.F32.BF16 R88, R4.reuse, R8, R88 ;  /* 0x000000080458723c */ /* 0x048fea0000041858 */
[----:B------:R-:W-:Y:S01]  /*4700*/  MUFU.EX2 R123, R123 ;  /* 0x0000007b007b7308 */ /* 0x000fe20000000800 */
[C---:B------:R-:W-:Y:S01]  /*4710*/  HMMA.16816.F32.BF16 R108, R4.reuse, R10, R108 ;  /* 0x0000000a046c723c */ /* 0x040fe2000004186c */
[----:B------:R-:W3:Y:S05]  /*4720*/  LDSM.16.MT88.4 R8, [R173+0x9c00] ;  /* 0x009c0000ad08783b */ /* 0x000eea0000004200 */
[C---:B------:R-:W-:Y:S01]  /*4730*/  HMMA.16816.F32.BF16 R112, R4.reuse, R20, R112 ;  /* 0x000000140470723c */ /* 0x040fe20000041870 */
[----:B------:R-:W-:Y:S05]  /*4740*/  MUFU.EX2 R132, R132 ;  /* 0x0000008400847308 */ /* 0x000fea0000000800 */
[C---:B------:R-:W-:Y:S01]  /*4750*/  HMMA.16816.F32.BF16 R68, R4.reuse, R22, R68 ;  /* 0x000000160444723c */ /* 0x040fe20000041844 */
[----:B------:R-:W-:Y:S02]  /*4760*/  LDSM.16.MT88.4 R20, [R172+0x9c00] ;  /* 0x009c0000ac14783b */ /* 0x000fe40000004200 */
[----:B------:R-:W-:Y:S03]  /*4770*/  MUFU.EX2 R129, R129 ;  /* 0x0000008100817308 */ /* 0x000fe60000000800 */
[C---:B----4-:R-:W-:Y:S05]  /*4780*/  HMMA.16816.F32.BF16 R92, R4.reuse, R16, R92 ;  /* 0x00000010045c723c */ /* 0x050fea000004185c */
[----:B------:R-:W4:Y:S01]  /*4790*/  MUFU.EX2 R136, R136 ;  /* 0x0000008800887308 */ /* 0x000f220000000800 */
[C---:B------:R-:W-:Y:S01]  /*47a0*/  HMMA.16816.F32.BF16 R104, R4.reuse, R18, R104 ;  /* 0x000000120468723c */ /* 0x040fe20000041868 */
[----:B------:R-:W4:Y:S05]  /*47b0*/  LDSM.16.MT88.4 R16, [R173+0xbc00] ;  /* 0x00bc0000ad10783b */ /* 0x000f2a0000004200 */
[C---:B-1----:R-:W-:Y:S01]  /*47c0*/  HMMA.16816.F32.BF16 R96, R4.reuse, R12, R96 ;  /* 0x0000000c0460723c */ /* 0x042fe20000041860 */
[----:B------:R-:W-:Y:S05]  /*47d0*/  MUFU.EX2 R138, R138 ;  /* 0x0000008a008a7308 */ /* 0x000fea0000000800 */
[----:B------:R-:W-:Y:S01]  /*47e0*/  HMMA.16816.F32.BF16 R100, R4, R14, R100 ;  /* 0x0000000e0464723c */ /* 0x000fe20000041864 */
[----:B------:R-:W1:Y:S02]  /*47f0*/  LDSM.16.MT88.4 R12, [R172+0xbc00] ;  /* 0x00bc0000ac0c783b */ /* 0x000e640000004200 */
[----:B------:R-:W1:Y:S04]  /*4800*/  MUFU.EX2 R131, R131 ;  /* 0x0000008300837308 */ /* 0x000e680000000800 */
[----:B------:R-:W-:Y:S01]  /*4810*/  F2FP.BF16.F32.PACK_AB R4, R32, R35 ;  /* 0x000000232004723e */ /* 0x000fe200000010ff */
[----:B------:R-:W-:Y:S01]  /*4820*/  FADD.FTZ R35, R35, R36 ;  /* 0x0000002423237221 */ /* 0x000fe20000010000 */
[----:B-----5:R-:W-:Y:S01]  /*4830*/  F2FP.BF16.F32.PACK_AB R5, R29, R34 ;  /* 0x000000221d05723e */ /* 0x020fe200000010ff */
[----:B------:R-:W-:Y:S01]  /*4840*/  FADD.FTZ R34, R34, R33 ;  /* 0x0000002122227221 */ /* 0x000fe20000010000 */
[----:B------:R-:W-:Y:S01]  /*4850*/  F2FP.BF16.F32.PACK_AB R6, R28, R31 ;  /* 0x0000001f1c06723e */ /* 0x000fe200000010ff */
[----:B------:R-:W-:Y:S01]  /*4860*/  MUFU.EX2 R140, R140 ;  /* 0x0000008c008c7308 */ /* 0x000fe20000000800 */
[----:B--2---:R-:W-:Y:S01]  /*4870*/  F2FP.BF16.F32.PACK_AB R7, R3, R30 ;  /* 0x0000001e0307723e */ /* 0x004fe200000010ff */
[----:B------:R-:W-:Y:S01]  /*4880*/  FADD.FTZ R32, R32, R35 ;  /* 0x0000002320207221 */ /* 0x000fe20000010000 */
[----:B------:R-:W-:-:S03]  /*4890*/  FADD.FTZ R29, R29, R34 ;  /* 0x000000221d1d7221 */ /* 0x000fc60000010000 */
[----:B------:R-:W-:Y:S01]  /*48a0*/  FADD.FTZ R31, R31, R32 ;  /* 0x000000201f1f7221 */ /* 0x000fe20000010000 */
[----:B------:R-:W-:Y:S01]  /*48b0*/  FADD.FTZ R30, R30, R29 ;  /* 0x0000001d1e1e7221 */ /* 0x000fe20000010000 */
[----:B---3--:R-:W-:Y:S01]  /*48c0*/  HMMA.16816.F32.BF16 R112, R4, R8, R112 ;  /* 0x000000080470723c */ /* 0x008fe20000041870 */
[----:B------:R-:W2:Y:S01]  /*48d0*/  MUFU.EX2 R127, R127 ;  /* 0x0000007f007f7308 */ /* 0x000ea20000000800 */
[----:B------:R-:W-:Y:S01]  /*48e0*/  FADD.FTZ R28, R28, R31 ;  /* 0x0000001f1c1c7221 */ /* 0x000fe20000010000 */
[----:B------:R-:W-:-:S03]  /*48f0*/  FADD.FTZ R30, R3, R30 ;  /* 0x0000001e031e7221 */ /* 0x000fc60000010000 */
[C---:B------:R-:W-:Y:S01]  /*4900*/  HMMA.16816.F32.BF16 R68, R4.reuse, R10, R68 ;  /* 0x0000000a0444723c */ /* 0x040fe20000041844 */
[----:B------:R-:W3:Y:S02]  /*4910*/  LDSM.16.MT88.4 R8, [R173+0xdc00] ;  /* 0x00dc0000ad08783b */ /* 0x000ee40000004200 */
[----:B------:R-:W-:Y:S03]  /*4920*/  MUFU.EX2 R142, R142 ;  /* 0x0000008e008e7308 */ /* 0x000fe60000000800 */
[C---:B----4-:R-:W-:Y:S05]  /*4930*/  HMMA.16816.F32.BF16 R80, R4.reuse, R16, R80 ;  /* 0x000000100450723c */ /* 0x050fea0000041850 */
[----:B------:R-:W-:Y:S01]  /*4940*/  MUFU.EX2 R125, R125 ;  /* 0x0000007d007d7308 */ /* 0x000fe20000000800 */
[C---:B------:R-:W-:Y:S01]  /*4950*/  HMMA.16816.F32.BF16 R84, R4.reuse, R18, R84 ;  /* 0x000000120454723c */ /* 0x040fe20000041854 */
[----:B------:R-:W4:Y:S05]  /*4960*/  LDSM.16.MT88.4 R16, [R172+0xdc00] ;  /* 0x00dc0000ac10783b */ /* 0x000f2a0000004200 */
[C---:B-1----:R-:W-:Y:S01]  /*4970*/  HMMA.16816.F32.BF16 R88, R4.reuse, R12, R88 ;  /* 0x0000000c0458723c */ /* 0x042fe20000041858 */
[----:B------:R-:W-:Y:S05]  /*4980*/  MUFU.EX2 R126, R126 ;  /* 0x0000007e007e7308 */ /* 0x000fea0000000800 */
[C---:B------:R-:W-:Y:S01]  /*4990*/  HMMA.16816.F32.BF16 R108, R4.reuse, R14, R108 ;  /* 0x0000000e046c723c */ /* 0x040fe2000004186c */
[----:B------:R-:W1:Y:S02]  /*49a0*/  LDSM.16.MT88.4 R12, [R172+0xa000] ;  /* 0x00a00000ac0c783b */ /* 0x000e640000004200 */
[----:B------:R-:W5:Y:S03]  /*49b0*/  MUFU.EX2 R133, R133 ;  /* 0x0000008500857308 */ /* 0x000f660000000800 */
[C---:B------:R-:W-:Y:S05]  /*49c0*/  HMMA.16816.F32.BF16 R72, R4.reuse, R20, R72 ;  /* 0x000000140448723c */ /* 0x040fea0000041848 */
[----:B------:R-:W-:Y:S01]  /*49d0*/  MUFU.EX2 R130, R130 ;  /* 0x0000008200827308 */ /* 0x000fe20000000800 */
[C---:B------:R-:W-:Y:S01]  /*49e0*/  HMMA.16816.F32.BF16 R76, R4.reuse, R22, R76 ;  /* 0x00000016044c723c */ /* 0x040fe2000004184c */
[----:B------:R-:W-:Y:S05]  /*49f0*/  LDSM.16.MT88.4 R20, [R173+0xa000] ;  /* 0x00a00000ad14783b */ /* 0x000fea0000004200 */
[C---:B---3--:R-:W-:Y:S01]  /*4a00*/  HMMA.16816.F32.BF16 R92, R4.reuse, R8, R92 ;  /* 0x00000008045c723c */ /* 0x048fe2000004185c */
[----:B------:R-:W3:Y:S05]  /*4a10*/  MUFU.EX2 R135, R135 ;  /* 0x0000008700877308 */ /* 0x000eea0000000800 */
[C---:B------:R-:W-:Y:S01]  /*4a20*/  HMMA.16816.F32.BF16 R104, R4.reuse, R10, R104 ;  /* 0x0000000a0468723c */ /* 0x040fe20000041868 */
[----:B------:R-:W2:Y:S02]  /*4a30*/  LDSM.16.MT88.4 R8, [R173+0xc000] ;  /* 0x00c00000ad08783b */ /* 0x000ea40000004200 */
[----:B------:R-:W-:Y:S03]  /*4a40*/  MUFU.EX2 R119, R119 ;  /* 0x0000007700777308 */ /* 0x000fe60000000800 */
[C---:B----4-:R-:W-:Y:S05]  /*4a50*/  HMMA.16816.F32.BF16 R96, R4.reuse, R16, R96 ;  /* 0x000000100460723c */ /* 0x050fea0000041860 */
[----:B------:R-:W4:Y:S01]  /*4a60*/  MUFU.EX2 R124, R124 ;  /* 0x0000007c007c7308 */ /* 0x000f220000000800 */
[----:B------:R-:W-:Y:S01]  /*4a70*/  HMMA.16816.F32.BF16 R100, R4, R18, R100 ;  /* 0x000000120464723c */ /* 0x000fe20000041864 */
[----:B------:R-:W5:Y:S06]  /*4a80*/  LDSM.16.MT88.4 R16, [R172+0xc000] ;  /* 0x00c00000ac10783b */ /* 0x000f6c0000004200 */
[----:B------:R-:W-:Y:S01]  /*4a90*/  F2FP.BF16.F32.PACK_AB R4, R122, R121 ;  /* 0x000000797a04723e */ /* 0x000fe200000010ff */
[----:B------:R-:W-:Y:S01]  /*4aa0*/  MUFU.EX2 R67, R67 ;  /* 0x0000004300437308 */ /* 0x000fe20000000800 */
[----:B------:R-:W-:Y:S01]  /*4ab0*/  F2FP.BF16.F32.PACK_AB R5, R136, R129 ;  /* 0x000000818805723e */ /* 0x000fe200000010ff */
[----:B------:R-:W-:Y:S01]  /*4ac0*/  FADD.FTZ R121, R121, R28 ;  /* 0x0000001c79797221 */ /* 0x000fe20000010000 */
[----:B------:R-:W-:Y:S01]  /*4ad0*/  F2FP.BF16.F32.PACK_AB R6, R132, R123 ;  /* 0x0000007b8406723e */ /* 0x000fe200000010ff */
[----:B------:R-:W-:Y:S01]  /*4ae0*/  FADD.FTZ R129, R129, R30 ;  /* 0x0000001e81817221 */ /* 0x000fe20000010000 */
[----:B------:R-:W-:Y:S01]  /*4af0*/  F2FP.BF16.F32.PACK_AB R7, R131, R138 ;  /* 0x0000008a8307723e */ /* 0x000fe200000010ff */
[----:B------:R-:W-:-:S02]  /*4b00*/  FADD.FTZ R122, R122, R121 ;  /* 0x000000797a7a7221 */ /* 0x000fc40000010000 */
[----:B------:R-:W-:Y:S01]  /*4b10*/  MUFU.EX2 R134, R134 ;  /* 0x0000008600867308 */ /* 0x000fe20000000800 */
[----:B------:R-:W-:Y:S01]  /*4b20*/  FADD.FTZ R129, R136, R129 ;  /* 0x0000008188817221 */ /* 0x000fe20000010000 */
[----:B------:R-:W-:Y:S02]  /*4b30*/  FADD.FTZ R123, R123, R122 ;  /* 0x0000007a7b7b7221 */ /* 0x000fe40000010000 */
[C---:B-1----:R-:W-:Y:S01]  /*4b40*/  HMMA.16816.F32.BF16 R72, R4.reuse, R12, R72 ;  /* 0x0000000c0448723c */ /* 0x042fe20000041848 */
[----:B------:R-:W-:Y:S01]  /*4b50*/  FADD.FTZ R138, R138, R129 ;  /* 0x000000818a8a7221 */ /* 0x000fe20000010000 */
[----:B------:R-:W-:Y:S02]  /*4b60*/  FADD.FTZ R123, R132, R123 ;  /* 0x0000007b847b7221 */ /* 0x000fe40000010000 */
[----:B------:R-:W-:Y:S01]  /*4b70*/  MUFU.EX2 R65, R65 ;  /* 0x0000004100417308 */ /* 0x000fe20000000800 */
[----:B------:R-:W-:Y:S01]  /*4b80*/  FADD.FTZ R131, R131, R138 ;  /* 0x0000008a83837221 */ /* 0x000fe20000010000 */
[C---:B------:R-:W-:Y:S01]  /*4b90*/  HMMA.16816.F32.BF16 R76, R4.reuse, R14, R76 ;  /* 0x0000000e044c723c */ /* 0x040fe2000004184c */
[----:B------:R-:W1:Y:S05]  /*4ba0*/  LDSM.16.MT88.4 R12, [R173+0xe000] ;  /* 0x00e00000ad0c783b */ /* 0x000e6a0000004200 */
[C---:B--2---:R-:W-:Y:S01]  /*4bb0*/  HMMA.16816.F32.BF16 R80, R4.reuse, R8, R80 ;  /* 0x000000080450723c */ /* 0x044fe20000041850 */
[----:B------:R-:W2:Y:S05]  /*4bc0*/  MUFU.EX2 R118, R118 ;  /* 0x0000007600767308 */ /* 0x000eaa0000000800 */
[C---:B------:R-:W-:Y:S01]  /*4bd0*/  HMMA.16816.F32.BF16 R84, R4.reuse, R10, R84 ;  /* 0x0000000a0454723c */ /* 0x040fe20000041854 */
[----:B------:R-:W3:Y:S02]  /*4be0*/  LDSM.16.MT88.4 R8, [R172+0xe000] ;  /* 0x00e00000ac08783b */ /* 0x000ee40000004200 */
[----:B------:R-:W-:Y:S03]  /*4bf0*/  MUFU.EX2 R117, R117 ;  /* 0x0000007500757308 */ /* 0x000fe60000000800 */
[C---:B-----5:R-:W-:Y:S05]  /*4c00*/  HMMA.16816.F32.BF16 R88, R4.reuse, R16, R88 ;  /* 0x000000100458723c */ /* 0x060fea0000041858 */
[----:B------:R-:W5:Y:S01]  /*4c10*/  MUFU.EX2 R66, R66 ;  /* 0x0000004200427308 */ /* 0x000f620000000800 */
[C---:B------:R-:W-:Y:S01]  /*4c20*/  HMMA.16816.F32.BF16 R108, R4.reuse, R18, R108 ;  /* 0x00000012046c723c */ /* 0x040fe2000004186c */
[----:B------:R-:W4:Y:S05]  /*4c30*/  LDSM.16.MT88.4 R16, [R172+0xa400] ;  /* 0x00a40000ac10783b */ /* 0x000f2a0000004200 */
[C---:B------:R-:W-:Y:S01]  /*4c40*/  HMMA.16816.F32.BF16 R112, R4.reuse, R20, R112 ;  /* 0x000000140470723c */ /* 0x040fe20000041870 */
[----:B------:R-:W-:Y:S05]  /*4c50*/  MUFU.EX2 R63, R63 ;  /* 0x0000003f003f7308 */ /* 0x000fea0000000800 */
[C---:B------:R-:W-:Y:S01]  /*4c60*/  HMMA.16816.F32.BF16 R68, R4.reuse, R22, R68 ;  /* 0x000000160444723c */ /* 0x040fe20000041844 */
[----:B------:R-:W2:Y:S02]  /*4c70*/  LDSM.16.MT88.4 R20, [R173+0xa400] ;  /* 0x00a40000ad14783b */ /* 0x000ea40000004200 */
[----:B------:R-:W5:Y:S03]  /*4c80*/  MUFU.EX2 R116, R116 ;  /* 0x0000007400747308 */ /* 0x000f660000000800 */
        /* <DEDUP_REMOVED lines=8> */
[----:B------:R-:W3:Y:S01]  /*4d10*/  LDSM.16.MT88.4 R4, [R172+0xc400] ;  /* 0x00c40000ac04783b */ /* 0x000ee20000004200 */
[----:B------:R-:W-:Y:S01]  /*4d20*/  F2FP.BF16.F32.PACK_AB R9, R133, R126 ;  /* 0x0000007e8509723e */ /* 0x000fe200000010ff */
[----:B------:R-:W-:Y:S01]  /*4d30*/  MUFU.EX2 R64, R64 ;  /* 0x0000004000407308 */ /* 0x000fe20000000800 */
[----:B------:R-:W-:Y:S01]  /*4d40*/  FADD.FTZ R140, R140, R123 ;  /* 0x0000007b8c8c7221 */ /* 0x000fe20000010000 */
[----:B------:R-:W-:Y:S01]  /*4d50*/  FADD.FTZ R126, R126, R131 ;  /* 0x000000837e7e7221 */ /* 0x000fe20000010000 */
[----:B------:R-:W-:-:S02]  /*4d60*/  F2FP.BF16.F32.PACK_AB R10, R125, R142 ;  /* 0x0000008e7d0a723e */ /* 0x000fc400000010ff */
[----:B------:R-:W-:Y:S01]  /*4d70*/  F2FP.BF16.F32.PACK_AB R11, R135, R130 ;  /* 0x00000082870b723e */ /* 0x000fe200000010ff */
[----:B------:R-:W-:Y:S01]  /*4d80*/  FADD.FTZ R127, R127, R140 ;  /* 0x0000008c7f7f7221 */ /* 0x000fe20000010000 */
[----:B------:R-:W-:Y:S01]  /*4d90*/  FADD.FTZ R133, R133, R126 ;  /* 0x0000007e85857221 */ /* 0x000fe20000010000 */
[----:B------:R-:W5:Y:S02]  /*4da0*/  MUFU.EX2 R137, R137 ;  /* 0x0000008900897308 */ /* 0x000f640000000800 */
[----:B------:R-:W-:Y:S01]  /*4db0*/  FADD.FTZ R142, R142, R127 ;  /* 0x0000007f8e8e7221 */ /* 0x000fe20000010000 */
[----:B------:R-:W-:Y:S01]  /*4dc0*/  FADD.FTZ R130, R130, R133 ;  /* 0x0000008582827221 */ /* 0x000fe20000010000 */
[C---:B----4-:R-:W-:Y:S02]  /*4dd0*/  HMMA.16816.F32.BF16 R72, R8.reuse, R16, R72 ;  /* 0x000000100848723c */ /* 0x050fe40000041848 */
[----:B------:R-:W-:Y:S01]  /*4de0*/  FADD.FTZ R142, R125, R142 ;  /* 0x0000008e7d8e7221 */ /* 0x000fe20000010000 */
[----:B------:R-:W-:Y:S01]  /*4df0*/  FADD.FTZ R130, R135, R130 ;  /* 0x0000008287827221 */ /* 0x000fe20000010000 */
[----:B------:R-:W-:Y:S02]  /*4e00*/  MUFU.EX2 R57, R58 ;  /* 0x0000003a00397308 */ /* 0x000fe40000000800 */
[C---:B------:R-:W-:Y:S01]  /*4e10*/  HMMA.16816.F32.BF16 R76, R8.reuse, R18, R76 ;  /* 0x00000012084c723c */ /* 0x040fe2000004184c */
[----:B------:R-:W4:Y:S05]  /*4e20*/  LDSM.16.MT88.4 R16, [R173+0xe400] ;  /* 0x00e40000ad10783b */ /* 0x000f2a0000004200 */
[C---:B--2---:R-:W-:Y:S01]  /*4e30*/  HMMA.16816.F32.BF16 R112, R8.reuse, R20, R112 ;  /* 0x000000140870723c */ /* 0x044fe20000041870 */
[----:B------:R-:W2:Y:S05]  /*4e40*/  MUFU.EX2 R194, R194 ;  /* 0x000000c200c27308 */ /* 0x000eaa0000000800 */
[C---:B-1----:R-:W-:Y:S06]  /*4e50*/  HMMA.16816.F32.BF16 R80, R8.reuse, R12, R80 ;  /* 0x0000000c0850723c */ /* 0x042fec0000041850 */
[C---:B------:R-:W-:Y:S01]  /*4e60*/  HMMA.16816.F32.BF16 R84, R8.reuse, R14, R84 ;  /* 0x0000000e0854723c */ /* 0x040fe20000041854 */
[----:B------:R-:W1:Y:S05]  /*4e70*/  LDSM.16.MT88.4 R12, [R172+0xe400] ;  /* 0x00e40000ac0c783b */ /* 0x000e6a0000004200 */
[C---:B---3--:R-:W-:Y:S06]  /*4e80*/  HMMA.16816.F32.BF16 R88, R8.reuse, R4, R88 ;  /* 0x000000040858723c */ /* 0x048fec0000041858 */
[C---:B------:R-:W-:Y:S01]  /*4e90*/  HMMA.16816.F32.BF16 R108, R8.reuse, R6, R108 ;  /* 0x00000006086c723c */ /* 0x040fe2000004186c */
[----:B------:R-:W3:Y:S05]  /*4ea0*/  LDSM.16.MT88.4 R4, [R172+0xa800] ;  /* 0x00a80000ac04783b */ /* 0x000eea0000004200 */
[C---:B------:R-:W-:Y:S01]  /*4eb0*/  HMMA.16816.F32.BF16 R68, R8.reuse, R22, R68 ;  /* 0x000000160844723c */ /* 0x040fe20000041844 */
[----:B------:R-:W-:Y:S05]  /*4ec0*/  LDSM.16.MT88.4 R20, [R173+0xa800] ;  /* 0x00a80000ad14783b */ /* 0x000fea0000004200 */
[C---:B----4-:R-:W-:Y:S06]  /*4ed0*/  HMMA.16816.F32.BF16 R92, R8.reuse, R16, R92 ;  /* 0x00000010085c723c */ /* 0x050fec000004185c */
[C---:B------:R-:W-:Y:S01]  /*4ee0*/  HMMA.16816.F32.BF16 R104, R8.reuse, R18, R104 ;  /* 0x000000120868723c */ /* 0x040fe20000041868 */
[----:B------:R-:W4:Y:S05]  /*4ef0*/  LDSM.16.MT88.4 R16, [R173+0xc800] ;  /* 0x00c80000ad10783b */ /* 0x000f2a0000004200 */
[C---:B-1----:R-:W-:Y:S06]  /*4f00*/  HMMA.16816.F32.BF16 R96, R8.reuse, R12, R96 ;  /* 0x0000000c0860723c */ /* 0x042fec0000041860 */
[----:B------:R-:W-:Y:S01]  /*4f10*/  HMMA.16816.F32.BF16 R100, R8, R14, R100 ;  /* 0x0000000e0864723c */ /* 0x000fe20000041864 */
[----:B------:R-:W1:Y:S06]  /*4f20*/  LDSM.16.MT88.4 R12, [R172+0xc800] ;  /* 0x00c80000ac0c783b */ /* 0x000e6c0000004200 */
[----:B------:R-:W-:Y:S01]  /*4f30*/  F2FP.BF16.F32.PACK_AB R8, R124, R119 ;  /* 0x000000777c08723e */ /* 0x000fe200000010ff */
[----:B------:R-:W-:Y:S01]  /*4f40*/  FADD.FTZ R119, R119, R142 ;  /* 0x0000008e77777221 */ /* 0x000fe20000010000 */
[----:B------:R-:W-:Y:S01]  /*4f50*/  F2FP.BF16.F32.PACK_AB R9, R118, R65 ;  /* 0x000000417609723e */ /* 0x000fe200000010ff */
[----:B------:R-:W-:Y:S01]  /*4f60*/  FADD.FTZ R65, R65, R130 ;  /* 0x0000008241417221 */ /* 0x000fe20000010000 */
[----:B------:R-:W-:Y:S01]  /*4f70*/  F2FP.BF16.F32.PACK_AB R10, R134, R67 ;  /* 0x00000043860a723e */ /* 0x000fe200000010ff */
[----:B------:R-:W-:Y:S01]  /*4f80*/  FADD.FTZ R124, R124, R119 ;  /* 0x000000777c7c7221 */ /* 0x000fe20000010000 */
[----:B-----5:R-:W-:Y:S01]  /*4f90*/  F2FP.BF16.F32.PACK_AB R11, R66, R117 ;  /* 0x00000075420b723e */ /* 0x020fe200000010ff */
[----:B------:R-:W-:-:S02]  /*4fa0*/  FADD.FTZ R118, R118, R65 ;  /* 0x0000004176767221 */ /* 0x000fc40000010000 */
[----:B------:R-:W-:Y:S02]  /*4fb0*/  FADD.FTZ R67, R67, R124 ;  /* 0x0000007c43437221 */ /* 0x000fe40000010000 */
[----:B------:R-:W-:Y:S02]  /*4fc0*/  FADD.FTZ R117, R117, R118 ;  /* 0x0000007675757221 */ /* 0x000fe40000010000 */
[----:B---3--:R-:W-:Y:S01]  /*4fd0*/  HMMA.16816.F32.BF16 R72, R8, R4, R72 ;  /* 0x000000040848723c */ /* 0x008fe20000041848 */
[----:B------:R-:W-:Y:S01]  /*4fe0*/  FADD.FTZ R134, R134, R67 ;  /* 0x0000004386867221 */ /* 0x000fe20000010000 */
[----:B------:R-:W-:-:S04]  /*4ff0*/  FADD.FTZ R117, R66, R117 ;  /* 0x0000007542757221 */ /* 0x000fc80000010000 */
[C---:B------:R-:W-:Y:S01]  /*5000*/  HMMA.16816.F32.BF16 R76, R8.reuse, R6, R76 ;  /* 0x00000006084c723c */ /* 0x040fe2000004184c */
[----:B------:R-:W3:Y:S05]  /*5010*/  LDSM.16.MT88.4 R4, [R173+0xe800] ;  /* 0x00e80000ad04783b */ /* 0x000eea0000004200 */
[C---:B----4-:R-:W-:Y:S06]  /*5020*/  HMMA.16816.F32.BF16 R80, R8.reuse, R16, R80 ;  /* 0x000000100850723c */ /* 0x050fec0000041850 */
[C---:B------:R-:W-:Y:S01]  /*5030*/  HMMA.16816.F32.BF16 R84, R8.reuse, R18, R84 ;  /* 0x000000120854723c */ /* 0x040fe20000041854 */
[----:B------:R-:W4:Y:S05]  /*5040*/  LDSM.16.MT88.4 R16, [R172+0xac00] ;  /* 0x00ac0000ac10783b */ /* 0x000f2a0000004200 */
[C---:B-1----:R-:W-:Y:S06]  /*5050*/  HMMA.16816.F32.BF16 R88, R8.reuse, R12, R88 ;  /* 0x0000000c0858723c */ /* 0x042fec0000041858 */
[C---:B------:R-:W-:Y:S01]  /*5060*/  HMMA.16816.F32.BF16 R108, R8.reuse, R14, R108 ;  /* 0x0000000e086c723c */ /* 0x040fe2000004186c */
[----:B------:R-:W1:Y:S05]  /*5070*/  LDSM.16.MT88.4 R12, [R173+0xcc00] ;  /* 0x00cc0000ad0c783b */ /* 0x000e6a0000004200 */
[C---:B------:R-:W-:Y:S06]  /*5080*/  HMMA.16816.F32.BF16 R112, R8.reuse, R20, R112 ;  /* 0x000000140870723c */ /* 0x040fec0000041870 */
[C---:B------:R-:W-:Y:S01]  /*5090*/  HMMA.16816.F32.BF16 R68, R8.reuse, R22, R68 ;  /* 0x000000160844723c */ /* 0x040fe20000041844 */
[----:B------:R-:W5:Y:S05]  /*50a0*/  LDSM.16.MT88.4 R20, [R173+0xac00] ;  /* 0x00ac0000ad14783b */ /* 0x000f6a0000004200 */
[C---:B---3--:R-:W-:Y:S06]  /*50b0*/  HMMA.16816.F32.BF16 R92, R8.reuse, R4, R92 ;  /* 0x00000004085c723c */ /* 0x048fec000004185c */
[----:B------:R-:W-:Y:S01]  /*50c0*/  HMMA.16816.F32.BF16 R104, R8, R6, R104 ;  /* 0x000000060868723c */ /* 0x000fe20000041868 */
[----:B------:R-:W-:Y:S01]  /*50d0*/  F2FP.BF16.F32.PACK_AB R4, R116, R63 ;  /* 0x0000003f7404723e */ /* 0x000fe200000010ff */
[----:B------:R-:W-:Y:S01]  /*50e0*/  FADD.FTZ R63, R63, R134 ;  /* 0x000000863f3f7221 */ /* 0x000fe20000010000 */
[----:B------:R-:W-:Y:S01]  /*50f0*/  F2FP.BF16.F32.PACK_AB R5, R137, R64 ;  /* 0x000000408905723e */ /* 0x000fe200000010ff */
[----:B------:R-:W-:-:S02]  /*5100*/  FADD.FTZ R64, R64, R117 ;  /* 0x0000007540407221 */ /* 0x000fc40000010000 */
[C---:B------:R-:W-:Y:S01]  /*5110*/  HMMA.16816.F32.BF16 R96, R8.reuse, R24, R96 ;  /* 0x000000180860723c */ /* 0x040fe20000041860 */
[----:B------:R-:W-:Y:S01]  /*5120*/  F2FP.BF16.F32.PACK_AB R6, R193, R120 ;  /* 0x00000078c106723e */ /* 0x000fe200000010ff */
[----:B------:R-:W-:Y:S01]  /*5130*/  FADD.FTZ R63, R116, R63 ;  /* 0x0000003f743f7221 */ /* 0x000fe20000010000 */
[----:B--2---:R-:W-:Y:S01]  /*5140*/  F2FP.BF16.F32.PACK_AB R7, R194, R57 ;  /* 0x00000039c207723e */ /* 0x004fe200000010ff */
[----:B------:R-:W-:Y:S02]  /*5150*/  FADD.FTZ R64, R137, R64 ;  /* 0x0000004089407221 */ /* 0x000fe40000010000 */
[----:B------:R-:W-:Y:S01]  /*5160*/  HMMA.16816.F32.BF16 R100, R8, R26, R100 ;  /* 0x0000001a0864723c */ /* 0x000fe20000041864 */
[----:B------:R-:W2:Y:S01]  /*5170*/  LDSM.16.MT88.4 R8, [R172+0xcc00] ;  /* 0x00cc0000ac08783b */ /* 0x000ea20000004200 */
[----:B------:R-:W-:Y:S01]  /*5180*/  FADD.FTZ R120, R120, R63 ;  /* 0x0000003f78787221 */ /* 0x000fe20000010000 */
[----:B------:R-:W-:-:S03]  /*5190*/  FADD.FTZ R57, R57, R64 ;  /* 0x0000004039397221 */ /* 0x000fc60000010000 */
[----:B----4-:R-:W-:Y:S01]  /*51a0*/  HMMA.16816.F32.BF16 R72, R4, R16, R72 ;  /* 0x000000100448723c */ /* 0x010fe20000041848 */
[----:B------:R-:W-:Y:S01]  /*51b0*/  FADD.FTZ R193, R193, R120 ;  /* 0x00000078c1c17221 */ /* 0x000fe20000010000 */
[----:B------:R-:W-:-:S04]  /*51c0*/  FADD.FTZ R194, R194, R57 ;  /* 0x00000039c2c27221 */ /* 0x000fc80000010000 */
[C---:B------:R-:W-:Y:S01]  /*51d0*/  HMMA.16816.F32.BF16 R76, R4.reuse, R18, R76 ;  /* 0x00000012044c723c */ /* 0x040fe2000004184c */
[----:B------:R-:W3:Y:S05]  /*51e0*/  LDSM.16.MT88.4 R16, [R173+0xec00] ;  /* 0x00ec0000ad10783b */ /* 0x000eea0000004200 */
[C---:B-1----:R-:W-:Y:S06]  /*51f0*/  HMMA.16816.F32.BF16 R80, R4.reuse, R12, R80 ;  /* 0x0000000c0450723c */ /* 0x042fec0000041850 */
[C---:B------:R-:W-:Y:S01]  /*5200*/  HMMA.16816.F32.BF16 R84, R4.reuse, R14, R84 ;  /* 0x0000000e0454723c */ /* 0x040fe20000041854 */
[----:B------:R-:W1:Y:S05]  /*5210*/  LDSM.16.MT88.4 R12, [R172+0xec00] ;  /* 0x00ec0000ac0c783b */ /* 0x000e6a0000004200 */
[C---:B-----5:R-:W-:Y:S06]  /*5220*/  HMMA.16816.F32.BF16 R112, R4.reuse, R20, R112 ;  /* 0x000000140470723c */ /* 0x060fec0000041870 */
[C---:B------:R-:W-:Y:S06]  /*5230*/  HMMA.16816.F32.BF16 R68, R4.reuse, R22, R68 ;  /* 0x000000160444723c */ /* 0x040fec0000041844 */
[C---:B--2---:R-:W-:Y:S06]  /*5240*/  HMMA.16816.F32.BF16 R88, R4.reuse, R8, R88 ;  /* 0x000000080458723c */ /* 0x044fec0000041858 */
[C---:B------:R-:W-:Y:S06]  /*5250*/  HMMA.16816.F32.BF16 R108, R4.reuse, R10, R108 ;  /* 0x0000000a046c723c */ /* 0x040fec000004186c */
[C---:B---3--:R-:W-:Y:S06]  /*5260*/  HMMA.16816.F32.BF16 R92, R4.reuse, R16, R92 ;  /* 0x00000010045c723c */ /* 0x048fec000004185c */
[C---:B------:R-:W-:Y:S06]  /*5270*/  HMMA.16816.F32.BF16 R104, R4.reuse, R18, R104 ;  /* 0x000000120468723c */ /* 0x040fec0000041868 */
[C---:B-1----:R-:W-:Y:S06]  /*5280*/  HMMA.16816.F32.BF16 R96, R4.reuse, R12, R96 ;  /* 0x0000000c0460723c */ /* 0x042fec0000041860 */
[----:B------:R-:W-:Y:S01]  /*5290*/  HMMA.16816.F32.BF16 R100, R4, R14, R100 ;  /* 0x0000000e0464723c */ /* 0x000fe20000041864 */
[----:B------:R-:W-:-:S08]  /*52a0*/  NOP ;  /* 0x0000000000007918 */ /* 0x000fd00000000000 */
[----:B------:R-:W-:-:S15]  /*52b0*/  @!P0 BRA `(.L_x_1847) ;  /* 0x0000003400588947 */ /* 0x000fde0003800000 */
[----:B------:R-:W-:Y:S01]  /*52c0*/  ULEA UR10, -UR10, URZ, 0x7 ;  /* 0x0000003f0a0a7291 */ /* 0x000fe2000f8e393f */
[----:B------:R-:W-:Y:S01]  /*52d0*/  IADD3 R192, R128, -0x2, RZ ;  /* 0xfffffffe80c07810 */ /* 0x000fe20007ffe0ff */
[----:B------:R-:W-:Y:S01]  /*52e0*/  IMAD.MOV.U32 R117, RZ, RZ, R2 ;  /* 0x000000ffff757224 */ /* 0x000fe200078e0002 */
[----:B------:R-:W-:Y:S01]  /*52f0*/  MOV R3, R0 ;  /* 0x0000000000037202 */ /* 0x000fe20000000f00 */
[----:B------:R-:W-:Y:S02]  /*5300*/  USHF.R.S32.HI UR4, URZ, 0x1f, UR10 ;  /* 0x0000001f3f047899 */ /* 0x000fe4000801140a */
[----:B------:R-:W-:Y:S01]  /*5310*/  MOV R191, UR10 ;  /* 0x0000000a00bf7c02 */ /* 0x000fe20008000f00 */
[----:B------:R-:W-:-:S03]  /*5320*/  ULDC UR7, c[0x0][0x248] ;  /* 0x0000920000077ab9 */ /* 0x000fc60000000800 */
[----:B------:R-:W-:Y:S01]  /*5330*/  IMAD.U32 R190, RZ, RZ, UR4 ;  /* 0x00000004ffbe7e24 */ /* 0x000fe2000f8e00ff */
[----:B------:R-:W-:-:S06]  /*5340*/  ULDC UR4, c[0x0][0x2ec] ;  /* 0x0000bb0000047ab9 */ /* 0x000fcc0000000800 */
.L_x_1851:
[----:B------:R-:W-:Y:S04]  /*5350*/  DEPBAR.LE SB0, 0x0 ;  /* 0x000080000000791a */ /* 0x000fe80000000000 */
[----:B------:R-:W-:Y:S01]  /*5360*/  BAR.SYNC.DEFER_BLOCKING 0x0 ;  /* 0x0000000000007b1d */ /* 0x000fe20000010000 */
[----:B------:R-:W-:Y:S02]  /*5370*/  MOV R8, R191 ;  /* 0x000000bf00087202 */ /* 0x000fe40000000f00 */
[----:B------:R-:W-:Y:S03]  /*5380*/  MOV R0, R190 ;  /* 0x000000be00007202 */ /* 0x000fe60000000f00 */
[----:B------:R-:W-:Y:S05]  /*5390*/  @P6 BRA `(.L_x_1848) ;  /* 0x0000000000f46947 */ /* 0x000fea0003800000 */
[----:B------:R-:W1:Y:S01]  /*53a0*/  LDC R0, c[0x0][0x380] ;  /* 0x0000e000ff007b82 */ /* 0x000e620000000800 */
[----:B------:R-:W-:Y:S05]  /*53b0*/  SHF.L.U32 R5, R192, 0x7, RZ ;  /* 0x00000007c0057819 */ /* 0x000fea00000006ff */
[----:B------:R-:W-:Y:S05]  /*53c0*/  VIADD R11, R5, 0x80 ;  /* 0x00000080050b7836 */ /* 0x000fea0000000000 */
[----:B------:R-:W-:Y:S02]  /*53d0*/  IABS R6, R11 ;  /* 0x0000000b00067213 */ /* 0x000fe40000000000 */
[-C--:B-1----:R-:W-:Y:S02]  /*53e0*/  IABS R2, R0.reuse ;  /* 0x0000000000027213 */ /* 0x082fe40000000000 */
[-C--:B------:R-:W-:Y:S02]  /*53f0*/  LOP3.LUT R11, R11, R0.reuse, RZ, 0x3c, !PT ;  /* 0x000000000b0b7212 */ /* 0x080fe400078e3cff */
[----:B------:R-:W1:Y:S02]  /*5400*/  I2F.RP R10, R2 ;  /* 0x00000002000a7306 */ /* 0x000e640000209400 */
[----:B------:R-:W-:Y:S02]  /*5410*/  ISETP.GE.AND P2, PT, R11, RZ, PT ;  /* 0x000000ff0b00720c */ /* 0x000fe40003f46270 */
[-C--:B------:R-:W-:Y:S06]  /*5420*/  LOP3.LUT R11, RZ, R0.reuse, RZ, 0x33, !PT ;  /* 0x00000000ff0b7212 */ /* 0x080fec00078e33ff */
[----:B-1----:R-:W1:Y:S02]  /*5430*/  MUFU.RCP R4, R10 ;  /* 0x0000000a00047308 */ /* 0x002e640000001000 */
[----:B-1----:R-:W-:Y:S01]  /*5440*/  VIADD R8, R4, 0xffffffe ;  /* 0x0ffffffe04087836 */ /* 0x002fe20000000000 */
[----:B------:R-:W-:Y:S02]  /*5450*/  IABS R4, R5 ;  /* 0x0000000500047213 */ /* 0x000fe40000000000 */
[----:B------:R-:W-:Y:S05]  /*5460*/  LOP3.LUT R5, R5, R0, RZ, 0x3c, !PT ;  /* 0x0000000005057212 */ /* 0x000fea00078e3cff */
[----:B------:R-:W1:Y:S01]  /*5470*/  F2I.FTZ.U32.TRUNC.NTZ R9, R8 ;  /* 0x0000000800097305 */ /* 0x000e62000021f000 */
[----:B------:R-:W-:Y:S01]  /*5480*/  ISETP.GE.AND P0, PT, R5, RZ, PT ;  /* 0x000000ff0500720c */ /* 0x000fe20003f06270 */
[--C-:B-1----:R-:W-:Y:S02]  /*5490*/  IMAD.MOV R7, RZ, RZ, -R9.reuse ;  /* 0x000000ffff077224 */ /* 0x102fe400078e0a09 */
[----:B------:R-:W-:Y:S02]  /*54a0*/  IMAD.MOV.U32 R8, RZ, RZ, RZ ;  /* 0x000000ffff087224 */ /* 0x000fe400078e00ff */
[----:B------:R-:W-:Y:S04]  /*54b0*/  IMAD R7, R7, R2, RZ ;  /* 0x0000000207077224 */ /* 0x000fe800078e02ff */
[----:B------:R-:W-:Y:S06]  /*54c0*/  IMAD.HI.U32 R7, R9, R7, R8 ;  /* 0x0000000709077227 */ /* 0x000fec00078e0008 */
        /* <DEDUP_REMOVED lines=10> */
[----:B------:R-:W-:Y:S01]  /*5570*/  @!P1 VIADD R8, R8, 0x1 ;  /* 0x0000000108089836 */ /* 0x000fe20000000000 */
[----:B------:R-:W-:Y:S01]  /*5580*/  ISETP.NE.AND P1, PT, R0, RZ, PT ;  /* 0x000000ff0000720c */ /* 0x000fe20003f25270 */
[----:B------:R-:W-:Y:S01]  /*5590*/  @!P3 VIADD R10, R10, 0x1 ;  /* 0x000000010a0ab836 */ /* 0x000fe20000000000 */
[-C--:B------:R-:W-:Y:S02]  /*55a0*/  ISETP.GE.U32.AND P4, PT, R4, R2.reuse, PT ;  /* 0x000000020400720c */ /* 0x080fe40003f86070 */
[----:B------:R-:W-:Y:S02]  /*55b0*/  ISETP.GE.U32.AND P5, PT, R6, R2, PT ;  /* 0x000000020600720c */ /* 0x000fe40003fa6070 */
[----:B------:R-:W1:Y:S09]  /*55c0*/  LDC.64 R6, c[0x0][0x250] ;  /* 0x00009400ff067b82 */ /* 0x000e720000000a00 */
[----:B------:R-:W-:Y:S02]  /*55d0*/  @P4 IADD3 R8, R8, 0x1, RZ ;  /* 0x0000000108084810 */ /* 0x000fe40007ffe0ff */
[----:B------:R-:W-:Y:S03]  /*55e0*/  @P5 VIADD R10, R10, 0x1 ;  /* 0x000000010a0a5836 */ /* 0x000fe60000000000 */
[----:B------:R-:W-:Y:S02]  /*55f0*/  @!P0 IMAD.MOV R8, RZ, RZ, -R8 ;  /* 0x000000ffff088224 */ /* 0x000fe400078e0a08 */
[----:B------:R-:W-:Y:S03]  /*5600*/  @!P2 IADD3 R10, -R10, RZ, RZ ;  /* 0x000000ff0a0aa210 */ /* 0x000fe60007ffe1ff */
[C---:B------:R-:W-:Y:S02]  /*5610*/  SEL R5, R11.reuse, R8, !P1 ;  /* 0x000000080b057207 */ /* 0x040fe40004800000 */
[----:B------:R-:W-:Y:S02]  /*5620*/  SEL R11, R11, R10, !P1 ;  /* 0x0000000a0b0b7207 */ /* 0x000fe40004800000 */
[-C--:B------:R-:W-:Y:S02]  /*5630*/  LEA R16, P1, R5, R182.reuse, 0x2 ;  /* 0x000000b605107211 */ /* 0x080fe400078210ff */
[----:B------:R-:W-:Y:S02]  /*5640*/  LEA R14, P0, R11, R182, 0x2 ;  /* 0x000000b60b0e7211 */ /* 0x000fe400078010ff */
[-C--:B------:R-:W-:Y:S02]  /*5650*/  LEA.HI.X.SX32 R17, R5, R183.reuse, 0x2, P1 ;  /* 0x000000b705117211 */ /* 0x080fe400008f16ff */
[C---:B------:R-:W-:Y:S01]  /*5660*/  LEA.HI.X.SX32 R15, R11.reuse, R183, 0x2, P0 ;  /* 0x000000b70b0f7211 */ /* 0x040fe200000f16ff */
[----:B------:R-:W-:Y:S02]  /*5670*/  IMAD.IADD R11, R11, 0x1, -R5 ;  /* 0x000000010b0b7824 */ /* 0x000fe400078e0a05 */
[----:B------:R-:W2:Y:S01]  /*5680*/  LDG.E R2, desc[UR16][R16.64] ;  /* 0x0000001010027981 */ /* 0x000ea2000c1e1900 */
[----:B------:R-:W3:Y:S01]  /*5690*/  LDC.64 R4, c[0x0][0x238] ;  /* 0x00008e00ff047b82 */ /* 0x000ee20000000a00 */
[----:B------:R-:W-:Y:S02]  /*56a0*/  IMAD R11, R11, R0, -0x80 ;  /* 0xffffff800b0b7424 */ /* 0x000fe400078e0200 */
[----:B------:R-:W2:Y:S03]  /*56b0*/  LDG.E R9, desc[UR16][R14.64] ;  /* 0x000000100e097981 */ /* 0x000ea6000c1e1900 */
        /* <DEDUP_REMOVED lines=11> */
.L_x_1848:
[C---:B------:R-:W-:Y:S04]  /*5770*/  LEA R184, P0, R8.reuse, R184, 0x1 ;  /* 0x000000b808b87211 */ /* 0x040fe800078008ff */
[----:B------:R-:W-:Y:S02]  /*5780*/  LEA.HI.X R179, R8, R179, R0, 0x1, P0 ;  /* 0x000000b308b37211 */ /* 0x000fe400000f0c00 */
[----:B------:R-:W-:Y:S03]  /*5790*/  IADD3 R198, P0, R184, UR12, RZ ;  /* 0x0000000cb8c67c10 */ /* 0x000fe6000ff1e0ff */
[----:B------:R-:W-:Y:S01]  /*57a0*/  IMAD.MOV.U32 R185, RZ, RZ, R179 ;  /* 0x000000ffffb97224 */ /* 0x000fe200078e00b3 */
[----:B------:R-:W-:Y:S02]  /*57b0*/  IADD3.X R199, R179, UR11, RZ, P0, !PT ;  /* 0x0000000bb3c77c10 */ /* 0x000fe400087fe4ff */
[----:B------:R-:W-:Y:S02]  /*57c0*/  IADD3 R196, P0, R198, UR12, RZ ;  /* 0x0000000cc6c47c10 */ /* 0x000fe4000ff1e0ff */
[----:B------:R-:W-:Y:S01]  /*57d0*/  @!PT LDS RZ, [RZ] ;  /* 0x00000000fffff984 */ /* 0x000fe20000000800 */
[----:B------:R-:W-:Y:S01]  /*57e0*/  @!PT LDS RZ, [RZ] ;  /* 0x00000000fffff984 */ /* 0x000fe20000000800 */
[----:B------:R-:W-:Y:S01]  /*57f0*/  @!PT LDS RZ, [RZ] ;  /* 0x00000000fffff984 */ /* 0x000fe20000000800 */
[----:B------:R1:W-:Y:S02]  /*5800*/  LDGSTS.E.BYPASS.LTC128B.128 [R178+0x9000], desc[UR16][R184.64] ;  /* 0x09000000b8b27fae */ /* 0x0003e4000b901d50 */
[----:B------:R-:W-:Y:S02]  /*5810*/  IADD3.X R197, R199, UR11, RZ, P0, !PT ;  /* 0x0000000bc7c57c10 */ /* 0x000fe400087fe4ff */
[----:B------:R1:W-:Y:S01]  /*5820*/  LDGSTS.E.BYPASS.LTC128B.128 [R178+0xb000], desc[UR16][R184.64+0x40] ;  /* 0x0b000040b8b27fae */ /* 0x0003e2000b901d50 */
[----:B------:R-:W-:Y:S03]  /*5830*/  IADD3 R118, P0, R196, UR12, RZ ;  /* 0x0000000cc4767c10 */ /* 0x000fe6000ff1e0ff */
[----:B------:R1:W-:Y:S01]  /*5840*/  LDGSTS.E.BYPASS.LTC128B.128 [R178+0xd000], desc[UR16][R184.64+0x80] ;  /* 0x0d000080b8b27fae */ /* 0x0003e2000b901d50 */
[----:B------:R-:W-:Y:S02]  /*5850*/  IADD3.X R119, R197, UR11, RZ, P0, !PT ;  /* 0x0000000bc5777c10 */ /* 0x000fe400087fe4ff */
[----:B------:R-:W-:Y:S01]  /*5860*/  ISETP.GE.AND P0, PT, R192, 0x1, PT ;  /* 0x00000001c000780c */ /* 0x000fe20003f06270 */
        /* <DEDUP_REMOVED lines=9> */
[----:B------:R-:W-:Y:S04]  /*5900*/  LDSM.16.M88.4 R120, [R177] ;  /* 0x00000000b178783b */ /* 0x000fe80000000200 */
[----:B------:R-:W2:Y:S04]  /*5910*/  LDSM.16.M88.4 R124, [R176] ;  /* 0x00000000b07c783b */ /* 0x000ea80000000200 */
[----:B------:R-:W3:Y:S04]  /*5920*/  LDSM.16.M88.4 R128, [R176+0x400] ;  /* 0x00040000b080783b */ /* 0x000ee80000000200 */
[----:B------:R-:W4:Y:S04]  /*5930*/  LDSM.16.M88.4 R132, [R176+0x800] ;  /* 0x00080000b084783b */ /* 0x000f280000000200 */
[----:B------:R-:W5:Y:S04]  /*5940*/  LDSM.16.M88.4 R136, [R176+0xc00] ;  /* 0x000c0000b088783b */ /* 0x000f680000000200 */
[----:B------:R-:W0:Y:S04]  /*5950*/  LDGDEPBAR ;  /* 0x00000000000079af */ /* 0x000e280000000000 */
[----:B------:R-:W1:Y:S04]  /*5960*/  LDSM.16.M88.4 R140, [R176+0x1000] ;  /* 0x00100000b08c783b */ /* 0x000e680000000200 */
[----:B------:R-:W1:Y:S04]  /*5970*/  LDSM.16.M88.4 R144, [R176+0x1400] ;  /* 0x00140000b090783b */ /* 0x000e680000000200 */
[----:B------:R-:W1:Y:S04]  /*5980*/  LDSM.16.M88.4 R148, [R176+0x1800] ;  /* 0x00180000b094783b */ /* 0x000e680000000200 */
[----:B------:R-:W1:Y:S04]  /*5990*/  LDSM.16.M88.4 R152, [R176+0x1c00] ;  /* 0x001c0000b098783b */ /* 0x000e680000000200 */
[----:B------:R-:W-:Y:S01]  /*59a0*/  LDSM.16.M88.4 R156, [R175] ;  /* 0x00000000af9c783b */ /* 0x000fe20000000200 */
[C---:B--2---:R-:W-:Y:S03]  /*59b0*/  HMMA.16816.F32.BF16 R4, R120.reuse, R124, RZ ;  /* 0x0000007c7804723c */ /* 0x044fe600000418ff */
[----:B------:R-:W2:Y:S04]  /*59c0*/  LDSM.16.M88.4 R160, [R174] ;  /* 0x00000000aea0783b */ /* 0x000ea80000000200 */
[----:B------:R-:W2:Y:S01]  /*59d0*/  LDSM.16.M88.4 R164, [R174+0x400] ;  /* 0x00040000aea4783b */ /* 0x000ea20000000200 */
[C---:B------:R-:W-:Y:S03]  /*59e0*/  HMMA.16816.F32.BF16 R8, R120.reuse, R126, RZ ;  /* 0x0000007e7808723c */ /* 0x040fe600000418ff */
[----:B------:R-:W2:Y:S03]  /*59f0*/  LDSM.16.M88.4 R168, [R174+0x800] ;  /* 0x00080000aea8783b */ /* 0x000ea60000000200 */
[C---:B---3--:R-:W-:Y:S01]  /*5a00*/  HMMA.16816.F32.BF16 R12, R120.reuse, R128, RZ ;  /* 0x00000080780c723c */ /* 0x048fe200000418ff */
[----:B------:R-:W-:Y:S05]  /*5a10*/  LDSM.16.M88.4 R124, [R174+0x1000] ;  /* 0x00100000ae7c783b */ /* 0x000fea0000000200 */
        /* <DEDUP_REMOVED lines=22> */
[C---:B------:R-:W-:Y:S06]  /*5b80*/  HMMA.16816.F32.BF16 R20, R156.reuse, R168, R20 ;  /* 0x000000a89c14723c */ /* 0x040fec0000041814 */
[C---:B------:R-:W-:Y:S06]  /*5b90*/  HMMA.16816.F32.BF16 R24, R156.reuse, R170, R24 ;  /* 0x000000aa9c18723c */ /* 0x040fec0000041818 */
[C---:B-1----:R-:W-:Y:S06]  /*5ba0*/  HMMA.16816.F32.BF16 R28, R156.reuse, R120, R28 ;  /* 0x000000789c1c723c */ /* 0x042fec000004181c */
[C---:B------:R-:W-:Y:S01]  /*5bb0*/  HMMA.16816.F32.BF16 R32, R156.reuse, R122, R32 ;  /* 0x0000007a9c20723c */ /* 0x040fe20000041820 */
[----:B------:R-:W-:Y:S05]  /*5bc0*/  LDSM.16.M88.4 R120, [R177+0x1000] ;  /* 0x00100000b178783b */ /* 0x000fea0000000200 */
[C---:B------:R-:W-:Y:S06]  /*5bd0*/  HMMA.16816.F32.BF16 R36, R156.reuse, R124, R36 ;  /* 0x0000007c9c24723c */ /* 0x040fec0000041824 */
        /* <DEDUP_REMOVED lines=8> */
[C---:B------:R-:W-:Y:S06]  /*5c60*/  HMMA.16816.F32.BF16 R60, R156.reuse, R136, R60 ;  /* 0x000000889c3c723c */ /* 0x040fec000004183c */
[----:B------:R-:W-:Y:S01]  /*5c70*/  HMMA.16816.F32.BF16 R64, R156, R138, R64 ;  /* 0x0000008a9c40723c */ /* 0x000fe20000041840 */
[----:B------:R-:W4:Y:S05]  /*5c80*/  LDSM.16.M88.4 R136, [R176+0x2c00] ;  /* 0x002c0000b088783b */ /* 0x000f2a0000000200 */
        /* <DEDUP_REMOVED lines=11> */
[----:B------:R-:W-:Y:S05]  /*5d40*/  LDSM.16.M88.4 R136, [R175+0x1000] ;  /* 0x00100000af88783b */ /* 0x000fea0000000200 */
[C---:B------:R-:W-:Y:S06]  /*5d50*/  HMMA.16816.F32.BF16 R36, R120.reuse, R140, R36 ;  /* 0x0000008c7824723c */ /* 0x040fec0000041824 */
[C---:B------:R-:W-:Y:S01]  /*5d60*/  HMMA.16816.F32.BF16 R40, R120.reuse, R142, R40 ;  /* 0x0000008e7828723c */ /* 0x040fe20000041828 */
[----:B------:R-:W4:Y:S05]  /*5d70*/  LDSM.16.M88.4 R140, [R174+0x2000] ;  /* 0x00200000ae8c783b */ /* 0x000f2a0000000200 */
[C---:B-1----:R-:W-:Y:S06]  /*5d80*/  HMMA.16816.F32.BF16 R44, R120.reuse, R124, R44 ;  /* 0x0000007c782c723c */ /* 0x042fec000004182c */
[C---:B------:R-:W-:Y:S01]  /*5d90*/  HMMA.16816.F32.BF16 R48, R120.reuse, R126, R48 ;  /* 0x0000007e7830723c */ /* 0x040fe20000041830 */
[----:B------:R-:W-:Y:S05]  /*5da0*/  LDSM.16.M88.4 R124, [R174+0x2800] ;  /* 0x00280000ae7c783b */ /* 0x000fea0000000200 */
[C---:B--2---:R-:W-:Y:S06]  /*5db0*/  HMMA.16816.F32.BF16 R52, R120.reuse, R128, R52 ;  /* 0x000000807834723c */ /* 0x044fec0000041834 */
[C---:B------:R-:W-:Y:S01]  /*5dc0*/  HMMA.16816.F32.BF16 R56, R120.reuse, R130, R56 ;  /* 0x000000827838723c */ /* 0x040fe20000041838 */
[----:B------:R-:W-:Y:S05]  /*5dd0*/  LDSM.16.M88.4 R128, [R174+0x2c00] ;  /* 0x002c0000ae80783b */ /* 0x000fea0000000200 */
[C---:B---3--:R-:W-:Y:S06]  /*5de0*/  HMMA.16816.F32.BF16 R60, R120.reuse, R132, R60 ;  /* 0x00000084783c723c */ /* 0x048fec000004183c */
[----:B------:R-:W-:Y:S01]  /*5df0*/  HMMA.16816.F32.BF16 R64, R120, R134, R64 ;  /* 0x000000867840723c */ /* 0x000fe20000041840 */
[----:B------:R-:W1:Y:S04]  /*5e00*/  LDSM.16.M88.4 R120, [R174+0x2400] ;  /* 0x00240000ae78783b */ /* 0x000e680000000200 */
[----:B------:R-:W2:Y:S01]  /*5e10*/  LDSM.16.M88.4 R132, [R174+0x3000] ;  /* 0x00300000ae84783b */ /* 0x000ea20000000200 */
[C---:B----4-:R-:W-:Y:S06]  /*5e20*/  HMMA.16816.F32.BF16 R4, R136.reuse, R140, R4 ;  /* 0x0000008c8804723c */ /* 0x050fec0000041804 */
[C---:B------:R-:W-:Y:S01]  /*5e30*/  HMMA.16816.F32.BF16 R8, R136.reuse, R142, R8 ;  /* 0x0000008e8808723c */ /* 0x040fe20000041808 */
[----:B------:R-:W3:Y:S05]  /*5e40*/  LDSM.16.M88.4 R140, [R174+0x3400] ;  /* 0x00340000ae8c783b */ /* 0x000eea0000000200 */
[C---:B-1----:R-:W-:Y:S06]  /*5e50*/  HMMA.16816.F32.BF16 R12, R136.reuse, R120, R12 ;  /* 0x00000078880c723c */ /* 0x042fec000004180c */
[C---:B------:R-:W-:Y:S01]  /*5e60*/  HMMA.16816.F32.BF16 R16, R136.reuse, R122, R16 ;  /* 0x0000007a8810723c */ /* 0x040fe20000041810 */
[----:B------:R-:W1:Y:S05]  /*5e70*/  LDSM.16.M88.4 R120, [R174+0x3800] ;  /* 0x00380000ae78783b */ /* 0x000e6a0000000200 */
[C---:B------:R-:W-:Y:S06]  /*5e80*/  HMMA.16816.F32.BF16 R20, R136.reuse, R124, R20 ;  /* 0x0000007c8814723c */ /* 0x040fec0000041814 */
[C---:B------:R-:W-:Y:S01]  /*5e90*/  HMMA.16816.F32.BF16 R24, R136.reuse, R126, R24 ;  /* 0x0000007e8818723c */ /* 0x040fe20000041818 */
[----:B------:R-:W4:Y:S05]  /*5ea0*/  LDSM.16.M88.4 R124, [R174+0x3c00] ;  /* 0x003c0000ae7c783b */ /* 0x000f2a0000000200 */
        /* <DEDUP_REMOVED lines=12> */
[C---:B----4-:R-:W-:Y:S06]  /*5f70*/  HMMA.16816.F32.BF16 R60, R136.reuse, R124, R60 ;  /* 0x0000007c883c723c */ /* 0x050fec000004183c */
[----:B------:R-:W-:Y:S01]  /*5f80*/  HMMA.16816.F32.BF16 R64, R136, R126, R64 ;  /* 0x0000007e8840723c */ /* 0x000fe20000041840 */
[----:B------:R-:W4:Y:S04]  /*5f90*/  LDSM.16.M88.4 R124, [R176+0x4c00] ;  /* 0x004c0000b07c783b */ /* 0x000f280000000200 */
[----:B------:R-:W-:Y:S01]  /*5fa0*/  LDSM.16.M88.4 R136, [R176+0x5400] ;  /* 0x00540000b088783b */ /* 0x000fe20000000200 */
        /* <DEDUP_REMOVED lines=10> */
[C---:B------:R-:W-:Y:S01]  /*6050*/  HMMA.16816.F32.BF16 R32, R128.reuse, R126, R32 ;  /* 0x0000007e8020723c */ /* 0x040fe20000041820 */
[----:B------:R-:W-:Y:S05]  /*6060*/  LDSM.16.M88.4 R124, [R175+0x2000] ;  /* 0x00200000af7c783b */ /* 0x000fea0000000200 */
[C---:B--2---:R-:W-:Y:S06]  /*6070*/  HMMA.16816.F32.BF16 R36, R128.reuse, R132, R36 ;  /* 0x000000848024723c */ /* 0x044fec0000041824 */
[C---:B------:R-:W-:Y:S01]  /*6080*/  HMMA.16816.F32.BF16 R40, R128.reuse, R134, R40 ;  /* 0x000000868028723c */ /* 0x040fe20000041828 */
[----:B------:R-:W2:Y:S05]  /*6090*/  LDSM.16.M88.4 R132, [R174+0x4000] ;  /* 0x00400000ae84783b */ /* 0x000eaa0000000200 */
[C---:B------:R-:W-:Y:S06]  /*60a0*/  HMMA.16816.F32.BF16 R44, R128.reuse, R136, R44 ;  /* 0x00000088802c723c */ /* 0x040fec000004182c */
[C---:B------:R-:W-:Y:S01]  /*60b0*/  HMMA.16816.F32.BF16 R48, R128.reuse, R138, R48 ;  /* 0x0000008a8030723c */ /* 0x040fe20000041830 */
[----:B------:R-:W4:Y:S05]  /*60c0*/  LDSM.16.M88.4 R136, [R174+0x4400] ;  /* 0x00440000ae88783b */ /* 0x000f2a0000000200 */
[C---:B---3--:R-:W-:Y:S06]  /*60d0*/  HMMA.16816.F32.BF16 R52, R128.reuse, R140, R52 ;  /* 0x0000008c8034723c */ /* 0x048fec0000041834 */
[C---:B------:R-:W-:Y:S01]  /*60e0*/  HMMA.16816.F32.BF16 R56, R128.reuse, R142, R56 ;  /* 0x0000008e8038723c */ /* 0x040fe20000041838 */
[----:B------:R-:W3:Y:S05]  /*60f0*/  LDSM.16.M88.4 R140, [R174+0x4800] ;  /* 0x00480000ae8c783b */ /* 0x000eea0000000200 */
[C---:B-1----:R-:W-:Y:S06]  /*6100*/  HMMA.16816.F32.BF16 R60, R128.reuse, R120, R60 ;  /* 0x00000078803c723c */ /* 0x042fec000004183c */
[----:B------:R-:W-:Y:S01]  /*6110*/  HMMA.16816.F32.BF16 R64, R128, R122, R64 ;  /* 0x0000007a8040723c */ /* 0x000fe20000041840 */
[----:B------:R-:W1:Y:S04]  /*6120*/  LDSM.16.M88.4 R120, [R174+0x4c00] ;  /* 0x004c0000ae78783b */ /* 0x000e680000000200 */
[----:B------:R-:W5:Y:S01]  /*6130*/  LDSM.16.M88.4 R128, [R174+0x5000] ;  /* 0x00500000ae80783b */ /* 0x000f620000000200 */
[C---:B--2---:R-:W-:Y:S06]  /*6140*/  HMMA.16816.F32.BF16 R4, R124.reuse, R132, R4 ;  /* 0x000000847c04723c */ /* 0x044fec0000041804 */
[C---:B------:R-:W-:Y:S01]  /*6150*/  HMMA.16816.F32.BF16 R8, R124.reuse, R134, R8 ;  /* 0x000000867c08723c */ /* 0x040fe20000041808 */
[----:B------:R-:W2:Y:S05]  /*6160*/  LDSM.16.M88.4 R132, [R174+0x5400] ;  /* 0x00540000ae84783b */ /* 0x000eaa0000000200 */
[C---:B----4-:R-:W-:Y:S06]  /*6170*/  HMMA.16816.F32.BF16 R12, R124.reuse, R136, R12 ;  /* 0x000000887c0c723c */ /* 0x050fec000004180c */
[C---:B------:R-:W-:Y:S01]  /*6180*/  HMMA.16816.F32.BF16 R16, R124.reuse, R138, R16 ;  /* 0x0000008a7c10723c */ /* 0x040fe20000041810 */
[----:B------:R-:W4:Y:S05]  /*6190*/  LDSM.16.M88.4 R136, [R174+0x5800] ;  /* 0x00580000ae88783b */ /* 0x000f2a0000000200 */
[C---:B---3--:R-:W-:Y:S06]  /*61a0*/  HMMA.16816.F32.BF16 R20, R124.reuse, R140, R20 ;  /* 0x0000008c7c14723c */ /* 0x048fec0000041814 */
[C---:B------:R-:W-:Y:S01]  /*61b0*/  HMMA.16816.F32.BF16 R24, R124.reuse, R142, R24 ;  /* 0x0000008e7c18723c */ /* 0x040fe20000041818 */
[----:B------:R-:W3:Y:S01]  /*61c0*/  LDSM.16.M88.4 R140, [R174+0x5c00] ;  /* 0x005c0000ae8c783b */ /* 0x000ee20000000200 */
[----:B------:R-:W-:Y:S04]  /*61d0*/  DEPBAR.LE SB0, 0x0 ;  /* 0x000080000000791a */ /* 0x000fe80000000000 */
[C---:B-1----:R-:W-:Y:S01]  /*61e0*/  HMMA.16816.F32.BF16 R28, R124.reuse, R120, R28 ;  /* 0x000000787c1c723c */ /* 0x042fe2000004181c */
[----:B------:R-:W-:Y:S05]  /*61f0*/  BAR.SYNC.DEFER_BLOCKING 0x0 ;  /* 0x0000000000007b1d */ /* 0x000fea0000010000 */
[C---:B------:R-:W-:Y:S06]  /*6200*/  HMMA.16816.F32.BF16 R32, R124.reuse, R122, R32 ;  /* 0x0000007a7c20723c */ /* 0x040fec0000041820 */
[C---:B-----5:R-:W-:Y:S06]  /*6210*/  HMMA.16816.F32.BF16 R36, R124.reuse, R128, R36 ;  /* 0x000000807c24723c */ /* 0x060fec0000041824 */
[C---:B------:R-:W-:Y:S06]  /*6220*/  HMMA.16816.F32.BF16 R40, R124.reuse, R130, R40 ;  /* 0x000000827c28723c */ /* 0x040fec0000041828 */
[C---:B--2---:R-:W-:Y:S06]  /*6230*/  HMMA.16816.F32.BF16 R44, R124.reuse, R132, R44 ;  /* 0x000000847c2c723c */ /* 0x044fec000004182c */
[C---:B------:R-:W-:Y:S06]  /*6240*/  HMMA.16816.F32.BF16 R48, R124.reuse, R134, R48 ;  /* 0x000000867c30723c */ /* 0x040fec0000041830 */
[C---:B----4-:R-:W-:Y:S06]  /*6250*/  HMMA.16816.F32.BF16 R52, R124.reuse, R136, R52 ;  /* 0x000000887c34723c */ /* 0x050fec0000041834 */
[C---:B------:R-:W-:Y:S06]  /*6260*/  HMMA.16816.F32.BF16 R56, R124.reuse, R138, R56 ;  /* 0x0000008a7c38723c */ /* 0x040fec0000041838 */
[C---:B---3--:R-:W-:Y:S06]  /*6270*/  HMMA.16816.F32.BF16 R60, R124.reuse, R140, R60 ;  /* 0x0000008c7c3c723c */ /* 0x048fec000004183c */
        /* <DEDUP_REMOVED lines=8> */
[----:B------:R-:W-:Y:S06]  /*6300*/  @P6 BRA `(.L_x_1850) ;  /* 0x0000000000f46947 */ /* 0x000fec0003800000 */
[----:B------:R-:W1:Y:S01]  /*6310*/  LDC R0, c[0x0][0x380] ;  /* 0x0000e000ff007b82 */ /* 0x000e620000000800 */
[----:B------:R-:W-:Y:S04]  /*6320*/  SHF.L.U32 R119, R192, 0x7, RZ ;  /* 0x00000007c0777819 */ /* 0x000fe800000006ff */
[----:B------:R-:W-:Y:S01]  /*6330*/  IABS R118, R119 ;  /* 0x0000007700767213 */ /* 0x000fe20000000000 */
[C---:B------:R-:W-:Y:S01]  /*6340*/  VIADD R125, R119.reuse, 0xffffff80 ;  /* 0xffffff80777d7836 */ /* 0x040fe20000000000 */
[-C--:B-1----:R-:W-:Y:S02]  /*6350*/  IABS R2, R0.reuse ;  /* 0x0000000000027213 */ /* 0x082fe40000000000 */
[-C--:B------:R-:W-:Y:S02]  /*6360*/  LOP3.LUT R119, R119, R0.reuse, RZ, 0x3c, !PT ;  /* 0x0000000077777212 */ /* 0x080fe400078e3cff */
[----:B------:R-:W1:Y:S02]  /*6370*/  I2F.RP R122, R2 ;  /* 0x00000002007a7306 */ /* 0x000e640000209400 */
[----:B------:R-:W-:Y:S08]  /*6380*/  ISETP.GE.AND P2, PT, R119, RZ, PT ;  /* 0x000000ff7700720c */ /* 0x000ff00003f46270 */
        /* <DEDUP_REMOVED lines=15> */
[C---:B------:R-:W-:Y:S01]  /*6480*/  IMAD R118, R2.reuse, R123, R118 ;  /* 0x0000007b02767224 */ /* 0x040fe200078e0276 */
[----:B------:R-:W-:Y:S02]  /*6490*/  LOP3.LUT R123, RZ, R0, RZ, 0x33, !PT ;  /* 0x00000000ff7b7212 */ /* 0x000fe400078e33ff */
        /* <DEDUP_REMOVED lines=9> */
[----:B------:R-:W1:Y:S09]  /*6530*/  LDC R2, c[0x0][0x24c] ;  /* 0x00009300ff027b82 */ /* 0x000e720000000800 */
        /* <DEDUP_REMOVED lines=14> */
[----:B------:R-:W2:Y:S02]  /*6620*/  LDG.E R121, desc[UR16][R126.64] ;  /* 0x000000107e797981 */ /* 0x000ea4000c1e1900 */
        /* <DEDUP_REMOVED lines=11> */
.L_x_1850:
[C---:B------:R-:W-:Y:S04]  /*66e0*/  LEA R188, P0, R124.reuse, R188, 0x1 ;  /* 0x000000bc7cbc7211 */ /* 0x040fe800078008ff */
[----:B------:R-:W-:Y:S02]  /*66f0*/  LEA.HI.X R189, R124, R189, R121, 0x1, P0 ;  /* 0x000000bd7cbd7211 */ /* 0x000fe400000f0c79 */
[----:B------:R-:W-:Y:S03]  /*6700*/  IADD3 R122, P0, R188, UR19, RZ ;  /* 0x00000013bc7a7c10 */ /* 0x000fe6000ff1e0ff */
        /* <DEDUP_REMOVED lines=9> */
[----:B------:R-:W-:Y:S03]  /*67a0*/  IADD3 R118, P0, R120, UR19, RZ ;  /* 0x0000001378767c10 */ /* 0x000fe6000ff1e0ff */
[----:B------:R1:W-:Y:S01]  /*67b0*/  LDGSTS.E.BYPASS.LTC128B.128 [R178+0x3800], desc[UR16][R122.64] ;  /* 0x038000007ab27fae */ /* 0x0003e2000b901d50 */
[----:B------:R-:W-:Y:S03]  /*67c0*/  IADD3.X R119, R121, UR18, RZ, P0, !PT ;  /* 0x0000001279777c10 */ /* 0x000fe600087fe4ff */
        /* <DEDUP_REMOVED lines=9> */
.L_x_1849:
[----:B------:R-:W-:Y:S01]  /*6860*/  FMNMX.FTZ R0, R4, R117, !PT ;  /* 0x0000007504007209 */ /* 0x000fe20007810000 */
[----:B------:R-:W-:Y:S01]  /*6870*/  LDSM.16.MT88.4 R128, [R173+0xb000] ;  /* 0x00b00000ad80783b */ /* 0x000fe20000004200 */
        /* <DEDUP_REMOVED lines=123> */
[--C-:B------:R-:W-:Y:S01]  /*7030*/  FFMA.FTZ R7, R12, UR4, -R132.reuse ;  /* 0x000000040c077c23 */ /* 0x100fe20008010884 */
[--C-:B------:R-:W-:Y:S01]  /*7040*/  FFMA.FTZ R137, R14, UR4, -R119.reuse ;  /* 0x000000040e897c23 */ /* 0x100fe20008010877 */
[C---:B------:R-:W-:Y:S01]  /*7050*/  FMUL.FTZ R88, R116.reuse, R88 ;  /* 0x0000005874587220 */ /* 0x040fe20000410000 */
[C---:B------:R-:W-:Y:S03]  /*7060*/  FMUL.FTZ R89, R116.reuse, R89 ;  /* 0x0000005974597220 */ /* 0x040fe60000410000 */
[----:B------:R-:W-:Y:S01]  /*7070*/  MUFU.EX2 R135, R135 ;  /* 0x0000008700877308 */ /* 0x000fe20000000800 */
[C---:B------:R-:W-:Y:S01]  /*7080*/  FMUL.FTZ R90, R3.reuse, R90 ;  /* 0x0000005a035a7220 */ /* 0x040fe20000410000 */
[----:B------:R-:W-:Y:S01]  /*7090*/  FMUL.FTZ R91, R3, R91 ;  /* 0x0000005b035b7220 */ /* 0x000fe20000410000 */
[--C-:B------:R-:W-:Y:S01]  /*70a0*/  FFMA.FTZ R138, R15, UR4, -R119.reuse ;  /* 0x000000040f8a7c23 */ /* 0x100fe20008010877 */
[C---:B------:R-:W-:Y:S01]  /*70b0*/  FMUL.FTZ R12, R116.reuse, R108 ;  /* 0x0000006c740c7220 */ /* 0x040fe20000410000 */
[C---:B------:R-:W-:Y:S01]  /*70c0*/  FMUL.FTZ R13, R116.reuse, R109 ;  /* 0x0000006d740d7220 */ /* 0x040fe20000410000 */
[C---:B------:R-:W-:Y:S01]  /*70d0*/  FMUL.FTZ R14, R3.reuse, R110 ;  /* 0x0000006e030e7220 */ /* 0x040fe20000410000 */
[----:B------:R-:W-:Y:S03]  /*70e0*/  FMUL.FTZ R15, R3, R111 ;  /* 0x0000006f030f7220 */ /* 0x000fe60000410000 */
[----:B------:R-:W2:Y:S01]  /*70f0*/  MUFU.EX2 R6, R6 ;  /* 0x0000000600067308 */ /* 0x000ea20000000800 */
[----:B---3--:R-:W-:Y:S01]  /*7100*/  F2FP.BF16.F32.PACK_AB R113, R133, R144 ;  /* 0x000000908571723e */ /* 0x008fe200000010ff */
[----:B------:R-:W-:Y:S01]  /*7110*/  LDSM.16.MT88.4 R108, [R173+0x9400] ;  /* 0x00940000ad6c783b */ /* 0x000fe20000004200 */
[C---:B------:R-:W-:Y:S01]  /*7120*/  FMUL.FTZ R92, R116.reuse, R92 ;  /* 0x0000005c745c7220 */ /* 0x040fe20000410000 */
[----:B------:R-:W-:Y:S01]  /*7130*/  FMUL.FTZ R93, R116, R93 ;  /* 0x0000005d745d7220 */ /* 0x000fe20000410000 */
[C---:B------:R-:W-:Y:S01]  /*7140*/  FMUL.FTZ R94, R3.reuse, R94 ;  /* 0x0000005e035e7220 */ /* 0x040fe20000410000 */
[----:B------:R-:W-:Y:S01]  /*7150*/  FMUL.FTZ R95, R3, R95 ;  /* 0x0000005f035f7220 */ /* 0x000fe20000410000 */
[--C-:B------:R-:W-:Y:S03]  /*7160*/  FFMA.FTZ R139, R16, UR4, -R132.reuse ;  /* 0x00000004108b7c23 */ /* 0x100fe60008010884 */
[----:B------:R-:W-:Y:S01]  /*7170*/  MUFU.EX2 R118, R118 ;  /* 0x0000007600767308 */ /* 0x000fe20000000800 */
        /* <DEDUP_REMOVED lines=8> */
[----:B--2---:R-:W-:Y:S01]  /*7200*/  F2FP.BF16.F32.PACK_AB R114, R6, R135 ;  /* 0x000000870672723e */ /* 0x004fe200000010ff */
[--C-:B------:R-:W-:Y:S01]  /*7210*/  FFMA.FTZ R150, R36, UR4, -R132.reuse ;  /* 0x0000000424967c23 */ /* 0x100fe20008010884 */
[--C-:B------:R-:W-:Y:S01]  /*7220*/  FFMA.FTZ R149, R37, UR4, -R132.reuse ;  /* 0x0000000425957c23 */ /* 0x100fe20008010884 */
[--C-:B------:R-:W-:Y:S01]  /*7230*/  FFMA.FTZ R152, R38, UR4, -R119.reuse ;  /* 0x0000000426987c23 */ /* 0x100fe20008010877 */
[--C-:B------:R-:W-:Y:S01]  /*7240*/  FFMA.FTZ R151, R39, UR4, -R119.reuse ;  /* 0x0000000427977c23 */ /* 0x100fe20008010877 */
[--C-:B------:R-:W-:Y:S01]  /*7250*/  FFMA.FTZ R153, R40, UR4, -R132.reuse ;  /* 0x0000000428997c23 */ /* 0x100fe20008010884 */
[----:B------:R-:W-:Y:S01]  /*7260*/  LDSM.16.MT88.4 R36, [R172+0xc000] ;  /* 0x00c00000ac24783b */ /* 0x000fe20000004200 */
[--C-:B------:R-:W-:Y:S01]  /*7270*/  FFMA.FTZ R154, R41, UR4, -R132.reuse ;  /* 0x00000004299a7c23 */ /* 0x100fe20008010884 */
[--C-:B------:R-:W-:Y:S01]  /*7280*/  FFMA.FTZ R155, R42, UR4, -R119.reuse ;  /* 0x000000042a9b7c23 */ /* 0x100fe20008010877 */
[--C-:B------:R-:W-:Y:S01]  /*7290*/  FFMA.FTZ R156, R43, UR4, -R119.reuse ;  /* 0x000000042b9c7c23 */ /* 0x100fe20008010877 */
[C---:B------:R-:W-:Y:S01]  /*72a0*/  FMUL.FTZ R16, R116.reuse, R104 ;  /* 0x0000006874107220 */ /* 0x040fe20000410000 */
[C---:B------:R-:W-:Y:S01]  /*72b0*/  FMUL.FTZ R17, R116.reuse, R105 ;  /* 0x0000006974117220 */ /* 0x040fe20000410000 */
[C---:B------:R-:W-:Y:S01]  /*72c0*/  FMUL.FTZ R18, R3.reuse, R106 ;  /* 0x0000006a03127220 */ /* 0x040fe20000410000 */
[----:B------:R-:W-:Y:S01]  /*72d0*/  FMUL.FTZ R19, R3, R107 ;  /* 0x0000006b03137220 */ /* 0x000fe20000410000 */
[----:B------:R-:W-:Y:S01]  /*72e0*/  LDSM.16.MT88.4 R40, [R173+0xa400] ;  /* 0x00a40000ad28783b */ /* 0x000fe20000004200 */
[----:B------:R-:W-:Y:S01]  /*72f0*/  MUFU.EX2 R7, R7 ;  /* 0x0000000700077308 */ /* 0x000fe20000000800 */
[----:B---3--:R-:W-:Y:S01]  /*7300*/  F2FP.BF16.F32.PACK_AB R115, R5, R118 ;  /* 0x000000760573723e */ /* 0x008fe200000010ff */
[C---:B------:R-:W-:Y:S01]  /*7310*/  FMUL.FTZ R96, R116.reuse, R96 ;  /* 0x0000006074607220 */ /* 0x040fe20000410000 */
[C---:B------:R-:W-:Y:S01]  /*7320*/  FMUL.FTZ R97, R116.reuse, R97 ;  /* 0x0000006174617220 */ /* 0x040fe20000410000 */
[C---:B------:R-:W-:Y:S01]  /*7330*/  FMUL.FTZ R98, R3.reuse, R98 ;  /* 0x0000006203627220 */ /* 0x040fe20000410000 */
[C---:B------:R-:W-:Y:S01]  /*7340*/  FMUL.FTZ R99, R3.reuse, R99 ;  /* 0x0000006303637220 */ /* 0x040fe20000410000 */
[C---:B------:R-:W-:Y:S01]  /*7350*/  FMUL.FTZ R100, R116.reuse, R100 ;  /* 0x0000006474647220 */ /* 0x040fe20000410000 */
[----:B------:R-:W-:Y:S01]  /*7360*/  FMUL.FTZ R101, R116, R101 ;  /* 0x0000006574657220 */ /* 0x000fe20000410000 */
[C---:B------:R-:W-:Y:S02]  /*7370*/  HMMA.16816.F32.BF16 R8, R112.reuse, R120, R8 ;  /* 0x000000787008723c */ /* 0x040fe40000041808 */
[----:B------:R-:W2:Y:S03]  /*7380*/  MUFU.EX2 R134, R134 ;  /* 0x0000008600867308 */ /* 0x000ea60000000800 */
[C---:B------:R-:W-:Y:S01]  /*7390*/  FMUL.FTZ R102, R3.reuse, R102 ;  /* 0x0000006603667220 */ /* 0x040fe20000410000 */
[C---:B------:R-:W-:Y:S01]  /*73a0*/  HMMA.16816.F32.BF16 R68, R112.reuse, R122, R68 ;  /* 0x0000007a7044723c */ /* 0x040fe20000041844 */
[----:B------:R-:W3:Y:S05]  /*73b0*/  LDSM.16.MT88.4 R120, [R172+0xb000] ;  /* 0x00b00000ac78783b */ /* 0x000eea0000004200 */
[----:B------:R-:W-:Y:S01]  /*73c0*/  MUFU.EX2 R137, R137 ;  /* 0x0000008900897308 */ /* 0x000fe20000000800 */
[----:B------:R-:W-:Y:S01]  /*73d0*/  ISETP.GT.AND P0, PT, R192, RZ, PT ;  /* 0x000000ffc000720c */ /* 0x000fe20003f04270 */
[----:B------:R-:W-:Y:S01]  /*73e0*/  FMUL.FTZ R103, R3, R103 ;  /* 0x0000006703677220 */ /* 0x000fe20000410000 */
[C---:B-1----:R-:W-:Y:S07]  /*73f0*/  HMMA.16816.F32.BF16 R72, R112.reuse, R124, R72 ;  /* 0x0000007c7048723c */ /* 0x042fee0000041848 */
[----:B------:R-:W1:Y:S01]  /*7400*/  MUFU.EX2 R138, R138 ;  /* 0x0000008a008a7308 */ /* 0x000e620000000800 */
[C---:B------:R-:W-:Y:S01]  /*7410*/  HMMA.16816.F32.BF16 R76, R112.reuse, R126, R76 ;  /* 0x0000007e704c723c */ /* 0x040fe2000004184c */
[----:B------:R-:W4:Y:S02]  /*7420*/  LDSM.16.MT88.4 R124, [R173+0xd000] ;  /* 0x00d00000ad7c783b */ /* 0x000f240000004200 */
[----:B--2---:R-:W-:Y:S03]  /*7430*/  F2FP.BF16.F32.PACK_AB R104, R134, R7 ;  /* 0x000000078668723e */ /* 0x004fe600000010ff */
[C---:B------:R-:W-:Y:S03]  /*7440*/  HMMA.16816.F32.BF16 R80, R112.reuse, R128, R80 ;  /* 0x000000807050723c */ /* 0x040fe60000041850 */
[----:B------:R-:W-:Y:S02]  /*7450*/  MUFU.EX2 R139, R139 ;  /* 0x0000008b008b7308 */ /* 0x000fe40000000800 */
[--C-:B------:R-:W-:Y:S01]  /*7460*/  FFMA.FTZ R44, R44, UR4, -R132.reuse ;  /* 0x000000042c2c7c23 */ /* 0x100fe20008010884 */
[C---:B------:R-:W-:Y:S01]  /*7470*/  HMMA.16816.F32.BF16 R84, R112.reuse, R130, R84 ;  /* 0x000000827054723c */ /* 0x040fe20000041854 */
[----:B------:R-:W2:Y:S06]  /*7480*/  LDSM.16.MT88.4 R128, [R172+0xd000] ;  /* 0x00d00000ac80783b */ /* 0x000eac0000004200 */
[----:B------:R-:W5:Y:S01]  /*7490*/  MUFU.EX2 R140, R140 ;  /* 0x0000008c008c7308 */ /* 0x000f620000000800 */
[----:B-1----:R-:W-:Y:S03]  /*74a0*/  F2FP.BF16.F32.PACK_AB R105, R138, R137 ;  /* 0x000000898a69723e */ /* 0x002fe600000010ff */
[--C-:B------:R-:W-:Y:S01]  /*74b0*/  FFMA.FTZ R45, R45, UR4, -R132.reuse ;  /* 0x000000042d2d7c23 */ /* 0x100fe20008010884 */
[--C-:B------:R-:W-:Y:S01]  /*74c0*/  FFMA.FTZ R46, R46, UR4, -R119.reuse ;  /* 0x000000042e2e7c23 */ /* 0x100fe20008010877 */
[--C-:B------:R-:W-:Y:S04]  /*74d0*/  FFMA.FTZ R47, R47, UR4, -R119.reuse ;  /* 0x000000042f2f7c23 */ /* 0x100fe80008010877 */
[----:B------:R-:W-:Y:S01]  /*74e0*/  MUFU.EX2 R141, R141 ;  /* 0x0000008d008d7308 */ /* 0x000fe20000000800 */
[--C-:B------:R-:W-:Y:S01]  /*74f0*/  FFMA.FTZ R48, R48, UR4, -R132.reuse ;  /* 0x0000000430307c23 */ /* 0x100fe20008010884 */
[----:B------:R-:W-:Y:S01]  /*7500*/  FFMA.FTZ R49, R49, UR4, -R132 ;  /* 0x0000000431317c23 */ /* 0x000fe20008010884 */
[--C-:B------:R-:W-:Y:S01]  /*7510*/  FFMA.FTZ R50, R50, UR4, -R119.reuse ;  /* 0x0000000432327c23 */ /* 0x100fe20008010877 */
[--C-:B------:R-:W-:Y:S01]  /*7520*/  FFMA.FTZ R51, R51, UR4, -R119.reuse ;  /* 0x0000000433337c23 */ /* 0x100fe20008010877 */
[----:B------:R-:W-:Y:S01]  /*7530*/  FFMA.FTZ R144, R3, R194, R144 ;  /* 0x000000c203907223 */ /* 0x000fe20000010090 */
[C---:B---3--:R-:W-:Y:S04]  /*7540*/  HMMA.16816.F32.BF16 R88, R112.reuse, R120, R88 ;  /* 0x000000787058723c */ /* 0x048fe80000041858 */
[----:B------:R-:W1:Y:S01]  /*7550*/  MUFU.EX2 R142, R142 ;  /* 0x0000008e008e7308 */ /* 0x000e620000000800 */
[----:B-----5:R-:W-:Y:S01]  /*7560*/  F2FP.BF16.F32.PACK_AB R106, R140, R139 ;  /* 0x0000008b8c6a723e */ /* 0x020fe200000010ff */
[--C-:B------:R-:W-:Y:S01]  /*7570*/  FFMA.FTZ R3, R52, UR4, -R132.reuse ;  /* 0x0000000434037c23 */ /* 0x100fe20008010884 */
[--C-:B------:R-:W-:Y:S01]  /*7580*/  FFMA.FTZ R52, R53, UR4, -R132.reuse ;  /* 0x0000000435347c23 */ /* 0x100fe20008010884 */
[C---:B------:R-:W-:Y:S01]  /*7590*/  HMMA.16816.F32.BF16 R12, R112.reuse, R122, R12 ;  /* 0x0000007a700c723c */ /* 0x040fe2000004180c */
[----:B------:R-:W3:Y:S05]  /*75a0*/  LDSM.16.MT88.4 R120, [R172+0x9400] ;  /* 0x00940000ac78783b */ /* 0x000eea0000004200 */
[----:B------:R-:W-:Y:S01]  /*75b0*/  MUFU.EX2 R150, R150 ;  /* 0x0000009600967308 */ /* 0x000fe20000000800 */
[--C-:B------:R-:W-:Y:S01]  /*75c0*/  FFMA.FTZ R53, R54, UR4, -R119.reuse ;  /* 0x0000000436357c23 */ /* 0x100fe20008010877 */
[C---:B----4-:R-:W-:Y:S03]  /*75d0*/  HMMA.16816.F32.BF16 R92, R112.reuse, R124, R92 ;  /* 0x0000007c705c723c */ /* 0x050fe6000004185c */
[--C-:B------:R-:W-:Y:S03]  /*75e0*/  FFMA.FTZ R54, R55, UR4, -R119.reuse ;  /* 0x0000000437367c23 */ /* 0x100fe60008010877 */
[C---:B------:R-:W-:Y:S01]  /*75f0*/  HMMA.16816.F32.BF16 R16, R112.reuse, R126, R16 ;  /* 0x0000007e7010723c */ /* 0x040fe20000041810 */
[----:B------:R-:W4:Y:S01]  /*7600*/  LDSM.16.MT88.4 R124, [R173+0xb400] ;  /* 0x00b40000ad7c783b */ /* 0x000f220000004200 */
[----:B------:R-:W-:Y:S03]  /*7610*/  MUFU.EX2 R149, R149 ;  /* 0x0000009500957308 */ /* 0x000fe60000000800 */
[----:B-1----:R-:W-:Y:S01]  /*7620*/  F2FP.BF16.F32.PACK_AB R107, R142, R141 ;  /* 0x0000008d8e6b723e */ /* 0x002fe200000010ff */
[C---:B--2---:R-:W-:Y:S06]  /*7630*/  HMMA.16816.F32.BF16 R96, R112.reuse, R128, R96 ;  /* 0x000000807060723c */ /* 0x044fec0000041860 */
[----:B------:R-:W-:Y:S01]  /*7640*/  MUFU.EX2 R152, R152 ;  /* 0x0000009800987308 */ /* 0x000fe20000000800 */
[--C-:B------:R-:W-:Y:S01]  /*7650*/  FFMA.FTZ R55, R56, UR4, -R132.reuse ;  /* 0x0000000438377c23 */ /* 0x100fe20008010884 */
[----:B------:R-:W-:Y:S01]  /*7660*/  HMMA.16816.F32.BF16 R100, R112, R130, R100 ;  /* 0x000000827064723c */ /* 0x000fe20000041864 */
[----:B------:R-:W1:Y:S02]  /*7670*/  LDSM.16.MT88.4 R112, [R172+0xb400] ;  /* 0x00b40000ac70783b */ /* 0x000e640000004200 */
[--C-:B------:R-:W-:Y:S03]  /*7680*/  FFMA.FTZ R129, R20, UR4, -R132.reuse ;  /* 0x0000000414817c23 */ /* 0x100fe60008010884 */
[C---:B------:R-:W-:Y:S02]  /*7690*/  HMMA.16816.F32.BF16 R8, R104.reuse, R108, R8 ;  /* 0x0000006c6808723c */ /* 0x040fe40000041808 */
[----:B------:R-:W-:Y:S03]  /*76a0*/  MUFU.EX2 R151, R151 ;  /* 0x0000009700977308 */ /* 0x000fe60000000800 */
[--C-:B------:R-:W-:Y:S01]  /*76b0*/  FFMA.FTZ R128, R21, UR4, -R132.reuse ;  /* 0x0000000415807c23 */ /* 0x100fe20008010884 */
[C---:B------:R-:W-:Y:S01]  /*76c0*/  HMMA.16816.F32.BF16 R68, R104.reuse, R110, R68 ;  /* 0x0000006e6844723c */ /* 0x040fe20000041844 */
[----:B------:R-:W2:Y:S05]  /*76d0*/  LDSM.16.MT88.4 R108, [R173+0xd400] ;  /* 0x00d40000ad6c783b */ /* 0x000eaa0000004200 */
[----:B------:R-:W-:Y:S01]  /*76e0*/  MUFU.EX2 R153, R153 ;  /* 0x0000009900997308 */ /* 0x000fe20000000800 */
[--C-:B------:R-:W-:Y:S01]  /*76f0*/  FFMA.FTZ R130, R22, UR4, -R119.reuse ;  /* 0x0000000416827c23 */ /* 0x100fe20008010877 */
[C---:B---3--:R-:W-:Y:S03]  /*7700*/  HMMA.16816.F32.BF16 R72, R104.reuse, R120, R72 ;  /* 0x000000786848723c */ /* 0x048fe60000041848 */
[--C-:B------:R-:W-:Y:S03]  /*7710*/  FFMA.FTZ R131, R23, UR4, -R119.reuse ;  /* 0x0000000417837c23 */ /* 0x100fe60008010877 */
[C---:B------:R-:W-:Y:S01]  /*7720*/  HMMA.16816.F32.BF16 R76, R104.reuse, R122, R76 ;  /* 0x0000007a684c723c */ /* 0x040fe2000004184c */
[----:B------:R-:W3:Y:S01]  /*7730*/  LDSM.16.MT88.4 R20, [R172+0xd400] ;  /* 0x00d40000ac14783b */ /* 0x000ee20000004200 */
[----:B------:R-:W-:Y:S03]  /*7740*/  MUFU.EX2 R154, R154 ;  /* 0x0000009a009a7308 */ /* 0x000fe60000000800 */
[--C-:B------:R-:W-:Y:S01]  /*7750*/  FFMA.FTZ R56, R57, UR4, -R132.reuse ;  /* 0x0000000439387c23 */ /* 0x100fe20008010884 */
[C---:B----4-:R-:W-:Y:S03]  /*7760*/  HMMA.16816.F32.BF16 R80, R104.reuse, R124, R80 ;  /* 0x0000007c6850723c */ /* 0x050fe60000041850 */
[----:B------:R-:W4:Y:S03]  /*7770*/  LDSM.16.MT88.4 R120, [R173+0x9800] ;  /* 0x00980000ad78783b */ /* 0x000f260000004200 */
[----:B------:R-:W-:Y:S01]  /*7780*/  MUFU.EX2 R155, R155 ;  /* 0x0000009b009b7308 */ /* 0x000fe20000000800 */
[--C-:B------:R-:W-:Y:S01]  /*7790*/  FFMA.FTZ R57, R58, UR4, -R119.reuse ;  /* 0x000000043a397c23 */ /* 0x100fe20008010877 */
[C---:B------:R-:W-:Y:S03]  /*77a0*/  HMMA.16816.F32.BF16 R84, R104.reuse, R126, R84 ;  /* 0x0000007e6854723c */ /* 0x040fe60000041854 */
[--C-:B------:R-:W-:Y:S03]  /*77b0*/  FFMA.FTZ R125, R24, UR4, -R132.reuse ;  /* 0x00000004187d7c23 */ /* 0x100fe60008010884 */
[C---:B-1----:R-:W-:Y:S02]  /*77c0*/  HMMA.16816.F32.BF16 R88, R104.reuse, R112, R88 ;  /* 0x000000706858723c */ /* 0x042fe40000041858 */
[----:B------:R-:W-:Y:S03]  /*77d0*/  MUFU.EX2 R156, R156 ;  /* 0x0000009c009c7308 */ /* 0x000fe60000000800 */
[--C-:B------:R-:W-:Y:S01]  /*77e0*/  FFMA.FTZ R124, R25, UR4, -R132.reuse ;  /* 0x00000004197c7c23 */ /* 0x100fe20008010884 */
[C---:B------:R-:W-:Y:S01]  /*77f0*/  HMMA.16816.F32.BF16 R12, R104.reuse, R114, R12 ;  /* 0x00000072680c723c */ /* 0x040fe2000004180c */
[----:B------:R-:W1:Y:S05]  /*7800*/  LDSM.16.MT88.4 R112, [R172+0x9800] ;  /* 0x00980000ac70783b */ /* 0x000e6a0000004200 */
[----:B------:R-:W-:Y:S01]  /*7810*/  MUFU.EX2 R44, R44 ;  /* 0x0000002c002c7308 */ /* 0x000fe20000000800 */
[--C-:B------:R-:W-:Y:S01]  /*7820*/  FFMA.FTZ R126, R26, UR4, -R119.reuse ;  /* 0x000000041a7e7c23 */ /* 0x100fe20008010877 */
[C---:B--2---:R-:W-:Y:S03]  /*7830*/  HMMA.16816.F32.BF16 R92, R104.reuse, R108, R92 ;  /* 0x0000006c685c723c */ /* 0x044fe6000004185c */
[--C-:B------:R-:W-:Y:S03]  /*7840*/  FFMA.FTZ R127, R27, UR4, -R119.reuse ;  /* 0x000000041b7f7c23 */ /* 0x100fe60008010877 */
[C---:B------:R-:W-:Y:S02]  /*7850*/  HMMA.16816.F32.BF16 R16, R104.reuse, R110, R16 ;  /* 0x0000006e6810723c */ /* 0x040fe40000041810 */
[----:B------:R-:W-:Y:S01]  /*7860*/  MUFU.EX2 R129, R129 ;  /* 0x0000008100817308 */ /* 0x000fe20000000800 */
[----:B------:R-:W2:Y:S02]  /*7870*/  LDSM.16.MT88.4 R24, [R173+0xb800] ;  /* 0x00b80000ad18783b */ /* 0x000ea40000004200 */
[--C-:B------:R-:W-:Y:S01]  /*7880*/  FFMA.FTZ R58, R59, UR4, -R119.reuse ;  /* 0x000000043b3a7c23 */ /* 0x100fe20008010877 */
[C---:B---3--:R-:W-:Y:S06]  /*7890*/  HMMA.16816.F32.BF16 R96, R104.reuse, R20, R96 ;  /* 0x000000146860723c */ /* 0x048fec0000041860 */
[----:B------:R-:W3:Y:S01]  /*78a0*/  MUFU.EX2 R128, R128 ;  /* 0x0000008000807308 */ /* 0x000ee20000000800 */
[----:B------:R-:W-:Y:S01]  /*78b0*/  LDSM.16.MT88.4 R108, [R172+0xd800] ;  /* 0x00d80000ac6c783b */ /* 0x000fe20000004200 */
[--C-:B------:R-:W-:Y:S01]  /*78c0*/  FFMA.FTZ R59, R60, UR4, -R132.reuse ;  /* 0x000000043c3b7c23 */ /* 0x100fe20008010884 */
[----:B------:R-:W-:Y:S07]  /*78d0*/  HMMA.16816.F32.BF16 R100, R104, R22, R100 ;  /* 0x000000166864723c */ /* 0x000fee0000041864 */
[----:B------:R-:W-:Y:S01]  /*78e0*/  MUFU.EX2 R130, R130 ;  /* 0x0000008200827308 */ /* 0x000fe20000000800 */
[----:B------:R-:W5:Y:S03]  /*78f0*/  LDSM.16.MT88.4 R104, [R172+0xb800] ;  /* 0x00b80000ac68783b */ /* 0x000f660000004200 */
[--C-:B------:R-:W-:Y:S01]  /*7900*/  FFMA.FTZ R60, R61, UR4, -R132.reuse ;  /* 0x000000043d3c7c23 */ /* 0x100fe20008010884 */
[--C-:B------:R-:W-:Y:S01]  /*7910*/  FFMA.FTZ R61, R62, UR4, -R119.reuse ;  /* 0x000000043e3d7c23 */ /* 0x100fe20008010877 */
[----:B------:R-:W-:Y:S01]  /*7920*/  FFMA.FTZ R62, R63, UR4, -R119 ;  /* 0x000000043f3e7c23 */ /* 0x000fe20008010877 */
[----:B------:R-:W-:Y:S03]  /*7930*/  FFMA.FTZ R63, R64, UR4, -R132 ;  /* 0x00000004403f7c23 */ /* 0x000fe60008010884 */
[----:B------:R-:W4:Y:S01]  /*7940*/  MUFU.EX2 R131, R131 ;  /* 0x0000008300837308 */ /* 0x000f220000000800 */
[----:B---3--:R-:W-:Y:S01]  /*7950*/  F2FP.BF16.F32.PACK_AB R20, R128, R129 ;  /* 0x000000818014723e */ /* 0x008fe200000010ff */
[----:B------:R-:W-:Y:S01]  /*7960*/  FADD.FTZ R133, R133, R144 ;  /* 0x0000009085857221 */ /* 0x000fe20000010000 */
[----:B------:R-:W-:Y:S01]  /*7970*/  FFMA.FTZ R143, R116, R193, R143 ;  /* 0x000000c1748f7223 */ /* 0x000fe2000001008f */
[----:B------:R-:W-:Y:S02]  /*7980*/  MOV R117, R2 ;  /* 0x0000000200757202 */ /* 0x000fe40000000f00 */
[----:B------:R-:W-:Y:S01]  /*7990*/  FADD.FTZ R118, R118, R133 ;  /* 0x0000008576767221 */ /* 0x000fe20000010000 */
[----:B------:R-:W-:Y:S03]  /*79a0*/  FADD.FTZ R136, R136, R143 ;  /* 0x0000008f88887221 */ /* 0x000fe60000010000 */
[----:B------:R-:W-:Y:S01]  /*79b0*/  MUFU.EX2 R125, R125 ;  /* 0x0000007d007d7308 */ /* 0x000fe20000000800 */
[----:B------:R-:W-:Y:S01]  /*79c0*/  FADD.FTZ R118, R5, R118 ;  /* 0x0000007605767221 */ /* 0x000fe20000010000 */
[----:B------:R-:W-:Y:S01]  /*79d0*/  FFMA.FTZ R5, R66, UR4, -R119 ;  /* 0x0000000442057c23 */ /* 0x000fe20008010877 */
[----:B------:R-:W-:Y:S02]  /*79e0*/  FADD.FTZ R135, R135, R136 ;  /* 0x0000008887877221 */ /* 0x000fe40000010000 */
[----:B------:R-:W-:Y:S05]  /*79f0*/  FADD.FTZ R137, R137, R118 ;  /* 0x0000007689897221 */ /* 0x000fea0000010000 */
[----:B------:R-:W3:Y:S01]  /*7a00*/  MUFU.EX2 R124, R124 ;  /* 0x0000007c007c7308 */ /* 0x000ee20000000800 */
[----:B----4-:R-:W-:Y:S01]  /*7a10*/  F2FP.BF16.F32.PACK_AB R21, R131, R130 ;  /* 0x000000828315723e */ /* 0x010fe200000010ff */
[----:B------:R-:W-:Y:S01]  /*7a20*/  FADD.FTZ R6, R6, R135 ;  /* 0x0000008706067221 */ /* 0x000fe20000010000 */
[----:B------:R-:W-:Y:S03]  /*7a30*/  FADD.FTZ R138, R138, R137 ;  /* 0x000000898a8a7221 */ /* 0x000fe60000010000 */
[----:B------:R-:W-:Y:S01]  /*7a40*/  FADD.FTZ R7, R7, R6 ;  /* 0x0000000607077221 */ /* 0x000fe20000010000 */
[----:B------:R-:W-:Y:S03]  /*7a50*/  FADD.FTZ R141, R141, R138 ;  /* 0x0000008a8d8d7221 */ /* 0x000fe60000010000 */
[----:B------:R-:W4:Y:S01]  /*7a60*/  MUFU.EX2 R126, R126 ;  /* 0x0000007e007e7308 */ /* 0x000f220000000800 */
[----:B------:R-:W-:Y:S01]  /*7a70*/  FADD.FTZ R134, R134, R7 ;  /* 0x0000000786867221 */ /* 0x000fe20000010000 */
[----:B------:R-:W-:Y:S03]  /*7a80*/  FADD.FTZ R141, R142, R141 ;  /* 0x0000008d8e8d7221 */ /* 0x000fe60000010000 */
[----:B------:R-:W-:Y:S01]  /*7a90*/  FADD.FTZ R139, R139, R134 ;  /* 0x000000868b8b7221 */ /* 0x000fe20000010000 */
[----:B------:R-:W-:Y:S04]  /*7aa0*/  FADD.FTZ R130, R130, R141 ;  /* 0x0000008d82827221 */ /* 0x000fe80000010000 */
[----:B------:R-:W1:Y:S01]  /*7ab0*/  MUFU.EX2 R127, R127 ;  /* 0x0000007f007f7308 */ /* 0x000e620000000800 */
[----:B---3--:R-:W-:Y:S01]  /*7ac0*/  F2FP.BF16.F32.PACK_AB R22, R124, R125 ;  /* 0x0000007d7c16723e */ /* 0x008fe200000010ff */
[----:B------:R-:W-:Y:S01]  /*7ad0*/  FADD.FTZ R140, R140, R139 ;  /* 0x0000008b8c8c7221 */ /* 0x000fe20000010000 */
[----:B------:R-:W-:Y:S03]  /*7ae0*/  FADD.FTZ R131, R131, R130 ;  /* 0x0000008283837221 */ /* 0x000fe60000010000 */
[----:B------:R-:W-:Y:S04]  /*7af0*/  FADD.FTZ R129, R129, R140 ;  /* 0x0000008c81817221 */ /* 0x000fe80000010000 */
[----:B------:R-:W-:Y:S01]  /*7b00*/  MUFU.EX2 R45, R45 ;  /* 0x0000002d002d7308 */ /* 0x000fe20000000800 */
[----:B----4-:R-:W-:Y:S01]  /*7b10*/  FADD.FTZ R6, R126, R131 ;  /* 0x000000837e067221 */ /* 0x010fe20000010000 */
[----:B------:R-:W-:Y:S04]  /*7b20*/  FADD.FTZ R128, R128, R129 ;  /* 0x0000008180807221 */ /* 0x000fe80000010000 */
[----:B------:R-:W-:Y:S04]  /*7b30*/  FADD.FTZ R125, R125, R128 ;  /* 0x000000807d7d7221 */ /* 0x000fe80000010000 */
[----:B------:R-:W-:Y:S01]  /*7b40*/  MUFU.EX2 R46, R46 ;  /* 0x0000002e002e7308 */ /* 0x000fe20000000800 */
[C---:B-1----:R-:W-:Y:S01]  /*7b50*/  F2FP.BF16.F32.PACK_AB R23, R127.reuse, R126 ;  /* 0x0000007e7f17723e */ /* 0x042fe200000010ff */
[----:B------:R-:W-:Y:S01]  /*7b60*/  FADD.FTZ R124, R124, R125 ;  /* 0x0000007d7c7c7221 */ /* 0x000fe20000010000 */
[----:B------:R-:W-:Y:S05]  /*7b70*/  FADD.FTZ R6, R127, R6 ;  /* 0x000000067f067221 */ /* 0x000fea0000010000 */
[C---:B------:R-:W-:Y:S02]  /*7b80*/  HMMA.16816.F32.BF16 R8, R20.reuse, R120, R8 ;  /* 0x000000781408723c */ /* 0x040fe40000041808 */
[----:B------:R-:W-:Y:S04]  /*7b90*/  MUFU.EX2 R47, R47 ;  /* 0x0000002f002f7308 */ /* 0x000fe80000000800 */
[C---:B------:R-:W-:Y:S06]  /*7ba0*/  HMMA.16816.F32.BF16 R68, R20.reuse, R122, R68 ;  /* 0x0000007a1444723c */ /* 0x040fec0000041844 */
[----:B------:R-:W-:Y:S01]  /*7bb0*/  MUFU.EX2 R48, R48 ;  /* 0x0000003000307308 */ /* 0x000fe20000000800 */
[--C-:B------:R-:W-:Y:S01]  /*7bc0*/  FFMA.FTZ R120, R29, UR4, -R132.reuse ;  /* 0x000000041d787c23 */ /* 0x100fe20008010884 */
[C---:B------:R-:W-:Y:S03]  /*7bd0*/  HMMA.16816.F32.BF16 R72, R20.reuse, R112, R72 ;  /* 0x000000701448723c */ /* 0x040fe60000041848 */
[--C-:B------:R-:W-:Y:S03]  /*7be0*/  FFMA.FTZ R121, R30, UR4, -R119.reuse ;  /* 0x000000041e797c23 */ /* 0x100fe60008010877 */
[C---:B------:R-:W-:Y:S02]  /*7bf0*/  HMMA.16816.F32.BF16 R76, R20.reuse, R114, R76 ;  /* 0x00000072144c723c */ /* 0x040fe4000004184c */
[----:B------:R-:W-:Y:S03]  /*7c00*/  MUFU.EX2 R49, R49 ;  /* 0x0000003100317308 */ /* 0x000fe60000000800 */
[--C-:B------:R-:W-:Y:S01]  /*7c10*/  FFMA.FTZ R122, R31, UR4, -R119.reuse ;  /* 0x000000041f7a7c23 */ /* 0x100fe20008010877 */
[C---:B--2---:R-:W-:Y:S01]  /*7c20*/  HMMA.16816.F32.BF16 R80, R20.reuse, R24, R80 ;  /* 0x000000181450723c */ /* 0x044fe20000041850 */
[----:B------:R-:W1:Y:S05]  /*7c30*/  LDSM.16.MT88.4 R28, [R173+0xd800] ;  /* 0x00d80000ad1c783b */ /* 0x000e6a0000004200 */
[----:B------:R-:W-:Y:S01]  /*7c40*/  MUFU.EX2 R50, R50 ;  /* 0x0000003200327308 */ /* 0x000fe20000000800 */
[--C-:B------:R-:W-:Y:S01]  /*7c50*/  FFMA.FTZ R123, R32, UR4, -R132.reuse ;  /* 0x00000004207b7c23 */ /* 0x100fe20008010884 */
[C---:B------:R-:W-:Y:S01]  /*7c60*/  HMMA.16816.F32.BF16 R84, R20.reuse, R26, R84 ;  /* 0x0000001a1454723c */ /* 0x040fe20000041854 */
[----:B------:R-:W2:Y:S07]  /*7c70*/  LDSM.16.MT88.4 R24, [R173+0x9c00] ;  /* 0x009c0000ad18783b */ /* 0x000eae0000004200 */
[----:B------:R-:W-:Y:S01]  /*7c80*/  MUFU.EX2 R51, R51 ;  /* 0x0000003300337308 */ /* 0x000fe20000000800 */
[C---:B-----5:R-:W-:Y:S01]  /*7c90*/  HMMA.16816.F32.BF16 R88, R20.reuse, R104, R88 ;  /* 0x000000681458723c */ /* 0x060fe20000041858 */
[----:B------:R-:W-:Y:S05]  /*7ca0*/  LDSM.16.MT88.4 R32, [R172+0xbc00] ;  /* 0x00bc0000ac20783b */ /* 0x000fea0000004200 */
[C---:B------:R-:W-:Y:S03]  /*7cb0*/  HMMA.16816.F32.BF16 R12, R20.reuse, R106, R12 ;  /* 0x0000006a140c723c */ /* 0x040fe6000004180c */
[----:B------:R-:W-:Y:S02]  /*7cc0*/  MUFU.EX2 R145, R145 ;  /* 0x0000009100917308 */ /* 0x000fe40000000800 */
[----:B------:R-:W-:Y:S01]  /*7cd0*/  FFMA.FTZ R132, R65, UR4, -R132 ;  /* 0x0000000441847c23 */ /* 0x000fe20008010884 */
[----:B------:R-:W-:Y:S01]  /*7ce0*/  FFMA.FTZ R119, R67, UR4, -R119 ;  /* 0x0000000443777c23 */ /* 0x000fe20008010877 */
[----:B------:R-:W3:Y:S06]  /*7cf0*/  LDSM.16.MT88.4 R104, [R172+0x9c00] ;  /* 0x009c0000ac68783b */ /* 0x000eec0000004200 */
[----:B------:R-:W4:Y:S10]  /*7d00*/  MUFU.EX2 R120, R120 ;  /* 0x0000007800787308 */ /* 0x000f340000000800 */
[----:B------:R-:W-:Y:S01]  /*7d10*/  MUFU.EX2 R121, R121 ;  /* 0x0000007900797308 */ /* 0x000fe20000000800 */
[C---:B-1----:R-:W-:Y:S09]  /*7d20*/  HMMA.16816.F32.BF16 R92, R20.reuse, R28, R92 ;  /* 0x0000001c145c723c */ /* 0x042ff2000004185c */
[----:B------:R-:W1:Y:S01]  /*7d30*/  MUFU.EX2 R122, R122 ;  /* 0x0000007a007a7308 */ /* 0x000e620000000800 */
[C---:B------:R-:W-:Y:S01]  /*7d40*/  HMMA.16816.F32.BF16 R16, R20.reuse, R30, R16 ;  /* 0x0000001e1410723c */ /* 0x040fe20000041810 */
[----:B------:R-:W5:Y:S08]  /*7d50*/  LDSM.16.MT88.4 R28, [R173+0xbc00] ;  /* 0x00bc0000ad1c783b */ /* 0x000f700000004200 */
[----:B------:R-:W-:Y:S01]  /*7d60*/  MUFU.EX2 R123, R123 ;  /* 0x0000007b007b7308 */ /* 0x000fe20000000800 */
[C---:B------:R-:W-:Y:S06]  /*7d70*/  HMMA.16816.F32.BF16 R96, R20.reuse, R108, R96 ;  /* 0x0000006c1460723c */ /* 0x040fec0000041860 */
[----:B------:R-:W-:Y:S03]  /*7d80*/  HMMA.16816.F32.BF16 R100, R20, R110, R100 ;  /* 0x0000006e1464723c */ /* 0x000fe60000041864 */
[----:B------:R-:W2:Y:S01]  /*7d90*/  MUFU.EX2 R146, R146 ;  /* 0x0000009200927308 */ /* 0x000ea20000000800 */
[----:B------:R-:W-:Y:S03]  /*7da0*/  LDSM.16.MT88.4 R108, [R172+0xcc00] ;  /* 0x00cc0000ac6c783b */ /* 0x000fe60000004200 */
[----:B----4-:R-:W-:Y:S01]  /*7db0*/  F2FP.BF16.F32.PACK_AB R20, R120, R145 ;  /* 0x000000917814723e */ /* 0x010fe200000010ff */
[----:B------:R-:W-:Y:S05]  /*7dc0*/  FADD.FTZ R145, R145, R124 ;  /* 0x0000007c91917221 */ /* 0x000fea0000010000 */
[----:B------:R-:W-:Y:S01]  /*7dd0*/  MUFU.EX2 R147, R147 ;  /* 0x0000009300937308 */ /* 0x000fe20000000800 */
[----:B-1----:R-:W-:Y:S01]  /*7de0*/  F2FP.BF16.F32.PACK_AB R21, R122, R121 ;  /* 0x000000797a15723e */ /* 0x002fe200000010ff */
[----:B------:R-:W-:Y:S01]  /*7df0*/  FADD.FTZ R121, R121, R6 ;  /* 0x0000000679797221 */ /* 0x000fe20000010000 */
[----:B------:R-:W-:Y:S03]  /*7e00*/  FADD.FTZ R120, R120, R145 ;  /* 0x0000009178787221 */ /* 0x000fe60000010000 */
[----:B------:R-:W-:Y:S04]  /*7e10*/  FADD.FTZ R122, R122, R121 ;  /* 0x000000797a7a7221 */ /* 0x000fe80000010000 */
[----:B------:R-:W1:Y:S01]  /*7e20*/  MUFU.EX2 R148, R148 ;  /* 0x0000009400947308 */ /* 0x000e620000000800 */
[C---:B--2---:R-:W-:Y:S01]  /*7e30*/  F2FP.BF16.F32.PACK_AB R22, R146.reuse, R123 ;  /* 0x0000007b9216723e */ /* 0x044fe200000010ff */
[----:B------:R-:W-:Y:S04]  /*7e40*/  FADD.FTZ R123, R123, R120 ;  /* 0x000000787b7b7221 */ /* 0x000fe80000010000 */
[----:B------:R-:W-:Y:S04]  /*7e50*/  FADD.FTZ R123, R146, R123 ;  /* 0x0000007b927b7221 */ /* 0x000fe80000010000 */
[----:B------:R-:W-:Y:S10]  /*7e60*/  MUFU.EX2 R3, R3 ;  /* 0x0000000300037308 */ /* 0x000ff40000000800 */
[----:B------:R-:W2:Y:S01]  /*7e70*/  MUFU.EX2 R52, R52 ;  /* 0x0000003400347308 */ /* 0x000ea20000000800 */
[C---:B-1----:R-:W-:Y:S01]  /*7e80*/  F2FP.BF16.F32.PACK_AB R23, R148.reuse, R147 ;  /* 0x000000939417723e */ /* 0x042fe200000010ff */
[----:B------:R-:W-:Y:S04]  /*7e90*/  FADD.FTZ R147, R147, R122 ;  /* 0x0000007a93937221 */ /* 0x000fe80000010000 */
[----:B------:R-:W-:Y:S02]  /*7ea0*/  FADD.FTZ R147, R148, R147 ;  /* 0x0000009394937221 */ /* 0x000fe40000010000 */
[C---:B------:R-:W-:Y:S02]  /*7eb0*/  HMMA.16816.F32.BF16 R8, R20.reuse, R24, R8 ;  /* 0x000000181408723c */ /* 0x040fe40000041808 */
[----:B------:R-:W-:Y:S01]  /*7ec0*/  MUFU.EX2 R53, R53 ;  /* 0x0000003500357308 */ /* 0x000fe20000000800 */
[----:B------:R-:W-:Y:S03]  /*7ed0*/  FADD.FTZ R6, R152, R147 ;  /* 0x0000009398067221 */ /* 0x000fe60000010000 */
[C---:B------:R-:W-:Y:S01]  /*7ee0*/  HMMA.16816.F32.BF16 R68, R20.reuse, R26, R68 ;  /* 0x0000001a1444723c */ /* 0x040fe20000041844 */
[----:B------:R-:W1:Y:S05]  /*7ef0*/  LDSM.16.MT88.4 R24, [R173+0xdc00] ;  /* 0x00dc0000ad18783b */ /* 0x000e6a0000004200 */
[----:B------:R-:W4:Y:S01]  /*7f00*/  MUFU.EX2 R54, R54 ;  /* 0x0000003600367308 */ /* 0x000f220000000800 */
[----:B------:R-:W-:Y:S01]  /*7f10*/  FADD.FTZ R6, R151, R6 ;  /* 0x0000000697067221 */ /* 0x000fe20000010000 */
[C---:B---3--:R-:W-:Y:S08]  /*7f20*/  HMMA.16816.F32.BF16 R72, R20.reuse, R104, R72 ;  /* 0x000000681448723c */ /* 0x048ff00000041848 */
[----:B------:R-:W-:Y:S01]  /*7f30*/  MUFU.EX2 R55, R55 ;  /* 0x0000003700377308 */ /* 0x000fe20000000800 */
[C---:B------:R-:W-:Y:S01]  /*7f40*/  HMMA.16816.F32.BF16 R76, R20.reuse, R106, R76 ;  /* 0x0000006a144c723c */ /* 0x040fe2000004184c */
[----:B------:R-:W3:Y:S05]  /*7f50*/  LDSM.16.MT88.4 R104, [R172+0xdc00] ;  /* 0x00dc0000ac68783b */ /* 0x000eea0000004200 */
[C---:B-----5:R-:W-:Y:S03]  /*7f60*/  HMMA.16816.F32.BF16 R80, R20.reuse, R28, R80 ;  /* 0x0000001c1450723c */ /* 0x060fe60000041850 */
[----:B------:R-:W5:Y:S03]  /*7f70*/  MUFU.EX2 R56, R56 ;  /* 0x0000003800387308 */ /* 0x000f660000000800 */
[C---:B------:R-:W-:Y:S01]  /*7f80*/  HMMA.16816.F32.BF16 R84, R20.reuse, R30, R84 ;  /* 0x0000001e1454723c */ /* 0x040fe20000041854 */
[----:B------:R-:W2:Y:S06]  /*7f90*/  LDSM.16.MT88.4 R28, [R173+0xa000] ;  /* 0x00a00000ad1c783b */ /* 0x000eac0000004200 */
[----:B------:R-:W-:Y:S01]  /*7fa0*/  MUFU.EX2 R57, R57 ;  /* 0x0000003900397308 */ /* 0x000fe20000000800 */
[C---:B------:R-:W-:Y:S09]  /*7fb0*/  HMMA.16816.F32.BF16 R88, R20.reuse, R32, R88 ;  /* 0x000000201458723c */ /* 0x040ff20000041858 */
[----:B------:R-:W5:Y:S01]  /*7fc0*/  MUFU.EX2 R58, R58 ;  /* 0x0000003a003a7308 */ /* 0x000f620000000800 */
[C---:B------:R-:W-:Y:S01]  /*7fd0*/  HMMA.16816.F32.BF16 R12, R20.reuse, R34, R12 ;  /* 0x00000022140c723c */ /* 0x040fe2000004180c */
[----:B------:R-:W4:Y:S05]  /*7fe0*/  LDSM.16.MT88.4 R32, [R172+0xa000] ;  /* 0x00a00000ac20783b */ /* 0x000f2a0000004200 */
[C---:B-1----:R-:W-:Y:S03]  /*7ff0*/  HMMA.16816.F32.BF16 R92, R20.reuse, R24, R92 ;  /* 0x00000018145c723c */ /* 0x042fe6000004185c */
[----:B------:R-:W-:Y:S03]  /*8000*/  MUFU.EX2 R59, R59 ;  /* 0x0000003b003b7308 */ /* 0x000fe60000000800 */
[C---:B------:R-:W-:Y:S01]  /*8010*/  HMMA.16816.F32.BF16 R16, R20.reuse, R26, R16 ;  /* 0x0000001a1410723c */ /* 0x040fe20000041810 */
[----:B------:R-:W1:Y:S06]  /*8020*/  LDSM.16.MT88.4 R24, [R173+0xc000] ;  /* 0x00c00000ad18783b */ /* 0x000e6c0000004200 */
[----:B------:R-:W5:Y:S01]  /*8030*/  MUFU.EX2 R60, R60 ;  /* 0x0000003c003c7308 */ /* 0x000f620000000800 */
[C---:B---3--:R-:W-:Y:S09]  /*8040*/  HMMA.16816.F32.BF16 R96, R20.reuse, R104, R96 ;  /* 0x000000681460723c */ /* 0x048ff20000041860 */
[----:B------:R-:W-:Y:S01]  /*8050*/  MUFU.EX2 R61, R61 ;  /* 0x0000003d003d7308 */ /* 0x000fe20000000800 */
[----:B------:R-:W-:Y:S01]  /*8060*/  HMMA.16816.F32.BF16 R100, R20, R106, R100 ;  /* 0x0000006a1464723c */ /* 0x000fe20000041864 */
[----:B------:R-:W-:Y:S06]  /*8070*/  LDSM.16.MT88.4 R104, [R173+0xec00] ;  /* 0x00ec0000ad68783b */ /* 0x000fec0000004200 */
[----:B------:R-:W-:Y:S02]  /*8080*/  F2FP.BF16.F32.PACK_AB R20, R149, R150 ;  /* 0x000000969514723e */ /* 0x000fe400000010ff */
[----:B------:R-:W3:Y:S02]  /*8090*/  MUFU.EX2 R62, R62 ;  /* 0x0000003e003e7308 */ /* 0x000ee40000000800 */
[----:B------:R-:W-:Y:S01]  /*80a0*/  F2FP.BF16.F32.PACK_AB R21, R151, R152 ;  /* 0x000000989715723e */ /* 0x000fe200000010ff */
[----:B------:R-:W-:Y:S01]  /*80b0*/  FADD.FTZ R150, R150, R123 ;  /* 0x0000007b96967221 */ /* 0x000fe20000010000 */
[----:B------:R-:W-:Y:S02]  /*80c0*/  F2FP.BF16.F32.PACK_AB R22, R154, R153 ;  /* 0x000000999a16723e */ /* 0x000fe400000010ff */
[----:B------:R-:W-:Y:S04]  /*80d0*/  F2FP.BF16.F32.PACK_AB R23, R156, R155 ;  /* 0x0000009b9c17723e */ /* 0x000fe800000010ff */
[----:B------:R-:W-:Y:S01]  /*80e0*/  MUFU.EX2 R63, R63 ;  /* 0x0000003f003f7308 */ /* 0x000fe20000000800 */
[----:B------:R-:W-:Y:S01]  /*80f0*/  FADD.FTZ R150, R149, R150 ;  /* 0x0000009695967221 */ /* 0x000fe20000010000 */
[----:B------:R-:W-:Y:S03]  /*8100*/  FADD.FTZ R155, R155, R6 ;  /* 0x000000069b9b7221 */ /* 0x000fe60000010000 */
[----:B------:R-:W-:Y:S01]  /*8110*/  FADD.FTZ R7, R153, R150 ;  /* 0x0000009699077221 */ /* 0x000fe20000010000 */
[C---:B--2---:R-:W-:Y:S04]  /*8120*/  HMMA.16816.F32.BF16 R8, R20.reuse, R28, R8 ;  /* 0x0000001c1408723c */ /* 0x044fe80000041808 */
[----:B------:R-:W2:Y:S01]  /*8130*/  MUFU.EX2 R132, R132 ;  /* 0x0000008400847308 */ /* 0x000ea20000000800 */
[----:B------:R-:W-:Y:S01]  /*8140*/  FADD.FTZ R7, R154, R7 ;  /* 0x000000079a077221 */ /* 0x000fe20000010000 */
[----:B------:R-:W-:Y:S01]  /*8150*/  FADD.FTZ R155, R156, R155 ;  /* 0x0000009b9c9b7221 */ /* 0x000fe20000010000 */
[C---:B------:R-:W-:Y:S01]  /*8160*/  HMMA.16816.F32.BF16 R68, R20.reuse, R30, R68 ;  /* 0x0000001e1444723c */ /* 0x040fe20000041844 */
[----:B------:R-:W5:Y:S06]  /*8170*/  LDSM.16.MT88.4 R28, [R173+0xe000] ;  /* 0x00e00000ad1c783b */ /* 0x000f6c0000004200 */
[----:B------:R-:W-:Y:S01]  /*8180*/  MUFU.EX2 R5, R5 ;  /* 0x0000000500057308 */ /* 0x000fe20000000800 */
[C---:B----4-:R-:W-:Y:S06]  /*8190*/  HMMA.16816.F32.BF16 R72, R20.reuse, R32, R72 ;  /* 0x000000201448723c */ /* 0x050fec0000041848 */
[C---:B------:R-:W-:Y:S01]  /*81a0*/  HMMA.16816.F32.BF16 R76, R20.reuse, R34, R76 ;  /* 0x00000022144c723c */ /* 0x040fe2000004184c */
[----:B------:R-:W4:Y:S02]  /*81b0*/  LDSM.16.MT88.4 R32, [R172+0xe000] ;  /* 0x00e00000ac20783b */ /* 0x000f240000004200 */
[----:B------:R-:W2:Y:S03]  /*81c0*/  MUFU.EX2 R194, R119 ;  /* 0x0000007700c27308 */ /* 0x000ea60000000800 */
[C---:B-1----:R-:W-:Y:S06]  /*81d0*/  HMMA.16816.F32.BF16 R80, R20.reuse, R24, R80 ;  /* 0x000000181450723c */ /* 0x042fec0000041850 */
[C---:B------:R-:W-:Y:S05]  /*81e0*/  HMMA.16816.F32.BF16 R84, R20.reuse, R26, R84 ;  /* 0x0000001a1454723c */ /* 0x040fea0000041854 */
[----:B------:R-:W-:Y:S01]  /*81f0*/  F2FP.BF16.F32.PACK_AB R24, R45, R44 ;  /* 0x0000002c2d18723e */ /* 0x000fe200000010ff */
[C---:B------:R-:W-:Y:S05]  /*8200*/  HMMA.16816.F32.BF16 R88, R20.reuse, R36, R88 ;  /* 0x000000241458723c */ /* 0x040fea0000041858 */
[----:B------:R-:W-:Y:S01]  /*8210*/  F2FP.BF16.F32.PACK_AB R25, R47, R46 ;  /* 0x0000002e2f19723e */ /* 0x000fe200000010ff */
[C---:B------:R-:W-:Y:S01]  /*8220*/  HMMA.16816.F32.BF16 R12, R20.reuse, R38, R12 ;  /* 0x00000026140c723c */ /* 0x040fe2000004180c */
[----:B------:R-:W1:Y:S04]  /*8230*/  LDSM.16.MT88.4 R36, [R172+0xa400] ;  /* 0x00a40000ac24783b */ /* 0x000e680000004200 */
[----:B------:R-:W-:Y:S01]  /*8240*/  F2FP.BF16.F32.PACK_AB R26, R49, R48 ;  /* 0x00000030311a723e */ /* 0x000fe200000010ff */
[C---:B-----5:R-:W-:Y:S05]  /*8250*/  HMMA.16816.F32.BF16 R92, R20.reuse, R28, R92 ;  /* 0x0000001c145c723c */ /* 0x060fea000004185c */
[----:B------:R-:W-:Y:S01]  /*8260*/  F2FP.BF16.F32.PACK_AB R27, R51, R50 ;  /* 0x00000032331b723e */ /* 0x000fe200000010ff */
[C---:B------:R-:W-:Y:S01]  /*8270*/  HMMA.16816.F32.BF16 R16, R20.reuse, R30, R16 ;  /* 0x0000001e1410723c */ /* 0x040fe20000041810 */
[----:B------:R-:W5:Y:S04]  /*8280*/  LDSM.16.MT88.4 R28, [R173+0xc400] ;  /* 0x00c40000ad1c783b */ /* 0x000f680000004200 */
[----:B------:R-:W-:Y:S01]  /*8290*/  FADD.FTZ R44, R44, R7 ;  /* 0x000000072c2c7221 */ /* 0x000fe20000010000 */
[C---:B----4-:R-:W-:Y:S05]  /*82a0*/  HMMA.16816.F32.BF16 R96, R20.reuse, R32, R96 ;  /* 0x000000201460723c */ /* 0x050fea0000041860 */
[----:B------:R-:W-:Y:S01]  /*82b0*/  FADD.FTZ R46, R46, R155 ;  /* 0x0000009b2e2e7221 */ /* 0x000fe20000010000 */
[----:B------:R-:W-:Y:S01]  /*82c0*/  HMMA.16816.F32.BF16 R100, R20, R34, R100 ;  /* 0x000000221464723c */ /* 0x000fe20000041864 */
[----:B------:R-:W4:Y:S04]  /*82d0*/  LDSM.16.MT88.4 R20, [R172+0xc400] ;  /* 0x00c40000ac14783b */ /* 0x000f280000004200 */
[----:B------:R-:W-:Y:S01]  /*82e0*/  FADD.FTZ R45, R45, R44 ;  /* 0x0000002c2d2d7221 */ /* 0x000fe20000010000 */
[C---:B------:R-:W-:Y:S03]  /*82f0*/  HMMA.16816.F32.BF16 R8, R24.reuse, R40, R8 ;  /* 0x000000281808723c */ /* 0x040fe60000041808 */
[----:B------:R-:W3:Y:S02]  /*8300*/  LDSM.16.MT88.4 R32, [R173+0xe400] ;  /* 0x00e40000ad20783b */ /* 0x000ee40000004200 */
[----:B------:R-:W-:Y:S01]  /*8310*/  FADD.FTZ R47, R47, R46 ;  /* 0x0000002e2f2f7221 */ /* 0x000fe20000010000 */
[C---:B------:R-:W-:Y:S05]  /*8320*/  HMMA.16816.F32.BF16 R68, R24.reuse, R42, R68 ;  /* 0x0000002a1844723c */ /* 0x040fea0000041844 */
[----:B------:R-:W2:Y:S01]  /*8330*/  LDSM.16.MT88.4 R40, [R172+0xe400] ;  /* 0x00e40000ac28783b */ /* 0x000ea20000004200 */
[C---:B-1----:R-:W-:Y:S05]  /*8340*/  HMMA.16816.F32.BF16 R72, R24.reuse, R36, R72 ;  /* 0x000000241848723c */ /* 0x042fea0000041848 */
[----:B------:R-:W-:Y:S01]  /*8350*/  FADD.FTZ R48, R48, R45 ;  /* 0x0000002d30307221 */ /* 0x000fe20000010000 */
[C---:B------:R-:W-:Y:S01]  /*8360*/  HMMA.16816.F32.BF16 R76, R24.reuse, R38, R76 ;  /* 0x00000026184c723c */ /* 0x040fe2000004184c */
[----:B------:R-:W-:Y:S04]  /*8370*/  LDSM.16.MT88.4 R36, [R172+0xa800] ;  /* 0x00a80000ac24783b */ /* 0x000fe80000004200 */
[----:B------:R-:W-:Y:S01]  /*8380*/  FADD.FTZ R6, R50, R47 ;  /* 0x0000002f32067221 */ /* 0x000fe20000010000 */
[C---:B-----5:R-:W-:Y:S05]  /*8390*/  HMMA.16816.F32.BF16 R80, R24.reuse, R28, R80 ;  /* 0x0000001c1850723c */ /* 0x060fea0000041850 */
[----:B------:R-:W-:Y:S01]  /*83a0*/  FADD.FTZ R48, R49, R48 ;  /* 0x0000003031307221 */ /* 0x000fe20000010000 */
[C---:B------:R-:W-:Y:S01]  /*83b0*/  HMMA.16816.F32.BF16 R84, R24.reuse, R30, R84 ;  /* 0x0000001e1854723c */ /* 0x040fe20000041854 */
[----:B------:R-:W1:Y:S04]  /*83c0*/  LDSM.16.MT88.4 R28, [R173+0xa800] ;  /* 0x00a80000ad1c783b */ /* 0x000e680000004200 */
[----:B------:R-:W-:Y:S01]  /*83d0*/  FADD.FTZ R6, R51, R6 ;  /* 0x0000000633067221 */ /* 0x000fe20000010000 */
[C---:B----4-:R-:W-:Y:S06]  /*83e0*/  HMMA.16816.F32.BF16 R88, R24.reuse, R20, R88 ;  /* 0x000000141858723c */ /* 0x050fec0000041858 */
[C---:B------:R-:W-:Y:S05]  /*83f0*/  HMMA.16816.F32.BF16 R12, R24.reuse, R22, R12 ;  /* 0x00000016180c723c */ /* 0x040fea000004180c */
[----:B------:R-:W-:Y:S01]  /*8400*/  F2FP.BF16.F32.PACK_AB R20, R52, R3 ;  /* 0x000000033414723e */ /* 0x000fe200000010ff */
[C---:B---3--:R-:W-:Y:S05]  /*8410*/  HMMA.16816.F32.BF16 R92, R24.reuse, R32, R92 ;  /* 0x00000020185c723c */ /* 0x048fea000004185c */
[----:B------:R-:W-:Y:S01]  /*8420*/  F2FP.BF16.F32.PACK_AB R21, R54, R53 ;  /* 0x000000353615723e */ /* 0x000fe200000010ff */
[C---:B------:R-:W-:Y:S01]  /*8430*/  HMMA.16816.F32.BF16 R16, R24.reuse, R34, R16 ;  /* 0x000000221810723c */ /* 0x040fe20000041810 */
[----:B------:R-:W3:Y:S04]  /*8440*/  LDSM.16.MT88.4 R32, [R173+0xc800] ;  /* 0x00c80000ad20783b */ /* 0x000ee80000004200 */
[----:B------:R-:W-:Y:S01]  /*8450*/  F2FP.BF16.F32.PACK_AB R22, R56, R55 ;  /* 0x000000373816723e */ /* 0x000fe200000010ff */
[C---:B--2---:R-:W-:Y:S05]  /*8460*/  HMMA.16816.F32.BF16 R96, R24.reuse, R40, R96 ;  /* 0x000000281860723c */ /* 0x044fea0000041860 */
[----:B------:R-:W-:Y:S01]  /*8470*/  F2FP.BF16.F32.PACK_AB R23, R58, R57 ;  /* 0x000000393a17723e */ /* 0x000fe200000010ff */
[----:B------:R-:W-:Y:S01]  /*8480*/  HMMA.16816.F32.BF16 R100, R24, R42, R100 ;  /* 0x0000002a1864723c */ /* 0x000fe20000041864 */
[----:B------:R-:W2:Y:S04]  /*8490*/  LDSM.16.MT88.4 R24, [R172+0xc800] ;  /* 0x00c80000ac18783b */ /* 0x000ea80000004200 */
[----:B------:R-:W-:Y:S01]  /*84a0*/  FADD.FTZ R3, R3, R48 ;  /* 0x0000003003037221 */ /* 0x000fe20000010000 */
[C---:B-1----:R-:W-:Y:S03]  /*84b0*/  HMMA.16816.F32.BF16 R8, R20.reuse, R28, R8 ;  /* 0x0000001c1408723c */ /* 0x042fe60000041808 */
[----:B------:R-:W-:Y:S02]  /*84c0*/  LDSM.16.MT88.4 R40, [R172+0xac00] ;  /* 0x00ac0000ac28783b */ /* 0x000fe40000004200 */
[----:B------:R-:W-:Y:S01]  /*84d0*/  FADD.FTZ R53, R53, R6 ;  /* 0x0000000635357221 */ /* 0x000fe20000010000 */
[C---:B------:R-:W-:Y:S05]  /*84e0*/  HMMA.16816.F32.BF16 R68, R20.reuse, R30, R68 ;  /* 0x0000001e1444723c */ /* 0x040fea0000041844 */
[----:B------:R-:W1:Y:S01]  /*84f0*/  LDSM.16.MT88.4 R28, [R173+0xe800] ;  /* 0x00e80000ad1c783b */ /* 0x000e620000004200 */
[C---:B------:R-:W-:Y:S05]  /*8500*/  HMMA.16816.F32.BF16 R72, R20.reuse, R36, R72 ;  /* 0x000000241448723c */ /* 0x040fea0000041848 */
[----:B------:R-:W-:Y:S01]  /*8510*/  FADD.FTZ R52, R52, R3 ;  /* 0x0000000334347221 */ /* 0x000fe20000010000 */
[C---:B------:R-:W-:Y:S01]  /*8520*/  HMMA.16816.F32.BF16 R76, R20.reuse, R38, R76 ;  /* 0x00000026144c723c */ /* 0x040fe2000004184c */
[----:B------:R-:W4:Y:S04]  /*8530*/  LDSM.16.MT88.4 R36, [R172+0xe800] ;  /* 0x00e80000ac24783b */ /* 0x000f280000004200 */
[----:B------:R-:W-:Y:S01]  /*8540*/  IADD3 R3, R192, -0x1, RZ ;  /* 0xffffffffc0037810 */ /* 0x000fe20007ffe0ff */
[C---:B---3--:R-:W-:Y:S05]  /*8550*/  HMMA.16816.F32.BF16 R80, R20.reuse, R32, R80 ;  /* 0x000000201450723c */ /* 0x048fea0000041850 */
[----:B------:R-:W-:Y:S01]  /*8560*/  FADD.FTZ R54, R54, R53 ;  /* 0x0000003536367221 */ /* 0x000fe20000010000 */
[C---:B------:R-:W-:Y:S01]  /*8570*/  HMMA.16816.F32.BF16 R84, R20.reuse, R34, R84 ;  /* 0x000000221454723c */ /* 0x040fe20000041854 */
[----:B------:R-:W3:Y:S04]  /*8580*/  LDSM.16.MT88.4 R32, [R173+0xac00] ;  /* 0x00ac0000ad20783b */ /* 0x000ee80000004200 */
[----:B------:R-:W-:Y:S01]  /*8590*/  FADD.FTZ R55, R55, R52 ;  /* 0x0000003437377221 */ /* 0x000fe20000010000 */
[C---:B--2---:R-:W-:Y:S05]  /*85a0*/  HMMA.16816.F32.BF16 R88, R20.reuse, R24, R88 ;  /* 0x000000181458723c */ /* 0x044fea0000041858 */
[----:B------:R-:W-:Y:S01]  /*85b0*/  FADD.FTZ R57, R57, R54 ;  /* 0x0000003639397221 */ /* 0x000fe20000010000 */
[C---:B------:R-:W-:Y:S05]  /*85c0*/  HMMA.16816.F32.BF16 R12, R20.reuse, R26, R12 ;  /* 0x0000001a140c723c */ /* 0x040fea000004180c */
[----:B------:R-:W-:Y:S01]  /*85d0*/  F2FP.BF16.F32.PACK_AB R24, R60, R59 ;  /* 0x0000003b3c18723e */ /* 0x000fe200000010ff */
[----:B------:R-:W-:Y:S01]  /*85e0*/  FADD.FTZ R56, R56, R55 ;  /* 0x0000003738387221 */ /* 0x000fe20000010000 */
[----:B------:R-:W-:Y:S01]  /*85f0*/  F2FP.BF16.F32.PACK_AB R25, R62, R61 ;  /* 0x0000003d3e19723e */ /* 0x000fe200000010ff */
[----:B------:R-:W-:Y:S01]  /*8600*/  FADD.FTZ R58, R58, R57 ;  /* 0x000000393a3a7221 */ /* 0x000fe20000010000 */
[C---:B-1----:R-:W-:Y:S03]  /*8610*/  HMMA.16816.F32.BF16 R92, R20.reuse, R28, R92 ;  /* 0x0000001c145c723c */ /* 0x042fe6000004185c */
[----:B------:R-:W-:Y:S01]  /*8620*/  F2FP.BF16.F32.PACK_AB R26, R132, R63 ;  /* 0x0000003f841a723e */ /* 0x000fe200000010ff */
[----:B------:R-:W-:Y:S01]  /*8630*/  FADD.FTZ R59, R59, R56 ;  /* 0x000000383b3b7221 */ /* 0x000fe20000010000 */
[----:B------:R-:W-:Y:S01]  /*8640*/  F2FP.BF16.F32.PACK_AB R27, R194, R5 ;  /* 0x00000005c21b723e */ /* 0x000fe200000010ff */
[C---:B------:R-:W-:Y:S01]  /*8650*/  HMMA.16816.F32.BF16 R16, R20.reuse, R30, R16 ;  /* 0x0000001e1410723c */ /* 0x040fe20000041810 */
[----:B------:R-:W1:Y:S04]  /*8660*/  LDSM.16.MT88.4 R28, [R173+0xcc00] ;  /* 0x00cc0000ad1c783b */ /* 0x000e680000004200 */
[----:B------:R-:W-:Y:S01]  /*8670*/  MOV R192, R3 ;  /* 0x0000000300c07202 */ /* 0x000fe20000000f00 */
[C---:B----4-:R-:W-:Y:S05]  /*8680*/  HMMA.16816.F32.BF16 R96, R20.reuse, R36, R96 ;  /* 0x000000241460723c */ /* 0x050fea0000041860 */
[----:B------:R-:W-:Y:S01]  /*8690*/  FADD.FTZ R61, R61, R58 ;  /* 0x0000003a3d3d7221 */ /* 0x000fe20000010000 */
[----:B------:R-:W-:Y:S05]  /*86a0*/  HMMA.16816.F32.BF16 R100, R20, R38, R100 ;  /* 0x000000261464723c */ /* 0x000fea0000041864 */
[----:B------:R-:W-:Y:S01]  /*86b0*/  FADD.FTZ R60, R60, R59 ;  /* 0x0000003b3c3c7221 */ /* 0x000fe20000010000 */
[C---:B---3--:R-:W-:Y:S01]  /*86c0*/  HMMA.16816.F32.BF16 R112, R24.reuse, R32, R8 ;  /* 0x000000201870723c */ /* 0x048fe20000041808 */
        /* <DEDUP_REMOVED lines=11> */
[----:B------:R-:W-:Y:S01]  /*8780*/  MOV R3, R0 ;  /* 0x0000000000037202 */ /* 0x000fe20000000f00 */
[C---:B------:R-:W-:Y:S06]  /*8790*/  HMMA.16816.F32.BF16 R88, R24.reuse, R108, R88 ;  /* 0x0000006c1858723c */ /* 0x040fec0000041858 */
[C---:B------:R-:W-:Y:S06]  /*87a0*/  HMMA.16816.F32.BF16 R108, R24.reuse, R110, R12 ;  /* 0x0000006e186c723c */ /* 0x040fec000004180c */
[C---:B------:R-:W-:Y:S06]  /*87b0*/  HMMA.16816.F32.BF16 R92, R24.reuse, R104, R92 ;  /* 0x00000068185c723c */ /* 0x040fec000004185c */
[C---:B------:R-:W-:Y:S06]  /*87c0*/  HMMA.16816.F32.BF16 R104, R24.reuse, R106, R16 ;  /* 0x0000006a1868723c */ /* 0x040fec0000041810 */
[C---:B--2---:R-:W-:Y:S06]  /*87d0*/  HMMA.16816.F32.BF16 R96, R24.reuse, R8, R96 ;  /* 0x000000081860723c */ /* 0x044fec0000041860 */
[----:B------:R-:W-:Y:S01]  /*87e0*/  HMMA.16816.F32.BF16 R100, R24, R10, R100 ;  /* 0x0000000a1864723c */ /* 0x000fe20000041864 */
[----:B------:R-:W-:Y:S11]  /*87f0*/  @!UPT UIADD3 URZ, URZ, URZ, URZ ;  /* 0x0000003f3f3ff290 */ /* 0x000ff6000fffe03f */
[----:B------:R-:W-:Y:S01]  /*8800*/  @!UPT UIADD3 URZ, URZ, URZ, URZ ;  /* 0x0000003f3f3ff290 */ /* 0x000fe2000fffe03f */
[----:B------:R-:W-:Y:S11]  /*8810*/  @P0 BRA `(.L_x_1851) ;  /* 0xffffffc800cc0947 */ /* 0x000ff6000383ffff */
.L_x_1847:
[----:B------:R-:W1:Y:S01]  /*8820*/  SHFL.BFLY PT, R4, R193, 0x2, 0x1f ;  /* 0x0c401f00c1047f89 */ /* 0x000e6200000e0000 */
[----:B------:R-:W2:Y:S01]  /*8830*/  S2UR UR4, SR_CgaCtaId ;  /* 0x00000000000479c3 */ /* 0x000ea20000008800 */
[----:B------:R-:W-:Y:S01]  /*8840*/  MOV R11, 0x3f800000 ;  /* 0x3f800000000b7802 */ /* 0x000fe20000000f00 */
[----:B------:R-:W-:Y:S01]  /*8850*/  UMOV UR5, 0x400 ;  /* 0x0000040000057882 */ /* 0x000fe20000000000 */
[----:B------:R-:W3:Y:S01]  /*8860*/  S2R R3, SR_TID.X ;  /* 0x0000000000037919 */ /* 0x000ee20000002100 */
[----:B------:R-:W4:Y:S01]  /*8870*/  SHFL.BFLY PT, R9, R194, 0x2, 0x1f ;  /* 0x0c401f00c2097f89 */ /* 0x000f2200000e0000 */
[----:B------:R-:W5:Y:S01]  /*8880*/  S2R R5, SR_TID.X ;  /* 0x0000000000057919 */ /* 0x000f620000002100 */
[----:B-1----:R-:W-:Y:S01]  /*8890*/  FADD.FTZ R7, R4, R193 ;  /* 0x000000c104077221 */ /* 0x002fe20000010000 */
[----:B--2---:R-:W-:-:S04]  /*88a0*/  ULEA UR4, UR4, UR5, 0x18 ;  /* 0x0000000504047291 */ /* 0x004fc8000f8ec03f */
[----:B------:R-:W1:Y:S01]  /*88b0*/  SHFL.BFLY PT, R10, R7, 0x1, 0x1f ;  /* 0x0c201f00070a7f89 */ /* 0x000e6200000e0000 */
[----:B----4-:R-:W-:Y:S01]  /*88c0*/  FADD.FTZ R9, R9, R194 ;  /* 0x000000c209097221 */ /* 0x010fe20000010000 */
[----:B---3--:R-:W-:-:S04]  /*88d0*/  SHF.R.S32.HI R4, RZ, 0x1f, R3 ;  /* 0x0000001fff047819 */ /* 0x008fc80000011403 */
[----:B------:R-:W2:Y:S01]  /*88e0*/  SHFL.BFLY PT, R8, R9, 0x1, 0x1f ;  /* 0x0c201f0009087f89 */ /* 0x000ea200000e0000 */
[----:B------:R-:W-:-:S04]  /*88f0*/  LEA.HI R12, R4, R3, RZ, 0x2 ;  /* 0x00000003040c7211 */ /* 0x000fc800078f10ff */
[----:B------:R-:W-:Y:S01]  /*8900*/  LOP3.LUT R12, R12, 0xfffffffc, RZ, 0xc0, !PT ;  /* 0xfffffffc0c0c7812 */ /* 0x000fe200078ec0ff */
[----:B-1----:R-:W-:Y:S01]  /*8910*/  FADD.FTZ R10, R7, R10 ;  /* 0x0000000a070a7221 */ /* 0x002fe20000010000 */
[----:B------:R-:W-:Y:S02]  /*8920*/  LEA.HI R7, R4, R3, RZ, 0x5 ;  /* 0x0000000304077211 */ /* 0x000fe400078f28ff */
[----:B-----5:R-:W-:Y:S02]  /*8930*/  SHF.R.S32.HI R4, RZ, 0x1f, R5 ;  /* 0x0000001fff047819 */ /* 0x020fe40000011405 */
[----:B------:R-:W-:Y:S02]  /*8940*/  SHF.R.S32.HI R6, RZ, 0x5, R7 ;  /* 0x00000005ff067819 */ /* 0x000fe40000011407 */
[----:B------:R-:W-:Y:S01]  /*8950*/  LEA.HI R4, R4, R5, RZ, 0x2 ;  /* 0x0000000504047211 */ /* 0x000fe200078f10ff */
[----:B--2---:R-:W-:Y:S01]  /*8960*/  FADD.FTZ R8, R9, R8 ;  /* 0x0000000809087221 */ /* 0x004fe20000010000 */
[----:B------:R-:W-:-:S02]  /*8970*/  IADD3 R9, -R12, R3, RZ ;  /* 0x000000030c097210 */ /* 0x000fc40007ffe1ff */
[----:B------:R-:W-:Y:S02]  /*8980*/  SHF.R.S32.HI R4, RZ, 0x2, R4 ;  /* 0x00000002ff047819 */ /* 0x000fe40000011404 */
[----:B------:R-:W-:Y:S01]  /*8990*/  FSETP.NE.FTZ.AND P3, PT, R10, RZ, PT ;  /* 0x000000ff0a00720b */ /* 0x000fe20003f75000 */
[----:B------:R-:W-:Y:S01]  /*89a0*/  IMAD R6, R6, 0x100, R9 ;  /* 0x0000010006067824 */ /* 0x000fe200078e0209 */
[----:B------:R-:W-:Y:S02]  /*89b0*/  SHF.R.S32.HI R5, RZ, 0x1f, R4 ;  /* 0x0000001fff057819 */ /* 0x000fe40000011404 */
[----:B------:R-:W-:Y:S02]  /*89c0*/  FSETP.NE.FTZ.AND P2, PT, R8, RZ, PT ;  /* 0x000000ff0800720b */ /* 0x000fe40003f55000 */
[----:B------:R-:W-:Y:S02]  /*89d0*/  LEA.HI R5, R5, R4, RZ, 0x3 ;  /* 0x0000000405057211 */ /* 0x000fe400078f18ff */
[----:B------:R-:W-:-:S02]  /*89e0*/  MOV R12, 0x3f800000 ;  /* 0x3f800000000c7802 */ /* 0x000fc40000000f00 */
[----:B------:R-:W-:-:S03]  /*89f0*/  LOP3.LUT R5, R5, 0xfffffff8, RZ, 0xc0, !PT ;  /* 0xfffffff805057812 */ /* 0x000fc600078ec0ff */
[----:B------:R-:W1:Y:S01]  /*8a00*/  @P3 MUFU.RCP R11, R10 ;  /* 0x0000000a000b3308 */ /* 0x000e620000001000 */
[----:B------:R-:W-:Y:S01]  /*8a10*/  IADD3 R5, R4, -R5, RZ ;  /* 0x8000000504057210 */ /* 0x000fe20007ffe0ff */
[----:B------:R-:W2:Y:S03]  /*8a20*/  @P3 LDC R19, c[0x0][0x2e8] ;  /* 0x0000ba00ff133b82 */ /* 0x000ea60000000800 */
[----:B------:R-:W-:-:S03]  /*8a30*/  LEA.HI R9, R5, R5, RZ, 0x1 ;  /* 0x0000000505097211 */ /* 0x000fc600078f08ff */
[----:B------:R-:W3:Y:S01]  /*8a40*/  @P2 MUFU.RCP R12, R8 ;  /* 0x00000008000c2308 */ /* 0x000ee20000001000 */
[----:B------:R-:W-:Y:S01]  /*8a50*/  LOP3.LUT R14, R9, 0x3fffffe, RZ, 0xc0, !PT ;  /* 0x03fffffe090e7812 */ /* 0x000fe200078ec0ff */
[----:B------:R-:W4:Y:S01]  /*8a60*/  @P2 LDC R17, c[0x0][0x2e8] ;  /* 0x0000ba00ff112b82 */ /* 0x000f220000000800 */
[----:B------:R-:W-:-:S03]  /*8a70*/  SHF.R.S32.HI R13, RZ, 0x1, R9 ;  /* 0x00000001ff0d7819 */ /* 0x000fc60000011409 */
[----:B------:R-:W-:Y:S01]  /*8a80*/  IMAD.IADD R5, R5, 0x1, -R14 ;  /* 0x0000000105057824 */ /* 0x000fe200078e0a0e */
[C---:B------:R-:W-:Y:S01]  /*8a90*/  SHF.L.U32 R9, R13.reuse, 0x6, RZ ;  /* 0x000000060d097819 */ /* 0x040fe200000006ff */
[----:B------:R-:W5:Y:S01]  /*8aa0*/  @P3 MUFU.LG2 R10, R10 ;  /* 0x0000000a000a3308 */ /* 0x000f620000000c00 */
[----:B------:R-:W-:Y:S01]  /*8ab0*/  LOP3.LUT P0, RZ, R13, 0x2, RZ, 0xc0, !PT ;  /* 0x000000020dff7812 */ /* 0x000fe2000780c0ff */
[----:B-1----:R-:W-:Y:S01]  /*8ac0*/  FMUL.FTZ R112, R11, R112 ;  /* 0x000000700b707220 */ /* 0x002fe20000410000 */
[----:B------:R-:W-:Y:S01]  /*8ad0*/  LEA R5, R5, R6, 0x4 ;  /* 0x0000000605057211 */ /* 0x000fe200078e20ff */
[----:B------:R-:W-:Y:S01]  /*8ae0*/  FMUL.FTZ R113, R11, R113 ;  /* 0x000000710b717220 */ /* 0x000fe20000410000 */
[----:B------:R-:W-:Y:S01]  /*8af0*/  LOP3.LUT R9, R9, 0xc0, RZ, 0xc0, !PT ;  /* 0x000000c009097812 */ /* 0x000fe200078ec0ff */
[----:B------:R-:W-:Y:S01]  /*8b00*/  FMUL.FTZ R68, R11, R68 ;  /* 0x000000440b447220 */ /* 0x000fe20000410000 */
[----:B------:R-:W-:Y:S01]  /*8b10*/  LOP3.LUT R6, R13, 0x1, RZ, 0xc0, !PT ;  /* 0x000000010d067812 */ /* 0x000fe200078ec0ff */
[----:B------:R-:W-:Y:S01]  /*8b20*/  FMUL.FTZ R69, R11, R69 ;  /* 0x000000450b457220 */ /* 0x000fe20000410000 */
[----:B------:R-:W-:Y:S01]  /*8b30*/  LEA.HI R14, R9, R9, RZ, 0x1d ;  /* 0x00000009090e7211 */ /* 0x000fe200078fe8ff */
[----:B---3--:R-:W-:Y:S01]  /*8b40*/  FMUL.FTZ R115, R12, R115 ;  /* 0x000000730c737220 */ /* 0x008fe20000410000 */
[----:B------:R-:W-:Y:S01]  /*8b50*/  ISETP.NE.U32.AND P1, PT, R6, 0x1, PT ;  /* 0x000000010600780c */ /* 0x000fe20003f25070 */
[----:B------:R-:W-:Y:S01]  /*8b60*/  IMAD.MOV.U32 R6, RZ, RZ, 0x20 ;  /* 0x00000020ff067424 */ /* 0x000fe200078e00ff */
[----:B------:R-:W-:Y:S01]  /*8b70*/  LEA R5, R5, R14, 0x1 ;  /* 0x0000000e05057211 */ /* 0x000fe200078e08ff */
[C---:B------:R-:W-:Y:S01]  /*8b80*/  FMUL.FTZ R114, R12.reuse, R114 ;  /* 0x000000720c727220 */ /* 0x040fe20000410000 */
[C---:B------:R-:W-:Y:S01]  /*8b90*/  FMUL.FTZ R71, R12.reuse, R71 ;  /* 0x000000470c477220 */ /* 0x040fe20000410000 */
[C---:B------:R-:W-:Y:S01]  /*8ba0*/  FMUL.FTZ R70, R12.reuse, R70 ;  /* 0x000000460c467220 */ /* 0x040fe20000410000 */
[----:B------:R-:W-:Y:S01]  /*8bb0*/  LEA R5, R5, UR4, 0x1 ;  /* 0x0000000405057c11 */ /* 0x000fe2000f8e08ff */
[C---:B------:R-:W-:Y:S01]  /*8bc0*/  FMUL.FTZ R72, R11.reuse, R72 ;  /* 0x000000480b487220 */ /* 0x040fe20000410000 */
[C---:B------:R-:W-:Y:S01]  /*8bd0*/  FMUL.FTZ R73, R11.reuse, R73 ;  /* 0x000000490b497220 */ /* 0x040fe20000410000 */
[C---:B------:R-:W-:Y:S01]  /*8be0*/  FMUL.FTZ R75, R12.reuse, R75 ;  /* 0x0000004b0c4b7220 */ /* 0x040fe20000410000 */
[----:B------:R-:W-:Y:S01]  /*8bf0*/  FMUL.FTZ R74, R12, R74 ;  /* 0x0000004a0c4a7220 */ /* 0x000fe20000410000 */
[----:B------:R-:W-:Y:S01]  /*8c00*/  SEL R6, R6, 0xffffffe0, !P0 ;  /* 0xffffffe006067807 */ /* 0x000fe20004000000 */
[C---:B------:R-:W-:Y:S01]  /*8c10*/  FMUL.FTZ R76, R11.reuse, R76 ;  /* 0x0000004c0b4c7220 */ /* 0x040fe20000410000 */
[----:B------:R-:W-:Y:S01]  /*8c20*/  FMUL.FTZ R77, R11, R77 ;  /* 0x0000004d0b4d7220 */ /* 0x000fe20000410000 */
[C---:B------:R-:W-:Y:S01]  /*8c30*/  FMUL.FTZ R79, R12.reuse, R79 ;  /* 0x0000004f0c4f7220 */ /* 0x040fe20000410000 */
[C---:B------:R-:W-:Y:S01]  /*8c40*/  FMUL.FTZ R78, R12.reuse, R78 ;  /* 0x0000004e0c4e7220 */ /* 0x040fe20000410000 */
[----:B------:R-:W-:Y:S01]  /*8c50*/  IADD3 R9, R5, -0x10, RZ ;  /* 0xfffffff005097810 */ /* 0x000fe20007ffe0ff */
[C---:B------:R-:W-:Y:S01]  /*8c60*/  FMUL.FTZ R80, R11.reuse, R80 ;  /* 0x000000500b507220 */ /* 0x040fe20000410000 */
[----:B------:R-:W-:Y:S01]  /*8c70*/  FMUL.FTZ R81, R11, R81 ;  /* 0x000000510b517220 */ /* 0x000fe20000410000 */
[C---:B------:R-:W-:Y:S01]  /*8c80*/  FMUL.FTZ R83, R12.reuse, R83 ;  /* 0x000000530c537220 */ /* 0x040fe20000410000 */
[C---:B------:R-:W-:Y:S01]  /*8c90*/  FMUL.FTZ R82, R12.reuse, R82 ;  /* 0x000000520c527220 */ /* 0x040fe20000410000 */
[----:B------:R-:W-:Y:S01]  /*8ca0*/  @P1 IADD3 R9, R5, 0x10, RZ ;  /* 0x0000001005091810 */ /* 0x000fe20007ffe0ff */
[C---:B------:R-:W-:Y:S01]  /*8cb0*/  FMUL.FTZ R84, R11.reuse, R84 ;  /* 0x000000540b547220 */ /* 0x040fe20000410000 */
[----:B------:R-:W-:Y:S01]  /*8cc0*/  FMUL.FTZ R85, R11, R85 ;  /* 0x000000550b557220 */ /* 0x000fe20000410000 */
[C---:B------:R-:W-:Y:S01]  /*8cd0*/  FMUL.FTZ R87, R12.reuse, R87 ;  /* 0x000000570c577220 */ /* 0x040fe20000410000 */
[C---:B------:R-:W-:Y:S01]  /*8ce0*/  FMUL.FTZ R86, R12.reuse, R86 ;  /* 0x000000560c567220 */ /* 0x040fe20000410000 */
[----:B------:R-:W-:Y:S01]  /*8cf0*/  F2FP.BF16.F32.PACK_AB R112, R113, R112 ;  /* 0x000000707170723e */ /* 0x000fe200000010ff */
[----:B------:R-:W-:Y:S01]  /*8d00*/  FMUL.FTZ R88, R11, R88 ;  /* 0x000000580b587220 */ /* 0x000fe20000410000 */
[----:B------:R-:W-:Y:S01]  /*8d10*/  F2FP.BF16.F32.PACK_AB R114, R115, R114 ;  /* 0x000000727372723e */ /* 0x000fe200000010ff */
        /* <DEDUP_REMOVED lines=10> */
[----:B------:R-:W-:Y:S01]  /*8dc0*/  IMAD.IADD R13, R5, 0x1, R6 ;  /* 0x00000001050d7824 */ /* 0x000fe200078e0206 */
[----:B------:R-:W-:Y:S01]  /*8dd0*/  F2FP.BF16.F32.PACK_AB R74, R75, R74 ;  /* 0x0000004a4b4a723e */ /* 0x000fe200000010ff */
[C---:B------:R-:W-:Y:S01]  /*8de0*/  FMUL.FTZ R92, R11.reuse, R92 ;  /* 0x0000005c0b5c7220 */ /* 0x040fe20000410000 */
[----:B------:R-:W-:Y:S01]  /*8df0*/  FMUL.FTZ R93, R11, R93 ;  /* 0x0000005d0b5d7220 */ /* 0x000fe20000410000 */
[C---:B------:R-:W-:Y:S01]  /*8e00*/  FMUL.FTZ R95, R12.reuse, R95 ;  /* 0x0000005f0c5f7220 */ /* 0x040fe20000410000 */
[----:B------:R-:W-:Y:S01]  /*8e10*/  FMUL.FTZ R94, R12, R94 ;  /* 0x0000005e0c5e7220 */ /* 0x000fe20000410000 */
[----:B------:R-:W-:Y:S01]  /*8e20*/  F2FP.BF16.F32.PACK_AB R76, R77, R76 ;  /* 0x0000004c4d4c723e */ /* 0x000fe200000010ff */
[----:B------:R-:W-:Y:S01]  /*8e30*/  FMUL.FTZ R104, R11, R104 ;  /* 0x000000680b687220 */ /* 0x000fe20000410000 */
[----:B------:R-:W-:Y:S01]  /*8e40*/  F2FP.BF16.F32.PACK_AB R78, R79, R78 ;  /* 0x0000004e4f4e723e */ /* 0x000fe200000010ff */
[----:B------:R-:W-:Y:S01]  /*8e50*/  FMUL.FTZ R105, R11, R105 ;  /* 0x000000690b697220 */ /* 0x000fe20000410000 */
[----:B------:R-:W-:Y:S01]  /*8e60*/  IADD3 R15, R6, R9, RZ ;  /* 0x00000009060f7210 */ /* 0x000fe20007ffe0ff */
[C---:B------:R-:W-:Y:S01]  /*8e70*/  FMUL.FTZ R107, R12.reuse, R107 ;  /* 0x0000006b0c6b7220 */ /* 0x040fe20000410000 */
[C---:B------:R-:W-:Y:S01]  /*8e80*/  FMUL.FTZ R106, R12.reuse, R106 ;  /* 0x0000006a0c6a7220 */ /* 0x040fe20000410000 */
[----:B------:R-:W-:Y:S01]  /*8e90*/  F2FP.BF16.F32.PACK_AB R80, R81, R80 ;  /* 0x000000505150723e */ /* 0x000fe200000010ff */
[----:B------:R-:W-:Y:S01]  /*8ea0*/  FMUL.FTZ R96, R11, R96 ;  /* 0x000000600b607220 */ /* 0x000fe20000410000 */
[----:B------:R-:W-:Y:S01]  /*8eb0*/  F2FP.BF16.F32.PACK_AB R82, R83, R82 ;  /* 0x000000525352723e */ /* 0x000fe200000010ff */
[C---:B------:R-:W-:Y:S01]  /*8ec0*/  FMUL.FTZ R97, R11.reuse, R97 ;  /* 0x000000610b617220 */ /* 0x040fe20000410000 */
[----:B------:R-:W-:Y:S01]  /*8ed0*/  FMUL.FTZ R100, R11, R100 ;  /* 0x000000640b647220 */ /* 0x000fe20000410000 */
[C---:B------:R-:W-:Y:S01]  /*8ee0*/  FMUL.FTZ R99, R12.reuse, R99 ;  /* 0x000000630c637220 */ /* 0x040fe20000410000 */
[C---:B------:R-:W-:Y:S01]  /*8ef0*/  FMUL.FTZ R98, R12.reuse, R98 ;  /* 0x000000620c627220 */ /* 0x040fe20000410000 */
[C---:B------:R-:W-:Y:S01]  /*8f00*/  FMUL.FTZ R103, R12.reuse, R103 ;  /* 0x000000670c677220 */ /* 0x040fe20000410000 */
[----:B------:R-:W-:Y:S01]  /*8f10*/  F2FP.BF16.F32.PACK_AB R84, R85, R84 ;  /* 0x000000545554723e */ /* 0x000fe200000010ff */
[----:B------:R-:W-:Y:S01]  /*8f20*/  STS [R5], R112 ;  /* 0x0000007005007388 */ /* 0x000fe20000000800 */
[----:B------:R-:W-:Y:S01]  /*8f30*/  F2FP.BF16.F32.PACK_AB R86, R87, R86 ;  /* 0x000000565756723e */ /* 0x000fe200000010ff */
[----:B------:R-:W-:Y:S01]  /*8f40*/  FMUL.FTZ R11, R11, R101 ;  /* 0x000000650b0b7220 */ /* 0x000fe20000410000 */
[----:B------:R-:W-:Y:S01]  /*8f50*/  FMUL.FTZ R12, R12, R102 ;  /* 0x000000660c0c7220 */ /* 0x000fe20000410000 */
[----:B------:R-:W-:Y:S01]  /*8f60*/  STS [R5+0x200], R114 ;  /* 0x0002007205007388 */ /* 0x000fe20000000800 */
[----:B------:R-:W-:Y:S01]  /*8f70*/  F2FP.BF16.F32.PACK_AB R88, R89, R88 ;  /* 0x000000585958723e */ /* 0x000fe200000010ff */
[----:B------:R-:W1:Y:S01]  /*8f80*/  @P2 MUFU.LG2 R8, R8 ;  /* 0x0000000800082308 */ /* 0x000e620000000c00 */
[----:B------:R-:W-:Y:S01]  /*8f90*/  F2FP.BF16.F32.PACK_AB R90, R91, R90 ;  /* 0x0000005a5b5a723e */ /* 0x000fe200000010ff */
[----:B------:R-:W-:Y:S01]  /*8fa0*/  STS [R9], R68 ;  /* 0x0000004409007388 */ /* 0x000fe20000000800 */
[----:B------:R-:W-:Y:S01]  /*8fb0*/  F2FP.BF16.F32.PACK_AB R108, R109, R108 ;  /* 0x0000006c6d6c723e */ /* 0x000fe200000010ff */
[----:B------:R-:W-:Y:S01]  /*8fc0*/  ULDC.U8 UR4, c[0x0][0x3d8] ;  /* 0x0000f60000047ab9 */ /* 0x000fe20000000000 */
[----:B------:R-:W-:Y:S01]  /*8fd0*/  F2FP.BF16.F32.PACK_AB R110, R111, R110 ;  /* 0x0000006e6f6e723e */ /* 0x000fe200000010ff */
[----:B------:R-:W-:Y:S01]  /*8fe0*/  STS [R9+0x200], R70 ;  /* 0x0002004609007388 */ /* 0x000fe20000000800 */
[----:B------:R-:W-:Y:S01]  /*8ff0*/  F2FP.BF16.F32.PACK_AB R92, R93, R92 ;  /* 0x0000005c5d5c723e */ /* 0x000fe200000010ff */
[----:B-----5:R-:W-:Y:S01]  /*9000*/  @P3 FMUL.FTZ R21, R10, 0.69314718246459960938 ;  /* 0x3f3172180a153820 */ /* 0x020fe20000410000 */
        /* <DEDUP_REMOVED lines=11> */
[----:B------:R-:W-:-:S02]  /*90c0*/  ISETP.NE.AND P0, PT, RZ, UR4, PT ;  /* 0x00000004ff007c0c */ /* 0x000fc4000bf05270 */
[----:B------:R-:W-:Y:S01]  /*90d0*/  MOV R6, 0x7f800000 ;  /* 0x7f80000000067802 */ /* 0x000fe20000000f00 */
        /* <DEDUP_REMOVED lines=12> */
[----:B------:R4:W-:Y:S04]  /*91a0*/  STS [R13+0x2000], R96 ;  /* 0x002000600d007388 */ /* 0x0009e80000000800 */
[----:B------:R4:W-:Y:S04]  /*91b0*/  STS [R13+0x2200], R98 ;  /* 0x002200620d007388 */ /* 0x0009e80000000800 */
[----:B------:R4:W-:Y:S04]  /*91c0*/  STS [R15+0x2000], R11 ;  /* 0x0020000b0f007388 */ /* 0x0009e80000000800 */
[----:B------:R4:W-:Y:S01]  /*91d0*/  STS [R15+0x2200], R12 ;  /* 0x0022000c0f007388 */ /* 0x0009e20000000800 */
[----:B---3--:R-:W-:Y:S01]  /*91e0*/  MOV R5, 0x7f800000 ;  /* 0x7f80000000057802 */ /* 0x008fe20000000f00 */
[----:B--2---:R-:W-:Y:S01]  /*91f0*/  @P3 FFMA.FTZ R5, R2, R19, R21 ;  /* 0x0000001302053223 */ /* 0x004fe20000010015 */
[----:B-1----:R-:W-:-:S04]  /*9200*/  @P2 FMUL.FTZ R9, R8, 0.69314718246459960938 ;  /* 0x3f31721808092820 */ /* 0x002fc80000410000 */
[----:B----4-:R-:W-:Y:S01]  /*9210*/  @P2 FFMA.FTZ R6, R0, R17, R9 ;  /* 0x0000001100062223 */ /* 0x010fe20000010009 */
[----:B------:R-:W-:Y:S05]  /*9220*/  @!P0 BRA `(.L_x_1852) ;  /* 0x00000000001c8947 */ /* 0x000fea0003800000 */
[----:B------:R-:W1:Y:S01]  /*9230*/  S2UR UR8, SR_CTAID.Z ;  /* 0x00000000000879c3 */ /* 0x000e620000002700 */
[----:B------:R-:W-:Y:S01]  /*9240*/  ULDC UR9, c[0x0][0x2e4] ;  /* 0x0000b90000097ab9 */ /* 0x000fe20000000800 */
[----:B------:R-:W-:-:S06]  /*9250*/  ULDC UR6, c[0x0][0x2c4] ;  /* 0x0000b10000067ab9 */ /* 0x000fcc0000000800 */
[----:B------:R-:W2:Y:S01]  /*9260*/  S2UR UR7, SR_CTAID.Y ;  /* 0x00000000000779c3 */ /* 0x000ea20000002600 */
[----:B-1----:R-:W-:-:S04]  /*9270*/  UIMAD UR9, UR8, UR9, URZ ;  /* 0x00000009080972a4 */ /* 0x002fc8000f8e023f */
[----:B--2---:R-:W-:Y:S01]  /*9280*/  UIMAD UR9, UR7, UR6, UR9 ;  /* 0x00000006070972a4 */ /* 0x004fe2000f8e0209 */
[----:B------:R-:W-:Y:S05]  /*9290*/  BRA `(.L_x_1853) ;  /* 0x0000000000187947 */ /* 0x000fea0003800000 */
.L_x_1852:
[----:B------:R-:W-:Y:S01]  /*92a0*/  S2UR UR8, SR_CTAID.Z ;  /* 0x00000000000879c3 */ /* 0x000fe20000002700 */
[----:B------:R-:W-:Y:S01]  /*92b0*/  ULDC UR9, c[0x0][0x270] ;  /* 0x00009c0000097ab9 */ /* 0x000fe20000000800 */
[----:B------:R-:W-:-:S06]  /*92c0*/  ULDC UR6, c[0x0][0x2c4] ;  /* 0x0000b10000067ab9 */ /* 0x000fcc0000000800 */
[----:B------:R-:W1:Y:S02]  /*92d0*/  S2UR UR7, SR_CTAID.Y ;  /* 0x00000000000779c3 */ /* 0x000e640000002600 */
[----:B-1----:R-:W-:-:S04]  /*92e0*/  UIMAD UR9, UR7, UR9, UR8 ;  /* 0x00000009070972a4 */ /* 0x002fc8000f8e0208 */
[----:B------:R-:W-:Y:S02]  /*92f0*/  UIMAD UR9, UR9, UR6, URZ ;  /* 0x00000006090972a4 */ /* 0x000fe4000f8e023f */
.L_x_1853:
[----:B------:R-:W-:Y:S01]  /*9300*/  LOP3.LUT R0, R7, 0xffffffe0, RZ, 0xc0, !PT ;  /* 0xffffffe007007812 */ /* 0x000fe200078ec0ff */
[----:B------:R-:W-:Y:S01]  /*9310*/  BAR.SYNC.DEFER_BLOCKING 0x0 ;  /* 0x0000000000007b1d */ /* 0x000fe20000010000 */
[----:B------:R-:W-:-:S03]  /*9320*/  IMAD R187, R187, 0x10, R186 ;  /* 0x00000010bbbb7824 */ /* 0x000fc600078e02ba */
[----:B------:R-:W-:Y:S02]  /*9330*/  IMAD.IADD R0, R3, 0x1, -R0 ;  /* 0x0000000103007824 */ /* 0x000fe400078e0a00 */
[----:B------:R-:W-:Y:S03]  /*9340*/  BSSY B0, `(.L_x_1854) ;  /* 0x0000011000007945 */ /* 0x000fe60003800000 */
[----:B------:R-:W-:-:S13]  /*9350*/  LOP3.LUT P0, RZ, R0, 0x3, RZ, 0xc0, !PT ;  /* 0x0000000300ff7812 */ /* 0x000fda000780c0ff */
[----:B------:R-:W-:Y:S05]  /*9360*/  @P0 BRA `(.L_x_1855) ;  /* 0x0000000000380947 */ /* 0x000fea0003800000 */
[----:B------:R-:W1:Y:S01]  /*9370*/  S2UR UR5, SR_CTAID.X ;  /* 0x00000000000579c3 */ /* 0x000e620000002500 */
[C---:B------:R-:W-:Y:S01]  /*9380*/  VIADD R2, R187.reuse, 0x8 ;  /* 0x00000008bb027836 */ /* 0x040fe20000000000 */
[----:B-1----:R-:W-:Y:S02]  /*9390*/  ULEA UR4, UR5, UR9, 0x6 ;  /* 0x0000000905047291 */ /* 0x002fe4000f8e303f */
[----:B------:R-:W-:Y:S02]  /*93a0*/  UIMAD UR5, UR5, -0x40, UR6 ;  /* 0xffffffc0050578a4 */ /* 0x000fe4000f8e0206 */
[----:B------:R-:W-:Y:S02]  /*93b0*/  USHF.R.S32.HI UR10, URZ, 0x1f, UR4 ;  /* 0x0000001f3f0a7899 */ /* 0x000fe40008011404 */
[----:B------:R-:W-:Y:S02]  /*93c0*/  IADD3 R0, P0, R187, UR4, RZ ;  /* 0x00000004bb007c10 */ /* 0x000fe4000ff1e0ff */
[----:B------:R-:W-:-:S02]  /*93d0*/  ISETP.GE.AND P1, PT, R2, UR5, PT ;  /* 0x0000000502007c0c */ /* 0x000fc4000bf26270 */
[C---:B------:R-:W-:Y:S01]  /*93e0*/  ISETP.GE.AND P2, PT, R187.reuse, UR5, PT ;  /* 0x00000005bb007c0c */ /* 0x040fe2000bf46270 */
[----:B------:R-:W-:Y:S01]  /*93f0*/  ULDC.64 UR4, c[0x0][0x2b0] ;  /* 0x0000ac0000047ab9 */ /* 0x000fe20000000a00 */
[----:B------:R-:W-:Y:S02]  /*9400*/  LEA.HI.X.SX32 R187, R187, UR10, 0x1, P0 ;  /* 0x0000000abbbb7c11 */ /* 0x000fe400080f0eff */
[----:B------:R-:W-:-:S04]  /*9410*/  LEA R2, P0, R0, UR4, 0x2 ;  /* 0x0000000400027c11 */ /* 0x000fc8000f8010ff */
[----:B------:R-:W-:-:S05]  /*9420*/  LEA.HI.X R3, R0, UR5, R187, 0x2, P0 ;  /* 0x0000000500037c11 */ /* 0x000fca00080f14bb */
[----:B------:R1:W-:Y:S04]  /*9430*/  @!P2 STG.E desc[UR16][R2.64], R5 ;  /* 0x000000050200a986 */ /* 0x0003e8000c101910 */
[----:B------:R1:W-:Y:S02]  /*9440*/  @!P1 STG.E desc[UR16][R2.64+0x20], R6 ;  /* 0x0000200602009986 */ /* 0x0003e4000c101910 */
.L_x_1855:
[----:B------:R-:W-:Y:S05]  /*9450*/  BSYNC B0 ;  /* 0x0000000000007941 */ /* 0x000fea0003800000 */
.L_x_1854:
[----:B------:R-:W2:Y:S01]  /*9460*/  S2UR UR5, SR_CTAID.X ;  /* 0x00000000000579c3 */ /* 0x000ea20000002500 */
[----:B------:R-:W-:Y:S01]  /*9470*/  SHF.R.S32.HI R181, RZ, 0x1f, R180 ;  /* 0x0000001fffb57819 */ /* 0x000fe200000114b4 */
[----:B------:R-:W3:Y:S04]  /*9480*/  LDS.128 R24, [R178] ;  /* 0x00000000b2187984 */ /* 0x000ee80000000c00 */
[----:B------:R-:W4:Y:S02]  /*9490*/  LDS.128 R16, [R178+0x1000] ;  /* 0x00100000b2107984 */ /* 0x000f240000000c00 */
[----:B-1----:R-:W1:Y:S02]  /*94a0*/  LDC.64 R6, c[0x0][0x298] ;  /* 0x0000a600ff067b82 */ /* 0x002e640000000a00 */
[----:B------:R-:W-:Y:S04]  /*94b0*/  LDS.128 R20, [R178+0x800] ;  /* 0x00080000b2147984 */ /* 0x000fe80000000c00 */
[----:B------:R-:W-:Y:S02]  /*94c0*/  LDS.128 R12, [R178+0x1800] ;  /* 0x00180000b20c7984 */ /* 0x000fe40000000c00 */
[----:B------:R-:W5:Y:S02]  /*94d0*/  LDC.64 R8, c[0x0][0x290] ;  /* 0x0000a400ff087b82 */ /* 0x000f640000000a00 */
[----:B------:R-:W-:Y:S01]  /*94e0*/  LDS.128 R28, [R178+0x2800] ;  /* 0x00280000b21c7984 */ /* 0x000fe20000000c00 */
[----:B--2---:R-:W-:-:S05]  /*94f0*/  USHF.L.U32 UR5, UR5, 0x6, URZ ;  /* 0x0000000605057899 */ /* 0x004fca000800063f */
[----:B------:R-:W2:Y:S01]  /*9500*/  LDC.64 R2, c[0x0][0x2a0] ;  /* 0x0000a800ff027b82 */ /* 0x000ea20000000a00 */
[----:B------:R-:W-:Y:S01]  /*9510*/  USHF.R.S32.HI UR4, URZ, 0x1f, UR5 ;  /* 0x0000001f3f047899 */ /* 0x000fe20008011405 */
[----:B-1----:R-:W-:-:S05]  /*9520*/  IMAD.WIDE.U32 R10, R6, UR5, R180 ;  /* 0x00000005060a7c25 */ /* 0x002fca000f8e00b4 */
[----:B------:R-:W-:Y:S01]  /*9530*/  IMAD R0, R6, UR4, RZ ;  /* 0x0000000406007c24 */ /* 0x000fe2000f8e02ff */
[----:B------:R-:W-:-:S03]  /*9540*/  USHF.R.S32.HI UR4, URZ, 0x1f, UR7 ;  /* 0x0000001f3f047899 */ /* 0x000fc60008011407 */
[----:B------:R-:W-:-:S03]  /*9550*/  IMAD R5, R7, UR5, R0 ;  /* 0x0000000507057c24 */ /* 0x000fc6000f8e0200 */
[C---:B-----5:R-:W-:Y:S01]  /*9560*/  IMAD R0, R8.reuse, UR4, RZ ;  /* 0x0000000408007c24 */ /* 0x060fe2000f8e02ff */
[----:B------:R-:W-:Y:S01]  /*9570*/  USHF.R.S32.HI UR4, URZ, 0x1f, UR8 ;  /* 0x0000001f3f047899 */ /* 0x000fe20008011408 */
[----:B------:R-:W-:Y:S02]  /*9580*/  IADD3 R11, R5, R11, RZ ;  /* 0x0000000b050b7210 */ /* 0x000fe40007ffe0ff */
[----:B------:R-:W-:Y:S02]  /*9590*/  IMAD R0, R9, UR7, R0 ;  /* 0x0000000709007c24 */ /* 0x000fe4000f8e0200 */
[----:B------:R-:W-:Y:S02]  /*95a0*/  IMAD.WIDE.U32 R32, R8, UR7, R10 ;  /* 0x0000000708207c25 */ /* 0x000fe4000f8e000a */
[----:B------:R-:W1:Y:S03]  /*95b0*/  LDS.128 R8, [R178+0x2000] ;  /* 0x00200000b2087984 */ /* 0x000e660000000c00 */
[----:B------:R-:W-:Y:S01]  /*95c0*/  IADD3 R33, R0, R33, RZ ;  /* 0x0000002100217210 */ /* 0x000fe20007ffe0ff */
[----:B--2---:R-:W-:Y:S01]  /*95d0*/  IMAD R0, R2, UR4, RZ ;  /* 0x0000000402007c24 */ /* 0x004fe2000f8e02ff */
[----:B------:R-:W-:-:S03]  /*95e0*/  ULDC.64 UR4, c[0x0][0x280] ;  /* 0x0000a00000047ab9 */ /* 0x000fc60000000a00 */
[----:B------:R-:W-:Y:S01]  /*95f0*/  IMAD R0, R3, UR8, R0 ;  /* 0x0000000803007c24 */ /* 0x000fe2000f8e0200 */
[----:B------:R-:W-:Y:S01]  /*9600*/  SHF.R.S32.HI R3, RZ, 0x1f, R4 ;  /* 0x0000001fff037819 */ /* 0x000fe20000011404 */
[----:B------:R-:W-:-:S05]  /*9610*/  IMAD.WIDE.U32 R32, R2, UR8, R32 ;  /* 0x0000000802207c25 */ /* 0x000fca000f8e0020 */
[----:B------:R-:W-:Y:S01]  /*9620*/  IADD3 R33, R0, R33, RZ ;  /* 0x0000002100217210 */ /* 0x000fe20007ffe0ff */
[----:B------:R-:W-:-:S04]  /*9630*/  IMAD R0, R3, R6, RZ ;  /* 0x0000000603007224 */ /* 0x000fc800078e02ff */
[C---:B------:R-:W-:Y:S02]  /*9640*/  IMAD R0, R4.reuse, R7, R0 ;  /* 0x0000000704007224 */ /* 0x040fe400078e0200 */
[----:B------:R-:W-:-:S05]  /*9650*/  IMAD.WIDE.U32 R4, R4, R6, R32 ;  /* 0x0000000604047225 */ /* 0x000fca00078e0020 */
[----:B------:R-:W-:Y:S02]  /*9660*/  IADD3 R0, R0, R5, RZ ;  /* 0x0000000500007210 */ /* 0x000fe40007ffe0ff */
[----:B------:R-:W-:-:S04]  /*9670*/  LEA R2, P0, R4, UR4, 0x1 ;  /* 0x0000000404027c11 */ /* 0x000fc8000f8008ff */
[----:B------:R-:W-:Y:S02]  /*9680*/  LEA.HI.X R3, R4, UR5, R0, 0x1, P0 ;  /* 0x0000000504037c11 */ /* 0x000fe400080f0c00 */
[----:B------:R-:W-:-:S03]  /*9690*/  LEA R4, P0, R6, R2, 0x6 ;  /* 0x0000000206047211 */ /* 0x000fc600078030ff */
[----:B---3--:R-:W-:Y:S01]  /*96a0*/  STG.E.128 desc[UR16][R2.64], R24 ;  /* 0x0000001802007986 */ /* 0x008fe2000c101d10 */
[----:B------:R-:W-:-:S03]  /*96b0*/  LEA.HI.X R5, R6, R3, R7, 0x6, P0 ;  /* 0x0000000306057211 */ /* 0x000fc600000f3407 */
[----:B----4-:R-:W-:Y:S04]  /*96c0*/  STG.E.128 desc[UR16][R2.64+0x40], R16 ;  /* 0x0000401002007986 */ /* 0x010fe8000c101d10 */
[----:B-1----:R-:W-:Y:S04]  /*96d0*/  STG.E.128 desc[UR16][R2.64+0x80], R8 ;  /* 0x0000800802007986 */ /* 0x002fe8000c101d10 */
[----:B------:R-:W-:Y:S04]  /*96e0*/  STG.E.128 desc[UR16][R4.64], R20 ;  /* 0x0000001404007986 */ /* 0x000fe8000c101d10 */
[----:B------:R-:W-:Y:S04]  /*96f0*/  STG.E.128 desc[UR16][R4.64+0x40], R12 ;  /* 0x0000400c04007986 */ /* 0x000fe8000c101d10 */
[----:B------:R-:W-:Y:S01]  /*9700*/  STG.E.128 desc[UR16][R4.64+0x80], R28 ;  /* 0x0000801c04007986 */ /* 0x000fe2000c101d10 */
[----:B------:R-:W-:Y:S05]  /*9710*/  EXIT ;  /* 0x000000000000794d */ /* 0x000fea0003800000 */
.L_x_1856:
        /* <DEDUP_REMOVED lines=14> */
.L_x_6452:


//--------------------- .text._ZN5flash24flash_fwd_splitkv_kernelI23Flash_fwd_kernel_traitsILi96ELi64ELi128ELi4ELb0ELb0EN7cutlass10bfloat16_tE19Flash_kernel_traitsILi96ELi64ELi128ELi4ES3_EELb1ELb0ELb0ELb1ELb1ELb1ELb0ELb0EEEvNS_16Flash_fwd_paramsE --------------------------
	.section	.text._ZN5flash24flash_fwd_splitkv_kernelI23Flash_fwd_kernel_traitsILi96ELi64ELi128ELi4ELb0ELb0EN7cutlass10bfloat16_tE19Flash_kernel_traitsILi96ELi64ELi128ELi4ES3_EELb1ELb0ELb0ELb1ELb1ELb1ELb0ELb0EEEvNS_16Flash_fwd_paramsE,"ax",@progbits
	.align	128
        .global         _ZN5flash24flash_fwd_splitkv_kernelI23Flash_fwd_kernel_traitsILi96ELi64ELi128ELi4ELb0ELb0EN7cutlass10bfloat16_tE19Flash_kernel_traitsILi96ELi64ELi128ELi4ES3_EELb1ELb0ELb0ELb1ELb1ELb1ELb0ELb0EEEvNS_16Flash_fwd_paramsE
        .type           _ZN5flash24flash_fwd_splitkv_kernelI23Flash_fwd_kernel_traitsILi96ELi64ELi128ELi4ELb0ELb0EN7cutlass10bfloat16_tE19Flash_kernel_traitsILi96ELi64ELi128ELi4ES3_EELb1ELb0ELb0ELb1ELb1ELb1ELb0ELb0EEEvNS_16Flash_fwd_paramsE,@function
        .size           _ZN5flash24flash_fwd_splitkv_kernelI23Flash_fwd_kernel_traitsILi96ELi64ELi128ELi4ELb0ELb0EN7cutlass10bfloat16_tE19Flash_kernel_traitsILi96ELi64ELi128ELi4ES3_EELb1ELb0ELb0ELb1ELb1ELb1ELb0ELb0EEEvNS_16Flash_fwd_paramsE,(.L_x_6453 - _ZN5flash24flash_fwd_splitkv_kernelI23Flash_fwd_kernel_traitsILi96ELi64ELi128ELi4ELb0ELb0EN7cutlass10bfloat16_tE19Flash_kernel_traitsILi96ELi64ELi128ELi4ES3_EELb1ELb0ELb0ELb1ELb1ELb1ELb0ELb0EEEvNS_16Flash_fwd_paramsE)
        .other          _ZN5flash24flash_fwd_splitkv_kernelI23Flash_fwd_kernel_traitsILi96ELi64ELi128ELi4ELb0ELb0EN7cutlass10bfloat16_tE19Flash_kernel_traitsILi96ELi64ELi128ELi4ES3_EELb1ELb0ELb0ELb1ELb1ELb1ELb0ELb0EEEvNS_16Flash_fwd_paramsE,@"STO_CUDA_ENTRY STV_DEFAULT"
_ZN5flash24flash_fwd_splitkv_kernelI23Flash_fwd_kernel_traitsILi96ELi64ELi128ELi4ELb0ELb0EN7cutlass10bfloat16_tE19Flash_kernel_traitsILi96ELi64ELi128ELi4ES3_EELb1ELb0ELb0ELb1ELb1ELb1ELb0ELb0EEEvNS_16Flash_fwd_paramsE:
.text._ZN5flash24flash_fwd_splitkv_kernelI23Flash_fwd_kernel_traitsILi96ELi64ELi128ELi4ELb0ELb0EN7cutlass10bfloat16_tE19Flash_kernel_traitsILi96ELi64ELi128ELi4ES3_EELb1ELb0ELb0ELb1ELb1ELb1ELb0ELb0EEEvNS_16Flash_fwd_paramsE:
        /* <DEDUP_REMOVED lines=52> */
[----:B------:R-:W-:Y:S02]  /*0340*/  LOP3.LUT P3, RZ, R30, 0x3, RZ, 0xc0, !PT ;  /* 0x000000031eff7812 */ /* 0x000fe4000786c0ff */
[----:B------:R-:W-:-:S04]  /*0350*/  LEA.HI R0, R5, R30, RZ, 0x2 ;  /* 0x0000001e05007211 */ /* 0x000fc800078f10ff */
[----:B------:R-:W-:Y:S02]  /*0360*/  LOP3.LUT R5, R0, 0x1ffffffc, RZ, 0xc0, !PT ;  /* 0x1ffffffc00057812 */ /* 0x000fe400078ec0ff */
[----:B------:R-:W-:-:S03]  /*0370*/  SHF.R.S32.HI R0, RZ, 0x2, R0 ;  /* 0x00000002ff007819 */ /* 0x000fc60000011400 */
[----:B------:R-:W-:Y:S01]  /*0380*/  IMAD.IADD R6, R30, 0x1, -R5 ;  /* 0x000000011e067824 */ /* 0x000fe200078e0a05 */
[----:B------:R-:W-:-:S03]  /*0390*/  SHF.R.S32.HI R5, RZ, 0x1f, R117 ;  /* 0x0000001fff057819 */ /* 0x000fc60000011475 */
        /* <DEDUP_REMOVED lines=18> */
[----:B------:R-:W-:Y:S01]  /*04c0*/  IMAD R24, R24, UR4, R11 ;  /* 0x0000000418187c24 */ /* 0x000fe2000f8e020b */
[----:B------:R-:W-:Y:S01]  /*04d0*/  ULDC.64 UR4, c[0x0][0x280] ;  /* 0x0000a00000047ab9 */ /* 0x000fe20000000a00 */
[-C--:B------:R-:W-:Y:S02]  /*04e0*/  IMAD R11, R5, R2.reuse, RZ ;  /* 0x00000002050b7224 */ /* 0x080fe400078e02ff */
[----:B------:R-:W-:Y:S02]  /*04f0*/  IMAD.IADD R9, R7, 0x1, R9 ;  /* 0x0000000107097824 */ /* 0x000fe400078e0209 */
[----:B------:R-:W-:Y:S02]  /*0500*/  IMAD.MOV.U32 R8, RZ, RZ, R6 ;  /* 0x000000ffff087224 */ /* 0x000fe400078e0006 */
        /* <DEDUP_REMOVED lines=31> */
.L_x_1857:
        /* <DEDUP_REMOVED lines=22> */
.L_x_1858:
        /* <DEDUP_REMOVED lines=16> */
[----:B------:R-:W-:-:S06]  /*0960*/  IMAD.HI.U32 R3, R9, R3, R8 ;  /* 0x0000000309037227 */ /* 0x000fcc00078e0008 */
[----:B------:R-:W-:-:S04]  /*0970*/  IMAD.HI.U32 R5, R3, R0, RZ ;  /* 0x0000000003057227 */ /* 0x000fc800078e00ff */
[----:B------:R-:W-:-:S04]  /*0980*/  IMAD.MOV R3, RZ, RZ, -R5 ;  /* 0x000000ffff037224 */ /* 0x000fc800078e0a05 */
[----:B------:R-:W-:Y:S01]  /*0990*/  IMAD R3, R4, R3, R0 ;  /* 0x0000000304037224 */ /* 0x000fe200078e0200 */
[----:B------:R-:W-:-:S04]  /*09a0*/  LOP3.LUT R0, R7, R2, RZ, 0x3c, !PT ;  /* 0x0000000207007212 */ /* 0x000fc800078e3cff */
[----:B------:R-:W-:Y:S02]  /*09b0*/  ISETP.GT.U32.AND P1, PT, R4, R3, PT ;  /* 0x000000030400720c */ /* 0x000fe40003f24070 */
[----:B------:R-:W-:Y:S02]  /*09c0*/  ISETP.GE.AND P0, PT, R0, RZ, PT ;  /* 0x000000ff0000720c */ /* 0x000fe40003f06270 */
[----:B------:R-:W1:Y:S09]  /*09d0*/  LDC R0, c[0x0][0x278] ;  /* 0x00009e00ff007b82 */ /* 0x000e720000000800 */
[----:B------:R-:W-:Y:S01]  /*09e0*/  @!P1 IADD3 R3, R3, -R4, RZ ;  /* 0x8000000403039210 */ /* 0x000fe20007ffe0ff */
[----:B------:R-:W-:Y:S01]  /*09f0*/  @!P1 VIADD R5, R5, 0x1 ;  /* 0x0000000105059836 */ /* 0x000fe20000000000 */
[----:B------:R-:W-:-:S02]  /*0a00*/  ISETP.NE.AND P1, PT, R2, RZ, PT ;  /* 0x000000ff0200720c */ /* 0x000fc40003f25270 */
[----:B------:R-:W-:-:S13]  /*0a10*/  ISETP.GE.U32.AND P2, PT, R3, R4, PT ;  /* 0x000000040300720c */ /* 0x000fda0003f46070 */
[----:B------:R-:W-:-:S05]  /*0a20*/  @P2 IADD3 R5, R5, 0x1, RZ ;  /* 0x0000000105052810 */ /* 0x000fca0007ffe0ff */
[----:B------:R-:W-:Y:S01]  /*0a30*/  @!P0 IMAD.MOV R5, RZ, RZ, -R5 ;  /* 0x000000ffff058224 */ /* 0x000fe200078e0a05 */
[----:B------:R-:W-:-:S05]  /*0a40*/  @!P1 LOP3.LUT R5, RZ, R2, RZ, 0x33, !PT ;  /* 0x00000002ff059212 */ /* 0x000fca00078e33ff */
[----:B------:R-:W-:-:S06]  /*0a50*/  IMAD.WIDE R26, R5, 0x4, R172 ;  /* 0x00000004051a7825 */ /* 0x000fcc00078e02ac */
[----:B------:R-:W3:Y:S01]  /*0a60*/  LDG.E R26, desc[UR16][R26.64] ;  /* 0x000000101a1a7981 */ /* 0x000ee2000c1e1900 */
[----:B-1----:R-:W-:Y:S02]  /*0a70*/  IABS R3, R0 ;  /* 0x0000000000037213 */ /* 0x002fe40000000000 */
[----:B------:R-:W-:Y:S02]  /*0a80*/  IADD3 R5, -R5, RZ, RZ ;  /* 0x000000ff05057210 */ /* 0x000fe40007ffe1ff */
[----:B------:R-:W1:Y:S03]  /*0a90*/  I2F.RP R10, R3 ;  /* 0x00000003000a7306 */ /* 0x000e660000209400 */
[----:B------:R-:W-:-:S05]  /*0aa0*/  IMAD R7, R2, R5, R7 ;  /* 0x0000000502077224 */ /* 0x000fca00078e0207 */
[----:B-1----:R-:W1:Y:S02]  /*0ab0*/  MUFU.RCP R8, R10 ;  /* 0x0000000a00087308 */ /* 0x002e640000001000 */
[----:B-1----:R-:W-:-:S06]  /*0ac0*/  IADD3 R8, R8, 0xffffffe, RZ ;  /* 0x0ffffffe08087810 */ /* 0x002fcc0007ffe0ff */
[----:B------:R-:W1:Y:S02]  /*0ad0*/  F2I.FTZ.U32.TRUNC.NTZ R9, R8 ;  /* 0x0000000800097305 */ /* 0x000e64000021f000 */
[----:B-1----:R-:W-:Y:S01]  /*0ae0*/  IMAD.MOV R4, RZ, RZ, -R9 ;  /* 0x000000ffff047224 */ /* 0x002fe200078e0a09 */
[----:B------:R-:W-:-:S03]  /*0af0*/  MOV R8, RZ ;  /* 0x000000ff00087202 */ /* 0x000fc60000000f00 */
[----:B------:R-:W-:Y:S01]  /*0b00*/  IMAD R6, R4, R3, RZ ;  /* 0x0000000304067224 */ /* 0x000fe200078e02ff */
[----:B------:R-:W-:-:S03]  /*0b10*/  IABS R4, R11 ;  /* 0x0000000b00047213 */ /* 0x000fc60000000000 */
[----:B------:R-:W-:-:S04]  /*0b20*/  IMAD.HI.U32 R9, R9, R6, R8 ;  /* 0x0000000609097227 */ /* 0x000fc800078e0008 */
[----:B------:R-:W-:-:S04]  /*0b30*/  IMAD.MOV.U32 R6, RZ, RZ, R4 ;  /* 0x000000ffff067224 */ /* 0x000fc800078e0004 */
[----:B------:R-:W-:Y:S01]  /*0b40*/  IMAD.HI.U32 R14, R9, R6, RZ ;  /* 0x00000006090e7227 */ /* 0x000fe200078e00ff */
[----:B------:R-:W-:-:S04]  /*0b50*/  SHF.R.S32.HI R9, RZ, 0x1f, R7 ;  /* 0x0000001fff097819 */ /* 0x000fc80000011407 */
[----:B------:R-:W-:Y:S01]  /*0b60*/  IADD3 R4, -R14, RZ, RZ ;  /* 0x000000ff0e047210 */ /* 0x000fe20007ffe1ff */
[----:B------:R-:W-:-:S04]  /*0b70*/  IMAD R2, R9, UR6, RZ ;  /* 0x0000000609027c24 */ /* 0x000fc8000f8e02ff */
[----:B------:R-:W-:-:S05]  /*0b80*/  IMAD R4, R3, R4, R6 ;  /* 0x0000000403047224 */ /* 0x000fca00078e0206 */
[----:B------:R-:W-:-:S13]  /*0b90*/  ISETP.GT.U32.AND P0, PT, R3, R4, PT ;  /* 0x000000040300720c */ /* 0x000fda0003f04070 */
[----:B------:R-:W-:Y:S02]  /*0ba0*/  @!P0 IMAD.IADD R4, R4, 0x1, -R3 ;  /* 0x0000000104048824 */ /* 0x000fe400078e0a03 */
[----:B------:R-:W-:-:S03]  /*0bb0*/  @!P0 VIADD R14, R14, 0x1 ;  /* 0x000000010e0e8836 */ /* 0x000fc60000000000 */
[----:B------:R-:W-:Y:S02]  /*0bc0*/  ISETP.GE.U32.AND P1, PT, R4, R3, PT ;  /* 0x000000030400720c */ /* 0x000fe40003f26070 */
[----:B------:R-:W-:-:S04]  /*0bd0*/  LOP3.LUT R3, R11, R0, RZ, 0x3c, !PT ;  /* 0x000000000b037212 */ /* 0x000fc800078e3cff */
[----:B------:R-:W-:-:S07]  /*0be0*/  ISETP.GE.AND P0, PT, R3, RZ, PT ;  /* 0x000000ff0300720c */ /* 0x000fce0003f06270 */
[----:B------:R-:W-:Y:S02]  /*0bf0*/  @P1 IADD3 R14, R14, 0x1, RZ ;  /* 0x000000010e0e1810 */ /* 0x000fe40007ffe0ff */
[----:B------:R-:W-:-:S04]  /*0c00*/  ISETP.NE.AND P1, PT, R0, RZ, PT ;  /* 0x000000ff0000720c */ /* 0x000fc80003f25270 */
[----:B------:R-:W-:-:S09]  /*0c10*/  @!P0 IMAD.MOV R14, RZ, RZ, -R14 ;  /* 0x000000ffff0e8224 */ /* 0x000fd200078e0a0e */
[----:B------:R-:W-:-:S04]  /*0c20*/  @!P1 LOP3.LUT R14, RZ, R0, RZ, 0x33, !PT ;  /* 0x00000000ff0e9212 */ /* 0x000fc800078e33ff */
[----:B------:R-:W-:-:S05]  /*0c30*/  SHF.R.S32.HI R13, RZ, 0x1f, R14 ;  /* 0x0000001fff0d7819 */ /* 0x000fca000001140e */
[----:B------:R-:W-:-:S04]  /*0c40*/  IMAD R15, R13, UR10, RZ ;  /* 0x0000000a0d0f7c24 */ /* 0x000fc8000f8e02ff */
[----:B------:R-:W-:Y:S01]  /*0c50*/  IMAD R15, R14, UR11, R15 ;  /* 0x0000000b0e0f7c24 */ /* 0x000fe2000f8e020f */
[----:B---3--:R-:W-:Y:S01]  /*0c60*/  SHF.R.S32.HI R19, RZ, 0x1f, R26 ;  /* 0x0000001fff137819 */ /* 0x008fe2000001141a */
[----:B------:R-:W-:-:S04]  /*0c70*/  IMAD.WIDE.U32 R4, R26, UR8, RZ ;  /* 0x000000081a047c25 */ /* 0x000fc8000f8e00ff */
[C---:B------:R-:W-:Y:S02]  /*0c80*/  IMAD R3, R19.reuse, UR8, RZ ;  /* 0x0000000813037c24 */ /* 0x040fe4000f8e02ff */
[----:B------:R-:W-:Y:S02]  /*0c90*/  IMAD R19, R19, UR4, RZ ;  /* 0x0000000413137c24 */ /* 0x000fe4000f8e02ff */
[C---:B------:R-:W-:Y:S02]  /*0ca0*/  IMAD R3, R26.reuse, UR9, R3 ;  /* 0x000000091a037c24 */ /* 0x040fe4000f8e0203 */
[C---:B------:R-:W-:Y:S02]  /*0cb0*/  IMAD R19, R26.reuse, UR5, R19 ;  /* 0x000000051a137c24 */ /* 0x040fe4000f8e0213 */
[----:B------:R-:W-:Y:S01]  /*0cc0*/  IMAD.WIDE.U32 R26, R26, UR4, RZ ;  /* 0x000000041a1a7c25 */ /* 0x000fe2000f8e00ff */
[----:B------:R-:W-:-:S03]  /*0cd0*/  IADD3 R5, R5, R3, RZ ;  /* 0x0000000305057210 */ /* 0x000fc60007ffe0ff */
[----:B------:R-:W-:Y:S01]  /*0ce0*/  IMAD R3, R7, UR7, R2 ;  /* 0x0000000707037c24 */ /* 0x000fe2000f8e0202 */
[----:B------:R-:W-:Y:S01]  /*0cf0*/  IADD3 R19, R27, R19, RZ ;  /* 0x000000131b137210 */ /* 0x000fe20007ffe0ff */
[----:B------:R-:W-:-:S04]  /*0d00*/  IMAD.WIDE.U32 R22, R7, UR6, R4 ;  /* 0x0000000607167c25 */ /* 0x000fc8000f8e0004 */
[----:B------:R-:W-:Y:S02]  /*0d10*/  IMAD.IADD R23, R23, 0x1, R3 ;  /* 0x0000000117177824 */ /* 0x000fe400078e0203 */
[----:B------:R-:W-:-:S05]  /*0d20*/  IMAD.WIDE.U32 R22, R14, UR10, R22 ;  /* 0x0000000a0e167c25 */ /* 0x000fca000f8e0016 */
[----:B------:R-:W-:Y:S01]  /*0d30*/  IADD3 R15, R23, R15, RZ ;  /* 0x0000000f170f7210 */ /* 0x000fe20007ffe0ff */
[----:B------:R-:W-:Y:S06]  /*0d40*/  BRA `(.L_x_1860) ;  /* 0x0000000000e47947 */ /* 0x000fec0003800000 */
.L_x_1859:
[----:B------:R-:W1:Y:S01]  /*0d50*/  LDC R6, c[0x0][0x278] ;  /* 0x00009e00ff067b82 */ /* 0x000e620000000800 */
[----:B------:R-:W-:Y:S01]  /*0d60*/  LEA R7, R28, 0xffffff80, 0x7 ;  /* 0xffffff801c077811 */ /* 0x000fe200078e38ff */
[----:B------:R-:W-:Y:S01]  /*0d70*/  ULDC.64 UR6, c[0x0][0x248] ;  /* 0x0000920000067ab9 */ /* 0x000fe20000000a00 */
[----:B------:R-:W-:Y:S02]  /*0d80*/  ULDC.64 UR8, c[0x0][0x230] ;  /* 0x00008c0000087ab9 */ /* 0x000fe40000000a00 */
[----:B------:R-:W-:-:S03]  /*0d90*/  IADD3 R20, P1, R19, R7, RZ ;  /* 0x0000000713147210 */ /* 0x000fc60007f3e0ff */
[----:B------:R-:W3:Y:S01]  /*0da0*/  LDC.64 R12, c[0x0][0x250] ;  /* 0x00009400ff0c7b82 */ /* 0x000ee20000000a00 */
[----:B-1----:R-:W-:-:S04]  /*0db0*/  IABS R3, R6 ;  /* 0x0000000600037213 */ /* 0x002fc80000000000 */
        /* <DEDUP_REMOVED lines=9> */
[----:B------:R-:W-:Y:S02]  /*0e50*/  MOV R4, R2 ;  /* 0x0000000200047202 */ /* 0x000fe40000000f00 */
[----:B------:R-:W-:-:S03]  /*0e60*/  SHF.R.S32.HI R8, RZ, 0x1f, R19 ;  /* 0x0000001fff087819 */ /* 0x000fc60000011413 */
[----:B------:R-:W-:Y:S01]  /*0e70*/  IMAD.HI.U32 R14, R9, R4, RZ ;  /* 0x00000004090e7227 */ /* 0x000fe200078e00ff */
[----:B------:R-:W-:-:S03]  /*0e80*/  SHF.R.S32.HI R9, RZ, 0x1f, R7 ;  /* 0x0000001fff097819 */ /* 0x000fc60000011407 */
[----:B------:R-:W-:Y:S02]  /*0e90*/  IMAD.MOV R2, RZ, RZ, -R14 ;  /* 0x000000ffff027224 */ /* 0x000fe400078e0a0e */
[C---:B------:R-:W-:Y:S02]  /*0ea0*/  IMAD.X R15, R8.reuse, 0x1, R9, P1 ;  /* 0x00000001080f7824 */ /* 0x040fe400008e0609 */
[----:B------:R-:W-:Y:S02]  /*0eb0*/  IMAD R2, R3, R2, R4 ;  /* 0x0000000203027224 */ /* 0x000fe400078e0204 */
[----:B------:R-:W1:Y:S01]  /*0ec0*/  LDC.64 R4, c[0x0][0x260] ;  /* 0x00009800ff047b82 */ /* 0x000e620000000a00 */
[----:B------:R-:W-:Y:S02]  /*0ed0*/  IMAD R15, R15, UR6, RZ ;  /* 0x000000060f0f7c24 */ /* 0x000fe4000f8e02ff */
[----:B------:R-:W-:Y:S01]  /*0ee0*/  ISETP.GT.U32.AND P0, PT, R3, R2, PT ;  /* 0x000000020300720c */ /* 0x000fe20003f04070 */
[----:B---3--:R-:W-:-:S02]  /*0ef0*/  IMAD R8, R8, R12, RZ ;  /* 0x0000000c08087224 */ /* 0x008fc400078e02ff */
[C---:B------:R-:W-:Y:S01]  /*0f00*/  IMAD R10, R20.reuse, UR7, R15 ;  /* 0x00000007140a7c24 */ /* 0x040fe2000f8e020f */
[----:B-----5:R-:W-:Y:S01]  /*0f10*/  SHF.R.S32.HI R15, RZ, 0x1f, R0 ;  /* 0x0000001fff0f7819 */ /* 0x020fe20000011400 */
[----:B------:R-:W-:-:S04]  /*0f20*/  IMAD.WIDE.U32 R20, R20, UR6, RZ ;  /* 0x0000000614147c25 */ /* 0x000fc8000f8e00ff */
[----:B------:R-:W-:Y:S02]  /*0f30*/  IMAD R8, R19, R13, R8 ;  /* 0x0000000d13087224 */ /* 0x000fe400078e0208 */
[----:B------:R-:W-:Y:S02]  /*0f40*/  IMAD R13, R15, UR8, RZ ;  /* 0x000000080f0d7c24 */ /* 0x000fe4000f8e02ff */
[-C--:B------:R-:W-:Y:S01]  /*0f50*/  @!P0 IADD3 R2, R2, -R3.reuse, RZ ;  /* 0x8000000302028210 */ /* 0x080fe20007ffe0ff */
[----:B------:R-:W-:Y:S01]  /*0f60*/  IMAD.IADD R21, R21, 0x1, R10 ;  /* 0x0000000115157824 */ /* 0x000fe200078e020a */
[----:B------:R-:W-:Y:S01]  /*0f70*/  @!P0 IADD3 R14, R14, 0x1, RZ ;  /* 0x000000010e0e8810 */ /* 0x000fe20007ffe0ff */
[----:B------:R-:W-:Y:S01]  /*0f80*/  IMAD.WIDE.U32 R18, R19, R12, RZ ;  /* 0x0000000c13127225 */ /* 0x000fe200078e00ff */
[----:B------:R-:W-:Y:S02]  /*0f90*/  ISETP.GE.U32.AND P2, PT, R2, R3, PT ;  /* 0x000000030200720c */ /* 0x000fe40003f46070 */
[----:B------:R-:W-:Y:S01]  /*0fa0*/  LOP3.LUT R2, R11, R6, RZ, 0x3c, !PT ;  /* 0x000000060b027212 */ /* 0x000fe200078e3cff */
[----:B------:R-:W-:Y:S01]  /*0fb0*/  IMAD.WIDE.U32 R20, R0, UR8, R20 ;  /* 0x0000000800147c25 */ /* 0x000fe2000f8e0014 */
[----:B------:R-:W-:-:S02]  /*0fc0*/  ISETP.NE.AND P0, PT, R6, RZ, PT ;  /* 0x000000ff0600720c */ /* 0x000fc40003f05270 */
[----:B------:R-:W-:Y:S02]  /*0fd0*/  ISETP.GE.AND P1, PT, R2, RZ, PT ;  /* 0x000000ff0200720c */ /* 0x000fe40003f26270 */
[----:B------:R-:W3:Y:S01]  /*0fe0*/  LDC.64 R2, c[0x0][0x238] ;  /* 0x00008e00ff027b82 */ /* 0x000ee20000000a00 */
[----:B------:R-:W-:-:S04]  /*0ff0*/  IADD3 R19, R19, R8, RZ ;  /* 0x0000000813137210 */ /* 0x000fc80007ffe0ff */
[----:B------:R-:W-:-:S06]  /*1000*/  @P2 IADD3 R14, R14, 0x1, RZ ;  /* 0x000000010e0e2810 */ /* 0x000fcc0007ffe0ff */
[----:B------:R-:W-:Y:S02]  /*1010*/  @!P1 IADD3 R14, -R14, RZ, RZ ;  /* 0x000000ff0e0e9210 */ /* 0x000fe40007ffe1ff */
[----:B------:R-:W-:Y:S01]  /*1020*/  @!P0 LOP3.LUT R14, RZ, R6, RZ, 0x33, !PT ;  /* 0x00000006ff0e8212 */ /* 0x000fe200078e33ff */
[----:B------:R-:W-:-:S03]  /*1030*/  IMAD R6, R0, UR9, R13 ;  /* 0x0000000900067c24 */ /* 0x000fc6000f8e020d */
[----:B------:R-:W-:Y:S01]  /*1040*/  SHF.R.S32.HI R13, RZ, 0x1f, R14 ;  /* 0x0000001fff0d7819 */ /* 0x000fe2000001140e */
[----:B------:R-:W-:-:S04]  /*1050*/  IMAD.IADD R21, R21, 0x1, R6 ;  /* 0x0000000115157824 */ /* 0x000fc800078e0206 */
[----:B-1----:R-:W-:Y:S02]  /*1060*/  IMAD R6, R13, R4, RZ ;  /* 0x000000040d067224 */ /* 0x002fe400078e02ff */
[-C--:B---3--:R-:W-:Y:S02]  /*1070*/  IMAD R15, R15, R2.reuse, RZ ;  /* 0x000000020f0f7224 */ /* 0x088fe400078e02ff */
[----:B------:R-:W-:-:S04]  /*1080*/  IMAD.WIDE.U32 R26, R0, R2, R18 ;  /* 0x00000002001a7225 */ /* 0x000fc800078e0012 */
[----:B------:R-:W-:Y:S02]  /*1090*/  IMAD R3, R0, R3, R15 ;  /* 0x0000000300037224 */ /* 0x000fe400078e020f */
[----:B------:R-:W-:-:S03]  /*10a0*/  IMAD.WIDE.U32 R22, R14, R4, R20 ;  /* 0x000000040e167225 */ /* 0x000fc600078e0014 */
[----:B------:R-:W-:Y:S01]  /*10b0*/  IADD3 R19, R27, R3, RZ ;  /* 0x000000031b137210 */ /* 0x000fe20007ffe0ff */
[----:B------:R-:W-:-:S05]  /*10c0*/  IMAD R5, R14, R5, R6 ;  /* 0x000000050e057224 */ /* 0x000fca00078e0206 */
[----:B------:R-:W-:-:S07]  /*10d0*/  IADD3 R15, R23, R5, RZ ;  /* 0x00000005170f7210 */ /* 0x000fce0007ffe0ff */
.L_x_1860:
[----:B--2---:R-:W-:Y:S01]  /*10e0*/  SHF.R.S32.HI R115, RZ, 0x1f, R30 ;  /* 0x0000001fff737819 */ /* 0x004fe2000001141e */
[----:B------:R-:W-:Y:S01]  /*10f0*/  ULDC.64 UR4, c[0x0][0x228] ;  /* 0x00008a0000047ab9 */ /* 0x000fe20000000a00 */
[----:B------:R-:W-:Y:S01]  /*1100*/  ULDC.64 UR10, c[0x0][0x268] ;  /* 0x00009a00000a7ab9 */ /* 0x000fe20000000a00 */
[----:B------:R-:W1:Y:S01]  /*1110*/  S2UR UR12, SR_CgaCtaId ;  /* 0x00000000000c79c3 */ /* 0x000e620000008800 */
[-C--:B------:R-:W-:Y:S01]  /*1120*/  LEA.HI R5, R115, R30.reuse, RZ, 0x4 ;  /* 0x0000001e73057211 */ /* 0x080fe200078f20ff */
[----:B------:R-:W-:Y:S01]  /*1130*/  IMAD R13, R13, UR10, RZ ;  /* 0x0000000a0d0d7c24 */ /* 0x000fe2000f8e02ff */
[-C--:B------:R-:W-:Y:S01]  /*1140*/  LEA.HI R23, R115, R30.reuse, RZ, 0x2 ;  /* 0x0000001e73177211 */ /* 0x080fe200078f10ff */
[----:B------:R-:W-:Y:S01]  /*1150*/  USHF.L.U32 UR19, UR6, 0x6, URZ ;  /* 0x0000000606137899 */ /* 0x000fe2000800063f */
[----:B------:R-:W-:Y:S01]  /*1160*/  LOP3.LUT R25, R5, 0xfffffff0, RZ, 0xc0, !PT ;  /* 0xfffffff005197812 */ /* 0x000fe200078ec0ff */
[----:B------:R-:W-:Y:S01]  /*1170*/  IMAD R8, R14, UR11, R13 ;  /* 0x0000000b0e087c24 */ /* 0x000fe2000f8e020d */
[----:B------:R-:W-:Y:S01]  /*1180*/  LEA.HI R6, R115, R30, RZ, 0x3 ;  /* 0x0000001e73067211 */ /* 0x000fe200078f18ff */
[----:B------:R-:W-:Y:S01]  /*1190*/  USHF.L.U64.HI UR18, UR6, 0x6, UR7 ;  /* 0x0000000606127899 */ /* 0x000fe20008010207 */
[----:B------:R-:W-:Y:S01]  /*11a0*/  LOP3.LUT R21, R23, 0xfffffffc, RZ, 0xc0, !PT ;  /* 0xfffffffc17157812 */ /* 0x000fe200078ec0ff */
[----:B------:R-:W-:Y:S01]  /*11b0*/  IMAD.IADD R25, R30, 0x1, -R25 ;  /* 0x000000011e197824 */ /* 0x000fe200078e0a19 */
[----:B------:R-:W-:-:S02]  /*11c0*/  SHF.R.S32.HI R3, RZ, 0x3, R6 ;  /* 0x00000003ff037819 */ /* 0x000fc40000011406 */
[----:B------:R-:W-:Y:S01]  /*11d0*/  SHF.R.S32.HI R20, RZ, 0x2, R23 ;  /* 0x00000002ff147819 */ /* 0x000fe20000011417 */
[----:B------:R-:W-:Y:S01]  /*11e0*/  IMAD.IADD R170, R30, 0x1, -R21 ;  /* 0x000000011eaa7824 */ /* 0x000fe200078e0a15 */
[-C--:B------:R-:W-:Y:S01]  /*11f0*/  LEA.HI R12, R25, R25.reuse, RZ, 0x1 ;  /* 0x00000019190c7211 */ /* 0x080fe200078f08ff */
[----:B------:R-:W-:Y:S01]  /*1200*/  IMAD.SHL.U32 R3, R3, 0x40, RZ ;  /* 0x0000004003037824 */ /* 0x000fe200078e00ff */
[----:B------:R-:W-:Y:S01]  /*1210*/  SHF.R.S32.HI R0, RZ, 0x1f, R25 ;  /* 0x0000001fff007819 */ /* 0x000fe20000011419 */
[----:B------:R-:W-:Y:S01]  /*1220*/  IMAD.SHL.U32 R170, R170, 0x8, RZ ;  /* 0x00000008aaaa7824 */ /* 0x000fe200078e00ff */
[----:B------:R-:W-:Y:S02]  /*1230*/  LOP3.LUT R112, R12, 0x7fffffe, RZ, 0xc0, !PT ;  /* 0x07fffffe0c707812 */ /* 0x000fe400078ec0ff */
[----:B------:R-:W-:Y:S02]  /*1240*/  LEA.HI R0, R0, R25, RZ, 0x3 ;  /* 0x0000001900007211 */ /* 0x000fe400078f18ff */
[----:B------:R-:W-:Y:S01]  /*1250*/  LOP3.LUT R3, R3, 0xc0, RZ, 0xc0, !PT ;  /* 0x000000c003037812 */ /* 0x000fe200078ec0ff */
[----:B------:R-:W-:Y:S01]  /*1260*/  IMAD.IADD R112, R25, 0x1, -R112 ;  /* 0x0000000119707824 */ /* 0x000fe200078e0a70 */
[----:B------:R-:W-:Y:S01]  /*1270*/  LEA.HI R25, R23, R20, RZ, 0x1 ;  /* 0x0000001417197211 */ /* 0x000fe200078f08ff */
[----:B------:R-:W-:Y:S01]  /*1280*/  IMAD.SHL.U32 R0, R0, 0x20, RZ ;  /* 0x0000002000007824 */ /* 0x000fe200078e00ff */
[----:B------:R-:W-:-:S02]  /*1290*/  LEA.HI R115, R115, R30, RZ, 0x5 ;  /* 0x0000001e73737211 */ /* 0x000fc400078f28ff */
[----:B------:R-:W-:Y:S02]  /*12a0*/  LOP3.LUT R25, R25, 0x7fffffe, RZ, 0xc0, !PT ;  /* 0x07fffffe19197812 */ /* 0x000fe400078ec0ff */
[----:B------:R-:W-:Y:S02]  /*12b0*/  LOP3.LUT R2, R3, 0x18, R170, 0xf8, !PT ;  /* 0x0000001803027812 */ /* 0x000fe400078ef8aa */
[----:B------:R-:W-:Y:S01]  /*12c0*/  SHF.R.U32.HI R3, RZ, 0x3, R3 ;  /* 0x00000003ff037819 */ /* 0x000fe20000011603 */
[----:B------:R-:W-:Y:S01]  /*12d0*/  IMAD.IADD R25, R20, 0x1, -R25 ;  /* 0x0000000114197824 */ /* 0x000fe200078e0a19 */
[----:B------:R-:W-:Y:S02]  /*12e0*/  SHF.R.S32.HI R114, RZ, 0x5, R115 ;  /* 0x00000005ff727819 */ /* 0x000fe40000011473 */
[----:B------:R-:W-:Y:S02]  /*12f0*/  LOP3.LUT R3, R2, R3, RZ, 0x3c, !PT ;  /* 0x0000000302037212 */ /* 0x000fe400078e3cff */
[----:B------:R-:W-:Y:S01]  /*1300*/  SHF.R.S32.HI R4, RZ, 0x4, R5 ;  /* 0x00000004ff047819 */ /* 0x000fe20000011405 */
[C---:B------:R-:W-:Y:S01]  /*1310*/  IMAD R168, R114.reuse, 0x8, R25 ;  /* 0x0000000872a87824 */ /* 0x040fe200078e0219 */
[----:B------:R-:W-:Y:S01]  /*1320*/  SHF.R.S32.HI R2, RZ, 0x1f, R24 ;  /* 0x0000001fff027819 */ /* 0x000fe20000011418 */
[----:B------:R-:W-:Y:S01]  /*1330*/  IMAD R117, R114, 0x10, R117 ;  /* 0x0000001072757824 */ /* 0x000fe200078e0275 */
[----:B------:R-:W-:Y:S01]  /*1340*/  LEA.HI R5, R5, R4, RZ, 0x1 ;  /* 0x0000000405057211 */ /* 0x000fe200078f08ff */
[----:B------:R-:W-:Y:S01]  /*1350*/  IMAD.U32 R168, R168, 0x20, R3 ;  /* 0x00000020a8a87824 */ /* 0x000fe200078e0003 */
[----:B------:R-:W-:Y:S01]  /*1360*/  SHF.R.S32.HI R171, RZ, 0x1f, R170 ;  /* 0x0000001fffab7819 */ /* 0x000fe200000114aa */
[----:B------:R-:W-:Y:S01]  /*1370*/  IMAD R23, R2, UR4, RZ ;  /* 0x0000000402177c24 */ /* 0x000fe2000f8e02ff */
[----:B------:R-:W-:Y:S01]  /*1380*/  LOP3.LUT R5, R5, 0xfffffffe, RZ, 0xc0, !PT ;  /* 0xfffffffe05057812 */ /* 0x000fe200078ec0ff */
[----:B------:R-:W2:Y:S01]  /*1390*/  LDC.64 R2, c[0x0][0x240] ;  /* 0x00009000ff027b82 */ /* 0x000ea20000000a00 */
[----:B------:R-:W-:Y:S01]  /*13a0*/  IADD3 R26, P0, R170, R26, RZ ;  /* 0x0000001aaa1a7210 */ /* 0x000fe20007f1e0ff */
[----:B------:R-:W-:Y:S01]  /*13b0*/  IMAD R18, R24, UR5, R23 ;  /* 0x0000000518127c24 */ /* 0x000fe2000f8e0217 */
[----:B------:R-:W-:Y:S01]  /*13c0*/  SHF.R.S32.HI R21, RZ, 0x1f, R20 ;  /* 0x0000001fff157819 */ /* 0x000fe20000011414 */
[----:B------:R-:W-:Y:S01]  /*13d0*/  IMAD.IADD R5, R4, 0x1, -R5 ;  /* 0x0000000104057824 */ /* 0x000fe200078e0a05 */
[----:B------:R-:W-:Y:S01]  /*13e0*/  SHF.R.S32.HI R4, RZ, 0x1f, R11 ;  /* 0x0000001fff047819 */ /* 0x000fe2000001140b */
[----:B------:R-:W-:Y:S01]  /*13f0*/  IMAD.WIDE.U32 R24, R24, UR4, R170 ;  /* 0x0000000418187c25 */ /* 0x000fe2000f8e00aa */
[----:B------:R-:W-:Y:S01]  /*1400*/  ULDC.64 UR4, c[0x0][0x258] ;  /* 0x0000960000047ab9 */ /* 0x000fe20000000a00 */
[----:B------:R-:W-:-:S02]  /*1410*/  IADD3 R22, P1, R170, R22, RZ ;  /* 0x00000016aa167210 */ /* 0x000fc40007f3e0ff */
[----:B------:R-:W-:Y:S01]  /*1420*/  IMAD.X R27, R171, 0x1, R19, P0 ;  /* 0x00000001ab1b7824 */ /* 0x000fe200000e0613 */
[----:B------:R-:W-:Y:S01]  /*1430*/  IADD3 R10, P0, R20, R7, RZ ;  /* 0x00000007140a7210 */ /* 0x000fe20007f1e0ff */
[----:B------:R-:W-:Y:S01]  /*1440*/  IMAD R4, R4, UR4, RZ ;  /* 0x0000000404047c24 */ /* 0x000fe2000f8e02ff */
[----:B------:R-:W-:Y:S01]  /*1450*/  SHF.R.S32.HI R13, RZ, 0x1, R12 ;  /* 0x00000001ff0d7819 */ /* 0x000fe2000001140c */
[----:B------:R-:W-:Y:S01]  /*1460*/  IMAD.IADD R19, R25, 0x1, R18 ;  /* 0x0000000119137824 */ /* 0x000fe200078e0212 */
[----:B------:R-:W-:Y:S01]  /*1470*/  SHF.R.S32.HI R12, RZ, 0x1f, R12 ;  /* 0x0000001fff0c7819 */ /* 0x000fe2000001140c */
[----:B------:R-:W-:Y:S01]  /*1480*/  IMAD.MOV.U32 R18, RZ, RZ, R24 ;  /* 0x000000ffff127224 */ /* 0x000fe200078e0018 */
[----:B------:R-:W-:Y:S01]  /*1490*/  LOP3.LUT R31, R0, 0xffffff00, RZ, 0xc0, !PT ;  /* 0xffffff00001f7812 */ /* 0x000fe200078ec0ff */
[----:B------:R-:W-:Y:S01]  /*14a0*/  IMAD R7, R11, UR5, R4 ;  /* 0x000000050b077c24 */ /* 0x000fe2000f8e0204 */
[----:B------:R-:W-:Y:S01]  /*14b0*/  LEA.HI R12, R12, R13, RZ, 0x2 ;  /* 0x0000000d0c0c7211 */ /* 0x000fe200078f10ff */
[----:B------:R-:W-:-:S02]  /*14c0*/  IMAD.X R23, R171, 0x1, R15, P1 ;  /* 0x00000001ab177824 */ /* 0x000fc400008e060f */
[----:B------:R-:W-:Y:S01]  /*14d0*/  IMAD R4, R21, UR6, RZ ;  /* 0x0000000615047c24 */ /* 0x000fe2000f8e02ff */
[----:B------:R-:W-:Y:S01]  /*14e0*/  LOP3.LUT R12, R12, 0xfffffffc, RZ, 0xc0, !PT ;  /* 0xfffffffc0c0c7812 */ /* 0x000fe200078ec0ff */
[----:B------:R-:W-:Y:S01]  /*14f0*/  IMAD.WIDE.U32 R18, R11, UR4, R18 ;  /* 0x000000040b127c25 */ /* 0x000fe2000f8e0012 */
[----:B------:R-:W-:-:S03]  /*1500*/  ULDC.64 UR4, c[0x0][0x218] ;  /* 0x0000860000047ab9 */ /* 0x000fc60000000a00 */
[----:B------:R-:W-:-:S04]  /*1510*/  IMAD.WIDE R16, R17, 0x40, R20 ;  /* 0x0000004011107825 */ /* 0x000fc800078e0214 */
        /* <DEDUP_REMOVED lines=20> */
[C---:B------:R-:W-:Y:S01]  /*1660*/  LEA R16, P0, R2.reuse, R12, 0x6 ;  /* 0x0000000c02107211 */ /* 0x040fe200078030ff */
[----:B------:R-:W-:Y:S01]  /*1670*/  IMAD R9, R9, UR10, RZ ;  /* 0x0000000a09097c24 */ /* 0x000fe2000f8e02ff */
[----:B------:R-:W-:Y:S01]  /*1680*/  ULDC.64 UR12, c[0x0][0x220] ;  /* 0x00008800000c7ab9 */ /* 0x000fe20000000a00 */
[----:B------:R-:W-:Y:S01]  /*1690*/  IMAD.IADD R15, R15, 0x1, R8 ;  /* 0x000000010f0f7824 */ /* 0x000fe200078e0208 */
[----:B------:R-:W-:Y:S01]  /*16a0*/  LEA.HI.X R17, R2, R13, R3, 0x6, P0 ;  /* 0x0000000d02117211 */ /* 0x000fe200000f3403 */
[----:B------:R-:W-:Y:S01]  /*16b0*/  IMAD R7, R10, UR11, R9 ;  /* 0x0000000b0a077c24 */ /* 0x000fe2000f8e0209 */
[----:B------:R-:W-:Y:S01]  /*16c0*/  LEA R168, R168, UR5, 0x1 ;  /* 0x00000005a8a87c11 */ /* 0x000fe2000f8e08ff */
[----:B------:R-:W-:Y:S01]  /*16d0*/  IMAD.WIDE.U32 R10, R10, UR10, R14 ;  /* 0x0000000a0a0a7c25 */ /* 0x000fe2000f8e000e */
[----:B------:R-:W-:Y:S01]  /*16e0*/  IADD3 R18, P0, R178, UR19, RZ ;  /* 0x00000013b2127c10 */ /* 0x000fe2000ff1e0ff */
[----:B------:R-:W-:Y:S01]  /*16f0*/  USHF.L.U64.HI UR11, UR10, 0x6, UR11 ;  /* 0x000000060a0b7899 */ /* 0x000fe2000801020b */
[----:B------:R-:W-:Y:S01]  /*1700*/  LOP3.LUT R9, R6, 0xfffffff8, RZ, 0xc0, !PT ;  /* 0xfffffff806097812 */ /* 0x000fe200078ec0ff */
        /* <DEDUP_REMOVED lines=8> */
[----:B------:R-:W-:Y:S01]  /*1790*/  IMAD.IADD R2, R30, 0x1, -R9 ;  /* 0x000000011e027824 */ /* 0x000fe200078e0a09 */
[----:B------:R-:W-:Y:S01]  /*17a0*/  UIADD3 UR4, UR5, 0x3000, URZ ;  /* 0x0000300005047890 */ /* 0x000fe2000fffe03f */
[----:B------:R-:W-:Y:S01]  /*17b0*/  IADD3.X R21, R19, UR18, RZ, P0, !PT ;  /* 0x0000001213157c10 */ /* 0x000fe200087fe4ff */
[----:B------:R1:W-:Y:S01]  /*17c0*/  LDGSTS.E.BYPASS.LTC128B.128 [R168+0x2000], desc[UR16][R12.64+0x80] ;  /* 0x020000800ca87fae */ /* 0x0003e2000b901d50 */
[----:B------:R-:W-:Y:S01]  /*17d0*/  IADD3 R22, P0, R20, UR19, RZ ;  /* 0x0000001314167c10 */ /* 0x000fe2000ff1e0ff */
[----:B------:R-:W-:Y:S01]  /*17e0*/  IMAD R167, R114, 0x200, R31 ;  /* 0x0000020072a77824 */ /* 0x000fe200078e021f */
[----:B------:R-:W-:Y:S01]  /*17f0*/  LEA.HI R8, R2, R2, RZ, 0x1 ;  /* 0x0000000202087211 */ /* 0x000fe200078f08ff */
[----:B------:R-:W-:Y:S01]  /*1800*/  LDGSTS.E.BYPASS.LTC128B.128 [R168+0x800], desc[UR16][R16.64] ;  /* 0x0080000010a87fae */ /* 0x000fe2000b901d50 */
[----:B------:R-:W-:Y:S01]  /*1810*/  IADD3.X R23, R21, UR18, RZ, P0, !PT ;  /* 0x0000001215177c10 */ /* 0x000fe200087fe4ff */
[----:B------:R-:W-:Y:S01]  /*1820*/  IMAD R167, R112, 0x20, R167 ;  /* 0x0000002070a77824 */ /* 0x000fe200078e02a7 */
[----:B------:R-:W-:Y:S01]  /*1830*/  LOP3.LUT R9, R8, 0x3fffffe, RZ, 0xc0, !PT ;  /* 0x03fffffe08097812 */ /* 0x000fe200078ec0ff */
[----:B------:R-:W-:Y:S01]  /*1840*/  LDGSTS.E.BYPASS.LTC128B.128 [R168+0x1800], desc[UR16][R16.64+0x40] ;  /* 0x0180004010a87fae */ /* 0x000fe2000b901d50 */
[----:B------:R-:W-:Y:S01]  /*1850*/  SHF.R.S32.HI R3, RZ, 0x1, R8 ;  /* 0x00000001ff037819 */ /* 0x000fe20000011408 */
[----:B------:R-:W-:Y:S01]  /*1860*/  IMAD.SHL.U32 R8, R4, 0x40, RZ ;  /* 0x0000004004087824 */ /* 0x000fe200078e00ff */
[----:B------:R-:W-:Y:S01]  /*1870*/  LEA R174, P0, R10, UR12, 0x1 ;  /* 0x0000000c0aae7c11 */ /* 0x000fe2000f8008ff */
[----:B------:R-:W-:Y:S01]  /*1880*/  LDGSTS.E.BYPASS.LTC128B.128 [R168+0x2800], desc[UR16][R16.64+0x80] ;  /* 0x0280008010a87fae */ /* 0x000fe2000b901d50 */
[----:B------:R-:W-:Y:S01]  /*1890*/  IMAD.IADD R2, R2, 0x1, -R9 ;  /* 0x0000000102027824 */ /* 0x000fe200078e0a09 */
[----:B------:R-:W-:Y:S01]  /*18a0*/  USHF.L.U32 UR12, UR10, 0x6, URZ ;  /* 0x000000060a0c7899 */ /* 0x000fe2000800063f */
[----:B------:R-:W-:Y:S01]  /*18b0*/  IMAD.SHL.U32 R15, R3, 0x40, RZ ;  /* 0x00000040030f7824 */ /* 0x000fe200078e00ff */
[----:B------:R-:W-:Y:S01]  /*18c0*/  LDGSTS.E.BYPASS.LTC128B.128 [R168+0x3000], desc[UR16][R178.64] ;  /* 0x03000000b2a87fae */ /* 0x000fe2000b901d50 */
[----:B------:R-:W-:Y:S01]  /*18d0*/  LEA.HI.X R175, R10, UR13, R7, 0x1, P0 ;  /* 0x0000000d0aaf7c11 */ /* 0x000fe200080f0c07 */
[C---:B------:R-:W-:Y:S01]  /*18e0*/  IMAD R7, R5.reuse, 0x8, R2 ;  /* 0x0000000805077824 */ /* 0x040fe200078e0202 */
[----:B------:R-:W-:Y:S01]  /*18f0*/  LOP3.LUT R8, R8, 0xc0, RZ, 0xc0, !PT ;  /* 0x000000c008087812 */ /* 0x000fe200078ec0ff */
[----:B------:R-:W-:Y:S01]  /*1900*/  LDGSTS.E.BYPASS.LTC128B.128 [R168+0x5000], desc[UR16][R178.64+0x40] ;  /* 0x05000040b2a87fae */ /* 0x000fe2000b901d50 */
[----:B------:R-:W-:Y:S01]  /*1910*/  IMAD.SHL.U32 R5, R5, 0x8, RZ ;  /* 0x0000000805057824 */ /* 0x000fe200078e00ff */
[----:B------:R-:W-:Y:S01]  /*1920*/  LOP3.LUT R15, R15, 0xc0, RZ, 0xc0, !PT ;  /* 0x000000c00f0f7812 */ /* 0x000fe200078ec0ff */
[----:B------:R-:W-:Y:S01]  /*1930*/  IMAD.MOV.U32 R169, RZ, RZ, R175 ;  /* 0x000000ffffa97224 */ /* 0x000fe200078e00af */
[----:B------:R-:W-:Y:S01]  /*1940*/  LDGSTS.E.BYPASS.LTC128B.128 [R168+0x7000], desc[UR16][R178.64+0x80] ;  /* 0x07000080b2a87fae */ /* 0x000fe2000b901d50 */
[----:B------:R-:W-:-:S02]  /*1950*/  SHF.R.U32.HI R2, RZ, 0x3, R8 ;  /* 0x00000003ff027819 */ /* 0x000fc40000011608 */
[----:B-1----:R-:W-:Y:S01]  /*1960*/  LOP3.LUT R13, R15, 0x8, R6, 0xf8, !PT ;  /* 0x000000080f0d7812 */ /* 0x002fe200078ef806 */
[----:B------:R-:W-:Y:S01]  /*1970*/  LDGSTS.E.BYPASS.LTC128B.128 [R168+0x3800], desc[UR16][R18.64] ;  /* 0x0380000012a87fae */ /* 0x000fe2000b901d50 */
[----:B------:R-:W-:Y:S02]  /*1980*/  LOP3.LUT R5, R8, 0x8, R5, 0xf8, !PT ;  /* 0x0000000808057812 */ /* 0x000fe400078ef805 */
[----:B------:R-:W-:Y:S01]  /*1990*/  SHF.R.U32.HI R6, RZ, 0x3, R15 ;  /* 0x00000003ff067819 */ /* 0x000fe2000001160f */
[----:B------:R-:W-:Y:S01]  /*19a0*/  LDGSTS.E.BYPASS.LTC128B.128 [R168+0x5800], desc[UR16][R18.64+0x40] ;  /* 0x0580004012a87fae */ /* 0x000fe2000b901d50 */
[----:B------:R-:W-:Y:S02]  /*19b0*/  IADD3 R8, P0, R174, UR12, RZ ;  /* 0x0000000cae087c10 */ /* 0x000fe4000ff1e0ff */
[----:B------:R-:W-:Y:S01]  /*19c0*/  LOP3.LUT R6, R13, R6, RZ, 0x3c, !PT ;  /* 0x000000060d067212 */ /* 0x000fe200078e3cff */
[----:B------:R-:W-:Y:S01]  /*19d0*/  LDGSTS.E.BYPASS.LTC128B.128 [R168+0x7800], desc[UR16][R18.64+0x80] ;  /* 0x0780008012a87fae */ /* 0x000fe2000b901d50 */
[----:B------:R-:W-:-:S02]  /*19e0*/  IADD3.X R9, R175, UR11, RZ, P0, !PT ;  /* 0x0000000baf097c10 */ /* 0x000fc400087fe4ff */
[----:B------:R-:W-:Y:S01]  /*19f0*/  IADD3 R10, P0, R8, UR12, RZ ;  /* 0x0000000c080a7c10 */ /* 0x000fe2000ff1e0ff */
[----:B------:R-:W-:Y:S01]  /*1a00*/  LDGSTS.E.BYPASS.LTC128B.128 [R168+0x4000], desc[UR16][R20.64] ;  /* 0x0400000014a87fae */ /* 0x000fe2000b901d50 */
[----:B------:R-:W-:Y:S01]  /*1a10*/  LOP3.LUT R2, R5, R2, RZ, 0x3c, !PT ;  /* 0x0000000205027212 */ /* 0x000fe200078e3cff */
[----:B------:R-:W-:Y:S01]  /*1a20*/  IMAD.U32 R0, R7, 0x20, R6 ;  /* 0x0000002007007824 */ /* 0x000fe200078e0006 */
[----:B------:R-:W-:Y:S01]  /*1a30*/  IADD3.X R11, R9, UR11, RZ, P0, !PT ;  /* 0x0000000b090b7c10 */ /* 0x000fe200087fe4ff */
[----:B------:R-:W-:Y:S01]  /*1a40*/  LDGSTS.E.BYPASS.LTC128B.128 [R168+0x6000], desc[UR16][R20.64+0x40] ;  /* 0x0600004014a87fae */ /* 0x000fe2000b901d50 */
[----:B------:R-:W-:Y:S01]  /*1a50*/  IADD3 R6, P0, R10, UR12, RZ ;  /* 0x0000000c0a067c10 */ /* 0x000fe2000ff1e0ff */
[----:B------:R-:W-:Y:S01]  /*1a60*/  IMAD.IADD R167, R2, 0x1, R167 ;  /* 0x0000000102a77824 */ /* 0x000fe200078e02a7 */
[----:B------:R-:W-:Y:S01]  /*1a70*/  LEA R29, R0, UR5, 0x1 ;  /* 0x00000005001d7c11 */ /* 0x000fe2000f8e08ff */
[----:B------:R-:W-:Y:S01]  /*1a80*/  LDGSTS.E.BYPASS.LTC128B.128 [R168+0x8000], desc[UR16][R20.64+0x80] ;  /* 0x0800008014a87fae */ /* 0x000fe2000b901d50 */
[----:B------:R-:W-:-:S02]  /*1a90*/  IADD3.X R7, R11, UR11, RZ, P0, !PT ;  /* 0x0000000b0b077c10 */ /* 0x000fc400087fe4ff */
[----:B------:R-:W-:Y:S01]  /*1aa0*/  LEA R167, R167, UR5, 0x1 ;  /* 0x00000005a7a77c11 */ /* 0x000fe2000f8e08ff */
[----:B------:R-:W-:Y:S01]  /*1ab0*/  LDGSTS.E.BYPASS.LTC128B.128 [R168+0x4800], desc[UR16][R22.64] ;  /* 0x0480000016a87fae */ /* 0x000fe2000b901d50 */
[----:B------:R-:W-:Y:S01]  /*1ac0*/  LOP3.LUT P0, RZ, R3, 0x2, RZ, 0xc0, !PT ;  /* 0x0000000203ff7812 */ /* 0x000fe2000780c0ff */
[----:B------:R-:W-:Y:S01]  /*1ad0*/  IMAD.MOV.U32 R3, RZ, RZ, 0x20 ;  /* 0x00000020ff037424 */ /* 0x000fe200078e00ff */
[----:B------:R-:W-:Y:S01]  /*1ae0*/  LEA R166, R0, UR4, 0x1 ;  /* 0x0000000400a67c11 */ /* 0x000fe2000f8e08ff */
[----:B------:R-:W-:Y:S01]  /*1af0*/  LDGSTS.E.BYPASS.LTC128B.128 [R168+0x6800], desc[UR16][R22.64+0x40] ;  /* 0x0680004016a87fae */ /* 0x000fe2000b901d50 */
[----:B------:R-:W-:Y:S02]  /*1b00*/  ULDC UR4, c[0x0][0x39c] ;  /* 0x0000e70000047ab9 */ /* 0x000fe40000000800 */
[C---:B------:R-:W-:Y:S01]  /*1b10*/  SEL R5, R3.reuse, 0xffffffe0, !P0 ;  /* 0xffffffe003057807 */ /* 0x040fe20004000000 */
[----:B------:R1:W-:Y:S01]  /*1b20*/  LDGSTS.E.BYPASS.LTC128B.128 [R168+0x8800], desc[UR16][R22.64+0x80] ;  /* 0x0880008016a87fae */ /* 0x0003e2000b901d50 */
[----:B------:R-:W-:-:S03]  /*1b30*/  SEL R3, R3, 0xffffffe0, !P1 ;  /* 0xffffffe003037807 */ /* 0x000fc60004800000 */
[----:B------:R-:W0:Y:S01]  /*1b40*/  LDGDEPBAR ;  /* 0x00000000000079af */ /* 0x000e220000000000 */
[----:B------:R-:W-:Y:S02]  /*1b50*/  IMAD.IADD R164, R166, 0x1, R5 ;  /* 0x00000001a6a47824 */ /* 0x000fe400078e0205 */
[----:B------:R-:W-:Y:S01]  /*1b60*/  IMAD.IADD R165, R167, 0x1, R3 ;  /* 0x00000001a7a57824 */ /* 0x000fe200078e0203 */
[----:B------:R-:W-:-:S04]  /*1b70*/  DEPBAR.LE SB0, 0x0 ;  /* 0x000080000000791a */ /* 0x000fc80000000000 */
[----:B------:R-:W-:Y:S06]  /*1b80*/  BAR.SYNC.DEFER_BLOCKING 0x0 ;  /* 0x0000000000007b1d */ /* 0x000fec0000010000 */
        /* <DEDUP_REMOVED lines=12> */
[----:B------:R-:W-:Y:S04]  /*1c50*/  LDGSTS.E.BYPASS.LTC128B.128 [R168+0xa800], desc[UR16][R6.64] ;  /* 0x0a80000006a87fae */ /* 0x000fe8000b901d50 */
[----:B------:R-:W-:Y:S04]  /*1c60*/  LDGSTS.E.BYPASS.LTC128B.128 [R168+0xc800], desc[UR16][R6.64+0x40] ;  /* 0x0c80004006a87fae */ /* 0x000fe8000b901d50 */
[----:B------:R3:W-:Y:S04]  /*1c70*/  LDGSTS.E.BYPASS.LTC128B.128 [R168+0xe800], desc[UR16][R6.64+0x80] ;  /* 0x0e80008006a87fae */ /* 0x0007e8000b901d50 */
[----:B------:R-:W-:Y:S04]  /*1c80*/  LDSM.16.M88.4 R24, [R167] ;  /* 0x00000000a718783b */ /* 0x000fe80000000200 */
[----:B------:R-:W4:Y:S04]  /*1c90*/  LDSM.16.M88.4 R40, [R29+0x3000] ;  /* 0x003000001d28783b */ /* 0x000f280000000200 */
[----:B-1----:R-:W-:Y:S04]  /*1ca0*/  LDSM.16.M88.4 R20, [R165] ;  /* 0x00000000a514783b */ /* 0x002fe80000000200 */
[----:B--2---:R-:W-:Y:S04]  /*1cb0*/  LDSM.16.M88.4 R8, [R164] ;  /* 0x00000000a408783b */ /* 0x004fe80000000200 */
[----:B------:R-:W1:Y:S04]  /*1cc0*/  LDSM.16.M88.4 R72, [R29+0x3400] ;  /* 0x003400001d48783b */ /* 0x000e680000000200 */
[----:B------:R-:W-:Y:S04]  /*1cd0*/  LDSM.16.M88.4 R16, [R167+0x1000] ;  /* 0x00100000a710783b */ /* 0x000fe80000000200 */
[----:B------:R-:W-:Y:S04]  /*1ce0*/  LDSM.16.M88.4 R52, [R29+0x5000] ;  /* 0x005000001d34783b */ /* 0x000fe80000000200 */
[----:B------:R-:W2:Y:S04]  /*1cf0*/  LDSM.16.M88.4 R64, [R29+0x3800] ;  /* 0x003800001d40783b */ /* 0x000ea80000000200 */
[----:B------:R-:W5:Y:S04]  /*1d00*/  LDSM.16.M88.4 R36, [R164+0x400] ;  /* 0x00040000a424783b */ /* 0x000f680000000200 */
[----:B------:R-:W-:Y:S04]  /*1d10*/  LDSM.16.M88.4 R12, [R165+0x1000] ;  /* 0x00100000a50c783b */ /* 0x000fe80000000200 */
[----:B------:R-:W5:Y:S01]  /*1d20*/  LDSM.16.M88.4 R44, [R164+0x2000] ;  /* 0x00200000a42c783b */ /* 0x000f620000000200 */
[C---:B----4-:R-:W-:Y:S03]  /*1d30*/  HMMA.16816.F32.BF16 R32, R24.reuse, R40, RZ ;  /* 0x000000281820723c */ /* 0x050fe600000418ff */
[----:B---3--:R-:W3:Y:S04]  /*1d40*/  LDSM.16.M88.4 R4, [R164+0x800] ;  /* 0x00080000a404783b */ /* 0x008ee80000000200 */
[----:B------:R-:W4:Y:S01]  /*1d50*/  LDSM.16.M88.4 R108, [R29+0x5400] ;  /* 0x005400001d6c783b */ /* 0x000f220000000200 */
[C---:B------:R-:W-:Y:S03]  /*1d60*/  HMMA.16816.F32.BF16 R40, R24.reuse, R42, RZ ;  /* 0x0000002a1828723c */ /* 0x040fe600000418ff */
[----:B------:R-:W4:Y:S03]  /*1d70*/  LDSM.16.M88.4 R88, [R29+0x3c00] ;  /* 0x003c00001d58783b */ /* 0x000f260000000200 */
[C---:B-1----:R-:W-:Y:S01]  /*1d80*/  HMMA.16816.F32.BF16 R48, R24.reuse, R72, RZ ;  /* 0x000000481830723c */ /* 0x042fe200000418ff */
        /* <DEDUP_REMOVED lines=8> */
[----:B------:R-:W1:Y:S03]  /*1e10*/  LDSM.16.M88.4 R8, [R167+0x2000] ;  /* 0x00200000a708783b */ /* 0x000e660000000200 */
[C---:B--2---:R-:W-:Y:S01]  /*1e20*/  HMMA.16816.F32.BF16 R68, R24.reuse, R64, RZ ;  /* 0x000000401844723c */ /* 0x044fe200000418ff */
[----:B------:R-:W-:Y:S04]  /*1e30*/  LDSM.16.M88.4 R92, [R164+0x1000] ;  /* 0x00100000a45c783b */ /* 0x000fe80000000200 */
[----:B------:R-:W-:Y:S01]  /*1e40*/  LDSM.16.M88.4 R76, [R29+0x5c00] ;  /* 0x005c00001d4c783b */ /* 0x000fe20000000200 */
[----:B------:R-:W-:Y:S03]  /*1e50*/  HMMA.16816.F32.BF16 R64, R24, R66, RZ ;  /* 0x000000421840723c */ /* 0x000fe600000418ff */
[----:B------:R-:W0:Y:S03]  /*1e60*/  LDGDEPBAR ;  /* 0x00000000000079af */ /* 0x000e260000000000 */
[----:B------:R-:W-:Y:S06]  /*1e70*/  HMMA.16816.F32.BF16 R32, R16, R52, R32 ;  /* 0x000000341020723c */ /* 0x000fec0000041820 */
[C---:B-----5:R-:W-:Y:S06]  /*1e80*/  HMMA.16816.F32.BF16 R48, R20.reuse, R36, R48 ;  /* 0x000000241430723c */ /* 0x060fec0000041830 */
[----:B------:R-:W-:Y:S01]  /*1e90*/  HMMA.16816.F32.BF16 R72, R20, R38, R72 ;  /* 0x000000261448723c */ /* 0x000fe20000041848 */
[----:B------:R-:W-:Y:S05]  /*1ea0*/  LDSM.16.M88.4 R36, [R164+0x4000] ;  /* 0x00400000a424783b */ /* 0x000fea0000000200 */
[----:B------:R-:W-:Y:S01]  /*1eb0*/  HMMA.16816.F32.BF16 R40, R16, R54, R40 ;  /* 0x000000361028723c */ /* 0x000fe20000041828 */
[----:B------:R-:W-:Y:S05]  /*1ec0*/  LDSM.16.M88.4 R52, [R164+0x2800] ;  /* 0x00280000a434783b */ /* 0x000fea0000000200 */
[----:B------:R-:W-:Y:S06]  /*1ed0*/  HMMA.16816.F32.BF16 R32, R12, R44, R32 ;  /* 0x0000002c0c20723c */ /* 0x000fec0000041820 */
[C---:B---3--:R-:W-:Y:S06]  /*1ee0*/  HMMA.16816.F32.BF16 R68, R20.reuse, R4, R68 ;  /* 0x000000041444723c */ /* 0x048fec0000041844 */
[----:B------:R-:W-:Y:S01]  /*1ef0*/  HMMA.16816.F32.BF16 R64, R20, R6, R64 ;  /* 0x000000061440723c */ /* 0x000fe20000041840 */
[----:B------:R-:W2:Y:S05]  /*1f00*/  LDSM.16.M88.4 R4, [R165+0x2000] ;  /* 0x00200000a504783b */ /* 0x000eaa0000000200 */
[C---:B----4-:R-:W-:Y:S06]  /*1f10*/  HMMA.16816.F32.BF16 R48, R16.reuse, R108, R48 ;  /* 0x0000006c1030723c */ /* 0x050fec0000041830 */
[----:B------:R-:W-:Y:S06]  /*1f20*/  HMMA.16816.F32.BF16 R72, R16, R110, R72 ;  /* 0x0000006e1048723c */ /* 0x000fec0000041848 */
[----:B------:R-:W-:Y:S01]  /*1f30*/  HMMA.16816.F32.BF16 R40, R12, R46, R40 ;  /* 0x0000002e0c28723c */ /* 0x000fe20000041828 */
[----:B------:R-:W3:Y:S05]  /*1f40*/  LDSM.16.M88.4 R44, [R29+0x7400] ;  /* 0x007400001d2c783b */ /* 0x000eea0000000200 */
[C---:B------:R-:W-:Y:S06]  /*1f50*/  HMMA.16816.F32.BF16 R60, R24.reuse, R88, RZ ;  /* 0x00000058183c723c */ /* 0x040fec00000418ff */
[----:B------:R-:W-:Y:S06]  /*1f60*/  HMMA.16816.F32.BF16 R88, R24, R90, RZ ;  /* 0x0000005a1858723c */ /* 0x000fec00000418ff */
[----:B-1----:R-:W-:Y:S06]  /*1f70*/  HMMA.16816.F32.BF16 R32, R8, R100, R32 ;  /* 0x000000640820723c */ /* 0x002fec0000041820 */
[C---:B------:R-:W-:Y:S06]  /*1f80*/  HMMA.16816.F32.BF16 R48, R12.reuse, R56, R48 ;  /* 0x000000380c30723c */ /* 0x040fec0000041830 */
[----:B------:R-:W-:Y:S01]  /*1f90*/  HMMA.16816.F32.BF16 R72, R12, R58, R72 ;  /* 0x0000003a0c48723c */ /* 0x000fe20000041848 */
[----:B------:R-:W-:Y:S05]  /*1fa0*/  LDSM.16.M88.4 R56, [R164+0x2c00] ;  /* 0x002c0000a438783b */ /* 0x000fea0000000200 */
[----:B------:R-:W-:Y:S06]  /*1fb0*/  HMMA.16816.F32.BF16 R68, R16, R80, R68 ;  /* 0x000000501044723c */ /* 0x000fec0000041844 */
[----:B------:R-:W-:Y:S06]  /*1fc0*/  HMMA.16816.F32.BF16 R40, R8, R102, R40 ;  /* 0x000000660828723c */ /* 0x000fec0000041828 */
[----:B------:R-:W-:Y:S01]  /*1fd0*/  HMMA.16816.F32.BF16 R80, R16, R82, R64 ;  /* 0x000000521050723c */ /* 0x000fe20000041840 */
[----:B------:R-:W1:Y:S05]  /*1fe0*/  LDSM.16.M88.4 R64, [R164+0x4400] ;  /* 0x00440000a440783b */ /* 0x000e6a0000000200 */
[----:B------:R-:W-:Y:S06]  /*1ff0*/  HMMA.16816.F32.BF16 R84, R24, R104, RZ ;  /* 0x000000681854723c */ /* 0x000fec00000418ff */
[C---:B------:R-:W-:Y:S06]  /*2000*/  HMMA.16816.F32.BF16 R60, R20.reuse, R96, R60 ;  /* 0x00000060143c723c */ /* 0x040fec000004183c */
[----:B------:R-:W-:Y:S01]  /*2010*/  HMMA.16816.F32.BF16 R88, R20, R98, R88 ;  /* 0x000000621458723c */ /* 0x000fe20000041858 */
[----:B------:R-:W-:Y:S05]  /*2020*/  LDSM.16.M88.4 R96, [R29+0x7800] ;  /* 0x007800001d60783b */ /* 0x000fea0000000200 */
[----:B--2---:R-:W-:Y:S06]  /*2030*/  HMMA.16816.F32.BF16 R32, R4, R36, R32 ;  /* 0x000000240420723c */ /* 0x004fec0000041820 */
[C---:B---3--:R-:W-:Y:S06]  /*2040*/  HMMA.16816.F32.BF16 R48, R8.reuse, R44, R48 ;  /* 0x0000002c0830723c */ /* 0x048fec0000041830 */
[----:B------:R-:W-:Y:S01]  /*2050*/  HMMA.16816.F32.BF16 R72, R8, R46, R72 ;  /* 0x0000002e0848723c */ /* 0x000fe20000041848 */
[----:B------:R-:W-:Y:S05]  /*2060*/  LDSM.16.M88.4 R44, [R29+0x4800] ;  /* 0x004800001d2c783b */ /* 0x000fea0000000200 */
[----:B------:R-:W-:Y:S01]  /*2070*/  HMMA.16816.F32.BF16 R40, R4, R38, R40 ;  /* 0x000000260428723c */ /* 0x000fe20000041828 */
[----:B------:R-:W-:Y:S05]  /*2080*/  LDSM.16.M88.4 R36, [R164+0x4800] ;  /* 0x00480000a424783b */ /* 0x000fea0000000200 */
[----:B------:R-:W-:Y:S01]  /*2090*/  HMMA.16816.F32.BF16 R84, R20, R92, R84 ;  /* 0x0000005c1454723c */ /* 0x000fe20000041854 */
[----:B------:R-:W-:Y:S01]  /*20a0*/  FMUL.FTZ R0, R32, UR4 ;  /* 0x0000000420007c20 */ /* 0x000fe20008410000 */
[----:B------:R-:W-:-:S04]  /*20b0*/  FMUL.FTZ R108, R35, UR4 ;  /* 0x00000004236c7c20 */ /* 0x000fc80008410000 */
[C---:B------:R-:W-:Y:S01]  /*20c0*/  HMMA.16816.F32.BF16 R60, R16.reuse, R76, R60 ;  /* 0x0000004c103c723c */ /* 0x040fe2000004183c */
[----:B------:R-:W-:Y:S01]  /*20d0*/  FMUL.FTZ R92, R33, UR4 ;  /* 0x00000004215c7c20 */ /* 0x000fe20008410000 */
[----:B------:R-:W-:Y:S01]  /*20e0*/  FMUL.FTZ R93, R34, UR4 ;  /* 0x00000004225d7c20 */ /* 0x000fe20008410000 */
[----:B------:R-:W2:Y:S01]  /*20f0*/  MUFU.TANH R0, R0 ;  /* 0x0000000000007308 */ /* 0x000ea20000002400 */
[----:B------:R-:W3:Y:S02]  /*2100*/  LDSM.16.M88.4 R32, [R29+0x4400] ;  /* 0x004400001d20783b */ /* 0x000ee40000000200 */
[----:B------:R-:W-:Y:S05]  /*2110*/  HMMA.16816.F32.BF16 R88, R16, R78, R88 ;  /* 0x0000004e1058723c */ /* 0x000fea0000041858 */
[----:B------:R-:W-:Y:S01]  /*2120*/  MUFU.TANH R92, R92 ;  /* 0x0000005c005c7308 */ /* 0x000fe20000002400 */
[----:B-1----:R-:W-:Y:S01]  /*2130*/  HMMA.16816.F32.BF16 R48, R4, R64, R48 ;  /* 0x000000400430723c */ /* 0x002fe20000041830 */
[----:B------:R-:W-:Y:S01]  /*2140*/  FMUL.FTZ R40, R40, UR4 ;  /* 0x0000000428287c20 */ /* 0x000fe20008410000 */
[----:B------:R-:W-:Y:S01]  /*2150*/  FMUL.FTZ R110, R41, UR4 ;  /* 0x00000004296e7c20 */ /* 0x000fe20008410000 */
[----:B------:R-:W-:Y:S01]  /*2160*/  FMUL.FTZ R111, R42, UR4 ;  /* 0x000000042a6f7c20 */ /* 0x000fe20008410000 */
[----:B------:R-:W-:-:S02]  /*2170*/  FMUL.FTZ R116, R43, UR4 ;  /* 0x000000042b747c20 */ /* 0x000fc40008410000 */
[----:B------:R-:W-:Y:S01]  /*2180*/  HMMA.16816.F32.BF16 R72, R4, R66, R72 ;  /* 0x000000420448723c */ /* 0x000fe20000041848 */
[----:B------:R-:W1:Y:S01]  /*2190*/  LDSM.16.M88.4 R64, [R29+0x7c00] ;  /* 0x007c00001d40783b */ /* 0x000e620000000200 */
[----:B------:R4:W-:Y:S04]  /*21a0*/  MUFU.TANH R109, R40 ;  /* 0x00000028006d7308 */ /* 0x0009e80000002400 */
[----:B------:R-:W-:Y:S04]  /*21b0*/  HMMA.16816.F32.BF16 R104, R24, R106, RZ ;  /* 0x0000006a1868723c */ /* 0x000fe800000418ff */
[----:B------:R-:W5:Y:S02]  /*21c0*/  MUFU.TANH R108, R108 ;  /* 0x0000006c006c7308 */ /* 0x000f640000002400 */
[C---:B------:R-:W-:Y:S06]  /*21d0*/  HMMA.16816.F32.BF16 R68, R12.reuse, R52, R68 ;  /* 0x000000340c44723c */ /* 0x040fec0000041844 */
[C---:B------:R-:W-:Y:S01]  /*21e0*/  HMMA.16816.F32.BF16 R80, R12.reuse, R54, R80 ;  /* 0x000000360c50723c */ /* 0x040fe20000041850 */
[----:B----4-:R-:W4:Y:S01]  /*21f0*/  LDSM.16.M88.4 R40, [R29+0x6000] ;  /* 0x006000001d28783b */ /* 0x010f220000000200 */
[----:B------:R-:W-:Y:S01]  /*2200*/  FMUL.FTZ R48, R48, UR4 ;  /* 0x0000000430307c20 */ /* 0x000fe20008410000 */
[----:B------:R-:W-:Y:S01]  /*2210*/  FMUL.FTZ R119, R49, UR4 ;  /* 0x0000000431777c20 */ /* 0x000fe20008410000 */
[----:B------:R-:W-:Y:S01]  /*2220*/  FMUL.FTZ R120, R50, UR4 ;  /* 0x0000000432787c20 */ /* 0x000fe20008410000 */
[----:B------:R-:W-:Y:S01]  /*2230*/  FMUL.FTZ R121, R51, UR4 ;  /* 0x0000000433797c20 */ /* 0x000fe20008410000 */
[C---:B------:R-:W-:Y:S01]  /*2240*/  HMMA.16816.F32.BF16 R60, R12.reuse, R56, R60 ;  /* 0x000000380c3c723c */ /* 0x040fe2000004183c */
[----:B------:R2:W-:Y:S01]  /*2250*/  MUFU.TANH R118, R48 ;  /* 0x0000003000767308 */ /* 0x0005e20000002400 */
[----:B------:R-:W-:Y:S01]  /*2260*/  LDSM.16.M88.4 R52, [R29+0x4c00] ;  /* 0x004c00001d34783b */ /* 0x000fe20000000200 */
[----:B------:R-:W-:Y:S01]  /*2270*/  FMUL.FTZ R72, R72, UR4 ;  /* 0x0000000448487c20 */ /* 0x000fe20008410000 */
[----:B------:R-:W-:Y:S01]  /*2280*/  FMUL.FTZ R74, R74, UR4 ;  /* 0x000000044a4a7c20 */ /* 0x000fe20008410000 */
[----:B------:R-:W-:Y:S01]  /*2290*/  FMUL.FTZ R73, R73, UR4 ;  /* 0x0000000449497c20 */ /* 0x000fe20008410000 */
[----:B------:R-:W-:Y:S01]  /*22a0*/  HMMA.16816.F32.BF16 R88, R12, R58, R88 ;  /* 0x0000003a0c58723c */ /* 0x000fe20000041858 */
[----:B------:R-:W5:Y:S01]  /*22b0*/  LDSM.16.M88.4 R56, [R164+0x1400] ;  /* 0x00140000a438783b */ /* 0x000f620000000200 */
[----:B------:R-:W-:Y:S01]  /*22c0*/  FMUL.FTZ R75, R75, UR4 ;  /* 0x000000044b4b7c20 */ /* 0x000fe20008410000 */
[----:B------:R-:W5:Y:S03]  /*22d0*/  MUFU.TANH R111, R111 ;  /* 0x0000006f006f7308 */ /* 0x000f660000002400 */
[----:B------:R-:W-:Y:S05]  /*22e0*/  HMMA.16816.F32.BF16 R104, R20, R94, R104 ;  /* 0x0000005e1468723c */ /* 0x000fea0000041868 */
[----:B------:R-:W5:Y:S01]  /*22f0*/  MUFU.TANH R93, R93 ;  /* 0x0000005d005d7308 */ /* 0x000f620000002400 */
[----:B---3--:R-:W-:Y:S01]  /*2300*/  HMMA.16816.F32.BF16 R76, R24, R32, RZ ;  /* 0x00000020184c723c */ /* 0x008fe200000418ff */
[----:B--2---:R-:W2:Y:S05]  /*2310*/  LDSM.16.M88.4 R48, [R164+0x3000] ;  /* 0x00300000a430783b */ /* 0x004eaa0000000200 */
[C---:B------:R-:W-:Y:S01]  /*2320*/  HMMA.16816.F32.BF16 R68, R8.reuse, R96, R68 ;  /* 0x000000600844723c */ /* 0x040fe20000041844 */
[----:B------:R-:W-:Y:S05]  /*2330*/  MUFU.TANH R110, R110 ;  /* 0x0000006e006e7308 */ /* 0x000fea0000002400 */
[----:B------:R-:W-:Y:S03]  /*2340*/  HMMA.16816.F32.BF16 R80, R8, R98, R80 ;  /* 0x000000620850723c */ /* 0x000fe60000041850 */
[----:B------:R-:W-:Y:S03]  /*2350*/  MUFU.TANH R116, R116 ;  /* 0x0000007400747308 */ /* 0x000fe60000002400 */
[----:B------:R-:W-:Y:S05]  /*2360*/  HMMA.16816.F32.BF16 R32, R24, R34, RZ ;  /* 0x000000221820723c */ /* 0x000fea00000418ff */
[----:B------:R-:W-:Y:S01]  /*2370*/  MUFU.TANH R120, R120 ;  /* 0x0000007800787308 */ /* 0x000fe20000002400 */
[C---:B-1----:R-:W-:Y:S06]  /*2380*/  HMMA.16816.F32.BF16 R60, R8.reuse, R64, R60 ;  /* 0x00000040083c723c */ /* 0x042fec000004183c */
[----:B------:R-:W-:Y:S01]  /*2390*/  HMMA.16816.F32.BF16 R88, R8, R66, R88 ;  /* 0x000000420858723c */ /* 0x000fe20000041858 */
[----:B------:R-:W1:Y:S01]  /*23a0*/  LDSM.16.M88.4 R64, [R29+0x6400] ;  /* 0x006400001d40783b */ /* 0x000e620000000200 */
[----:B------:R-:W3:Y:S04]  /*23b0*/  MUFU.TANH R119, R119 ;  /* 0x0000007700777308 */ /* 0x000ee80000002400 */
[C---:B----4-:R-:W-:Y:S04]  /*23c0*/  HMMA.16816.F32.BF16 R84, R16.reuse, R40, R84 ;  /* 0x000000281054723c */ /* 0x050fe80000041854 */
[----:B------:R-:W4:Y:S02]  /*23d0*/  MUFU.TANH R121, R121 ;  /* 0x0000007900797308 */ /* 0x000f240000002400 */
[----:B------:R-:W-:Y:S01]  /*23e0*/  HMMA.16816.F32.BF16 R104, R16, R42, R104 ;  /* 0x0000002a1068723c */ /* 0x000fe20000041868 */
[----:B------:R-:W-:Y:S05]  /*23f0*/  LDSM.16.M88.4 R40, [R164+0x1800] ;  /* 0x00180000a428783b */ /* 0x000fea0000000200 */
[----:B-----5:R-:W-:Y:S01]  /*2400*/  HMMA.16816.F32.BF16 R76, R20, R56, R76 ;  /* 0x00000038144c723c */ /* 0x020fe2000004184c */
[----:B------:R-:W5:Y:S05]  /*2410*/  MUFU.TANH R72, R72 ;  /* 0x0000004800487308 */ /* 0x000f6a0000002400 */
[C---:B------:R-:W-:Y:S03]  /*2420*/  HMMA.16816.F32.BF16 R68, R4.reuse, R36, R68 ;  /* 0x000000240444723c */ /* 0x040fe60000041844 */
[----:B------:R-:W5:Y:S03]  /*2430*/  MUFU.TANH R74, R74 ;  /* 0x0000004a004a7308 */ /* 0x000f660000002400 */
[----:B------:R-:W-:Y:S01]  /*2440*/  HMMA.16816.F32.BF16 R80, R4, R38, R80 ;  /* 0x000000260450723c */ /* 0x000fe20000041850 */
[----:B------:R-:W3:Y:S04]  /*2450*/  LDSM.16.M88.4 R36, [R29+0x8000] ;  /* 0x008000001d24783b */ /* 0x000ee80000000200 */
[----:B------:R-:W5:Y:S01]  /*2460*/  MUFU.TANH R73, R73 ;  /* 0x0000004900497308 */ /* 0x000f620000002400 */
[----:B------:R-:W-:Y:S01]  /*2470*/  HMMA.16816.F32.BF16 R32, R20, R58, R32 ;  /* 0x0000003a1420723c */ /* 0x000fe20000041820 */
[----:B------:R-:W4:Y:S05]  /*2480*/  LDSM.16.M88.4 R56, [R164+0x3400] ;  /* 0x00340000a438783b */ /* 0x000f2a0000000200 */
[C---:B--2---:R-:W-:Y:S01]  /*2490*/  HMMA.16816.F32.BF16 R84, R12.reuse, R48, R84 ;  /* 0x000000300c54723c */ /* 0x044fe20000041854 */
[----:B------:R-:W2:Y:S05]  /*24a0*/  MUFU.TANH R75, R75 ;  /* 0x0000004b004b7308 */ /* 0x000eaa0000002400 */
[----:B------:R-:W-:Y:S01]  /*24b0*/  HMMA.16816.F32.BF16 R104, R12, R50, R104 ;  /* 0x000000320c68723c */ /* 0x000fe20000041868 */
[----:B------:R-:W5:Y:S01]  /*24c0*/  LDSM.16.M88.4 R48, [R164+0x1c00] ;  /* 0x001c0000a430783b */ /* 0x000f620000000200 */
[----:B------:R-:W-:Y:S01]  /*24d0*/  FMUL.FTZ R68, R68, UR4 ;  /* 0x0000000444447c20 */ /* 0x000fe20008410000 */
[----:B------:R-:W-:Y:S01]  /*24e0*/  FMUL.FTZ R69, R69, UR4 ;  /* 0x0000000445457c20 */ /* 0x000fe20008410000 */
[----:B------:R-:W-:Y:S01]  /*24f0*/  FMUL.FTZ R70, R70, UR4 ;  /* 0x0000000446467c20 */ /* 0x000fe20008410000 */
[----:B------:R-:W-:Y:S01]  /*2500*/  FMUL.FTZ R123, R71, UR4 ;  /* 0x00000004477b7c20 */ /* 0x000fe20008410000 */
[----:B------:R-:W-:Y:S01]  /*2510*/  HMMA.16816.F32.BF16 R96, R24, R44, RZ ;  /* 0x0000002c1860723c */ /* 0x000fe200000418ff */
[----:B------:R-:W2:Y:S01]  /*2520*/  MUFU.TANH R122, R68 ;  /* 0x00000044007a7308 */ /* 0x000ea20000002400 */
[----:B------:R-:W-:Y:S01]  /*2530*/  FMUL.FTZ R80, R80, UR4 ;  /* 0x0000000450507c20 */ /* 0x000fe20008410000 */
[----:B------:R-:W-:Y:S01]  /*2540*/  FMUL.FTZ R82, R82, UR4 ;  /* 0x0000000452527c20 */ /* 0x000fe20008410000 */
[----:B------:R-:W-:Y:S01]  /*2550*/  FMUL.FTZ R81, R81, UR4 ;  /* 0x0000000451517c20 */ /* 0x000fe20008410000 */
[----:B------:R-:W-:Y:S01]  /*2560*/  FMUL.FTZ R83, R83, UR4 ;  /* 0x0000000453537c20 */ /* 0x000fe20008410000 */
[----:B-1----:R-:W-:Y:S03]  /*2570*/  HMMA.16816.F32.BF16 R76, R16, R64, R76 ;  /* 0x00000040104c723c */ /* 0x002fe6000004184c */
[----:B------:R-:W-:Y:S03]  /*2580*/  MUFU.TANH R94, R69 ;  /* 0x00000045005e7308 */ /* 0x000fe60000002400 */
[C---:B------:R-:W-:Y:S05]  /*2590*/  HMMA.16816.F32.BF16 R44, R24.reuse, R46, RZ ;  /* 0x0000002e182c723c */ /* 0x040fea00000418ff */
[----:B------:R1:W2:Y:S01]  /*25a0*/  MUFU.TANH R95, R70 ;  /* 0x00000046005f7308 */ /* 0x0002a20000002400 */
[C---:B------:R-:W-:Y:S06]  /*25b0*/  HMMA.16816.F32.BF16 R100, R24.reuse, R52, RZ ;  /* 0x000000341864723c */ /* 0x040fec00000418ff */
[----:B------:R-:W-:Y:S01]  /*25c0*/  HMMA.16816.F32.BF16 R24, R24, R54, RZ ;  /* 0x000000361818723c */ /* 0x000fe200000418ff */
[----:B------:R-:W2:Y:S01]  /*25d0*/  LDSM.16.M88.4 R52, [R164+0x4c00] ;  /* 0x004c0000a434783b */ /* 0x000ea20000000200 */
[----:B------:R-:W2:Y:S04]  /*25e0*/  MUFU.TANH R123, R123 ;  /* 0x0000007b007b7308 */ /* 0x000ea80000002400 */
[----:B------:R-:W-:Y:S01]  /*25f0*/  HMMA.16816.F32.BF16 R64, R16, R66, R32 ;  /* 0x000000421040723c */ /* 0x000fe20000041820 */
[----:B------:R-:W2:Y:S03]  /*2600*/  LDSM.16.M88.4 R32, [R29+0x8400] ;  /* 0x008400001d20783b */ /* 0x000ea60000000200 */
[----:B------:R-:W2:Y:S01]  /*2610*/  MUFU.TANH R80, R80 ;  /* 0x0000005000507308 */ /* 0x000ea20000002400 */
[----:B-1----:R-:W-:Y:S01]  /*2620*/  LDSM.16.M88.4 R68, [R164+0x5000] ;  /* 0x00500000a444783b */ /* 0x002fe20000000200 */
[C---:B---3--:R-:W-:Y:S06]  /*2630*/  HMMA.16816.F32.BF16 R84, R8.reuse, R36, R84 ;  /* 0x000000240854723c */ /* 0x048fec0000041854 */
[----:B------:R-:W-:Y:S01]  /*2640*/  HMMA.16816.F32.BF16 R104, R8, R38, R104 ;  /* 0x000000260868723c */ /* 0x000fe20000041868 */
[----:B------:R-:W1:Y:S01]  /*2650*/  LDSM.16.M88.4 R36, [R29+0x6800] ;  /* 0x006800001d24783b */ /* 0x000e620000000200 */
[----:B------:R-:W3:Y:S04]  /*2660*/  MUFU.TANH R82, R82 ;  /* 0x0000005200527308 */ /* 0x000ee80000002400 */
[----:B----4-:R-:W-:Y:S04]  /*2670*/  HMMA.16816.F32.BF16 R76, R12, R56, R76 ;  /* 0x000000380c4c723c */ /* 0x010fe8000004184c */
[----:B------:R-:W4:Y:S02]  /*2680*/  MUFU.TANH R81, R81 ;  /* 0x0000005100517308 */ /* 0x000f240000002400 */
[----:B------:R-:W-:Y:S06]  /*2690*/  HMMA.16816.F32.BF16 R96, R20, R40, R96 ;  /* 0x000000281460723c */ /* 0x000fec0000041860 */
[----:B------:R-:W-:Y:S01]  /*26a0*/  HMMA.16816.F32.BF16 R64, R12, R58, R64 ;  /* 0x0000003a0c40723c */ /* 0x000fe20000041840 */
[----:B------:R-:W-:Y:S01]  /*26b0*/  LOP3.LUT R41, R115, 0xffffffe0, RZ, 0xc0, !PT ;  /* 0xffffffe073297812 */ /* 0x000fe200078ec0ff */
[----:B------:R-:W-:Y:S01]  /*26c0*/  MUFU.TANH R83, R83 ;  /* 0x0000005300537308 */ /* 0x000fe20000002400 */
[----:B------:R-:W-:-:S03]  /*26d0*/  SHF.R.S32.HI R115, RZ, 0x1f, R115 ;  /* 0x0000001fff737819 */ /* 0x000fc60000011473 */
[C---:B------:R-:W-:Y:S01]  /*26e0*/  HMMA.16816.F32.BF16 R44, R20.reuse, R42, R44 ;  /* 0x0000002a142c723c */ /* 0x040fe2000004182c */
[----:B------:R-:W-:Y:S02]  /*26f0*/  IMAD.IADD R176, R30, 0x1, -R41 ;  /* 0x000000011eb07824 */ /* 0x000fe400078e0a29 */
[----:B------:R-:W3:Y:S01]  /*2700*/  LDSM.16.M88.4 R40, [R164+0x5400] ;  /* 0x00540000a428783b */ /* 0x000ee20000000200 */
[----:B------:R-:W-:Y:S02]  /*2710*/  IMAD R59, R112, 0x20, R31 ;  /* 0x00000020703b7824 */ /* 0x000fe400078e021f */
[----:B-----5:R-:W-:Y:S06]  /*2720*/  HMMA.16816.F32.BF16 R100, R20, R48, R100 ;  /* 0x000000301464723c */ /* 0x020fec0000041864 */
[----:B--2---:R-:W-:Y:S01]  /*2730*/  HMMA.16816.F32.BF16 R60, R4, R52, R60 ;  /* 0x00000034043c723c */ /* 0x004fe2000004183c */
[----:B------:R-:W-:-:S02]  /*2740*/  SHF.R.S32.HI R49, RZ, 0x1f, R176 ;  /* 0x0000001fff317819 */ /* 0x000fc400000114b0 */
[----:B------:R-:W-:Y:S02]  /*2750*/  LEA.HI R48, R115, R114, RZ, 0x2 ;  /* 0x0000007273307211 */ /* 0x000fe400078f10ff */
[----:B------:R-:W-:Y:S01]  /*2760*/  LEA.HI R176, R49, R176, RZ, 0x2 ;  /* 0x000000b031b07211 */ /* 0x000fe200078f10ff */
[----:B------:R-:W-:Y:S01]  /*2770*/  HMMA.16816.F32.BF16 R88, R4, R54, R88 ;  /* 0x000000360458723c */ /* 0x000fe20000041858 */
[----:B------:R-:W2:Y:S01]  /*2780*/  LDSM.16.M88.4 R52, [R164+0x3800] ;  /* 0x00380000a434783b */ /* 0x000ea20000000200 */
[----:B------:R-:W-:Y:S02]  /*2790*/  LOP3.LUT R177, R48, 0xfffffffc, RZ, 0xc0, !PT ;  /* 0xfffffffc30b17812 */ /* 0x000fe400078ec0ff */
[----:B------:R-:W-:Y:S02]  /*27a0*/  SHF.R.S32.HI R176, RZ, 0x2, R176 ;  /* 0x00000002ffb07819 */ /* 0x000fe400000114b0 */
[----:B------:R-:W-:Y:S01]  /*27b0*/  HMMA.16816.F32.BF16 R76, R8, R32, R76 ;  /* 0x00000020084c723c */ /* 0x000fe2000004184c */
[----:B------:R-:W-:-:S05]  /*27c0*/  IMAD.IADD R177, R114, 0x1, -R177 ;  /* 0x0000000172b17824 */ /* 0x000fca00078e0ab1 */
[----:B------:R-:W-:Y:S01]  /*27d0*/  HMMA.16816.F32.BF16 R64, R8, R34, R64 ;  /* 0x000000220840723c */ /* 0x000fe20000041840 */
[----:B------:R-:W5:Y:S05]  /*27e0*/  LDSM.16.M88.4 R32, [R29+0x6c00] ;  /* 0x006c00001d20783b */ /* 0x000f6a0000000200 */
[----:B------:R-:W-:Y:S01]  /*27f0*/  HMMA.16816.F32.BF16 R24, R20, R50, R24 ;  /* 0x000000321418723c */ /* 0x000fe20000041818 */
[----:B------:R-:W-:Y:S01]  /*2800*/  LDSM.16.M88.4 R48, [R29+0x8c00] ;  /* 0x008c00001d30783b */ /* 0x000fe20000000200 */
[----:B------:R-:W-:Y:S01]  /*2810*/  FMUL.FTZ R60, R60, UR4 ;  /* 0x000000043c3c7c20 */ /* 0x000fe20008410000 */
[----:B------:R-:W-:Y:S01]  /*2820*/  FMUL.FTZ R62, R62, UR4 ;  /* 0x000000043e3e7c20 */ /* 0x000fe20008410000 */
[----:B------:R-:W-:Y:S01]  /*2830*/  FMUL.FTZ R61, R61, UR4 ;  /* 0x000000043d3d7c20 */ /* 0x000fe20008410000 */
[----:B------:R-:W-:Y:S01]  /*2840*/  FMUL.FTZ R63, R63, UR4 ;  /* 0x000000043f3f7c20 */ /* 0x000fe20008410000 */
[----:B-1----:R-:W-:Y:S01]  /*2850*/  HMMA.16816.F32.BF16 R96, R16, R36, R96 ;  /* 0x000000241060723c */ /* 0x002fe20000041860 */
[----:B------:R-:W-:Y:S01]  /*2860*/  IADD3 R20, R117, 0x1, R176 ;  /* 0x0000000175147810 */ /* 0x000fe20007ffe0b0 */
[----:B------:R-:W-:-:S02]  /*2870*/  IMAD.SHL.U32 R21, R30, 0x2, RZ ;  /* 0x000000021e157824 */ /* 0x000fc400078e00ff */
[----:B------:R-:W-:Y:S01]  /*2880*/  FMUL.FTZ R91, R91, UR4 ;  /* 0x000000045b5b7c20 */ /* 0x000fe20008410000 */
[----:B------:R-:W-:Y:S01]  /*2890*/  IMAD.SHL.U32 R30, R28, 0x80, RZ ;  /* 0x000000801c1e7824 */ /* 0x000fe200078e00ff */
[----:B------:R-:W-:Y:S01]  /*28a0*/  IADD3 R20, R113, -UR15, R20 ;  /* 0x8000000f71147c10 */ /* 0x000fe2000fffe014 */
[C---:B------:R-:W-:Y:S01]  /*28b0*/  HMMA.16816.F32.BF16 R84, R4.reuse, R68, R84 ;  /* 0x000000440454723c */ /* 0x040fe20000041854 */
[----:B------:R-:W-:Y:S01]  /*28c0*/  MUFU.TANH R181, R91 ;  /* 0x0000005b00b57308 */ /* 0x000fe20000002400 */
[----:B------:R-:W-:Y:S01]  /*28d0*/  FMUL.FTZ R89, R89, UR4 ;  /* 0x0000000459597c20 */ /* 0x000fe20008410000 */
[----:B------:R-:W-:Y:S01]  /*28e0*/  FMUL.FTZ R90, R90, UR4 ;  /* 0x000000045a5a7c20 */ /* 0x000fe20008410000 */
[----:B------:R-:W-:Y:S02]  /*28f0*/  VIADD R20, R20, UR14 ;  /* 0x0000000e14147c36 */ /* 0x000fe40008000000 */
[----:B------:R-:W-:Y:S01]  /*2900*/  HMMA.16816.F32.BF16 R104, R4, R70, R104 ;  /* 0x000000460468723c */ /* 0x000fe20000041868 */
[----:B------:R-:W-:-:S02]  /*2910*/  FMUL.FTZ R68, R88, UR4 ;  /* 0x0000000458447c20 */ /* 0x000fc40008410000 */
[C---:B------:R-:W-:Y:S01]  /*2920*/  VIMNMX R69, R20.reuse, R113, PT ;  /* 0x0000007114457248 */ /* 0x040fe20003fe0100 */
[----:B------:R-:W-:Y:S01]  /*2930*/  MUFU.TANH R56, R89 ;  /* 0x0000005900387308 */ /* 0x000fe20000002400 */
[----:B------:R-:W-:Y:S01]  /*2940*/  VIADDMNMX R58, R20, 0x8, R113, PT ;  /* 0x00000008143a7846 */ /* 0x000fe20003800171 */
[C---:B---3--:R-:W-:Y:S01]  /*2950*/  HMMA.16816.F32.BF16 R76, R4.reuse, R40, R76 ;  /* 0x00000028044c723c */ /* 0x048fe2000004184c */
[----:B------:R-:W-:Y:S02]  /*2960*/  LOP3.LUT R70, R30, 0x6, R21, 0xf8, !PT ;  /* 0x000000061e467812 */ /* 0x000fe400078ef815 */
[----:B------:R-:W1:Y:S03]  /*2970*/  LDSM.16.M88.4 R20, [R29+0x8800] ;  /* 0x008800001d14783b */ /* 0x000e660000000200 */
[----:B------:R-:W-:Y:S01]  /*2980*/  HMMA.16816.F32.BF16 R64, R4, R42, R64 ;  /* 0x0000002a0440723c */ /* 0x000fe20000041840 */
[----:B------:R-:W3:Y:S01]  /*2990*/  LDSM.16.M88.4 R40, [R164+0x3c00] ;  /* 0x003c0000a428783b */ /* 0x000ee20000000200 */
[C---:B------:R-:W-:Y:S01]  /*29a0*/  VIADD R31, R70.reuse, 0xffffff80 ;  /* 0xffffff80461f7836 */ /* 0x040fe20000000000 */
[----:B------:R-:W4:Y:S01]  /*29b0*/  MUFU.TANH R60, R60 ;  /* 0x0000003c003c7308 */ /* 0x000f220000002400 */
[----:B------:R-:W-:-:S02]  /*29c0*/  VIADD R36, R70, 0xffffff88 ;  /* 0xffffff8846247836 */ /* 0x000fc40000000000 */
[----:B------:R-:W-:Y:S01]  /*29d0*/  HMMA.16816.F32.BF16 R44, R16, R38, R44 ;  /* 0x00000026102c723c */ /* 0x000fe2000004182c */
[-C--:B------:R-:W-:Y:S01]  /*29e0*/  ISETP.GE.AND P5, PT, R31, R69.reuse, PT ;  /* 0x000000451f00720c */ /* 0x080fe20003fa6270 */
[----:B------:R-:W-:Y:S01]  /*29f0*/  FMUL.FTZ R87, R87, UR4 ;  /* 0x0000000457577c20 */ /* 0x000fe20008410000 */
[-C--:B------:R-:W-:Y:S01]  /*2a00*/  ISETP.GE.AND P4, PT, R31, R58.reuse, PT ;  /* 0x0000003a1f00720c */ /* 0x080fe20003f86270 */
[----:B------:R-:W-:Y:S01]  /*2a10*/  VIADD R31, R70, 0xffffff81 ;  /* 0xffffff81461f7836 */ /* 0x000fe20000000000 */
[CC--:B------:R-:W-:Y:S01]  /*2a20*/  ISETP.GE.AND P0, PT, R36.reuse, R69.reuse, PT ;  /* 0x000000452400720c */ /* 0x0c0fe20003f06270 */
[----:B--2---:R-:W-:Y:S01]  /*2a30*/  HMMA.16816.F32.BF16 R96, R12, R52, R96 ;  /* 0x000000340c60723c */ /* 0x004fe20000041860 */
[----:B------:R2:W-:Y:S01]  /*2a40*/  MUFU.TANH R143, R87 ;  /* 0x00000057008f7308 */ /* 0x0005e20000002400 */
[-C--:B------:R-:W-:Y:S01]  /*2a50*/  ISETP.GE.AND P3, PT, R36, R58.reuse, PT ;  /* 0x0000003a2400720c */ /* 0x080fe20003f66270 */
[----:B------:R-:W-:Y:S01]  /*2a60*/  FMUL.FTZ R85, R85, UR4 ;  /* 0x0000000455557c20 */ /* 0x000fe20008410000 */
[C---:B------:R-:W-:Y:S01]  /*2a70*/  ISETP.GE.AND P2, PT, R31.reuse, R69, PT ;  /* 0x000000451f00720c */ /* 0x040fe20003f46270 */
[----:B------:R-:W4:Y:S01]  /*2a80*/  LDSM.16.M88.4 R36, [R164+0x5800] ;  /* 0x00580000a424783b */ /* 0x000f220000000200 */
[----:B------:R-:W-:Y:S01]  /*2a90*/  ISETP.GE.AND P1, PT, R31, R58, PT ;  /* 0x0000003a1f00720c */ /* 0x000fe20003f26270 */
[----:B-----5:R-:W-:Y:S01]  /*2aa0*/  HMMA.16816.F32.BF16 R100, R16, R32, R100 ;  /* 0x000000201064723c */ /* 0x020fe20000041864 */
[----:B------:R-:W-:Y:S01]  /*2ab0*/  FSEL R53, R0, -INF , !P5 ;  /* 0xff80000000357808 */ /* 0x000fe20006800000 */
[----:B------:R-:W-:Y:S01]  /*2ac0*/  VIADD R0, R70, 0xffffff90 ;  /* 0xffffff9046007836 */ /* 0x000fe20000000000 */
[----:B------:R-:W-:Y:S01]  /*2ad0*/  FSEL R71, R108, -INF , !P1 ;  /* 0xff8000006c477808 */ /* 0x000fe20004800000 */
[----:B------:R-:W-:-:S02]  /*2ae0*/  VIADD R31, R70, 0xffffff89 ;  /* 0xffffff89461f7836 */ /* 0x000fc40000000000 */
[----:B------:R-:W-:Y:S01]  /*2af0*/  FMUL.FTZ R153, R77, UR4 ;  /* 0x000000044d997c20 */ /* 0x000fe20008410000 */
[----:B------:R-:W-:Y:S01]  /*2b00*/  FSEL R109, R109, -INF , !P0 ;  /* 0xff8000006d6d7808 */ /* 0x000fe20004000000 */
[----:B------:R-:W-:Y:S01]  /*2b10*/  FMUL.FTZ R105, R105, UR4 ;  /* 0x0000000469697c20 */ /* 0x000fe20008410000 */
[-C--:B------:R-:W-:Y:S01]  /*2b20*/  ISETP.GE.AND P1, PT, R0, R58.reuse, PT ;  /* 0x0000003a0000720c */ /* 0x080fe20003f26270 */
[----:B------:R5:W-:Y:S01]  /*2b30*/  MUFU.TANH R133, R85 ;  /* 0x0000005500857308 */ /* 0x000be20000002400 */
[----:B------:R-:W-:Y:S01]  /*2b40*/  FSEL R77, R111, -INF , !P3 ;  /* 0xff8000006f4d7808 */ /* 0x000fe20005800000 */
[----:B------:R-:W-:Y:S01]  /*2b50*/  HMMA.16816.F32.BF16 R44, R12, R54, R44 ;  /* 0x000000360c2c723c */ /* 0x000fe2000004182c */
[----:B--2---:R-:W-:Y:S01]  /*2b60*/  FSEL R87, R92, -INF , !P2 ;  /* 0xff8000005c577808 */ /* 0x004fe20005000000 */
[----:B------:R-:W-:Y:S01]  /*2b70*/  FMUL.FTZ R107, R107, UR4 ;  /* 0x000000046b6b7c20 */ /* 0x000fe20008410000 */
[-C--:B------:R-:W-:Y:S01]  /*2b80*/  ISETP.GE.AND P2, PT, R0, R69.reuse, PT ;  /* 0x000000450000720c */ /* 0x080fe20003f46270 */
[----:B------:R-:W-:Y:S01]  /*2b90*/  VIADD R0, R70, 0xffffff91 ;  /* 0xffffff9146007836 */ /* 0x000fe20000000000 */
[----:B------:R-:W-:Y:S01]  /*2ba0*/  FSEL R93, R93, -INF , !P4 ;  /* 0xff8000005d5d7808 */ /* 0x000fe20006000000 */
[----:B------:R2:W-:Y:S01]  /*2bb0*/  MUFU.TANH R135, R105 ;  /* 0x0000006900877308 */ /* 0x0005e20000002400 */
[-C--:B------:R-:W-:Y:S01]  /*2bc0*/  ISETP.GE.AND P5, PT, R31, R69.reuse, PT ;  /* 0x000000451f00720c */ /* 0x080fe20003fa6270 */
[----:B------:R-:W-:Y:S01]  /*2bd0*/  HMMA.16816.F32.BF16 R24, R16, R34, R24 ;  /* 0x000000221018723c */ /* 0x000fe20000041818 */
[CC--:B------:R-:W-:Y:S01]  /*2be0*/  ISETP.GE.AND P0, PT, R0.reuse, R69.reuse, PT ;  /* 0x000000450000720c */ /* 0x0c0fe20003f06270 */
[----:B------:R-:W-:Y:S01]  /*2bf0*/  FMUL.FTZ R141, R79, UR4 ;  /* 0x000000044f8d7c20 */ /* 0x000fe20008410000 */
[-C--:B------:R-:W-:Y:S01]  /*2c00*/  ISETP.GE.AND P3, PT, R0, R58.reuse, PT ;  /* 0x0000003a0000720c */ /* 0x080fe20003f66270 */
[----:B------:R-:W-:Y:S01]  /*2c10*/  VIADD R0, R70, 0xffffff98 ;  /* 0xffffff9846007836 */ /* 0x000fe20000000000 */
[-C--:B------:R-:W-:Y:S01]  /*2c20*/  ISETP.GE.AND P4, PT, R31, R58.reuse, PT ;  /* 0x0000003a1f00720c */ /* 0x080fe20003f86270 */
[----:B------:R4:W-:Y:S01]  /*2c30*/  MUFU.TANH R157, R107 ;  /* 0x0000006b009d7308 */ /* 0x0009e20000002400 */
[----:B-1----:R-:W-:Y:S01]  /*2c40*/  HMMA.16816.F32.BF16 R96, R8, R20, R96 ;  /* 0x000000140860723c */ /* 0x002fe20000041860 */
[----:B------:R-:W-:Y:S01]  /*2c50*/  FSEL R55, R119, -INF , !P0 ;  /* 0xff80000077377808 */ /* 0x000fe20004000000 */
[----:B------:R-:W1:Y:S01]  /*2c60*/  LDSM.16.M88.4 R16, [R164+0x5c00] ;  /* 0x005c0000a410783b */ /* 0x000e620000000200 */
[----:B-----5:R-:W-:Y:S01]  /*2c70*/  FSEL R85, R116, -INF , !P4 ;  /* 0xff80000074557808 */ /* 0x020fe20006000000 */
[----:B------:R-:W-:Y:S01]  /*2c80*/  FMUL.FTZ R57, R84, UR4 ;  /* 0x0000000454397c20 */ /* 0x000fe20008410000 */
[-C--:B------:R-:W-:Y:S01]  /*2c90*/  ISETP.GE.AND P4, PT, R0, R58.reuse, PT ;  /* 0x0000003a0000720c */ /* 0x080fe20003f86270 */
[----:B---3--:R-:W-:Y:S01]  /*2ca0*/  HMMA.16816.F32.BF16 R100, R12, R40, R100 ;  /* 0x000000280c64723c */ /* 0x008fe20000041864 */
[----:B------:R-:W-:Y:S01]  /*2cb0*/  FSEL R21, R120, -INF , !P1 ;  /* 0xff80000078157808 */ /* 0x000fe20004800000 */
[----:B------:R-:W3:Y:S01]  /*2cc0*/  MUFU.TANH R62, R62 ;  /* 0x0000003e003e7308 */ /* 0x000ee20000002400 */
[----:B--2---:R-:W-:Y:S01]  /*2cd0*/  FSEL R105, R110, -INF , !P5 ;  /* 0xff8000006e697808 */ /* 0x004fe20006800000 */
[----:B------:R-:W-:Y:S01]  /*2ce0*/  FMUL.FTZ R86, R86, UR4 ;  /* 0x0000000456567c20 */ /* 0x000fe20008410000 */
[-C--:B------:R-:W-:Y:S01]  /*2cf0*/  ISETP.GE.AND P5, PT, R0, R69.reuse, PT ;  /* 0x000000450000720c */ /* 0x080fe20003fa6270 */
[----:B------:R-:W-:Y:S01]  /*2d00*/  VIADD R0, R70, 0xffffff99 ;  /* 0xffffff9946007836 */ /* 0x000fe20000000000 */
[----:B------:R-:W-:Y:S01]  /*2d10*/  FSEL R91, R121, -INF , !P3 ;  /* 0xff800000795b7808 */ /* 0x000fe20005800000 */
[----:B------:R-:W-:Y:S01]  /*2d20*/  HMMA.16816.F32.BF16 R44, R8, R22, R44 ;  /* 0x00000016082c723c */ /* 0x000fe2000004182c */
[----:B------:R-:W-:Y:S01]  /*2d30*/  FSEL R79, R72, -INF , !P5 ;  /* 0xff800000484f7808 */ /* 0x000fe20006800000 */
[----:B------:R-:W2:Y:S01]  /*2d40*/  MUFU.TANH R68, R68 ;  /* 0x0000004400447308 */ /* 0x000ea20000002400 */
[----:B----4-:R-:W-:Y:S01]  /*2d50*/  FSEL R107, R118, -INF , !P2 ;  /* 0xff800000766b7808 */ /* 0x010fe20005000000 */
[----:B------:R-:W-:Y:S01]  /*2d60*/  VIADD R20, R70, 0xffffffb8 ;  /* 0xffffffb846147836 */ /* 0x000fe20000000000 */
[CC--:B------:R-:W-:Y:S01]  /*2d70*/  ISETP.GE.AND P2, PT, R0.reuse, R69.reuse, PT ;  /* 0x000000450000720c */ /* 0x0c0fe20003f46270 */
[----:B------:R-:W-:Y:S01]  /*2d80*/  HMMA.16816.F32.BF16 R24, R12, R42, R24 ;  /* 0x0000002a0c18723c */ /* 0x000fe20000041818 */
[-C--:B------:R-:W-:Y:S01]  /*2d90*/  ISETP.GE.AND P1, PT, R0, R58.reuse, PT ;  /* 0x0000003a0000720c */ /* 0x080fe20003f26270 */
[----:B------:R-:W-:Y:S01]  /*2da0*/  VIADD R0, R70, 0xffffffa0 ;  /* 0xffffffa046007836 */ /* 0x000fe20000000000 */
[----:B------:R-:W-:Y:S01]  /*2db0*/  FSEL R89, R74, -INF , !P4 ;  /* 0xff8000004a597808 */ /* 0x000fe20006000000 */
[----:B------:R-:W4:Y:S01]  /*2dc0*/  MUFU.TANH R183, R90 ;  /* 0x0000005a00b77308 */ /* 0x000f220000002400 */
[----:B------:R-:W-:Y:S01]  /*2dd0*/  FSEL R73, R73, -INF , !P2 ;  /* 0xff80000049497808 */ /* 0x000fe20005000000 */
[----:B------:R-:W-:Y:S01]  /*2de0*/  HMMA.16816.F32.BF16 R96, R4, R36, R96 ;  /* 0x000000240460723c */ /* 0x000fe20000041860 */
[-C--:B------:R-:W-:Y:S01]  /*2df0*/  ISETP.GE.AND P0, PT, R0, R69.reuse, PT ;  /* 0x000000450000720c */ /* 0x080fe20003f06270 */
[----:B------:R-:W-:Y:S01]  /*2e00*/  VIADD R12, R70, 0xffffffc0 ;  /* 0xffffffc0460c7836 */ /* 0x000fe20000000000 */
[-C--:B------:R-:W-:Y:S01]  /*2e10*/  ISETP.GE.AND P3, PT, R0, R58.reuse, PT ;  /* 0x0000003a0000720c */ /* 0x080fe20003f66270 */
[----:B------:R-:W-:Y:S01]  /*2e20*/  VIADD R0, R70, 0xffffffa1 ;  /* 0xffffffa146007836 */ /* 0x000fe20000000000 */
[----:B------:R-:W-:Y:S01]  /*2e30*/  FSEL R75, R75, -INF , !P1 ;  /* 0xff8000004b4b7808 */ /* 0x000fe20004800000 */
[----:B------:R-:W-:Y:S01]  /*2e40*/  HMMA.16816.F32.BF16 R100, R8, R48, R100 ;  /* 0x000000300864723c */ /* 0x000fe20000041864 */
[----:B------:R-:W-:Y:S01]  /*2e50*/  FSEL R37, R122, -INF , !P0 ;  /* 0xff8000007a257808 */ /* 0x000fe20004000000 */
[----:B------:R-:W5:Y:S01]  /*2e60*/  MUFU.TANH R61, R61 ;  /* 0x0000003d003d7308 */ /* 0x000f620000002400 */
[-C--:B------:R-:W-:Y:S01]  /*2e70*/  ISETP.GE.AND P5, PT, R0, R69.reuse, PT ;  /* 0x000000450000720c */ /* 0x080fe20003fa6270 */
[----:B------:R-:W-:Y:S01]  /*2e80*/  FMUL.FTZ R104, R104, UR4 ;  /* 0x0000000468687c20 */ /* 0x000fe20008410000 */
        /* <DEDUP_REMOVED lines=19> */
[C---:B-1----:R-:W-:Y:S01]  /*2fc0*/  HMMA.16816.F32.BF16 R100, R4.reuse, R16, R100 ;  /* 0x000000100464723c */ /* 0x042fe20000041864 */
[----:B------:R-:W-:Y:S01]  /*2fd0*/  FSEL R39, R81, -INF , !P0 ;  /* 0xff80000051277808 */ /* 0x000fe20004000000 */
[----:B------:R-:W1:Y:S01]  /*2fe0*/  MUFU.TANH R159, R86 ;  /* 0x00000056009f7308 */ /* 0x000e620000002400 */
[-C--:B------:R-:W-:Y:S01]  /*2ff0*/  ISETP.GE.AND P5, PT, R0, R69.reuse, PT ;  /* 0x000000450000720c */ /* 0x080fe20003fa6270 */
[----:B------:R-:W-:Y:S01]  /*3000*/  FMUL.FTZ R66, R66, UR4 ;  /* 0x0000000442427c20 */ /* 0x000fe20008410000 */
[-C--:B------:R-:W-:Y:S01]  /*3010*/  ISETP.GE.AND P4, PT, R0, R58.reuse, PT ;  /* 0x0000003a0000720c */ /* 0x080fe20003f86270 */
[----:B------:R-:W-:Y:S01]  /*3020*/  VIADD R0, R70, 0xffffffb1 ;  /* 0xffffffb146007836 */ /* 0x000fe20000000000 */
[----:B------:R-:W-:Y:S01]  /*3030*/  FSEL R33, R60, -INF , !P5 ;  /* 0xff8000003c217808 */ /* 0x000fe20006800000 */
[----:B------:R-:W-:Y:S01]  /*3040*/  FMUL.FTZ R76, R76, UR4 ;  /* 0x000000044c4c7c20 */ /* 0x000fe20008410000 */
[----:B---3--:R-:W-:Y:S01]  /*3050*/  FSEL R31, R62, -INF , !P4 ;  /* 0xff8000003e1f7808 */ /* 0x008fe20006000000 */
[----:B------:R-:W3:Y:S01]  /*3060*/  MUFU.TANH R161, R104 ;  /* 0x0000006800a17308 */ /* 0x000ee20000002400 */
[-C--:B------:R-:W-:Y:S01]  /*3070*/  ISETP.GE.AND P2, PT, R0, R69.reuse, PT ;  /* 0x000000450000720c */ /* 0x080fe20003f46270 */
[----:B------:R-:W-:Y:S01]  /*3080*/  FMUL.FTZ R78, R78, UR4 ;  /* 0x000000044e4e7c20 */ /* 0x000fe20008410000 */
[-C--:B------:R-:W-:Y:S01]  /*3090*/  ISETP.GE.AND P1, PT, R0, R58.reuse, PT ;  /* 0x0000003a0000720c */ /* 0x080fe20003f26270 */
[----:B------:R-:W-:Y:S01]  /*30a0*/  VIADD R0, R70, 0xffffffb9 ;  /* 0xffffffb946007836 */ /* 0x000fe20000000000 */
[----:B------:R-:W-:Y:S01]  /*30b0*/  FSEL R195, R83, -INF , !P3 ;  /* 0xff80000053c37808 */ /* 0x000fe20005800000 */
[----:B------:R-:W-:Y:S01]  /*30c0*/  FMUL.FTZ R96, R96, UR4 ;  /* 0x0000000460607c20 */ /* 0x000fe20008410000 */
[-C--:B------:R-:W-:Y:S01]  /*30d0*/  ISETP.GE.AND P0, PT, R20, R69.reuse, PT ;  /* 0x000000451400720c */ /* 0x080fe20003f06270 */
[----:B------:R-:W3:Y:S01]  /*30e0*/  MUFU.TANH R149, R106 ;  /* 0x0000006a00957308 */ /* 0x000ee20000002400 */
[-C--:B------:R-:W-:Y:S01]  /*30f0*/  ISETP.GE.AND P5, PT, R0, R69.reuse, PT ;  /* 0x000000450000720c */ /* 0x080fe20003fa6270 */
[----:B------:R-:W-:Y:S01]  /*3100*/  FMUL.FTZ R98, R98, UR4 ;  /* 0x0000000462627c20 */ /* 0x000fe20008410000 */
[-C--:B------:R-:W-:Y:S01]  /*3110*/  ISETP.GE.AND P4, PT, R0, R58.reuse, PT ;  /* 0x0000003a0000720c */ /* 0x080fe20003f86270 */
[----:B------:R-:W-:Y:S01]  /*3120*/  VIADD R0, R70, 0xffffffc1 ;  /* 0xffffffc146007836 */ /* 0x000fe20000000000 */
[-C--:B------:R-:W-:Y:S01]  /*3130*/  ISETP.GE.AND P3, PT, R20, R58.reuse, PT ;  /* 0x0000003a1400720c */ /* 0x080fe20003f66270 */
[----:B------:R-:W-:Y:S01]  /*3140*/  VIADD R8, R70, 0xffffffd1 ;  /* 0xffffffd146087836 */ /* 0x000fe20000000000 */
[----:B--2---:R-:W-:Y:S01]  /*3150*/  FSEL R187, R68, -INF , !P0 ;  /* 0xff80000044bb7808 */ /* 0x004fe20004000000 */
[----:B------:R-:W2:Y:S01]  /*3160*/  MUFU.TANH R153, R153 ;  /* 0x0000009900997308 */ /* 0x000ea20000002400 */
[----:B----4-:R-:W-:Y:S01]  /*3170*/  FSEL R183, R183, -INF , !P3 ;  /* 0xff800000b7b77808 */ /* 0x010fe20005800000 */
[----:B------:R-:W-:Y:S01]  /*3180*/  FMUL.FTZ R65, R65, UR4 ;  /* 0x0000000441417c20 */ /* 0x000fe20008410000 */
[CC--:B------:R-:W-:Y:S01]  /*3190*/  ISETP.GE.AND P0, PT, R0.reuse, R69.reuse, PT ;  /* 0x000000450000720c */ /* 0x0c0fe20003f06270 */
[----:B------:R-:W-:Y:S01]  /*31a0*/  HMMA.16816.F32.BF16 R4, R4, R18, R24 ;  /* 0x000000120404723c */ /* 0x000fe20000041818 */
[-C--:B------:R-:W-:Y:S01]  /*31b0*/  ISETP.GE.AND P3, PT, R0, R58.reuse, PT ;  /* 0x0000003a0000720c */ /* 0x080fe20003f66270 */
[----:B------:R-:W-:Y:S01]  /*31c0*/  VIADD R0, R70, 0xffffffc8 ;  /* 0xffffffc846007836 */ /* 0x000fe20000000000 */
[----:B------:R-:W-:Y:S01]  /*31d0*/  FSEL R29, R56, -INF , !P5 ;  /* 0xff800000381d7808 */ /* 0x000fe20006800000 */
[----:B------:R-:W4:Y:S01]  /*31e0*/  MUFU.TANH R141, R141 ;  /* 0x0000008d008d7308 */ /* 0x000f220000002400 */
[----:B------:R-:W-:Y:S01]  /*31f0*/  FSEL R181, R181, -INF , !P4 ;  /* 0xff800000b5b57808 */ /* 0x000fe20006000000 */
[----:B------:R-:W-:Y:S01]  /*3200*/  FMUL.FTZ R67, R67, UR4 ;  /* 0x0000000443437c20 */ /* 0x000fe20008410000 */
[----:B-----5:R-:W-:Y:S01]  /*3210*/  FSEL R189, R61, -INF , !P2 ;  /* 0xff8000003dbd7808 */ /* 0x020fe20005000000 */
[----:B------:R-:W-:Y:S01]  /*3220*/  FMUL.FTZ R44, R44, UR4 ;  /* 0x000000042c2c7c20 */ /* 0x000fe20008410000 */
[----:B------:R-:W-:Y:S01]  /*3230*/  FSEL R185, R63, -INF , !P1 ;  /* 0xff8000003fb97808 */ /* 0x000fe20004800000 */
[----:B------:R-:W-:Y:S01]  /*3240*/  FMUL.FTZ R46, R46, UR4 ;  /* 0x000000042e2e7c20 */ /* 0x000fe20008410000 */
[CC--:B------:R-:W-:Y:S01]  /*3250*/  ISETP.GE.AND P5, PT, R0.reuse, R69.reuse, PT ;  /* 0x000000450000720c */ /* 0x0c0fe20003fa6270 */
[----:B------:R-:W5:Y:S01]  /*3260*/  MUFU.TANH R151, R64 ;  /* 0x0000004000977308 */ /* 0x000f620000002400 */
[-C--:B------:R-:W-:Y:S01]  /*3270*/  ISETP.GE.AND P4, PT, R0, R58.reuse, PT ;  /* 0x0000003a0000720c */ /* 0x080fe20003f86270 */
[----:B------:R-:W-:Y:S01]  /*3280*/  VIADD R0, R70, 0xffffffc9 ;  /* 0xffffffc946007836 */ /* 0x000fe20000000000 */
[CC--:B------:R-:W-:Y:S01]  /*3290*/  ISETP.GE.AND P2, PT, R12.reuse, R69.reuse, PT ;  /* 0x000000450c00720c */ /* 0x0c0fe20003f46270 */
[----:B------:R-:W-:Y:S01]  /*32a0*/  FMUL.FTZ R27, R101, UR4 ;  /* 0x00000004651b7c20 */ /* 0x000fe20008410000 */
[-C--:B------:R-:W-:Y:S01]  /*32b0*/  ISETP.GE.AND P1, PT, R12, R58.reuse, PT ;  /* 0x0000003a0c00720c */ /* 0x080fe20003f26270 */
[----:B------:R-:W-:Y:S01]  /*32c0*/  FMUL.FTZ R97, R97, UR4 ;  /* 0x0000000461617c20 */ /* 0x000fe20008410000 */
[----:B------:R-:W-:Y:S01]  /*32d0*/  FSEL R163, R57, -INF , !P2 ;  /* 0xff80000039a37808 */ /* 0x000fe20005000000 */
[----:B------:R-:W5:Y:S01]  /*32e0*/  MUFU.TANH R139, R66 ;  /* 0x00000042008b7308 */ /* 0x000f620000002400 */
[----:B-1----:R-:W-:Y:S01]  /*32f0*/  FSEL R159, R159, -INF , !P1 ;  /* 0xff8000009f9f7808 */ /* 0x002fe20004800000 */
[----:B------:R-:W-:Y:S01]  /*3300*/  FMUL.FTZ R99, R99, UR4 ;  /* 0x0000000463637c20 */ /* 0x000fe20008410000 */
[CC--:B------:R-:W-:Y:S01]  /*3310*/  ISETP.GE.AND P2, PT, R0.reuse, R69.reuse, PT ;  /* 0x000000450000720c */ /* 0x0c0fe20003f46270 */
[----:B------:R-:W-:Y:S01]  /*3320*/  FMUL.FTZ R45, R45, UR4 ;  /* 0x000000042d2d7c20 */ /* 0x000fe20008410000 */
[-C--:B------:R-:W-:Y:S01]  /*3330*/  ISETP.GE.AND P1, PT, R0, R58.reuse, PT ;  /* 0x0000003a0000720c */ /* 0x080fe20003f26270 */
[----:B------:R-:W-:Y:S01]  /*3340*/  VIADD R0, R70, 0xffffffd0 ;  /* 0xffffffd046007836 */ /* 0x000fe20000000000 */
[----:B------:R-:W-:Y:S01]  /*3350*/  FSEL R133, R133, -INF , !P0 ;  /* 0xff80000085857808 */ /* 0x000fe20004000000 */
[----:B------:R-:W1:Y:S01]  /*3360*/  MUFU.TANH R155, R76 ;  /* 0x0000004c009b7308 */ /* 0x000e620000002400 */
[----:B------:R-:W-:Y:S01]  /*3370*/  FSEL R143, R143, -INF , !P3 ;  /* 0xff8000008f8f7808 */ /* 0x000fe20005800000 */
        /* <DEDUP_REMOVED lines=9> */
[----:B---3--:R-:W-:Y:S01]  /*3410*/  FSEL R161, R161, -INF , !P5 ;  /* 0xff800000a1a17808 */ /* 0x008fe20006800000 */
[----:B------:R-:W-:Y:S01]  /*3420*/  FMUL.FTZ R5, R5, UR4 ;  /* 0x0000000405057c20 */ /* 0x000fe20008410000 */
[----:B------:R-:W-:Y:S01]  /*3430*/  FSEL R149, R149, -INF , !P4 ;  /* 0xff80000095957808 */ /* 0x000fe20006000000 */
[----:B------:R-:W-:Y:S01]  /*3440*/  FMUL.FTZ R6, R6, UR4 ;  /* 0x0000000406067c20 */ /* 0x000fe20008410000 */
[CC--:B------:R-:W-:Y:S01]  /*3450*/  ISETP.GE.AND P2, PT, R0.reuse, R69.reuse, PT ;  /* 0x000000450000720c */ /* 0x0c0fe20003f46270 */
[----:B------:R-:W3:Y:S01]  /*3460*/  MUFU.TANH R131, R96 ;  /* 0x0000006000837308 */ /* 0x000ee20000002400 */
[-C--:B------:R-:W-:Y:S01]  /*3470*/  ISETP.GE.AND P1, PT, R0, R58.reuse, PT ;  /* 0x0000003a0000720c */ /* 0x080fe20003f26270 */
[----:B------:R-:W-:Y:S01]  /*3480*/  VIADD R0, R70, 0xffffffe0 ;  /* 0xffffffe046007836 */ /* 0x000fe20000000000 */
[CC--:B------:R-:W-:Y:S01]  /*3490*/  ISETP.GE.AND P5, PT, R8.reuse, R69.reuse, PT ;  /* 0x000000450800720c */ /* 0x0c0fe20003fa6270 */
[----:B------:R-:W-:Y:S01]  /*34a0*/  FMUL.FTZ R7, R7, UR4 ;  /* 0x0000000407077c20 */ /* 0x000fe20008410000 */
[----:B------:R-:W-:Y:S01]  /*34b0*/  ISETP.GE.AND P4, PT, R8, R58, PT ;  /* 0x0000003a0800720c */ /* 0x000fe20003f86270 */
[C---:B------:R-:W-:Y:S01]  /*34c0*/  VIADD R8, R70.reuse, 0xffffffd9 ;  /* 0xffffffd946087836 */ /* 0x040fe20000000000 */
[----:B--2---:R-:W-:Y:S01]  /*34d0*/  FSEL R153, R153, -INF , !P5 ;  /* 0xff80000099997808 */ /* 0x004fe20006800000 */
[----:B------:R-:W2:Y:S01]  /*34e0*/  MUFU.TANH R123, R98 ;  /* 0x00000062007b7308 */ /* 0x000ea20000002400 */
[----:B----4-:R-:W-:Y:S01]  /*34f0*/  FSEL R141, R141, -INF , !P4 ;  /* 0xff8000008d8d7808 */ /* 0x010fe20006000000 */
[----:B------:R-:W-:Y:S01]  /*3500*/  VIADD R4, R70, 0xfffffff0 ;  /* 0xfffffff046047836 */ /* 0x000fe20000000000 */
[----:B------:R-:W-:Y:S01]  /*3510*/  ISETP.GE.AND P5, PT, R0, R69, PT ;  /* 0x000000450000720c */ /* 0x000fe20003fa6270 */
[----:B------:R-:W-:-:S04]  /*3520*/  DEPBAR.LE SB0, 0x0 ;  /* 0x000080000000791a */ /* 0x000fc80000000000 */
[----:B------:R4:W2:Y:S01]  /*3530*/  MUFU.TANH R147, R65 ;  /* 0x0000004100937308 */ /* 0x0008a20000002400 */
[----:B------:R-:W-:Y:S01]  /*3540*/  ISETP.GE.AND P4, PT, R0, R58, PT ;  /* 0x0000003a0000720c */ /* 0x000fe20003f86270 */
[----:B------:R-:W-:Y:S01]  /*3550*/  VIADD R0, R70, 0xffffffe1 ;  /* 0xffffffe146007836 */ /* 0x000fe20000000000 */
[----:B-----5:R-:W-:Y:S01]  /*3560*/  FSEL R151, R151, -INF , !P2 ;  /* 0xff80000097977808 */ /* 0x020fe20005000000 */
[----:B------:R-:W-:Y:S01]  /*3570*/  IMAD.IADD R118, R2, 0x1, R59 ;  /* 0x0000000102767824 */ /* 0x000fe200078e023b */
[----:B------:R-:W-:Y:S02]  /*3580*/  FSEL R139, R139, -INF , !P1 ;  /* 0xff8000008b8b7808 */ /* 0x000fe40004800000 */
[----:B-1----:R-:W-:Y:S01]  /*3590*/  FSEL R155, R155, -INF , !P0 ;  /* 0xff8000009b9b7808 */ /* 0x002fe20004000000 */
[----:B------:R1:W5:Y:S01]  /*35a0*/  MUFU.TANH R137, R67 ;  /* 0x0000004300897308 */ /* 0x0003620000002400 */
[----:B------:R-:W-:Y:S02]  /*35b0*/  FSEL R145, R145, -INF , !P3 ;  /* 0xff80000091917808 */ /* 0x000fe40005800000 */
[----:B------:R-:W-:-:S02]  /*35c0*/  ISETP.GE.AND P2, PT, R0, R69, PT ;  /* 0x000000450000720c */ /* 0x000fc40003f46270 */
[-C--:B------:R-:W-:Y:S01]  /*35d0*/  ISETP.GE.AND P1, PT, R0, R58.reuse, PT ;  /* 0x0000003a0000720c */ /* 0x080fe20003f26270 */
[----:B------:R-:W-:Y:S01]  /*35e0*/  VIADD R0, R70, 0xffffffe9 ;  /* 0xffffffe946007836 */ /* 0x000fe20000000000 */
[C---:B------:R-:W-:Y:S01]  /*35f0*/  ISETP.GE.AND P0, PT, R8.reuse, R69, PT ;  /* 0x000000450800720c */ /* 0x040fe20003f06270 */
[----:B------:R-:W5:Y:S01]  /*3600*/  MUFU.TANH R127, R44 ;  /* 0x0000002c007f7308 */ /* 0x000f620000002400 */
[----:B------:R-:W-:Y:S01]  /*3610*/  ISETP.GE.AND P3, PT, R8, R58, PT ;  /* 0x0000003a0800720c */ /* 0x000fe20003f66270 */
[----:B------:R-:W-:Y:S02]  /*3620*/  VIADD R8, R70, 0xffffffe8 ;  /* 0xffffffe846087836 */ /* 0x000fe40000000000 */
[----:B----4-:R-:W-:Y:S01]  /*3630*/  FMUL.FTZ R65, R102, UR4 ;  /* 0x0000000466417c20 */ /* 0x010fe20008410000 */
[----:B---3--:R-:W-:Y:S02]  /*3640*/  FSEL R131, R131, -INF , !P5 ;  /* 0xff80000083837808 */ /* 0x008fe40006800000 */
[----:B--2---:R-:W-:Y:S01]  /*3650*/  FSEL R123, R123, -INF , !P4 ;  /* 0xff8000007b7b7808 */ /* 0x004fe20006000000 */
[----:B------:R-:W2:Y:S01]  /*3660*/  MUFU.TANH R119, R46 ;  /* 0x0000002e00777308 */ /* 0x000ea20000002400 */
[----:B-1----:R-:W-:Y:S01]  /*3670*/  FMUL.FTZ R67, R100, UR4 ;  /* 0x0000000464437c20 */ /* 0x002fe20008410000 */
[----:B------:R-:W-:-:S02]  /*3680*/  FSEL R147, R147, -INF , !P0 ;  /* 0xff80000093937808 */ /* 0x000fc40004000000 */
[CC--:B------:R-:W-:Y:S02]  /*3690*/  ISETP.GE.AND P5, PT, R0.reuse, R69.reuse, PT ;  /* 0x000000450000720c */ /* 0x0c0fe40003fa6270 */
[-C--:B------:R-:W-:Y:S01]  /*36a0*/  ISETP.GE.AND P4, PT, R0, R58.reuse, PT ;  /* 0x0000003a0000720c */ /* 0x080fe20003f86270 */
[----:B------:R-:W-:Y:S01]  /*36b0*/  VIADD R0, R70, 0xfffffff1 ;  /* 0xfffffff146007836 */ /* 0x000fe20000000000 */
[----:B------:R-:W1:Y:S01]  /*36c0*/  MUFU.TANH R27, R27 ;  /* 0x0000001b001b7308 */ /* 0x000e620000002400 */
[CC--:B------:R-:W-:Y:S02]  /*36d0*/  ISETP.GE.AND P0, PT, R8.reuse, R69.reuse, PT ;  /* 0x000000450800720c */ /* 0x0c0fe40003f06270 */
[----:B-----5:R-:W-:Y:S02]  /*36e0*/  FSEL R137, R137, -INF , !P3 ;  /* 0xff80000089897808 */ /* 0x020fe40005800000 */
[----:B------:R-:W-:Y:S02]  /*36f0*/  ISETP.GE.AND P3, PT, R8, R58, PT ;  /* 0x0000003a0800720c */ /* 0x000fe40003f66270 */
[----:B------:R-:W-:Y:S01]  /*3700*/  FSEL R127, R127, -INF , !P0 ;  /* 0xff8000007f7f7808 */ /* 0x000fe20004000000 */
[----:B------:R-:W3:Y:S01]  /*3710*/  MUFU.TANH R129, R97 ;  /* 0x0000006100817308 */ /* 0x000ee20000002400 */
[----:B------:R-:W-:-:S02]  /*3720*/  ISETP.GE.AND P0, PT, R0, R69, PT ;  /* 0x000000450000720c */ /* 0x000fc40003f06270 */
[----:B--2---:R-:W-:Y:S02]  /*3730*/  FSEL R119, R119, -INF , !P3 ;  /* 0xff80000077777808 */ /* 0x004fe40005800000 */
[----:B------:R-:W-:-:S03]  /*3740*/  ISETP.GE.AND P3, PT, R0, R58, PT ;  /* 0x0000003a0000720c */ /* 0x000fc60003f66270 */
[----:B------:R-:W2:Y:S01]  /*3750*/  MUFU.TANH R121, R99 ;  /* 0x0000006300797308 */ /* 0x000ea20000002400 */
[----:B-1----:R-:W-:Y:S02]  /*3760*/  FSEL R27, R27, -INF , !P0 ;  /* 0xff8000001b1b7808 */ /* 0x002fe40004000000 */
[----:B------:R-:W-:-:S05]  /*3770*/  ISETP.GE.AND P0, PT, R28, 0x2, PT ;  /* 0x000000021c00780c */ /* 0x000fca0003f06270 */
[----:B------:R-:W1:Y:S01]  /*3780*/  MUFU.TANH R125, R45 ;  /* 0x0000002d007d7308 */ /* 0x000e620000002400 */
[----:B---3--:R-:W-:Y:S02]  /*3790*/  FSEL R129, R129, -INF , !P2 ;  /* 0xff80000081817808 */ /* 0x008fe40005000000 */
[----:B------:R-:W-:-:S05]  /*37a0*/  ISETP.GE.AND P2, PT, R4, R69, PT ;  /* 0x000000450400720c */ /* 0x000fca0003f46270 */
[----:B------:R-:W3:Y:S01]  /*37b0*/  MUFU.TANH R117, R47 ;  /* 0x0000002f00757308 */ /* 0x000ee20000002400 */
[----:B--2---:R-:W-:Y:S02]  /*37c0*/  FSEL R121, R121, -INF , !P1 ;  /* 0xff80000079797808 */ /* 0x004fe40004800000 */
[----:B------:R-:W-:Y:S01]  /*37d0*/  ISETP.GE.AND P1, PT, R4, R58, PT ;  /* 0x0000003a0400720c */ /* 0x000fe20003f26270 */
[C---:B------:R-:W-:Y:S02]  /*37e0*/  VIADD R4, R70.reuse, 0xfffffff8 ;  /* 0xfffffff846047836 */ /* 0x040fe40000000000 */
[----:B------:R-:W-:Y:S02]  /*37f0*/  VIADD R70, R70, 0xfffffff9 ;  /* 0xfffffff946467836 */ /* 0x000fe40000000000 */
[----:B------:R-:W2:Y:S01]  /*3800*/  MUFU.TANH R67, R67 ;  /* 0x0000004300437308 */ /* 0x000ea20000002400 */
[----:B-1----:R-:W-:Y:S02]  /*3810*/  FSEL R125, R125, -INF , !P5 ;  /* 0xff8000007d7d7808 */ /* 0x002fe40006800000 */
[----:B------:R-:W-:-:S05]  /*3820*/  ISETP.GE.AND P5, PT, R4, R69, PT ;  /* 0x000000450400720c */ /* 0x000fca0003fa6270 */
[----:B------:R-:W1:Y:S01]  /*3830*/  MUFU.TANH R65, R65 ;  /* 0x0000004100417308 */ /* 0x000e620000002400 */
[----:B---3--:R-:W-:Y:S02]  /*3840*/  FSEL R117, R117, -INF , !P4 ;  /* 0xff80000075757808 */ /* 0x008fe40006000000 */
[----:B------:R-:W-:-:S05]  /*3850*/  ISETP.GE.AND P4, PT, R70, R69, PT ;  /* 0x000000454600720c */ /* 0x000fca0003f86270 */
[----:B------:R-:W3:Y:S01]  /*3860*/  MUFU.TANH R63, R63 ;  /* 0x0000003f003f7308 */ /* 0x000ee20000002400 */
[----:B--2---:R-:W-:Y:S01]  /*3870*/  FSEL R67, R67, -INF , !P2 ;  /* 0xff80000043437808 */ /* 0x004fe20005000000 */
[----:B------:R-:W-:Y:S01]  /*3880*/  BAR.SYNC.DEFER_BLOCKING 0x0 ;  /* 0x0000000000007b1d */ /* 0x000fe20000010000 */
[----:B------:R-:W-:-:S05]  /*3890*/  ISETP.GE.AND P2, PT, R4, R58, PT ;  /* 0x0000003a0400720c */ /* 0x000fca0003f46270 */
[----:B------:R-:W2:Y:S01]  /*38a0*/  MUFU.TANH R25, R25 ;  /* 0x0000001900197308 */ /* 0x000ea20000002400 */
[----:B-1----:R-:W-:Y:S02]  /*38b0*/  FSEL R65, R65, -INF , !P1 ;  /* 0xff80000041417808 */ /* 0x002fe40004800000 */
[----:B------:R-:W-:-:S05]  /*38c0*/  ISETP.GE.AND P1, PT, R70, R58, PT ;  /* 0x0000003a4600720c */ /* 0x000fca0003f26270 */
[----:B------:R-:W1:Y:S01]  /*38d0*/  MUFU.TANH R24, R5 ;  /* 0x0000000500187308 */ /* 0x000e620000002400 */
[----:B---3--:R-:W-:-:S07]  /*38e0*/  FSEL R63, R63, -INF , !P3 ;  /* 0xff8000003f3f7808 */ /* 0x008fce0005800000 */
[----:B------:R-:W3:Y:S01]  /*38f0*/  MUFU.TANH R0, R6 ;  /* 0x0000000600007308 */ /* 0x000ee20000002400 */
[----:B--2---:R-:W-:-:S07]  /*3900*/  FSEL R25, R25, -INF , !P5 ;  /* 0xff80000019197808 */ /* 0x004fce0006800000 */
[----:B------:R-:W2:Y:S01]  /*3910*/  MUFU.TANH R57, R7 ;  /* 0x0000000700397308 */ /* 0x000ea20000002400 */
[----:B-1----:R-:W-:Y:S02]  /*3920*/  FSEL R24, R24, -INF , !P4 ;  /* 0xff80000018187808 */ /* 0x002fe40006000000 */
[----:B---3--:R-:W-:Y:S02]  /*3930*/  FSEL R59, R0, -INF , !P2 ;  /* 0xff800000003b7808 */ /* 0x008fe40005000000 */
[----:B--2---:R-:W-:Y:S01]  /*3940*/  FSEL R57, R57, -INF , !P1 ;  /* 0xff80000039397808 */ /* 0x004fe20004800000 */
        /* <DEDUP_REMOVED lines=24> */
[C---:B------:R-:W-:Y:S01]  /*3ad0*/  IMAD R7, R0.reuse, R7, R4 ;  /* 0x0000000700077224 */ /* 0x040fe200078e0204 */
[----:B------:R-:W-:Y:S02]  /*3ae0*/  LOP3.LUT R4, RZ, R2, RZ, 0x33, !PT ;  /* 0x00000002ff047212 */ /* 0x000fe400078e33ff */
        /* <DEDUP_REMOVED lines=21> */
[----:B------:R-:W-:-:S04]  /*3c40*/  IMAD R4, R5, R2, -0x80 ;  /* 0xffffff8005047424 */ /* 0x000fc800078e0202 */
[----:B------:R-:W-:Y:S01]  /*3c50*/  IMAD.WIDE.U32 R8, R4, UR6, RZ ;  /* 0x0000000604087c25 */ /* 0x000fe2000f8e00ff */
[----:B------:R-:W-:-:S05]  /*3c60*/  SHF.R.S32.HI R2, RZ, 0x1f, R4 ;  /* 0x0000001fff027819 */ /* 0x000fca0000011404 */
[----:B------:R-:W-:-:S04]  /*3c70*/  IMAD R5, R2, UR6, RZ ;  /* 0x0000000602057c24 */ /* 0x000fc8000f8e02ff */
[----:B------:R-:W-:-:S04]  /*3c80*/  IMAD R5, R4, UR7, R5 ;  /* 0x0000000704057c24 */ /* 0x000fc8000f8e0205 */
[----:B------:R-:W-:Y:S01]  /*3c90*/  IMAD.IADD R9, R9, 0x1, R5 ;  /* 0x0000000109097824 */ /* 0x000fe200078e0205 */
[----:B--2---:R-:W-:-:S04]  /*3ca0*/  IADD3 R0, -R7, R0, RZ ;  /* 0x0000000007007210 */ /* 0x004fc80007ffe1ff */
[----:B------:R-:W-:Y:S01]  /*3cb0*/  SHF.R.S32.HI R2, RZ, 0x1f, R0 ;  /* 0x0000001fff027819 */ /* 0x000fe20000011400 */
[----:B------:R-:W-:-:S04]  /*3cc0*/  IMAD.WIDE.U32 R8, R0, UR8, R8 ;  /* 0x0000000800087c25 */ /* 0x000fc8000f8e0008 */
[----:B------:R-:W-:-:S04]  /*3cd0*/  IMAD R7, R2, UR8, RZ ;  /* 0x0000000802077c24 */ /* 0x000fc8000f8e02ff */
[----:B------:R-:W-:Y:S02]  /*3ce0*/  IMAD R7, R0, UR9, R7 ;  /* 0x0000000900077c24 */ /* 0x000fe4000f8e0207 */
[----:B------:R-:W-:-:S03]  /*3cf0*/  IMAD.MOV.U32 R0, RZ, RZ, R8 ;  /* 0x000000ffff007224 */ /* 0x000fc600078e0008 */
[----:B------:R-:W-:Y:S01]  /*3d00*/  IADD3 R7, R9, R7, RZ ;  /* 0x0000000709077210 */ /* 0x000fe20007ffe0ff */
[----:B------:R-:W-:Y:S06]  /*3d10*/  BRA `(.L_x_1863) ;  /* 0x0000000000107947 */ /* 0x000fec0003800000 */
.L_x_1862:
[----:B------:R-:W-:-:S04]  /*3d20*/  ULEA UR6, -UR6, URZ, 0x7 ;  /* 0x0000003f06067291 */ /* 0x000fc8000f8e393f */
[----:B------:R-:W-:Y:S02]  /*3d30*/  USHF.R.S32.HI UR4, URZ, 0x1f, UR6 ;  /* 0x0000001f3f047899 */ /* 0x000fe40008011406 */
[----:B------:R-:W-:-:S04]  /*3d40*/  MOV R0, UR6 ;  /* 0x0000000600007c02 */ /* 0x000fc80008000f00 */
[----:B------:R-:W-:-:S07]  /*3d50*/  MOV R7, UR4 ;  /* 0x0000000400077c02 */ /* 0x000fce0008000f00 */
.L_x_1863:
        /* <DEDUP_REMOVED lines=24> */
.L_x_1861:
[----:B------:R-:W-:Y:S01]  /*3ee0*/  FMNMX.FTZ R0, R53, R87, !PT ;  /* 0x0000005735007209 */ /* 0x000fe20007810000 */
[----:B------:R-:W-:Y:S01]  /*3ef0*/  ULDC UR4, c[0x0][0x2ec] ;  /* 0x0000bb0000047ab9 */ /* 0x000fe20000000800 */
[----:B-1----:R-:W-:Y:S02]  /*3f00*/  FMNMX.FTZ R4, R93, R71, !PT ;  /* 0x000000475d047209 */ /* 0x002fe40007810000 */
        /* <DEDUP_REMOVED lines=68> */
[----:B-1----:R-:W-:-:S02]  /*4350*/  FMNMX.FTZ R7, R0, R7, !PT ;  /* 0x0000000700077209 */ /* 0x002fc40007810000 */
[----:B--2---:R-:W-:-:S03]  /*4360*/  FMNMX.FTZ R5, R4, R5, !PT ;  /* 0x0000000504057209 */ /* 0x004fc60007810000 */
[----:B------:R-:W1:Y:S04]  /*4370*/  SHFL.BFLY PT, R2, R7, 0x1, 0x1f ;  /* 0x0c201f0007027f89 */ /* 0x000e6800000e0000 */
[----:B------:R-:W2:Y:S01]  /*4380*/  SHFL.BFLY PT, R0, R5, 0x1, 0x1f ;  /* 0x0c201f0005007f89 */ /* 0x000ea200000e0000 */
[----:B-1----:R-:W-:Y:S02]  /*4390*/  FMNMX.FTZ R2, R7, R2, !PT ;  /* 0x0000000207027209 */ /* 0x002fe40007810000 */
[----:B--2---:R-:W-:-:S03]  /*43a0*/  FMNMX.FTZ R0, R5, R0, !PT ;  /* 0x0000000005007209 */ /* 0x004fc60007810000 */
[C---:B------:R-:W-:Y:S01]  /*43b0*/  FMUL.FTZ R26, R2.reuse, UR4 ;  /* 0x00000004021a7c20 */ /* 0x040fe20008410000 */
[----:B------:R-:W-:Y:S01]  /*43c0*/  FSETP.NEU.FTZ.AND P1, PT, R2, -INF , PT ;  /* 0xff8000000200780b */ /* 0x000fe20003f3d000 */
[----:B------:R-:W-:Y:S01]  /*43d0*/  LDSM.16.MT88.4 R4, [R116+0xd000] ;  /* 0x00d000007404783b */ /* 0x000fe20000004200 */
[----:B------:R-:W-:Y:S02]  /*43e0*/  FMUL.FTZ R60, R0, UR4 ;  /* 0x00000004003c7c20 */ /* 0x000fe40008410000 */
[----:B------:R-:W-:Y:S02]  /*43f0*/  FSEL R26, R26, RZ, P1 ;  /* 0x000000ff1a1a7208 */ /* 0x000fe40000800000 */
[----:B------:R-:W-:-:S03]  /*4400*/  FSETP.NEU.FTZ.AND P1, PT, R0, -INF , PT ;  /* 0xff8000000000780b */ /* 0x000fc60003f3d000 */
[--C-:B------:R-:W-:Y:S01]  /*4410*/  FFMA.FTZ R62, R53, UR4, -R26.reuse ;  /* 0x00000004353e7c23 */ /* 0x100fe2000801081a */
[----:B------:R-:W-:Y:S01]  /*4420*/  FSEL R60, R60, RZ, P1 ;  /* 0x000000ff3c3c7208 */ /* 0x000fe20000800000 */
[--C-:B------:R-:W-:Y:S01]  /*4430*/  FFMA.FTZ R49, R55, UR4, -R26.reuse ;  /* 0x0000000437317c23 */ /* 0x100fe2000801081a */
[--C-:B------:R-:W-:Y:S01]  /*4440*/  FFMA.FTZ R61, R87, UR4, -R26.reuse ;  /* 0x00000004573d7c23 */ /* 0x100fe2000801081a */
[--C-:B------:R-:W-:Y:S01]  /*4450*/  FFMA.FTZ R56, R109, UR4, -R26.reuse ;  /* 0x000000046d387c23 */ /* 0x100fe2000801081a */
[----:B------:R-:W-:Y:S01]  /*4460*/  FFMA.FTZ R53, R105, UR4, -R26 ;  /* 0x0000000469357c23 */ /* 0x000fe2000801081a */
[--C-:B------:R-:W-:Y:S01]  /*4470*/  FFMA.FTZ R55, R93, UR4, -R60.reuse ;  /* 0x000000045d377c23 */ /* 0x100fe2000801083c */
[--C-:B------:R-:W-:Y:S01]  /*4480*/  FFMA.FTZ R58, R71, UR4, -R60.reuse ;  /* 0x00000004473a7c23 */ /* 0x100fe2000801083c */
[--C-:B------:R-:W-:Y:S01]  /*4490*/  FFMA.FTZ R54, R77, UR4, -R60.reuse ;  /* 0x000000044d367c23 */ /* 0x100fe2000801083c */
[----:B------:R-:W-:Y:S01]  /*44a0*/  FFMA.FTZ R51, R85, UR4, -R60 ;  /* 0x0000000455337c23 */ /* 0x000fe2000801083c */
[--C-:B------:R-:W-:Y:S01]  /*44b0*/  FFMA.FTZ R48, R79, UR4, -R26.reuse ;  /* 0x000000044f307c23 */ /* 0x100fe2000801081a */
[----:B------:R-:W1:Y:S01]  /*44c0*/  LDSM.16.MT88.4 R108, [R118+0x9000] ;  /* 0x00900000766c783b */ /* 0x000e620000004200 */
[----:B------:R-:W-:Y:S01]  /*44d0*/  MUFU.EX2 R62, R62 ;  /* 0x0000003e003e7308 */ /* 0x000fe20000000800 */
[--C-:B------:R-:W-:Y:S01]  /*44e0*/  FFMA.FTZ R52, R107, UR4, -R26.reuse ;  /* 0x000000046b347c23 */ /* 0x100fe2000801081a */
[----:B------:R-:W-:Y:S01]  /*44f0*/  FFMA.FTZ R45, R73, UR4, -R26 ;  /* 0x00000004492d7c23 */ /* 0x000fe2000801081a */
[----:B------:R-:W2:Y:S01]  /*4500*/  LDSM.16.MT88.4 R92, [R118+0xb000] ;  /* 0x00b00000765c783b */ /* 0x000ea20000004200 */
[--C-:B------:R-:W-:Y:S01]  /*4510*/  FFMA.FTZ R50, R21, UR4, -R60.reuse ;  /* 0x0000000415327c23 */ /* 0x100fe2000801083c */
[--C-:B------:R-:W-:Y:S01]  /*4520*/  FFMA.FTZ R47, R91, UR4, -R60.reuse ;  /* 0x000000045b2f7c23 */ /* 0x100fe2000801083c */
[--C-:B------:R-:W-:Y:S01]  /*4530*/  FFMA.FTZ R46, R89, UR4, -R60.reuse ;  /* 0x00000004592e7c23 */ /* 0x100fe2000801083c */
[----:B------:R-:W3:Y:S01]  /*4540*/  LDSM.16.MT88.4 R84, [R116+0xb000] ;  /* 0x00b000007454783b */ /* 0x000ee20000004200 */
[----:B------:R-:W4:Y:S01]  /*4550*/  MUFU.EX2 R61, R61 ;  /* 0x0000003d003d7308 */ /* 0x000f220000000800 */
[----:B------:R-:W-:Y:S01]  /*4560*/  FFMA.FTZ R43, R75, UR4, -R60 ;  /* 0x000000044b2b7c23 */ /* 0x000fe2000801083c */
[--C-:B------:R-:W-:Y:S01]  /*4570*/  FFMA.FTZ R44, R37, UR4, -R26.reuse ;  /* 0x00000004252c7c23 */ /* 0x100fe2000801081a */
[----:B------:R-:W5:Y:S01]  /*4580*/  LDSM.16.MT88.4 R76, [R118+0xd000] ;  /* 0x00d00000764c783b */ /* 0x000f620000004200 */
[----:B------:R-:W-:Y:S01]  /*4590*/  FFMA.FTZ R37, R39, UR4, -R26 ;  /* 0x0000000427257c23 */ /* 0x000fe2000801081a */
[----:B------:R-:W-:Y:S01]  /*45a0*/  FFMA.FTZ R39, R35, UR4, -R60 ;  /* 0x0000000423277c23 */ /* 0x000fe2000801083c */
[--C-:B------:R-:W-:Y:S01]  /*45b0*/  FFMA.FTZ R41, R41, UR4, -R26.reuse ;  /* 0x0000000429297c23 */ /* 0x100fe2000801081a */
[----:B------:R-:W5:Y:S01]  /*45c0*/  LDSM.16.MT88.4 R20, [R118+0x9400] ;  /* 0x009400007614783b */ /* 0x000f620000004200 */
[----:B------:R-:W-:Y:S01]  /*45d0*/  MUFU.EX2 R56, R56 ;  /* 0x0000003800387308 */ /* 0x000fe20000000800 */
[----:B------:R-:W-:Y:S01]  /*45e0*/  FFMA.FTZ R40, R197, UR4, -R26 ;  /* 0x00000004c5287c23 */ /* 0x000fe2000801081a */
[--C-:B------:R-:W-:Y:S01]  /*45f0*/  FFMA.FTZ R42, R191, UR4, -R60.reuse ;  /* 0x00000004bf2a7c23 */ /* 0x100fe2000801083c */
[--C-:B------:R-:W-:Y:S01]  /*4600*/  FFMA.FTZ R38, R193, UR4, -R60.reuse ;  /* 0x00000004c1267c23 */ /* 0x100fe2000801083c */
[----:B------:R-:W-:Y:S01]  /*4610*/  FFMA.FTZ R35, R195, UR4, -R60 ;  /* 0x00000004c3237c23 */ /* 0x000fe2000801083c */
[----:B------:R-:W-:Y:S01]  /*4620*/  FFMA.FTZ R36, R33, UR4, -R26 ;  /* 0x0000000421247c23 */ /* 0x000fe2000801081a */
[----:B------:R-:W-:Y:S01]  /*4630*/  FFMA.FTZ R34, R31, UR4, -R60 ;  /* 0x000000041f227c23 */ /* 0x000fe2000801083c */
[--C-:B------:R-:W-:Y:S01]  /*4640*/  FFMA.FTZ R33, R189, UR4, -R26.reuse ;  /* 0x00000004bd217c23 */ /* 0x100fe2000801081a */
[----:B------:R-:W1:Y:S01]  /*4650*/  MUFU.EX2 R53, R53 ;  /* 0x0000003500357308 */ /* 0x000e620000000800 */
[----:B----4-:R-:W-:Y:S01]  /*4660*/  F2FP.BF16.F32.PACK_AB R68, R61, R62 ;  /* 0x0000003e3d44723e */ /* 0x010fe200000010ff */
[--C-:B------:R-:W-:Y:S01]  /*4670*/  FFMA.FTZ R32, R187, UR4, -R26.reuse ;  /* 0x00000004bb207c23 */ /* 0x100fe2000801081a */
[----:B------:R-:W-:Y:S01]  /*4680*/  FFMA.FTZ R29, R29, UR4, -R26 ;  /* 0x000000041d1d7c23 */ /* 0x000fe2000801081a */
[--C-:B------:R-:W-:Y:S01]  /*4690*/  FFMA.FTZ R31, R185, UR4, -R60.reuse ;  /* 0x00000004b91f7c23 */ /* 0x100fe2000801083c */
[--C-:B------:R-:W-:Y:S01]  /*46a0*/  FFMA.FTZ R30, R183, UR4, -R60.reuse ;  /* 0x00000004b71e7c23 */ /* 0x100fe2000801083c */
[----:B------:R-:W-:Y:S01]  /*46b0*/  FFMA.FTZ R3, R181, UR4, -R60 ;  /* 0x00000004b5037c23 */ /* 0x000fe2000801083c */
[--C-:B------:R-:W-:Y:S01]  /*46c0*/  FFMA.FTZ R64, R163, UR4, -R26.reuse ;  /* 0x00000004a3407c23 */ /* 0x100fe2000801081a */
[----:B------:R-:W-:Y:S01]  /*46d0*/  MUFU.EX2 R55, R55 ;  /* 0x0000003700377308 */ /* 0x000fe20000000800 */
[--C-:B------:R-:W-:Y:S01]  /*46e0*/  FFMA.FTZ R133, R133, UR4, -R26.reuse ;  /* 0x0000000485857c23 */ /* 0x100fe2000801081a */
[--C-:B------:R-:W-:Y:S01]  /*46f0*/  FFMA.FTZ R66, R161, UR4, -R26.reuse ;  /* 0x00000004a1427c23 */ /* 0x100fe2000801081a */
[----:B------:R-:W-:Y:S01]  /*4700*/  FFMA.FTZ R135, R135, UR4, -R26 ;  /* 0x0000000487877c23 */ /* 0x000fe2000801081a */
[--C-:B------:R-:W-:Y:S01]  /*4710*/  FFMA.FTZ R120, R159, UR4, -R60.reuse ;  /* 0x000000049f787c23 */ /* 0x100fe2000801083c */
[--C-:B------:R-:W-:Y:S01]  /*4720*/  FFMA.FTZ R143, R143, UR4, -R60.reuse ;  /* 0x000000048f8f7c23 */ /* 0x100fe2000801083c */
[--C-:B------:R-:W-:Y:S01]  /*4730*/  FFMA.FTZ R149, R149, UR4, -R60.reuse ;  /* 0x0000000495957c23 */ /* 0x100fe2000801083c */
[----:B------:R-:W-:Y:S01]  /*4740*/  FFMA.FTZ R122, R157, UR4, -R60 ;  /* 0x000000049d7a7c23 */ /* 0x000fe2000801083c */
[----:B------:R-:W4:Y:S01]  /*4750*/  MUFU.EX2 R58, R58 ;  /* 0x0000003a003a7308 */ /* 0x000f220000000800 */
[----:B-1----:R-:W-:Y:S01]  /*4760*/  F2FP.BF16.F32.PACK_AB R70, R53, R56 ;  /* 0x000000383546723e */ /* 0x002fe200000010ff */
[--C-:B------:R-:W-:Y:S01]  /*4770*/  FFMA.FTZ R155, R155, UR4, -R26.reuse ;  /* 0x000000049b9b7c23 */ /* 0x100fe2000801081a */
[--C-:B------:R-:W-:Y:S01]  /*4780*/  FFMA.FTZ R124, R153, UR4, -R26.reuse ;  /* 0x00000004997c7c23 */ /* 0x100fe2000801081a */
[--C-:B------:R-:W-:Y:S01]  /*4790*/  FFMA.FTZ R151, R151, UR4, -R26.reuse ;  /* 0x0000000497977c23 */ /* 0x100fe2000801081a */
[----:B------:R-:W-:Y:S01]  /*47a0*/  FFMA.FTZ R126, R147, UR4, -R26 ;  /* 0x00000004937e7c23 */ /* 0x000fe2000801081a */
[--C-:B------:R-:W-:Y:S01]  /*47b0*/  FFMA.FTZ R128, R145, UR4, -R60.reuse ;  /* 0x0000000491807c23 */ /* 0x100fe2000801083c */
[--C-:B------:R-:W-:Y:S01]  /*47c0*/  FFMA.FTZ R141, R141, UR4, -R60.reuse ;  /* 0x000000048d8d7c23 */ /* 0x100fe2000801083c */
[----:B------:R-:W-:Y:S01]  /*47d0*/  MUFU.EX2 R54, R54 ;  /* 0x0000003600367308 */ /* 0x000fe20000000800 */
[--C-:B------:R-:W-:Y:S01]  /*47e0*/  FFMA.FTZ R130, R139, UR4, -R60.reuse ;  /* 0x000000048b827c23 */ /* 0x100fe2000801083c */
[----:B------:R-:W-:Y:S01]  /*47f0*/  FFMA.FTZ R137, R137, UR4, -R60 ;  /* 0x0000000489897c23 */ /* 0x000fe2000801083c */
[--C-:B------:R-:W-:Y:S01]  /*4800*/  FFMA.FTZ R131, R131, UR4, -R26.reuse ;  /* 0x0000000483837c23 */ /* 0x100fe2000801081a */
[--C-:B------:R-:W-:Y:S01]  /*4810*/  FFMA.FTZ R132, R129, UR4, -R26.reuse ;  /* 0x0000000481847c23 */ /* 0x100fe2000801081a */
[--C-:B------:R-:W-:Y:S01]  /*4820*/  FFMA.FTZ R127, R127, UR4, -R26.reuse ;  /* 0x000000047f7f7c23 */ /* 0x100fe2000801081a */
[----:B------:R-:W-:Y:S01]  /*4830*/  FFMA.FTZ R134, R125, UR4, -R26 ;  /* 0x000000047d867c23 */ /* 0x000fe2000801081a */
[--C-:B------:R-:W-:Y:S01]  /*4840*/  FFMA.FTZ R123, R123, UR4, -R60.reuse ;  /* 0x000000047b7b7c23 */ /* 0x100fe2000801083c */
[----:B------:R-:W1:Y:S01]  /*4850*/  MUFU.EX2 R51, R51 ;  /* 0x0000003300337308 */ /* 0x000e620000000800 */
[----:B----4-:R-:W-:Y:S01]  /*4860*/  F2FP.BF16.F32.PACK_AB R69, R58, R55 ;  /* 0x000000373a45723e */ /* 0x010fe200000010ff */
[--C-:B------:R-:W-:Y:S01]  /*4870*/  FFMA.FTZ R136, R121, UR4, -R60.reuse ;  /* 0x0000000479887c23 */ /* 0x100fe2000801083c */
[--C-:B------:R-:W-:Y:S01]  /*4880*/  FFMA.FTZ R138, R119, UR4, -R60.reuse ;  /* 0x00000004778a7c23 */ /* 0x100fe2000801083c */
[----:B------:R-:W-:Y:S01]  /*4890*/  FFMA.FTZ R117, R117, UR4, -R60 ;  /* 0x0000000475757c23 */ /* 0x000fe2000801083c */
[----:B------:R-:W-:Y:S01]  /*48a0*/  FADD.FTZ R61, R62, R61 ;  /* 0x0000003d3e3d7221 */ /* 0x000fe20000010000 */
[----:B------:R-:W-:Y:S01]  /*48b0*/  FADD.FTZ R55, R55, R58 ;  /* 0x0000003a37377221 */ /* 0x000fe20000010000 */
[--C-:B------:R-:W-:Y:S01]  /*48c0*/  FFMA.FTZ R67, R67, UR4, -R26.reuse ;  /* 0x0000000443437c23 */ /* 0x100fe2000801081a */
[----:B------:R-:W-:Y:S01]  /*48d0*/  MUFU.EX2 R52, R52 ;  /* 0x0000003400347308 */ /* 0x000fe20000000800 */
[----:B------:R-:W-:Y:S01]  /*48e0*/  FADD.FTZ R56, R56, R61 ;  /* 0x0000003d38387221 */ /* 0x000fe20000010000 */
[--C-:B------:R-:W-:Y:S01]  /*48f0*/  FFMA.FTZ R140, R27, UR4, -R26.reuse ;  /* 0x000000041b8c7c23 */ /* 0x100fe2000801081a */
[--C-:B------:R-:W-:Y:S01]  /*4900*/  FFMA.FTZ R119, R25, UR4, -R26.reuse ;  /* 0x0000000419777c23 */ /* 0x100fe2000801081a */
[----:B------:R-:W-:Y:S01]  /*4910*/  FFMA.FTZ R142, R24, UR4, -R26 ;  /* 0x00000004188e7c23 */ /* 0x000fe2000801081a */
[----:B------:R-:W-:Y:S01]  /*4920*/  FADD.FTZ R53, R53, R56 ;  /* 0x0000003835357221 */ /* 0x000fe20000010000 */
[----:B------:R-:W-:Y:S01]  /*4930*/  LDSM.16.MT88.4 R24, [R116+0xe800] ;  /* 0x00e800007418783b */ /* 0x000fe20000004200 */
[--C-:B------:R-:W-:Y:S01]  /*4940*/  FFMA.FTZ R65, R65, UR4, -R60.reuse ;  /* 0x0000000441417c23 */ /* 0x100fe2000801083c */
[----:B------:R-:W4:Y:S01]  /*4950*/  MUFU.EX2 R49, R49 ;  /* 0x0000003100317308 */ /* 0x000f220000000800 */
[----:B-1----:R-:W-:Y:S01]  /*4960*/  F2FP.BF16.F32.PACK_AB R71, R51, R54 ;  /* 0x000000363347723e */ /* 0x002fe200000010ff */
[----:B------:R-:W-:Y:S01]  /*4970*/  FADD.FTZ R54, R54, R55 ;  /* 0x0000003736367221 */ /* 0x000fe20000010000 */
[--C-:B------:R-:W-:Y:S01]  /*4980*/  FFMA.FTZ R144, R63, UR4, -R60.reuse ;  /* 0x000000043f907c23 */ /* 0x100fe2000801083c */
[--C-:B------:R-:W-:Y:S01]  /*4990*/  FFMA.FTZ R184, R57, UR4, -R60.reuse ;  /* 0x0000000439b87c23 */ /* 0x100fe2000801083c */
[----:B------:R-:W-:Y:S01]  /*49a0*/  FFMA.FTZ R59, R59, UR4, -R60 ;  /* 0x000000043b3b7c23 */ /* 0x000fe2000801083c */
[----:B------:R-:W-:-:S02]  /*49b0*/  FADD.FTZ R51, R51, R54 ;  /* 0x0000003633337221 */ /* 0x000fc40000010000 */
[C---:B------:R-:W-:Y:S01]  /*49c0*/  HMMA.16816.F32.BF16 R104, R68.reuse, R100, RZ ;  /* 0x000000644468723c */ /* 0x040fe200000418ff */
[----:B------:R-:W-:Y:S05]  /*49d0*/  MUFU.EX2 R48, R48 ;  /* 0x0000003000307308 */ /* 0x000fea0000000800 */
[C---:B------:R-:W-:Y:S03]  /*49e0*/  HMMA.16816.F32.BF16 R100, R68.reuse, R102, RZ ;  /* 0x000000664464723c */ /* 0x040fe600000418ff */
[----:B------:R-:W-:Y:S03]  /*49f0*/  MUFU.EX2 R45, R45 ;  /* 0x0000002d002d7308 */ /* 0x000fe60000000800 */
[C---:B------:R-:W-:Y:S05]  /*4a00*/  HMMA.16816.F32.BF16 R112, R68.reuse, R108, RZ ;  /* 0x0000006c4470723c */ /* 0x040fea00000418ff */
[----:B------:R-:W-:Y:S01]  /*4a10*/  MUFU.EX2 R50, R50 ;  /* 0x0000003200327308 */ /* 0x000fe20000000800 */
[C---:B--2---:R-:W-:Y:S06]  /*4a20*/  HMMA.16816.F32.BF16 R96, R68.reuse, R92, RZ ;  /* 0x0000005c4460723c */ /* 0x044fec00000418ff */
[C---:B---3--:R-:W-:Y:S01]  /*4a30*/  HMMA.16816.F32.BF16 R88, R68.reuse, R84, RZ ;  /* 0x000000544458723c */ /* 0x048fe200000418ff */
[----:B------:R-:W1:Y:S05]  /*4a40*/  MUFU.EX2 R47, R47 ;  /* 0x0000002f002f7308 */ /* 0x000e6a0000000800 */
[C---:B-----5:R-:W-:Y:S03]  /*4a50*/  HMMA.16816.F32.BF16 R80, R68.reuse, R76, RZ ;  /* 0x0000004c4450723c */ /* 0x060fe600000418ff */
[----:B------:R-:W-:Y:S03]  /*4a60*/  MUFU.EX2 R46, R46 ;  /* 0x0000002e002e7308 */ /* 0x000fe60000000800 */
[C---:B------:R-:W-:Y:S05]  /*4a70*/  HMMA.16816.F32.BF16 R108, R68.reuse, R110, RZ ;  /* 0x0000006e446c723c */ /* 0x040fea00000418ff */
[----:B------:R-:W2:Y:S01]  /*4a80*/  MUFU.EX2 R43, R43 ;  /* 0x0000002b002b7308 */ /* 0x000ea20000000800 */
[C---:B------:R-:W-:Y:S06]  /*4a90*/  HMMA.16816.F32.BF16 R92, R68.reuse, R94, RZ ;  /* 0x0000005e445c723c */ /* 0x040fec00000418ff */
[C---:B------:R-:W-:Y:S01]  /*4aa0*/  HMMA.16816.F32.BF16 R84, R68.reuse, R86, RZ ;  /* 0x000000564454723c */ /* 0x040fe200000418ff */
[----:B------:R-:W-:Y:S05]  /*4ab0*/  MUFU.EX2 R44, R44 ;  /* 0x0000002c002c7308 */ /* 0x000fea0000000800 */
[C---:B------:R-:W-:Y:S03]  /*4ac0*/  HMMA.16816.F32.BF16 R76, R68.reuse, R78, RZ ;  /* 0x0000004e444c723c */ /* 0x040fe600000418ff */
[----:B------:R-:W3:Y:S03]  /*4ad0*/  MUFU.EX2 R41, R41 ;  /* 0x0000002900297308 */ /* 0x000ee60000000800 */
[C---:B------:R-:W-:Y:S05]  /*4ae0*/  HMMA.16816.F32.BF16 R72, R68.reuse, R4, RZ ;  /* 0x000000044448723c */ /* 0x040fea00000418ff */
[----:B------:R-:W-:Y:S01]  /*4af0*/  MUFU.EX2 R40, R40 ;  /* 0x0000002800287308 */ /* 0x000fe20000000800 */
[----:B------:R-:W-:Y:S01]  /*4b00*/  HMMA.16816.F32.BF16 R68, R68, R6, RZ ;  /* 0x000000064444723c */ /* 0x000fe200000418ff */
[----:B----4-:R-:W-:Y:S01]  /*4b10*/  F2FP.BF16.F32.PACK_AB R4, R49, R52 ;  /* 0x000000343104723e */ /* 0x010fe200000010ff */
[----:B------:R-:W-:Y:S01]  /*4b20*/  FADD.FTZ R52, R52, R53 ;  /* 0x0000003534347221 */ /* 0x000fe20000010000 */
[----:B-1----:R-:W-:Y:S01]  /*4b30*/  F2FP.BF16.F32.PACK_AB R5, R47, R50 ;  /* 0x000000322f05723e */ /* 0x002fe200000010ff */
[----:B------:R-:W-:-:S02]  /*4b40*/  FADD.FTZ R50, R50, R51 ;  /* 0x0000003332327221 */ /* 0x000fc40000010000 */
        /* <DEDUP_REMOVED lines=17> */
[----:B------:R-:W4:Y:S05]  /*4c60*/  LDSM.16.MT88.4 R8, [R116+0xd400] ;  /* 0x00d400007408783b */ /* 0x000f2a0000004200 */
[C---:B------:R-:W-:Y:S01]  /*4c70*/  HMMA.16816.F32.BF16 R88, R4.reuse, R16, R88 ;  /* 0x000000100458723c */ /* 0x040fe20000041858 */
[----:B------:R-:W5:Y:S05]  /*4c80*/  MUFU.EX2 R35, R35 ;  /* 0x0000002300237308 */ /* 0x000f6a0000000800 */
[C---:B------:R-:W-:Y:S01]  /*4c90*/  HMMA.16816.F32.BF16 R84, R4.reuse, R18, R84 ;  /* 0x000000120454723c */ /* 0x040fe20000041854 */
[----:B------:R-:W5:Y:S02]  /*4ca0*/  LDSM.16.MT88.4 R16, [R116+0x9800] ;  /* 0x009800007410783b */ /* 0x000f640000004200 */
[----:B------:R-:W-:Y:S03]  /*4cb0*/  MUFU.EX2 R36, R36 ;  /* 0x0000002400247308 */ /* 0x000fe60000000800 */
[C---:B------:R-:W-:Y:S05]  /*4cc0*/  HMMA.16816.F32.BF16 R112, R4.reuse, R20, R112 ;  /* 0x000000140470723c */ /* 0x040fea0000041870 */
[----:B------:R-:W5:Y:S01]  /*4cd0*/  MUFU.EX2 R33, R33 ;  /* 0x0000002100217308 */ /* 0x000f620000000800 */
[C---:B------:R-:W-:Y:S01]  /*4ce0*/  HMMA.16816.F32.BF16 R108, R4.reuse, R22, R108 ;  /* 0x00000016046c723c */ /* 0x040fe2000004186c */
[----:B------:R-:W-:Y:S05]  /*4cf0*/  LDSM.16.MT88.4 R20, [R118+0x9800] ;  /* 0x009800007614783b */ /* 0x000fea0000004200 */
[C---:B-1----:R-:W-:Y:S01]  /*4d00*/  HMMA.16816.F32.BF16 R80, R4.reuse, R12, R80 ;  /* 0x0000000c0450723c */ /* 0x042fe20000041850 */
[----:B------:R-:W-:Y:S05]  /*4d10*/  MUFU.EX2 R32, R32 ;  /* 0x0000002000207308 */ /* 0x000fea0000000800 */
[C---:B------:R-:W-:Y:S01]  /*4d20*/  HMMA.16816.F32.BF16 R76, R4.reuse, R14, R76 ;  /* 0x0000000e044c723c */ /* 0x040fe2000004184c */
[----:B------:R-:W1:Y:S02]  /*4d30*/  LDSM.16.MT88.4 R12, [R118+0xb800] ;  /* 0x00b80000760c783b */ /* 0x000e640000004200 */
[----:B------:R-:W-:Y:S03]  /*4d40*/  MUFU.EX2 R29, R29 ;  /* 0x0000001d001d7308 */ /* 0x000fe60000000800 */
[C---:B----4-:R-:W-:Y:S05]  /*4d50*/  HMMA.16816.F32.BF16 R72, R4.reuse, R8, R72 ;  /* 0x000000080448723c */ /* 0x050fea0000041848 */
[----:B------:R-:W-:Y:S01]  /*4d60*/  MUFU.EX2 R34, R34 ;  /* 0x0000002200227308 */ /* 0x000fe20000000800 */
[----:B------:R-:W-:Y:S01]  /*4d70*/  HMMA.16816.F32.BF16 R68, R4, R10, R68 ;  /* 0x0000000a0444723c */ /* 0x000fe20000041844 */
[----:B------:R-:W4:Y:S06]  /*4d80*/  LDSM.16.MT88.4 R8, [R116+0xb800] ;  /* 0x00b800007408783b */ /* 0x000f2c0000004200 */
[----:B---3--:R-:W-:Y:S01]  /*4d90*/  F2FP.BF16.F32.PACK_AB R4, R41, R44 ;  /* 0x0000002c2904723e */ /* 0x008fe200000010ff */
[----:B------:R-:W3:Y:S01]  /*4da0*/  MUFU.EX2 R31, R31 ;  /* 0x0000001f001f7308 */ /* 0x000ee20000000800 */
[----:B--2---:R-:W-:Y:S01]  /*4db0*/  F2FP.BF16.F32.PACK_AB R5, R39, R42 ;  /* 0x0000002a2705723e */ /* 0x004fe200000010ff */
[----:B------:R-:W-:Y:S01]  /*4dc0*/  FADD.FTZ R44, R44, R45 ;  /* 0x0000002d2c2c7221 */ /* 0x000fe20000010000 */
[----:B------:R-:W-:Y:S01]  /*4dd0*/  F2FP.BF16.F32.PACK_AB R6, R37, R40 ;  /* 0x000000282506723e */ /* 0x000fe200000010ff */
[----:B------:R-:W-:Y:S01]  /*4de0*/  FADD.FTZ R42, R42, R43 ;  /* 0x0000002b2a2a7221 */ /* 0x000fe20000010000 */
[----:B-----5:R-:W-:Y:S01]  /*4df0*/  F2FP.BF16.F32.PACK_AB R7, R35, R38 ;  /* 0x000000262307723e */ /* 0x020fe200000010ff */
        /* <DEDUP_REMOVED lines=10> */
[----:B------:R-:W5:Y:S05]  /*4ea0*/  LDSM.16.MT88.4 R16, [R118+0xd800] ;  /* 0x00d800007610783b */ /* 0x000f6a0000004200 */
[C---:B-1----:R-:W-:Y:S01]  /*4eb0*/  HMMA.16816.F32.BF16 R96, R4.reuse, R12, R96 ;  /* 0x0000000c0460723c */ /* 0x042fe20000041860 */
[----:B------:R-:W-:Y:S05]  /*4ec0*/  MUFU.EX2 R64, R64 ;  /* 0x0000004000407308 */ /* 0x000fea0000000800 */
[C---:B------:R-:W-:Y:S01]  /*4ed0*/  HMMA.16816.F32.BF16 R92, R4.reuse, R14, R92 ;  /* 0x0000000e045c723c */ /* 0x040fe2000004185c */
[----:B------:R-:W1:Y:S02]  /*4ee0*/  LDSM.16.MT88.4 R12, [R116+0xd800] ;  /* 0x00d80000740c783b */ /* 0x000e640000004200 */
[----:B------:R-:W2:Y:S03]  /*4ef0*/  MUFU.EX2 R133, R133 ;  /* 0x0000008500857308 */ /* 0x000ea60000000800 */
[C---:B----4-:R-:W-:Y:S05]  /*4f00*/  HMMA.16816.F32.BF16 R88, R4.reuse, R8, R88 ;  /* 0x000000080458723c */ /* 0x050fea0000041858 */
[----:B------:R-:W-:Y:S01]  /*4f10*/  MUFU.EX2 R66, R66 ;  /* 0x0000004200427308 */ /* 0x000fe20000000800 */
[C---:B------:R-:W-:Y:S01]  /*4f20*/  HMMA.16816.F32.BF16 R84, R4.reuse, R10, R84 ;  /* 0x0000000a0454723c */ /* 0x040fe20000041854 */
[----:B------:R-:W4:Y:S05]  /*4f30*/  LDSM.16.MT88.4 R8, [R118+0x9c00] ;  /* 0x009c00007608783b */ /* 0x000f2a0000004200 */
[C---:B------:R-:W-:Y:S01]  /*4f40*/  HMMA.16816.F32.BF16 R112, R4.reuse, R20, R112 ;  /* 0x000000140470723c */ /* 0x040fe20000041870 */
[----:B------:R-:W-:Y:S05]  /*4f50*/  MUFU.EX2 R135, R135 ;  /* 0x0000008700877308 */ /* 0x000fea0000000800 */
[C---:B------:R-:W-:Y:S01]  /*4f60*/  HMMA.16816.F32.BF16 R108, R4.reuse, R22, R108 ;  /* 0x00000016046c723c */ /* 0x040fe2000004186c */
[----:B------:R-:W-:Y:S02]  /*4f70*/  LDSM.16.MT88.4 R20, [R116+0x9c00] ;  /* 0x009c00007414783b */ /* 0x000fe40000004200 */
[----:B------:R-:W-:Y:S03]  /*4f80*/  MUFU.EX2 R120, R120 ;  /* 0x0000007800787308 */ /* 0x000fe60000000800 */
[C---:B-----5:R-:W-:Y:S05]  /*4f90*/  HMMA.16816.F32.BF16 R80, R4.reuse, R16, R80 ;  /* 0x000000100450723c */ /* 0x060fea0000041850 */
[----:B------:R-:W5:Y:S01]  /*4fa0*/  MUFU.EX2 R143, R143 ;  /* 0x0000008f008f7308 */ /* 0x000f620000000800 */
[C---:B------:R-:W-:Y:S01]  /*4fb0*/  HMMA.16816.F32.BF16 R76, R4.reuse, R18, R76 ;  /* 0x00000012044c723c */ /* 0x040fe2000004184c */
[----:B------:R-:W5:Y:S05]  /*4fc0*/  LDSM.16.MT88.4 R16, [R118+0xbc00] ;  /* 0x00bc00007610783b */ /* 0x000f6a0000004200 */
[C---:B-1----:R-:W-:Y:S01]  /*4fd0*/  HMMA.16816.F32.BF16 R72, R4.reuse, R12, R72 ;  /* 0x0000000c0448723c */ /* 0x042fe20000041848 */
[----:B------:R-:W-:Y:S05]  /*4fe0*/  MUFU.EX2 R149, R149 ;  /* 0x0000009500957308 */ /* 0x000fea0000000800 */
[----:B------:R-:W-:Y:S01]  /*4ff0*/  HMMA.16816.F32.BF16 R68, R4, R14, R68 ;  /* 0x0000000e0444723c */ /* 0x000fe20000041844 */
[----:B------:R-:W1:Y:S02]  /*5000*/  LDSM.16.MT88.4 R12, [R116+0xbc00] ;  /* 0x00bc0000740c783b */ /* 0x000e640000004200 */
[----:B------:R-:W1:Y:S04]  /*5010*/  MUFU.EX2 R122, R122 ;  /* 0x0000007a007a7308 */ /* 0x000e680000000800 */
[----:B------:R-:W-:Y:S01]  /*5020*/  F2FP.BF16.F32.PACK_AB R4, R33, R36 ;  /* 0x000000242104723e */ /* 0x000fe200000010ff */
[----:B------:R-:W-:Y:S01]  /*5030*/  FADD.FTZ R36, R36, R37 ;  /* 0x0000002524247221 */ /* 0x000fe20000010000 */
[----:B---3--:R-:W-:Y:S01]  /*5040*/  F2FP.BF16.F32.PACK_AB R5, R31, R34 ;  /* 0x000000221f05723e */ /* 0x008fe200000010ff */
        /* <DEDUP_REMOVED lines=8> */
[----:B----4-:R-:W-:Y:S01]  /*50d0*/  HMMA.16816.F32.BF16 R112, R4, R8, R112 ;  /* 0x000000080470723c */ /* 0x010fe20000041870 */
[----:B------:R-:W2:Y:S01]  /*50e0*/  MUFU.EX2 R124, R124 ;  /* 0x0000007c007c7308 */ /* 0x000ea20000000800 */
[----:B------:R-:W-:Y:S01]  /*50f0*/  FADD.FTZ R29, R29, R32 ;  /* 0x000000201d1d7221 */ /* 0x000fe20000010000 */
[----:B------:R-:W-:-:S03]  /*5100*/  FADD.FTZ R3, R3, R30 ;  /* 0x0000001e03037221 */ /* 0x000fc60000010000 */
[C---:B------:R-:W-:Y:S01]  /*5110*/  HMMA.16816.F32.BF16 R108, R4.reuse, R10, R108 ;  /* 0x0000000a046c723c */ /* 0x040fe2000004186c */
[----:B------:R-:W3:Y:S02]  /*5120*/  LDSM.16.MT88.4 R8, [R118+0xdc00] ;  /* 0x00dc00007608783b */ /* 0x000ee40000004200 */
[----:B------:R-:W-:Y:S03]  /*5130*/  MUFU.EX2 R151, R151 ;  /* 0x0000009700977308 */ /* 0x000fe60000000800 */
[C---:B-----5:R-:W-:Y:S05]  /*5140*/  HMMA.16816.F32.BF16 R96, R4.reuse, R16, R96 ;  /* 0x000000100460723c */ /* 0x060fea0000041860 */
        /* <DEDUP_REMOVED lines=158> */
[----:B------:R-:W-:Y:S01]  /*5b30*/  ULDC UR8, c[0x0][0x39c] ;  /* 0x0000e70000087ab9 */ /* 0x000fe20000000800 */
[----:B------:R-:W-:Y:S02]  /*5b40*/  ULDC UR7, c[0x0][0x248] ;  /* 0x0000920000077ab9 */ /* 0x000fe40000000800 */
[----:B------:R-:W-:Y:S01]  /*5b50*/  IMAD.U32 R180, RZ, RZ, UR4 ;  /* 0x00000004ffb47e24 */ /* 0x000fe2000f8e00ff */
[----:B------:R-:W-:-:S06]  /*5b60*/  ULDC UR4, c[0x0][0x2ec] ;  /* 0x0000bb0000047ab9 */ /* 0x000fcc0000000800 */
.L_x_1868:
[----:B------:R-:W-:Y:S04]  /*5b70*/  DEPBAR.LE SB0, 0x0 ;  /* 0x000080000000791a */ /* 0x000fe80000000000 */
[----:B------:R-:W-:Y:S01]  /*5b80*/  BAR.SYNC.DEFER_BLOCKING 0x0 ;  /* 0x0000000000007b1d */ /* 0x000fe20000010000 */
[----:B------:R-:W-:Y:S02]  /*5b90*/  MOV R10, R181 ;  /* 0x000000b5000a7202 */ /* 0x000fe40000000f00 */
[----:B------:R-:W-:Y:S03]  /*5ba0*/  MOV R0, R180 ;  /* 0x000000b400007202 */ /* 0x000fe60000000f00 */
[----:B------:R-:W-:Y:S05]  /*5bb0*/  @P6 BRA `(.L_x_1865) ;  /* 0x0000000000f46947 */ /* 0x000fea0003800000 */
[----:B------:R-:W1:Y:S02]  /*5bc0*/  LDC R0, c[0x0][0x380] ;  /* 0x0000e000ff007b82 */ /* 0x000e640000000800 */
[-C--:B-1----:R-:W-:Y:S04]  /*5bd0*/  IABS R2, R0.reuse ;  /* 0x0000000000027213 */ /* 0x082fe80000000000 */
[----:B------:R-:W1:Y:S10]  /*5be0*/  I2F.RP R7, R2 ;  /* 0x0000000200077306 */ /* 0x000e740000209400 */
[----:B-1----:R-:W1:Y:S02]  /*5bf0*/  MUFU.RCP R3, R7 ;  /* 0x0000000700037308 */ /* 0x002e640000001000 */
[----:B-1----:R-:W-:Y:S01]  /*5c00*/  VIADD R8, R3, 0xffffffe ;  /* 0x0ffffffe03087836 */ /* 0x002fe20000000000 */
[----:B------:R-:W-:Y:S07]  /*5c10*/  SHF.L.U32 R3, R182, 0x7, RZ ;  /* 0x00000007b6037819 */ /* 0x000fee00000006ff */
[----:B------:R-:W1:Y:S01]  /*5c20*/  F2I.FTZ.U32.TRUNC.NTZ R9, R8 ;  /* 0x0000000800097305 */ /* 0x000e62000021f000 */
[----:B------:R-:W-:Y:S01]  /*5c30*/  IABS R4, R3 ;  /* 0x0000000300047213 */ /* 0x000fe20000000000 */
[C---:B------:R-:W-:Y:S01]  /*5c40*/  VIADD R11, R3.reuse, 0x80 ;  /* 0x00000080030b7836 */ /* 0x040fe20000000000 */
[-C--:B------:R-:W-:Y:S04]  /*5c50*/  LOP3.LUT R3, R3, R0.reuse, RZ, 0x3c, !PT ;  /* 0x0000000003037212 */ /* 0x080fe800078e3cff */
[----:B------:R-:W-:Y:S02]  /*5c60*/  IABS R6, R11 ;  /* 0x0000000b00067213 */ /* 0x000fe40000000000 */
[----:B------:R-:W-:Y:S02]  /*5c70*/  ISETP.GE.AND P0, PT, R3, RZ, PT ;  /* 0x000000ff0300720c */ /* 0x000fe40003f06270 */
[----:B------:R-:W-:Y:S01]  /*5c80*/  LOP3.LUT R11, R11, R0, RZ, 0x3c, !PT ;  /* 0x000000000b0b7212 */ /* 0x000fe200078e3cff */
[--C-:B-1----:R-:W-:Y:S03]  /*5c90*/  IMAD.MOV R5, RZ, RZ, -R9.reuse ;  /* 0x000000ffff057224 */ /* 0x102fe600078e0a09 */
[----:B------:R-:W-:Y:S01]  /*5ca0*/  ISETP.GE.AND P2, PT, R11, RZ, PT ;  /* 0x000000ff0b00720c */ /* 0x000fe20003f46270 */
        /* <DEDUP_REMOVED lines=17> */
[----:B------:R-:W-:Y:S01]  /*5dc0*/  ISETP.GE.U32.AND P5, PT, R6, R2, PT ;  /* 0x000000020600720c */ /* 0x000fe20003fa6070 */
[----:B------:R-:W1:Y:S01]  /*5dd0*/  LDC.64 R4, c[0x0][0x250] ;  /* 0x00009400ff047b82 */ /* 0x000e620000000a00 */
[----:B------:R-:W-:Y:S09]  /*5de0*/  LOP3.LUT R2, RZ, R0, RZ, 0x33, !PT ;  /* 0x00000000ff027212 */ /* 0x000ff200078e33ff */
        /* <DEDUP_REMOVED lines=26> */
.L_x_1865:
[C---:B------:R-:W-:Y:S04]  /*5f90*/  LEA R174, P0, R10.reuse, R174, 0x1 ;  /* 0x000000ae0aae7211 */ /* 0x040fe800078008ff */
[----:B------:R-:W-:Y:S02]  /*5fa0*/  LEA.HI.X R169, R10, R169, R0, 0x1, P0 ;  /* 0x000000a90aa97211 */ /* 0x000fe400000f0c00 */
[----:B------:R-:W-:Y:S02]  /*5fb0*/  IADD3 R188, P0, R174, UR12, RZ ;  /* 0x0000000caebc7c10 */ /* 0x000fe4000ff1e0ff */
[----:B------:R-:W-:Y:S02]  /*5fc0*/  MOV R175, R169 ;  /* 0x000000a900af7202 */ /* 0x000fe40000000f00 */
[----:B------:R-:W-:Y:S02]  /*5fd0*/  IADD3.X R189, R169, UR11, RZ, P0, !PT ;  /* 0x0000000ba9bd7c10 */ /* 0x000fe400087fe4ff */
[----:B------:R-:W-:Y:S01]  /*5fe0*/  IADD3 R186, P0, R188, UR12, RZ ;  /* 0x0000000cbcba7c10 */ /* 0x000fe2000ff1e0ff */
[----:B------:R-:W-:Y:S01]  /*5ff0*/  @!PT LDS RZ, [RZ] ;  /* 0x00000000fffff984 */ /* 0x000fe20000000800 */
[----:B------:R-:W-:Y:S01]  /*6000*/  @!PT LDS RZ, [RZ] ;  /* 0x00000000fffff984 */ /* 0x000fe20000000800 */
[----:B------:R-:W-:Y:S01]  /*6010*/  @!PT LDS RZ, [RZ] ;  /* 0x00000000fffff984 */ /* 0x000fe20000000800 */
[----:B------:R-:W-:Y:S03]  /*6020*/  LDGSTS.E.BYPASS.LTC128B.128 [R168+0x9000], desc[UR16][R174.64] ;  /* 0x09000000aea87fae */ /* 0x000fe6000b901d50 */
[----:B------:R-:W-:Y:S03]  /*6030*/  IADD3.X R187, R189, UR11, RZ, P0, !PT ;  /* 0x0000000bbdbb7c10 */ /* 0x000fe600087fe4ff */
[----:B------:R-:W-:Y:S01]  /*6040*/  LDGSTS.E.BYPASS.LTC128B.128 [R168+0xb000], desc[UR16][R174.64+0x40] ;  /* 0x0b000040aea87fae */ /* 0x000fe2000b901d50 */
[----:B------:R-:W-:Y:S05]  /*6050*/  IADD3 R2, P0, R186, UR12, RZ ;  /* 0x0000000cba027c10 */ /* 0x000fea000ff1e0ff */
[----:B------:R-:W-:Y:S01]  /*6060*/  LDGSTS.E.BYPASS.LTC128B.128 [R168+0xd000], desc[UR16][R174.64+0x80] ;  /* 0x0d000080aea87fae */ /* 0x000fe2000b901d50 */
[----:B------:R-:W-:Y:S02]  /*6070*/  IADD3.X R3, R187, UR11, RZ, P0, !PT ;  /* 0x0000000bbb037c10 */ /* 0x000fe400087fe4ff */
[----:B------:R-:W-:Y:S03]  /*6080*/  ISETP.GE.AND P0, PT, R182, 0x1, PT ;  /* 0x00000001b600780c */ /* 0x000fe60003f06270 */
[----:B------:R-:W-:Y:S06]  /*6090*/  LDGSTS.E.BYPASS.LTC128B.128 [R168+0x9800], desc[UR16][R188.64] ;  /* 0x09800000bca87fae */ /* 0x000fec000b901d50 */
[----:B------:R-:W-:Y:S06]  /*60a0*/  LDGSTS.E.BYPASS.LTC128B.128 [R168+0xb800], desc[UR16][R188.64+0x40] ;  /* 0x0b800040bca87fae */ /* 0x000fec000b901d50 */
[----:B------:R1:W-:Y:S06]  /*60b0*/  LDGSTS.E.BYPASS.LTC128B.128 [R168+0xd800], desc[UR16][R188.64+0x80] ;  /* 0x0d800080bca87fae */ /* 0x0003ec000b901d50 */
[----:B------:R-:W-:Y:S06]  /*60c0*/  LDGSTS.E.BYPASS.LTC128B.128 [R168+0xa000], desc[UR16][R186.64] ;  /* 0x0a000000baa87fae */ /* 0x000fec000b901d50 */
[----:B------:R-:W-:Y:S06]  /*60d0*/  LDGSTS.E.BYPASS.LTC128B.128 [R168+0xc000], desc[UR16][R186.64+0x40] ;  /* 0x0c000040baa87fae */ /* 0x000fec000b901d50 */
[----:B------:R2:W-:Y:S06]  /*60e0*/  LDGSTS.E.BYPASS.LTC128B.128 [R168+0xe000], desc[UR16][R186.64+0x80] ;  /* 0x0e000080baa87fae */ /* 0x0005ec000b901d50 */
[----:B------:R-:W-:Y:S06]  /*60f0*/  LDGSTS.E.BYPASS.LTC128B.128 [R168+0xa800], desc[UR16][R2.64] ;  /* 0x0a80000002a87fae */ /* 0x000fec000b901d50 */
[----:B------:R-:W-:Y:S06]  /*6100*/  LDGSTS.E.BYPASS.LTC128B.128 [R168+0xc800], desc[UR16][R2.64+0x40] ;  /* 0x0c80004002a87fae */ /* 0x000fec000b901d50 */
[----:B------:R3:W-:Y:S06]  /*6110*/  LDGSTS.E.BYPASS.LTC128B.128 [R168+0xe800], desc[UR16][R2.64+0x80] ;  /* 0x0e80008002a87fae */ /* 0x0007ec000b901d50 */
[----:B------:R-:W-:Y:S06]  /*6120*/  LDSM.16.M88.4 R120, [R167] ;  /* 0x00000000a778783b */ /* 0x000fec0000000200 */
[----:B------:R-:W4:Y:S06]  /*6130*/  LDSM.16.M88.4 R124, [R166] ;  /* 0x00000000a67c783b */ /* 0x000f2c0000000200 */
[----:B------:R-:W5:Y:S06]  /*6140*/  LDSM.16.M88.4 R128, [R166+0x400] ;  /* 0x00040000a680783b */ /* 0x000f6c0000000200 */
[----:B------:R-:W1:Y:S06]  /*6150*/  LDSM.16.M88.4 R132, [R166+0x800] ;  /* 0x00080000a684783b */ /* 0x000e6c0000000200 */
[----:B------:R-:W2:Y:S06]  /*6160*/  LDSM.16.M88.4 R136, [R166+0xc00] ;  /* 0x000c0000a688783b */ /* 0x000eac0000000200 */
[----:B------:R-:W0:Y:S06]  /*6170*/  LDGDEPBAR ;  /* 0x00000000000079af */ /* 0x000e2c0000000000 */
[----:B------:R-:W3:Y:S06]  /*6180*/  LDSM.16.M88.4 R140, [R166+0x1000] ;  /* 0x00100000a68c783b */ /* 0x000eec0000000200 */
[----:B------:R-:W3:Y:S01]  /*6190*/  LDSM.16.M88.4 R144, [R166+0x1400] ;  /* 0x00140000a690783b */ /* 0x000ee20000000200 */
[C---:B----4-:R-:W-:Y:S05]  /*61a0*/  HMMA.16816.F32.BF16 R4, R120.reuse, R124, RZ ;  /* 0x0000007c7804723c */ /* 0x050fea00000418ff */
[----:B------:R-:W4:Y:S01]  /*61b0*/  LDSM.16.M88.4 R148, [R166+0x1800] ;  /* 0x00180000a694783b */ /* 0x000f220000000200 */
[C---:B------:R-:W-:Y:S05]  /*61c0*/  HMMA.16816.F32.BF16 R8, R120.reuse, R126, RZ ;  /* 0x0000007e7808723c */ /* 0x040fea00000418ff */
[----:B------:R-:W4:Y:S01]  /*61d0*/  LDSM.16.M88.4 R152, [R166+0x1c00] ;  /* 0x001c0000a698783b */ /* 0x000f220000000200 */
[C---:B-----5:R-:W-:Y:S05]  /*61e0*/  HMMA.16816.F32.BF16 R12, R120.reuse, R128, RZ ;  /* 0x00000080780c723c */ /* 0x060fea00000418ff */
[----:B------:R-:W-:Y:S01]  /*61f0*/  LDSM.16.M88.4 R156, [R165] ;  /* 0x00000000a59c783b */ /* 0x000fe20000000200 */
[C---:B------:R-:W-:Y:S05]  /*6200*/  HMMA.16816.F32.BF16 R16, R120.reuse, R130, RZ ;  /* 0x000000827810723c */ /* 0x040fea00000418ff */
[----:B------:R-:W5:Y:S01]  /*6210*/  LDSM.16.M88.4 R160, [R164] ;  /* 0x00000000a4a0783b */ /* 0x000f620000000200 */
[C---:B-1----:R-:W-:Y:S05]  /*6220*/  HMMA.16816.F32.BF16 R20, R120.reuse, R132, RZ ;  /* 0x000000847814723c */ /* 0x042fea00000418ff */
[----:B------:R-:W-:Y:S01]  /*6230*/  LDSM.16.M88.4 R124, [R164+0x800] ;  /* 0x00080000a47c783b */ /* 0x000fe20000000200 */
[C---:B------:R-:W-:Y:S05]  /*6240*/  HMMA.16816.F32.BF16 R24, R120.reuse, R134, RZ ;  /* 0x000000867818723c */ /* 0x040fea00000418ff */
[----:B------:R-:W-:Y:S01]  /*6250*/  LDSM.16.M88.4 R128, [R164+0xc00] ;  /* 0x000c0000a480783b */ /* 0x000fe20000000200 */
[C---:B--2---:R-:W-:Y:S05]  /*6260*/  HMMA.16816.F32.BF16 R28, R120.reuse, R136, RZ ;  /* 0x00000088781c723c */ /* 0x044fea00000418ff */
[----:B------:R-:W-:Y:S01]  /*6270*/  LDSM.16.M88.4 R132, [R164+0x1000] ;  /* 0x00100000a484783b */ /* 0x000fe20000000200 */
[C---:B------:R-:W-:Y:S05]  /*6280*/  HMMA.16816.F32.BF16 R32, R120.reuse, R138, RZ ;  /* 0x0000008a7820723c */ /* 0x040fea00000418ff */
[----:B------:R-:W-:Y:S01]  /*6290*/  LDSM.16.M88.4 R136, [R164+0x1400] ;  /* 0x00140000a488783b */ /* 0x000fe20000000200 */
[C---:B---3--:R-:W-:Y:S06]  /*62a0*/  HMMA.16816.F32.BF16 R36, R120.reuse, R140, RZ ;  /* 0x0000008c7824723c */ /* 0x048fec00000418ff */
[C---:B------:R-:W-:Y:S01]  /*62b0*/  HMMA.16816.F32.BF16 R40, R120.reuse, R142, RZ ;  /* 0x0000008e7828723c */ /* 0x040fe200000418ff */
[----:B------:R-:W-:Y:S05]  /*62c0*/  LDSM.16.M88.4 R140, [R166+0x3400] ;  /* 0x00340000a68c783b */ /* 0x000fea0000000200 */
[C---:B------:R-:W-:Y:S06]  /*62d0*/  HMMA.16816.F32.BF16 R44, R120.reuse, R144, RZ ;  /* 0x00000090782c723c */ /* 0x040fec00000418ff */
[C---:B------:R-:W-:Y:S06]  /*62e0*/  HMMA.16816.F32.BF16 R48, R120.reuse, R146, RZ ;  /* 0x000000927830723c */ /* 0x040fec00000418ff */
[C---:B----4-:R-:W-:Y:S06]  /*62f0*/  HMMA.16816.F32.BF16 R52, R120.reuse, R148, RZ ;  /* 0x000000947834723c */ /* 0x050fec00000418ff */
[C---:B------:R-:W-:Y:S06]  /*6300*/  HMMA.16816.F32.BF16 R56, R120.reuse, R150, RZ ;  /* 0x000000967838723c */ /* 0x040fec00000418ff */
[C---:B------:R-:W-:Y:S06]  /*6310*/  HMMA.16816.F32.BF16 R60, R120.reuse, R152, RZ ;  /* 0x00000098783c723c */ /* 0x040fec00000418ff */
[----:B------:R-:W-:Y:S01]  /*6320*/  HMMA.16816.F32.BF16 R64, R120, R154, RZ ;  /* 0x0000009a7840723c */ /* 0x000fe200000418ff */
[----:B------:R-:W1:Y:S05]  /*6330*/  LDSM.16.M88.4 R120, [R164+0x400] ;  /* 0x00040000a478783b */ /* 0x000e6a0000000200 */
[C---:B-----5:R-:W-:Y:S06]  /*6340*/  HMMA.16816.F32.BF16 R4, R156.reuse, R160, R4 ;  /* 0x000000a09c04723c */ /* 0x060fec0000041804 */
        /* <DEDUP_REMOVED lines=10> */
[C---:B------:R-:W-:Y:S06]  /*63f0*/  HMMA.16816.F32.BF16 R36, R156.reuse, R132, R36 ;  /* 0x000000849c24723c */ /* 0x040fec0000041824 */
[C---:B------:R-:W-:Y:S01]  /*6400*/  HMMA.16816.F32.BF16 R40, R156.reuse, R134, R40 ;  /* 0x000000869c28723c */ /* 0x040fe20000041828 */
[----:B------:R-:W3:Y:S05]  /*6410*/  LDSM.16.M88.4 R132, [R166+0x2000] ;  /* 0x00200000a684783b */ /* 0x000eea0000000200 */
[C---:B------:R-:W-:Y:S06]  /*6420*/  HMMA.16816.F32.BF16 R44, R156.reuse, R136, R44 ;  /* 0x000000889c2c723c */ /* 0x040fec000004182c */
[C---:B------:R-:W-:Y:S01]  /*6430*/  HMMA.16816.F32.BF16 R48, R156.reuse, R138, R48 ;  /* 0x0000008a9c30723c */ /* 0x040fe20000041830 */
[----:B------:R-:W4:Y:S05]  /*6440*/  LDSM.16.M88.4 R136, [R166+0x2400] ;  /* 0x00240000a688783b */ /* 0x000f2a0000000200 */
[C---:B-1----:R-:W-:Y:S06]  /*6450*/  HMMA.16816.F32.BF16 R52, R156.reuse, R120, R52 ;  /* 0x000000789c34723c */ /* 0x042fec0000041834 */
[C---:B------:R-:W-:Y:S01]  /*6460*/  HMMA.16816.F32.BF16 R56, R156.reuse, R122, R56 ;  /* 0x0000007a9c38723c */ /* 0x040fe20000041838 */
[----:B------:R-:W1:Y:S05]  /*6470*/  LDSM.16.M88.4 R120, [R166+0x2800] ;  /* 0x00280000a678783b */ /* 0x000e6a0000000200 */
[C---:B--2---:R-:W-:Y:S06]  /*6480*/  HMMA.16816.F32.BF16 R60, R156.reuse, R124, R60 ;  /* 0x0000007c9c3c723c */ /* 0x044fec000004183c */
[----:B------:R-:W-:Y:S01]  /*6490*/  HMMA.16816.F32.BF16 R64, R156, R126, R64 ;  /* 0x0000007e9c40723c */ /* 0x000fe20000041840 */
[----:B------:R-:W2:Y:S05]  /*64a0*/  LDSM.16.M88.4 R124, [R166+0x2c00] ;  /* 0x002c0000a67c783b */ /* 0x000eaa0000000200 */
[C---:B---3--:R-:W-:Y:S06]  /*64b0*/  HMMA.16816.F32.BF16 R4, R128.reuse, R132, R4 ;  /* 0x000000848004723c */ /* 0x048fec0000041804 */
[C---:B------:R-:W-:Y:S01]  /*64c0*/  HMMA.16816.F32.BF16 R8, R128.reuse, R134, R8 ;  /* 0x000000868008723c */ /* 0x040fe20000041808 */
[----:B------:R-:W3:Y:S05]  /*64d0*/  LDSM.16.M88.4 R132, [R166+0x3000] ;  /* 0x00300000a684783b */ /* 0x000eea0000000200 */
[C---:B----4-:R-:W-:Y:S06]  /*64e0*/  HMMA.16816.F32.BF16 R12, R128.reuse, R136, R12 ;  /* 0x00000088800c723c */ /* 0x050fec000004180c */
[C---:B------:R-:W-:Y:S01]  /*64f0*/  HMMA.16816.F32.BF16 R16, R128.reuse, R138, R16 ;  /* 0x0000008a8010723c */ /* 0x040fe20000041810 */
[----:B------:R-:W4:Y:S05]  /*6500*/  LDSM.16.M88.4 R136, [R166+0x3800] ;  /* 0x00380000a688783b */ /* 0x000f2a0000000200 */
        /* <DEDUP_REMOVED lines=9> */
[C---:B------:R-:W-:Y:S06]  /*65a0*/  HMMA.16816.F32.BF16 R44, R128.reuse, R140, R44 ;  /* 0x0000008c802c723c */ /* 0x040fec000004182c */
[C---:B------:R-:W-:Y:S01]  /*65b0*/  HMMA.16816.F32.BF16 R48, R128.reuse, R142, R48 ;  /* 0x0000008e8030723c */ /* 0x040fe20000041830 */
[----:B------:R-:W3:Y:S05]  /*65c0*/  LDSM.16.M88.4 R140, [R164+0x2400] ;  /* 0x00240000a48c783b */ /* 0x000eea0000000200 */
[C---:B----4-:R-:W-:Y:S06]  /*65d0*/  HMMA.16816.F32.BF16 R52, R128.reuse, R136, R52 ;  /* 0x000000888034723c */ /* 0x050fec0000041834 */
[C---:B------:R-:W-:Y:S01]  /*65e0*/  HMMA.16816.F32.BF16 R56, R128.reuse, R138, R56 ;  /* 0x0000008a8038723c */ /* 0x040fe20000041838 */
[----:B------:R-:W4:Y:S05]  /*65f0*/  LDSM.16.M88.4 R136, [R164+0x2800] ;  /* 0x00280000a488783b */ /* 0x000f2a0000000200 */
[C---:B-1----:R-:W-:Y:S06]  /*6600*/  HMMA.16816.F32.BF16 R60, R128.reuse, R120, R60 ;  /* 0x00000078803c723c */ /* 0x042fec000004183c */
[----:B------:R-:W-:Y:S01]  /*6610*/  HMMA.16816.F32.BF16 R64, R128, R122, R64 ;  /* 0x0000007a8040723c */ /* 0x000fe20000041840 */
[----:B------:R-:W1:Y:S05]  /*6620*/  LDSM.16.M88.4 R120, [R164+0x2c00] ;  /* 0x002c0000a478783b */ /* 0x000e6a0000000200 */
[C---:B--2---:R-:W-:Y:S01]  /*6630*/  HMMA.16816.F32.BF16 R4, R124.reuse, R132, R4 ;  /* 0x000000847c04723c */ /* 0x044fe20000041804 */
[----:B------:R-:W2:Y:S05]  /*6640*/  LDSM.16.M88.4 R128, [R164+0x3000] ;  /* 0x00300000a480783b */ /* 0x000eaa0000000200 */
        /* <DEDUP_REMOVED lines=10> */
[----:B------:R-:W-:Y:S05]  /*66f0*/  LDSM.16.M88.4 R120, [R167+0x2000] ;  /* 0x00200000a778783b */ /* 0x000fea0000000200 */
[C---:B--2---:R-:W-:Y:S06]  /*6700*/  HMMA.16816.F32.BF16 R36, R124.reuse, R128, R36 ;  /* 0x000000807c24723c */ /* 0x044fec0000041824 */
[C---:B------:R-:W-:Y:S01]  /*6710*/  HMMA.16816.F32.BF16 R40, R124.reuse, R130, R40 ;  /* 0x000000827c28723c */ /* 0x040fe20000041828 */
[----:B------:R-:W1:Y:S05]  /*6720*/  LDSM.16.M88.4 R128, [R166+0x4000] ;  /* 0x00400000a680783b */ /* 0x000e6a0000000200 */
[C---:B-----5:R-:W-:Y:S06]  /*6730*/  HMMA.16816.F32.BF16 R44, R124.reuse, R132, R44 ;  /* 0x000000847c2c723c */ /* 0x060fec000004182c */
[C---:B------:R-:W-:Y:S01]  /*6740*/  HMMA.16816.F32.BF16 R48, R124.reuse, R134, R48 ;  /* 0x000000867c30723c */ /* 0x040fe20000041830 */
[----:B------:R-:W2:Y:S05]  /*6750*/  LDSM.16.M88.4 R132, [R166+0x4400] ;  /* 0x00440000a684783b */ /* 0x000eaa0000000200 */
[C---:B---3--:R-:W-:Y:S06]  /*6760*/  HMMA.16816.F32.BF16 R52, R124.reuse, R140, R52 ;  /* 0x0000008c7c34723c */ /* 0x048fec0000041834 */
[C---:B------:R-:W-:Y:S01]  /*6770*/  HMMA.16816.F32.BF16 R56, R124.reuse, R142, R56 ;  /* 0x0000008e7c38723c */ /* 0x040fe20000041838 */
[----:B------:R-:W3:Y:S05]  /*6780*/  LDSM.16.M88.4 R140, [R166+0x4800] ;  /* 0x00480000a68c783b */ /* 0x000eea0000000200 */
[C---:B----4-:R-:W-:Y:S06]  /*6790*/  HMMA.16816.F32.BF16 R60, R124.reuse, R136, R60 ;  /* 0x000000887c3c723c */ /* 0x050fec000004183c */
[----:B------:R-:W-:Y:S01]  /*67a0*/  HMMA.16816.F32.BF16 R64, R124, R138, R64 ;  /* 0x0000008a7c40723c */ /* 0x000fe20000041840 */
[----:B------:R-:W4:Y:S05]  /*67b0*/  LDSM.16.M88.4 R124, [R166+0x4c00] ;  /* 0x004c0000a67c783b */ /* 0x000f2a0000000200 */
[C---:B-1----:R-:W-:Y:S01]  /*67c0*/  HMMA.16816.F32.BF16 R4, R120.reuse, R128, R4 ;  /* 0x000000807804723c */ /* 0x042fe20000041804 */
[----:B------:R-:W1:Y:S05]  /*67d0*/  LDSM.16.M88.4 R136, [R166+0x5000] ;  /* 0x00500000a688783b */ /* 0x000e6a0000000200 */
[C---:B------:R-:W-:Y:S01]  /*67e0*/  HMMA.16816.F32.BF16 R8, R120.reuse, R130, R8 ;  /* 0x000000827808723c */ /* 0x040fe20000041808 */
[----:B------:R-:W-:Y:S05]  /*67f0*/  LDSM.16.M88.4 R128, [R166+0x5800] ;  /* 0x00580000a680783b */ /* 0x000fea0000000200 */
[C---:B--2---:R-:W-:Y:S06]  /*6800*/  HMMA.16816.F32.BF16 R12, R120.reuse, R132, R12 ;  /* 0x00000084780c723c */ /* 0x044fec000004180c */
[C---:B------:R-:W-:Y:S01]  /*6810*/  HMMA.16816.F32.BF16 R16, R120.reuse, R134, R16 ;  /* 0x000000867810723c */ /* 0x040fe20000041810 */
[----:B------:R-:W-:Y:S05]  /*6820*/  LDSM.16.M88.4 R132, [R166+0x5c00] ;  /* 0x005c0000a684783b */ /* 0x000fea0000000200 */
[C---:B---3--:R-:W-:Y:S06]  /*6830*/  HMMA.16816.F32.BF16 R20, R120.reuse, R140, R20 ;  /* 0x0000008c7814723c */ /* 0x048fec0000041814 */
[C---:B------:R-:W-:Y:S01]  /*6840*/  HMMA.16816.F32.BF16 R24, R120.reuse, R142, R24 ;  /* 0x0000008e7818723c */ /* 0x040fe20000041818 */
[----:B------:R-:W-:Y:S05]  /*6850*/  LDSM.16.M88.4 R140, [R164+0x4000] ;  /* 0x00400000a48c783b */ /* 0x000fea0000000200 */
[C---:B----4-:R-:W-:Y:S06]  /*6860*/  HMMA.16816.F32.BF16 R28, R120.reuse, R124, R28 ;  /* 0x0000007c781c723c */ /* 0x050fec000004181c */
[C---:B------:R-:W-:Y:S01]  /*6870*/  HMMA.16816.F32.BF16 R32, R120.reuse, R126, R32 ;  /* 0x0000007e7820723c */ /* 0x040fe20000041820 */
[----:B------:R-:W2:Y:S05]  /*6880*/  LDSM.16.M88.4 R124, [R166+0x5400] ;  /* 0x00540000a67c783b */ /* 0x000eaa0000000200 */
[C---:B-1----:R-:W-:Y:S06]  /*6890*/  HMMA.16816.F32.BF16 R36, R120.reuse, R136, R36 ;  /* 0x000000887824723c */ /* 0x042fec0000041824 */
[C---:B------:R-:W-:Y:S01]  /*68a0*/  HMMA.16816.F32.BF16 R40, R120.reuse, R138, R40 ;  /* 0x0000008a7828723c */ /* 0x040fe20000041828 */
[----:B------:R-:W1:Y:S05]  /*68b0*/  LDSM.16.M88.4 R136, [R165+0x2000] ;  /* 0x00200000a588783b */ /* 0x000e6a0000000200 */
[C---:B--2---:R-:W-:Y:S06]  /*68c0*/  HMMA.16816.F32.BF16 R44, R120.reuse, R124, R44 ;  /* 0x0000007c782c723c */ /* 0x044fec000004182c */
[C---:B------:R-:W-:Y:S01]  /*68d0*/  HMMA.16816.F32.BF16 R48, R120.reuse, R126, R48 ;  /* 0x0000007e7830723c */ /* 0x040fe20000041830 */
[----:B------:R-:W-:Y:S05]  /*68e0*/  LDSM.16.M88.4 R124, [R164+0x4800] ;  /* 0x00480000a47c783b */ /* 0x000fea0000000200 */
[C---:B------:R-:W-:Y:S06]  /*68f0*/  HMMA.16816.F32.BF16 R52, R120.reuse, R128, R52 ;  /* 0x000000807834723c */ /* 0x040fec0000041834 */
[C---:B------:R-:W-:Y:S06]  /*6900*/  HMMA.16816.F32.BF16 R56, R120.reuse, R130, R56 ;  /* 0x000000827838723c */ /* 0x040fec0000041838 */
[C---:B------:R-:W-:Y:S06]  /*6910*/  HMMA.16816.F32.BF16 R60, R120.reuse, R132, R60 ;  /* 0x00000084783c723c */ /* 0x040fec000004183c */
[----:B------:R-:W-:Y:S01]  /*6920*/  HMMA.16816.F32.BF16 R64, R120, R134, R64 ;  /* 0x000000867840723c */ /* 0x000fe20000041840 */
[----:B------:R-:W2:Y:S05]  /*6930*/  LDSM.16.M88.4 R120, [R164+0x4400] ;  /* 0x00440000a478783b */ /* 0x000eaa0000000200 */
[C---:B-1----:R-:W-:Y:S06]  /*6940*/  HMMA.16816.F32.BF16 R4, R136.reuse, R140, R4 ;  /* 0x0000008c8804723c */ /* 0x042fec0000041804 */
[C---:B------:R-:W-:Y:S11]  /*6950*/  HMMA.16816.F32.BF16 R8, R136.reuse, R142, R8 ;  /* 0x0000008e8808723c */ /* 0x040ff60000041808 */
[----:B------:R-:W-:Y:S07]  /*6960*/  @!UPT UIADD3 URZ, URZ, URZ, URZ ;  /* 0x0000003f3f3ff290 */ /* 0x000fee000fffe03f */
        /* <DEDUP_REMOVED lines=9> */
[C---:B--2---:R-:W-:Y:S05]  /*6a00*/  HMMA.16816.F32.BF16 R12, R136.reuse, R120, R12 ;  /* 0x00000078880c723c */ /* 0x044fea000004180c */
[----:B------:R-:W2:Y:S01]  /*6a10*/  MUFU.TANH R239, R239 ;  /* 0x000000ef00ef7308 */ /* 0x000ea20000002400 */
[C---:B------:R-:W-:Y:S01]  /*6a20*/  HMMA.16816.F32.BF16 R16, R136.reuse, R122, R16 ;  /* 0x0000007a8810723c */ /* 0x040fe20000041810 */
[----:B------:R-:W3:Y:S08]  /*6a30*/  LDSM.16.M88.4 R120, [R164+0x4c00] ;  /* 0x004c0000a478783b */ /* 0x000ef00000000200 */
[----:B------:R-:W4:Y:S01]  /*6a40*/  MUFU.TANH R238, R238 ;  /* 0x000000ee00ee7308 */ /* 0x000f220000002400 */
[C---:B------:R-:W-:Y:S06]  /*6a50*/  HMMA.16816.F32.BF16 R20, R136.reuse, R124, R20 ;  /* 0x0000007c8814723c */ /* 0x040fec0000041814 */
[C---:B------:R-:W-:Y:S03]  /*6a60*/  HMMA.16816.F32.BF16 R24, R136.reuse, R126, R24 ;  /* 0x0000007e8818723c */ /* 0x040fe60000041818 */
[----:B------:R-:W1:Y:S01]  /*6a70*/  MUFU.TANH R242, R242 ;  /* 0x000000f200f27308 */ /* 0x000e620000002400 */
[----:B------:R-:W5:Y:S01]  /*6a80*/  LDSM.16.M88.4 R124, [R164+0x5000] ;  /* 0x00500000a47c783b */ /* 0x000f620000000200 */
[----:B------:R-:W-:Y:S01]  /*6a90*/  FMUL.FTZ R237, R12, UR8 ;  /* 0x000000080ced7c20 */ /* 0x000fe20008410000 */
[----:B------:R-:W-:Y:S01]  /*6aa0*/  FMUL.FTZ R235, R13, UR8 ;  /* 0x000000080deb7c20 */ /* 0x000fe20008410000 */
[----:B------:R-:W-:Y:S06]  /*6ab0*/  FMUL.FTZ R234, R14, UR8 ;  /* 0x000000080eea7c20 */ /* 0x000fec0008410000 */
        /* <DEDUP_REMOVED lines=16> */
[C---:B---3--:R-:W-:Y:S06]  /*6bc0*/  HMMA.16816.F32.BF16 R28, R136.reuse, R120, R28 ;  /* 0x00000078881c723c */ /* 0x048fec000004181c */
[----:B------:R-:W3:Y:S01]  /*6bd0*/  MUFU.TANH R244, R244 ;  /* 0x000000f400f47308 */ /* 0x000ee20000002400 */
[C---:B------:R-:W-:Y:S01]  /*6be0*/  HMMA.16816.F32.BF16 R32, R136.reuse, R122, R32 ;  /* 0x0000007a8820723c */ /* 0x040fe20000041820 */
[----:B------:R-:W2:Y:S08]  /*6bf0*/  LDSM.16.M88.4 R120, [R164+0x5400] ;  /* 0x00540000a478783b */ /* 0x000eb00000000200 */
[----:B------:R-:W1:Y:S01]  /*6c00*/  MUFU.TANH R237, R237 ;  /* 0x000000ed00ed7308 */ /* 0x000e620000002400 */
[C---:B-----5:R-:W-:Y:S06]  /*6c10*/  HMMA.16816.F32.BF16 R36, R136.reuse, R124, R36 ;  /* 0x0000007c8824723c */ /* 0x060fec0000041824 */
[C---:B------:R-:W-:Y:S03]  /*6c20*/  HMMA.16816.F32.BF16 R40, R136.reuse, R126, R40 ;  /* 0x0000007e8828723c */ /* 0x040fe60000041828 */
[----:B------:R-:W1:Y:S01]  /*6c30*/  MUFU.TANH R235, R235 ;  /* 0x000000eb00eb7308 */ /* 0x000e620000002400 */
[----:B------:R-:W5:Y:S01]  /*6c40*/  LDSM.16.M88.4 R124, [R164+0x5800] ;  /* 0x00580000a47c783b */ /* 0x000f620000000200 */
        /* <DEDUP_REMOVED lines=18> */
[C---:B--2---:R-:W-:Y:S03]  /*6d70*/  HMMA.16816.F32.BF16 R44, R136.reuse, R120, R44 ;  /* 0x00000078882c723c */ /* 0x044fe6000004182c */
[----:B------:R-:W-:Y:S04]  /*6d80*/  FMUL.FTZ R206, R43, UR8 ;  /* 0x000000082bce7c20 */ /* 0x000fe80008410000 */
[----:B------:R-:W2:Y:S01]  /*6d90*/  MUFU.TANH R231, R231 ;  /* 0x000000e700e77308 */ /* 0x000ea20000002400 */
[C---:B------:R-:W-:Y:S01]  /*6da0*/  HMMA.16816.F32.BF16 R48, R136.reuse, R122, R48 ;  /* 0x0000007a8830723c */ /* 0x040fe20000041830 */
[----:B------:R-:W4:Y:S01]  /*6db0*/  LDSM.16.M88.4 R120, [R164+0x5c00] ;  /* 0x005c0000a478783b */ /* 0x000f220000000200 */
        /* <DEDUP_REMOVED lines=22> */
[C---:B----4-:R-:W-:Y:S03]  /*6f20*/  HMMA.16816.F32.BF16 R60, R136.reuse, R120, R60 ;  /* 0x00000078883c723c */ /* 0x050fe6000004183c */
[----:B------:R-:W-:Y:S01]  /*6f30*/  FMUL.FTZ R191, R57, UR8 ;  /* 0x0000000839bf7c20 */ /* 0x000fe20008410000 */
[----:B------:R-:W-:Y:S01]  /*6f40*/  FMUL.FTZ R192, R58, UR8 ;  /* 0x000000083ac07c20 */ /* 0x000fe20008410000 */
[----:B------:R-:W-:Y:S03]  /*6f50*/  FMUL.FTZ R190, R59, UR8 ;  /* 0x000000083bbe7c20 */ /* 0x000fe60008410000 */
[----:B------:R-:W4:Y:S01]  /*6f60*/  MUFU.TANH R226, R226 ;  /* 0x000000e200e27308 */ /* 0x000f220000002400 */
        /* <DEDUP_REMOVED lines=58> */
[----:B------:R-:W-:Y:S06]  /*7310*/  @P6 BRA `(.L_x_1867) ;  /* 0x0000000000f46947 */ /* 0x000fec0003800000 */
[----:B-1----:R-:W1:Y:S01]  /*7320*/  LDC R0, c[0x0][0x380] ;  /* 0x0000e000ff007b82 */ /* 0x002e620000000800 */
        /* <DEDUP_REMOVED lines=60> */
.L_x_1867:
        /* <DEDUP_REMOVED lines=24> */
.L_x_1866:
[----:B-1----:R-:W-:Y:S01]  /*7870*/  FMNMX.FTZ R0, R241, R119, !PT ;  /* 0x00000077f1007209 */ /* 0x002fe20007810000 */
[----:B------:R-:W-:Y:S01]  /*7880*/  LDSM.16.MT88.4 R16, [R118+0x9000] ;  /* 0x009000007610783b */ /* 0x000fe20000004200 */
[----:B--2---:R-:W-:Y:S02]  /*7890*/  FMNMX.FTZ R9, R238, R117, !PT ;  /* 0x00000075ee097209 */ /* 0x004fe40007810000 */
        /* <DEDUP_REMOVED lines=139> */
[--C-:B------:R-:W-:Y:S01]  /*8150*/  FFMA.FTZ R87, R233, UR4, -R122.reuse ;  /* 0x00000004e9577c23 */ /* 0x100fe2000801087a */
[----:B------:R-:W2:Y:S01]  /*8160*/  LDSM.16.MT88.4 R76, [R116+0x9400] ;  /* 0x00940000744c783b */ /* 0x000ea20000004200 */
[C---:B------:R-:W-:Y:S01]  /*8170*/  FMUL.FTZ R48, R54.reuse, R68 ;  /* 0x0000004436307220 */ /* 0x040fe20000410000 */
[----:B------:R-:W-:Y:S03]  /*8180*/  FMUL.FTZ R49, R54, R69 ;  /* 0x0000004536317220 */ /* 0x000fe60000410000 */
[----:B------:R-:W-:Y:S01]  /*8190*/  MUFU.EX2 R127, R127 ;  /* 0x0000007f007f7308 */ /* 0x000fe20000000800 */
[----:B-1----:R-:W-:Y:S01]  /*81a0*/  F2FP.BF16.F32.PACK_AB R58, R120, R123 ;  /* 0x0000007b783a723e */ /* 0x002fe200000010ff */
[C---:B------:R-:W-:Y:S01]  /*81b0*/  FMUL.FTZ R50, R53.reuse, R70 ;  /* 0x0000004635327220 */ /* 0x040fe20000410000 */
[----:B------:R-:W-:Y:S01]  /*81c0*/  FMUL.FTZ R51, R53, R71 ;  /* 0x0000004735337220 */ /* 0x000fe20000410000 */
[--C-:B------:R-:W-:Y:S01]  /*81d0*/  FFMA.FTZ R84, R229, UR4, -R122.reuse ;  /* 0x00000004e5547c23 */ /* 0x100fe2000801087a */
[----:B------:R-:W1:Y:S01]  /*81e0*/  LDSM.16.MT88.4 R68, [R118+0xb400] ;  /* 0x00b400007644783b */ /* 0x000e620000004200 */
[--C-:B------:R-:W-:Y:S01]  /*81f0*/  FFMA.FTZ R86, R228, UR4, -R55.reuse ;  /* 0x00000004e4567c23 */ /* 0x100fe20008010837 */
[--C-:B------:R-:W-:Y:S03]  /*8200*/  FFMA.FTZ R138, R205, UR4, -R122.reuse ;  /* 0x00000004cd8a7c23 */ /* 0x100fe6000801087a */
[----:B------:R-:W3:Y:S01]  /*8210*/  MUFU.EX2 R125, R125 ;  /* 0x0000007d007d7308 */ /* 0x000ee20000000800 */
[--C-:B------:R-:W-:Y:S01]  /*8220*/  FFMA.FTZ R139, R203, UR4, -R122.reuse ;  /* 0x00000004cb8b7c23 */ /* 0x100fe2000801087a */
[--C-:B------:R-:W-:Y:S01]  /*8230*/  FFMA.FTZ R140, R204, UR4, -R55.reuse ;  /* 0x00000004cc8c7c23 */ /* 0x100fe20008010837 */
[--C-:B------:R-:W-:Y:S01]  /*8240*/  FFMA.FTZ R141, R202, UR4, -R55.reuse ;  /* 0x00000004ca8d7c23 */ /* 0x100fe20008010837 */
[--C-:B------:R-:W-:Y:S01]  /*8250*/  FFMA.FTZ R142, R201, UR4, -R122.reuse ;  /* 0x00000004c98e7c23 */ /* 0x100fe2000801087a */
[----:B------:R-:W-:Y:S01]  /*8260*/  LDSM.16.MT88.4 R108, [R118+0xac00] ;  /* 0x00ac0000766c783b */ /* 0x000fe20000004200 */
[--C-:B------:R-:W-:Y:S01]  /*8270*/  FFMA.FTZ R143, R199, UR4, -R122.reuse ;  /* 0x00000004c78f7c23 */ /* 0x100fe2000801087a */
[--C-:B------:R-:W-:Y:S03]  /*8280*/  FFMA.FTZ R144, R200, UR4, -R55.reuse ;  /* 0x00000004c8907c23 */ /* 0x100fe60008010837 */
[----:B------:R-:W4:Y:S01]  /*8290*/  MUFU.EX2 R126, R126 ;  /* 0x0000007e007e7308 */ /* 0x000f220000000800 */
[--C-:B------:R-:W-:Y:S01]  /*82a0*/  FFMA.FTZ R145, R198, UR4, -R55.reuse ;  /* 0x00000004c6917c23 */ /* 0x100fe20008010837 */
[--C-:B------:R-:W-:Y:S01]  /*82b0*/  FFMA.FTZ R96, R224, UR4, -R55.reuse ;  /* 0x00000004e0607c23 */ /* 0x100fe20008010837 */
[--C-:B------:R-:W-:Y:S01]  /*82c0*/  FFMA.FTZ R97, R222, UR4, -R55.reuse ;  /* 0x00000004de617c23 */ /* 0x100fe20008010837 */
[--C-:B------:R-:W-:Y:S01]  /*82d0*/  FFMA.FTZ R98, R221, UR4, -R122.reuse ;  /* 0x00000004dd627c23 */ /* 0x100fe2000801087a */
[--C-:B------:R-:W-:Y:S01]  /*82e0*/  FFMA.FTZ R99, R219, UR4, -R122.reuse ;  /* 0x00000004db637c23 */ /* 0x100fe2000801087a */
[--C-:B------:R-:W-:Y:S01]  /*82f0*/  FFMA.FTZ R104, R220, UR4, -R55.reuse ;  /* 0x00000004dc687c23 */ /* 0x100fe20008010837 */
[----:B------:R-:W-:Y:S03]  /*8300*/  FFMA.FTZ R105, R218, UR4, -R55 ;  /* 0x00000004da697c23 */ /* 0x000fe60008010837 */
[----:B------:R-:W5:Y:S01]  /*8310*/  MUFU.EX2 R117, R117 ;  /* 0x0000007500757308 */ /* 0x000f620000000800 */
[----:B---3--:R-:W-:Y:S01]  /*8320*/  F2FP.BF16.F32.PACK_AB R56, R125, R127 ;  /* 0x0000007f7d38723e */ /* 0x008fe200000010ff */
[----:B------:R-:W-:Y:S01]  /*8330*/  FFMA.FTZ R127, R54, R183, R127 ;  /* 0x000000b7367f7223 */ /* 0x000fe2000001007f */
[----:B------:R-:W-:Y:S01]  /*8340*/  FFMA.FTZ R106, R217, UR4, -R122 ;  /* 0x00000004d96a7c23 */ /* 0x000fe2000801087a */
[--C-:B------:R-:W-:Y:S01]  /*8350*/  FFMA.FTZ R107, R216, UR4, -R55.reuse ;  /* 0x00000004d86b7c23 */ /* 0x100fe20008010837 */
[--C-:B------:R-:W-:Y:S01]  /*8360*/  FFMA.FTZ R128, R214, UR4, -R55.reuse ;  /* 0x00000004d6807c23 */ /* 0x100fe20008010837 */
[--C-:B------:R-:W-:Y:S01]  /*8370*/  FFMA.FTZ R146, R196, UR4, -R55.reuse ;  /* 0x00000004c4927c23 */ /* 0x100fe20008010837 */
[--C-:B------:R-:W-:Y:S03]  /*8380*/  FFMA.FTZ R147, R194, UR4, -R55.reuse ;  /* 0x00000004c2937c23 */ /* 0x100fe60008010837 */
[----:B------:R-:W-:Y:S01]  /*8390*/  MUFU.EX2 R85, R236 ;  /* 0x000000ec00557308 */ /* 0x000fe20000000800 */
[----:B----4-:R-:W-:Y:S01]  /*83a0*/  F2FP.BF16.F32.PACK_AB R57, R121, R126 ;  /* 0x0000007e7939723e */ /* 0x010fe200000010ff */
[----:B------:R-:W-:Y:S01]  /*83b0*/  FFMA.FTZ R126, R53, R184, R126 ;  /* 0x000000b8357e7223 */ /* 0x000fe2000001007e */
[--C-:B------:R-:W-:Y:S01]  /*83c0*/  FFMA.FTZ R148, R193, UR4, -R122.reuse ;  /* 0x00000004c1947c23 */ /* 0x100fe2000801087a */
[--C-:B------:R-:W-:Y:S01]  /*83d0*/  FFMA.FTZ R149, R191, UR4, -R122.reuse ;  /* 0x00000004bf957c23 */ /* 0x100fe2000801087a */
[--C-:B------:R-:W-:Y:S01]  /*83e0*/  FFMA.FTZ R150, R192, UR4, -R55.reuse ;  /* 0x00000004c0967c23 */ /* 0x100fe20008010837 */
[--C-:B------:R-:W-:Y:S01]  /*83f0*/  FFMA.FTZ R151, R190, UR4, -R55.reuse ;  /* 0x00000004be977c23 */ /* 0x100fe20008010837 */
[--C-:B------:R-:W-:Y:S03]  /*8400*/  FFMA.FTZ R152, R186, UR4, -R55.reuse ;  /* 0x00000004ba987c23 */ /* 0x100fe60008010837 */
[----:B------:R-:W-:Y:S01]  /*8410*/  MUFU.EX2 R87, R87 ;  /* 0x0000005700577308 */ /* 0x000fe20000000800 */
[----:B-----5:R-:W-:Y:S01]  /*8420*/  F2FP.BF16.F32.PACK_AB R59, R117, R124 ;  /* 0x0000007c753b723e */ /* 0x020fe200000010ff */
[----:B------:R-:W-:Y:S01]  /*8430*/  FFMA.FTZ R52, R52, UR4, -R55 ;  /* 0x0000000434347c23 */ /* 0x000fe20008010837 */
[----:B------:R-:W-:Y:S01]  /*8440*/  FFMA.FTZ R185, R185, UR4, -R122 ;  /* 0x00000004b9b97c23 */ /* 0x000fe2000801087a */
[----:B------:R-:W-:Y:S04]  /*8450*/  ISETP.GT.AND P0, PT, R182, RZ, PT ;  /* 0x000000ffb600720c */ /* 0x000fe80003f04270 */
[C---:B------:R-:W-:Y:S02]  /*8460*/  HMMA.16816.F32.BF16 R4, R56.reuse, R16, R4 ;  /* 0x000000103804723c */ /* 0x040fe40000041804 */
[----:B------:R-:W-:Y:S04]  /*8470*/  MUFU.EX2 R84, R84 ;  /* 0x0000005400547308 */ /* 0x000fe80000000800 */
[C---:B------:R-:W-:Y:S06]  /*8480*/  HMMA.16816.F32.BF16 R8, R56.reuse, R18, R8 ;  /* 0x000000123808723c */ /* 0x040fec0000041808 */
[----:B------:R-:W-:Y:S01]  /*8490*/  MUFU.EX2 R86, R86 ;  /* 0x0000005600567308 */ /* 0x000fe20000000800 */
[C---:B------:R-:W-:Y:S01]  /*84a0*/  FMUL.FTZ R16, R54.reuse, R100 ;  /* 0x0000006436107220 */ /* 0x040fe20000410000 */
[C---:B------:R-:W-:Y:S03]  /*84b0*/  HMMA.16816.F32.BF16 R12, R56.reuse, R24, R12 ;  /* 0x00000018380c723c */ /* 0x040fe6000004180c */
[C---:B------:R-:W-:Y:S01]  /*84c0*/  FMUL.FTZ R18, R53.reuse, R102 ;  /* 0x0000006635127220 */ /* 0x040fe20000410000 */
[----:B------:R-:W-:Y:S01]  /*84d0*/  FMUL.FTZ R19, R53, R103 ;  /* 0x0000006735137220 */ /* 0x000fe20000410000 */
[C---:B------:R-:W-:Y:S01]  /*84e0*/  FMUL.FTZ R17, R54.reuse, R101 ;  /* 0x0000006536117220 */ /* 0x040fe20000410000 */
[----:B------:R-:W-:Y:S02]  /*84f0*/  FADD.FTZ R101, R121, R126 ;  /* 0x0000007e79657221 */ /* 0x000fe40000010000 */
[----:B------:R-:W-:Y:S03]  /*8500*/  MUFU.EX2 R129, R129 ;  /* 0x0000008100817308 */ /* 0x000fe60000000800 */
[----:B------:R-:W-:Y:S01]  /*8510*/  FMUL.FTZ R24, R54, R92 ;  /* 0x0000005c36187220 */ /* 0x000fe20000410000 */
[----:B------:R-:W-:Y:S01]  /*8520*/  FADD.FTZ R124, R124, R101 ;  /* 0x000000657c7c7221 */ /* 0x000fe20000010000 */
[C---:B------:R-:W-:Y:S01]  /*8530*/  FMUL.FTZ R25, R54.reuse, R93 ;  /* 0x0000005d36197220 */ /* 0x040fe20000410000 */
[C---:B------:R-:W-:Y:S01]  /*8540*/  HMMA.16816.F32.BF16 R16, R56.reuse, R26, R16 ;  /* 0x0000001a3810723c */ /* 0x040fe20000041810 */
[----:B------:R-:W-:Y:S03]  /*8550*/  LDSM.16.MT88.4 R100, [R116+0xac00] ;  /* 0x00ac00007464783b */ /* 0x000fe60000004200 */
[----:B------:R-:W-:Y:S01]  /*8560*/  MUFU.EX2 R93, R237 ;  /* 0x000000ed005d7308 */ /* 0x000fe20000000800 */
[----:B------:R-:W-:Y:S01]  /*8570*/  FFMA.FTZ R92, R235, UR4, -R122 ;  /* 0x00000004eb5c7c23 */ /* 0x000fe2000801087a */
[----:B------:R-:W-:Y:S01]  /*8580*/  FADD.FTZ R117, R117, R124 ;  /* 0x0000007c75757221 */ /* 0x000fe20000010000 */
[C---:B------:R-:W-:Y:S04]  /*8590*/  HMMA.16816.F32.BF16 R20, R56.reuse, R28, R20 ;  /* 0x0000001c3814723c */ /* 0x040fe80000041814 */
[C---:B------:R-:W-:Y:S01]  /*85a0*/  FMUL.FTZ R26, R53.reuse, R94 ;  /* 0x0000005e351a7220 */ /* 0x040fe20000410000 */
[----:B------:R-:W-:Y:S02]  /*85b0*/  FMUL.FTZ R27, R53, R95 ;  /* 0x0000005f351b7220 */ /* 0x000fe40000410000 */
[----:B------:R-:W-:Y:S01]  /*85c0*/  MUFU.EX2 R92, R92 ;  /* 0x0000005c005c7308 */ /* 0x000fe20000000800 */
[C---:B------:R-:W-:Y:S03]  /*85d0*/  FMUL.FTZ R28, R54.reuse, R88 ;  /* 0x00000058361c7220 */ /* 0x040fe60000410000 */
[----:B------:R-:W-:Y:S01]  /*85e0*/  FMUL.FTZ R29, R54, R89 ;  /* 0x00000059361d7220 */ /* 0x000fe20000410000 */
[--C-:B------:R-:W-:Y:S01]  /*85f0*/  FFMA.FTZ R89, R223, UR4, -R122.reuse ;  /* 0x00000004df597c23 */ /* 0x100fe2000801087a */
[C---:B------:R-:W-:Y:S04]  /*8600*/  HMMA.16816.F32.BF16 R24, R56.reuse, R30, R24 ;  /* 0x0000001e3818723c */ /* 0x040fe80000041818 */
[----:B------:R-:W3:Y:S01]  /*8610*/  MUFU.EX2 R88, R234 ;  /* 0x000000ea00587308 */ /* 0x000ee20000000800 */
[--C-:B------:R-:W-:Y:S01]  /*8620*/  FFMA.FTZ R121, R189, UR4, -R122.reuse ;  /* 0x00000004bd797c23 */ /* 0x100fe2000801087a */
[--C-:B------:R-:W-:Y:S01]  /*8630*/  FFMA.FTZ R126, R187, UR4, -R122.reuse ;  /* 0x00000004bb7e7c23 */ /* 0x100fe2000801087a */
[C---:B------:R-:W-:Y:S01]  /*8640*/  FMUL.FTZ R30, R53.reuse, R90 ;  /* 0x0000005a351e7220 */ /* 0x040fe20000410000 */
[----:B------:R-:W-:Y:S06]  /*8650*/  FMUL.FTZ R31, R53, R91 ;  /* 0x0000005b351f7220 */ /* 0x000fec0000410000 */
[----:B------:R-:W-:Y:S01]  /*8660*/  MUFU.EX2 R131, R131 ;  /* 0x0000008300837308 */ /* 0x000fe20000000800 */
[--C-:B------:R-:W-:Y:S01]  /*8670*/  FFMA.FTZ R91, R226, UR4, -R55.reuse ;  /* 0x00000004e25b7c23 */ /* 0x100fe20008010837 */
[--C-:B------:R-:W-:Y:S01]  /*8680*/  FFMA.FTZ R90, R225, UR4, -R122.reuse ;  /* 0x00000004e15a7c23 */ /* 0x100fe2000801087a */
[C---:B------:R-:W-:Y:S07]  /*8690*/  HMMA.16816.F32.BF16 R28, R56.reuse, R36, R28 ;  /* 0x00000024381c723c */ /* 0x040fee000004181c */
[----:B------:R-:W-:Y:S01]  /*86a0*/  MUFU.EX2 R91, R91 ;  /* 0x0000005b005b7308 */ /* 0x000fe20000000800 */
[C---:B------:R-:W-:Y:S03]  /*86b0*/  HMMA.16816.F32.BF16 R32, R56.reuse, R38, R32 ;  /* 0x000000263820723c */ /* 0x040fe60000041820 */
[C---:B------:R-:W-:Y:S01]  /*86c0*/  FMUL.FTZ R36, R54.reuse, R80 ;  /* 0x0000005036247220 */ /* 0x040fe20000410000 */
[----:B------:R-:W-:Y:S03]  /*86d0*/  FMUL.FTZ R37, R54, R81 ;  /* 0x0000005136257220 */ /* 0x000fe60000410000 */
[C---:B------:R-:W-:Y:S01]  /*86e0*/  FMUL.FTZ R38, R53.reuse, R82 ;  /* 0x0000005235267220 */ /* 0x040fe20000410000 */
[----:B------:R-:W-:Y:S01]  /*86f0*/  FMUL.FTZ R39, R53, R83 ;  /* 0x0000005335277220 */ /* 0x000fe20000410000 */
[----:B------:R-:W4:Y:S02]  /*8700*/  MUFU.EX2 R80, R231 ;  /* 0x000000e700507308 */ /* 0x000f240000000800 */
[--C-:B------:R-:W-:Y:S01]  /*8710*/  FFMA.FTZ R83, R227, UR4, -R122.reuse ;  /* 0x00000004e3537c23 */ /* 0x100fe2000801087a */
[----:B------:R-:W-:Y:S03]  /*8720*/  FFMA.FTZ R82, R230, UR4, -R55 ;  /* 0x00000004e6527c23 */ /* 0x000fe60008010837 */
[C---:B------:R-:W-:Y:S04]  /*8730*/  HMMA.16816.F32.BF16 R36, R56.reuse, R44, R36 ;  /* 0x0000002c3824723c */ /* 0x040fe80000041824 */
[----:B------:R-:W-:Y:S02]  /*8740*/  MUFU.EX2 R83, R83 ;  /* 0x0000005300537308 */ /* 0x000fe40000000800 */
[C---:B------:R-:W-:Y:S08]  /*8750*/  HMMA.16816.F32.BF16 R40, R56.reuse, R46, R40 ;  /* 0x0000002e3828723c */ /* 0x040ff00000041828 */
[----:B------:R-:W-:Y:S03]  /*8760*/  MUFU.EX2 R81, R232 ;  /* 0x000000e800517308 */ /* 0x000fe60000000800 */
[C---:B------:R-:W-:Y:S01]  /*8770*/  FMUL.FTZ R44, R54.reuse, R72 ;  /* 0x00000048362c7220 */ /* 0x040fe20000410000 */
[----:B------:R-:W-:Y:S01]  /*8780*/  FMUL.FTZ R45, R54, R73 ;  /* 0x00000049362d7220 */ /* 0x000fe20000410000 */
[C---:B------:R-:W-:Y:S01]  /*8790*/  FMUL.FTZ R46, R53.reuse, R74 ;  /* 0x0000004a352e7220 */ /* 0x040fe20000410000 */
[----:B------:R-:W-:Y:S02]  /*87a0*/  FMUL.FTZ R47, R53, R75 ;  /* 0x0000004b352f7220 */ /* 0x000fe40000410000 */
[----:B------:R-:W-:Y:S01]  /*87b0*/  LDSM.16.MT88.4 R72, [R116+0xd400] ;  /* 0x00d400007448783b */ /* 0x000fe20000004200 */
[--C-:B------:R-:W-:Y:S01]  /*87c0*/  FFMA.FTZ R53, R197, UR4, -R122.reuse ;  /* 0x00000004c5357c23 */ /* 0x100fe2000801087a */
[----:B------:R-:W5:Y:S01]  /*87d0*/  MUFU.EX2 R82, R82 ;  /* 0x0000005200527308 */ /* 0x000f620000000800 */
[--C-:B------:R-:W-:Y:S01]  /*87e0*/  FFMA.FTZ R54, R195, UR4, -R122.reuse ;  /* 0x00000004c3367c23 */ /* 0x100fe2000801087a */
[----:B------:R-:W-:Y:S01]  /*87f0*/  FFMA.FTZ R122, R175, UR4, -R122 ;  /* 0x00000004af7a7c23 */ /* 0x000fe2000801087a */
[C---:B------:R-:W-:Y:S07]  /*8800*/  HMMA.16816.F32.BF16 R44, R56.reuse, R60, R44 ;  /* 0x0000003c382c723c */ /* 0x040fee000004182c */
[----:B------:R-:W-:Y:S01]  /*8810*/  MUFU.EX2 R130, R130 ;  /* 0x0000008200827308 */ /* 0x000fe20000000800 */
[----:B------:R-:W-:Y:S01]  /*8820*/  HMMA.16816.F32.BF16 R48, R56, R62, R48 ;  /* 0x0000003e3830723c */ /* 0x000fe20000041830 */
[----:B------:R-:W1:Y:S06]  /*8830*/  LDSM.16.MT88.4 R60, [R116+0xb400] ;  /* 0x00b40000743c783b */ /* 0x000e6c0000004200 */
[C---:B---3--:R-:W-:Y:S02]  /*8840*/  F2FP.BF16.F32.PACK_AB R57, R85.reuse, R88 ;  /* 0x000000585539723e */ /* 0x048fe400000010ff */
[----:B------:R-:W-:Y:S02]  /*8850*/  MUFU.EX2 R133, R133 ;  /* 0x0000008500857308 */ /* 0x000fe40000000800 */
[----:B------:R-:W-:Y:S01]  /*8860*/  F2FP.BF16.F32.PACK_AB R56, R92, R93 ;  /* 0x0000005d5c38723e */ /* 0x000fe200000010ff */
[----:B------:R-:W-:Y:S01]  /*8870*/  FADD.FTZ R88, R88, R117 ;  /* 0x0000007558587221 */ /* 0x000fe20000010000 */
[----:B----4-:R-:W-:Y:S02]  /*8880*/  F2FP.BF16.F32.PACK_AB R58, R80, R87 ;  /* 0x00000057503a723e */ /* 0x010fe400000010ff */
[C---:B-----5:R-:W-:Y:S01]  /*8890*/  F2FP.BF16.F32.PACK_AB R59, R82.reuse, R81 ;  /* 0x00000051523b723e */ /* 0x060fe200000010ff */
[----:B------:R-:W-:Y:S03]  /*88a0*/  FADD.FTZ R88, R85, R88 ;  /* 0x0000005855587221 */ /* 0x000fe60000010000 */
[----:B------:R-:W-:Y:S01]  /*88b0*/  MUFU.EX2 R132, R132 ;  /* 0x0000008400847308 */ /* 0x000fe20000000800 */
[----:B------:R-:W-:Y:S01]  /*88c0*/  MOV R117, R0 ;  /* 0x0000000000757202 */ /* 0x000fe20000000f00 */
[----:B------:R-:W-:Y:S01]  /*88d0*/  FADD.FTZ R81, R81, R88 ;  /* 0x0000005851517221 */ /* 0x000fe20000010000 */
[C---:B------:R-:W-:Y:S07]  /*88e0*/  HMMA.16816.F32.BF16 R4, R56.reuse, R64, R4 ;  /* 0x000000403804723c */ /* 0x040fee0000041804 */
[----:B------:R-:W-:Y:S01]  /*88f0*/  MUFU.EX2 R134, R134 ;  /* 0x0000008600867308 */ /* 0x000fe20000000800 */
[----:B------:R-:W-:Y:S01]  /*8900*/  FADD.FTZ R81, R82, R81 ;  /* 0x0000005152517221 */ /* 0x000fe20000010000 */
[C---:B------:R-:W-:Y:S01]  /*8910*/  HMMA.16816.F32.BF16 R8, R56.reuse, R66, R8 ;  /* 0x000000423808723c */ /* 0x040fe20000041808 */
[----:B------:R-:W3:Y:S07]  /*8920*/  LDSM.16.MT88.4 R64, [R118+0xd400] ;  /* 0x00d400007640783b */ /* 0x000eee0000004200 */
[----:B------:R-:W-:Y:S01]  /*8930*/  MUFU.EX2 R135, R135 ;  /* 0x0000008700877308 */ /* 0x000fe20000000800 */
[C---:B--2---:R-:W-:Y:S06]  /*8940*/  HMMA.16816.F32.BF16 R12, R56.reuse, R76, R12 ;  /* 0x0000004c380c723c */ /* 0x044fec000004180c */
[C---:B------:R-:W-:Y:S01]  /*8950*/  HMMA.16816.F32.BF16 R16, R56.reuse, R78, R16 ;  /* 0x0000004e3810723c */ /* 0x040fe20000041810 */
[----:B------:R-:W-:Y:S02]  /*8960*/  LDSM.16.MT88.4 R76, [R118+0xc400] ;  /* 0x00c40000764c783b */ /* 0x000fe40000004200 */
[----:B------:R-:W-:Y:S03]  /*8970*/  MUFU.EX2 R136, R136 ;  /* 0x0000008800887308 */ /* 0x000fe60000000800 */
[C---:B-1----:R-:W-:Y:S07]  /*8980*/  HMMA.16816.F32.BF16 R20, R56.reuse, R68, R20 ;  /* 0x000000443814723c */ /* 0x042fee0000041814 */
[----:B------:R-:W-:Y:S01]  /*8990*/  MUFU.EX2 R137, R137 ;  /* 0x0000008900897308 */ /* 0x000fe20000000800 */
[C---:B------:R-:W-:Y:S01]  /*89a0*/  HMMA.16816.F32.BF16 R24, R56.reuse, R70, R24 ;  /* 0x000000463818723c */ /* 0x040fe20000041818 */
[----:B------:R-:W1:Y:S05]  /*89b0*/  LDSM.16.MT88.4 R68, [R118+0x9800] ;  /* 0x009800007644783b */ /* 0x000e6a0000004200 */
[C---:B------:R-:W-:Y:S03]  /*89c0*/  HMMA.16816.F32.BF16 R28, R56.reuse, R60, R28 ;  /* 0x0000003c381c723c */ /* 0x040fe6000004181c */
[----:B------:R-:W-:Y:S03]  /*89d0*/  MUFU.EX2 R138, R138 ;  /* 0x0000008a008a7308 */ /* 0x000fe60000000800 */
[C---:B------:R-:W-:Y:S01]  /*89e0*/  HMMA.16816.F32.BF16 R32, R56.reuse, R62, R32 ;  /* 0x0000003e3820723c */ /* 0x040fe20000041820 */
[----:B------:R-:W2:Y:S06]  /*89f0*/  LDSM.16.MT88.4 R60, [R116+0x9800] ;  /* 0x00980000743c783b */ /* 0x000eac0000004200 */
[----:B------:R-:W-:Y:S01]  /*8a00*/  MUFU.EX2 R139, R139 ;  /* 0x0000008b008b7308 */ /* 0x000fe20000000800 */
[C---:B---3--:R-:W-:Y:S09]  /*8a10*/  HMMA.16816.F32.BF16 R36, R56.reuse, R64, R36 ;  /* 0x000000403824723c */ /* 0x048ff20000041824 */
[----:B------:R-:W-:Y:S01]  /*8a20*/  MUFU.EX2 R140, R140 ;  /* 0x0000008c008c7308 */ /* 0x000fe20000000800 */
[C---:B------:R-:W-:Y:S01]  /*8a30*/  HMMA.16816.F32.BF16 R40, R56.reuse, R66, R40 ;  /* 0x000000423828723c */ /* 0x040fe20000041828 */
[----:B------:R-:W3:Y:S05]  /*8a40*/  LDSM.16.MT88.4 R64, [R118+0xb800] ;  /* 0x00b800007640783b */ /* 0x000eea0000004200 */
[C---:B------:R-:W-:Y:S03]  /*8a50*/  HMMA.16816.F32.BF16 R44, R56.reuse, R72, R44 ;  /* 0x00000048382c723c */ /* 0x040fe6000004182c */
[----:B------:R-:W-:Y:S03]  /*8a60*/  MUFU.EX2 R90, R90 ;  /* 0x0000005a005a7308 */ /* 0x000fe60000000800 */
[----:B------:R-:W-:Y:S01]  /*8a70*/  HMMA.16816.F32.BF16 R48, R56, R74, R48 ;  /* 0x0000004a3830723c */ /* 0x000fe20000041830 */
[----:B------:R-:W4:Y:S06]  /*8a80*/  LDSM.16.MT88.4 R72, [R116+0xb800] ;  /* 0x00b800007448783b */ /* 0x000f2c0000004200 */
[----:B------:R-:W5:Y:S01]  /*8a90*/  MUFU.EX2 R89, R89 ;  /* 0x0000005900597308 */ /* 0x000f620000000800 */
[----:B------:R-:W-:Y:S09]  /*8aa0*/  F2FP.BF16.F32.PACK_AB R56, R83, R84 ;  /* 0x000000545338723e */ /* 0x000ff200000010ff */
[----:B------:R-:W-:Y:S01]  /*8ab0*/  MUFU.EX2 R96, R96 ;  /* 0x0000006000607308 */ /* 0x000fe20000000800 */
[C---:B------:R-:W-:Y:S01]  /*8ac0*/  F2FP.BF16.F32.PACK_AB R57, R91.reuse, R86 ;  /* 0x000000565b39723e */ /* 0x040fe200000010ff */
[----:B------:R-:W-:Y:S04]  /*8ad0*/  FADD.FTZ R86, R86, R81 ;  /* 0x0000005156567221 */ /* 0x000fe80000010000 */
[----:B------:R-:W-:Y:S04]  /*8ae0*/  FADD.FTZ R91, R91, R86 ;  /* 0x000000565b5b7221 */ /* 0x000fe80000010000 */
[----:B------:R-:W1:Y:S01]  /*8af0*/  MUFU.EX2 R97, R97 ;  /* 0x0000006100617308 */ /* 0x000e620000000800 */
[----:B-----5:R-:W-:Y:S09]  /*8b00*/  F2FP.BF16.F32.PACK_AB R58, R89, R90 ;  /* 0x0000005a593a723e */ /* 0x020ff200000010ff */
[----:B------:R-:W-:Y:S10]  /*8b10*/  MUFU.EX2 R141, R141 ;  /* 0x0000008d008d7308 */ /* 0x000ff40000000800 */
[----:B------:R-:W-:Y:S01]  /*8b20*/  MUFU.EX2 R142, R142 ;  /* 0x0000008e008e7308 */ /* 0x000fe20000000800 */
[C---:B-1----:R-:W-:Y:S01]  /*8b30*/  F2FP.BF16.F32.PACK_AB R59, R97.reuse, R96 ;  /* 0x00000060613b723e */ /* 0x042fe200000010ff */
[----:B------:R-:W-:Y:S04]  /*8b40*/  FADD.FTZ R96, R96, R91 ;  /* 0x0000005b60607221 */ /* 0x000fe80000010000 */
[----:B------:R-:W-:Y:S02]  /*8b50*/  FADD.FTZ R97, R97, R96 ;  /* 0x0000006061617221 */ /* 0x000fe40000010000 */
[C---:B------:R-:W-:Y:S02]  /*8b60*/  HMMA.16816.F32.BF16 R4, R56.reuse, R68, R4 ;  /* 0x000000443804723c */ /* 0x040fe40000041804 */
[----:B------:R-:W-:Y:S04]  /*8b70*/  MUFU.EX2 R143, R143 ;  /* 0x0000008f008f7308 */ /* 0x000fe80000000800 */
[C---:B------:R-:W-:Y:S01]  /*8b80*/  HMMA.16816.F32.BF16 R8, R56.reuse, R70, R8 ;  /* 0x000000463808723c */ /* 0x040fe20000041808 */
[----:B------:R-:W-:Y:S05]  /*8b90*/  LDSM.16.MT88.4 R68, [R116+0xd800] ;  /* 0x00d800007444783b */ /* 0x000fea0000004200 */
[----:B------:R-:W-:Y:S01]  /*8ba0*/  MUFU.EX2 R144, R144 ;  /* 0x0000009000907308 */ /* 0x000fe20000000800 */
[C---:B--2---:R-:W-:Y:S09]  /*8bb0*/  HMMA.16816.F32.BF16 R12, R56.reuse, R60, R12 ;  /* 0x0000003c380c723c */ /* 0x044ff2000004180c */
[----:B------:R-:W-:Y:S01]  /*8bc0*/  MUFU.EX2 R145, R145 ;  /* 0x0000009100917308 */ /* 0x000fe20000000800 */
[C---:B------:R-:W-:Y:S01]  /*8bd0*/  HMMA.16816.F32.BF16 R16, R56.reuse, R62, R16 ;  /* 0x0000003e3810723c */ /* 0x040fe20000041810 */
[----:B------:R-:W1:Y:S05]  /*8be0*/  LDSM.16.MT88.4 R60, [R118+0xd800] ;  /* 0x00d80000763c783b */ /* 0x000e6a0000004200 */
[C---:B---3--:R-:W-:Y:S03]  /*8bf0*/  HMMA.16816.F32.BF16 R20, R56.reuse, R64, R20 ;  /* 0x000000403814723c */ /* 0x048fe60000041814 */
[----:B------:R-:W-:Y:S03]  /*8c00*/  MUFU.EX2 R98, R98 ;  /* 0x0000006200627308 */ /* 0x000fe60000000800 */
[C---:B------:R-:W-:Y:S01]  /*8c10*/  HMMA.16816.F32.BF16 R24, R56.reuse, R66, R24 ;  /* 0x000000423818723c */ /* 0x040fe20000041818 */
[----:B------:R-:W2:Y:S06]  /*8c20*/  LDSM.16.MT88.4 R64, [R118+0x9c00] ;  /* 0x009c00007640783b */ /* 0x000eac0000004200 */
[----:B------:R-:W3:Y:S01]  /*8c30*/  MUFU.EX2 R99, R99 ;  /* 0x0000006300637308 */ /* 0x000ee20000000800 */
[C---:B----4-:R-:W-:Y:S09]  /*8c40*/  HMMA.16816.F32.BF16 R28, R56.reuse, R72, R28 ;  /* 0x00000048381c723c */ /* 0x050ff2000004181c */
[----:B------:R-:W-:Y:S01]  /*8c50*/  MUFU.EX2 R104, R104 ;  /* 0x0000006800687308 */ /* 0x000fe20000000800 */
[C---:B------:R-:W-:Y:S01]  /*8c60*/  HMMA.16816.F32.BF16 R32, R56.reuse, R74, R32 ;  /* 0x0000004a3820723c */ /* 0x040fe20000041820 */
[----:B------:R-:W4:Y:S08]  /*8c70*/  LDSM.16.MT88.4 R72, [R116+0x9c00] ;  /* 0x009c00007448783b */ /* 0x000f300000004200 */
[----:B------:R-:W5:Y:S10]  /*8c80*/  MUFU.EX2 R105, R105 ;  /* 0x0000006900697308 */ /* 0x000f740000000800 */
[----:B------:R-:W2:Y:S01]  /*8c90*/  MUFU.EX2 R106, R106 ;  /* 0x0000006a006a7308 */ /* 0x000ea20000000800 */
[C---:B-1----:R-:W-:Y:S06]  /*8ca0*/  HMMA.16816.F32.BF16 R36, R56.reuse, R60, R36 ;  /* 0x0000003c3824723c */ /* 0x042fec0000041824 */
[C---:B------:R-:W-:Y:S03]  /*8cb0*/  HMMA.16816.F32.BF16 R40, R56.reuse, R62, R40 ;  /* 0x0000003e3828723c */ /* 0x040fe60000041828 */
[----:B------:R-:W-:Y:S01]  /*8cc0*/  MUFU.EX2 R107, R107 ;  /* 0x0000006b006b7308 */ /* 0x000fe20000000800 */
[----:B------:R-:W1:Y:S02]  /*8cd0*/  LDSM.16.MT88.4 R60, [R118+0xbc00] ;  /* 0x00bc0000763c783b */ /* 0x000e640000004200 */
[C---:B------:R-:W-:Y:S07]  /*8ce0*/  HMMA.16816.F32.BF16 R44, R56.reuse, R68, R44 ;  /* 0x00000044382c723c */ /* 0x040fee000004182c */
[----:B------:R-:W4:Y:S01]  /*8cf0*/  MUFU.EX2 R128, R128 ;  /* 0x0000008000807308 */ /* 0x000f220000000800 */
[----:B------:R-:W-:Y:S01]  /*8d00*/  HMMA.16816.F32.BF16 R48, R56, R70, R48 ;  /* 0x000000463830723c */ /* 0x000fe20000041830 */
[----:B------:R-:W1:Y:S08]  /*8d10*/  LDSM.16.MT88.4 R68, [R116+0xbc00] ;  /* 0x00bc00007444783b */ /* 0x000e700000004200 */
[----:B------:R-:W-:Y:S02]  /*8d20*/  MUFU.EX2 R53, R53 ;  /* 0x0000003500357308 */ /* 0x000fe40000000800 */
[----:B---3--:R-:W-:Y:S02]  /*8d30*/  F2FP.BF16.F32.PACK_AB R56, R99, R98 ;  /* 0x000000626338723e */ /* 0x008fe400000010ff */
[----:B-----5:R-:W-:Y:S01]  /*8d40*/  F2FP.BF16.F32.PACK_AB R57, R105, R104 ;  /* 0x000000686939723e */ /* 0x020fe200000010ff */
[----:B------:R-:W-:Y:S01]  /*8d50*/  FADD.FTZ R104, R104, R97 ;  /* 0x0000006168687221 */ /* 0x000fe20000010000 */
[----:B--2---:R-:W-:Y:S04]  /*8d60*/  F2FP.BF16.F32.PACK_AB R58, R129, R106 ;  /* 0x0000006a813a723e */ /* 0x004fe800000010ff */
[----:B------:R-:W2:Y:S01]  /*8d70*/  MUFU.EX2 R54, R54 ;  /* 0x0000003600367308 */ /* 0x000ea20000000800 */
[----:B----4-:R-:W-:Y:S01]  /*8d80*/  F2FP.BF16.F32.PACK_AB R59, R128, R107 ;  /* 0x0000006b803b723e */ /* 0x010fe200000010ff */
[----:B------:R-:W-:Y:S06]  /*8d90*/  FADD.FTZ R104, R105, R104 ;  /* 0x0000006869687221 */ /* 0x000fec0000010000 */
[C---:B------:R-:W-:Y:S02]  /*8da0*/  HMMA.16816.F32.BF16 R4, R56.reuse, R64, R4 ;  /* 0x000000403804723c */ /* 0x040fe40000041804 */
[----:B------:R-:W-:Y:S04]  /*8db0*/  MUFU.EX2 R146, R146 ;  /* 0x0000009200927308 */ /* 0x000fe80000000800 */
[C---:B------:R-:W-:Y:S01]  /*8dc0*/  HMMA.16816.F32.BF16 R8, R56.reuse, R66, R8 ;  /* 0x000000423808723c */ /* 0x040fe20000041808 */
[----:B------:R-:W3:Y:S05]  /*8dd0*/  LDSM.16.MT88.4 R64, [R118+0xdc00] ;  /* 0x00dc00007640783b */ /* 0x000eea0000004200 */
[----:B------:R-:W4:Y:S01]  /*8de0*/  MUFU.EX2 R147, R147 ;  /* 0x0000009300937308 */ /* 0x000f220000000800 */
[C---:B------:R-:W-:Y:S09]  /*8df0*/  HMMA.16816.F32.BF16 R12, R56.reuse, R72, R12 ;  /* 0x00000048380c723c */ /* 0x040ff2000004180c */
[----:B------:R-:W-:Y:S01]  /*8e00*/  MUFU.EX2 R148, R148 ;  /* 0x0000009400947308 */ /* 0x000fe20000000800 */
[C---:B------:R-:W-:Y:S01]  /*8e10*/  HMMA.16816.F32.BF16 R16, R56.reuse, R74, R16 ;  /* 0x0000004a3810723c */ /* 0x040fe20000041810 */
[----:B------:R-:W5:Y:S05]  /*8e20*/  LDSM.16.MT88.4 R72, [R116+0xdc00] ;  /* 0x00dc00007448783b */ /* 0x000f6a0000004200 */
[C---:B-1----:R-:W-:Y:S03]  /*8e30*/  HMMA.16816.F32.BF16 R20, R56.reuse, R60, R20 ;  /* 0x0000003c3814723c */ /* 0x042fe60000041814 */
[----:B------:R-:W1:Y:S03]  /*8e40*/  MUFU.EX2 R149, R149 ;  /* 0x0000009500957308 */ /* 0x000e660000000800 */
[C---:B------:R-:W-:Y:S01]  /*8e50*/  HMMA.16816.F32.BF16 R24, R56.reuse, R62, R24 ;  /* 0x0000003e3818723c */ /* 0x040fe20000041818 */
[----:B------:R-:W2:Y:S06]  /*8e60*/  LDSM.16.MT88.4 R60, [R118+0xa000] ;  /* 0x00a00000763c783b */ /* 0x000eac0000004200 */
[----:B------:R-:W-:Y:S01]  /*8e70*/  MUFU.EX2 R150, R150 ;  /* 0x0000009600967308 */ /* 0x000fe20000000800 */
[C---:B------:R-:W-:Y:S09]  /*8e80*/  HMMA.16816.F32.BF16 R28, R56.reuse, R68, R28 ;  /* 0x00000044381c723c */ /* 0x040ff2000004181c */
[----:B------:R-:W1:Y:S01]  /*8e90*/  MUFU.EX2 R151, R151 ;  /* 0x0000009700977308 */ /* 0x000e620000000800 */
[C---:B------:R-:W-:Y:S01]  /*8ea0*/  HMMA.16816.F32.BF16 R32, R56.reuse, R70, R32 ;  /* 0x000000463820723c */ /* 0x040fe20000041820 */
[----:B------:R-:W4:Y:S05]  /*8eb0*/  LDSM.16.MT88.4 R68, [R116+0xa000] ;  /* 0x00a000007444783b */ /* 0x000f2a0000004200 */
[C---:B---3--:R-:W-:Y:S03]  /*8ec0*/  HMMA.16816.F32.BF16 R36, R56.reuse, R64, R36 ;  /* 0x000000403824723c */ /* 0x048fe60000041824 */
[----:B------:R-:W-:Y:S03]  /*8ed0*/  MUFU.EX2 R121, R121 ;  /* 0x0000007900797308 */ /* 0x000fe60000000800 */
[C---:B------:R-:W-:Y:S01]  /*8ee0*/  HMMA.16816.F32.BF16 R40, R56.reuse, R66, R40 ;  /* 0x000000423828723c */ /* 0x040fe20000041828 */
[----:B------:R-:W3:Y:S06]  /*8ef0*/  LDSM.16.MT88.4 R64, [R118+0xc000] ;  /* 0x00c000007640783b */ /* 0x000eec0000004200 */
[----:B------:R-:W1:Y:S01]  /*8f00*/  MUFU.EX2 R126, R126 ;  /* 0x0000007e007e7308 */ /* 0x000e620000000800 */
[C---:B-----5:R-:W-:Y:S09]  /*8f10*/  HMMA.16816.F32.BF16 R44, R56.reuse, R72, R44 ;  /* 0x00000048382c723c */ /* 0x060ff2000004182c */
[----:B------:R-:W-:Y:S01]  /*8f20*/  MUFU.EX2 R152, R152 ;  /* 0x0000009800987308 */ /* 0x000fe20000000800 */
[----:B------:R-:W-:Y:S01]  /*8f30*/  HMMA.16816.F32.BF16 R48, R56, R74, R48 ;  /* 0x0000004a3830723c */ /* 0x000fe20000041830 */
[----:B------:R-:W5:Y:S06]  /*8f40*/  LDSM.16.MT88.4 R72, [R116+0xc000] ;  /* 0x00c000007448783b */ /* 0x000f6c0000004200 */
[----:B------:R-:W-:Y:S02]  /*8f50*/  F2FP.BF16.F32.PACK_AB R56, R130, R131 ;  /* 0x000000838238723e */ /* 0x000fe400000010ff */
[----:B------:R-:W-:Y:S02]  /*8f60*/  MUFU.EX2 R183, R122 ;  /* 0x0000007a00b77308 */ /* 0x000fe40000000800 */
[----:B------:R-:W-:Y:S02]  /*8f70*/  F2FP.BF16.F32.PACK_AB R57, R132, R133 ;  /* 0x000000858439723e */ /* 0x000fe400000010ff */
[----:B------:R-:W-:Y:S02]  /*8f80*/  F2FP.BF16.F32.PACK_AB R58, R135, R134 ;  /* 0x00000086873a723e */ /* 0x000fe400000010ff */
[----:B------:R-:W-:Y:S04]  /*8f90*/  F2FP.BF16.F32.PACK_AB R59, R137, R136 ;  /* 0x00000088893b723e */ /* 0x000fe800000010ff */
[----:B------:R-:W-:Y:S03]  /*8fa0*/  MUFU.EX2 R52, R52 ;  /* 0x0000003400347308 */ /* 0x000fe60000000800 */
[C---:B--2---:R-:W-:Y:S06]  /*8fb0*/  HMMA.16816.F32.BF16 R4, R56.reuse, R60, R4 ;  /* 0x0000003c3804723c */ /* 0x044fec0000041804 */
[C---:B------:R-:W-:Y:S01]  /*8fc0*/  HMMA.16816.F32.BF16 R8, R56.reuse, R62, R8 ;  /* 0x0000003e3808723c */ /* 0x040fe20000041808 */
[----:B------:R-:W2:Y:S05]  /*8fd0*/  LDSM.16.MT88.4 R60, [R118+0xe000] ;  /* 0x00e00000763c783b */ /* 0x000eaa0000004200 */
[C---:B----4-:R-:W-:Y:S06]  /*8fe0*/  HMMA.16816.F32.BF16 R12, R56.reuse, R68, R12 ;  /* 0x00000044380c723c */ /* 0x050fec000004180c */
[C---:B------:R-:W-:Y:S01]  /*8ff0*/  HMMA.16816.F32.BF16 R16, R56.reuse, R70, R16 ;  /* 0x000000463810723c */ /* 0x040fe20000041810 */
[----:B------:R-:W4:Y:S05]  /*9000*/  LDSM.16.MT88.4 R68, [R116+0xe000] ;  /* 0x00e000007444783b */ /* 0x000f2a0000004200 */
[C---:B---3--:R-:W-:Y:S06]  /*9010*/  HMMA.16816.F32.BF16 R20, R56.reuse, R64, R20 ;  /* 0x000000403814723c */ /* 0x048fec0000041814 */
[C---:B------:R-:W-:Y:S01]  /*9020*/  HMMA.16816.F32.BF16 R24, R56.reuse, R66, R24 ;  /* 0x000000423818723c */ /* 0x040fe20000041818 */
[----:B------:R-:W3:Y:S05]  /*9030*/  LDSM.16.MT88.4 R64, [R118+0xa400] ;  /* 0x00a400007640783b */ /* 0x000eea0000004200 */
[C---:B-----5:R-:W-:Y:S06]  /*9040*/  HMMA.16816.F32.BF16 R28, R56.reuse, R72, R28 ;  /* 0x00000048381c723c */ /* 0x060fec000004181c */
[C---:B------:R-:W-:Y:S01]  /*9050*/  HMMA.16816.F32.BF16 R32, R56.reuse, R74, R32 ;  /* 0x0000004a3820723c */ /* 0x040fe20000041820 */
[----:B------:R-:W5:Y:S05]  /*9060*/  LDSM.16.MT88.4 R72, [R116+0xa400] ;  /* 0x00a400007448783b */ /* 0x000f6a0000004200 */
[C---:B--2---:R-:W-:Y:S06]  /*9070*/  HMMA.16816.F32.BF16 R36, R56.reuse, R60, R36 ;  /* 0x0000003c3824723c */ /* 0x044fec0000041824 */
[C---:B------:R-:W-:Y:S05]  /*9080*/  HMMA.16816.F32.BF16 R40, R56.reuse, R62, R40 ;  /* 0x0000003e3828723c */ /* 0x040fea0000041828 */
[----:B------:R-:W-:Y:S01]  /*9090*/  F2FP.BF16.F32.PACK_AB R60, R139, R138 ;  /* 0x0000008a8b3c723e */ /* 0x000fe200000010ff */
[C---:B----4-:R-:W-:Y:S05]  /*90a0*/  HMMA.16816.F32.BF16 R44, R56.reuse, R68, R44 ;  /* 0x00000044382c723c */ /* 0x050fea000004182c */
[----:B------:R-:W-:Y:S01]  /*90b0*/  F2FP.BF16.F32.PACK_AB R61, R141, R140 ;  /* 0x0000008c8d3d723e */ /* 0x000fe200000010ff */
[----:B------:R-:W-:Y:S01]  /*90c0*/  HMMA.16816.F32.BF16 R48, R56, R70, R48 ;  /* 0x000000463830723c */ /* 0x000fe20000041830 */
[----:B------:R-:W2:Y:S04]  /*90d0*/  LDSM.16.MT88.4 R56, [R116+0xc400] ;  /* 0x00c400007438783b */ /* 0x000ea80000004200 */
[----:B------:R-:W-:Y:S02]  /*90e0*/  F2FP.BF16.F32.PACK_AB R62, R143, R142 ;  /* 0x0000008e8f3e723e */ /* 0x000fe400000010ff */
[----:B------:R-:W-:Y:S02]  /*90f0*/  F2FP.BF16.F32.PACK_AB R63, R145, R144 ;  /* 0x00000090913f723e */ /* 0x000fe400000010ff */
[----:B------:R-:W-:Y:S05]  /*9100*/  LDSM.16.MT88.4 R68, [R116+0xe400] ;  /* 0x00e400007444783b */ /* 0x000fea0000004200 */
[C---:B---3--:R-:W-:Y:S06]  /*9110*/  HMMA.16816.F32.BF16 R4, R60.reuse, R64, R4 ;  /* 0x000000403c04723c */ /* 0x048fec0000041804 */
[C---:B------:R-:W-:Y:S01]  /*9120*/  HMMA.16816.F32.BF16 R8, R60.reuse, R66, R8 ;  /* 0x000000423c08723c */ /* 0x040fe20000041808 */
[----:B------:R-:W3:Y:S05]  /*9130*/  LDSM.16.MT88.4 R64, [R118+0xe400] ;  /* 0x00e400007640783b */ /* 0x000eea0000004200 */
[C---:B-----5:R-:W-:Y:S06]  /*9140*/  HMMA.16816.F32.BF16 R12, R60.reuse, R72, R12 ;  /* 0x000000483c0c723c */ /* 0x060fec000004180c */
[C---:B------:R-:W-:Y:S01]  /*9150*/  HMMA.16816.F32.BF16 R16, R60.reuse, R74, R16 ;  /* 0x0000004a3c10723c */ /* 0x040fe20000041810 */
[----:B------:R-:W4:Y:S05]  /*9160*/  LDSM.16.MT88.4 R72, [R118+0xa800] ;  /* 0x00a800007648783b */ /* 0x000f2a0000004200 */
[C---:B------:R-:W-:Y:S06]  /*9170*/  HMMA.16816.F32.BF16 R20, R60.reuse, R76, R20 ;  /* 0x0000004c3c14723c */ /* 0x040fec0000041814 */
[C---:B------:R-:W-:Y:S01]  /*9180*/  HMMA.16816.F32.BF16 R24, R60.reuse, R78, R24 ;  /* 0x0000004e3c18723c */ /* 0x040fe20000041818 */
[----:B------:R-:W5:Y:S05]  /*9190*/  LDSM.16.MT88.4 R76, [R116+0xa800] ;  /* 0x00a80000744c783b */ /* 0x000f6a0000004200 */
[C---:B--2---:R-:W-:Y:S06]  /*91a0*/  HMMA.16816.F32.BF16 R28, R60.reuse, R56, R28 ;  /* 0x000000383c1c723c */ /* 0x044fec000004181c */
[C---:B------:R-:W-:Y:S05]  /*91b0*/  HMMA.16816.F32.BF16 R32, R60.reuse, R58, R32 ;  /* 0x0000003a3c20723c */ /* 0x040fea0000041820 */
[----:B------:R-:W-:Y:S01]  /*91c0*/  FADD.FTZ R56, R125, R127 ;  /* 0x0000007f7d387221 */ /* 0x000fe20000010000 */
[C---:B---3--:R-:W-:Y:S05]  /*91d0*/  HMMA.16816.F32.BF16 R36, R60.reuse, R64, R36 ;  /* 0x000000403c24723c */ /* 0x048fea0000041824 */
[----:B------:R-:W-:Y:S01]  /*91e0*/  FADD.FTZ R95, R123, R56 ;  /* 0x000000387b5f7221 */ /* 0x000fe20000010000 */
[C---:B------:R-:W-:Y:S01]  /*91f0*/  HMMA.16816.F32.BF16 R40, R60.reuse, R66, R40 ;  /* 0x000000423c28723c */ /* 0x040fe20000041828 */
[----:B------:R-:W2:Y:S04]  /*9200*/  LDSM.16.MT88.4 R64, [R118+0xc800] ;  /* 0x00c800007640783b */ /* 0x000ea80000004200 */
[----:B------:R-:W-:Y:S01]  /*9210*/  FADD.FTZ R120, R120, R95 ;  /* 0x0000005f78787221 */ /* 0x000fe20000010000 */
[C---:B------:R-:W-:Y:S05]  /*9220*/  HMMA.16816.F32.BF16 R44, R60.reuse, R68, R44 ;  /* 0x000000443c2c723c */ /* 0x040fea000004182c */
[----:B------:R-:W-:Y:S01]  /*9230*/  F2FP.BF16.F32.PACK_AB R56, R54, R53 ;  /* 0x000000353638723e */ /* 0x000fe200000010ff */
[----:B------:R-:W-:Y:S01]  /*9240*/  HMMA.16816.F32.BF16 R48, R60, R70, R48 ;  /* 0x000000463c30723c */ /* 0x000fe20000041830 */
[----:B------:R-:W3:Y:S04]  /*9250*/  LDSM.16.MT88.4 R60, [R116+0xc800] ;  /* 0x00c80000743c783b */ /* 0x000ee80000004200 */
[----:B------:R-:W-:Y:S01]  /*9260*/  F2FP.BF16.F32.PACK_AB R57, R147, R146 ;  /* 0x000000929339723e */ /* 0x000fe200000010ff */
[----:B------:R-:W-:Y:S01]  /*9270*/  FADD.FTZ R93, R93, R120 ;  /* 0x000000785d5d7221 */ /* 0x000fe20000010000 */
[----:B-1----:R-:W-:Y:S01]  /*9280*/  F2FP.BF16.F32.PACK_AB R58, R149, R148 ;  /* 0x00000094953a723e */ /* 0x002fe200000010ff */
[----:B------:R-:W-:Y:S01]  /*9290*/  FFMA.FTZ R123, R188, UR4, -R55 ;  /* 0x00000004bc7b7c23 */ /* 0x000fe20008010837 */
[----:B------:R-:W1:Y:S02]  /*92a0*/  LDSM.16.MT88.4 R68, [R118+0xe800] ;  /* 0x00e800007644783b */ /* 0x000e640000004200 */
[----:B------:R-:W-:Y:S01]  /*92b0*/  F2FP.BF16.F32.PACK_AB R59, R151, R150 ;  /* 0x00000096973b723e */ /* 0x000fe200000010ff */
[----:B------:R-:W-:Y:S01]  /*92c0*/  FADD.FTZ R92, R92, R93 ;  /* 0x0000005d5c5c7221 */ /* 0x000fe20000010000 */
[----:B------:R-:W-:Y:S01]  /*92d0*/  FFMA.FTZ R55, R3, UR4, -R55 ;  /* 0x0000000403377c23 */ /* 0x000fe20008010837 */
[----:B------:R-:W1:Y:S01]  /*92e0*/  MUFU.EX2 R123, R123 ;  /* 0x0000007b007b7308 */ /* 0x000e620000000800 */
[----:B------:R-:W-:Y:S01]  /*92f0*/  FADD.FTZ R3, R107, R104 ;  /* 0x000000686b037221 */ /* 0x000fe20000010000 */
[----:B------:R-:W-:Y:S02]  /*9300*/  FADD.FTZ R87, R87, R92 ;  /* 0x0000005c57577221 */ /* 0x000fe40000010000 */
[C---:B----4-:R-:W-:Y:S01]  /*9310*/  HMMA.16816.F32.BF16 R4, R56.reuse, R72, R4 ;  /* 0x000000483804723c */ /* 0x050fe20000041804 */
[----:B------:R-:W-:Y:S05]  /*9320*/  LDSM.16.MT88.4 R92, [R118+0xcc00] ;  /* 0x00cc0000765c783b */ /* 0x000fea0000004200 */
[----:B------:R-:W-:Y:S01]  /*9330*/  MUFU.EX2 R55, R55 ;  /* 0x0000003700377308 */ /* 0x000fe20000000800 */
[----:B------:R-:W-:Y:S01]  /*9340*/  FADD.FTZ R87, R80, R87 ;  /* 0x0000005750577221 */ /* 0x000fe20000010000 */
[C---:B------:R-:W-:Y:S01]  /*9350*/  HMMA.16816.F32.BF16 R8, R56.reuse, R74, R8 ;  /* 0x0000004a3808723c */ /* 0x040fe20000041808 */
[----:B------:R-:W4:Y:S02]  /*9360*/  LDSM.16.MT88.4 R72, [R116+0xe800] ;  /* 0x00e800007448783b */ /* 0x000f240000004200 */
[----:B------:R-:W-:Y:S03]  /*9370*/  FADD.FTZ R84, R84, R87 ;  /* 0x0000005754547221 */ /* 0x000fe60000010000 */
[C---:B-----5:R-:W-:Y:S05]  /*9380*/  HMMA.16816.F32.BF16 R12, R56.reuse, R76, R12 ;  /* 0x0000004c380c723c */ /* 0x060fea000004180c */
[----:B------:R-:W-:Y:S01]  /*9390*/  FADD.FTZ R83, R83, R84 ;  /* 0x0000005453537221 */ /* 0x000fe20000010000 */
[C---:B------:R-:W-:Y:S01]  /*93a0*/  HMMA.16816.F32.BF16 R16, R56.reuse, R78, R16 ;  /* 0x0000004e3810723c */ /* 0x040fe20000041810 */
[----:B------:R-:W5:Y:S04]  /*93b0*/  LDSM.16.MT88.4 R84, [R116+0xcc00] ;  /* 0x00cc00007454783b */ /* 0x000f680000004200 */
[----:B------:R-:W-:Y:S01]  /*93c0*/  FADD.FTZ R90, R90, R83 ;  /* 0x000000535a5a7221 */ /* 0x000fe20000010000 */
[C---:B--2---:R-:W-:Y:S01]  /*93d0*/  HMMA.16816.F32.BF16 R20, R56.reuse, R64, R20 ;  /* 0x000000403814723c */ /* 0x044fe20000041814 */
[----:B------:R-:W2:Y:S02]  /*93e0*/  MUFU.EX2 R64, R185 ;  /* 0x000000b900407308 */ /* 0x000ea40000000800 */
[----:B------:R-:W5:Y:S02]  /*93f0*/  LDSM.16.MT88.4 R76, [R118+0xec00] ;  /* 0x00ec0000764c783b */ /* 0x000f640000004200 */
[----:B------:R-:W-:Y:S01]  /*9400*/  FADD.FTZ R89, R89, R90 ;  /* 0x0000005a59597221 */ /* 0x000fe20000010000 */
[C---:B------:R-:W-:Y:S05]  /*9410*/  HMMA.16816.F32.BF16 R24, R56.reuse, R66, R24 ;  /* 0x000000423818723c */ /* 0x040fea0000041818 */
[----:B------:R-:W-:Y:S01]  /*9420*/  FADD.FTZ R98, R98, R89 ;  /* 0x0000005962627221 */ /* 0x000fe20000010000 */
[C---:B---3--:R-:W-:Y:S05]  /*9430*/  HMMA.16816.F32.BF16 R28, R56.reuse, R60, R28 ;  /* 0x0000003c381c723c */ /* 0x048fea000004181c */
[----:B------:R-:W-:Y:S01]  /*9440*/  FADD.FTZ R99, R99, R98 ;  /* 0x0000006263637221 */ /* 0x000fe20000010000 */
[C---:B------:R-:W-:Y:S05]  /*9450*/  HMMA.16816.F32.BF16 R32, R56.reuse, R62, R32 ;  /* 0x0000003e3820723c */ /* 0x040fea0000041820 */
[----:B------:R-:W-:Y:S01]  /*9460*/  FADD.FTZ R128, R128, R3 ;  /* 0x0000000380807221 */ /* 0x000fe20000010000 */
[C---:B-1----:R-:W-:Y:S05]  /*9470*/  HMMA.16816.F32.BF16 R36, R56.reuse, R68, R36 ;  /* 0x000000443824723c */ /* 0x042fea0000041824 */
[----:B------:R-:W-:Y:S01]  /*9480*/  FADD.FTZ R3, R133, R128 ;  /* 0x0000008085037221 */ /* 0x000fe20000010000 */
[C---:B------:R-:W-:Y:S05]  /*9490*/  HMMA.16816.F32.BF16 R40, R56.reuse, R70, R40 ;  /* 0x000000463828723c */ /* 0x040fea0000041828 */
[----:B------:R-:W-:Y:S01]  /*94a0*/  F2FP.BF16.F32.PACK_AB R68, R126, R121 ;  /* 0x000000797e44723e */ /* 0x000fe200000010ff */
[C---:B----4-:R-:W-:Y:S05]  /*94b0*/  HMMA.16816.F32.BF16 R44, R56.reuse, R72, R44 ;  /* 0x00000048382c723c */ /* 0x050fea000004182c */
[----:B------:R-:W-:Y:S01]  /*94c0*/  F2FP.BF16.F32.PACK_AB R69, R152, R123 ;  /* 0x0000007b9845723e */ /* 0x000fe200000010ff */
[----:B------:R-:W-:Y:S05]  /*94d0*/  HMMA.16816.F32.BF16 R48, R56, R74, R48 ;  /* 0x0000004a3830723c */ /* 0x000fea0000041830 */
[----:B--2---:R-:W-:Y:S01]  /*94e0*/  F2FP.BF16.F32.PACK_AB R70, R183, R64 ;  /* 0x00000040b746723e */ /* 0x004fe200000010ff */
[----:B------:R-:W-:Y:S01]  /*94f0*/  FADD.FTZ R3, R132, R3 ;  /* 0x0000000384037221 */ /* 0x000fe20000010000 */
[----:B------:R-:W-:Y:S04]  /*9500*/  F2FP.BF16.F32.PACK_AB R71, R55, R52 ;  /* 0x000000343747723e */ /* 0x000fe800000010ff */
[----:B------:R-:W-:Y:S03]  /*9510*/  FADD.FTZ R136, R136, R3 ;  /* 0x0000000388887221 */ /* 0x000fe60000010000 */
        /* <DEDUP_REMOVED lines=24> */
[----:B------:R-:W-:Y:S03]  /*96a0*/  FADD.FTZ R145, R145, R144 ;  /* 0x0000009091917221 */ /* 0x000fe60000010000 */
[----:B------:R-:W-:Y:S01]  /*96b0*/  FADD.FTZ R142, R143, R142 ;  /* 0x0000008e8f8e7221 */ /* 0x000fe20000010000 */
[C---:B-1----:R-:W-:Y:S03]  /*96c0*/  HMMA.16816.F32.BF16 R72, R68.reuse, R4, R44 ;  /* 0x000000044448723c */ /* 0x042fe6000004182c */
[----:B------:R-:W-:Y:S01]  /*96d0*/  FADD.FTZ R3, R53, R142 ;  /* 0x0000008e35037221 */ /* 0x000fe20000010000 */
[----:B------:R-:W-:Y:S02]  /*96e0*/  FADD.FTZ R146, R146, R145 ;  /* 0x0000009192927221 */ /* 0x000fe40000010000 */
[----:B------:R-:W-:Y:S05]  /*96f0*/  HMMA.16816.F32.BF16 R68, R68, R6, R48 ;  /* 0x000000064444723c */ /* 0x000fea0000041830 */
[----:B------:R-:W-:Y:S01]  /*9700*/  FADD.FTZ R3, R54, R3 ;  /* 0x0000000336037221 */ /* 0x000fe20000010000 */
[----:B------:R-:W-:Y:S05]  /*9710*/  FADD.FTZ R147, R147, R146 ;  /* 0x0000009293937221 */ /* 0x000fea0000010000 */
[----:B------:R-:W-:Y:S01]  /*9720*/  FADD.FTZ R148, R148, R3 ;  /* 0x0000000394947221 */ /* 0x000fe20000010000 */
[----:B------:R-:W-:Y:S01]  /*9730*/  IADD3 R3, R182, -0x1, RZ ;  /* 0xffffffffb6037810 */ /* 0x000fe20007ffe0ff */
[----:B------:R-:W-:Y:S02]  /*9740*/  FADD.FTZ R150, R150, R147 ;  /* 0x0000009396967221 */ /* 0x000fe40000010000 */
[----:B------:R-:W-:Y:S01]  /*9750*/  FADD.FTZ R148, R149, R148 ;  /* 0x0000009495947221 */ /* 0x000fe20000010000 */
[----:B------:R-:W-:Y:S01]  /*9760*/  MOV R182, R3 ;  /* 0x0000000300b67202 */ /* 0x000fe20000000f00 */
[----:B------:R-:W-:Y:S02]  /*9770*/  FADD.FTZ R150, R151, R150 ;  /* 0x0000009697967221 */ /* 0x000fe40000010000 */
[----:B------:R-:W-:Y:S02]  /*9780*/  FADD.FTZ R121, R121, R148 ;  /* 0x0000009479797221 */ /* 0x000fe40000010000 */
[----:B------:R-:W-:Y:S02]  /*9790*/  FADD.FTZ R123, R123, R150 ;  /* 0x000000967b7b7221 */ /* 0x000fe40000010000 */
[----:B------:R-:W-:Y:S02]  /*97a0*/  FADD.FTZ R121, R126, R121 ;  /* 0x000000797e797221 */ /* 0x000fe40000010000 */
[----:B------:R-:W-:Y:S02]  /*97b0*/  FADD.FTZ R123, R152, R123 ;  /* 0x0000007b987b7221 */ /* 0x000fe40000010000 */
[----:B------:R-:W-:Y:S02]  /*97c0*/  FADD.FTZ R64, R64, R121 ;  /* 0x0000007940407221 */ /* 0x000fe40000010000 */
[----:B------:R-:W-:Y:S02]  /*97d0*/  FADD.FTZ R52, R52, R123 ;  /* 0x0000007b34347221 */ /* 0x000fe40000010000 */
[----:B------:R-:W-:Y:S02]  /*97e0*/  FADD.FTZ R183, R183, R64 ;  /* 0x00000040b7b77221 */ /* 0x000fe40000010000 */
[----:B------:R-:W-:Y:S01]  /*97f0*/  FADD.FTZ R184, R55, R52 ;  /* 0x0000003437b87221 */ /* 0x000fe20000010000 */
[----:B------:R-:W-:Y:S06]  /*9800*/  @P0 BRA `(.L_x_1868) ;  /* 0xffffffc000d80947 */ /* 0x000fec000383ffff */
.L_x_1864:
        /* <DEDUP_REMOVED lines=168> */
.L_x_1869:
[----:B------:R-:W-:Y:S01]  /*a290*/  S2UR UR8, SR_CTAID.Z ;  /* 0x00000000000879c3 */ /* 0x000fe20000002700 */
[----:B------:R-:W-:Y:S01]  /*a2a0*/  ULDC UR9, c[0x0][0x270] ;  /* 0x00009c0000097ab9 */ /* 0x000fe20000000800 */
[----:B------:R-:W-:-:S06]  /*a2b0*/  ULDC UR6, c[0x0][0x2c4] ;  /* 0x0000b10000067ab9 */ /* 0x000fcc0000000800 */
[----:B------:R-:W1:Y:S02]  /*a2c0*/  S2UR UR7, SR_CTAID.Y ;  /* 0x00000000000779c3 */ /* 0x000e640000002600 */
[----:B-1----:R-:W-:-:S04]  /*a2d0*/  UIMAD UR9, UR7, UR9, UR8 ;  /* 0x00000009070972a4 */ /* 0x002fc8000f8e0208 */
[----:B------:R-:W-:Y:S02]  /*a2e0*/  UIMAD UR9, UR9, UR6, URZ ;  /* 0x00000006090972a4 */ /* 0x000fe4000f8e023f */
.L_x_1870:
        /* <DEDUP_REMOVED lines=21> */
.L_x_1872:
[----:B------:R-:W-:Y:S05]  /*a440*/  BSYNC B0 ;  /* 0x0000000000007941 */ /* 0x000fea0003800000 */
.L_x_1871:
        /* <DEDUP_REMOVED lines=44> */
.L_x_1873:
        /* <DEDUP_REMOVED lines=15> */
.L_x_6453:


//--------------------- .text._ZN5flash24flash_fwd_splitkv_kernelI23Flash_fwd_kernel_traitsILi96ELi64ELi128ELi4ELb0ELb0EN7cutlass10bfloat16_tE19Flash_kernel_traitsILi96ELi64ELi128ELi4ES3_EELb1ELb0ELb0ELb1ELb1ELb0ELb1ELb0EEEvNS_16Flash_fwd_paramsE --------------------------
	.section	.text._ZN5flash24flash_fwd_splitkv_kernelI23Flash_fwd_kernel_traitsILi96ELi64ELi128ELi4ELb0ELb0EN7cutlass10bfloat16_tE19Flash_kernel_traitsILi96ELi64ELi128ELi4ES3_EELb1ELb0ELb0ELb1ELb1ELb0ELb1ELb0EEEvNS_16Flash_fwd_paramsE,"ax",@progbits
	.align	128
        .global         _ZN5flash24flash_fwd_splitkv_kernelI23Flash_fwd_kernel_traitsILi96ELi64ELi128ELi4ELb0ELb0EN7cutlass10bfloat16_tE19Flash_kernel_traitsILi96ELi64ELi128ELi4ES3_EELb1ELb0ELb0ELb1ELb1ELb0ELb1ELb0EEEvNS_16Flash_fwd_paramsE
        .type           _ZN5flash24flash_fwd_splitkv_kernelI23Flash_fwd_kernel_traitsILi96ELi64ELi128ELi4ELb0ELb0EN7cutlass10bfloat16_tE19Flash_kernel_traitsILi96ELi64ELi128ELi4ES3_EELb1ELb0ELb0ELb1ELb1ELb0ELb1ELb0EEEvNS_16Flash_fwd_paramsE,@function
        .size           _ZN5flash24flash_fwd_splitkv_kernelI23Flash_fwd_kernel_traitsILi96ELi64ELi128ELi4ELb0ELb0EN7cutlass10bfloat16_tE19Flash_kernel_traitsILi96ELi64ELi128ELi4ES3_EELb1ELb0ELb0ELb1ELb1ELb0ELb1ELb0EEEvNS_16Flash_fwd_paramsE,(.L_x_6454 - _ZN5flash24flash_fwd_splitkv_kernelI23Flash_fwd_kernel_traitsILi96ELi64ELi128ELi4ELb0ELb0EN7cutlass10bfloat16_tE19Flash_kernel_traitsILi96ELi64ELi128ELi4ES3_EELb1ELb0ELb0ELb1ELb1ELb0ELb1ELb0EEEvNS_16Flash_fwd_paramsE)
        .other          _ZN5flash24flash_fwd_splitkv_kernelI23Flash_fwd_kernel_traitsILi96ELi64ELi128ELi4ELb0ELb0EN7cutlass10bfloat16_tE19Flash_kernel_traitsILi96ELi64ELi128ELi4ES3_EELb1ELb0ELb0ELb1ELb1ELb0ELb1ELb0EEEvNS_16Flash_fwd_paramsE,@"STO_CUDA_ENTRY STV_DEFAULT"
_ZN5flash24flash_fwd_splitkv_kernelI23Flash_fwd_kernel_traitsILi96ELi64ELi128ELi4ELb0ELb0EN7cutlass10bfloat16_tE19Flash_kernel_traitsILi96ELi64ELi128ELi4ES3_EELb1ELb0ELb0ELb1ELb1ELb0ELb1ELb0EEEvNS_16Flash_fwd_paramsE:
.text._ZN5flash24flash_fwd_splitkv_kernelI23Flash_fwd_kernel_traitsILi96ELi64ELi128ELi4ELb0ELb0EN7cutlass10bfloat16_tE19Flash_kernel_traitsILi96ELi64ELi128ELi4ES3_EELb1ELb0ELb0ELb1ELb1ELb0ELb1ELb0EEEvNS_16Flash_fwd_paramsE:
[----:B------:R-:W-:Y:S08]  /*0000*/  LDC R1, c[0x0][0x28] ;  /* 0x00000a00ff017b82 */ /* 0x000ff00000000800 */
[----:B------:R-:W1:Y:S01]  /*0010*/  LDC R7, c[0x0][0x270] ;  /* 0x00009c00ff077b82 */ /* 0x000e620000000800 */
[----:B------:R-:W-:-:S07]  /*0020*/  ULDC.64 UR16, c[0x0][0x208] ;  /* 0x0000820000107ab9 */ /* 0x000fce0000000a00 */
[----:B------:R-:W2:Y:S08]  /*0030*/  S2UR UR4, SR_CTAID.Z ;  /* 0x00000000000479c3 */ /* 0x000eb00000002700 */
[----:B------:R-:W3:Y:S08]  /*0040*/  LDC.64 R2, c[0x0][0x308] ;  /* 0x0000c200ff027b82 */ /* 0x000ef00000000a00 */
[----:B------:R-:W4:Y:S01]  /*0050*/  LDC.64 R4, c[0x0][0x300] ;  /* 0x0000c000ff047b82 */ /* 0x000f220000000a00 */
[----:B-1----:R-:W1:Y:S01]  /*0060*/  I2F.U32.RP R6, R7 ;  /* 0x0000000700067306 */ /* 0x002e620000209000 */
[----:B------:R-:W-:Y:S01]  /*0070*/  ISETP.NE.U32.AND P2, PT, R7, RZ, PT ;  /* 0x000000ff0700720c */ /* 0x000fe20003f45070 */
[----:B------:R-:W2:Y:S01]  /*0080*/  S2R R19, SR_CTAID.X ;  /* 0x0000000000137919 */ /* 0x000ea20000002500 */
[----:B------:R-:W-:Y:S01]  /*0090*/  IMAD.MOV.U32 R17, RZ, RZ, RZ ;  /* 0x000000ffff117224 */ /* 0x000fe200078e00ff */
[----:B------:R-:W-:-:S04]  /*00a0*/  ULDC UR15, c[0x0][0x2c4] ;  /* 0x0000b100000f7ab9 */ /* 0x000fc80000000800 */
[----:B-1----:R-:W1:Y:S01]  /*00b0*/  MUFU.RCP R8, R6 ;  /* 0x0000000600087308 */ /* 0x002e620000001000 */
[----:B---3--:R-:W-:-:S04]  /*00c0*/  ISETP.NE.U32.AND P0, PT, R2, RZ, PT ;  /* 0x000000ff0200720c */ /* 0x008fc80003f05070 */
[----:B------:R-:W-:Y:S02]  /*00d0*/  ISETP.NE.AND.EX P0, PT, R3, RZ, PT, P0 ;  /* 0x000000ff0300720c */ /* 0x000fe40003f05300 */
[----:B----4-:R-:W-:-:S04]  /*00e0*/  ISETP.NE.U32.AND P1, PT, R4, RZ, PT ;  /* 0x000000ff0400720c */ /* 0x010fc80003f25070 */
[----:B------:R-:W-:Y:S01]  /*00f0*/  ISETP.NE.AND.EX P1, PT, R5, RZ, PT, P1 ;  /* 0x000000ff0500720c */ /* 0x000fe20003f25310 */
[----:B-1----:R-:W-:-:S06]  /*0100*/  VIADD R8, R8, 0xffffffe ;  /* 0x0ffffffe08087836 */ /* 0x002fcc0000000000 */
[----:B------:R-:W1:Y:S01]  /*0110*/  @P0 LDC.64 R2, c[0x0][0x308] ;  /* 0x0000c200ff020b82 */ /* 0x000e620000000a00 */
[----:B------:R-:W3:Y:S07]  /*0120*/  F2I.FTZ.U32.TRUNC.NTZ R9, R8 ;  /* 0x0000000800097305 */ /* 0x000eee000021f000 */
[----:B------:R-:W4:Y:S01]  /*0130*/  @P1 LDC.64 R4, c[0x0][0x300] ;  /* 0x0000c000ff041b82 */ /* 0x000f220000000a00 */
[----:B---3--:R-:W-:Y:S01]  /*0140*/  IMAD.MOV R0, RZ, RZ, -R9 ;  /* 0x000000ffff007224 */ /* 0x008fe200078e0a09 */
[----:B------:R-:W-:-:S03]  /*0150*/  MOV R8, RZ ;  /* 0x000000ff00087202 */ /* 0x000fc60000000f00 */
[----:B------:R-:W-:-:S04]  /*0160*/  IMAD R11, R0, R7, RZ ;  /* 0x00000007000b7224 */ /* 0x000fc800078e02ff */
[----:B------:R-:W-:-:S06]  /*0170*/  IMAD.HI.U32 R11, R9, R11, R8 ;  /* 0x0000000b090b7227 */ /* 0x000fcc00078e0008 */
[----:B--2---:R-:W-:-:S04]  /*0180*/  IMAD.HI.U32 R167, R11, UR4, RZ ;  /* 0x000000040ba77c27 */ /* 0x004fc8000f8e00ff */
[----:B------:R-:W-:-:S04]  /*0190*/  IMAD.MOV R0, RZ, RZ, -R167 ;  /* 0x000000ffff007224 */ /* 0x000fc800078e0aa7 */
[----:B------:R-:W-:-:S05]  /*01a0*/  IMAD R0, R7, R0, UR4 ;  /* 0x0000000407007e24 */ /* 0x000fca000f8e0200 */
[----:B------:R-:W-:-:S13]  /*01b0*/  ISETP.GE.U32.AND P4, PT, R0, R7, PT ;  /* 0x000000070000720c */ /* 0x000fda0003f86070 */
[----:B------:R-:W-:Y:S01]  /*01c0*/  @P4 IADD3 R0, R0, -R7, RZ ;  /* 0x8000000700004210 */ /* 0x000fe20007ffe0ff */
[----:B------:R-:W-:-:S03]  /*01d0*/  @P4 VIADD R167, R167, 0x1 ;  /* 0x00000001a7a74836 */ /* 0x000fc60000000000 */
[----:B------:R-:W-:-:S13]  /*01e0*/  ISETP.GE.U32.AND P3, PT, R0, R7, PT ;  /* 0x000000070000720c */ /* 0x000fda0003f66070 */
[----:B------:R-:W-:Y:S02]  /*01f0*/  @P3 IADD3 R167, R167, 0x1, RZ ;  /* 0x00000001a7a73810 */ /* 0x000fe40007ffe0ff */
[----:B------:R-:W-:-:S05]  /*0200*/  @!P2 LOP3.LUT R167, RZ, R7, RZ, 0x33, !PT ;  /* 0x00000007ffa7a212 */ /* 0x000fca00078e33ff */
[----:B-1----:R-:W-:Y:S01]  /*0210*/  @P0 IMAD.WIDE R2, R167, 0x4, R2 ;  /* 0x00000004a7020825 */ /* 0x002fe200078e0202 */
[----:B------:R-:W-:-:S03]  /*0220*/  SHF.L.U32 R129, R19, 0x6, RZ ;  /* 0x0000000613817819 */ /* 0x000fc600000006ff */
[----:B----4-:R-:W-:Y:S01]  /*0230*/  @P1 IMAD.WIDE R4, R167, 0x4, R4 ;  /* 0x00000004a7041825 */ /* 0x010fe200078e0204 */
[----:B------:R1:W5:Y:S04]  /*0240*/  @P0 LDG.E R12, desc[UR16][R2.64] ;  /* 0x00000010020c0981 */ /* 0x000368000c1e1900 */
[----:B------:R1:W5:Y:S01]  /*0250*/  @P1 LDG.E R17, desc[UR16][R4.64] ;  /* 0x0000001004111981 */ /* 0x000362000c1e1900 */
[----:B------:R-:W-:Y:S01]  /*0260*/  ISETP.GE.AND P1, PT, R129, UR15, PT ;  /* 0x0000000f81007c0c */ /* 0x000fe2000bf26270 */
[----:B------:R-:W-:-:S04]  /*0270*/  IMAD.MOV R14, RZ, RZ, -R167 ;  /* 0x000000ffff0e7224 */ /* 0x000fc800078e0aa7 */
[----:B------:R-:W-:-:S08]  /*0280*/  IMAD R14, R7, R14, UR4 ;  /* 0x00000004070e7e24 */ /* 0x000fd0000f8e020e */
[----:B------:R-:W-:Y:S05]  /*0290*/  @P1 EXIT ;  /* 0x000000000000194d */ /* 0x000fea0003800000 */
[----:B------:R-:W2:Y:S01]  /*02a0*/  LDC R6, c[0x0][0x10] ;  /* 0x00000400ff067b82 */ /* 0x000ea20000000800 */
[----:B-----5:R-:W-:Y:S01]  /*02b0*/  @P0 IMAD.IADD R125, R12, 0x1, -R17 ;  /* 0x000000010c7d0824 */ /* 0x020fe200078e0a11 */
[----:B------:R-:W-:Y:S01]  /*02c0*/  ULDC UR14, c[0x0][0x398] ;  /* 0x0000e600000e7ab9 */ /* 0x000fe20000000800 */
[----:B------:R-:W3:Y:S05]  /*02d0*/  S2R R126, SR_TID.X ;  /* 0x00000000007e7919 */ /* 0x000eea0000002100 */
[----:B------:R-:W4:Y:S01]  /*02e0*/  LDC R0, c[0x0][0x2c8] ;  /* 0x0000b200ff007b82 */ /* 0x000f220000000800 */
[-C--:B--2---:R-:W-:Y:S02]  /*02f0*/  IABS R9, R6.reuse ;  /* 0x0000000600097213 */ /* 0x084fe40000000000 */
[----:B-1----:R-:W-:-:S02]  /*0300*/  IABS R3, R6 ;  /* 0x0000000600037213 */ /* 0x002fc40000000000 */
[----:B------:R-:W1:Y:S03]  /*0310*/  I2F.RP R2, R9 ;  /* 0x0000000900027306 */ /* 0x000e660000209400 */
[----:B------:R-:W-:Y:S02]  /*0320*/  IMAD.MOV R3, RZ, RZ, -R3 ;  /* 0x000000ffff037224 */ /* 0x000fe400078e0a03 */
[----:B----4-:R-:W-:-:S05]  /*0330*/  VIADD R0, R0, 0x7f ;  /* 0x0000007f00007836 */ /* 0x010fca0000000000 */
[----:B------:R-:W-:-:S04]  /*0340*/  SHF.R.S32.HI R11, RZ, 0x1f, R0 ;  /* 0x0000001fff0b7819 */ /* 0x000fc80000011400 */
[----:B------:R-:W-:Y:S01]  /*0350*/  LEA.HI R11, R11, R0, RZ, 0x7 ;  /* 0x000000000b0b7211 */ /* 0x000fe200078f38ff */
[----:B-1----:R-:W1:Y:S03]  /*0360*/  MUFU.RCP R4, R2 ;  /* 0x0000000200047308 */ /* 0x002e660000001000 */
[----:B------:R-:W-:-:S05]  /*0370*/  LEA.HI.SX32 R11, R11, R6, 0x19 ;  /* 0x000000060b0b7211 */ /* 0x000fca00078fcaff */
[----:B------:R-:W-:-:S05]  /*0380*/  VIADD R11, R11, 0xffffffff ;  /* 0xffffffff0b0b7836 */ /* 0x000fca0000000000 */
[----:B------:R-:W-:Y:S02]  /*0390*/  IABS R10, R11 ;  /* 0x0000000b000a7213 */ /* 0x000fe40000000000 */
[----:B------:R-:W-:Y:S01]  /*03a0*/  LOP3.LUT R11, R11, R6, RZ, 0x3c, !PT ;  /* 0x000000060b0b7212 */ /* 0x000fe200078e3cff */
[----:B-1----:R-:W-:-:S04]  /*03b0*/  VIADD R4, R4, 0xffffffe ;  /* 0x0ffffffe04047836 */ /* 0x002fc80000000000 */
[----:B------:R-:W1:Y:S02]  /*03c0*/  F2I.FTZ.U32.TRUNC.NTZ R5, R4 ;  /* 0x0000000400057305 */ /* 0x000e64000021f000 */
[--C-:B-1----:R-:W-:Y:S02]  /*03d0*/  IMAD.MOV R0, RZ, RZ, -R5.reuse ;  /* 0x000000ffff007224 */ /* 0x102fe400078e0a05 */
[----:B------:R-:W-:Y:S02]  /*03e0*/  IMAD.MOV.U32 R4, RZ, RZ, RZ ;  /* 0x000000ffff047224 */ /* 0x000fe400078e00ff */
[----:B------:R-:W-:Y:S02]  /*03f0*/  IMAD R13, R0, R9, RZ ;  /* 0x00000009000d7224 */ /* 0x000fe400078e02ff */
[----:B------:R-:W1:Y:S02]  /*0400*/  S2R R0, SR_CTAID.Y ;  /* 0x0000000000007919 */ /* 0x000e640000002600 */
[----:B------:R-:W-:-:S02]  /*0410*/  IMAD.HI.U32 R13, R5, R13, R4 ;  /* 0x0000000d050d7227 */ /* 0x000fc400078e0004 */
[----:B------:R-:W2:Y:S04]  /*0420*/  @!P0 LDC.64 R4, c[0x0][0x318] ;  /* 0x0000c600ff048b82 */ /* 0x000ea80000000a00 */
[----:B------:R-:W-:-:S04]  /*0430*/  IMAD.HI.U32 R8, R13, R10, RZ ;  /* 0x0000000a0d087227 */ /* 0x000fc800078e00ff */
[----:B------:R-:W-:Y:S02]  /*0440*/  IMAD R10, R8, R3, R10 ;  /* 0x00000003080a7224 */ /* 0x000fe400078e020a */
[----:B------:R-:W4:Y:S03]  /*0450*/  @!P0 LDC.64 R2, c[0x0][0x2c8] ;  /* 0x0000b200ff028b82 */ /* 0x000f260000000a00 */
[----:B------:R-:W-:Y:S02]  /*0460*/  ISETP.GT.U32.AND P2, PT, R9, R10, PT ;  /* 0x0000000a0900720c */ /* 0x000fe40003f44070 */
[----:B--2---:R-:W-:-:S11]  /*0470*/  @!P0 ISETP.NE.U32.AND P1, PT, R4, RZ, PT ;  /* 0x000000ff0400820c */ /* 0x004fd60003f25070 */
[----:B------:R-:W-:Y:S01]  /*0480*/  @!P2 IMAD.IADD R10, R10, 0x1, -R9 ;  /* 0x000000010a0aa824 */ /* 0x000fe200078e0a09 */
[----:B------:R-:W-:Y:S01]  /*0490*/  @!P0 ISETP.NE.AND.EX P1, PT, R5, RZ, PT, P1 ;  /* 0x000000ff0500820c */ /* 0x000fe20003f25310 */
[----:B------:R-:W-:-:S03]  /*04a0*/  @!P2 VIADD R8, R8, 0x1 ;  /* 0x000000010808a836 */ /* 0x000fc60000000000 */
[----:B------:R-:W-:Y:S02]  /*04b0*/  ISETP.GE.U32.AND P3, PT, R10, R9, PT ;  /* 0x000000090a00720c */ /* 0x000fe40003f66070 */
[----:B----4-:R-:W-:Y:S02]  /*04c0*/  @!P0 SEL R3, R3, RZ, P1 ;  /* 0x000000ff03038207 */ /* 0x010fe40000800000 */
[----:B------:R-:W-:Y:S02]  /*04d0*/  ISETP.GE.AND P1, PT, R11, RZ, PT ;  /* 0x000000ff0b00720c */ /* 0x000fe40003f26270 */
[----:B------:R-:W-:Y:S01]  /*04e0*/  @!P0 IADD3 R125, R3, R2, -R17 ;  /* 0x00000002037d8210 */ /* 0x000fe20007ffe811 */
[----:B------:R-:W-:Y:S01]  /*04f0*/  VIADD R2, R129, 0xbf ;  /* 0x000000bf81027836 */ /* 0x000fe20000000000 */
[----:B------:R-:W-:-:S03]  /*0500*/  ISETP.NE.AND P0, PT, R6, RZ, PT ;  /* 0x000000ff0600720c */ /* 0x000fc60003f05270 */
[C---:B------:R-:W-:Y:S01]  /*0510*/  VIADD R4, R125.reuse, 0x7f ;  /* 0x0000007f7d047836 */ /* 0x040fe20000000000 */
[----:B------:R-:W-:Y:S01]  /*0520*/  IADD3 R2, R125, -UR15, R2 ;  /* 0x8000000f7d027c10 */ /* 0x000fe2000fffe002 */
[----:B------:R-:W-:-:S03]  /*0530*/  @P3 VIADD R8, R8, 0x1 ;  /* 0x0000000108083836 */ /* 0x000fc60000000000 */
[----:B------:R-:W-:Y:S01]  /*0540*/  SHF.R.S32.HI R3, RZ, 0x1f, R4 ;  /* 0x0000001fff037819 */ /* 0x000fe20000011404 */
[----:B------:R-:W-:Y:S02]  /*0550*/  VIADD R2, R2, UR14 ;  /* 0x0000000e02027c36 */ /* 0x000fe40008000000 */
[----:B------:R-:W-:Y:S01]  /*0560*/  @!P1 IMAD.MOV R8, RZ, RZ, -R8 ;  /* 0x000000ffff089224 */ /* 0x000fe200078e0a08 */
[----:B------:R-:W-:Y:S02]  /*0570*/  LEA.HI R3, R3, R4, RZ, 0x7 ;  /* 0x0000000403037211 */ /* 0x000fe400078f38ff */
[----:B------:R-:W-:Y:S02]  /*0580*/  @!P0 LOP3.LUT R8, RZ, R6, RZ, 0x33, !PT ;  /* 0x00000006ff088212 */ /* 0x000fe400078e33ff */
[----:B------:R-:W-:Y:S02]  /*0590*/  SHF.R.S32.HI R5, RZ, 0x1f, R2 ;  /* 0x0000001fff057819 */ /* 0x000fe40000011402 */
[----:B------:R-:W-:Y:S01]  /*05a0*/  SHF.R.S32.HI R3, RZ, 0x7, R3 ;  /* 0x00000007ff037819 */ /* 0x000fe20000011403 */
[----:B-1----:R-:W-:Y:S01]  /*05b0*/  IMAD R162, R8, R0, RZ ;  /* 0x0000000008a27224 */ /* 0x002fe200078e02ff */
[----:B------:R-:W-:-:S04]  /*05c0*/  LEA.HI R5, R5, R2, RZ, 0x7 ;  /* 0x0000000205057211 */ /* 0x000fc800078f38ff */
[----:B------:R-:W-:Y:S02]  /*05d0*/  SHF.R.S32.HI R5, RZ, 0x7, R5 ;  /* 0x00000007ff057819 */ /* 0x000fe40000011405 */
[----:B------:R-:W-:-:S04]  /*05e0*/  VIADDMNMX R8, R162, R8, R3, PT ;  /* 0x00000008a2087246 */ /* 0x000fc80003800103 */
[----:B------:R-:W-:-:S04]  /*05f0*/  VIMNMX R5, R8, R5, PT ;  /* 0x0000000508057248 */ /* 0x000fc80003fe0100 */
[----:B------:R-:W-:-:S13]  /*0600*/  ISETP.GE.AND P0, PT, R162, R5, PT ;  /* 0x00000005a200720c */ /* 0x000fda0003f06270 */
[----:B---3--:R-:W-:Y:S05]  /*0610*/  @!P0 BRA `(.L_x_1874) ;  /* 0x0000000000e08947 */ /* 0x008fea0003800000 */
[----:B------:R-:W1:Y:S01]  /*0620*/  LDC R3, c[0x0][0x2c0] ;  /* 0x0000b000ff037b82 */ /* 0x000e620000000800 */
[----:B------:R-:W-:Y:S01]  /*0630*/  SHF.R.S32.HI R5, RZ, 0x1f, R126 ;  /* 0x0000001fff057819 */ /* 0x000fe2000001147e */
[----:B------:R-:W-:Y:S01]  /*0640*/  ULDC UR4, c[0x0][0x2dc] ;  /* 0x0000b70000047ab9 */ /* 0x000fe20000000800 */
[----:B------:R-:W-:Y:S01]  /*0650*/  LOP3.LUT P5, RZ, R126, 0x7, RZ, 0xc0, !PT ;  /* 0x000000077eff7812 */ /* 0x000fe200078ac0ff */
[----:B------:R-:W-:Y:S01]  /*0660*/  ULDC.64 UR6, c[0x0][0x288] ;  /* 0x0000a20000067ab9 */ /* 0x000fe20000000a00 */
[----:B------:R-:W-:-:S04]  /*0670*/  LEA.HI R2, R5, R126, RZ, 0x3 ;  /* 0x0000007e05027211 */ /* 0x000fc800078f18ff */
[----:B------:R-:W-:-:S05]  /*0680*/  LOP3.LUT R5, R2, 0x3ffffff8, RZ, 0xc0, !PT ;  /* 0x3ffffff802057812 */ /* 0x000fca00078ec0ff */
[----:B------:R-:W-:-:S04]  /*0690*/  IMAD.IADD R5, R126, 0x1, -R5 ;  /* 0x000000017e057824 */ /* 0x000fc800078e0a05 */
[----:B------:R-:W-:-:S05]  /*06a0*/  IMAD.SHL.U32 R8, R5, 0x4, RZ ;  /* 0x0000000405087824 */ /* 0x000fca00078e00ff */
[----:B------:R-:W-:Y:S01]  /*06b0*/  SHF.R.S32.HI R9, RZ, 0x1f, R8 ;  /* 0x0000001fff097819 */ /* 0x000fe20000011408 */
[----:B-1----:R-:W-:Y:S01]  /*06c0*/  IMAD R3, R0, R3, R167 ;  /* 0x0000000300037224 */ /* 0x002fe200078e02a7 */
[----:B------:R-:W-:-:S03]  /*06d0*/  SHF.R.S32.HI R0, RZ, 0x3, R2 ;  /* 0x00000003ff007819 */ /* 0x000fc60000011402 */
[----:B------:R-:W-:Y:S02]  /*06e0*/  IMAD R14, R3, R7, R14 ;  /* 0x00000007030e7224 */ /* 0x000fe400078e020e */
[----:B------:R-:W-:Y:S02]  /*06f0*/  VIADD R4, R0, 0x20 ;  /* 0x0000002000047836 */ /* 0x000fe40000000000 */
[----:B------:R-:W-:Y:S01]  /*0700*/  IMAD R5, R14, UR15, R129 ;  /* 0x0000000f0e057c24 */ /* 0x000fe2000f8e0281 */
[----:B------:R-:W-:Y:S01]  /*0710*/  IADD3 R129, -R129, UR15, RZ ;  /* 0x0000000f81817c10 */ /* 0x000fe2000fffe1ff */
[C---:B------:R-:W-:Y:S02]  /*0720*/  VIADD R6, R0.reuse, 0x10 ;  /* 0x0000001000067836 */ /* 0x040fe40000000000 */
[C---:B------:R-:W-:Y:S01]  /*0730*/  IMAD R2, R5.reuse, UR4, RZ ;  /* 0x0000000405027c24 */ /* 0x040fe2000f8e02ff */
[----:B------:R-:W-:Y:S01]  /*0740*/  SHF.R.S32.HI R7, RZ, 0x1f, R5 ;  /* 0x0000001fff077819 */ /* 0x000fe20000011405 */
[----:B------:R-:W-:Y:S01]  /*0750*/  IMAD.WIDE R8, R0, 0x60, R8 ;  /* 0x0000006000087825 */ /* 0x000fe200078e0208 */
[----:B------:R-:W-:Y:S01]  /*0760*/  IADD3 R5, P0, R5, R0, RZ ;  /* 0x0000000005057210 */ /* 0x000fe20007f1e0ff */
[----:B------:R-:W-:Y:S01]  /*0770*/  ULDC.64 UR4, c[0x0][0x2b8] ;  /* 0x0000ae0000047ab9 */ /* 0x000fe20000000a00 */
[----:B------:R-:W-:-:S02]  /*0780*/  ISETP.GE.OR P2, PT, R4, R129, P5 ;  /* 0x000000810400720c */ /* 0x000fc40002f46670 */
[-C--:B------:R-:W-:Y:S02]  /*0790*/  ISETP.GE.OR P3, PT, R6, R129.reuse, P5 ;  /* 0x000000810600720c */ /* 0x080fe40002f66670 */
[C---:B------:R-:W-:Y:S02]  /*07a0*/  ISETP.GE.OR P4, PT, R0.reuse, R129, P5 ;  /* 0x000000810000720c */ /* 0x040fe40002f86670 */
[C---:B------:R-:W-:Y:S01]  /*07b0*/  LEA.HI.X.SX32 R4, R0.reuse, R7, 0x1, P0 ;  /* 0x0000000700047211 */ /* 0x040fe200000f0eff */
[----:B------:R-:W-:Y:S01]  /*07c0*/  VIADD R0, R0, 0x30 ;  /* 0x0000003000007836 */ /* 0x000fe20000000000 */
[----:B------:R-:W-:Y:S02]  /*07d0*/  IADD3 R3, P1, R2, R8, RZ ;  /* 0x0000000802037210 */ /* 0x000fe40007f3e0ff */
[----:B------:R-:W-:Y:S02]  /*07e0*/  LEA R6, P0, R5, UR4, 0x2 ;  /* 0x0000000405067c11 */ /* 0x000fe4000f8010ff */
[----:B------:R-:W-:-:S02]  /*07f0*/  ISETP.GE.OR P5, PT, R0, R129, P5 ;  /* 0x000000810000720c */ /* 0x000fc40002fa6670 */
[----:B------:R-:W-:Y:S02]  /*0800*/  LEA.HI.X.SX32 R2, R2, R9, 0x1, P1 ;  /* 0x0000000902027211 */ /* 0x000fe400008f0eff */
[----:B------:R-:W-:Y:S01]  /*0810*/  LEA R8, P1, R3, UR6, 0x2 ;  /* 0x0000000603087c11 */ /* 0x000fe2000f8210ff */
[----:B------:R-:W-:Y:S01]  /*0820*/  @!P4 IMAD.MOV.U32 R11, RZ, RZ, -0x800000 ;  /* 0xff800000ff0bc424 */ /* 0x000fe200078e00ff */
[----:B------:R-:W-:Y:S01]  /*0830*/  LEA.HI.X R7, R5, UR5, R4, 0x2, P0 ;  /* 0x0000000505077c11 */ /* 0x000fe200080f1404 */
[----:B------:R-:W-:Y:S01]  /*0840*/  @!P3 IMAD.MOV.U32 R5, RZ, RZ, -0x800000 ;  /* 0xff800000ff05b424 */ /* 0x000fe200078e00ff */
[----:B------:R-:W-:Y:S01]  /*0850*/  LEA.HI.X R9, R3, UR7, R2, 0x2, P1 ;  /* 0x0000000703097c11 */ /* 0x000fe200088f1402 */
[----:B------:R-:W-:-:S04]  /*0860*/  @!P2 IMAD.MOV.U32 R3, RZ, RZ, -0x800000 ;  /* 0xff800000ff03a424 */ /* 0x000fc800078e00ff */
[----:B------:R1:W-:Y:S04]  /*0870*/  STG.E.128 desc[UR16][R8.64], RZ ;  /* 0x000000ff08007986 */ /* 0x0003e8000c101d10 */
        /* <DEDUP_REMOVED lines=11> */
[----:B------:R1:W-:Y:S04]  /*0930*/  @!P4 STG.E desc[UR16][R6.64], R11 ;  /* 0x0000000b0600c986 */ /* 0x0003e8000c101910 */
[----:B------:R1:W-:Y:S04]  /*0940*/  @!P3 STG.E desc[UR16][R6.64+0x40], R5 ;  /* 0x000040050600b986 */ /* 0x0003e8000c101910 */
[----:B------:R1:W-:Y:S01]  /*0950*/  @!P2 STG.E desc[UR16][R6.64+0x80], R3 ;  /* 0x000080030600a986 */ /* 0x0003e2000c101910 */
[----:B------:R-:W-:Y:S05]  /*0960*/  @P5 EXIT ;  /* 0x000000000000594d */ /* 0x000fea0003800000 */
[----:B-1----:R-:W-:-:S05]  /*0970*/  MOV R3, 0xff800000 ;  /* 0xff80000000037802 */ /* 0x002fca0000000f00 */
[----:B------:R-:W-:Y:S01]  /*0980*/  STG.E desc[UR16][R6.64+0xc0], R3 ;  /* 0x0000c00306007986 */ /* 0x000fe2000c101910 */
[----:B------:R-:W-:Y:S05]  /*0990*/  EXIT ;  /* 0x000000000000794d */ /* 0x000fea0003800000 */
.L_x_1874:
        /* <DEDUP_REMOVED lines=22> */
.L_x_1875:
[----:B------:R-:W-:Y:S05]  /*0b00*/  @P6 BRA `(.L_x_1876) ;  /* 0x0000000400346947 */ /* 0x000fea0003800000 */
[----:B-----5:R-:W2:Y:S01]  /*0b10*/  LDC R0, c[0x0][0x380] ;  /* 0x0000e000ff007b82 */ /* 0x020ea20000000800 */
[----:B------:R-:W-:Y:S01]  /*0b20*/  LEA R11, R5, 0xffffff80, 0x7 ;  /* 0xffffff80050b7811 */ /* 0x000fe200078e38ff */
[----:B------:R-:W-:Y:S01]  /*0b30*/  ULDC.64 UR8, c[0x0][0x230] ;  /* 0x00008c0000087ab9 */ /* 0x000fe20000000a00 */
[----:B------:R-:W-:Y:S01]  /*0b40*/  ULDC.64 UR6, c[0x0][0x248] ;  /* 0x0000920000067ab9 */ /* 0x000fe20000000a00 */
[----:B------:R-:W-:Y:S01]  /*0b50*/  ULDC.64 UR4, c[0x0][0x238] ;  /* 0x00008e0000047ab9 */ /* 0x000fe20000000a00 */
[----:B-1----:R-:W-:Y:S01]  /*0b60*/  IABS R2, R11 ;  /* 0x0000000b00027213 */ /* 0x002fe20000000000 */
[----:B------:R-:W-:Y:S01]  /*0b70*/  ULDC.64 UR10, c[0x0][0x260] ;  /* 0x00009800000a7ab9 */ /* 0x000fe20000000a00 */
[----:B--2---:R-:W-:-:S04]  /*0b80*/  IABS R4, R0 ;  /* 0x0000000000047213 */ /* 0x004fc80000000000 */
        /* <DEDUP_REMOVED lines=14> */
[-C--:B------:R-:W-:Y:S01]  /*0c70*/  @!P1 IADD3 R3, R3, -R4.reuse, RZ ;  /* 0x8000000403039210 */ /* 0x080fe20007ffe0ff */
[----:B------:R-:W-:Y:S01]  /*0c80*/  @!P1 VIADD R7, R7, 0x1 ;  /* 0x0000000107079836 */ /* 0x000fe20000000000 */
[----:B------:R-:W-:Y:S02]  /*0c90*/  ISETP.NE.AND P1, PT, R0, RZ, PT ;  /* 0x000000ff0000720c */ /* 0x000fe40003f25270 */
[----:B------:R-:W-:Y:S02]  /*0ca0*/  ISETP.GE.U32.AND P2, PT, R3, R4, PT ;  /* 0x000000040300720c */ /* 0x000fe40003f46070 */
[----:B------:R-:W1:Y:S11]  /*0cb0*/  LDC R3, c[0x0][0x278] ;  /* 0x00009e00ff037b82 */ /* 0x000e760000000800 */
[----:B------:R-:W-:-:S05]  /*0cc0*/  @P2 IADD3 R7, R7, 0x1, RZ ;  /* 0x0000000107072810 */ /* 0x000fca0007ffe0ff */
[----:B------:R-:W-:Y:S01]  /*0cd0*/  @!P0 IMAD.MOV R7, RZ, RZ, -R7 ;  /* 0x000000ffff078224 */ /* 0x000fe200078e0a07 */
[----:B------:R-:W-:-:S05]  /*0ce0*/  @!P1 LOP3.LUT R7, RZ, R0, RZ, 0x33, !PT ;  /* 0x00000000ff079212 */ /* 0x000fca00078e33ff */
[----:B------:R-:W-:-:S06]  /*0cf0*/  IMAD.WIDE R28, R7, 0x4, R168 ;  /* 0x00000004071c7825 */ /* 0x000fcc00078e02a8 */
[----:B------:R-:W2:Y:S01]  /*0d00*/  LDG.E R28, desc[UR16][R28.64] ;  /* 0x000000101c1c7981 */ /* 0x000ea2000c1e1900 */
[----:B-1----:R-:W-:-:S04]  /*0d10*/  IABS R2, R3 ;  /* 0x0000000300027213 */ /* 0x002fc80000000000 */
[----:B------:R-:W1:Y:S08]  /*0d20*/  I2F.RP R10, R2 ;  /* 0x00000002000a7306 */ /* 0x000e700000209400 */
        /* <DEDUP_REMOVED lines=8> */
[----:B------:R-:W-:-:S04]  /*0db0*/  IMAD.HI.U32 R16, R9, R4, RZ ;  /* 0x0000000409107227 */ /* 0x000fc800078e00ff */
[----:B------:R-:W-:-:S04]  /*0dc0*/  IMAD.MOV R9, RZ, RZ, -R16 ;  /* 0x000000ffff097224 */ /* 0x000fc800078e0a10 */
[----:B------:R-:W-:Y:S01]  /*0dd0*/  IMAD R9, R2, R9, R4 ;  /* 0x0000000902097224 */ /* 0x000fe200078e0204 */
[----:B------:R-:W-:-:S04]  /*0de0*/  LOP3.LUT R4, R14, R3, RZ, 0x3c, !PT ;  /* 0x000000030e047212 */ /* 0x000fc800078e3cff */
[----:B------:R-:W-:-:S13]  /*0df0*/  ISETP.GT.U32.AND P0, PT, R2, R9, PT ;  /* 0x000000090200720c */ /* 0x000fda0003f04070 */
[-C--:B------:R-:W-:Y:S02]  /*0e00*/  @!P0 IADD3 R9, R9, -R2.reuse, RZ ;  /* 0x8000000209098210 */ /* 0x080fe40007ffe0ff */
[----:B------:R-:W-:Y:S02]  /*0e10*/  @!P0 IADD3 R16, R16, 0x1, RZ ;  /* 0x0000000110108810 */ /* 0x000fe40007ffe0ff */
[----:B------:R-:W-:Y:S01]  /*0e20*/  ISETP.GE.U32.AND P1, PT, R9, R2, PT ;  /* 0x000000020900720c */ /* 0x000fe20003f26070 */
[----:B------:R-:W-:Y:S01]  /*0e30*/  IMAD.MOV R2, RZ, RZ, -R7 ;  /* 0x000000ffff027224 */ /* 0x000fe200078e0a07 */
[----:B------:R-:W-:-:S03]  /*0e40*/  ISETP.GE.AND P0, PT, R4, RZ, PT ;  /* 0x000000ff0400720c */ /* 0x000fc60003f06270 */
[----:B------:R-:W-:-:S05]  /*0e50*/  IMAD R11, R0, R2, R11 ;  /* 0x00000002000b7224 */ /* 0x000fca00078e020b */
[----:B------:R-:W-:-:S03]  /*0e60*/  SHF.R.S32.HI R10, RZ, 0x1f, R11 ;  /* 0x0000001fff0a7819 */ /* 0x000fc6000001140b */
[----:B------:R-:W-:Y:S01]  /*0e70*/  @P1 VIADD R16, R16, 0x1 ;  /* 0x0000000110101836 */ /* 0x000fe20000000000 */
[----:B------:R-:W-:Y:S01]  /*0e80*/  ISETP.NE.AND P1, PT, R3, RZ, PT ;  /* 0x000000ff0300720c */ /* 0x000fe20003f25270 */
[----:B------:R-:W-:-:S03]  /*0e90*/  IMAD R0, R10, UR6, RZ ;  /* 0x000000060a007c24 */ /* 0x000fc6000f8e02ff */
[----:B------:R-:W-:-:S09]  /*0ea0*/  @!P0 IADD3 R16, -R16, RZ, RZ ;  /* 0x000000ff10108210 */ /* 0x000fd20007ffe1ff */
[----:B------:R-:W-:Y:S01]  /*0eb0*/  @!P1 LOP3.LUT R16, RZ, R3, RZ, 0x33, !PT ;  /* 0x00000003ff109212 */ /* 0x000fe200078e33ff */
[----:B------:R-:W-:Y:S01]  /*0ec0*/  IMAD R3, R11, UR7, R0 ;  /* 0x000000070b037c24 */ /* 0x000fe2000f8e0200 */
[----:B--2---:R-:W-:Y:S01]  /*0ed0*/  SHF.R.S32.HI R7, RZ, 0x1f, R28 ;  /* 0x0000001fff077819 */ /* 0x004fe2000001141c */
[----:B------:R-:W-:-:S04]  /*0ee0*/  IMAD.WIDE.U32 R8, R28, UR8, RZ ;  /* 0x000000081c087c25 */ /* 0x000fc8000f8e00ff */
[C---:B------:R-:W-:Y:S02]  /*0ef0*/  IMAD R13, R7.reuse, UR8, RZ ;  /* 0x00000008070d7c24 */ /* 0x040fe4000f8e02ff */
[----:B------:R-:W-:Y:S02]  /*0f00*/  IMAD R7, R7, UR4, RZ ;  /* 0x0000000407077c24 */ /* 0x000fe4000f8e02ff */
[C---:B------:R-:W-:Y:S01]  /*0f10*/  IMAD R2, R28.reuse, UR9, R13 ;  /* 0x000000091c027c24 */ /* 0x040fe2000f8e020d */
[----:B------:R-:W-:Y:S01]  /*0f20*/  SHF.R.S32.HI R13, RZ, 0x1f, R16 ;  /* 0x0000001fff0d7819 */ /* 0x000fe20000011410 */
[C---:B------:R-:W-:Y:S02]  /*0f30*/  IMAD R4, R28.reuse, UR5, R7 ;  /* 0x000000051c047c24 */ /* 0x040fe4000f8e0207 */
[----:B------:R-:W-:Y:S01]  /*0f40*/  IMAD.WIDE.U32 R28, R28, UR4, RZ ;  /* 0x000000041c1c7c25 */ /* 0x000fe2000f8e00ff */
[----:B------:R-:W-:-:S04]  /*0f50*/  IADD3 R9, R9, R2, RZ ;  /* 0x0000000209097210 */ /* 0x000fc80007ffe0ff */
[----:B------:R-:W-:Y:S01]  /*0f60*/  IADD3 R4, R29, R4, RZ ;  /* 0x000000041d047210 */ /* 0x000fe20007ffe0ff */
[----:B------:R-:W-:-:S04]  /*0f70*/  IMAD.WIDE.U32 R24, R11, UR6, R8 ;  /* 0x000000060b187c25 */ /* 0x000fc8000f8e0008 */
[----:B------:R-:W-:Y:S02]  /*0f80*/  IMAD.IADD R25, R25, 0x1, R3 ;  /* 0x0000000119197824 */ /* 0x000fe400078e0203 */
[----:B------:R-:W-:Y:S02]  /*0f90*/  IMAD R3, R13, UR10, RZ ;  /* 0x0000000a0d037c24 */ /* 0x000fe4000f8e02ff */
[----:B------:R-:W-:-:S04]  /*0fa0*/  IMAD.WIDE.U32 R24, R16, UR10, R24 ;  /* 0x0000000a10187c25 */ /* 0x000fc8000f8e0018 */
[----:B------:R-:W-:-:S05]  /*0fb0*/  IMAD R3, R16, UR11, R3 ;  /* 0x0000000b10037c24 */ /* 0x000fca000f8e0203 */
[----:B------:R-:W-:Y:S01]  /*0fc0*/  IADD3 R3, R25, R3, RZ ;  /* 0x0000000319037210 */ /* 0x000fe20007ffe0ff */
[----:B------:R-:W-:Y:S06]  /*0fd0*/  BRA `(.L_x_1877) ;  /* 0x0000000000e47947 */ /* 0x000fec0003800000 */
.L_x_1876:
[----:B------:R-:W1:Y:S01]  /*0fe0*/  LDC R13, c[0x0][0x278] ;  /* 0x00009e00ff0d7b82 */ /* 0x000e620000000800 */
[----:B------:R-:W-:Y:S01]  /*0ff0*/  LEA R11, R5, 0xffffff80, 0x7 ;  /* 0xffffff80050b7811 */ /* 0x000fe200078e38ff */
[----:B------:R-:W-:Y:S01]  /*1000*/  ULDC.64 UR6, c[0x0][0x248] ;  /* 0x0000920000067ab9 */ /* 0x000fe20000000a00 */
[----:B------:R-:W-:Y:S01]  /*1010*/  SHF.R.S32.HI R21, RZ, 0x1f, R17 ;  /* 0x0000001fff157819 */ /* 0x000fe20000011411 */
[----:B------:R-:W-:Y:S01]  /*1020*/  ULDC.64 UR8, c[0x0][0x230] ;  /* 0x00008c0000087ab9 */ /* 0x000fe20000000a00 */
[----:B------:R-:W-:Y:S02]  /*1030*/  SHF.R.S32.HI R10, RZ, 0x1f, R11 ;  /* 0x0000001fff0a7819 */ /* 0x000fe4000001140b */
[----:B------:R-:W-:-:S05]  /*1040*/  IADD3 R20, P1, R17, R11, RZ ;  /* 0x0000000b11147210 */ /* 0x000fca0007f3e0ff */
[----:B------:R-:W-:-:S04]  /*1050*/  IMAD.X R15, R21, 0x1, R10, P1 ;  /* 0x00000001150f7824 */ /* 0x000fc800008e060a */
[----:B------:R-:W-:-:S04]  /*1060*/  IMAD R15, R15, UR6, RZ ;  /* 0x000000060f0f7c24 */ /* 0x000fc8000f8e02ff */
[----:B------:R-:W-:Y:S01]  /*1070*/  IMAD R12, R20, UR7, R15 ;  /* 0x00000007140c7c24 */ /* 0x000fe2000f8e020f */
[----:B-----5:R-:W-:Y:S02]  /*1080*/  SHF.R.S32.HI R15, RZ, 0x1f, R0 ;  /* 0x0000001fff0f7819 */ /* 0x020fe40000011400 */
[----:B-1----:R-:W-:-:S04]  /*1090*/  IABS R3, R13 ;  /* 0x0000000d00037213 */ /* 0x002fc80000000000 */
[----:B------:R-:W1:Y:S08]  /*10a0*/  I2F.RP R8, R3 ;  /* 0x0000000300087306 */ /* 0x000e700000209400 */
[----:B-1----:R-:W1:Y:S02]  /*10b0*/  MUFU.RCP R6, R8 ;  /* 0x0000000800067308 */ /* 0x002e640000001000 */
[----:B-1----:R-:W-:Y:S01]  /*10c0*/  IADD3 R6, R6, 0xffffffe, RZ ;  /* 0x0ffffffe06067810 */ /* 0x002fe20007ffe0ff */
[----:B------:R-:W1:Y:S05]  /*10d0*/  LDC.64 R8, c[0x0][0x250] ;  /* 0x00009400ff087b82 */ /* 0x000e6a0000000a00 */
[----:B------:R-:W2:Y:S02]  /*10e0*/  F2I.FTZ.U32.TRUNC.NTZ R7, R6 ;  /* 0x0000000600077305 */ /* 0x000ea4000021f000 */
[----:B--2---:R-:W-:Y:S01]  /*10f0*/  IADD3 R2, RZ, -R7, RZ ;  /* 0x80000007ff027210 */ /* 0x004fe20007ffe0ff */
[----:B------:R-:W-:-:S04]  /*1100*/  IMAD.MOV.U32 R6, RZ, RZ, RZ ;  /* 0x000000ffff067224 */ /* 0x000fc800078e00ff */
[----:B------:R-:W-:Y:S01]  /*1110*/  IMAD R4, R2, R3, RZ ;  /* 0x0000000302047224 */ /* 0x000fe200078e02ff */
[----:B------:R-:W-:Y:S01]  /*1120*/  IABS R2, R14 ;  /* 0x0000000e00027213 */ /* 0x000fe20000000000 */
[----:B-1----:R-:W-:-:S04]  /*1130*/  IMAD.WIDE.U32 R22, R17, R8, RZ ;  /* 0x0000000811167225 */ /* 0x002fc800078e00ff */
[----:B------:R-:W-:Y:S01]  /*1140*/  IMAD.HI.U32 R7, R7, R4, R6 ;  /* 0x0000000407077227 */ /* 0x000fe200078e0006 */
[----:B------:R-:W-:-:S05]  /*1150*/  MOV R4, R2 ;  /* 0x0000000200047202 */ /* 0x000fca0000000f00 */
[----:B------:R-:W-:Y:S02]  /*1160*/  IMAD.HI.U32 R16, R7, R4, RZ ;  /* 0x0000000407107227 */ /* 0x000fe400078e00ff */
[----:B------:R-:W1:Y:S02]  /*1170*/  LDC.64 R6, c[0x0][0x260] ;  /* 0x00009800ff067b82 */ /* 0x000e640000000a00 */
[----:B------:R-:W-:-:S04]  /*1180*/  IMAD.MOV R2, RZ, RZ, -R16 ;  /* 0x000000ffff027224 */ /* 0x000fc800078e0a10 */
[----:B------:R-:W-:Y:S02]  /*1190*/  IMAD R2, R3, R2, R4 ;  /* 0x0000000203027224 */ /* 0x000fe400078e0204 */
[----:B------:R-:W-:Y:S02]  /*11a0*/  IMAD R4, R21, R8, RZ ;  /* 0x0000000815047224 */ /* 0x000fe400078e02ff */
[----:B------:R-:W-:Y:S01]  /*11b0*/  IMAD.WIDE.U32 R20, R20, UR6, RZ ;  /* 0x0000000614147c25 */ /* 0x000fe2000f8e00ff */
[----:B------:R-:W-:-:S03]  /*11c0*/  ISETP.GT.U32.AND P0, PT, R3, R2, PT ;  /* 0x000000020300720c */ /* 0x000fc60003f04070 */
[----:B------:R-:W-:Y:S02]  /*11d0*/  IMAD R4, R17, R9, R4 ;  /* 0x0000000911047224 */ /* 0x000fe400078e0204 */
[----:B------:R-:W-:Y:S02]  /*11e0*/  IMAD.IADD R21, R21, 0x1, R12 ;  /* 0x0000000115157824 */ /* 0x000fe400078e020c */
[----:B------:R-:W-:Y:S01]  /*11f0*/  IMAD R9, R15, UR8, RZ ;  /* 0x000000080f097c24 */ /* 0x000fe2000f8e02ff */
[----:B------:R-:W-:Y:S01]  /*1200*/  IADD3 R23, R23, R4, RZ ;  /* 0x0000000417177210 */ /* 0x000fe20007ffe0ff */
[----:B------:R-:W-:-:S04]  /*1210*/  IMAD.WIDE.U32 R20, R0, UR8, R20 ;  /* 0x0000000800147c25 */ /* 0x000fc8000f8e0014 */
[-C--:B------:R-:W-:Y:S01]  /*1220*/  @!P0 IADD3 R2, R2, -R3.reuse, RZ ;  /* 0x8000000302028210 */ /* 0x080fe20007ffe0ff */
[----:B------:R-:W-:Y:S01]  /*1230*/  IMAD R9, R0, UR9, R9 ;  /* 0x0000000900097c24 */ /* 0x000fe2000f8e0209 */
[----:B------:R-:W-:Y:S02]  /*1240*/  @!P0 IADD3 R16, R16, 0x1, RZ ;  /* 0x0000000110108810 */ /* 0x000fe40007ffe0ff */
[----:B------:R-:W-:Y:S01]  /*1250*/  ISETP.GE.U32.AND P2, PT, R2, R3, PT ;  /* 0x000000030200720c */ /* 0x000fe20003f46070 */
[----:B------:R-:W-:Y:S01]  /*1260*/  IMAD.IADD R21, R21, 0x1, R9 ;  /* 0x0000000115157824 */ /* 0x000fe200078e0209 */
[----:B------:R-:W-:Y:S02]  /*1270*/  LOP3.LUT R2, R14, R13, RZ, 0x3c, !PT ;  /* 0x0000000d0e027212 */ /* 0x000fe400078e3cff */
[----:B------:R-:W-:Y:S02]  /*1280*/  ISETP.NE.AND P0, PT, R13, RZ, PT ;  /* 0x000000ff0d00720c */ /* 0x000fe40003f05270 */
[----:B------:R-:W-:-:S02]  /*1290*/  ISETP.GE.AND P1, PT, R2, RZ, PT ;  /* 0x000000ff0200720c */ /* 0x000fc40003f26270 */
[----:B------:R-:W2:Y:S05]  /*12a0*/  LDC.64 R2, c[0x0][0x238] ;  /* 0x00008e00ff027b82 */ /* 0x000eaa0000000a00 */
[----:B------:R-:W-:-:S06]  /*12b0*/  @P2 IADD3 R16, R16, 0x1, RZ ;  /* 0x0000000110102810 */ /* 0x000fcc0007ffe0ff */
[----:B------:R-:W-:Y:S02]  /*12c0*/  @!P1 IADD3 R16, -R16, RZ, RZ ;  /* 0x000000ff10109210 */ /* 0x000fe40007ffe1ff */
[----:B------:R-:W-:-:S04]  /*12d0*/  @!P0 LOP3.LUT R16, RZ, R13, RZ, 0x33, !PT ;  /* 0x0000000dff108212 */ /* 0x000fc800078e33ff */
[----:B------:R-:W-:Y:S01]  /*12e0*/  SHF.R.S32.HI R13, RZ, 0x1f, R16 ;  /* 0x0000001fff0d7819 */ /* 0x000fe20000011410 */
[----:B-1----:R-:W-:-:S04]  /*12f0*/  IMAD.WIDE.U32 R24, R16, R6, R20 ;  /* 0x0000000610187225 */ /* 0x002fc800078e0014 */
[----:B------:R-:W-:Y:S02]  /*1300*/  IMAD R4, R13, R6, RZ ;  /* 0x000000060d047224 */ /* 0x000fe400078e02ff */
[-C--:B--2---:R-:W-:Y:S02]  /*1310*/  IMAD R15, R15, R2.reuse, RZ ;  /* 0x000000020f0f7224 */ /* 0x084fe400078e02ff */
[----:B------:R-:W-:-:S04]  /*1320*/  IMAD.WIDE.U32 R28, R0, R2, R22 ;  /* 0x00000002001c7225 */ /* 0x000fc800078e0016 */
[----:B------:R-:W-:Y:S02]  /*1330*/  IMAD R3, R0, R3, R15 ;  /* 0x0000000300037224 */ /* 0x000fe400078e020f */
[----:B------:R-:W-:-:S03]  /*1340*/  IMAD R7, R16, R7, R4 ;  /* 0x0000000710077224 */ /* 0x000fc600078e0204 */
[----:B------:R-:W-:Y:S02]  /*1350*/  IADD3 R4, R29, R3, RZ ;  /* 0x000000031d047210 */ /* 0x000fe40007ffe0ff */
[----:B------:R-:W-:-:S07]  /*1360*/  IADD3 R3, R25, R7, RZ ;  /* 0x0000000719037210 */ /* 0x000fce0007ffe0ff */
.L_x_1877:
[----:B------:R-:W-:Y:S01]  /*1370*/  SHF.R.S32.HI R127, RZ, 0x1f, R126 ;  /* 0x0000001fff7f7819 */ /* 0x000fe2000001147e */
[----:B------:R-:W-:Y:S01]  /*1380*/  ULDC.64 UR4, c[0x0][0x228] ;  /* 0x00008a0000047ab9 */ /* 0x000fe20000000a00 */
[----:B------:R-:W-:Y:S01]  /*1390*/  SHF.R.S32.HI R20, RZ, 0x1f, R167 ;  /* 0x0000001fff147819 */ /* 0x000fe200000114a7 */
[----:B------:R-:W-:Y:S01]  /*13a0*/  ULDC.64 UR10, c[0x0][0x268] ;  /* 0x00009a00000a7ab9 */ /* 0x000fe20000000a00 */
[-C--:B------:R-:W-:Y:S01]  /*13b0*/  LEA.HI R2, R127, R126.reuse, RZ, 0x3 ;  /* 0x0000007e7f027211 */ /* 0x080fe200078f18ff */
[----:B------:R-:W-:Y:S01]  /*13c0*/  IMAD R13, R13, UR10, RZ ;  /* 0x0000000a0d0d7c24 */ /* 0x000fe2000f8e02ff */
[CC--:B------:R-:W-:Y:S01]  /*13d0*/  LEA.HI R7, R127.reuse, R126.reuse, RZ, 0x4 ;  /* 0x0000007e7f077211 */ /* 0x0c0fe200078f20ff */
[----:B------:R-:W-:Y:S01]  /*13e0*/  IMAD R20, R20, UR4, RZ ;  /* 0x0000000414147c24 */ /* 0x000fe2000f8e02ff */
[----:B------:R-:W-:Y:S01]  /*13f0*/  SHF.R.S32.HI R17, RZ, 0x3, R2 ;  /* 0x00000003ff117819 */ /* 0x000fe20000011402 */
[----:B------:R-:W-:Y:S01]  /*1400*/  IMAD R8, R16, UR11, R13 ;  /* 0x0000000b10087c24 */ /* 0x000fe2000f8e020d */
[----:B------:R-:W-:Y:S01]  /*1410*/  LEA.HI R163, R127, R126, RZ, 0x2 ;  /* 0x0000007e7fa37211 */ /* 0x000fe200078f10ff */
[----:B------:R-:W-:Y:S01]  /*1420*/  IMAD R20, R167, UR5, R20 ;  /* 0x00000005a7147c24 */ /* 0x000fe2000f8e0214 */
[----:B------:R-:W-:Y:S01]  /*1430*/  LEA.HI R0, R2, R17, RZ, 0x1 ;  /* 0x0000001102007211 */ /* 0x000fe200078f08ff */
[----:B------:R-:W1:Y:S01]  /*1440*/  S2UR UR12, SR_CgaCtaId ;  /* 0x00000000000c79c3 */ /* 0x000e620000008800 */
[----:B------:R-:W-:Y:S01]  /*1450*/  SHF.R.S32.HI R6, RZ, 0x4, R7 ;  /* 0x00000004ff067819 */ /* 0x000fe20000011407 */
[----:B------:R-:W-:Y:S01]  /*1460*/  USHF.L.U32 UR19, UR6, 0x6, URZ ;  /* 0x0000000606137899 */ /* 0x000fe2000800063f */
[----:B------:R-:W-:Y:S01]  /*1470*/  LOP3.LUT R0, R0, 0xfffffffe, RZ, 0xc0, !PT ;  /* 0xfffffffe00007812 */ /* 0x000fe200078ec0ff */
[----:B------:R-:W-:Y:S01]  /*1480*/  USHF.L.U64.HI UR18, UR6, 0x6, UR7 ;  /* 0x0000000606127899 */ /* 0x000fe20008010207 */
[----:B------:R-:W-:-:S02]  /*1490*/  LOP3.LUT R15, R163, 0xfffffffc, RZ, 0xc0, !PT ;  /* 0xfffffffca30f7812 */ /* 0x000fc400078ec0ff */
[----:B------:R-:W-:Y:S01]  /*14a0*/  SHF.R.S32.HI R22, RZ, 0x2, R163 ;  /* 0x00000002ff167819 */ /* 0x000fe200000114a3 */
[----:B------:R-:W-:Y:S01]  /*14b0*/  IMAD.IADD R165, R17, 0x1, -R0 ;  /* 0x0000000111a57824 */ /* 0x000fe200078e0a00 */
[C---:B------:R-:W-:Y:S01]  /*14c0*/  LEA.HI R9, R7.reuse, R6, RZ, 0x1 ;  /* 0x0000000607097211 */ /* 0x040fe200078f08ff */
[----:B------:R-:W-:Y:S01]  /*14d0*/  IMAD.IADD R26, R126, 0x1, -R15 ;  /* 0x000000017e1a7824 */ /* 0x000fe200078e0a0f */
[----:B------:R-:W-:Y:S01]  /*14e0*/  LOP3.LUT R7, R7, 0xfffffff0, RZ, 0xc0, !PT ;  /* 0xfffffff007077812 */ /* 0x000fe200078ec0ff */
[----:B------:R-:W-:Y:S01]  /*14f0*/  IMAD.SHL.U32 R17, R17, 0x40, RZ ;  /* 0x0000004011117824 */ /* 0x000fe200078e00ff */
[----:B------:R-:W-:Y:S01]  /*1500*/  LEA.HI R163, R163, R22, RZ, 0x1 ;  /* 0x00000016a3a37211 */ /* 0x000fe200078f08ff */
[----:B------:R-:W-:Y:S01]  /*1510*/  IMAD.SHL.U32 R26, R26, 0x8, RZ ;  /* 0x000000081a1a7824 */ /* 0x000fe200078e00ff */
[----:B------:R-:W-:Y:S01]  /*1520*/  LOP3.LUT R9, R9, 0xfffffffe, RZ, 0xc0, !PT ;  /* 0xfffffffe09097812 */ /* 0x000fe200078ec0ff */
[----:B------:R-:W-:Y:S01]  /*1530*/  IMAD.IADD R7, R126, 0x1, -R7 ;  /* 0x000000017e077824 */ /* 0x000fe200078e0a07 */
[----:B------:R-:W-:-:S02]  /*1540*/  LOP3.LUT R17, R17, 0xc0, RZ, 0xc0, !PT ;  /* 0x000000c011117812 */ /* 0x000fc400078ec0ff */
[----:B------:R-:W-:Y:S01]  /*1550*/  LEA.HI R127, R127, R126, RZ, 0x5 ;  /* 0x0000007e7f7f7211 */ /* 0x000fe200078f28ff */
[----:B------:R-:W-:Y:S01]  /*1560*/  IMAD.IADD R9, R6, 0x1, -R9 ;  /* 0x0000000106097824 */ /* 0x000fe200078e0a09 */
[----:B------:R-:W-:Y:S02]  /*1570*/  LOP3.LUT R163, R163, 0x7fffffe, RZ, 0xc0, !PT ;  /* 0x07fffffea3a37812 */ /* 0x000fe400078ec0ff */
[----:B------:R-:W-:Y:S02]  /*1580*/  LOP3.LUT R15, R17, 0x18, R26, 0xf8, !PT ;  /* 0x00000018110f7812 */ /* 0x000fe400078ef81a */
[----:B------:R-:W-:Y:S01]  /*1590*/  SHF.R.U32.HI R6, RZ, 0x3, R17 ;  /* 0x00000003ff067819 */ /* 0x000fe20000011611 */
[----:B------:R-:W-:Y:S01]  /*15a0*/  IMAD.IADD R163, R22, 0x1, -R163 ;  /* 0x0000000116a37824 */ /* 0x000fe200078e0aa3 */
[----:B------:R-:W-:Y:S02]  /*15b0*/  SHF.R.S32.HI R128, RZ, 0x5, R127 ;  /* 0x00000005ff807819 */ /* 0x000fe4000001147f */
[----:B------:R-:W-:-:S02]  /*15c0*/  LEA.HI R12, R7, R7, RZ, 0x1 ;  /* 0x00000007070c7211 */ /* 0x000fc400078f08ff */
[----:B------:R-:W-:Y:S01]  /*15d0*/  LOP3.LUT R6, R15, R6, RZ, 0x3c, !PT ;  /* 0x000000060f067212 */ /* 0x000fe200078e3cff */
[----:B------:R-:W-:Y:S01]  /*15e0*/  IMAD R163, R128, 0x8, R163 ;  /* 0x0000000880a37824 */ /* 0x000fe200078e02a3 */
[----:B------:R-:W-:Y:S01]  /*15f0*/  LOP3.LUT R124, R12, 0x7fffffe, RZ, 0xc0, !PT ;  /* 0x07fffffe0c7c7812 */ /* 0x000fe200078ec0ff */
[----:B------:R-:W-:Y:S01]  /*1600*/  IMAD R129, R128, 0x10, R129 ;  /* 0x0000001080817824 */ /* 0x000fe200078e0281 */
[----:B------:R-:W-:Y:S01]  /*1610*/  SHF.R.S32.HI R0, RZ, 0x1f, R7 ;  /* 0x0000001fff007819 */ /* 0x000fe20000011407 */
[----:B------:R-:W-:Y:S01]  /*1620*/  IMAD.U32 R163, R163, 0x20, R6 ;  /* 0x00000020a3a37824 */ /* 0x000fe200078e0006 */
[----:B------:R-:W-:Y:S01]  /*1630*/  SHF.R.S32.HI R27, RZ, 0x1f, R26 ;  /* 0x0000001fff1b7819 */ /* 0x000fe2000001141a */
[----:B------:R-:W-:Y:S01]  /*1640*/  IMAD.IADD R124, R7, 0x1, -R124 ;  /* 0x00000001077c7824 */ /* 0x000fe200078e0a7c */
[----:B------:R-:W-:Y:S02]  /*1650*/  LEA.HI R0, R0, R7, RZ, 0x3 ;  /* 0x0000000700007211 */ /* 0x000fe400078f18ff */
[----:B------:R-:W2:Y:S01]  /*1660*/  LDC.64 R6, c[0x0][0x240] ;  /* 0x00009000ff067b82 */ /* 0x000ea20000000a00 */
[----:B------:R-:W-:-:S02]  /*1670*/  IADD3 R24, P1, R26, R24, RZ ;  /* 0x000000181a187210 */ /* 0x000fc40007f3e0ff */
[----:B------:R-:W-:Y:S01]  /*1680*/  IADD3 R28, P0, R26, R28, RZ ;  /* 0x0000001c1a1c7210 */ /* 0x000fe20007f1e0ff */
[----:B------:R-:W-:Y:S01]  /*1690*/  IMAD.SHL.U32 R0, R0, 0x20, RZ ;  /* 0x0000002000007824 */ /* 0x000fe200078e00ff */
[----:B------:R-:W-:Y:S01]  /*16a0*/  SHF.R.S32.HI R13, RZ, 0x1, R12 ;  /* 0x00000001ff0d7819 */ /* 0x000fe2000001140c */
[C---:B------:R-:W-:Y:S01]  /*16b0*/  IMAD.X R25, R27.reuse, 0x1, R3, P1 ;  /* 0x000000011b197824 */ /* 0x040fe200008e0603 */
[----:B------:R-:W-:Y:S01]  /*16c0*/  SHF.R.S32.HI R3, RZ, 0x1f, R14 ;  /* 0x0000001fff037819 */ /* 0x000fe2000001140e */
[----:B------:R-:W-:Y:S01]  /*16d0*/  IMAD.X R29, R27, 0x1, R4, P0 ;  /* 0x000000011b1d7824 */ /* 0x000fe200000e0604 */
[----:B------:R-:W-:Y:S01]  /*16e0*/  SHF.R.S32.HI R23, RZ, 0x1f, R22 ;  /* 0x0000001fff177819 */ /* 0x000fe20000011416 */
[----:B------:R-:W-:Y:S01]  /*16f0*/  IMAD.WIDE.U32 R26, R167, UR4, R26 ;  /* 0x00000004a71a7c25 */ /* 0x000fe2000f8e001a */
[----:B------:R-:W-:Y:S01]  /*1700*/  ULDC.64 UR4, c[0x0][0x258] ;  /* 0x0000960000047ab9 */ /* 0x000fe20000000a00 */
[----:B------:R-:W-:Y:S02]  /*1710*/  SHF.R.S32.HI R12, RZ, 0x1f, R12 ;  /* 0x0000001fff0c7819 */ /* 0x000fe4000001140c */
[----:B------:R-:W-:Y:S01]  /*1720*/  IMAD R3, R3, UR4, RZ ;  /* 0x0000000403037c24 */ /* 0x000fe2000f8e02ff */
[----:B------:R-:W-:Y:S01]  /*1730*/  IADD3 R11, P0, R22, R11, RZ ;  /* 0x0000000b160b7210 */ /* 0x000fe20007f1e0ff */
[----:B------:R-:W-:Y:S01]  /*1740*/  IMAD.IADD R21, R27, 0x1, R20 ;  /* 0x000000011b157824 */ /* 0x000fe200078e0214 */
[----:B------:R-:W-:Y:S01]  /*1750*/  LEA.HI R12, R12, R13, RZ, 0x2 ;  /* 0x0000000d0c0c7211 */ /* 0x000fe200078f10ff */
[----:B------:R-:W-:Y:S01]  /*1760*/  IMAD.MOV.U32 R20, RZ, RZ, R26 ;  /* 0x000000ffff147224 */ /* 0x000fe200078e001a */
[----:B------:R-:W-:Y:S01]  /*1770*/  LOP3.LUT R15, R2, 0xfffffff8, RZ, 0xc0, !PT ;  /* 0xfffffff8020f7812 */ /* 0x000fe200078ec0ff */
[----:B------:R-:W-:Y:S01]  /*1780*/  IMAD R4, R14, UR5, R3 ;  /* 0x000000050e047c24 */ /* 0x000fe2000f8e0203 */
[----:B------:R-:W-:Y:S01]  /*1790*/  SHF.R.S32.HI R175, RZ, 0x1f, R127 ;  /* 0x0000001fffaf7819 */ /* 0x000fe2000001147f */
[----:B------:R-:W-:-:S02]  /*17a0*/  IMAD R3, R23, UR6, RZ ;  /* 0x0000000617037c24 */ /* 0x000fc4000f8e02ff */
[----:B------:R-:W-:Y:S01]  /*17b0*/  IMAD.WIDE.U32 R20, R14, UR4, R20 ;  /* 0x000000040e147c25 */ /* 0x000fe2000f8e0014 */
[----:B------:R-:W-:Y:S01]  /*17c0*/  LOP3.LUT R14, R12, 0xfffffffc, RZ, 0xc0, !PT ;  /* 0xfffffffc0c0e7812 */ /* 0x000fe200078ec0ff */
[----:B------:R-:W-:Y:S01]  /*17d0*/  ULDC.64 UR4, c[0x0][0x218] ;  /* 0x0000860000047ab9 */ /* 0x000fe20000000a00 */
[----:B------:R-:W-:Y:S01]  /*17e0*/  LEA.HI R175, R175, R128, RZ, 0x2 ;  /* 0x00000080afaf7211 */ /* 0x000fe200078f10ff */
[----:B------:R-:W-:-:S03]  /*17f0*/  IMAD.WIDE R18, R19, 0x40, R22 ;  /* 0x0000004013127825 */ /* 0x000fc600078e0216 */
[----:B------:R-:W-:Y:S01]  /*1800*/  LOP3.LUT R175, R175, 0xfffffffc, RZ, 0xc0, !PT ;  /* 0xfffffffcafaf7812 */ /* 0x000fe200078ec0ff */
        /* <DEDUP_REMOVED lines=20> */
[----:B------:R-:W-:-:S02]  /*1950*/  IMAD.IADD R17, R17, 0x1, R8 ;  /* 0x0000000111117824 */ /* 0x000fc400078e0208 */
[----:B------:R-:W-:Y:S01]  /*1960*/  IMAD R4, R10, UR10, RZ ;  /* 0x0000000a0a047c24 */ /* 0x000fe2000f8e02ff */
[C---:B------:R-:W-:Y:S01]  /*1970*/  LEA R10, P0, R6.reuse, R12, 0x6 ;  /* 0x0000000c060a7211 */ /* 0x040fe200078030ff */
[----:B------:R-:W-:Y:S01]  /*1980*/  IMAD.WIDE.U32 R16, R11, UR10, R16 ;  /* 0x0000000a0b107c25 */ /* 0x000fe2000f8e0010 */
[----:B------:R-:W-:Y:S01]  /*1990*/  LEA R163, R163, UR5, 0x1 ;  /* 0x00000005a3a37c11 */ /* 0x000fe2000f8e08ff */
[----:B------:R-:W-:Y:S01]  /*19a0*/  ULDC.64 UR12, c[0x0][0x220] ;  /* 0x00008800000c7ab9 */ /* 0x000fe20000000a00 */
[----:B------:R-:W-:Y:S01]  /*19b0*/  UIADD3 UR4, UR5, 0x3000, URZ ;  /* 0x0000300005047890 */ /* 0x000fe2000fffe03f */
[----:B------:R-:W-:Y:S01]  /*19c0*/  IMAD R4, R11, UR11, R4 ;  /* 0x0000000b0b047c24 */ /* 0x000fe2000f8e0204 */
[----:B------:R-:W-:Y:S01]  /*19d0*/  LEA.HI.X R11, R6, R13, R7, 0x6, P0 ;  /* 0x0000000d060b7211 */ /* 0x000fe200000f3407 */
[----:B------:R-:W-:Y:S01]  /*19e0*/  IMAD.IADD R164, R126, 0x1, -R15 ;  /* 0x000000017ea47824 */ /* 0x000fe200078e0a0f */
[----:B------:R-:W-:Y:S01]  /*19f0*/  IADD3 R14, P0, R170, UR19, RZ ;  /* 0x00000013aa0e7c10 */ /* 0x000fe2000ff1e0ff */
[----:B------:R-:W-:Y:S01]  /*1a00*/  @!PT LDS RZ, [RZ] ;  /* 0x00000000fffff984 */ /* 0x000fe20000000800 */
[----:B------:R-:W-:Y:S01]  /*1a10*/  @!PT LDS RZ, [RZ] ;  /* 0x00000000fffff984 */ /* 0x000fe20000000800 */
[----:B------:R-:W-:Y:S01]  /*1a20*/  @!PT LDS RZ, [RZ] ;  /* 0x00000000fffff984 */ /* 0x000fe20000000800 */
[----:B------:R-:W-:Y:S01]  /*1a30*/  LDGSTS.E.BYPASS.LTC128B.128 [R163], desc[UR16][R12.64] ;  /* 0x000000000ca37fae */ /* 0x000fe2000b901d50 */
[----:B------:R-:W-:Y:S01]  /*1a40*/  IMAD.SHL.U32 R7, R165, 0x8, RZ ;  /* 0x00000008a5077824 */ /* 0x000fe200078e00ff */
[----:B------:R-:W-:Y:S01]  /*1a50*/  USHF.L.U64.HI UR11, UR10, 0x6, UR11 ;  /* 0x000000060a0b7899 */ /* 0x000fe2000801020b */
[----:B------:R-:W-:Y:S01]  /*1a60*/  IADD3.X R15, R171, UR18, RZ, P0, !PT ;  /* 0x00000012ab0f7c10 */ /* 0x000fe200087fe4ff */
[----:B------:R-:W-:Y:S01]  /*1a70*/  LDGSTS.E.BYPASS.LTC128B.128 [R163+0x1000], desc[UR16][R12.64+0x40] ;  /* 0x010000400ca37fae */ /* 0x000fe2000b901d50 */
[----:B------:R-:W-:Y:S01]  /*1a80*/  IADD3 R20, P0, R14, UR19, RZ ;  /* 0x000000130e147c10 */ /* 0x000fe2000ff1e0ff */
[----:B------:R-:W-:Y:S01]  /*1a90*/  IMAD.IADD R175, R128, 0x1, -R175 ;  /* 0x0000000180af7824 */ /* 0x000fe200078e0aaf */
[----:B------:R-:W-:Y:S01]  /*1aa0*/  LEA.HI R2, R164, R164, RZ, 0x1 ;  /* 0x000000a4a4027211 */ /* 0x000fe200078f08ff */
[----:B------:R1:W-:Y:S01]  /*1ab0*/  LDGSTS.E.BYPASS.LTC128B.128 [R163+0x2000], desc[UR16][R12.64+0x80] ;  /* 0x020000800ca37fae */ /* 0x0003e2000b901d50 */
[----:B------:R-:W-:-:S02]  /*1ac0*/  IADD3.X R21, R15, UR18, RZ, P0, !PT ;  /* 0x000000120f157c10 */ /* 0x000fc400087fe4ff */
[----:B------:R-:W-:Y:S01]  /*1ad0*/  IADD3 R18, P0, R20, UR19, RZ ;  /* 0x0000001314127c10 */ /* 0x000fe2000ff1e0ff */
[----:B------:R-:W-:Y:S01]  /*1ae0*/  LDGSTS.E.BYPASS.LTC128B.128 [R163+0x800], desc[UR16][R10.64] ;  /* 0x008000000aa37fae */ /* 0x000fe2000b901d50 */
[----:B------:R-:W-:Y:S02]  /*1af0*/  SHF.R.S32.HI R166, RZ, 0x1, R2 ;  /* 0x00000001ffa67819 */ /* 0x000fe40000011402 */
[----:B------:R-:W-:Y:S01]  /*1b00*/  IADD3.X R19, R21, UR18, RZ, P0, !PT ;  /* 0x0000001215137c10 */ /* 0x000fe200087fe4ff */
[----:B------:R-:W-:Y:S01]  /*1b10*/  LDGSTS.E.BYPASS.LTC128B.128 [R163+0x1800], desc[UR16][R10.64+0x40] ;  /* 0x018000400aa37fae */ /* 0x000fe2000b901d50 */
[----:B------:R-:W-:Y:S01]  /*1b20*/  LEA R172, P0, R16, UR12, 0x1 ;  /* 0x0000000c10ac7c11 */ /* 0x000fe2000f8008ff */
[----:B------:R-:W-:Y:S01]  /*1b30*/  IMAD.SHL.U32 R6, R166, 0x40, RZ ;  /* 0x00000040a6067824 */ /* 0x000fe200078e00ff */
[----:B------:R-:W-:Y:S01]  /*1b40*/  USHF.L.U32 UR12, UR10, 0x6, URZ ;  /* 0x000000060a0c7899 */ /* 0x000fe2000800063f */
[----:B------:R2:W-:Y:S03]  /*1b50*/  LDGSTS.E.BYPASS.LTC128B.128 [R163+0x2800], desc[UR16][R10.64+0x80] ;  /* 0x028000800aa37fae */ /* 0x0005e6000b901d50 */
[----:B------:R-:W-:Y:S01]  /*1b60*/  LOP3.LUT R6, R6, 0xc0, RZ, 0xc0, !PT ;  /* 0x000000c006067812 */ /* 0x000fe200078ec0ff */
[----:B------:R-:W-:Y:S03]  /*1b70*/  LDGSTS.E.BYPASS.LTC128B.128 [R163+0x3000], desc[UR16][R170.64] ;  /* 0x03000000aaa37fae */ /* 0x000fe6000b901d50 */
[----:B------:R-:W-:Y:S01]  /*1b80*/  LOP3.LUT R7, R6, 0x8, R7, 0xf8, !PT ;  /* 0x0000000806077812 */ /* 0x000fe200078ef807 */
[----:B------:R-:W-:Y:S04]  /*1b90*/  LDGSTS.E.BYPASS.LTC128B.128 [R163+0x5000], desc[UR16][R170.64+0x40] ;  /* 0x05000040aaa37fae */ /* 0x000fe8000b901d50 */
[----:B------:R-:W-:Y:S01]  /*1ba0*/  LDGSTS.E.BYPASS.LTC128B.128 [R163+0x7000], desc[UR16][R170.64+0x80] ;  /* 0x07000080aaa37fae */ /* 0x000fe2000b901d50 */
[----:B-1----:R-:W-:-:S03]  /*1bb0*/  LOP3.LUT R13, R2, 0xfffffffe, RZ, 0xc0, !PT ;  /* 0xfffffffe020d7812 */ /* 0x002fc600078ec0ff */
[----:B------:R-:W-:Y:S01]  /*1bc0*/  LDGSTS.E.BYPASS.LTC128B.128 [R163+0x3800], desc[UR16][R14.64] ;  /* 0x038000000ea37fae */ /* 0x000fe2000b901d50 */
[----:B------:R-:W-:Y:S01]  /*1bd0*/  SHF.R.U32.HI R2, RZ, 0x3, R6 ;  /* 0x00000003ff027819 */ /* 0x000fe20000011606 */
[----:B------:R-:W-:Y:S02]  /*1be0*/  IMAD.SHL.U32 R6, R9, 0x8, RZ ;  /* 0x0000000809067824 */ /* 0x000fe400078e00ff */
[----:B------:R-:W-:Y:S01]  /*1bf0*/  LDGSTS.E.BYPASS.LTC128B.128 [R163+0x5800], desc[UR16][R14.64+0x40] ;  /* 0x058000400ea37fae */ /* 0x000fe2000b901d50 */
[----:B------:R-:W-:Y:S01]  /*1c00*/  LOP3.LUT R2, R7, R2, RZ, 0x3c, !PT ;  /* 0x0000000207027212 */ /* 0x000fe200078e3cff */
[----:B------:R-:W-:Y:S02]  /*1c10*/  IMAD.IADD R164, R164, 0x1, -R13 ;  /* 0x00000001a4a47824 */ /* 0x000fe400078e0a0d */
[----:B------:R-:W-:Y:S02]  /*1c20*/  LDGSTS.E.BYPASS.LTC128B.128 [R163+0x7800], desc[UR16][R14.64+0x80] ;  /* 0x078000800ea37fae */ /* 0x000fe4000b901d50 */
[----:B------:R-:W-:-:S02]  /*1c30*/  IMAD R9, R9, 0x8, R164 ;  /* 0x0000000809097824 */ /* 0x000fc400078e02a4 */
[----:B------:R-:W-:Y:S01]  /*1c40*/  LDGSTS.E.BYPASS.LTC128B.128 [R163+0x4000], desc[UR16][R20.64] ;  /* 0x0400000014a37fae */ /* 0x000fe2000b901d50 */
[----:B--2---:R-:W-:Y:S02]  /*1c50*/  IMAD.IADD R11, R17, 0x1, R4 ;  /* 0x00000001110b7824 */ /* 0x004fe400078e0204 */
[----:B------:R-:W-:Y:S01]  /*1c60*/  IMAD.SHL.U32 R4, R3, 0x40, RZ ;  /* 0x0000004003047824 */ /* 0x000fe200078e00ff */
[----:B------:R-:W-:Y:S02]  /*1c70*/  LDGSTS.E.BYPASS.LTC128B.128 [R163+0x6000], desc[UR16][R20.64+0x40] ;  /* 0x0600004014a37fae */ /* 0x000fe4000b901d50 */
[----:B------:R-:W-:Y:S02]  /*1c80*/  LEA.HI.X R173, R16, UR13, R11, 0x1, P0 ;  /* 0x0000000d10ad7c11 */ /* 0x000fe400080f0c0b */
[----:B------:R-:W-:Y:S01]  /*1c90*/  LDGSTS.E.BYPASS.LTC128B.128 [R163+0x8000], desc[UR16][R20.64+0x80] ;  /* 0x0800008014a37fae */ /* 0x000fe2000b901d50 */
[----:B------:R-:W-:Y:S01]  /*1ca0*/  LOP3.LUT R7, R4, 0xc0, RZ, 0xc0, !PT ;  /* 0x000000c004077812 */ /* 0x000fe200078ec0ff */
[----:B------:R-:W-:Y:S01]  /*1cb0*/  IMAD.MOV.U32 R4, RZ, RZ, 0x20 ;  /* 0x00000020ff047424 */ /* 0x000fe200078e00ff */
[----:B------:R-:W-:Y:S01]  /*1cc0*/  IADD3 R8, P0, R172, UR12, RZ ;  /* 0x0000000cac087c10 */ /* 0x000fe2000ff1e0ff */
[----:B------:R-:W-:Y:S01]  /*1cd0*/  LDGSTS.E.BYPASS.LTC128B.128 [R163+0x4800], desc[UR16][R18.64] ;  /* 0x0480000012a37fae */ /* 0x000fe2000b901d50 */
[----:B------:R-:W-:-:S02]  /*1ce0*/  LOP3.LUT R6, R7, 0x8, R6, 0xf8, !PT ;  /* 0x0000000807067812 */ /* 0x000fc400078ef806 */
[----:B------:R-:W-:Y:S01]  /*1cf0*/  SHF.R.U32.HI R11, RZ, 0x3, R7 ;  /* 0x00000003ff0b7819 */ /* 0x000fe20000011607 */
[----:B------:R-:W-:Y:S01]  /*1d00*/  LDGSTS.E.BYPASS.LTC128B.128 [R163+0x6800], desc[UR16][R18.64+0x40] ;  /* 0x0680004012a37fae */ /* 0x000fe2000b901d50 */
[----:B------:R-:W-:Y:S01]  /*1d10*/  LOP3.LUT R7, R0, 0xffffff00, RZ, 0xc0, !PT ;  /* 0xffffff0000077812 */ /* 0x000fe200078ec0ff */
[----:B------:R-:W-:Y:S01]  /*1d20*/  IMAD.U32 R0, R9, 0x20, R2 ;  /* 0x0000002009007824 */ /* 0x000fe200078e0002 */
[----:B------:R-:W-:Y:S01]  /*1d30*/  IADD3.X R9, R173, UR11, RZ, P0, !PT ;  /* 0x0000000bad097c10 */ /* 0x000fe200087fe4ff */
[----:B------:R1:W-:Y:S01]  /*1d40*/  LDGSTS.E.BYPASS.LTC128B.128 [R163+0x8800], desc[UR16][R18.64+0x80] ;  /* 0x0880008012a37fae */ /* 0x0003e2000b901d50 */
[----:B------:R-:W-:Y:S01]  /*1d50*/  IADD3 R12, P0, R8, UR12, RZ ;  /* 0x0000000c080c7c10 */ /* 0x000fe2000ff1e0ff */
[----:B------:R-:W-:Y:S01]  /*1d60*/  IMAD R161, R128, 0x200, R7 ;  /* 0x0000020080a17824 */ /* 0x000fe200078e0207 */
[----:B------:R-:W-:Y:S01]  /*1d70*/  LOP3.LUT R2, R6, R11, RZ, 0x3c, !PT ;  /* 0x0000000b06027212 */ /* 0x000fe200078e3cff */
[----:B------:R-:W0:Y:S01]  /*1d80*/  LDGDEPBAR ;  /* 0x00000000000079af */ /* 0x000e220000000000 */
[----:B------:R-:W-:Y:S01]  /*1d90*/  IADD3.X R13, R9, UR11, RZ, P0, !PT ;  /* 0x0000000b090d7c10 */ /* 0x000fe200087fe4ff */
[----:B------:R-:W-:Y:S01]  /*1da0*/  IMAD R161, R124, 0x20, R161 ;  /* 0x000000207ca17824 */ /* 0x000fe200078e02a1 */
[----:B------:R-:W-:-:S02]  /*1db0*/  IADD3 R10, P0, R12, UR12, RZ ;  /* 0x0000000c0c0a7c10 */ /* 0x000fc4000ff1e0ff */
[----:B------:R-:W-:Y:S01]  /*1dc0*/  LEA R6, R0, UR5, 0x1 ;  /* 0x0000000500067c11 */ /* 0x000fe2000f8e08ff */
[----:B------:R-:W-:Y:S01]  /*1dd0*/  IMAD.IADD R161, R2, 0x1, R161 ;  /* 0x0000000102a17824 */ /* 0x000fe200078e02a1 */
[----:B------:R-:W-:Y:S02]  /*1de0*/  IADD3.X R11, R13, UR11, RZ, P0, !PT ;  /* 0x0000000b0d0b7c10 */ /* 0x000fe400087fe4ff */
[----:B------:R-:W-:Y:S02]  /*1df0*/  LOP3.LUT P0, RZ, R166, 0x2, RZ, 0xc0, !PT ;  /* 0x00000002a6ff7812 */ /* 0x000fe4000780c0ff */
[----:B------:R-:W-:Y:S02]  /*1e00*/  LEA R161, R161, UR5, 0x1 ;  /* 0x00000005a1a17c11 */ /* 0x000fe4000f8e08ff */
[C---:B------:R-:W-:Y:S02]  /*1e10*/  SEL R3, R4.reuse, 0xffffffe0, !P0 ;  /* 0xffffffe004037807 */ /* 0x040fe40004000000 */
[----:B------:R-:W-:-:S02]  /*1e20*/  SEL R4, R4, 0xffffffe0, !P1 ;  /* 0xffffffe004047807 */ /* 0x000fc40004800000 */
[----:B------:R-:W-:-:S03]  /*1e30*/  LEA R160, R0, UR4, 0x1 ;  /* 0x0000000400a07c11 */ /* 0x000fc6000f8e08ff */
[----:B------:R-:W-:Y:S02]  /*1e40*/  IMAD.IADD R159, R161, 0x1, R4 ;  /* 0x00000001a19f7824 */ /* 0x000fe400078e0204 */
[----:B------:R-:W-:Y:S01]  /*1e50*/  IMAD.IADD R158, R160, 0x1, R3 ;  /* 0x00000001a09e7824 */ /* 0x000fe200078e0203 */
[----:B------:R-:W-:Y:S01]  /*1e60*/  LOP3.LUT R3, R127, 0xffffffe0, RZ, 0xc0, !PT ;  /* 0xffffffe07f037812 */ /* 0x000fe200078ec0ff */
[----:B------:R-:W-:-:S04]  /*1e70*/  DEPBAR.LE SB0, 0x0 ;  /* 0x000080000000791a */ /* 0x000fc80000000000 */
[----:B------:R-:W-:Y:S01]  /*1e80*/  BAR.SYNC.DEFER_BLOCKING 0x0 ;  /* 0x0000000000007b1d */ /* 0x000fe20000010000 */
[----:B------:R-:W-:-:S05]  /*1e90*/  IMAD.IADD R3, R126, 0x1, -R3 ;  /* 0x000000017e037824 */ /* 0x000fca00078e0a03 */
[----:B------:R-:W-:-:S04]  /*1ea0*/  SHF.R.S32.HI R174, RZ, 0x1f, R3 ;  /* 0x0000001fffae7819 */ /* 0x000fc80000011403 */
[----:B------:R-:W-:Y:S01]  /*1eb0*/  LEA.HI R174, R174, R3, RZ, 0x2 ;  /* 0x00000003aeae7211 */ /* 0x000fe200078f10ff */
[----:B------:R-:W-:-:S03]  /*1ec0*/  IMAD.SHL.U32 R3, R126, 0x2, RZ ;  /* 0x000000027e037824 */ /* 0x000fc600078e00ff */
[----:B------:R-:W-:Y:S01]  /*1ed0*/  SHF.R.S32.HI R174, RZ, 0x2, R174 ;  /* 0x00000002ffae7819 */ /* 0x000fe200000114ae */
        /* <DEDUP_REMOVED lines=18> */
[----:B-1----:R-:W1:Y:S04]  /*2000*/  LDSM.16.M88.4 R16, [R6+0x3800] ;  /* 0x003800000610783b */ /* 0x002e680000000200 */
[----:B------:R-:W5:Y:S04]  /*2010*/  LDSM.16.M88.4 R84, [R6+0x4000] ;  /* 0x004000000654783b */ /* 0x000f680000000200 */
[----:B------:R-:W5:Y:S04]  /*2020*/  LDSM.16.M88.4 R76, [R6+0x4400] ;  /* 0x00440000064c783b */ /* 0x000f680000000200 */
[----:B------:R-:W5:Y:S04]  /*2030*/  LDSM.16.M88.4 R68, [R6+0x4800] ;  /* 0x004800000644783b */ /* 0x000f680000000200 */
[----:B------:R-:W-:Y:S04]  /*2040*/  LDSM.16.M88.4 R104, [R159] ;  /* 0x000000009f68783b */ /* 0x000fe80000000200 */
[----:B------:R-:W5:Y:S04]  /*2050*/  LDSM.16.M88.4 R52, [R158] ;  /* 0x000000009e34783b */ /* 0x000f680000000200 */
[----:B------:R-:W5:Y:S04]  /*2060*/  LDSM.16.M88.4 R28, [R158+0x400] ;  /* 0x000400009e1c783b */ /* 0x000f680000000200 */
[----:B------:R-:W5:Y:S04]  /*2070*/  LDSM.16.M88.4 R24, [R158+0x800] ;  /* 0x000800009e18783b */ /* 0x000f680000000200 */
[----:B------:R-:W5:Y:S01]  /*2080*/  LDSM.16.M88.4 R92, [R6+0x3c00] ;  /* 0x003c0000065c783b */ /* 0x000f620000000200 */
[C---:B---3--:R-:W-:Y:S03]  /*2090*/  HMMA.16816.F32.BF16 R48, R60.reuse, R44, RZ ;  /* 0x0000002c3c30723c */ /* 0x048fe600000418ff */
[----:B--2---:R-:W2:Y:S03]  /*20a0*/  LDSM.16.M88.4 R8, [R158+0x1000] ;  /* 0x001000009e08783b */ /* 0x004ea60000000200 */
[C---:B----4-:R-:W-:Y:S01]  /*20b0*/  HMMA.16816.F32.BF16 R40, R60.reuse, R36, RZ ;  /* 0x000000243c28723c */ /* 0x050fe200000418ff */
[----:B------:R-:W3:Y:S04]  /*20c0*/  LDSM.16.M88.4 R100, [R6+0x4c00] ;  /* 0x004c00000664783b */ /* 0x000ee80000000200 */
[----:B------:R-:W4:Y:S01]  /*20d0*/  LDSM.16.M88.4 R56, [R158+0x1400] ;  /* 0x001400009e38783b */ /* 0x000f220000000200 */
[C---:B------:R-:W-:Y:S03]  /*20e0*/  HMMA.16816.F32.BF16 R44, R60.reuse, R46, RZ ;  /* 0x0000002e3c2c723c */ /* 0x040fe600000418ff */
[----:B------:R-:W4:Y:S03]  /*20f0*/  LDSM.16.M88.4 R20, [R158+0x1800] ;  /* 0x001800009e14783b */ /* 0x000f260000000200 */
[C---:B------:R-:W-:Y:S01]  /*2100*/  HMMA.16816.F32.BF16 R36, R60.reuse, R38, RZ ;  /* 0x000000263c24723c */ /* 0x040fe200000418ff */
[----:B------:R-:W4:Y:S04]  /*2110*/  LDSM.16.M88.4 R96, [R158+0xc00] ;  /* 0x000c00009e60783b */ /* 0x000f280000000200 */
[----:B------:R-:W-:Y:S01]  /*2120*/  LDSM.16.M88.4 R108, [R158+0x1c00] ;  /* 0x001c00009e6c783b */ /* 0x000fe20000000200 */
[C---:B-1----:R-:W-:Y:S03]  /*2130*/  HMMA.16816.F32.BF16 R32, R60.reuse, R16, RZ ;  /* 0x000000103c20723c */ /* 0x042fe600000418ff */
[----:B------:R-:W-:Y:S03]  /*2140*/  LDSM.16.M88.4 R120, [R6+0x6c00] ;  /* 0x006c00000678783b */ /* 0x000fe60000000200 */
[C---:B------:R-:W-:Y:S01]  /*2150*/  HMMA.16816.F32.BF16 R16, R60.reuse, R18, RZ ;  /* 0x000000123c10723c */ /* 0x040fe200000418ff */
[----:B------:R-:W-:Y:S04]  /*2160*/  LDSM.16.M88.4 R112, [R159+0x1000] ;  /* 0x001000009f70783b */ /* 0x000fe80000000200 */
[----:B------:R-:W-:Y:S01]  /*2170*/  LDSM.16.M88.4 R116, [R158+0x2c00] ;  /* 0x002c00009e74783b */ /* 0x000fe20000000200 */
[C---:B-----5:R-:W-:Y:S03]  /*2180*/  HMMA.16816.F32.BF16 R88, R60.reuse, R84, RZ ;  /* 0x000000543c58723c */ /* 0x060fe600000418ff */
[----:B------:R-:W0:Y:S03]  /*2190*/  LDGDEPBAR ;  /* 0x00000000000079af */ /* 0x000e260000000000 */
[C---:B------:R-:W-:Y:S06]  /*21a0*/  HMMA.16816.F32.BF16 R84, R60.reuse, R86, RZ ;  /* 0x000000563c54723c */ /* 0x040fec00000418ff */
[C---:B------:R-:W-:Y:S06]  /*21b0*/  HMMA.16816.F32.BF16 R80, R60.reuse, R76, RZ ;  /* 0x0000004c3c50723c */ /* 0x040fec00000418ff */
[C---:B------:R-:W-:Y:S06]  /*21c0*/  HMMA.16816.F32.BF16 R72, R60.reuse, R68, RZ ;  /* 0x000000443c48723c */ /* 0x040fec00000418ff */
[C---:B------:R-:W-:Y:S06]  /*21d0*/  HMMA.16816.F32.BF16 R76, R60.reuse, R78, RZ ;  /* 0x0000004e3c4c723c */ /* 0x040fec00000418ff */
[----:B------:R-:W-:Y:S06]  /*21e0*/  HMMA.16816.F32.BF16 R68, R60, R70, RZ ;  /* 0x000000463c44723c */ /* 0x000fec00000418ff */
[C---:B------:R-:W-:Y:S06]  /*21f0*/  HMMA.16816.F32.BF16 R48, R104.reuse, R52, R48 ;  /* 0x000000346830723c */ /* 0x040fec0000041830 */
[C---:B------:R-:W-:Y:S01]  /*2200*/  HMMA.16816.F32.BF16 R44, R104.reuse, R54, R44 ;  /* 0x00000036682c723c */ /* 0x040fe2000004182c */
[----:B------:R-:W-:Y:S05]  /*2210*/  LDSM.16.M88.4 R52, [R161+0x1000] ;  /* 0x00100000a134783b */ /* 0x000fea0000000200 */
[C---:B------:R-:W-:Y:S06]  /*2220*/  HMMA.16816.F32.BF16 R40, R104.reuse, R28, R40 ;  /* 0x0000001c6828723c */ /* 0x040fec0000041828 */
[C---:B------:R-:W-:Y:S01]  /*2230*/  HMMA.16816.F32.BF16 R36, R104.reuse, R30, R36 ;  /* 0x0000001e6824723c */ /* 0x040fe20000041824 */
[----:B------:R-:W1:Y:S05]  /*2240*/  LDSM.16.M88.4 R28, [R6+0x5000] ;  /* 0x00500000061c783b */ /* 0x000e6a0000000200 */
[C---:B------:R-:W-:Y:S06]  /*2250*/  HMMA.16816.F32.BF16 R32, R104.reuse, R24, R32 ;  /* 0x000000186820723c */ /* 0x040fec0000041820 */
[----:B------:R-:W-:Y:S01]  /*2260*/  HMMA.16816.F32.BF16 R16, R104, R26, R16 ;  /* 0x0000001a6810723c */ /* 0x000fe20000041810 */
[----:B------:R-:W5:Y:S05]  /*2270*/  LDSM.16.M88.4 R24, [R6+0x5400] ;  /* 0x005400000618783b */ /* 0x000f6a0000000200 */
[C---:B------:R-:W-:Y:S06]  /*2280*/  HMMA.16816.F32.BF16 R12, R60.reuse, R92, RZ ;  /* 0x0000005c3c0c723c */ /* 0x040fec00000418ff */
[----:B------:R-:W-:Y:S06]  /*2290*/  HMMA.16816.F32.BF16 R92, R60, R94, RZ ;  /* 0x0000005e3c5c723c */ /* 0x000fec00000418ff */
[C---:B--2---:R-:W-:Y:S06]  /*22a0*/  HMMA.16816.F32.BF16 R88, R104.reuse, R8, R88 ;  /* 0x000000086858723c */ /* 0x044fec0000041858 */
[----:B------:R-:W-:Y:S01]  /*22b0*/  HMMA.16816.F32.BF16 R84, R104, R10, R84 ;  /* 0x0000000a6854723c */ /* 0x000fe20000041854 */
[----:B------:R-:W2:Y:S05]  /*22c0*/  LDSM.16.M88.4 R8, [R6+0x5800] ;  /* 0x005800000608783b */ /* 0x000eaa0000000200 */
[----:B---3--:R-:W-:Y:S06]  /*22d0*/  HMMA.16816.F32.BF16 R64, R60, R100, RZ ;  /* 0x000000643c40723c */ /* 0x008fec00000418ff */
[C---:B----4-:R-:W-:Y:S06]  /*22e0*/  HMMA.16816.F32.BF16 R80, R104.reuse, R56, R80 ;  /* 0x000000386850723c */ /* 0x050fec0000041850 */
[C---:B------:R-:W-:Y:S01]  /*22f0*/  HMMA.16816.F32.BF16 R76, R104.reuse, R58, R76 ;  /* 0x0000003a684c723c */ /* 0x040fe2000004184c */
[----:B------:R-:W3:Y:S05]  /*2300*/  LDSM.16.M88.4 R56, [R6+0x6400] ;  /* 0x006400000638783b */ /* 0x000eea0000000200 */
[C---:B------:R-:W-:Y:S06]  /*2310*/  HMMA.16816.F32.BF16 R72, R104.reuse, R20, R72 ;  /* 0x000000146848723c */ /* 0x040fec0000041848 */
[----:B------:R-:W-:Y:S01]  /*2320*/  HMMA.16816.F32.BF16 R68, R104, R22, R68 ;  /* 0x000000166844723c */ /* 0x000fe20000041844 */
[----:B------:R-:W4:Y:S05]  /*2330*/  LDSM.16.M88.4 R20, [R6+0x6800] ;  /* 0x006800000614783b */ /* 0x000f2a0000000200 */
[----:B------:R-:W-:Y:S01]  /*2340*/  HMMA.16816.F32.BF16 R60, R60, R102, RZ ;  /* 0x000000663c3c723c */ /* 0x000fe200000418ff */
[----:B------:R-:W4:Y:S05]  /*2350*/  LDSM.16.M88.4 R100, [R6+0x5c00] ;  /* 0x005c00000664783b */ /* 0x000f2a0000000200 */
[C---:B------:R-:W-:Y:S06]  /*2360*/  HMMA.16816.F32.BF16 R12, R104.reuse, R96, R12 ;  /* 0x00000060680c723c */ /* 0x040fec000004180c */
[----:B------:R-:W-:Y:S01]  /*2370*/  HMMA.16816.F32.BF16 R92, R104, R98, R92 ;  /* 0x00000062685c723c */ /* 0x000fe2000004185c */
[----:B------:R-:W4:Y:S05]  /*2380*/  LDSM.16.M88.4 R96, [R6+0x6000] ;  /* 0x006000000660783b */ /* 0x000f2a0000000200 */
[C---:B-1----:R-:W-:Y:S06]  /*2390*/  HMMA.16816.F32.BF16 R48, R52.reuse, R28, R48 ;  /* 0x0000001c3430723c */ /* 0x042fec0000041830 */
[C---:B------:R-:W-:Y:S01]  /*23a0*/  HMMA.16816.F32.BF16 R44, R52.reuse, R30, R44 ;  /* 0x0000001e342c723c */ /* 0x040fe2000004182c */
[----:B------:R-:W1:Y:S05]  /*23b0*/  LDSM.16.M88.4 R28, [R158+0x2000] ;  /* 0x002000009e1c783b */ /* 0x000e6a0000000200 */
[C---:B-----5:R-:W-:Y:S06]  /*23c0*/  HMMA.16816.F32.BF16 R40, R52.reuse, R24, R40 ;  /* 0x000000183428723c */ /* 0x060fec0000041828 */
[----:B------:R-:W-:Y:S01]  /*23d0*/  HMMA.16816.F32.BF16 R36, R52, R26, R36 ;  /* 0x0000001a3424723c */ /* 0x000fe20000041824 */
[----:B------:R-:W5:Y:S05]  /*23e0*/  LDSM.16.M88.4 R24, [R158+0x2400] ;  /* 0x002400009e18783b */ /* 0x000f6a0000000200 */
[C---:B------:R-:W-:Y:S06]  /*23f0*/  HMMA.16816.F32.BF16 R64, R104.reuse, R108, R64 ;  /* 0x0000006c6840723c */ /* 0x040fec0000041840 */
[----:B------:R-:W-:Y:S01]  /*2400*/  HMMA.16816.F32.BF16 R60, R104, R110, R60 ;  /* 0x0000006e683c723c */ /* 0x000fe2000004183c */
[----:B------:R-:W-:Y:S04]  /*2410*/  LDSM.16.M88.4 R108, [R158+0x3000] ;  /* 0x003000009e6c783b */ /* 0x000fe80000000200 */
[----:B------:R-:W-:Y:S01]  /*2420*/  LDSM.16.M88.4 R104, [R158+0x3400] ;  /* 0x003400009e68783b */ /* 0x000fe20000000200 */
[C---:B--2---:R-:W-:Y:S06]  /*2430*/  HMMA.16816.F32.BF16 R32, R52.reuse, R8, R32 ;  /* 0x000000083420723c */ /* 0x044fec0000041820 */
[C---:B------:R-:W-:Y:S01]  /*2440*/  HMMA.16816.F32.BF16 R16, R52.reuse, R10, R16 ;  /* 0x0000000a3410723c */ /* 0x040fe20000041810 */
[----:B------:R-:W2:Y:S05]  /*2450*/  LDSM.16.M88.4 R8, [R158+0x2800] ;  /* 0x002800009e08783b */ /* 0x000eaa0000000200 */
[C---:B---3--:R-:W-:Y:S06]  /*2460*/  HMMA.16816.F32.BF16 R80, R52.reuse, R56, R80 ;  /* 0x000000383450723c */ /* 0x048fec0000041850 */
[C---:B------:R-:W-:Y:S01]  /*2470*/  HMMA.16816.F32.BF16 R76, R52.reuse, R58, R76 ;  /* 0x0000003a344c723c */ /* 0x040fe2000004184c */
[----:B------:R-:W-:Y:S05]  /*2480*/  LDSM.16.M88.4 R56, [R6+0x7000] ;  /* 0x007000000638783b */ /* 0x000fea0000000200 */
[C---:B----4-:R-:W-:Y:S06]  /*2490*/  HMMA.16816.F32.BF16 R72, R52.reuse, R20, R72 ;  /* 0x000000143448723c */ /* 0x050fec0000041848 */
[C---:B------:R-:W-:Y:S01]  /*24a0*/  HMMA.16816.F32.BF16 R68, R52.reuse, R22, R68 ;  /* 0x000000163444723c */ /* 0x040fe20000041844 */
[----:B------:R-:W3:Y:S05]  /*24b0*/  LDSM.16.M88.4 R20, [R161+0x2000] ;  /* 0x00200000a114783b */ /* 0x000eea0000000200 */
[C---:B------:R-:W-:Y:S06]  /*24c0*/  HMMA.16816.F32.BF16 R12, R52.reuse, R100, R12 ;  /* 0x00000064340c723c */ /* 0x040fec000004180c */
[C---:B------:R-:W-:Y:S01]  /*24d0*/  HMMA.16816.F32.BF16 R92, R52.reuse, R102, R92 ;  /* 0x00000066345c723c */ /* 0x040fe2000004185c */
[----:B------:R-:W-:Y:S05]  /*24e0*/  LDSM.16.M88.4 R100, [R158+0x3800] ;  /* 0x003800009e64783b */ /* 0x000fea0000000200 */
[C---:B------:R-:W-:Y:S06]  /*24f0*/  HMMA.16816.F32.BF16 R88, R52.reuse, R96, R88 ;  /* 0x000000603458723c */ /* 0x040fec0000041858 */
[C---:B------:R-:W-:Y:S01]  /*2500*/  HMMA.16816.F32.BF16 R84, R52.reuse, R98, R84 ;  /* 0x000000623454723c */ /* 0x040fe20000041854 */
[----:B------:R-:W-:Y:S05]  /*2510*/  LDSM.16.M88.4 R96, [R158+0x3c00] ;  /* 0x003c00009e60783b */ /* 0x000fea0000000200 */
[C---:B------:R-:W-:Y:S06]  /*2520*/  HMMA.16816.F32.BF16 R64, R52.reuse, R120, R64 ;  /* 0x000000783440723c */ /* 0x040fec0000041840 */
[----:B------:R-:W-:Y:S01]  /*2530*/  HMMA.16816.F32.BF16 R60, R52, R122, R60 ;  /* 0x0000007a343c723c */ /* 0x000fe2000004183c */
[----:B------:R-:W4:Y:S05]  /*2540*/  LDSM.16.M88.4 R52, [R6+0x7400] ;  /* 0x007400000634783b */ /* 0x000f2a0000000200 */
[C---:B-1----:R-:W-:Y:S06]  /*2550*/  HMMA.16816.F32.BF16 R48, R112.reuse, R28, R48 ;  /* 0x0000001c7030723c */ /* 0x042fec0000041830 */
[C---:B------:R-:W-:Y:S01]  /*2560*/  HMMA.16816.F32.BF16 R44, R112.reuse, R30, R44 ;  /* 0x0000001e702c723c */ /* 0x040fe2000004182c */
[----:B------:R-:W-:Y:S05]  /*2570*/  LDSM.16.M88.4 R28, [R158+0x4000] ;  /* 0x004000009e1c783b */ /* 0x000fea0000000200 */
[C---:B-----5:R-:W-:Y:S06]  /*2580*/  HMMA.16816.F32.BF16 R40, R112.reuse, R24, R40 ;  /* 0x000000187028723c */ /* 0x060fec0000041828 */
        /* <DEDUP_REMOVED lines=11> */
[----:B-1----:R-:W-:Y:S06]  /*2640*/  HMMA.16816.F32.BF16 R32, R20, R24, R32 ;  /* 0x000000181420723c */ /* 0x002fec0000041820 */
[----:B------:R-:W-:Y:S01]  /*2650*/  HMMA.16816.F32.BF16 R64, R112, R96, R64 ;  /* 0x000000607040723c */ /* 0x000fe20000041840 */
[----:B------:R-:W-:Y:S01]  /*2660*/  VIADD R25, R5, 0xffffffff ;  /* 0xffffffff05197836 */ /* 0x000fe20000000000 */
[----:B------:R-:W-:-:S03]  /*2670*/  IADD3 R24, R129, 0x1, R174 ;  /* 0x0000000181187810 */ /* 0x000fc60007ffe0ae */
[----:B------:R-:W-:Y:S01]  /*2680*/  IMAD.SHL.U32 R0, R25, 0x80, RZ ;  /* 0x0000008019007824 */ /* 0x000fe200078e00ff */
[C---:B------:R-:W-:Y:S01]  /*2690*/  HMMA.16816.F32.BF16 R60, R112.reuse, R98, R60 ;  /* 0x00000062703c723c */ /* 0x040fe2000004183c */
[----:B------:R-:W1:Y:S01]  /*26a0*/  LDSM.16.M88.4 R96, [R158+0x4800] ;  /* 0x004800009e60783b */ /* 0x000e620000000200 */
[----:B------:R-:W-:Y:S02]  /*26b0*/  IADD3 R24, R125, -UR15, R24 ;  /* 0x8000000f7d187c10 */ /* 0x000fe4000fffe018 */
[----:B------:R-:W-:Y:S02]  /*26c0*/  LOP3.LUT R3, R0, 0x6, R3, 0xf8, !PT ;  /* 0x0000000600037812 */ /* 0x000fe400078ef803 */
[----:B------:R-:W-:Y:S01]  /*26d0*/  HMMA.16816.F32.BF16 R12, R112, R116, R12 ;  /* 0x00000074700c723c */ /* 0x000fe2000004180c */
[----:B------:R-:W-:Y:S01]  /*26e0*/  VIADD R24, R24, UR14 ;  /* 0x0000000e18187c36 */ /* 0x000fe20008000000 */
[----:B------:R-:W-:Y:S02]  /*26f0*/  ISETP.GT.AND P0, PT, R25, R162, PT ;  /* 0x000000a21900720c */ /* 0x000fe40003f04270 */
[----:B------:R-:W-:-:S02]  /*2700*/  LOP3.LUT R25, R3, 0x8, RZ, 0xfc, !PT ;  /* 0x0000000803197812 */ /* 0x000fc400078efcff */
[----:B------:R-:W-:Y:S06]  /*2710*/  HMMA.16816.F32.BF16 R92, R112, R118, R92 ;  /* 0x00000076705c723c */ /* 0x000fec000004185c */
[C---:B--2---:R-:W-:Y:S06]  /*2720*/  HMMA.16816.F32.BF16 R48, R8.reuse, R28, R48 ;  /* 0x0000001c0830723c */ /* 0x044fec0000041830 */
[----:B------:R-:W-:Y:S01]  /*2730*/  HMMA.16816.F32.BF16 R56, R8, R30, R56 ;  /* 0x0000001e0838723c */ /* 0x000fe20000041838 */
[----:B------:R-:W2:Y:S05]  /*2740*/  LDSM.16.M88.4 R28, [R6+0x8000] ;  /* 0x00800000061c783b */ /* 0x000eaa0000000200 */
[C---:B------:R-:W-:Y:S06]  /*2750*/  HMMA.16816.F32.BF16 R72, R112.reuse, R100, R72 ;  /* 0x000000647048723c */ /* 0x040fec0000041848 */
[----:B------:R-:W-:Y:S01]  /*2760*/  HMMA.16816.F32.BF16 R68, R112, R102, R68 ;  /* 0x000000667044723c */ /* 0x000fe20000041844 */
[----:B------:R-:W-:Y:S01]  /*2770*/  VIADDMNMX R100, R24, 0x8, R125, PT ;  /* 0x0000000818647846 */ /* 0x000fe2000380017d */
[----:B------:R-:W-:Y:S01]  /*2780*/  IMAD R101, R124, 0x20, R7 ;  /* 0x000000207c657824 */ /* 0x000fe200078e0207 */
[----:B------:R-:W-:-:S02]  /*2790*/  LOP3.LUT R7, R3, 0x1, RZ, 0xfc, !PT ;  /* 0x0000000103077812 */ /* 0x000fc400078efcff */
[-C--:B------:R-:W-:Y:S01]  /*27a0*/  ISETP.GE.AND P5, PT, R25, R100.reuse, PT ;  /* 0x000000641900720c */ /* 0x080fe20003fa6270 */
[----:B------:R-:W-:Y:S01]  /*27b0*/  HMMA.16816.F32.BF16 R16, R20, R26, R16 ;  /* 0x0000001a1410723c */ /* 0x000fe20000041810 */
[----:B------:R-:W-:Y:S02]  /*27c0*/  VIMNMX R102, R24, R125, PT ;  /* 0x0000007d18667248 */ /* 0x000fe40003fe0100 */
[----:B------:R-:W-:Y:S02]  /*27d0*/  ISETP.GE.AND P4, PT, R7, R100, PT ;  /* 0x000000640700720c */ /* 0x000fe40003f86270 */
[-C--:B------:R-:W-:Y:S01]  /*27e0*/  ISETP.GE.AND P3, PT, R25, R102.reuse, PT ;  /* 0x000000661900720c */ /* 0x080fe20003f66270 */
[----:B------:R-:W-:Y:S01]  /*27f0*/  HMMA.16816.F32.BF16 R88, R112, R108, R88 ;  /* 0x0000006c7058723c */ /* 0x000fe20000041858 */
[----:B------:R-:W5:Y:S01]  /*2800*/  LDSM.16.M88.4 R24, [R158+0x4c00] ;  /* 0x004c00009e18783b */ /* 0x000f620000000200 */
[----:B------:R-:W-:Y:S02]  /*2810*/  ISETP.GE.AND P1, PT, R7, R102, PT ;  /* 0x000000660700720c */ /* 0x000fe40003f26270 */
[----:B------:R-:W-:-:S02]  /*2820*/  FSEL R103, R58, -INF , !P5 ;  /* 0xff8000003a677808 */ /* 0x000fc40006800000 */
[----:B---3--:R-:W-:Y:S01]  /*2830*/  HMMA.16816.F32.BF16 R40, R8, R44, R40 ;  /* 0x0000002c0828723c */ /* 0x008fe20000041828 */
[----:B------:R-:W-:Y:S02]  /*2840*/  FSEL R108, R49, -INF , !P1 ;  /* 0xff800000316c7808 */ /* 0x000fe40004800000 */
[----:B------:R-:W-:Y:S02]  /*2850*/  LOP3.LUT R7, R3, 0x10, RZ, 0xfc, !PT ;  /* 0x0000001003077812 */ /* 0x000fe400078efcff */
[----:B------:R-:W-:Y:S01]  /*2860*/  FSEL R49, R51, -INF , !P4 ;  /* 0xff80000033317808 */ /* 0x000fe20006000000 */
[C---:B----4-:R-:W-:Y:S01]  /*2870*/  HMMA.16816.F32.BF16 R12, R20.reuse, R52, R12 ;  /* 0x00000034140c723c */ /* 0x050fe2000004180c */
[----:B------:R-:W-:Y:S02]  /*2880*/  LOP3.LUT R45, R3, 0x9, RZ, 0xfc, !PT ;  /* 0x00000009032d7812 */ /* 0x000fe400078efcff */
[-C--:B------:R-:W-:Y:S02]  /*2890*/  ISETP.GE.AND P4, PT, R7, R102.reuse, PT ;  /* 0x000000660700720c */ /* 0x080fe40003f86270 */
[C---:B------:R-:W-:Y:S01]  /*28a0*/  ISETP.GE.AND P2, PT, R45.reuse, R102, PT ;  /* 0x000000662d00720c */ /* 0x040fe20003f46270 */
[----:B------:R-:W-:Y:S01]  /*28b0*/  HMMA.16816.F32.BF16 R92, R20, R54, R92 ;  /* 0x00000036145c723c */ /* 0x000fe2000004185c */
[----:B------:R-:W3:Y:S01]  /*28c0*/  LDSM.16.M88.4 R52, [R158+0x5000] ;  /* 0x005000009e34783b */ /* 0x000ee20000000200 */
[----:B------:R-:W-:-:S02]  /*28d0*/  ISETP.GE.AND P1, PT, R45, R100, PT ;  /* 0x000000642d00720c */ /* 0x000fc40003f26270 */
[----:B------:R-:W-:Y:S02]  /*28e0*/  LOP3.LUT R45, R3, 0x11, RZ, 0xfc, !PT ;  /* 0x00000011032d7812 */ /* 0x000fe400078efcff */
[----:B------:R-:W-:Y:S01]  /*28f0*/  HMMA.16816.F32.BF16 R36, R8, R46, R36 ;  /* 0x0000002e0824723c */ /* 0x000fe20000041824 */
[----:B------:R-:W-:Y:S02]  /*2900*/  FSEL R58, R57, -INF , !P2 ;  /* 0xff800000393a7808 */ /* 0x000fe40005000000 */
[C---:B------:R-:W-:Y:S02]  /*2910*/  ISETP.GE.AND P5, PT, R45.reuse, R102, PT ;  /* 0x000000662d00720c */ /* 0x040fe40003fa6270 */
[----:B------:R-:W-:Y:S01]  /*2920*/  ISETP.GE.AND P2, PT, R45, R100, PT ;  /* 0x000000642d00720c */ /* 0x000fe20003f46270 */
[----:B------:R-:W-:Y:S01]  /*2930*/  HMMA.16816.F32.BF16 R84, R112, R110, R84 ;  /* 0x0000006e7054723c */ /* 0x000fe20000041854 */
[----:B------:R-:W4:Y:S01]  /*2940*/  LDSM.16.M88.4 R44, [R6+0x8400] ;  /* 0x00840000062c783b */ /* 0x000f220000000200 */
[----:B------:R-:W-:-:S02]  /*2950*/  LOP3.LUT R57, R3, 0x19, RZ, 0xfc, !PT ;  /* 0x0000001903397812 */ /* 0x000fc400078efcff */
[----:B------:R-:W-:Y:S02]  /*2960*/  FSEL R43, R43, -INF , !P2 ;  /* 0xff8000002b2b7808 */ /* 0x000fe40005000000 */
[----:B-1----:R-:W-:Y:S01]  /*2970*/  HMMA.16816.F32.BF16 R32, R8, R96, R32 ;  /* 0x000000600820723c */ /* 0x002fe20000041820 */
[----:B------:R-:W-:Y:S02]  /*2980*/  FSEL R110, R56, -INF , !P3 ;  /* 0xff800000386e7808 */ /* 0x000fe40005800000 */
[----:B------:R-:W-:Y:S02]  /*2990*/  ISETP.GE.AND P3, PT, R7, R100, PT ;  /* 0x000000640700720c */ /* 0x000fe40003f66270 */
[----:B------:R-:W-:Y:S01]  /*29a0*/  LOP3.LUT R7, R3, 0x18, RZ, 0xfc, !PT ;  /* 0x0000001803077812 */ /* 0x000fe200078efcff */
[----:B--2---:R-:W-:Y:S01]  /*29b0*/  HMMA.16816.F32.BF16 R88, R20, R28, R88 ;  /* 0x0000001c1458723c */ /* 0x004fe20000041858 */
[----:B------:R-:W-:Y:S02]  /*29c0*/  FSEL R97, R59, -INF , !P1 ;  /* 0xff8000003b617808 */ /* 0x000fe40004800000 */
[----:B------:R-:W-:-:S02]  /*29d0*/  FSEL R51, R42, -INF , !P3 ;  /* 0xff8000002a337808 */ /* 0x000fc40005800000 */
[----:B------:R-:W-:Y:S01]  /*29e0*/  FSEL R96, R41, -INF , !P5 ;  /* 0xff80000029607808 */ /* 0x000fe20006800000 */
[----:B------:R-:W-:Y:S01]  /*29f0*/  HMMA.16816.F32.BF16 R16, R8, R98, R16 ;  /* 0x000000620810723c */ /* 0x000fe20000041810 */
[-C--:B------:R-:W-:Y:S02]  /*2a00*/  ISETP.GE.AND P1, PT, R7, R102.reuse, PT ;  /* 0x000000660700720c */ /* 0x080fe40003f26270 */
[C---:B------:R-:W-:Y:S02]  /*2a10*/  ISETP.GE.AND P3, PT, R57.reuse, R102, PT ;  /* 0x000000663900720c */ /* 0x040fe40003f66270 */
[----:B------:R-:W-:Y:S01]  /*2a20*/  ISETP.GE.AND P5, PT, R57, R100, PT ;  /* 0x000000643900720c */ /* 0x000fe20003fa6270 */
[----:B------:R-:W-:Y:S01]  /*2a30*/  HMMA.16816.F32.BF16 R80, R112, R104, R80 ;  /* 0x000000687050723c */ /* 0x000fe20000041850 */
[----:B------:R-:W-:-:S05]  /*2a40*/  LOP3.LUT R57, R3, 0x21, RZ, 0xfc, !PT ;  /* 0x0000002103397812 */ /* 0x000fca00078efcff */
[----:B------:R-:W-:Y:S01]  /*2a50*/  HMMA.16816.F32.BF16 R76, R112, R106, R76 ;  /* 0x0000006a704c723c */ /* 0x000fe2000004184c */
[----:B------:R-:W-:Y:S02]  /*2a60*/  FSEL R104, R37, -INF , !P3 ;  /* 0xff80000025687808 */ /* 0x000fe40005800000 */
[----:B------:R-:W-:Y:S02]  /*2a70*/  FSEL R105, R39, -INF , !P5 ;  /* 0xff80000027697808 */ /* 0x000fe40006800000 */
[-C--:B------:R-:W-:Y:S01]  /*2a80*/  ISETP.GE.AND P3, PT, R57, R100.reuse, PT ;  /* 0x000000643900720c */ /* 0x080fe20003f66270 */
[----:B-----5:R-:W-:Y:S01]  /*2a90*/  HMMA.16816.F32.BF16 R12, R8, R24, R12 ;  /* 0x00000018080c723c */ /* 0x020fe2000004180c */
[----:B------:R-:W-:Y:S02]  /*2aa0*/  FSEL R112, R40, -INF , !P4 ;  /* 0xff80000028707808 */ /* 0x000fe40006000000 */
[----:B------:R-:W-:Y:S02]  /*2ab0*/  ISETP.GE.AND P4, PT, R7, R100, PT ;  /* 0x000000640700720c */ /* 0x000fe40003f86270 */
[----:B------:R-:W-:Y:S01]  /*2ac0*/  LOP3.LUT R7, R3, 0x20, RZ, 0xfc, !PT ;  /* 0x0000002003077812 */ /* 0x000fe200078efcff */
[----:B------:R-:W-:Y:S01]  /*2ad0*/  HMMA.16816.F32.BF16 R84, R20, R30, R84 ;  /* 0x0000001e1454723c */ /* 0x000fe20000041854 */
[----:B------:R-:W-:Y:S01]  /*2ae0*/  FSEL R106, R36, -INF , !P1 ;  /* 0xff800000246a7808 */ /* 0x000fe20004800000 */
[----:B------:R-:W1:Y:S01]  /*2af0*/  LDSM.16.M88.4 R28, [R158+0x5400] ;  /* 0x005400009e1c783b */ /* 0x000e620000000200 */
[----:B------:R-:W-:-:S02]  /*2b00*/  FSEL R41, R38, -INF , !P4 ;  /* 0xff80000026297808 */ /* 0x000fc40006000000 */
[C---:B------:R-:W-:Y:S01]  /*2b10*/  ISETP.GE.AND P2, PT, R7.reuse, R102, PT ;  /* 0x000000660700720c */ /* 0x040fe20003f46270 */
[----:B------:R-:W2:Y:S01]  /*2b20*/  LDSM.16.M88.4 R36, [R6+0x8800] ;  /* 0x008800000624783b */ /* 0x000ea20000000200 */
[----:B------:R-:W-:Y:S01]  /*2b30*/  ISETP.GE.AND P1, PT, R7, R100, PT ;  /* 0x000000640700720c */ /* 0x000fe20003f26270 */
[C---:B------:R-:W-:Y:S01]  /*2b40*/  HMMA.16816.F32.BF16 R92, R8.reuse, R26, R92 ;  /* 0x0000001a085c723c */ /* 0x040fe2000004185c */
[----:B------:R-:W-:Y:S02]  /*2b50*/  ISETP.GE.AND P4, PT, R57, R102, PT ;  /* 0x000000663900720c */ /* 0x000fe40003f86270 */
[C---:B------:R-:W-:Y:S02]  /*2b60*/  LOP3.LUT R7, R3.reuse, 0x28, RZ, 0xfc, !PT ;  /* 0x0000002803077812 */ /* 0x040fe400078efcff */
[----:B------:R-:W-:Y:S01]  /*2b70*/  LOP3.LUT R25, R3, 0x29, RZ, 0xfc, !PT ;  /* 0x0000002903197812 */ /* 0x000fe200078efcff */
[----:B---3--:R-:W-:Y:S01]  /*2b80*/  HMMA.16816.F32.BF16 R88, R8, R52, R88 ;  /* 0x000000340858723c */ /* 0x008fe20000041858 */
[----:B------:R-:W-:-:S02]  /*2b90*/  FSEL R40, R32, -INF , !P2 ;  /* 0xff80000020287808 */ /* 0x000fc40005000000 */
[----:B------:R-:W-:Y:S02]  /*2ba0*/  FSEL R141, R34, -INF , !P1 ;  /* 0xff800000228d7808 */ /* 0x000fe40004800000 */
[----:B------:R-:W-:Y:S01]  /*2bb0*/  FSEL R136, R33, -INF , !P4 ;  /* 0xff80000021887808 */ /* 0x000fe20006000000 */
[C---:B----4-:R-:W-:Y:S01]  /*2bc0*/  HMMA.16816.F32.BF16 R80, R20.reuse, R44, R80 ;  /* 0x0000002c1450723c */ /* 0x050fe20000041850 */
[C---:B------:R-:W-:Y:S02]  /*2bd0*/  ISETP.GE.AND P5, PT, R7.reuse, R102, PT ;  /* 0x000000660700720c */ /* 0x040fe40003fa6270 */
[----:B------:R-:W-:Y:S02]  /*2be0*/  ISETP.GE.AND P2, PT, R7, R100, PT ;  /* 0x000000640700720c */ /* 0x000fe40003f46270 */
[C---:B------:R-:W-:Y:S01]  /*2bf0*/  ISETP.GE.AND P1, PT, R25.reuse, R102, PT ;  /* 0x000000661900720c */ /* 0x040fe20003f26270 */
[----:B------:R-:W-:Y:S01]  /*2c00*/  HMMA.16816.F32.BF16 R76, R20, R46, R76 ;  /* 0x0000002e144c723c */ /* 0x000fe2000004184c */
[----:B------:R-:W-:-:S02]  /*2c10*/  ISETP.GE.AND P4, PT, R25, R100, PT ;  /* 0x000000641900720c */ /* 0x000fc40003f86270 */
[----:B------:R-:W-:Y:S02]  /*2c20*/  FSEL R42, R16, -INF , !P5 ;  /* 0xff800000102a7808 */ /* 0x000fe40006800000 */
[----:B------:R-:W-:Y:S01]  /*2c30*/  FSEL R33, R18, -INF , !P2 ;  /* 0xff80000012217808 */ /* 0x000fe20005000000 */
[----:B------:R-:W-:Y:S01]  /*2c40*/  HMMA.16816.F32.BF16 R84, R8, R54, R84 ;  /* 0x000000360854723c */ /* 0x000fe20000041854 */
[----:B------:R-:W-:Y:S02]  /*2c50*/  FSEL R138, R17, -INF , !P1 ;  /* 0xff800000118a7808 */ /* 0x000fe40004800000 */
[----:B------:R-:W-:Y:S02]  /*2c60*/  FSEL R143, R19, -INF , !P4 ;  /* 0xff800000138f7808 */ /* 0x000fe40006000000 */
[----:B------:R-:W3:Y:S01]  /*2c70*/  LDSM.16.M88.4 R16, [R6+0x8c00] ;  /* 0x008c00000610783b */ /* 0x000ee20000000200 */
[----:B------:R-:W-:Y:S02]  /*2c80*/  LOP3.LUT R7, R3, 0x30, RZ, 0xfc, !PT ;  /* 0x0000003003077812 */ /* 0x000fe400078efcff */
[----:B------:R-:W-:-:S02]  /*2c90*/  FSEL R35, R35, -INF , !P3 ;  /* 0xff80000023237808 */ /* 0x000fc40005800000 */
[C---:B------:R-:W-:Y:S02]  /*2ca0*/  ISETP.GE.AND P3, PT, R7.reuse, R102, PT ;  /* 0x000000660700720c */ /* 0x040fe40003f66270 */
[----:B------:R-:W-:Y:S01]  /*2cb0*/  ISETP.GE.AND P5, PT, R7, R100, PT ;  /* 0x000000640700720c */ /* 0x000fe20003fa6270 */
[----:B-1----:R-:W-:Y:S01]  /*2cc0*/  HMMA.16816.F32.BF16 R80, R8, R28, R80 ;  /* 0x0000001c0850723c */ /* 0x002fe20000041850 */
[C---:B------:R-:W-:Y:S02]  /*2cd0*/  LOP3.LUT R25, R3.reuse, 0x31, RZ, 0xfc, !PT ;  /* 0x0000003103197812 */ /* 0x040fe400078efcff */
[----:B------:R-:W-:Y:S02]  /*2ce0*/  LOP3.LUT R7, R3, 0x38, RZ, 0xfc, !PT ;  /* 0x0000003803077812 */ /* 0x000fe400078efcff */
[----:B------:R-:W-:Y:S01]  /*2cf0*/  FSEL R32, R12, -INF , !P3 ;  /* 0xff8000000c207808 */ /* 0x000fe20005800000 */
[----:B--2---:R-:W-:Y:S01]  /*2d00*/  HMMA.16816.F32.BF16 R72, R20, R36, R72 ;  /* 0x000000241448723c */ /* 0x004fe20000041848 */
[----:B------:R-:W-:-:S02]  /*2d10*/  ISETP.GE.AND P2, PT, R25, R102, PT ;  /* 0x000000661900720c */ /* 0x000fc40003f46270 */
[C---:B------:R-:W-:Y:S02]  /*2d20*/  ISETP.GE.AND P4, PT, R7.reuse, R102, PT ;  /* 0x000000660700720c */ /* 0x040fe40003f86270 */
[-C--:B------:R-:W-:Y:S01]  /*2d30*/  ISETP.GE.AND P3, PT, R7, R100.reuse, PT ;  /* 0x000000640700720c */ /* 0x080fe20003f66270 */
[----:B------:R-:W-:Y:S01]  /*2d40*/  HMMA.16816.F32.BF16 R68, R20, R38, R68 ;  /* 0x000000261444723c */ /* 0x000fe20000041844 */
[----:B------:R-:W-:Y:S02]  /*2d50*/  ISETP.GE.AND P1, PT, R25, R100, PT ;  /* 0x000000641900720c */ /* 0x000fe40003f26270 */
[C---:B------:R-:W-:Y:S01]  /*2d60*/  LOP3.LUT R7, R3.reuse, 0x39, RZ, 0xfc, !PT ;  /* 0x0000003903077812 */ /* 0x040fe200078efcff */
[----:B------:R-:W1:Y:S01]  /*2d70*/  LDSM.16.M88.4 R24, [R158+0x5800] ;  /* 0x005800009e18783b */ /* 0x000e620000000200 */
[----:B------:R-:W-:Y:S01]  /*2d80*/  LOP3.LUT R45, R3, 0x40, RZ, 0xfc, !PT ;  /* 0x00000040032d7812 */ /* 0x000fe200078efcff */
[----:B------:R-:W-:Y:S01]  /*2d90*/  HMMA.16816.F32.BF16 R76, R8, R30, R76 ;  /* 0x0000001e084c723c */ /* 0x000fe2000004184c */
[----:B------:R-:W-:-:S02]  /*2da0*/  FSEL R127, R14, -INF , !P5 ;  /* 0xff8000000e7f7808 */ /* 0x000fc40006800000 */
[----:B------:R-:W-:Y:S02]  /*2db0*/  FSEL R34, R13, -INF , !P2 ;  /* 0xff8000000d227808 */ /* 0x000fe40005000000 */
[C---:B------:R-:W-:Y:S02]  /*2dc0*/  ISETP.GE.AND P5, PT, R7.reuse, R102, PT ;  /* 0x000000660700720c */ /* 0x040fe40003fa6270 */
[----:B------:R-:W-:Y:S02]  /*2dd0*/  ISETP.GE.AND P2, PT, R7, R100, PT ;  /* 0x000000640700720c */ /* 0x000fe40003f46270 */
[----:B------:R-:W-:Y:S02]  /*2de0*/  FSEL R7, R15, -INF , !P1 ;  /* 0xff8000000f077808 */ /* 0x000fe40004800000 */
[----:B------:R-:W-:Y:S02]  /*2df0*/  ISETP.GE.AND P1, PT, R45, R102, PT ;  /* 0x000000662d00720c */ /* 0x000fe40003f26270 */
[C---:B------:R-:W-:Y:S01]  /*2e00*/  LOP3.LUT R15, R3.reuse, 0x41, RZ, 0xfc, !PT ;  /* 0x00000041030f7812 */ /* 0x040fe200078efcff */
[----:B---3--:R-:W-:Y:S01]  /*2e10*/  HMMA.16816.F32.BF16 R64, R20, R16, R64 ;  /* 0x000000101440723c */ /* 0x008fe20000041840 */
[----:B------:R-:W-:-:S02]  /*2e20*/  LOP3.LUT R13, R3, 0x48, RZ, 0xfc, !PT ;  /* 0x00000048030d7812 */ /* 0x000fc400078efcff */
[----:B------:R-:W-:Y:S02]  /*2e30*/  FSEL R129, R94, -INF , !P3 ;  /* 0xff8000005e817808 */ /* 0x000fe40005800000 */
[----:B------:R-:W-:Y:S01]  /*2e40*/  FSEL R134, R93, -INF , !P5 ;  /* 0xff8000005d867808 */ /* 0x000fe20006800000 */
[----:B------:R-:W-:Y:S01]  /*2e50*/  HMMA.16816.F32.BF16 R60, R20, R18, R60 ;  /* 0x00000012143c723c */ /* 0x000fe2000004183c */
[----:B------:R-:W-:Y:S02]  /*2e60*/  FSEL R139, R95, -INF , !P2 ;  /* 0xff8000005f8b7808 */ /* 0x000fe40005000000 */
[----:B------:R-:W-:Y:S02]  /*2e70*/  FSEL R118, R88, -INF , !P1 ;  /* 0xff80000058767808 */ /* 0x000fe40004800000 */
[C---:B------:R-:W-:Y:S02]  /*2e80*/  ISETP.GE.AND P3, PT, R15.reuse, R102, PT ;  /* 0x000000660f00720c */ /* 0x040fe40003f66270 */
[----:B------:R-:W-:-:S02]  /*2e90*/  ISETP.GE.AND P5, PT, R15, R100, PT ;  /* 0x000000640f00720c */ /* 0x000fc40003fa6270 */
[C---:B------:R-:W-:Y:S02]  /*2ea0*/  ISETP.GE.AND P2, PT, R13.reuse, R102, PT ;  /* 0x000000660d00720c */ /* 0x040fe40003f46270 */
[----:B------:R-:W-:Y:S02]  /*2eb0*/  ISETP.GE.AND P1, PT, R13, R100, PT ;  /* 0x000000640d00720c */ /* 0x000fe40003f26270 */
[----:B------:R-:W2:Y:S01]  /*2ec0*/  LDSM.16.M88.4 R12, [R158+0x5c00] ;  /* 0x005c00009e0c783b */ /* 0x000ea20000000200 */
[----:B------:R-:W-:Y:S01]  /*2ed0*/  FSEL R6, R92, -INF , !P4 ;  /* 0xff8000005c067808 */ /* 0x000fe20006000000 */
[----:B------:R-:W-:-:S04]  /*2ee0*/  DEPBAR.LE SB0, 0x0 ;  /* 0x000080000000791a */ /* 0x000fc80000000000 */
[----:B------:R-:W-:Y:S01]  /*2ef0*/  ISETP.GE.AND P4, PT, R45, R100, PT ;  /* 0x000000642d00720c */ /* 0x000fe20003f86270 */
[C---:B-1----:R-:W-:Y:S01]  /*2f00*/  HMMA.16816.F32.BF16 R72, R8.reuse, R24, R72 ;  /* 0x000000180848723c */ /* 0x042fe20000041848 */
[----:B------:R-:W-:Y:S02]  /*2f10*/  LOP3.LUT R29, R3, 0x49, RZ, 0xfc, !PT ;  /* 0x00000049031d7812 */ /* 0x000fe400078efcff */
[----:B------:R-:W-:Y:S02]  /*2f20*/  FSEL R131, R90, -INF , !P4 ;  /* 0xff8000005a837808 */ /* 0x000fe40006000000 */
[----:B------:R-:W-:Y:S01]  /*2f30*/  FSEL R132, R89, -INF , !P3 ;  /* 0xff80000059847808 */ /* 0x000fe20005800000 */
[----:B------:R-:W-:Y:S01]  /*2f40*/  HMMA.16816.F32.BF16 R68, R8, R26, R68 ;  /* 0x0000001a0844723c */ /* 0x000fe20000041844 */
[C---:B------:R-:W-:Y:S02]  /*2f50*/  ISETP.GE.AND P4, PT, R29.reuse, R102, PT ;  /* 0x000000661d00720c */ /* 0x040fe40003f86270 */
[----:B------:R-:W-:-:S02]  /*2f60*/  ISETP.GE.AND P3, PT, R29, R100, PT ;  /* 0x000000641d00720c */ /* 0x000fc40003f66270 */
[----:B------:R-:W-:Y:S02]  /*2f70*/  LOP3.LUT R29, R3, 0x50, RZ, 0xfc, !PT ;  /* 0x00000050031d7812 */ /* 0x000fe400078efcff */
[----:B------:R-:W-:Y:S02]  /*2f80*/  FSEL R133, R91, -INF , !P5 ;  /* 0xff8000005b857808 */ /* 0x000fe40006800000 */
[----:B------:R-:W-:Y:S02]  /*2f90*/  FSEL R120, R84, -INF , !P2 ;  /* 0xff80000054787808 */ /* 0x000fe40005000000 */
[C---:B------:R-:W-:Y:S02]  /*2fa0*/  ISETP.GE.AND P5, PT, R29.reuse, R102, PT ;  /* 0x000000661d00720c */ /* 0x040fe40003fa6270 */
[----:B------:R-:W-:Y:S02]  /*2fb0*/  ISETP.GE.AND P2, PT, R29, R100, PT ;  /* 0x000000641d00720c */ /* 0x000fe40003f46270 */
[----:B------:R-:W-:-:S02]  /*2fc0*/  LOP3.LUT R31, R3, 0x51, RZ, 0xfc, !PT ;  /* 0x00000051031f7812 */ /* 0x000fc400078efcff */
[C---:B------:R-:W-:Y:S02]  /*2fd0*/  LOP3.LUT R17, R3.reuse, 0x58, RZ, 0xfc, !PT ;  /* 0x0000005803117812 */ /* 0x040fe400078efcff */
[----:B------:R-:W-:Y:S02]  /*2fe0*/  LOP3.LUT R25, R3, 0x59, RZ, 0xfc, !PT ;  /* 0x0000005903197812 */ /* 0x000fe400078efcff */
[----:B------:R-:W-:Y:S02]  /*2ff0*/  FSEL R130, R85, -INF , !P4 ;  /* 0xff80000055827808 */ /* 0x000fe40006000000 */
[----:B------:R-:W-:Y:S02]  /*3000*/  FSEL R135, R87, -INF , !P3 ;  /* 0xff80000057877808 */ /* 0x000fe40005800000 */
[----:B------:R-:W-:Y:S02]  /*3010*/  FSEL R126, R80, -INF , !P5 ;  /* 0xff800000507e7808 */ /* 0x000fe40006800000 */
[----:B------:R-:W-:Y:S01]  /*3020*/  FSEL R125, R82, -INF , !P2 ;  /* 0xff800000527d7808 */ /* 0x000fe20005000000 */
[----:B------:R-:W-:Y:S01]  /*3030*/  BAR.SYNC.DEFER_BLOCKING 0x0 ;  /* 0x0000000000007b1d */ /* 0x000fe20000010000 */
[----:B------:R-:W-:-:S02]  /*3040*/  ISETP.GE.AND P4, PT, R31, R100, PT ;  /* 0x000000641f00720c */ /* 0x000fc40003f86270 */
[C---:B------:R-:W-:Y:S02]  /*3050*/  ISETP.GE.AND P3, PT, R17.reuse, R102, PT ;  /* 0x000000661100720c */ /* 0x040fe40003f66270 */
[----:B------:R-:W-:Y:S02]  /*3060*/  ISETP.GE.AND P5, PT, R17, R100, PT ;  /* 0x000000641100720c */ /* 0x000fe40003fa6270 */
[----:B------:R-:W-:Y:S02]  /*3070*/  ISETP.GE.AND P2, PT, R25, R102, PT ;  /* 0x000000661900720c */ /* 0x000fe40003f46270 */
[C---:B------:R-:W-:Y:S02]  /*3080*/  LOP3.LUT R17, R3.reuse, 0x60, RZ, 0xfc, !PT ;  /* 0x0000006003117812 */ /* 0x040fe400078efcff */
[----:B------:R-:W-:Y:S02]  /*3090*/  LOP3.LUT R19, R3, 0x61, RZ, 0xfc, !PT ;  /* 0x0000006103137812 */ /* 0x000fe400078efcff */
        /* <DEDUP_REMOVED lines=8> */
[C---:B--2---:R-:W-:Y:S01]  /*3120*/  HMMA.16816.F32.BF16 R16, R8.reuse, R12, R64 ;  /* 0x0000000c0810723c */ /* 0x044fe20000041840 */
[----:B------:R-:W-:Y:S02]  /*3130*/  FSEL R137, R86, -INF , !P1 ;  /* 0xff80000056897808 */ /* 0x000fe40004800000 */
[----:B------:R-:W-:Y:S02]  /*3140*/  ISETP.GE.AND P1, PT, R31, R102, PT ;  /* 0x000000661f00720c */ /* 0x000fe40003f26270 */
[----:B------:R-:W-:Y:S01]  /*3150*/  LOP3.LUT R21, R3, 0x68, RZ, 0xfc, !PT ;  /* 0x0000006803157812 */ /* 0x000fe200078efcff */
[----:B------:R-:W-:Y:S01]  /*3160*/  HMMA.16816.F32.BF16 R8, R8, R14, R60 ;  /* 0x0000000e0808723c */ /* 0x000fe2000004183c */
[----:B------:R-:W-:Y:S02]  /*3170*/  FSEL R128, R81, -INF , !P1 ;  /* 0xff80000051807808 */ /* 0x000fe40004800000 */
[----:B------:R-:W-:-:S02]  /*3180*/  ISETP.GE.AND P1, PT, R25, R100, PT ;  /* 0x000000641900720c */ /* 0x000fc40003f26270 */
[----:B------:R-:W-:Y:S02]  /*3190*/  FSEL R116, R72, -INF , !P4 ;  /* 0xff80000048747808 */ /* 0x000fe40006000000 */
[----:B------:R-:W-:Y:S02]  /*31a0*/  FSEL R27, R79, -INF , !P1 ;  /* 0xff8000004f1b7808 */ /* 0x000fe40004800000 */
[C---:B------:R-:W-:Y:S02]  /*31b0*/  ISETP.GE.AND P1, PT, R21.reuse, R102, PT ;  /* 0x000000661500720c */ /* 0x040fe40003f26270 */
[----:B------:R-:W-:Y:S02]  /*31c0*/  ISETP.GE.AND P4, PT, R21, R100, PT ;  /* 0x000000641500720c */ /* 0x000fe40003f86270 */
[C---:B------:R-:W-:Y:S02]  /*31d0*/  LOP3.LUT R21, R3.reuse, 0x69, RZ, 0xfc, !PT ;  /* 0x0000006903157812 */ /* 0x040fe400078efcff */
[----:B------:R-:W-:-:S02]  /*31e0*/  LOP3.LUT R13, R3, 0x70, RZ, 0xfc, !PT ;  /* 0x00000070030d7812 */ /* 0x000fc400078efcff */
[----:B------:R-:W-:Y:S02]  /*31f0*/  FSEL R25, R74, -INF , !P3 ;  /* 0xff8000004a197808 */ /* 0x000fe40005800000 */
[----:B------:R-:W-:Y:S02]  /*3200*/  FSEL R67, R75, -INF , !P2 ;  /* 0xff8000004b437808 */ /* 0x000fe40005000000 */
[----:B------:R-:W-:Y:S02]  /*3210*/  FSEL R24, R68, -INF , !P1 ;  /* 0xff80000044187808 */ /* 0x000fe40004800000 */
[-C--:B------:R-:W-:Y:S02]  /*3220*/  ISETP.GE.AND P3, PT, R21, R102.reuse, PT ;  /* 0x000000661500720c */ /* 0x080fe40003f66270 */
[C---:B------:R-:W-:Y:S02]  /*3230*/  ISETP.GE.AND P2, PT, R13.reuse, R102, PT ;  /* 0x000000660d00720c */ /* 0x040fe40003f46270 */
[----:B------:R-:W-:-:S02]  /*3240*/  ISETP.GE.AND P1, PT, R13, R100, PT ;  /* 0x000000640d00720c */ /* 0x000fc40003f26270 */
[----:B------:R-:W-:Y:S02]  /*3250*/  LOP3.LUT R13, R3, 0x71, RZ, 0xfc, !PT ;  /* 0x00000071030d7812 */ /* 0x000fe400078efcff */
[----:B------:R-:W-:Y:S02]  /*3260*/  FSEL R66, R73, -INF , !P5 ;  /* 0xff80000049427808 */ /* 0x000fe40006800000 */
[----:B------:R-:W-:Y:S02]  /*3270*/  FSEL R119, R70, -INF , !P4 ;  /* 0xff80000046777808 */ /* 0x000fe40006000000 */
[----:B------:R-:W-:Y:S02]  /*3280*/  FSEL R26, R69, -INF , !P3 ;  /* 0xff800000451a7808 */ /* 0x000fe40005800000 */
[----:B------:R-:W-:Y:S02]  /*3290*/  FSEL R63, R18, -INF , !P1 ;  /* 0xff800000123f7808 */ /* 0x000fe40004800000 */
[----:B------:R-:W-:-:S02]  /*32a0*/  ISETP.GE.AND P5, PT, R21, R100, PT ;  /* 0x000000641500720c */ /* 0x000fc40003fa6270 */
[C---:B------:R-:W-:Y:S02]  /*32b0*/  ISETP.GE.AND P4, PT, R13.reuse, R102, PT ;  /* 0x000000660d00720c */ /* 0x040fe40003f86270 */
[----:B------:R-:W-:Y:S02]  /*32c0*/  ISETP.GE.AND P3, PT, R13, R100, PT ;  /* 0x000000640d00720c */ /* 0x000fe40003f66270 */
[C---:B------:R-:W-:Y:S02]  /*32d0*/  ISETP.GE.AND P1, PT, R3.reuse, R102, PT ;  /* 0x000000660300720c */ /* 0x040fe40003f26270 */
[C---:B------:R-:W-:Y:S02]  /*32e0*/  LOP3.LUT R15, R3.reuse, 0x78, RZ, 0xfc, !PT ;  /* 0x00000078030f7812 */ /* 0x040fe400078efcff */
[----:B------:R-:W-:Y:S02]  /*32f0*/  LOP3.LUT R13, R3, 0x79, RZ, 0xfc, !PT ;  /* 0x00000079030d7812 */ /* 0x000fe400078efcff */
[----:B------:R-:W-:-:S02]  /*3300*/  FSEL R117, R71, -INF , !P5 ;  /* 0xff80000047757808 */ /* 0x000fc40006800000 */
[----:B------:R-:W-:Y:S02]  /*3310*/  FSEL R31, R16, -INF , !P2 ;  /* 0xff800000101f7808 */ /* 0x000fe40005000000 */
[----:B------:R-:W-:Y:S02]  /*3320*/  FSEL R30, R17, -INF , !P4 ;  /* 0xff800000111e7808 */ /* 0x000fe40006000000 */
[----:B------:R-:W-:Y:S02]  /*3330*/  FSEL R62, R19, -INF , !P3 ;  /* 0xff800000133e7808 */ /* 0x000fe40005800000 */
[----:B------:R-:W-:Y:S02]  /*3340*/  FSEL R48, R48, -INF , !P1 ;  /* 0xff80000030307808 */ /* 0x000fe40004800000 */
[C---:B------:R-:W-:Y:S02]  /*3350*/  ISETP.GE.AND P5, PT, R15.reuse, R102, PT ;  /* 0x000000660f00720c */ /* 0x040fe40003fa6270 */
[----:B------:R-:W-:-:S02]  /*3360*/  ISETP.GE.AND P2, PT, R15, R100, PT ;  /* 0x000000640f00720c */ /* 0x000fc40003f46270 */
[----:B------:R-:W-:Y:S02]  /*3370*/  ISETP.GE.AND P4, PT, R13, R102, PT ;  /* 0x000000660d00720c */ /* 0x000fe40003f86270 */
[-C--:B------:R-:W-:Y:S01]  /*3380*/  ISETP.GE.AND P3, PT, R3, R100.reuse, PT ;  /* 0x000000640300720c */ /* 0x080fe20003f66270 */
[----:B------:R-:W-:Y:S01]  /*3390*/  IMAD.IADD R3, R2, 0x1, R101 ;  /* 0x0000000102037824 */ /* 0x000fe200078e0265 */
[----:B------:R-:W-:Y:S02]  /*33a0*/  ISETP.GE.AND P1, PT, R13, R100, PT ;  /* 0x000000640d00720c */ /* 0x000fe40003f26270 */
[----:B------:R-:W-:Y:S02]  /*33b0*/  FSEL R13, R50, -INF , !P3 ;  /* 0xff800000320d7808 */ /* 0x000fe40005800000 */
[----:B------:R-:W-:Y:S02]  /*33c0*/  FSEL R29, R8, -INF , !P5 ;  /* 0xff800000081d7808 */ /* 0x000fe40006800000 */
[----:B------:R-:W-:-:S02]  /*33d0*/  FSEL R61, R10, -INF , !P2 ;  /* 0xff8000000a3d7808 */ /* 0x000fc40005000000 */
[----:B------:R-:W-:Y:S02]  /*33e0*/  FSEL R28, R9, -INF , !P4 ;  /* 0xff800000091c7808 */ /* 0x000fe40006000000 */
[----:B------:R-:W-:Y:S01]  /*33f0*/  FSEL R60, R11, -INF , !P1 ;  /* 0xff8000000b3c7808 */ /* 0x000fe20004800000 */
[----:B------:R-:W-:Y:S06]  /*3400*/  @!P0 BRA `(.L_x_1878) ;  /* 0x00000004005c8947 */ /* 0x000fec0003800000 */
[----:B------:R-:W-:Y:S05]  /*3410*/  @P6 BRA `(.L_x_1879) ;  /* 0x0000000000e86947 */ /* 0x000fea0003800000 */
[----:B------:R-:W1:Y:S01]  /*3420*/  LDC R9, c[0x0][0x380] ;  /* 0x0000e000ff097b82 */ /* 0x000e620000000800 */
[----:B------:R-:W-:Y:S01]  /*3430*/  VIADD R14, R0, 0xffffff80 ;  /* 0xffffff80000e7836 */ /* 0x000fe20000000000 */
[----:B------:R-:W-:-:S04]  /*3440*/  IABS R10, R0 ;  /* 0x00000000000a7213 */ /* 0x000fc80000000000 */
        /* <DEDUP_REMOVED lines=55> */
.L_x_1879:
[----:B------:R-:W-:-:S04]  /*37c0*/  ULEA UR6, -UR6, URZ, 0x7 ;  /* 0x0000003f06067291 */ /* 0x000fc8000f8e393f */
[----:B------:R-:W-:Y:S02]  /*37d0*/  USHF.R.S32.HI UR4, URZ, 0x1f, UR6 ;  /* 0x0000001f3f047899 */ /* 0x000fe40008011406 */
[----:B------:R-:W-:-:S04]  /*37e0*/  MOV R0, UR6 ;  /* 0x0000000600007c02 */ /* 0x000fc80008000f00 */
[----:B------:R-:W-:-:S07]  /*37f0*/  MOV R9, UR4 ;  /* 0x0000000400097c02 */ /* 0x000fce0008000f00 */
.L_x_1880:
        /* <DEDUP_REMOVED lines=24> */
.L_x_1878:
[----:B-1----:R-:W-:Y:S01]  /*3980*/  FMNMX.FTZ R9, R48, R108, !PT ;  /* 0x0000006c30097209 */ /* 0x002fe20007810000 */
        /* <DEDUP_REMOVED lines=55> */
[----:B------:R-:W-:Y:S02]  /*3d00*/  LEA R157, R3, UR5, 0x1 ;  /* 0x00000005039d7c11 */ /* 0x000fe4000f8e08ff */
[----:B------:R-:W-:Y:S02]  /*3d10*/  FMNMX.FTZ R0, R30, R9, !PT ;  /* 0x000000091e007209 */ /* 0x000fe40007810000 */
[----:B------:R-:W-:Y:S01]  /*3d20*/  IADD3 R156, R4, R157, RZ ;  /* 0x0000009d049c7210 */ /* 0x000fe20007ffe0ff */
[----:B------:R-:W-:Y:S01]  /*3d30*/  LDSM.16.MT88.4 R68, [R157+0x9000] ;  /* 0x009000009d44783b */ /* 0x000fe20000004200 */
[----:B------:R-:W-:-:S03]  /*3d40*/  FMNMX.FTZ R9, R29, R0, !PT ;  /* 0x000000001d097209 */ /* 0x000fc60007810000 */
[----:B------:R-:W-:Y:S01]  /*3d50*/  LDSM.16.MT88.4 R76, [R156+0x9000] ;  /* 0x009000009c4c783b */ /* 0x000fe20000004200 */
[----:B------:R-:W-:Y:S02]  /*3d60*/  FMNMX.FTZ R0, R28, R9, !PT ;  /* 0x000000091c007209 */ /* 0x000fe40007810000 */
[----:B------:R-:W-:Y:S01]  /*3d70*/  FMNMX.FTZ R9, R63, R2, !PT ;  /* 0x000000023f097209 */ /* 0x000fe20007810000 */
[----:B------:R-:W-:Y:S03]  /*3d80*/  LDSM.16.MT88.4 R88, [R156+0xb000] ;  /* 0x00b000009c58783b */ /* 0x000fe60000004200 */
[----:B------:R-:W-:Y:S01]  /*3d90*/  FMNMX.FTZ R2, R62, R9, !PT ;  /* 0x000000093e027209 */ /* 0x000fe20007810000 */
[----:B------:R-:W1:Y:S03]  /*3da0*/  SHFL.BFLY PT, R11, R0, 0x2, 0x1f ;  /* 0x0c401f00000b7f89 */ /* 0x000e6600000e0000 */
[----:B------:R-:W-:Y:S01]  /*3db0*/  FMNMX.FTZ R9, R61, R2, !PT ;  /* 0x000000023d097209 */ /* 0x000fe20007810000 */
[----:B------:R-:W-:Y:S03]  /*3dc0*/  LDSM.16.MT88.4 R16, [R157+0x9400] ;  /* 0x009400009d10783b */ /* 0x000fe60000004200 */
[----:B------:R-:W-:Y:S01]  /*3dd0*/  FMNMX.FTZ R8, R60, R9, !PT ;  /* 0x000000093c087209 */ /* 0x000fe20007810000 */
[----:B------:R-:W-:Y:S04]  /*3de0*/  LDSM.16.MT88.4 R20, [R157+0xb400] ;  /* 0x00b400009d14783b */ /* 0x000fe80000004200 */
[----:B------:R-:W2:Y:S01]  /*3df0*/  SHFL.BFLY PT, R9, R8, 0x2, 0x1f ;  /* 0x0c401f0008097f89 */ /* 0x000ea200000e0000 */
[----:B-1----:R-:W-:-:S05]  /*3e00*/  FMNMX.FTZ R11, R0, R11, !PT ;  /* 0x0000000b000b7209 */ /* 0x002fca0007810000 */
[----:B------:R-:W1:Y:S01]  /*3e10*/  SHFL.BFLY PT, R2, R11, 0x1, 0x1f ;  /* 0x0c201f000b027f89 */ /* 0x000e6200000e0000 */
[----:B--2---:R-:W-:-:S05]  /*3e20*/  FMNMX.FTZ R9, R8, R9, !PT ;  /* 0x0000000908097209 */ /* 0x004fca0007810000 */
[----:B------:R-:W2:Y:S01]  /*3e30*/  SHFL.BFLY PT, R0, R9, 0x1, 0x1f ;  /* 0x0c201f0009007f89 */ /* 0x000ea200000e0000 */
[----:B-1----:R-:W-:-:S04]  /*3e40*/  FMNMX.FTZ R2, R11, R2, !PT ;  /* 0x000000020b027209 */ /* 0x002fc80007810000 */
[C---:B------:R-:W-:Y:S01]  /*3e50*/  FSETP.NEU.FTZ.AND P1, PT, R2.reuse, -INF , PT ;  /* 0xff8000000200780b */ /* 0x040fe20003f3d000 */
[----:B------:R-:W-:-:S05]  /*3e60*/  FMUL.FTZ R65, R2, UR4 ;  /* 0x0000000402417c20 */ /* 0x000fca0008410000 */
[----:B------:R-:W-:Y:S02]  /*3e70*/  FSEL R65, R65, RZ, P1 ;  /* 0x000000ff41417208 */ /* 0x000fe40000800000 */
[----:B--2---:R-:W-:Y:S02]  /*3e80*/  FMNMX.FTZ R0, R9, R0, !PT ;  /* 0x0000000009007209 */ /* 0x004fe40007810000 */
[----:B------:R-:W-:Y:S01]  /*3e90*/  LDSM.16.MT88.4 R8, [R156+0xd000] ;  /* 0x00d000009c08783b */ /* 0x000fe20000004200 */
[--C-:B------:R-:W-:Y:S01]  /*3ea0*/  FFMA.FTZ R53, R58, UR4, -R65.reuse ;  /* 0x000000043a357c23 */ /* 0x100fe20008010841 */
[C---:B------:R-:W-:Y:S01]  /*3eb0*/  FSETP.NEU.FTZ.AND P1, PT, R0.reuse, -INF , PT ;  /* 0xff8000000000780b */ /* 0x040fe20003f3d000 */
[----:B------:R-:W-:Y:S01]  /*3ec0*/  FMUL.FTZ R64, R0, UR4 ;  /* 0x0000000400407c20 */ /* 0x000fe20008410000 */
[--C-:B------:R-:W-:Y:S01]  /*3ed0*/  FFMA.FTZ R57, R48, UR4, -R65.reuse ;  /* 0x0000000430397c23 */ /* 0x100fe20008010841 */
[--C-:B------:R-:W-:Y:S01]  /*3ee0*/  FFMA.FTZ R56, R108, UR4, -R65.reuse ;  /* 0x000000046c387c23 */ /* 0x100fe20008010841 */
[--C-:B------:R-:W-:Y:S01]  /*3ef0*/  FFMA.FTZ R54, R110, UR4, -R65.reuse ;  /* 0x000000046e367c23 */ /* 0x100fe20008010841 */
[----:B------:R-:W-:Y:S01]  /*3f00*/  MUFU.EX2 R53, R53 ;  /* 0x0000003500357308 */ /* 0x000fe20000000800 */
[----:B------:R-:W-:Y:S01]  /*3f10*/  FSEL R64, R64, RZ, P1 ;  /* 0x000000ff40407208 */ /* 0x000fe20000800000 */
[----:B------:R-:W1:Y:S01]  /*3f20*/  LDSM.16.MT88.4 R108, [R157+0xb000] ;  /* 0x00b000009d6c783b */ /* 0x000e620000004200 */
        /* <DEDUP_REMOVED lines=9> */
[----:B------:R-:W2:Y:S01]  /*3fc0*/  LDSM.16.MT88.4 R96, [R157+0xd000] ;  /* 0x00d000009d60783b */ /* 0x000ea20000004200 */
[--C-:B------:R-:W-:Y:S01]  /*3fd0*/  FFMA.FTZ R51, R51, UR4, -R64.reuse ;  /* 0x0000000433337c23 */ /* 0x100fe20008010840 */
[--C-:B------:R-:W-:Y:S01]  /*3fe0*/  FFMA.FTZ R46, R43, UR4, -R64.reuse ;  /* 0x000000042b2e7c23 */ /* 0x100fe20008010840 */
[--C-:B------:R-:W-:Y:S01]  /*3ff0*/  FFMA.FTZ R47, R41, UR4, -R64.reuse ;  /* 0x00000004292f7c23 */ /* 0x100fe20008010840 */
[----:B------:R-:W3:Y:S01]  /*4000*/  LDSM.16.MT88.4 R12, [R156+0x9400] ;  /* 0x009400009c0c783b */ /* 0x000ee20000004200 */
        /* <DEDUP_REMOVED lines=19> */
[----:B----4-:R-:W-:Y:S01]  /*4140*/  F2FP.BF16.F32.PACK_AB R100, R56, R57 ;  /* 0x000000393864723e */ /* 0x010fe200000010ff */
[--C-:B------:R-:W-:Y:S01]  /*4150*/  FFMA.FTZ R3, R139, UR4, -R64.reuse ;  /* 0x000000048b037c23 */ /* 0x100fe20008010840 */
[--C-:B------:R-:W-:Y:S01]  /*4160*/  FFMA.FTZ R127, R132, UR4, -R65.reuse ;  /* 0x00000004847f7c23 */ /* 0x100fe20008010841 */
[--C-:B------:R-:W-:Y:S01]  /*4170*/  FFMA.FTZ R129, R120, UR4, -R65.reuse ;  /* 0x0000000478817c23 */ /* 0x100fe20008010841 */
[--C-:B------:R-:W-:Y:S01]  /*4180*/  FFMA.FTZ R120, R130, UR4, -R65.reuse ;  /* 0x0000000482787c23 */ /* 0x100fe20008010841 */
[--C-:B------:R-:W-:Y:S01]  /*4190*/  FFMA.FTZ R132, R133, UR4, -R64.reuse ;  /* 0x0000000485847c23 */ /* 0x100fe20008010840 */
[--C-:B------:R-:W-:Y:S01]  /*41a0*/  FFMA.FTZ R118, R118, UR4, -R65.reuse ;  /* 0x0000000476767c23 */ /* 0x100fe20008010841 */
[----:B------:R-:W4:Y:S01]  /*41b0*/  MUFU.EX2 R58, R58 ;  /* 0x0000003a003a7308 */ /* 0x000f220000000800 */
[----:B-----5:R-:W-:Y:S01]  /*41c0*/  F2FP.BF16.F32.PACK_AB R102, R53, R54 ;  /* 0x000000363566723e */ /* 0x020fe200000010ff */
        /* <DEDUP_REMOVED lines=21> */
[----:B------:R-:W-:Y:S01]  /*4320*/  FFMA.FTZ R67, R117, UR4, -R64 ;  /* 0x0000000475437c23 */ /* 0x000fe20008010840 */
[----:B------:R-:W-:Y:S01]  /*4330*/  MUFU.EX2 R52, R52 ;  /* 0x0000003400347308 */ /* 0x000fe20000000800 */
[----:B------:R-:W-:Y:S01]  /*4340*/  FADD.FTZ R58, R59, R58 ;  /* 0x0000003a3b3a7221 */ /* 0x000fe20000010000 */
[--C-:B------:R-:W-:Y:S01]  /*4350*/  FFMA.FTZ R119, R31, UR4, -R65.reuse ;  /* 0x000000041f777c23 */ /* 0x100fe20008010841 */
[--C-:B------:R-:W-:Y:S01]  /*4360*/  FFMA.FTZ R138, R30, UR4, -R65.reuse ;  /* 0x000000041e8a7c23 */ /* 0x100fe20008010841 */
[--C-:B------:R-:W-:Y:S01]  /*4370*/  FFMA.FTZ R117, R29, UR4, -R65.reuse ;  /* 0x000000041d757c23 */ /* 0x100fe20008010841 */
[----:B------:R-:W-:Y:S01]  /*4380*/  FFMA.FTZ R140, R28, UR4, -R65 ;  /* 0x000000041c8c7c23 */ /* 0x000fe20008010841 */
[----:B------:R-:W-:Y:S01]  /*4390*/  LDSM.16.MT88.4 R24, [R157+0xa800] ;  /* 0x00a800009d18783b */ /* 0x000fe20000004200 */
[----:B------:R-:W-:Y:S01]  /*43a0*/  FFMA.FTZ R63, R63, UR4, -R64 ;  /* 0x000000043f3f7c23 */ /* 0x000fe20008010840 */
[----:B------:R-:W4:Y:S01]  /*43b0*/  MUFU.EX2 R49, R49 ;  /* 0x0000003100317308 */ /* 0x000f220000000800 */
[----:B-----5:R-:W-:Y:S01]  /*43c0*/  F2FP.BF16.F32.PACK_AB R103, R50, R55 ;  /* 0x000000373267723e */ /* 0x020fe200000010ff */
[----:B------:R-:W-:Y:S01]  /*43d0*/  FADD.FTZ R55, R55, R58 ;  /* 0x0000003a37377221 */ /* 0x000fe20000010000 */
[----:B------:R-:W-:Y:S01]  /*43e0*/  LDSM.16.MT88.4 R28, [R156+0xe800] ;  /* 0x00e800009c1c783b */ /* 0x000fe20000004200 */
[--C-:B------:R-:W-:Y:S01]  /*43f0*/  FFMA.FTZ R178, R60, UR4, -R64.reuse ;  /* 0x000000043cb27c23 */ /* 0x100fe20008010840 */
[--C-:B------:R-:W-:Y:S01]  /*4400*/  FFMA.FTZ R62, R62, UR4, -R64.reuse ;  /* 0x000000043e3e7c23 */ /* 0x100fe20008010840 */
[----:B------:R-:W-:Y:S01]  /*4410*/  FADD.FTZ R50, R50, R55 ;  /* 0x0000003732327221 */ /* 0x000fe20000010000 */
[----:B------:R-:W-:Y:S01]  /*4420*/  FFMA.FTZ R61, R61, UR4, -R64 ;  /* 0x000000043d3d7c23 */ /* 0x000fe20008010840 */
[C---:B------:R-:W-:Y:S01]  /*4430*/  HMMA.16816.F32.BF16 R72, R100.reuse, R76, RZ ;  /* 0x0000004c6448723c */ /* 0x040fe200000418ff */
[----:B------:R-:W-:Y:S05]  /*4440*/  MUFU.EX2 R48, R48 ;  /* 0x0000003000307308 */ /* 0x000fea0000000800 */
[C---:B------:R-:W-:Y:S03]  /*4450*/  HMMA.16816.F32.BF16 R76, R100.reuse, R78, RZ ;  /* 0x0000004e644c723c */ /* 0x040fe600000418ff */
[----:B------:R-:W-:Y:S03]  /*4460*/  MUFU.EX2 R45, R45 ;  /* 0x0000002d002d7308 */ /* 0x000fe60000000800 */
[C---:B------:R-:W-:Y:S05]  /*4470*/  HMMA.16816.F32.BF16 R112, R100.reuse, R68, RZ ;  /* 0x000000446470723c */ /* 0x040fea00000418ff */
[----:B------:R-:W-:Y:S01]  /*4480*/  MUFU.EX2 R51, R51 ;  /* 0x0000003300337308 */ /* 0x000fe20000000800 */
[C---:B------:R-:W-:Y:S06]  /*4490*/  HMMA.16816.F32.BF16 R68, R100.reuse, R70, RZ ;  /* 0x000000466444723c */ /* 0x040fec00000418ff */
[C---:B-1----:R-:W-:Y:S01]  /*44a0*/  HMMA.16816.F32.BF16 R80, R100.reuse, R108, RZ ;  /* 0x0000006c6450723c */ /* 0x042fe200000418ff */
[----:B------:R-:W1:Y:S05]  /*44b0*/  MUFU.EX2 R46, R46 ;  /* 0x0000002e002e7308 */ /* 0x000e6a0000000800 */
[C---:B------:R-:W-:Y:S03]  /*44c0*/  HMMA.16816.F32.BF16 R84, R100.reuse, R88, RZ ;  /* 0x000000586454723c */ /* 0x040fe600000418ff */
[----:B------:R-:W-:Y:S03]  /*44d0*/  MUFU.EX2 R47, R47 ;  /* 0x0000002f002f7308 */ /* 0x000fe60000000800 */
[C---:B--2---:R-:W-:Y:S05]  /*44e0*/  HMMA.16816.F32.BF16 R92, R100.reuse, R96, RZ ;  /* 0x00000060645c723c */ /* 0x044fea00000418ff */
[----:B------:R-:W2:Y:S01]  /*44f0*/  MUFU.EX2 R44, R44 ;  /* 0x0000002c002c7308 */ /* 0x000ea20000000800 */
[C---:B------:R-:W-:Y:S06]  /*4500*/  HMMA.16816.F32.BF16 R108, R100.reuse, R110, RZ ;  /* 0x0000006e646c723c */ /* 0x040fec00000418ff */
[C---:B------:R-:W-:Y:S01]  /*4510*/  HMMA.16816.F32.BF16 R88, R100.reuse, R90, RZ ;  /* 0x0000005a6458723c */ /* 0x040fe200000418ff */
[----:B------:R-:W-:Y:S05]  /*4520*/  MUFU.EX2 R43, R43 ;  /* 0x0000002b002b7308 */ /* 0x000fea0000000800 */
[C---:B------:R-:W-:Y:S03]  /*4530*/  HMMA.16816.F32.BF16 R96, R100.reuse, R98, RZ ;  /* 0x000000626460723c */ /* 0x040fe600000418ff */
[----:B------:R-:W5:Y:S03]  /*4540*/  MUFU.EX2 R40, R40 ;  /* 0x0000002800287308 */ /* 0x000f660000000800 */
[C---:B------:R-:W-:Y:S05]  /*4550*/  HMMA.16816.F32.BF16 R104, R100.reuse, R8, RZ ;  /* 0x000000086468723c */ /* 0x040fea00000418ff */
[----:B------:R-:W-:Y:S01]  /*4560*/  MUFU.EX2 R41, R41 ;  /* 0x0000002900297308 */ /* 0x000fe20000000800 */
[----:B------:R-:W-:Y:S01]  /*4570*/  HMMA.16816.F32.BF16 R100, R100, R10, RZ ;  /* 0x0000000a6464723c */ /* 0x000fe200000418ff */
[----:B----4-:R-:W-:-:S02]  /*4580*/  F2FP.BF16.F32.PACK_AB R8, R49, R52 ;  /* 0x000000343108723e */ /* 0x010fc400000010ff */
[----:B-1----:R-:W-:Y:S01]  /*4590*/  F2FP.BF16.F32.PACK_AB R9, R46, R51 ;  /* 0x000000332e09723e */ /* 0x002fe200000010ff */
[----:B------:R-:W-:-:S03]  /*45a0*/  FADD.FTZ R51, R51, R50 ;  /* 0x0000003233337221 */ /* 0x000fc60000010000 */
[----:B------:R-:W-:Y:S01]  /*45b0*/  F2FP.BF16.F32.PACK_AB R10, R45, R48 ;  /* 0x000000302d0a723e */ /* 0x000fe200000010ff */
[----:B------:R-:W-:Y:S01]  /*45c0*/  MUFU.EX2 R36, R36 ;  /* 0x0000002400247308 */ /* 0x000fe20000000800 */
[----:B--2---:R-:W-:Y:S01]  /*45d0*/  F2FP.BF16.F32.PACK_AB R11, R44, R47 ;  /* 0x0000002f2c0b723e */ /* 0x004fe200000010ff */
[----:B------:R-:W-:-:S04]  /*45e0*/  FADD.FTZ R46, R46, R51 ;  /* 0x000000332e2e7221 */ /* 0x000fc80000010000 */
[----:B------:R-:W-:Y:S02]  /*45f0*/  FADD.FTZ R47, R47, R46 ;  /* 0x0000002e2f2f7221 */ /* 0x000fe40000010000 */
[----:B---3--:R-:W-:Y:S01]  /*4600*/  HMMA.16816.F32.BF16 R72, R8, R12, R72 ;  /* 0x0000000c0848723c */ /* 0x008fe20000041848 */
        /* <DEDUP_REMOVED lines=12> */
[----:B------:R-:W5:Y:S02]  /*46d0*/  LDSM.16.MT88.4 R20, [R156+0xd400] ;  /* 0x00d400009c14783b */ /* 0x000f640000004200 */
[----:B------:R-:W-:Y:S08]  /*46e0*/  MUFU.EX2 R37, R37 ;  /* 0x0000002500257308 */ /* 0x000ff00000000800 */
[----:B------:R-:W4:Y:S01]  /*46f0*/  MUFU.EX2 R32, R32 ;  /* 0x0000002000207308 */ /* 0x000f220000000800 */
        /* <DEDUP_REMOVED lines=8> */
[----:B------:R-:W-:Y:S04]  /*4780*/  MUFU.EX2 R34, R34 ;  /* 0x0000002200227308 */ /* 0x000fe80000000800 */
[C---:B-----5:R-:W-:Y:S04]  /*4790*/  HMMA.16816.F32.BF16 R104, R8.reuse, R20, R104 ;  /* 0x000000140868723c */ /* 0x060fe80000041868 */
[----:B------:R-:W5:Y:S02]  /*47a0*/  MUFU.EX2 R7, R7 ;  /* 0x0000000700077308 */ /* 0x000f640000000800 */
[----:B------:R-:W-:Y:S01]  /*47b0*/  HMMA.16816.F32.BF16 R100, R8, R22, R100 ;  /* 0x000000160864723c */ /* 0x000fe20000041864 */
[----:B------:R-:W5:Y:S05]  /*47c0*/  LDSM.16.MT88.4 R20, [R157+0xb800] ;  /* 0x00b800009d14783b */ /* 0x000f6a0000004200 */
[----:B------:R-:W-:Y:S01]  /*47d0*/  MUFU.EX2 R6, R6 ;  /* 0x0000000600067308 */ /* 0x000fe20000000800 */
[----:B------:R-:W-:-:S02]  /*47e0*/  F2FP.BF16.F32.PACK_AB R8, R40, R43 ;  /* 0x0000002b2808723e */ /* 0x000fc400000010ff */
[----:B--2---:R-:W-:Y:S01]  /*47f0*/  F2FP.BF16.F32.PACK_AB R9, R39, R42 ;  /* 0x0000002a2709723e */ /* 0x004fe200000010ff */
[----:B------:R-:W-:Y:S01]  /*4800*/  FADD.FTZ R42, R42, R47 ;  /* 0x0000002f2a2a7221 */ /* 0x000fe20000010000 */
[----:B------:R-:W-:Y:S02]  /*4810*/  F2FP.BF16.F32.PACK_AB R10, R36, R41 ;  /* 0x00000029240a723e */ /* 0x000fe400000010ff */
[----:B----4-:R-:W-:Y:S01]  /*4820*/  F2FP.BF16.F32.PACK_AB R11, R35, R38 ;  /* 0x00000026230b723e */ /* 0x010fe200000010ff */
[----:B------:R-:W2:Y:S01]  /*4830*/  MUFU.EX2 R3, R3 ;  /* 0x0000000300037308 */ /* 0x000ea20000000800 */
[----:B------:R-:W-:-:S04]  /*4840*/  FADD.FTZ R39, R39, R42 ;  /* 0x0000002a27277221 */ /* 0x000fc80000010000 */
[----:B------:R-:W-:Y:S01]  /*4850*/  FADD.FTZ R38, R38, R39 ;  /* 0x0000002726267221 */ /* 0x000fe20000010000 */
[----:B-1----:R-:W-:Y:S02]  /*4860*/  HMMA.16816.F32.BF16 R72, R8, R12, R72 ;  /* 0x0000000c0848723c */ /* 0x002fe40000041848 */
[----:B------:R-:W-:Y:S01]  /*4870*/  MUFU.EX2 R118, R118 ;  /* 0x0000007600767308 */ /* 0x000fe20000000800 */
[----:B------:R-:W-:-:S03]  /*4880*/  FADD.FTZ R35, R35, R38 ;  /* 0x0000002623237221 */ /* 0x000fc60000010000 */
[C---:B------:R-:W-:Y:S01]  /*4890*/  HMMA.16816.F32.BF16 R76, R8.reuse, R14, R76 ;  /* 0x0000000e084c723c */ /* 0x040fe2000004184c */
[----:B------:R-:W1:Y:S03]  /*48a0*/  LDSM.16.MT88.4 R12, [R157+0xd800] ;  /* 0x00d800009d0c783b */ /* 0x000e660000004200 */
[----:B------:R-:W4:Y:S02]  /*48b0*/  MUFU.EX2 R127, R127 ;  /* 0x0000007f007f7308 */ /* 0x000f240000000800 */
[C---:B---3--:R-:W-:Y:S06]  /*48c0*/  HMMA.16816.F32.BF16 R112, R8.reuse, R16, R112 ;  /* 0x000000100870723c */ /* 0x048fec0000041870 */
[C---:B------:R-:W-:Y:S01]  /*48d0*/  HMMA.16816.F32.BF16 R68, R8.reuse, R18, R68 ;  /* 0x000000120844723c */ /* 0x040fe20000041844 */
[----:B------:R-:W3:Y:S01]  /*48e0*/  LDSM.16.MT88.4 R16, [R156+0xb800] ;  /* 0x00b800009c10783b */ /* 0x000ee20000004200 */
[----:B------:R-:W-:Y:S04]  /*48f0*/  MUFU.EX2 R129, R129 ;  /* 0x0000008100817308 */ /* 0x000fe80000000800 */
[C---:B-----5:R-:W-:Y:S04]  /*4900*/  HMMA.16816.F32.BF16 R80, R8.reuse, R20, R80 ;  /* 0x000000140850723c */ /* 0x060fe80000041850 */
[----:B------:R-:W-:Y:S02]  /*4910*/  MUFU.EX2 R120, R120 ;  /* 0x0000007800787308 */ /* 0x000fe40000000800 */
[C---:B------:R-:W-:Y:S01]  /*4920*/  HMMA.16816.F32.BF16 R108, R8.reuse, R22, R108 ;  /* 0x00000016086c723c */ /* 0x040fe2000004186c */
[----:B------:R-:W5:Y:S05]  /*4930*/  LDSM.16.MT88.4 R20, [R156+0xd800] ;  /* 0x00d800009c14783b */ /* 0x000f6a0000004200 */
[----:B------:R-:W-:Y:S08]  /*4940*/  MUFU.EX2 R131, R131 ;  /* 0x0000008300837308 */ /* 0x000ff00000000800 */
[----:B------:R-:W4:Y:S01]  /*4950*/  MUFU.EX2 R132, R132 ;  /* 0x0000008400847308 */ /* 0x000f220000000800 */
[C---:B-1----:R-:W-:Y:S07]  /*4960*/  HMMA.16816.F32.BF16 R92, R8.reuse, R12, R92 ;  /* 0x0000000c085c723c */ /* 0x042fee000004185c */
[----:B------:R-:W-:Y:S01]  /*4970*/  MUFU.EX2 R133, R133 ;  /* 0x0000008500857308 */ /* 0x000fe20000000800 */
[C---:B------:R-:W-:Y:S01]  /*4980*/  HMMA.16816.F32.BF16 R96, R8.reuse, R14, R96 ;  /* 0x0000000e0860723c */ /* 0x040fe20000041860 */
[----:B------:R-:W1:Y:S05]  /*4990*/  LDSM.16.MT88.4 R12, [R156+0x9c00] ;  /* 0x009c00009c0c783b */ /* 0x000e6a0000004200 */
[C---:B---3--:R-:W-:Y:S01]  /*49a0*/  HMMA.16816.F32.BF16 R84, R8.reuse, R16, R84 ;  /* 0x000000100854723c */ /* 0x048fe20000041854 */
[----:B------:R-:W3:Y:S05]  /*49b0*/  MUFU.EX2 R130, R130 ;  /* 0x0000008200827308 */ /* 0x000eea0000000800 */
[C---:B------:R-:W-:Y:S01]  /*49c0*/  HMMA.16816.F32.BF16 R88, R8.reuse, R18, R88 ;  /* 0x000000120858723c */ /* 0x040fe20000041858 */
[----:B------:R-:W4:Y:S02]  /*49d0*/  LDSM.16.MT88.4 R16, [R157+0x9c00] ;  /* 0x009c00009d10783b */ /* 0x000f240000004200 */
[----:B------:R-:W-:Y:S03]  /*49e0*/  MUFU.EX2 R126, R126 ;  /* 0x0000007e007e7308 */ /* 0x000fe60000000800 */
[C---:B-----5:R-:W-:Y:S05]  /*49f0*/  HMMA.16816.F32.BF16 R104, R8.reuse, R20, R104 ;  /* 0x000000140868723c */ /* 0x060fea0000041868 */
[----:B------:R-:W5:Y:S01]  /*4a00*/  MUFU.EX2 R135, R135 ;  /* 0x0000008700877308 */ /* 0x000f620000000800 */
[----:B------:R-:W-:Y:S01]  /*4a10*/  HMMA.16816.F32.BF16 R100, R8, R22, R100 ;  /* 0x000000160864723c */ /* 0x000fe20000041864 */
[----:B------:R-:W3:Y:S06]  /*4a20*/  LDSM.16.MT88.4 R20, [R157+0xbc00] ;  /* 0x00bc00009d14783b */ /* 0x000eec0000004200 */
[----:B------:R-:W-:Y:S01]  /*4a30*/  F2FP.BF16.F32.PACK_AB R8, R32, R37 ;  /* 0x000000252008723e */ /* 0x000fe200000010ff */
[----:B------:R-:W-:Y:S01]  /*4a40*/  MUFU.EX2 R137, R137 ;  /* 0x0000008900897308 */ /* 0x000fe20000000800 */
[----:B------:R-:W-:Y:S01]  /*4a50*/  F2FP.BF16.F32.PACK_AB R9, R7, R34 ;  /* 0x000000220709723e */ /* 0x000fe200000010ff */
[----:B------:R-:W-:Y:S01]  /*4a60*/  FADD.FTZ R34, R34, R35 ;  /* 0x0000002322227221 */ /* 0x000fe20000010000 */
[----:B------:R-:W-:-:S02]  /*4a70*/  F2FP.BF16.F32.PACK_AB R10, R4, R33 ;  /* 0x00000021040a723e */ /* 0x000fc400000010ff */
[----:B--2---:R-:W-:Y:S01]  /*4a80*/  F2FP.BF16.F32.PACK_AB R11, R3, R6 ;  /* 0x00000006030b723e */ /* 0x004fe200000010ff */
[----:B------:R-:W-:Y:S02]  /*4a90*/  FADD.FTZ R7, R7, R34 ;  /* 0x0000002207077221 */ /* 0x000fe40000010000 */
[----:B------:R-:W-:Y:S02]  /*4aa0*/  MUFU.EX2 R122, R122 ;  /* 0x0000007a007a7308 */ /* 0x000fe40000000800 */
[----:B------:R-:W-:Y:S02]  /*4ab0*/  FADD.FTZ R6, R6, R7 ;  /* 0x0000000706067221 */ /* 0x000fe40000010000 */
[C---:B-1----:R-:W-:Y:S02]  /*4ac0*/  HMMA.16816.F32.BF16 R72, R8.reuse, R12, R72 ;  /* 0x0000000c0848723c */ /* 0x042fe40000041848 */
[----:B------:R-:W-:Y:S02]  /*4ad0*/  FADD.FTZ R6, R3, R6 ;  /* 0x0000000603067221 */ /* 0x000fe40000010000 */
[----:B------:R-:W-:Y:S02]  /*4ae0*/  MUFU.EX2 R124, R124 ;  /* 0x0000007c007c7308 */ /* 0x000fe40000000800 */
[C---:B------:R-:W-:Y:S01]  /*4af0*/  HMMA.16816.F32.BF16 R76, R8.reuse, R14, R76 ;  /* 0x0000000e084c723c */ /* 0x040fe2000004184c */
[----:B------:R-:W1:Y:S05]  /*4b00*/  LDSM.16.MT88.4 R12, [R157+0xdc00] ;  /* 0x00dc00009d0c783b */ /* 0x000e6a0000004200 */
[C---:B----4-:R-:W-:Y:S01]  /*4b10*/  HMMA.16816.F32.BF16 R112, R8.reuse, R16, R112 ;  /* 0x000000100870723c */ /* 0x050fe20000041870 */
[----:B------:R-:W2:Y:S05]  /*4b20*/  MUFU.EX2 R123, R123 ;  /* 0x0000007b007b7308 */ /* 0x000eaa0000000800 */
[C---:B------:R-:W-:Y:S01]  /*4b30*/  HMMA.16816.F32.BF16 R68, R8.reuse, R18, R68 ;  /* 0x000000120844723c */ /* 0x040fe20000041844 */
[----:B------:R-:W4:Y:S02]  /*4b40*/  LDSM.16.MT88.4 R16, [R156+0xbc00] ;  /* 0x00bc00009c10783b */ /* 0x000f240000004200 */
[----:B------:R-:W-:Y:S03]  /*4b50*/  MUFU.EX2 R128, R128 ;  /* 0x0000008000807308 */ /* 0x000fe60000000800 */
[C---:B---3--:R-:W-:Y:S05]  /*4b60*/  HMMA.16816.F32.BF16 R80, R8.reuse, R20, R80 ;  /* 0x000000140850723c */ /* 0x048fea0000041850 */
[----:B------:R-:W3:Y:S01]  /*4b70*/  MUFU.EX2 R121, R121 ;  /* 0x0000007900797308 */ /* 0x000ee20000000800 */
[C---:B------:R-:W-:Y:S01]  /*4b80*/  HMMA.16816.F32.BF16 R108, R8.reuse, R22, R108 ;  /* 0x00000016086c723c */ /* 0x040fe2000004186c */
[----:B------:R-:W5:Y:S06]  /*4b90*/  LDSM.16.MT88.4 R20, [R156+0xdc00] ;  /* 0x00dc00009c14783b */ /* 0x000f6c0000004200 */
[----:B------:R-:W-:Y:S08]  /*4ba0*/  MUFU.EX2 R116, R116 ;  /* 0x0000007400747308 */ /* 0x000ff00000000800 */
[----:B------:R-:W3:Y:S01]  /*4bb0*/  MUFU.EX2 R125, R125 ;  /* 0x0000007d007d7308 */ /* 0x000ee20000000800 */
[C---:B-1----:R-:W-:Y:S06]  /*4bc0*/  HMMA.16816.F32.BF16 R92, R8.reuse, R12, R92 ;  /* 0x0000000c085c723c */ /* 0x042fec000004185c */
[C---:B------:R-:W-:Y:S01]  /*4bd0*/  HMMA.16816.F32.BF16 R96, R8.reuse, R14, R96 ;  /* 0x0000000e0860723c */ /* 0x040fe20000041860 */
[----:B------:R-:W1:Y:S01]  /*4be0*/  LDSM.16.MT88.4 R12, [R156+0xa000] ;  /* 0x00a000009c0c783b */ /* 0x000e620000004200 */
[----:B------:R-:W-:Y:S04]  /*4bf0*/  MUFU.EX2 R139, R139 ;  /* 0x0000008b008b7308 */ /* 0x000fe80000000800 */
[C---:B----4-:R-:W-:Y:S04]  /*4c00*/  HMMA.16816.F32.BF16 R84, R8.reuse, R16, R84 ;  /* 0x000000100854723c */ /* 0x050fe80000041854 */
[----:B------:R-:W-:Y:S02]  /*4c10*/  MUFU.EX2 R66, R66 ;  /* 0x0000004200427308 */ /* 0x000fe40000000800 */
[C---:B------:R-:W-:Y:S01]  /*4c20*/  HMMA.16816.F32.BF16 R88, R8.reuse, R18, R88 ;  /* 0x000000120858723c */ /* 0x040fe20000041858 */
[----:B------:R-:W4:Y:S05]  /*4c30*/  LDSM.16.MT88.4 R16, [R157+0xa000] ;  /* 0x00a000009d10783b */ /* 0x000f2a0000004200 */
[C---:B-----5:R-:W-:Y:S01]  /*4c40*/  HMMA.16816.F32.BF16 R104, R8.reuse, R20, R104 ;  /* 0x000000140868723c */ /* 0x060fe20000041868 */
[----:B------:R-:W-:Y:S05]  /*4c50*/  MUFU.EX2 R134, R134 ;  /* 0x0000008600867308 */ /* 0x000fea0000000800 */
[----:B------:R-:W-:Y:S01]  /*4c60*/  HMMA.16816.F32.BF16 R100, R8, R22, R100 ;  /* 0x000000160864723c */ /* 0x000fe20000041864 */
[----:B------:R-:W5:Y:S02]  /*4c70*/  LDSM.16.MT88.4 R20, [R157+0xc000] ;  /* 0x00c000009d14783b */ /* 0x000f640000004200 */
[----:B------:R-:W3:Y:S04]  /*4c80*/  MUFU.EX2 R141, R141 ;  /* 0x0000008d008d7308 */ /* 0x000ee80000000800 */
[----:B------:R-:W-:-:S02]  /*4c90*/  F2FP.BF16.F32.PACK_AB R8, R127, R118 ;  /* 0x000000767f08723e */ /* 0x000fc400000010ff */
[----:B------:R-:W-:Y:S01]  /*4ca0*/  F2FP.BF16.F32.PACK_AB R9, R132, R131 ;  /* 0x000000838409723e */ /* 0x000fe200000010ff */
[----:B------:R-:W-:Y:S01]  /*4cb0*/  FADD.FTZ R131, R131, R6 ;  /* 0x0000000683837221 */ /* 0x000fe20000010000 */
[----:B------:R-:W-:Y:S01]  /*4cc0*/  F2FP.BF16.F32.PACK_AB R10, R120, R129 ;  /* 0x00000081780a723e */ /* 0x000fe200000010ff */
[----:B------:R-:W-:Y:S01]  /*4cd0*/  MUFU.EX2 R136, R136 ;  /* 0x0000008800887308 */ /* 0x000fe20000000800 */
[----:B------:R-:W-:Y:S01]  /*4ce0*/  F2FP.BF16.F32.PACK_AB R11, R130, R133 ;  /* 0x00000085820b723e */ /* 0x000fe200000010ff */
[----:B------:R-:W-:-:S04]  /*4cf0*/  FADD.FTZ R132, R132, R131 ;  /* 0x0000008384847221 */ /* 0x000fc80000010000 */
[----:B------:R-:W-:Y:S02]  /*4d00*/  FADD.FTZ R133, R133, R132 ;  /* 0x0000008485857221 */ /* 0x000fe40000010000 */
[----:B-1----:R-:W-:Y:S01]  /*4d10*/  HMMA.16816.F32.BF16 R72, R8, R12, R72 ;  /* 0x0000000c0848723c */ /* 0x002fe20000041848 */
[----:B------:R-:W1:Y:S01]  /*4d20*/  MUFU.EX2 R67, R67 ;  /* 0x0000004300437308 */ /* 0x000e620000000800 */
[----:B------:R-:W-:-:S04]  /*4d30*/  FADD.FTZ R133, R130, R133 ;  /* 0x0000008582857221 */ /* 0x000fc80000010000 */
[C---:B------:R-:W-:Y:S01]  /*4d40*/  HMMA.16816.F32.BF16 R76, R8.reuse, R14, R76 ;  /* 0x0000000e084c723c */ /* 0x040fe2000004184c */
[----:B------:R-:W2:Y:S02]  /*4d50*/  LDSM.16.MT88.4 R12, [R157+0xe000] ;  /* 0x00e000009d0c783b */ /* 0x000ea40000004200 */
[----:B------:R-:W-:Y:S03]  /*4d60*/  MUFU.EX2 R65, R119 ;  /* 0x0000007700417308 */ /* 0x000fe60000000800 */
[C---:B----4-:R-:W-:Y:S05]  /*4d70*/  HMMA.16816.F32.BF16 R112, R8.reuse, R16, R112 ;  /* 0x000000100870723c */ /* 0x050fea0000041870 */
[----:B------:R-:W4:Y:S01]  /*4d80*/  MUFU.EX2 R138, R138 ;  /* 0x0000008a008a7308 */ /* 0x000f220000000800 */
[C---:B------:R-:W-:Y:S01]  /*4d90*/  HMMA.16816.F32.BF16 R68, R8.reuse, R18, R68 ;  /* 0x000000120844723c */ /* 0x040fe20000041844 */
[----:B------:R-:W3:Y:S05]  /*4da0*/  LDSM.16.MT88.4 R16, [R156+0xc000] ;  /* 0x00c000009c10783b */ /* 0x000eea0000004200 */
[C---:B-----5:R-:W-:Y:S01]  /*4db0*/  HMMA.16816.F32.BF16 R80, R8.reuse, R20, R80 ;  /* 0x000000140850723c */ /* 0x060fe20000041850 */
[----:B------:R-:W-:Y:S05]  /*4dc0*/  MUFU.EX2 R117, R117 ;  /* 0x0000007500757308 */ /* 0x000fea0000000800 */
[C---:B------:R-:W-:Y:S01]  /*4dd0*/  HMMA.16816.F32.BF16 R108, R8.reuse, R22, R108 ;  /* 0x00000016086c723c */ /* 0x040fe2000004186c */
[----:B------:R-:W5:Y:S02]  /*4de0*/  LDSM.16.MT88.4 R20, [R156+0xe000] ;  /* 0x00e000009c14783b */ /* 0x000f640000004200 */
[----:B------:R-:W-:Y:S08]  /*4df0*/  MUFU.EX2 R140, R140 ;  /* 0x0000008c008c7308 */ /* 0x000ff00000000800 */
[----:B------:R-:W-:Y:S01]  /*4e00*/  MUFU.EX2 R63, R63 ;  /* 0x0000003f003f7308 */ /* 0x000fe20000000800 */
[C---:B--2---:R-:W-:Y:S07]  /*4e10*/  HMMA.16816.F32.BF16 R92, R8.reuse, R12, R92 ;  /* 0x0000000c085c723c */ /* 0x044fee000004185c */
[----:B------:R-:W2:Y:S01]  /*4e20*/  MUFU.EX2 R60, R62 ;  /* 0x0000003e003c7308 */ /* 0x000ea20000000800 */
[C---:B------:R-:W-:Y:S01]  /*4e30*/  HMMA.16816.F32.BF16 R96, R8.reuse, R14, R96 ;  /* 0x0000000e0860723c */ /* 0x040fe20000041860 */
[----:B------:R-:W1:Y:S06]  /*4e40*/  LDSM.16.MT88.4 R12, [R157+0xa400] ;  /* 0x00a400009d0c783b */ /* 0x000e6c0000004200 */
[----:B------:R-:W-:Y:S01]  /*4e50*/  MUFU.EX2 R178, R178 ;  /* 0x000000b200b27308 */ /* 0x000fe20000000800 */
[C---:B---3--:R-:W-:Y:S06]  /*4e60*/  HMMA.16816.F32.BF16 R84, R8.reuse, R16, R84 ;  /* 0x000000100854723c */ /* 0x048fec0000041854 */
[C---:B------:R-:W-:Y:S01]  /*4e70*/  HMMA.16816.F32.BF16 R88, R8.reuse, R18, R88 ;  /* 0x000000120858723c */ /* 0x040fe20000041858 */
[----:B------:R-:W3:Y:S05]  /*4e80*/  LDSM.16.MT88.4 R16, [R156+0xa400] ;  /* 0x00a400009c10783b */ /* 0x000eea0000004200 */
[C---:B-----5:R-:W-:Y:S06]  /*4e90*/  HMMA.16816.F32.BF16 R104, R8.reuse, R20, R104 ;  /* 0x000000140868723c */ /* 0x060fec0000041868 */
[----:B------:R-:W-:Y:S01]  /*4ea0*/  HMMA.16816.F32.BF16 R100, R8, R22, R100 ;  /* 0x000000160864723c */ /* 0x000fe20000041864 */
[----:B------:R-:W5:Y:S06]  /*4eb0*/  LDSM.16.MT88.4 R20, [R157+0xc400] ;  /* 0x00c400009d14783b */ /* 0x000f6c0000004200 */
[----:B------:R-:W-:-:S02]  /*4ec0*/  F2FP.BF16.F32.PACK_AB R8, R135, R126 ;  /* 0x0000007e8708723e */ /* 0x000fc400000010ff */
[----:B------:R-:W-:Y:S01]  /*4ed0*/  F2FP.BF16.F32.PACK_AB R9, R123, R124 ;  /* 0x0000007c7b09723e */ /* 0x000fe200000010ff */
[----:B------:R-:W-:Y:S01]  /*4ee0*/  FADD.FTZ R124, R124, R133 ;  /* 0x000000857c7c7221 */ /* 0x000fe20000010000 */
[----:B------:R-:W-:Y:S02]  /*4ef0*/  F2FP.BF16.F32.PACK_AB R10, R122, R137 ;  /* 0x000000897a0a723e */ /* 0x000fe400000010ff */
[----:B------:R-:W-:Y:S01]  /*4f00*/  F2FP.BF16.F32.PACK_AB R11, R121, R128 ;  /* 0x00000080790b723e */ /* 0x000fe200000010ff */
[----:B------:R-:W-:-:S04]  /*4f10*/  FADD.FTZ R123, R123, R124 ;  /* 0x0000007c7b7b7221 */ /* 0x000fc80000010000 */
[----:B------:R-:W-:Y:S02]  /*4f20*/  FADD.FTZ R128, R128, R123 ;  /* 0x0000007b80807221 */ /* 0x000fe40000010000 */
[----:B-1----:R-:W-:Y:S02]  /*4f30*/  HMMA.16816.F32.BF16 R112, R8, R12, R112 ;  /* 0x0000000c0870723c */ /* 0x002fe40000041870 */
[----:B------:R-:W-:-:S04]  /*4f40*/  FADD.FTZ R121, R121, R128 ;  /* 0x0000008079797221 */ /* 0x000fc80000010000 */
[C---:B------:R-:W-:Y:S01]  /*4f50*/  HMMA.16816.F32.BF16 R68, R8.reuse, R14, R68 ;  /* 0x0000000e0844723c */ /* 0x040fe20000041844 */
[----:B------:R-:W1:Y:S05]  /*4f60*/  LDSM.16.MT88.4 R12, [R156+0xc400] ;  /* 0x00c400009c0c783b */ /* 0x000e6a0000004200 */
[C---:B---3--:R-:W-:Y:S06]  /*4f70*/  HMMA.16816.F32.BF16 R72, R8.reuse, R16, R72 ;  /* 0x000000100848723c */ /* 0x048fec0000041848 */
[C---:B------:R-:W-:Y:S01]  /*4f80*/  HMMA.16816.F32.BF16 R76, R8.reuse, R18, R76 ;  /* 0x00000012084c723c */ /* 0x040fe2000004184c */
[----:B------:R-:W3:Y:S05]  /*4f90*/  LDSM.16.MT88.4 R16, [R157+0xe400] ;  /* 0x00e400009d10783b */ /* 0x000eea0000004200 */
[C---:B-----5:R-:W-:Y:S06]  /*4fa0*/  HMMA.16816.F32.BF16 R80, R8.reuse, R20, R80 ;  /* 0x000000140850723c */ /* 0x060fec0000041850 */
[C---:B------:R-:W-:Y:S01]  /*4fb0*/  HMMA.16816.F32.BF16 R108, R8.reuse, R22, R108 ;  /* 0x00000016086c723c */ /* 0x040fe2000004186c */
[----:B------:R-:W-:Y:S05]  /*4fc0*/  LDSM.16.MT88.4 R20, [R157+0xc800] ;  /* 0x00c800009d14783b */ /* 0x000fea0000004200 */
        /* <DEDUP_REMOVED lines=8> */
[----:B------:R-:W1:Y:S01]  /*5050*/  LDSM.16.MT88.4 R8, [R156+0xa800] ;  /* 0x00a800009c08783b */ /* 0x000e620000004200 */
[----:B------:R-:W-:-:S02]  /*5060*/  F2FP.BF16.F32.PACK_AB R12, R125, R116 ;  /* 0x000000747d0c723e */ /* 0x000fc400000010ff */
[----:B------:R-:W-:Y:S01]  /*5070*/  F2FP.BF16.F32.PACK_AB R13, R141, R134 ;  /* 0x000000868d0d723e */ /* 0x000fe200000010ff */
[----:B------:R-:W-:Y:S02]  /*5080*/  FADD.FTZ R134, R134, R121 ;  /* 0x0000007986867221 */ /* 0x000fe40000010000 */
[----:B------:R-:W-:Y:S02]  /*5090*/  F2FP.BF16.F32.PACK_AB R14, R66, R139 ;  /* 0x0000008b420e723e */ /* 0x000fe400000010ff */
[----:B------:R-:W-:Y:S01]  /*50a0*/  F2FP.BF16.F32.PACK_AB R15, R67, R136 ;  /* 0x00000088430f723e */ /* 0x000fe200000010ff */
[----:B------:R-:W-:-:S04]  /*50b0*/  FADD.FTZ R141, R141, R134 ;  /* 0x000000868d8d7221 */ /* 0x000fc80000010000 */
[----:B------:R-:W-:Y:S02]  /*50c0*/  FADD.FTZ R136, R136, R141 ;  /* 0x0000008d88887221 */ /* 0x000fe40000010000 */
[----:B---3--:R-:W-:Y:S02]  /*50d0*/  HMMA.16816.F32.BF16 R84, R12, R16, R84 ;  /* 0x000000100c54723c */ /* 0x008fe40000041854 */
[----:B------:R-:W-:-:S04]  /*50e0*/  FADD.FTZ R136, R67, R136 ;  /* 0x0000008843887221 */ /* 0x000fc80000010000 */
[C---:B------:R-:W-:Y:S01]  /*50f0*/  HMMA.16816.F32.BF16 R80, R12.reuse, R20, R80 ;  /* 0x000000140c50723c */ /* 0x040fe20000041850 */
[----:B------:R-:W-:Y:S02]  /*5100*/  FADD.FTZ R17, R57, R56 ;  /* 0x0000003839117221 */ /* 0x000fe40000010000 */
[----:B------:R-:W3:Y:S02]  /*5110*/  MUFU.EX2 R57, R61 ;  /* 0x0000003d00397308 */ /* 0x000ee40000000800 */
[----:B------:R-:W-:Y:S01]  /*5120*/  FADD.FTZ R54, R54, R17 ;  /* 0x0000001136367221 */ /* 0x000fe20000010000 */
[----:B------:R-:W-:Y:S01]  /*5130*/  HMMA.16816.F32.BF16 R108, R12, R22, R108 ;  /* 0x000000160c6c723c */ /* 0x000fe2000004186c */
[----:B------:R-:W-:Y:S02]  /*5140*/  LDSM.16.MT88.4 R20, [R156+0xac00] ;  /* 0x00ac00009c14783b */ /* 0x000fe40000004200 */
[----:B------:R-:W-:-:S03]  /*5150*/  FADD.FTZ R53, R53, R54 ;  /* 0x0000003635357221 */ /* 0x000fc60000010000 */
[C---:B------:R-:W-:Y:S01]  /*5160*/  HMMA.16816.F32.BF16 R88, R12.reuse, R18, R88 ;  /* 0x000000120c58723c */ /* 0x040fe20000041858 */
[----:B------:R-:W-:Y:S01]  /*5170*/  FADD.FTZ R52, R52, R53 ;  /* 0x0000003534347221 */ /* 0x000fe20000010000 */
[----:B------:R-:W-:Y:S03]  /*5180*/  LDSM.16.MT88.4 R16, [R157+0xcc00] ;  /* 0x00cc00009d10783b */ /* 0x000fe60000004200 */
[----:B------:R-:W-:Y:S01]  /*5190*/  FADD.FTZ R49, R49, R52 ;  /* 0x0000003431317221 */ /* 0x000fe20000010000 */
[----:B------:R-:W-:Y:S03]  /*51a0*/  HMMA.16816.F32.BF16 R112, R12, R24, R112 ;  /* 0x000000180c70723c */ /* 0x000fe60000041870 */
[----:B------:R-:W-:-:S03]  /*51b0*/  FADD.FTZ R48, R48, R49 ;  /* 0x0000003130307221 */ /* 0x000fc60000010000 */
[----:B-1----:R-:W-:Y:S01]  /*51c0*/  HMMA.16816.F32.BF16 R72, R12, R8, R72 ;  /* 0x000000080c48723c */ /* 0x002fe20000041848 */
[----:B------:R-:W-:-:S04]  /*51d0*/  FADD.FTZ R48, R45, R48 ;  /* 0x000000302d307221 */ /* 0x000fc80000010000 */
[----:B------:R-:W-:Y:S01]  /*51e0*/  FADD.FTZ R43, R43, R48 ;  /* 0x000000302b2b7221 */ /* 0x000fe20000010000 */
[----:B------:R-:W-:Y:S01]  /*51f0*/  HMMA.16816.F32.BF16 R76, R12, R10, R76 ;  /* 0x0000000a0c4c723c */ /* 0x000fe2000004184c */
[----:B------:R-:W1:Y:S02]  /*5200*/  LDSM.16.MT88.4 R8, [R157+0xe800] ;  /* 0x00e800009d08783b */ /* 0x000e640000004200 */
[----:B------:R-:W-:-:S03]  /*5210*/  FADD.FTZ R40, R40, R43 ;  /* 0x0000002b28287221 */ /* 0x000fc60000010000 */
[C---:B------:R-:W-:Y:S01]  /*5220*/  HMMA.16816.F32.BF16 R68, R12.reuse, R26, R68 ;  /* 0x0000001a0c44723c */ /* 0x040fe20000041844 */
[----:B------:R-:W-:Y:S01]  /*5230*/  FADD.FTZ R41, R41, R40 ;  /* 0x0000002829297221 */ /* 0x000fe20000010000 */
[----:B------:R-:W5:Y:S03]  /*5240*/  LDSM.16.MT88.4 R24, [R157+0xac00] ;  /* 0x00ac00009d18783b */ /* 0x000f660000004200 */
[----:B------:R-:W-:Y:S01]  /*5250*/  FADD.FTZ R36, R36, R41 ;  /* 0x0000002924247221 */ /* 0x000fe20000010000 */
[----:B------:R-:W-:Y:S03]  /*5260*/  HMMA.16816.F32.BF16 R104, R12, R28, R104 ;  /* 0x0000001c0c68723c */ /* 0x000fe60000041868 */
[----:B------:R-:W-:-:S03]  /*5270*/  FADD.FTZ R37, R37, R36 ;  /* 0x0000002425257221 */ /* 0x000fc60000010000 */
[----:B------:R-:W-:Y:S01]  /*5280*/  HMMA.16816.F32.BF16 R100, R12, R30, R100 ;  /* 0x0000001e0c64723c */ /* 0x000fe20000041864 */
[----:B------:R-:W-:-:S04]  /*5290*/  FADD.FTZ R32, R32, R37 ;  /* 0x0000002520207221 */ /* 0x000fc80000010000 */
[----:B------:R-:W-:-:S04]  /*52a0*/  FADD.FTZ R33, R33, R32 ;  /* 0x0000002021217221 */ /* 0x000fc80000010000 */
[----:B------:R-:W-:-:S04]  /*52b0*/  FADD.FTZ R33, R4, R33 ;  /* 0x0000002104217221 */ /* 0x000fc80000010000 */
[----:B------:R-:W-:-:S04]  /*52c0*/  FADD.FTZ R118, R118, R33 ;  /* 0x0000002176767221 */ /* 0x000fc80000010000 */
[----:B------:R-:W-:-:S04]  /*52d0*/  FADD.FTZ R118, R127, R118 ;  /* 0x000000767f767221 */ /* 0x000fc80000010000 */
[----:B------:R-:W-:Y:S01]  /*52e0*/  FADD.FTZ R129, R129, R118 ;  /* 0x0000007681817221 */ /* 0x000fe20000010000 */
[----:B-1----:R-:W-:Y:S03]  /*52f0*/  HMMA.16816.F32.BF16 R92, R12, R8, R92 ;  /* 0x000000080c5c723c */ /* 0x002fe6000004185c */
[----:B------:R-:W-:-:S03]  /*5300*/  FADD.FTZ R129, R120, R129 ;  /* 0x0000008178817221 */ /* 0x000fc60000010000 */
[----:B------:R-:W-:Y:S01]  /*5310*/  HMMA.16816.F32.BF16 R96, R12, R10, R96 ;  /* 0x0000000a0c60723c */ /* 0x000fe20000041860 */
[----:B----4-:R-:W-:Y:S01]  /*5320*/  F2FP.BF16.F32.PACK_AB R8, R138, R65 ;  /* 0x000000418a08723e */ /* 0x010fe200000010ff */
[----:B------:R-:W-:Y:S01]  /*5330*/  FADD.FTZ R126, R126, R129 ;  /* 0x000000817e7e7221 */ /* 0x000fe20000010000 */
[----:B--2---:R-:W-:Y:S01]  /*5340*/  F2FP.BF16.F32.PACK_AB R9, R60, R63 ;  /* 0x0000003f3c09723e */ /* 0x004fe200000010ff */
[----:B------:R-:W1:Y:S01]  /*5350*/  LDSM.16.MT88.4 R12, [R156+0xcc00] ;  /* 0x00cc00009c0c783b */ /* 0x000e620000004200 */
[----:B------:R-:W-:Y:S01]  /*5360*/  FADD.FTZ R63, R63, R136 ;  /* 0x000000883f3f7221 */ /* 0x000fe20000010000 */
[----:B------:R-:W-:Y:S01]  /*5370*/  FADD.FTZ R126, R135, R126 ;  /* 0x0000007e877e7221 */ /* 0x000fe20000010000 */
[----:B------:R-:W-:Y:S02]  /*5380*/  F2FP.BF16.F32.PACK_AB R10, R140, R117 ;  /* 0x000000758c0a723e */ /* 0x000fe400000010ff */
[----:B---3--:R-:W-:Y:S01]  /*5390*/  F2FP.BF16.F32.PACK_AB R11, R178, R57 ;  /* 0x00000039b20b723e */ /* 0x008fe200000010ff */
        /* <DEDUP_REMOVED lines=8> */
[----:B------:R-:W2:Y:S01]  /*5420*/  LDSM.16.MT88.4 R20, [R157+0xec00] ;  /* 0x00ec00009d14783b */ /* 0x000ea20000004200 */
[----:B------:R-:W-:-:S04]  /*5430*/  FADD.FTZ R116, R125, R116 ;  /* 0x000000747d747221 */ /* 0x000fc80000010000 */
[----:B------:R-:W-:Y:S01]  /*5440*/  HMMA.16816.F32.BF16 R80, R8, R16, R80 ;  /* 0x000000100850723c */ /* 0x000fe20000041850 */
        /* <DEDUP_REMOVED lines=10> */
[C---:B-1----:R-:W-:Y:S06]  /*54f0*/  HMMA.16816.F32.BF16 R84, R8.reuse, R12, R84 ;  /* 0x0000000c0854723c */ /* 0x042fec0000041854 */
[C---:B------:R-:W-:Y:S06]  /*5500*/  HMMA.16816.F32.BF16 R88, R8.reuse, R14, R88 ;  /* 0x0000000e0858723c */ /* 0x040fec0000041858 */
[C---:B--2---:R-:W-:Y:S06]  /*5510*/  HMMA.16816.F32.BF16 R92, R8.reuse, R20, R92 ;  /* 0x00000014085c723c */ /* 0x044fec000004185c */
[C---:B------:R-:W-:Y:S06]  /*5520*/  HMMA.16816.F32.BF16 R96, R8.reuse, R22, R96 ;  /* 0x000000160860723c */ /* 0x040fec0000041860 */
[C---:B---3--:R-:W-:Y:S06]  /*5530*/  HMMA.16816.F32.BF16 R104, R8.reuse, R16, R104 ;  /* 0x000000100868723c */ /* 0x048fec0000041868 */
        /* <DEDUP_REMOVED lines=12> */
.L_x_1885:
        /* <DEDUP_REMOVED lines=66> */
.L_x_1882:
        /* <DEDUP_REMOVED lines=14> */
[----:B------:R-:W-:Y:S02]  /*5b00*/  IADD3.X R119, R183, UR11, RZ, P0, !PT ;  /* 0x0000000bb7777c10 */ /* 0x000fe400087fe4ff */
[----:B------:R-:W-:Y:S01]  /*5b10*/  ISETP.GT.AND P0, PT, R179, R162, PT ;  /* 0x000000a2b300720c */ /* 0x000fe20003f04270 */
        /* <DEDUP_REMOVED lines=17> */
[----:B------:R-:W1:Y:S01]  /*5c30*/  LDSM.16.M88.4 R152, [R160+0x1c00] ;  /* 0x001c0000a098783b */ /* 0x000e620000000200 */
[C---:B--2---:R-:W-:Y:S06]  /*5c40*/  HMMA.16816.F32.BF16 R4, R120.reuse, R124, RZ ;  /* 0x0000007c7804723c */ /* 0x044fec00000418ff */
[C---:B------:R-:W-:Y:S01]  /*5c50*/  HMMA.16816.F32.BF16 R8, R120.reuse, R126, RZ ;  /* 0x0000007e7808723c */ /* 0x040fe200000418ff */
[----:B------:R-:W-:Y:S05]  /*5c60*/  LDSM.16.M88.4 R124, [R159] ;  /* 0x000000009f7c783b */ /* 0x000fea0000000200 */
[C---:B---3--:R-:W-:Y:S06]  /*5c70*/  HMMA.16816.F32.BF16 R12, R120.reuse, R128, RZ ;  /* 0x00000080780c723c */ /* 0x048fec00000418ff */
[C---:B------:R-:W-:Y:S01]  /*5c80*/  HMMA.16816.F32.BF16 R16, R120.reuse, R130, RZ ;  /* 0x000000827810723c */ /* 0x040fe200000418ff */
[----:B------:R-:W2:Y:S05]  /*5c90*/  LDSM.16.M88.4 R128, [R158] ;  /* 0x000000009e80783b */ /* 0x000eaa0000000200 */
[C---:B----4-:R-:W-:Y:S06]  /*5ca0*/  HMMA.16816.F32.BF16 R20, R120.reuse, R132, RZ ;  /* 0x000000847814723c */ /* 0x050fec00000418ff */
[C---:B------:R-:W-:Y:S01]  /*5cb0*/  HMMA.16816.F32.BF16 R24, R120.reuse, R134, RZ ;  /* 0x000000867818723c */ /* 0x040fe200000418ff */
[----:B------:R-:W3:Y:S05]  /*5cc0*/  LDSM.16.M88.4 R132, [R158+0x400] ;  /* 0x000400009e84783b */ /* 0x000eea0000000200 */
[C---:B-----5:R-:W-:Y:S06]  /*5cd0*/  HMMA.16816.F32.BF16 R28, R120.reuse, R136, RZ ;  /* 0x00000088781c723c */ /* 0x060fec00000418ff */
[C---:B------:R-:W-:Y:S01]  /*5ce0*/  HMMA.16816.F32.BF16 R32, R120.reuse, R138, RZ ;  /* 0x0000008a7820723c */ /* 0x040fe200000418ff */
[----:B------:R-:W4:Y:S05]  /*5cf0*/  LDSM.16.M88.4 R136, [R158+0x800] ;  /* 0x000800009e88783b */ /* 0x000f2a0000000200 */
        /* <DEDUP_REMOVED lines=27> */
[C---:B----4-:R-:W-:Y:S06]  /*5eb0*/  HMMA.16816.F32.BF16 R52, R124.reuse, R136, R52 ;  /* 0x000000887c34723c */ /* 0x050fec0000041834 */
[C---:B------:R-:W-:Y:S01]  /*5ec0*/  HMMA.16816.F32.BF16 R56, R124.reuse, R138, R56 ;  /* 0x0000008a7c38723c */ /* 0x040fe20000041838 */
[----:B------:R-:W3:Y:S05]  /*5ed0*/  LDSM.16.M88.4 R136, [R160+0x2400] ;  /* 0x00240000a088783b */ /* 0x000eea0000000200 */
[C---:B-1----:R-:W-:Y:S06]  /*5ee0*/  HMMA.16816.F32.BF16 R60, R124.reuse, R120, R60 ;  /* 0x000000787c3c723c */ /* 0x042fec000004183c */
[----:B------:R-:W-:Y:S01]  /*5ef0*/  HMMA.16816.F32.BF16 R64, R124, R122, R64 ;  /* 0x0000007a7c40723c */ /* 0x000fe20000041840 */
[----:B------:R-:W1:Y:S04]  /*5f00*/  LDSM.16.M88.4 R120, [R160+0x2800] ;  /* 0x00280000a078783b */ /* 0x000e680000000200 */
[----:B------:R-:W4:Y:S01]  /*5f10*/  LDSM.16.M88.4 R124, [R160+0x2c00] ;  /* 0x002c0000a07c783b */ /* 0x000f220000000200 */
[C---:B--2---:R-:W-:Y:S06]  /*5f20*/  HMMA.16816.F32.BF16 R4, R128.reuse, R132, R4 ;  /* 0x000000848004723c */ /* 0x044fec0000041804 */
        /* <DEDUP_REMOVED lines=8> */
[C---:B----4-:R-:W-:Y:S06]  /*5fb0*/  HMMA.16816.F32.BF16 R28, R128.reuse, R124, R28 ;  /* 0x0000007c801c723c */ /* 0x050fec000004181c */
[C---:B------:R-:W-:Y:S01]  /*5fc0*/  HMMA.16816.F32.BF16 R32, R128.reuse, R126, R32 ;  /* 0x0000007e8020723c */ /* 0x040fe20000041820 */
[----:B------:R-:W2:Y:S05]  /*5fd0*/  LDSM.16.M88.4 R124, [R160+0x3c00] ;  /* 0x003c0000a07c783b */ /* 0x000eaa0000000200 */
        /* <DEDUP_REMOVED lines=8> */
[----:B------:R-:W3:Y:S05]  /*6060*/  LDSM.16.M88.4 R136, [R158+0x2400] ;  /* 0x002400009e88783b */ /* 0x000eea0000000200 */
[C---:B--2---:R-:W-:Y:S06]  /*6070*/  HMMA.16816.F32.BF16 R60, R128.reuse, R124, R60 ;  /* 0x0000007c803c723c */ /* 0x044fec000004183c */
[----:B------:R-:W-:Y:S01]  /*6080*/  HMMA.16816.F32.BF16 R64, R128, R126, R64 ;  /* 0x0000007e8040723c */ /* 0x000fe20000041840 */
[----:B------:R-:W2:Y:S04]  /*6090*/  LDSM.16.M88.4 R124, [R158+0x2800] ;  /* 0x002800009e7c783b */ /* 0x000ea80000000200 */
[----:B------:R-:W4:Y:S01]  /*60a0*/  LDSM.16.M88.4 R128, [R158+0x2c00] ;  /* 0x002c00009e80783b */ /* 0x000f220000000200 */
[C---:B-1----:R-:W-:Y:S06]  /*60b0*/  HMMA.16816.F32.BF16 R4, R120.reuse, R132, R4 ;  /* 0x000000847804723c */ /* 0x042fec0000041804 */
[C---:B------:R-:W-:Y:S01]  /*60c0*/  HMMA.16816.F32.BF16 R8, R120.reuse, R134, R8 ;  /* 0x000000867808723c */ /* 0x040fe20000041808 */
[----:B------:R-:W-:Y:S05]  /*60d0*/  LDSM.16.M88.4 R132, [R158+0x3400] ;  /* 0x003400009e84783b */ /* 0x000fea0000000200 */
[C---:B---3--:R-:W-:Y:S06]  /*60e0*/  HMMA.16816.F32.BF16 R12, R120.reuse, R136, R12 ;  /* 0x00000088780c723c */ /* 0x048fec000004180c */
[C---:B------:R-:W-:Y:S01]  /*60f0*/  HMMA.16816.F32.BF16 R16, R120.reuse, R138, R16 ;  /* 0x0000008a7810723c */ /* 0x040fe20000041810 */
[----:B------:R-:W-:Y:S05]  /*6100*/  LDSM.16.M88.4 R136, [R158+0x3800] ;  /* 0x003800009e88783b */ /* 0x000fea0000000200 */
[C---:B--2---:R-:W-:Y:S06]  /*6110*/  HMMA.16816.F32.BF16 R20, R120.reuse, R124, R20 ;  /* 0x0000007c7814723c */ /* 0x044fec0000041814 */
        /* <DEDUP_REMOVED lines=54> */
[----:B------:R-:W2:Y:S01]  /*6480*/  LDSM.16.M88.4 R128, [R158+0x5c00] ;  /* 0x005c00009e80783b */ /* 0x000ea20000000200 */
[----:B------:R-:W-:Y:S04]  /*6490*/  DEPBAR.LE SB0, 0x0 ;  /* 0x000080000000791a */ /* 0x000fe80000000000 */
[----:B------:R-:W-:Y:S01]  /*64a0*/  BAR.SYNC.DEFER_BLOCKING 0x0 ;  /* 0x0000000000007b1d */ /* 0x000fe20000010000 */
[C---:B-1----:R-:W-:Y:S06]  /*64b0*/  HMMA.16816.F32.BF16 R36, R120.reuse, R124, R36 ;  /* 0x0000007c7824723c */ /* 0x042fec0000041824 */
[C---:B------:R-:W-:Y:S06]  /*64c0*/  HMMA.16816.F32.BF16 R40, R120.reuse, R126, R40 ;  /* 0x0000007e7828723c */ /* 0x040fec0000041828 */
        /* <DEDUP_REMOVED lines=75> */
.L_x_1884:
        /* <DEDUP_REMOVED lines=24> */
.L_x_1883:
        /* <DEDUP_REMOVED lines=127> */
[----:B------:R-:W-:Y:S01]  /*72f0*/  FMUL.FTZ R79, R3, R79 ;  /* 0x0000004f034f7220 */ /* 0x000fe20000410000 */
[----:B------:R-:W-:Y:S01]  /*7300*/  FFMA.FTZ R118, R13, UR4, -R132 ;  /* 0x000000040d767c23 */ /* 0x000fe20008010884 */
        /* <DEDUP_REMOVED lines=11> */
[----:B------:R-:W-:Y:S03]  /*73c0*/  LDSM.16.MT88.4 R108, [R156+0xd000] ;  /* 0x00d000009c6c783b */ /* 0x000fe60000004200 */
        /* <DEDUP_REMOVED lines=20> */
[----:B------:R-:W-:Y:S01]  /*7510*/  FMUL.FTZ R101, R116, R101 ;  /* 0x0000006574657220 */ /* 0x000fe20000410000 */
[C---:B------:R-:W-:Y:S01]  /*7520*/  FMUL.FTZ R102, R3.reuse, R102 ;  /* 0x0000006603667220 */ /* 0x040fe20000410000 */
[----:B------:R-:W-:Y:S01]  /*7530*/  FMUL.FTZ R103, R3, R103 ;  /* 0x0000006703677220 */ /* 0x000fe20000410000 */
[--C-:B------:R-:W-:Y:S03]  /*7540*/  FFMA.FTZ R151, R43, UR4, -R119.reuse ;  /* 0x000000042b977c23 */ /* 0x100fe60008010877 */
[----:B------:R-:W3:Y:S01]  /*7550*/  MUFU.EX2 R6, R6 ;  /* 0x0000000600067308 */ /* 0x000ee20000000800 */
[----:B--2---:R-:W-:Y:S01]  /*7560*/  F2FP.BF16.F32.PACK_AB R114, R5, R138 ;  /* 0x0000008a0572723e */ /* 0x004fe200000010ff */
[----:B------:R-:W-:Y:S01]  /*7570*/  LDSM.16.MT88.4 R40, [R156+0xc400] ;  /* 0x00c400009c28783b */ /* 0x000fe20000004200 */
[----:B------:R-:W-:Y:S01]  /*7580*/  FFMA.FTZ R140, R3, R178, R140 ;  /* 0x000000b2038c7223 */ /* 0x000fe2000001008c */
[----:B------:R-:W-:Y:S01]  /*7590*/  FFMA.FTZ R60, R60, UR4, -R132 ;  /* 0x000000043c3c7c23 */ /* 0x000fe20008010884 */
[----:B------:R-:W-:Y:S01]  /*75a0*/  FFMA.FTZ R66, R66, UR4, -R119 ;  /* 0x0000000442427c23 */ /* 0x000fe20008010877 */
[----:B------:R-:W-:Y:S01]  /*75b0*/  FFMA.FTZ R141, R116, R181, R141 ;  /* 0x000000b5748d7223 */ /* 0x000fe2000001008d */
[----:B------:R-:W-:Y:S03]  /*75c0*/  FADD.FTZ R140, R136, R140 ;  /* 0x0000008c888c7221 */ /* 0x000fe60000010000 */
[----:B------:R-:W-:Y:S01]  /*75d0*/  MUFU.EX2 R7, R7 ;  /* 0x0000000700077308 */ /* 0x000fe20000000800 */
[----:B------:R-:W-:Y:S01]  /*75e0*/  ISETP.GT.AND P0, PT, R179, R162, PT ;  /* 0x000000a2b300720c */ /* 0x000fe20003f04270 */
[----:B------:R-:W-:Y:S01]  /*75f0*/  FADD.FTZ R141, R137, R141 ;  /* 0x0000008d898d7221 */ /* 0x000fe20000010000 */
[----:B------:R-:W-:Y:S03]  /*7600*/  MOV R117, R2 ;  /* 0x0000000200757202 */ /* 0x000fe60000000f00 */
[----:B------:R-:W-:Y:S04]  /*7610*/  FADD.FTZ R138, R138, R141 ;  /* 0x0000008d8a8a7221 */ /* 0x000fe80000010000 */
[----:B------:R-:W2:Y:S01]  /*7620*/  MUFU.EX2 R118, R118 ;  /* 0x0000007600767308 */ /* 0x000ea20000000800 */
[----:B---3--:R-:W-:Y:S01]  /*7630*/  F2FP.BF16.F32.PACK_AB R115, R6, R133 ;  /* 0x000000850673723e */ /* 0x008fe200000010ff */
[----:B------:R-:W-:Y:S01]  /*7640*/  FADD.FTZ R138, R5, R138 ;  /* 0x0000008a058a7221 */ /* 0x000fe20000010000 */
[----:B------:R-:W-:Y:S05]  /*7650*/  FADD.FTZ R133, R133, R140 ;  /* 0x0000008c85857221 */ /* 0x000fea0000010000 */
[C---:B------:R-:W-:Y:S02]  /*7660*/  HMMA.16816.F32.BF16 R8, R112.reuse, R120, R8 ;  /* 0x000000787008723c */ /* 0x040fe40000041808 */
[----:B------:R-:W-:Y:S04]  /*7670*/  MUFU.EX2 R139, R139 ;  /* 0x0000008b008b7308 */ /* 0x000fe80000000800 */
[C---:B------:R-:W-:Y:S01]  /*7680*/  HMMA.16816.F32.BF16 R68, R112.reuse, R122, R68 ;  /* 0x0000007a7044723c */ /* 0x040fe20000041844 */
[----:B------:R-:W3:Y:S05]  /*7690*/  LDSM.16.MT88.4 R120, [R156+0xb000] ;  /* 0x00b000009c78783b */ /* 0x000eea0000004200 */
[----:B------:R-:W-:Y:S01]  /*76a0*/  MUFU.EX2 R144, R144 ;  /* 0x0000009000907308 */ /* 0x000fe20000000800 */
[C---:B-1----:R-:W-:Y:S09]  /*76b0*/  HMMA.16816.F32.BF16 R72, R112.reuse, R124, R72 ;  /* 0x0000007c7048723c */ /* 0x042ff20000041848 */
[----:B------:R-:W-:Y:S01]  /*76c0*/  MUFU.EX2 R143, R143 ;  /* 0x0000008f008f7308 */ /* 0x000fe20000000800 */
[C---:B------:R-:W-:Y:S01]  /*76d0*/  HMMA.16816.F32.BF16 R76, R112.reuse, R126, R76 ;  /* 0x0000007e704c723c */ /* 0x040fe2000004184c */
[----:B------:R-:W1:Y:S05]  /*76e0*/  LDSM.16.MT88.4 R124, [R157+0xd000] ;  /* 0x00d000009d7c783b */ /* 0x000e6a0000004200 */
[C---:B------:R-:W-:Y:S03]  /*76f0*/  HMMA.16816.F32.BF16 R80, R112.reuse, R128, R80 ;  /* 0x000000807050723c */ /* 0x040fe60000041850 */
[----:B------:R4:W-:Y:S03]  /*7700*/  MUFU.EX2 R128, R135 ;  /* 0x0000008700807308 */ /* 0x0009e60000000800 */
[C---:B------:R-:W-:Y:S07]  /*7710*/  HMMA.16816.F32.BF16 R12, R112.reuse, R130, R12 ;  /* 0x00000082700c723c */ /* 0x040fee000004180c */
[----:B------:R-:W5:Y:S01]  /*7720*/  MUFU.EX2 R129, R134 ;  /* 0x0000008600817308 */ /* 0x000f620000000800 */
[--C-:B------:R-:W-:Y:S03]  /*7730*/  FFMA.FTZ R130, R16, UR4, -R132.reuse ;  /* 0x0000000410827c23 */ /* 0x100fe60008010884 */
[----:B------:R-:W-:Y:S01]  /*7740*/  FMUL.FTZ R16, R116, R104 ;  /* 0x0000006874107220 */ /* 0x000fe20000410000 */
[----:B--2---:R-:W-:Y:S01]  /*7750*/  F2FP.BF16.F32.PACK_AB R104, R118, R7 ;  /* 0x000000077668723e */ /* 0x004fe200000010ff */
[--C-:B------:R-:W-:Y:S01]  /*7760*/  FFMA.FTZ R131, R17, UR4, -R132.reuse ;  /* 0x0000000411837c23 */ /* 0x100fe20008010884 */
[----:B------:R-:W-:Y:S03]  /*7770*/  FMUL.FTZ R17, R116, R105 ;  /* 0x0000006974117220 */ /* 0x000fe60000410000 */
[----:B------:R-:W-:Y:S01]  /*7780*/  MUFU.EX2 R130, R130 ;  /* 0x0000008200827308 */ /* 0x000fe20000000800 */
[--C-:B----4-:R-:W-:Y:S01]  /*7790*/  FFMA.FTZ R135, R19, UR4, -R119.reuse ;  /* 0x0000000413877c23 */ /* 0x110fe20008010877 */
[----:B------:R-:W-:Y:S01]  /*77a0*/  FMUL.FTZ R19, R3, R107 ;  /* 0x0000006b03137220 */ /* 0x000fe20000410000 */
[C---:B---3--:R-:W-:Y:S03]  /*77b0*/  HMMA.16816.F32.BF16 R84, R112.reuse, R120, R84 ;  /* 0x000000787054723c */ /* 0x048fe60000041854 */
[----:B-----5:R-:W-:Y:S01]  /*77c0*/  F2FP.BF16.F32.PACK_AB R105, R129, R128 ;  /* 0x000000808169723e */ /* 0x020fe200000010ff */
[--C-:B------:R-:W-:Y:S01]  /*77d0*/  FFMA.FTZ R134, R18, UR4, -R119.reuse ;  /* 0x0000000412867c23 */ /* 0x100fe20008010877 */
[----:B------:R-:W-:Y:S01]  /*77e0*/  FMUL.FTZ R18, R3, R106 ;  /* 0x0000006a03127220 */ /* 0x000fe20000410000 */
[C---:B------:R-:W-:Y:S01]  /*77f0*/  HMMA.16816.F32.BF16 R88, R112.reuse, R122, R88 ;  /* 0x0000007a7058723c */ /* 0x040fe20000041858 */
[----:B------:R-:W2:Y:S01]  /*7800*/  LDSM.16.MT88.4 R120, [R157+0x9400] ;  /* 0x009400009d78783b */ /* 0x000ea20000004200 */
[----:B------:R-:W3:Y:S03]  /*7810*/  MUFU.EX2 R131, R131 ;  /* 0x0000008300837308 */ /* 0x000ee60000000800 */
[--C-:B------:R-:W-:Y:S01]  /*7820*/  FFMA.FTZ R3, R44, UR4, -R132.reuse ;  /* 0x000000042c037c23 */ /* 0x100fe20008010884 */
[C---:B-1----:R-:W-:Y:S06]  /*7830*/  HMMA.16816.F32.BF16 R92, R112.reuse, R124, R92 ;  /* 0x0000007c705c723c */ /* 0x042fec000004185c */
[----:B------:R-:W-:Y:S01]  /*7840*/  MUFU.EX2 R134, R134 ;  /* 0x0000008600867308 */ /* 0x000fe20000000800 */
[--C-:B------:R-:W-:Y:S01]  /*7850*/  FFMA.FTZ R44, R45, UR4, -R132.reuse ;  /* 0x000000042d2c7c23 */ /* 0x100fe20008010884 */
[C---:B------:R-:W-:Y:S01]  /*7860*/  HMMA.16816.F32.BF16 R96, R112.reuse, R126, R96 ;  /* 0x0000007e7060723c */ /* 0x040fe20000041860 */
[----:B------:R-:W1:Y:S02]  /*7870*/  LDSM.16.MT88.4 R124, [R156+0x9400] ;  /* 0x009400009c7c783b */ /* 0x000e640000004200 */
[--C-:B------:R-:W-:Y:S03]  /*7880*/  FFMA.FTZ R45, R46, UR4, -R119.reuse ;  /* 0x000000042e2d7c23 */ /* 0x100fe60008010877 */
[C---:B------:R-:W-:Y:S02]  /*7890*/  HMMA.16816.F32.BF16 R16, R112.reuse, R108, R16 ;  /* 0x0000006c7010723c */ /* 0x040fe40000041810 */
[----:B------:R-:W4:Y:S03]  /*78a0*/  MUFU.EX2 R135, R135 ;  /* 0x0000008700877308 */ /* 0x000f260000000800 */
[----:B---3--:R-:W-:Y:S01]  /*78b0*/  F2FP.BF16.F32.PACK_AB R106, R131, R130 ;  /* 0x00000082836a723e */ /* 0x008fe200000010ff */
[----:B------:R-:W-:Y:S01]  /*78c0*/  HMMA.16816.F32.BF16 R100, R112, R110, R100 ;  /* 0x0000006e7064723c */ /* 0x000fe20000041864 */
[----:B------:R-:W3:Y:S05]  /*78d0*/  LDSM.16.MT88.4 R108, [R157+0xb400] ;  /* 0x00b400009d6c783b */ /* 0x000eea0000004200 */
[----:B------:R-:W-:Y:S01]  /*78e0*/  MUFU.EX2 R142, R142 ;  /* 0x0000008e008e7308 */ /* 0x000fe20000000800 */
[--C-:B------:R-:W-:Y:S01]  /*78f0*/  FFMA.FTZ R46, R47, UR4, -R119.reuse ;  /* 0x000000042f2e7c23 */ /* 0x100fe20008010877 */
[--C-:B------:R-:W-:Y:S03]  /*7900*/  FFMA.FTZ R47, R48, UR4, -R132.reuse ;  /* 0x00000004302f7c23 */ /* 0x100fe60008010884 */
[--C-:B------:R-:W-:Y:S01]  /*7910*/  FFMA.FTZ R48, R49, UR4, -R132.reuse ;  /* 0x0000000431307c23 */ /* 0x100fe20008010884 */
[--C-:B------:R-:W-:Y:S01]  /*7920*/  FFMA.FTZ R49, R50, UR4, -R119.reuse ;  /* 0x0000000432317c23 */ /* 0x100fe20008010877 */
[----:B------:R-:W5:Y:S03]  /*7930*/  LDSM.16.MT88.4 R112, [R156+0xb400] ;  /* 0x00b400009c70783b */ /* 0x000f660000004200 */
        /* <DEDUP_REMOVED lines=8> */
[C---:B--2---:R-:W-:Y:S02]  /*79c0*/  HMMA.16816.F32.BF16 R8, R104.reuse, R120, R8 ;  /* 0x000000786808723c */ /* 0x044fe40000041808 */
[----:B------:R-:W-:Y:S03]  /*79d0*/  MUFU.EX2 R51, R51 ;  /* 0x0000003300337308 */ /* 0x000fe60000000800 */
[--C-:B------:R-:W-:Y:S01]  /*79e0*/  FFMA.FTZ R56, R57, UR4, -R132.reuse ;  /* 0x0000000439387c23 */ /* 0x100fe20008010884 */
[C---:B------:R-:W-:Y:S01]  /*79f0*/  HMMA.16816.F32.BF16 R68, R104.reuse, R122, R68 ;  /* 0x0000007a6844723c */ /* 0x040fe20000041844 */
[----:B------:R-:W2:Y:S05]  /*7a00*/  LDSM.16.MT88.4 R120, [R157+0xd400] ;  /* 0x00d400009d78783b */ /* 0x000eaa0000004200 */
[----:B------:R-:W-:Y:S01]  /*7a10*/  MUFU.EX2 R52, R52 ;  /* 0x0000003400347308 */ /* 0x000fe20000000800 */
[--C-:B------:R-:W-:Y:S01]  /*7a20*/  FFMA.FTZ R57, R58, UR4, -R119.reuse ;  /* 0x000000043a397c23 */ /* 0x100fe20008010877 */
[C---:B-1----:R-:W-:Y:S08]  /*7a30*/  HMMA.16816.F32.BF16 R72, R104.reuse, R124, R72 ;  /* 0x0000007c6848723c */ /* 0x042ff00000041848 */
[----:B------:R-:W-:Y:S01]  /*7a40*/  MUFU.EX2 R53, R53 ;  /* 0x0000003500357308 */ /* 0x000fe20000000800 */
[C---:B------:R-:W-:Y:S03]  /*7a50*/  HMMA.16816.F32.BF16 R76, R104.reuse, R126, R76 ;  /* 0x0000007e684c723c */ /* 0x040fe6000004184c */
[--C-:B------:R-:W-:Y:S03]  /*7a60*/  FFMA.FTZ R124, R21, UR4, -R132.reuse ;  /* 0x00000004157c7c23 */ /* 0x100fe60008010884 */
[C---:B---3--:R-:W-:Y:S03]  /*7a70*/  HMMA.16816.F32.BF16 R80, R104.reuse, R108, R80 ;  /* 0x0000006c6850723c */ /* 0x048fe60000041850 */
[----:B------:R-:W-:Y:S02]  /*7a80*/  MUFU.EX2 R54, R54 ;  /* 0x0000003600367308 */ /* 0x000fe40000000800 */
[--C-:B------:R-:W-:Y:S01]  /*7a90*/  FFMA.FTZ R127, R20, UR4, -R132.reuse ;  /* 0x00000004147f7c23 */ /* 0x100fe20008010884 */
[C---:B------:R-:W-:Y:S01]  /*7aa0*/  HMMA.16816.F32.BF16 R12, R104.reuse, R110, R12 ;  /* 0x0000006e680c723c */ /* 0x040fe2000004180c */
[----:B------:R-:W1:Y:S06]  /*7ab0*/  LDSM.16.MT88.4 R108, [R156+0xd400] ;  /* 0x00d400009c6c783b */ /* 0x000e6c0000004200 */
[----:B------:R-:W-:Y:S01]  /*7ac0*/  MUFU.EX2 R55, R55 ;  /* 0x0000003700377308 */ /* 0x000fe20000000800 */
[--C-:B------:R-:W-:Y:S01]  /*7ad0*/  FFMA.FTZ R125, R22, UR4, -R119.reuse ;  /* 0x00000004167d7c23 */ /* 0x100fe20008010877 */
[C---:B-----5:R-:W-:Y:S08]  /*7ae0*/  HMMA.16816.F32.BF16 R84, R104.reuse, R112, R84 ;  /* 0x000000706854723c */ /* 0x060ff00000041854 */
[----:B------:R-:W-:Y:S01]  /*7af0*/  MUFU.EX2 R56, R56 ;  /* 0x0000003800387308 */ /* 0x000fe20000000800 */
[C---:B------:R-:W-:Y:S01]  /*7b00*/  HMMA.16816.F32.BF16 R88, R104.reuse, R114, R88 ;  /* 0x000000726858723c */ /* 0x040fe20000041858 */
[----:B------:R-:W3:Y:S02]  /*7b10*/  LDSM.16.MT88.4 R112, [R157+0x9800] ;  /* 0x009800009d70783b */ /* 0x000ee40000004200 */
[--C-:B------:R-:W-:Y:S03]  /*7b20*/  FFMA.FTZ R126, R23, UR4, -R119.reuse ;  /* 0x00000004177e7c23 */ /* 0x100fe60008010877 */
[C---:B--2---:R-:W-:Y:S03]  /*7b30*/  HMMA.16816.F32.BF16 R92, R104.reuse, R120, R92 ;  /* 0x00000078685c723c */ /* 0x044fe6000004185c */
[----:B------:R-:W-:Y:S02]  /*7b40*/  MUFU.EX2 R57, R57 ;  /* 0x0000003900397308 */ /* 0x000fe40000000800 */
[--C-:B------:R-:W-:Y:S01]  /*7b50*/  FFMA.FTZ R58, R59, UR4, -R119.reuse ;  /* 0x000000043b3a7c23 */ /* 0x100fe20008010877 */
[C---:B------:R-:W-:Y:S07]  /*7b60*/  HMMA.16816.F32.BF16 R96, R104.reuse, R122, R96 ;  /* 0x0000007a6860723c */ /* 0x040fee0000041860 */
[----:B------:R-:W-:Y:S01]  /*7b70*/  MUFU.EX2 R127, R127 ;  /* 0x0000007f007f7308 */ /* 0x000fe20000000800 */
[--C-:B------:R-:W-:Y:S03]  /*7b80*/  FFMA.FTZ R120, R25, UR4, -R132.reuse ;  /* 0x0000000419787c23 */ /* 0x100fe60008010884 */
[--C-:B------:R-:W-:Y:S01]  /*7b90*/  FFMA.FTZ R121, R26, UR4, -R119.reuse ;  /* 0x000000041a797c23 */ /* 0x100fe20008010877 */
[--C-:B------:R-:W-:Y:S01]  /*7ba0*/  FFMA.FTZ R122, R27, UR4, -R119.reuse ;  /* 0x000000041b7a7c23 */ /* 0x100fe20008010877 */
[----:B------:R-:W-:Y:S01]  /*7bb0*/  FFMA.FTZ R123, R28, UR4, -R132 ;  /* 0x000000041c7b7c23 */ /* 0x000fe20008010884 */
[----:B------:R-:W2:Y:S03]  /*7bc0*/  LDSM.16.MT88.4 R24, [R156+0x9800] ;  /* 0x009800009c18783b */ /* 0x000ea60000004200 */
[----:B------:R-:W4:Y:S01]  /*7bd0*/  MUFU.EX2 R124, R124 ;  /* 0x0000007c007c7308 */ /* 0x000f220000000800 */
[--C-:B------:R-:W-:Y:S01]  /*7be0*/  FFMA.FTZ R59, R62, UR4, -R119.reuse ;  /* 0x000000043e3b7c23 */ /* 0x100fe20008010877 */
[----:B------:R-:W-:Y:S01]  /*7bf0*/  FADD.FTZ R7, R7, R138 ;  /* 0x0000008a07077221 */ /* 0x000fe20000010000 */
[C---:B-1----:R-:W-:Y:S02]  /*7c00*/  HMMA.16816.F32.BF16 R16, R104.reuse, R108, R16 ;  /* 0x0000006c6810723c */ /* 0x042fe40000041810 */
[----:B------:R-:W-:Y:S05]  /*7c10*/  LDSM.16.MT88.4 R28, [R157+0x9c00] ;  /* 0x009c00009d1c783b */ /* 0x000fea0000004200 */
[----:B------:R-:W-:Y:S01]  /*7c20*/  MUFU.EX2 R125, R125 ;  /* 0x0000007d007d7308 */ /* 0x000fe20000000800 */
[----:B------:R-:W-:Y:S02]  /*7c30*/  HMMA.16816.F32.BF16 R100, R104, R110, R100 ;  /* 0x0000006e6864723c */ /* 0x000fe40000041864 */
[----:B------:R-:W1:Y:S07]  /*7c40*/  LDSM.16.MT88.4 R104, [R157+0xb800] ;  /* 0x00b800009d68783b */ /* 0x000e6e0000004200 */
[----:B------:R-:W5:Y:S02]  /*7c50*/  MUFU.EX2 R126, R126 ;  /* 0x0000007e007e7308 */ /* 0x000f640000000800 */
[----:B----4-:R-:W-:Y:S01]  /*7c60*/  F2FP.BF16.F32.PACK_AB R20, R124, R127 ;  /* 0x0000007f7c14723e */ /* 0x010fe200000010ff */
[----:B------:R-:W4:Y:S07]  /*7c70*/  LDSM.16.MT88.4 R108, [R156+0xb800] ;  /* 0x00b800009c6c783b */ /* 0x000f2e0000004200 */
[----:B------:R-:W3:Y:S10]  /*7c80*/  MUFU.EX2 R120, R120 ;  /* 0x0000007800787308 */ /* 0x000ef40000000800 */
[----:B------:R-:W-:Y:S01]  /*7c90*/  MUFU.EX2 R121, R121 ;  /* 0x0000007900797308 */ /* 0x000fe20000000800 */
[----:B-----5:R-:W-:Y:S09]  /*7ca0*/  F2FP.BF16.F32.PACK_AB R21, R126, R125 ;  /* 0x0000007d7e15723e */ /* 0x020ff200000010ff */
[----:B------:R-:W5:Y:S01]  /*7cb0*/  MUFU.EX2 R122, R122 ;  /* 0x0000007a007a7308 */ /* 0x000f620000000800 */
[----:B---3--:R-:W-:Y:S09]  /*7cc0*/  F2FP.BF16.F32.PACK_AB R22, R120, R139 ;  /* 0x0000008b7816723e */ /* 0x008ff200000010ff */
[----:B------:R-:W3:Y:S10]  /*7cd0*/  MUFU.EX2 R123, R123 ;  /* 0x0000007b007b7308 */ /* 0x000ef40000000800 */
[----:B------:R-:W3:Y:S01]  /*7ce0*/  MUFU.EX2 R146, R146 ;  /* 0x0000009200927308 */ /* 0x000ee20000000800 */
[----:B-----5:R-:W-:Y:S07]  /*7cf0*/  F2FP.BF16.F32.PACK_AB R23, R122, R121 ;  /* 0x000000797a17723e */ /* 0x020fee00000010ff */
[C---:B------:R-:W-:Y:S02]  /*7d00*/  HMMA.16816.F32.BF16 R8, R20.reuse, R112, R8 ;  /* 0x000000701408723c */ /* 0x040fe40000041808 */
[----:B------:R-:W-:Y:S04]  /*7d10*/  MUFU.EX2 R58, R58 ;  /* 0x0000003a003a7308 */ /* 0x000fe80000000800 */
[C---:B------:R-:W-:Y:S06]  /*7d20*/  HMMA.16816.F32.BF16 R68, R20.reuse, R114, R68 ;  /* 0x000000721444723c */ /* 0x040fec0000041844 */
[----:B------:R-:W-:Y:S01]  /*7d30*/  MUFU.EX2 R147, R147 ;  /* 0x0000009300937308 */ /* 0x000fe20000000800 */
[C---:B--2---:R-:W-:Y:S09]  /*7d40*/  HMMA.16816.F32.BF16 R72, R20.reuse, R24, R72 ;  /* 0x000000181448723c */ /* 0x044ff20000041848 */
[----:B------:R-:W-:Y:S01]  /*7d50*/  MUFU.EX2 R148, R148 ;  /* 0x0000009400947308 */ /* 0x000fe20000000800 */
[C---:B------:R-:W-:Y:S01]  /*7d60*/  HMMA.16816.F32.BF16 R76, R20.reuse, R26, R76 ;  /* 0x0000001a144c723c */ /* 0x040fe2000004184c */
[----:B------:R-:W2:Y:S05]  /*7d70*/  LDSM.16.MT88.4 R24, [R157+0xd800] ;  /* 0x00d800009d18783b */ /* 0x000eaa0000004200 */
[C---:B-1----:R-:W-:Y:S03]  /*7d80*/  HMMA.16816.F32.BF16 R80, R20.reuse, R104, R80 ;  /* 0x000000681450723c */ /* 0x042fe60000041850 */
[----:B------:R-:W-:Y:S03]  /*7d90*/  MUFU.EX2 R149, R149 ;  /* 0x0000009500957308 */ /* 0x000fe60000000800 */
[C---:B------:R-:W-:Y:S01]  /*7da0*/  HMMA.16816.F32.BF16 R12, R20.reuse, R106, R12 ;  /* 0x0000006a140c723c */ /* 0x040fe2000004180c */
[----:B------:R-:W1:Y:S06]  /*7db0*/  LDSM.16.MT88.4 R104, [R156+0xd800] ;  /* 0x00d800009c68783b */ /* 0x000e6c0000004200 */
[----:B------:R-:W-:Y:S01]  /*7dc0*/  MUFU.EX2 R150, R150 ;  /* 0x0000009600967308 */ /* 0x000fe20000000800 */
[C---:B----4-:R-:W-:Y:S09]  /*7dd0*/  HMMA.16816.F32.BF16 R84, R20.reuse, R108, R84 ;  /* 0x0000006c1454723c */ /* 0x050ff20000041854 */
[----:B------:R-:W-:Y:S01]  /*7de0*/  MUFU.EX2 R152, R152 ;  /* 0x0000009800987308 */ /* 0x000fe20000000800 */
[C---:B------:R-:W-:Y:S03]  /*7df0*/  HMMA.16816.F32.BF16 R88, R20.reuse, R110, R88 ;  /* 0x0000006e1458723c */ /* 0x040fe60000041858 */
[--C-:B------:R-:W-:Y:S02]  /*7e00*/  FFMA.FTZ R108, R35, UR4, -R119.reuse ;  /* 0x00000004236c7c23 */ /* 0x100fe40008010877 */
[----:B------:R-:W-:Y:S04]  /*7e10*/  LDSM.16.MT88.4 R32, [R157+0xbc00] ;  /* 0x00bc00009d20783b */ /* 0x000fe80000004200 */
[----:B------:R-:W-:Y:S10]  /*7e20*/  MUFU.EX2 R151, R151 ;  /* 0x0000009700977308 */ /* 0x000ff40000000800 */
[----:B------:R-:W-:Y:S01]  /*7e30*/  MUFU.EX2 R3, R3 ;  /* 0x0000000300037308 */ /* 0x000fe20000000800 */
[C---:B--2---:R-:W-:Y:S06]  /*7e40*/  HMMA.16816.F32.BF16 R92, R20.reuse, R24, R92 ;  /* 0x00000018145c723c */ /* 0x044fec000004185c */
[C---:B------:R-:W-:Y:S01]  /*7e50*/  HMMA.16816.F32.BF16 R96, R20.reuse, R26, R96 ;  /* 0x0000001a1460723c */ /* 0x040fe20000041860 */
[----:B------:R-:W2:Y:S02]  /*7e60*/  LDSM.16.MT88.4 R24, [R156+0x9c00] ;  /* 0x009c00009c18783b */ /* 0x000ea40000004200 */
[----:B------:R-:W-:Y:S03]  /*7e70*/  MUFU.EX2 R44, R44 ;  /* 0x0000002c002c7308 */ /* 0x000fe60000000800 */
[C---:B-1----:R-:W-:Y:S07]  /*7e80*/  HMMA.16816.F32.BF16 R16, R20.reuse, R104, R16 ;  /* 0x000000681410723c */ /* 0x042fee0000041810 */
[----:B------:R-:W1:Y:S01]  /*7e90*/  MUFU.EX2 R104, R108 ;  /* 0x0000006c00687308 */ /* 0x000e620000000800 */
[----:B------:R-:W-:Y:S03]  /*7ea0*/  HMMA.16816.F32.BF16 R100, R20, R106, R100 ;  /* 0x0000006a1464723c */ /* 0x000fe60000041864 */
[--C-:B------:R-:W-:Y:S06]  /*7eb0*/  FFMA.FTZ R105, R36, UR4, -R132.reuse ;  /* 0x0000000424697c23 */ /* 0x100fec0008010884 */
[----:B------:R-:W-:Y:S02]  /*7ec0*/  MUFU.EX2 R45, R45 ;  /* 0x0000002d002d7308 */ /* 0x000fe40000000800 */
[----:B---3--:R-:W-:Y:S01]  /*7ed0*/  F2FP.BF16.F32.PACK_AB R20, R144, R123 ;  /* 0x0000007b9014723e */ /* 0x008fe200000010ff */
[--C-:B------:R-:W-:Y:S01]  /*7ee0*/  FFMA.FTZ R106, R37, UR4, -R132.reuse ;  /* 0x00000004256a7c23 */ /* 0x100fe20008010884 */
[----:B------:R-:W-:Y:S01]  /*7ef0*/  F2FP.BF16.F32.PACK_AB R21, R142, R143 ;  /* 0x0000008f8e15723e */ /* 0x000fe200000010ff */
[----:B------:R-:W-:Y:S01]  /*7f00*/  FFMA.FTZ R107, R39, UR4, -R119 ;  /* 0x00000004276b7c23 */ /* 0x000fe20008010877 */
[----:B------:R-:W-:Y:S01]  /*7f10*/  F2FP.BF16.F32.PACK_AB R22, R146, R145 ;  /* 0x000000919216723e */ /* 0x000fe200000010ff */
[----:B------:R-:W-:Y:S01]  /*7f20*/  LDSM.16.MT88.4 R36, [R157+0xc000] ;  /* 0x00c000009d24783b */ /* 0x000fe20000004200 */
[----:B-1----:R-:W-:Y:S01]  /*7f30*/  F2FP.BF16.F32.PACK_AB R23, R104, R147 ;  /* 0x000000936817723e */ /* 0x002fe200000010ff */
[--C-:B------:R-:W-:Y:S01]  /*7f40*/  FFMA.FTZ R108, R61, UR4, -R132.reuse ;  /* 0x000000043d6c7c23 */ /* 0x100fe20008010884 */
[----:B------:R-:W-:Y:S01]  /*7f50*/  MUFU.EX2 R105, R105 ;  /* 0x0000006900697308 */ /* 0x000fe20000000800 */
[--C-:B------:R-:W-:Y:S01]  /*7f60*/  FFMA.FTZ R61, R64, UR4, -R132.reuse ;  /* 0x00000004403d7c23 */ /* 0x100fe20008010884 */
[----:B------:R-:W-:Y:S01]  /*7f70*/  FFMA.FTZ R132, R65, UR4, -R132 ;  /* 0x0000000441847c23 */ /* 0x000fe20008010884 */
[----:B------:R-:W-:Y:S02]  /*7f80*/  FADD.FTZ R65, R6, R133 ;  /* 0x0000008506417221 */ /* 0x000fe40000010000 */
[C---:B------:R-:W-:Y:S05]  /*7f90*/  HMMA.16816.F32.BF16 R8, R20.reuse, R28, R8 ;  /* 0x0000001c1408723c */ /* 0x040fea0000041808 */
[----:B------:R1:W-:Y:S01]  /*7fa0*/  MUFU.EX2 R5, R108 ;  /* 0x0000006c00057308 */ /* 0x0003e20000000800 */
[----:B------:R-:W-:Y:S01]  /*7fb0*/  FADD.FTZ R128, R128, R65 ;  /* 0x0000004180807221 */ /* 0x000fe20000010000 */
[C---:B------:R-:W-:Y:S01]  /*7fc0*/  HMMA.16816.F32.BF16 R68, R20.reuse, R30, R68 ;  /* 0x0000001e1444723c */ /* 0x040fe20000041844 */
[----:B------:R-:W3:Y:S07]  /*7fd0*/  LDSM.16.MT88.4 R28, [R156+0xbc00] ;  /* 0x00bc00009c1c783b */ /* 0x000eee0000004200 */
[----:B------:R-:W4:Y:S01]  /*7fe0*/  MUFU.EX2 R106, R106 ;  /* 0x0000006a006a7308 */ /* 0x000f220000000800 */
[C---:B--2---:R-:W-:Y:S03]  /*7ff0*/  HMMA.16816.F32.BF16 R72, R20.reuse, R24, R72 ;  /* 0x000000181448723c */ /* 0x044fe60000041848 */
[----:B------:R-:W-:Y:S03]  /*8000*/  FADD.FTZ R129, R129, R128 ;  /* 0x0000008081817221 */ /* 0x000fe60000010000 */
[C---:B------:R-:W-:Y:S01]  /*8010*/  HMMA.16816.F32.BF16 R76, R20.reuse, R26, R76 ;  /* 0x0000001a144c723c */ /* 0x040fe2000004184c */
[----:B------:R-:W2:Y:S02]  /*8020*/  LDSM.16.MT88.4 R24, [R157+0xdc00] ;  /* 0x00dc00009d18783b */ /* 0x000ea40000004200 */
[----:B------:R-:W5:Y:S02]  /*8030*/  MUFU.EX2 R107, R107 ;  /* 0x0000006b006b7308 */ /* 0x000f640000000800 */
[----:B------:R-:W-:Y:S01]  /*8040*/  FADD.FTZ R134, R134, R129 ;  /* 0x0000008186867221 */ /* 0x000fe20000010000 */
[C---:B------:R-:W-:Y:S03]  /*8050*/  HMMA.16816.F32.BF16 R80, R20.reuse, R32, R80 ;  /* 0x000000201450723c */ /* 0x040fe60000041850 */
[----:B-1----:R-:W-:Y:S04]  /*8060*/  LDSM.16.MT88.4 R108, [R157+0xcc00] ;  /* 0x00cc00009d6c783b */ /* 0x002fe80000004200 */
[----:B------:R-:W1:Y:S01]  /*8070*/  MUFU.EX2 R46, R46 ;  /* 0x0000002e002e7308 */ /* 0x000e620000000800 */
[----:B------:R-:W-:Y:S01]  /*8080*/  FADD.FTZ R134, R135, R134 ;  /* 0x0000008687867221 */ /* 0x000fe20000010000 */
[C---:B------:R-:W-:Y:S02]  /*8090*/  HMMA.16816.F32.BF16 R12, R20.reuse, R34, R12 ;  /* 0x00000022140c723c */ /* 0x040fe4000004180c */
[----:B------:R-:W4:Y:S06]  /*80a0*/  LDSM.16.MT88.4 R32, [R156+0xdc00] ;  /* 0x00dc00009c20783b */ /* 0x000f2c0000004200 */
[----:B------:R-:W-:Y:S03]  /*80b0*/  MUFU.EX2 R47, R47 ;  /* 0x0000002f002f7308 */ /* 0x000fe60000000800 */
[----:B------:R-:W-:Y:S04]  /*80c0*/  FADD.FTZ R125, R125, R134 ;  /* 0x000000867d7d7221 */ /* 0x000fe80000010000 */
[----:B------:R-:W-:Y:S03]  /*80d0*/  FADD.FTZ R126, R126, R125 ;  /* 0x0000007d7e7e7221 */ /* 0x000fe60000010000 */
[----:B------:R-:W1:Y:S01]  /*80e0*/  MUFU.EX2 R48, R48 ;  /* 0x0000003000307308 */ /* 0x000e620000000800 */
[----:B------:R-:W-:Y:S01]  /*80f0*/  FADD.FTZ R121, R121, R126 ;  /* 0x0000007e79797221 */ /* 0x000fe20000010000 */
[C---:B---3--:R-:W-:Y:S03]  /*8100*/  HMMA.16816.F32.BF16 R84, R20.reuse, R28, R84 ;  /* 0x0000001c1454723c */ /* 0x048fe60000041854 */
[----:B------:R-:W-:Y:S05]  /*8110*/  FADD.FTZ R122, R122, R121 ;  /* 0x000000797a7a7221 */ /* 0x000fea0000010000 */
[----:B------:R-:W-:Y:S01]  /*8120*/  MUFU.EX2 R49, R49 ;  /* 0x0000003100317308 */ /* 0x000fe20000000800 */
[C---:B------:R-:W-:Y:S01]  /*8130*/  HMMA.16816.F32.BF16 R88, R20.reuse, R30, R88 ;  /* 0x0000001e1458723c */ /* 0x040fe20000041858 */
[----:B------:R-:W3:Y:S02]  /*8140*/  LDSM.16.MT88.4 R28, [R157+0xa000] ;  /* 0x00a000009d1c783b */ /* 0x000ee40000004200 */
[----:B------:R-:W-:Y:S03]  /*8150*/  FADD.FTZ R143, R143, R122 ;  /* 0x0000007a8f8f7221 */ /* 0x000fe60000010000 */
[C---:B--2---:R-:W-:Y:S03]  /*8160*/  HMMA.16816.F32.BF16 R92, R20.reuse, R24, R92 ;  /* 0x00000018145c723c */ /* 0x044fe6000004185c */
[----:B------:R-:W2:Y:S02]  /*8170*/  MUFU.EX2 R50, R50 ;  /* 0x0000003200327308 */ /* 0x000ea40000000800 */
[----:B------:R-:W-:Y:S01]  /*8180*/  FADD.FTZ R142, R142, R143 ;  /* 0x0000008f8e8e7221 */ /* 0x000fe20000010000 */
[C---:B------:R-:W-:Y:S01]  /*8190*/  HMMA.16816.F32.BF16 R96, R20.reuse, R26, R96 ;  /* 0x0000001a1460723c */ /* 0x040fe20000041860 */
[----:B------:R-:W1:Y:S06]  /*81a0*/  LDSM.16.MT88.4 R24, [R156+0xa000] ;  /* 0x00a000009c18783b */ /* 0x000e6c0000004200 */
[----:B------:R5:W2:Y:S01]  /*81b0*/  MUFU.EX2 R6, R60 ;  /* 0x0000003c00067308 */ /* 0x000aa20000000800 */
[----:B------:R-:W-:Y:S01]  /*81c0*/  FADD.FTZ R147, R147, R142 ;  /* 0x0000008e93937221 */ /* 0x000fe20000010000 */
[C---:B----4-:R-:W-:Y:S08]  /*81d0*/  HMMA.16816.F32.BF16 R16, R20.reuse, R32, R16 ;  /* 0x000000201410723c */ /* 0x050ff00000041810 */
[----:B------:R-:W-:Y:S03]  /*81e0*/  MUFU.EX2 R59, R59 ;  /* 0x0000003b003b7308 */ /* 0x000fe60000000800 */
[----:B------:R-:W-:Y:S01]  /*81f0*/  FADD.FTZ R147, R104, R147 ;  /* 0x0000009368937221 */ /* 0x000fe20000010000 */
[----:B------:R-:W-:Y:S01]  /*8200*/  HMMA.16816.F32.BF16 R100, R20, R34, R100 ;  /* 0x000000221464723c */ /* 0x000fe20000041864 */
[----:B------:R-:W4:Y:S05]  /*8210*/  LDSM.16.MT88.4 R32, [R156+0xc000] ;  /* 0x00c000009c20783b */ /* 0x000f2a0000004200 */
[----:B------:R-:W-:Y:S01]  /*8220*/  MUFU.EX2 R61, R61 ;  /* 0x0000003d003d7308 */ /* 0x000fe20000000800 */
[--C-:B-----5:R-:W-:Y:S01]  /*8230*/  FFMA.FTZ R60, R63, UR4, -R119.reuse ;  /* 0x000000043f3c7c23 */ /* 0x120fe20008010877 */
[----:B------:R-:W-:Y:S03]  /*8240*/  FFMA.FTZ R119, R67, UR4, -R119 ;  /* 0x0000000443777c23 */ /* 0x000fe60008010877 */
[----:B------:R-:W-:Y:S02]  /*8250*/  F2FP.BF16.F32.PACK_AB R20, R106, R105 ;  /* 0x000000696a14723e */ /* 0x000fe400000010ff */
[----:B------:R-:W-:Y:S03]  /*8260*/  F2FP.BF16.F32.PACK_AB R21, R107, R148 ;  /* 0x000000946b15723e */ /* 0x000fe600000010ff */
[----:B------:R-:W-:Y:S01]  /*8270*/  MUFU.EX2 R60, R60 ;  /* 0x0000003c003c7308 */ /* 0x000fe20000000800 */
[----:B------:R-:W-:Y:S01]  /*8280*/  F2FP.BF16.F32.PACK_AB R22, R150, R149 ;  /* 0x000000959616723e */ /* 0x000fe200000010ff */
[----:B------:R-:W-:Y:S01]  /*8290*/  FADD.FTZ R148, R148, R147 ;  /* 0x0000009394947221 */ /* 0x000fe20000010000 */
[----:B------:R-:W-:Y:S03]  /*82a0*/  F2FP.BF16.F32.PACK_AB R23, R151, R152 ;  /* 0x000000989717723e */ /* 0x000fe600000010ff */
[----:B------:R-:W-:Y:S04]  /*82b0*/  FADD.FTZ R107, R107, R148 ;  /* 0x000000946b6b7221 */ /* 0x000fe80000010000 */
[----:B------:R-:W5:Y:S01]  /*82c0*/  MUFU.EX2 R132, R132 ;  /* 0x0000008400847308 */ /* 0x000f620000000800 */
[C---:B---3--:R-:W-:Y:S03]  /*82d0*/  HMMA.16816.F32.BF16 R8, R20.reuse, R28, R8 ;  /* 0x0000001c1408723c */ /* 0x048fe60000041808 */
[----:B------:R-:W-:Y:S03]  /*82e0*/  FADD.FTZ R152, R152, R107 ;  /* 0x0000006b98987221 */ /* 0x000fe60000010000 */
[C---:B------:R-:W-:Y:S01]  /*82f0*/  HMMA.16816.F32.BF16 R68, R20.reuse, R30, R68 ;  /* 0x0000001e1444723c */ /* 0x040fe20000041844 */
[----:B------:R-:W3:Y:S02]  /*8300*/  LDSM.16.MT88.4 R28, [R157+0xe000] ;  /* 0x00e000009d1c783b */ /* 0x000ee40000004200 */
[----:B------:R-:W-:Y:S02]  /*8310*/  MUFU.EX2 R178, R119 ;  /* 0x0000007700b27308 */ /* 0x000fe40000000800 */
[----:B------:R-:W-:Y:S01]  /*8320*/  FADD.FTZ R152, R151, R152 ;  /* 0x0000009897987221 */ /* 0x000fe20000010000 */
[C---:B-1----:R-:W-:Y:S06]  /*8330*/  HMMA.16816.F32.BF16 R72, R20.reuse, R24, R72 ;  /* 0x000000181448723c */ /* 0x042fec0000041848 */
[C---:B------:R-:W-:Y:S01]  /*8340*/  HMMA.16816.F32.BF16 R76, R20.reuse, R26, R76 ;  /* 0x0000001a144c723c */ /* 0x040fe2000004184c */
[----:B------:R-:W1:Y:S05]  /*8350*/  LDSM.16.MT88.4 R24, [R156+0xe000] ;  /* 0x00e000009c18783b */ /* 0x000e6a0000004200 */
[C---:B------:R-:W-:Y:S06]  /*8360*/  HMMA.16816.F32.BF16 R80, R20.reuse, R36, R80 ;  /* 0x000000241450723c */ /* 0x040fec0000041850 */
[C---:B------:R-:W-:Y:S01]  /*8370*/  HMMA.16816.F32.BF16 R12, R20.reuse, R38, R12 ;  /* 0x00000026140c723c */ /* 0x040fe2000004180c */
[----:B------:R-:W-:Y:S05]  /*8380*/  LDSM.16.MT88.4 R36, [R156+0xa400] ;  /* 0x00a400009c24783b */ /* 0x000fea0000004200 */
[C---:B----4-:R-:W-:Y:S06]  /*8390*/  HMMA.16816.F32.BF16 R84, R20.reuse, R32, R84 ;  /* 0x000000201454723c */ /* 0x050fec0000041854 */
[C---:B------:R-:W-:Y:S01]  /*83a0*/  HMMA.16816.F32.BF16 R88, R20.reuse, R34, R88 ;  /* 0x000000221458723c */ /* 0x040fe20000041858 */
[----:B------:R-:W4:Y:S05]  /*83b0*/  LDSM.16.MT88.4 R32, [R157+0xa400] ;  /* 0x00a400009d20783b */ /* 0x000f2a0000004200 */
[C---:B---3--:R-:W-:Y:S06]  /*83c0*/  HMMA.16816.F32.BF16 R92, R20.reuse, R28, R92 ;  /* 0x0000001c145c723c */ /* 0x048fec000004185c */
[C---:B------:R-:W-:Y:S01]  /*83d0*/  HMMA.16816.F32.BF16 R96, R20.reuse, R30, R96 ;  /* 0x0000001e1460723c */ /* 0x040fe20000041860 */
[----:B------:R-:W3:Y:S05]  /*83e0*/  LDSM.16.MT88.4 R28, [R157+0xc400] ;  /* 0x00c400009d1c783b */ /* 0x000eea0000004200 */
[C---:B-1----:R-:W-:Y:S06]  /*83f0*/  HMMA.16816.F32.BF16 R16, R20.reuse, R24, R16 ;  /* 0x000000181410723c */ /* 0x042fec0000041810 */
[----:B------:R-:W-:Y:S01]  /*8400*/  HMMA.16816.F32.BF16 R100, R20, R26, R100 ;  /* 0x0000001a1464723c */ /* 0x000fe20000041864 */
[----:B------:R-:W1:Y:S06]  /*8410*/  LDSM.16.MT88.4 R24, [R157+0xe400] ;  /* 0x00e400009d18783b */ /* 0x000e6c0000004200 */
[----:B------:R-:W-:Y:S04]  /*8420*/  F2FP.BF16.F32.PACK_AB R20, R44, R3 ;  /* 0x000000032c14723e */ /* 0x000fe800000010ff */
[----:B------:R-:W-:Y:S01]  /*8430*/  F2FP.BF16.F32.PACK_AB R21, R46, R45 ;  /* 0x0000002d2e15723e */ /* 0x000fe200000010ff */
[----:B------:R-:W-:Y:S01]  /*8440*/  FADD.FTZ R45, R45, R152 ;  /* 0x000000982d2d7221 */ /* 0x000fe20000010000 */
[----:B------:R-:W-:Y:S02]  /*8450*/  F2FP.BF16.F32.PACK_AB R22, R48, R47 ;  /* 0x0000002f3016723e */ /* 0x000fe400000010ff */
[----:B--2---:R-:W-:Y:S01]  /*8460*/  F2FP.BF16.F32.PACK_AB R23, R50, R49 ;  /* 0x000000313217723e */ /* 0x004fe200000010ff */
[----:B------:R-:W-:Y:S04]  /*8470*/  FADD.FTZ R46, R46, R45 ;  /* 0x0000002d2e2e7221 */ /* 0x000fe80000010000 */
[----:B------:R-:W-:Y:S02]  /*8480*/  FADD.FTZ R49, R49, R46 ;  /* 0x0000002e31317221 */ /* 0x000fe40000010000 */
[C---:B----4-:R-:W-:Y:S03]  /*8490*/  HMMA.16816.F32.BF16 R8, R20.reuse, R32, R8 ;  /* 0x000000201408723c */ /* 0x050fe60000041808 */
[----:B------:R-:W-:Y:S03]  /*84a0*/  FADD.FTZ R50, R50, R49 ;  /* 0x0000003132327221 */ /* 0x000fe60000010000 */
[C---:B------:R-:W-:Y:S01]  /*84b0*/  HMMA.16816.F32.BF16 R68, R20.reuse, R34, R68 ;  /* 0x000000221444723c */ /* 0x040fe20000041844 */
[----:B------:R-:W2:Y:S05]  /*84c0*/  LDSM.16.MT88.4 R32, [R156+0xe400] ;  /* 0x00e400009c20783b */ /* 0x000eaa0000004200 */
        /* <DEDUP_REMOVED lines=12> */
[C---:B--2---:R-:W-:Y:S06]  /*8590*/  HMMA.16816.F32.BF16 R16, R20.reuse, R32, R16 ;  /* 0x000000201410723c */ /* 0x044fec0000041810 */
[----:B------:R-:W-:Y:S01]  /*85a0*/  HMMA.16816.F32.BF16 R100, R20, R34, R100 ;  /* 0x000000221464723c */ /* 0x000fe20000041864 */
[----:B------:R-:W2:Y:S06]  /*85b0*/  LDSM.16.MT88.4 R32, [R157+0xe800] ;  /* 0x00e800009d20783b */ /* 0x000eac0000004200 */
[----:B------:R-:W-:Y:S04]  /*85c0*/  F2FP.BF16.F32.PACK_AB R20, R52, R51 ;  /* 0x000000333414723e */ /* 0x000fe800000010ff */
[----:B------:R-:W-:Y:S01]  /*85d0*/  F2FP.BF16.F32.PACK_AB R21, R54, R53 ;  /* 0x000000353615723e */ /* 0x000fe200000010ff */
[----:B------:R-:W-:Y:S01]  /*85e0*/  FADD.FTZ R53, R53, R50 ;  /* 0x0000003235357221 */ /* 0x000fe20000010000 */
[----:B------:R-:W-:Y:S02]  /*85f0*/  F2FP.BF16.F32.PACK_AB R22, R56, R55 ;  /* 0x000000373816723e */ /* 0x000fe400000010ff */
[----:B------:R-:W-:Y:S01]  /*8600*/  F2FP.BF16.F32.PACK_AB R23, R58, R57 ;  /* 0x000000393a17723e */ /* 0x000fe200000010ff */
[----:B------:R-:W-:Y:S04]  /*8610*/  FADD.FTZ R54, R54, R53 ;  /* 0x0000003536367221 */ /* 0x000fe80000010000 */
[----:B------:R-:W-:Y:S02]  /*8620*/  FADD.FTZ R57, R57, R54 ;  /* 0x0000003639397221 */ /* 0x000fe40000010000 */
[C---:B---3--:R-:W-:Y:S03]  /*8630*/  HMMA.16816.F32.BF16 R8, R20.reuse, R28, R8 ;  /* 0x0000001c1408723c */ /* 0x048fe60000041808 */
[----:B------:R-:W-:Y:S03]  /*8640*/  FADD.FTZ R58, R58, R57 ;  /* 0x000000393a3a7221 */ /* 0x000fe60000010000 */
[C---:B------:R-:W-:Y:S01]  /*8650*/  HMMA.16816.F32.BF16 R68, R20.reuse, R30, R68 ;  /* 0x0000001e1444723c */ /* 0x040fe20000041844 */
[----:B------:R-:W3:Y:S05]  /*8660*/  LDSM.16.MT88.4 R28, [R156+0xe800] ;  /* 0x00e800009c1c783b */ /* 0x000eea0000004200 */
[C---:B------:R-:W-:Y:S06]  /*8670*/  HMMA.16816.F32.BF16 R72, R20.reuse, R36, R72 ;  /* 0x000000241448723c */ /* 0x040fec0000041848 */
[C---:B------:R-:W-:Y:S01]  /*8680*/  HMMA.16816.F32.BF16 R76, R20.reuse, R38, R76 ;  /* 0x00000026144c723c */ /* 0x040fe2000004184c */
[----:B------:R-:W4:Y:S05]  /*8690*/  LDSM.16.MT88.4 R36, [R157+0xac00] ;  /* 0x00ac00009d24783b */ /* 0x000f2a0000004200 */
[C---:B-1----:R-:W-:Y:S06]  /*86a0*/  HMMA.16816.F32.BF16 R80, R20.reuse, R24, R80 ;  /* 0x000000181450723c */ /* 0x042fec0000041850 */
[C---:B------:R-:W-:Y:S05]  /*86b0*/  HMMA.16816.F32.BF16 R12, R20.reuse, R26, R12 ;  /* 0x0000001a140c723c */ /* 0x040fea000004180c */
[----:B------:R-:W-:Y:S01]  /*86c0*/  F2FP.BF16.F32.PACK_AB R24, R5, R6 ;  /* 0x000000060518723e */ /* 0x000fe200000010ff */
[C---:B------:R-:W-:Y:S05]  /*86d0*/  HMMA.16816.F32.BF16 R84, R20.reuse, R40, R84 ;  /* 0x000000281454723c */ /* 0x040fea0000041854 */
[----:B-----5:R-:W-:Y:S01]  /*86e0*/  F2FP.BF16.F32.PACK_AB R26, R132, R61 ;  /* 0x0000003d841a723e */ /* 0x020fe200000010ff */
[C---:B------:R-:W-:Y:S01]  /*86f0*/  HMMA.16816.F32.BF16 R88, R20.reuse, R42, R88 ;  /* 0x0000002a1458723c */ /* 0x040fe20000041858 */
[----:B------:R-:W1:Y:S04]  /*8700*/  LDSM.16.MT88.4 R40, [R156+0xac00] ;  /* 0x00ac00009c28783b */ /* 0x000e680000004200 */
[----:B------:R-:W-:Y:S01]  /*8710*/  FADD.FTZ R25, R118, R7 ;  /* 0x0000000776197221 */ /* 0x000fe20000010000 */
[C---:B--2---:R-:W-:Y:S01]  /*8720*/  HMMA.16816.F32.BF16 R92, R20.reuse, R32, R92 ;  /* 0x00000020145c723c */ /* 0x044fe2000004185c */
[----:B------:R-:W2:Y:S04]  /*8730*/  MUFU.EX2 R7, R66 ;  /* 0x0000004200077308 */ /* 0x000ea80000000800 */
[----:B------:R-:W-:Y:S01]  /*8740*/  FADD.FTZ R130, R130, R25 ;  /* 0x0000001982827221 */ /* 0x000fe20000010000 */
[C---:B------:R-:W-:Y:S05]  /*8750*/  HMMA.16816.F32.BF16 R96, R20.reuse, R34, R96 ;  /* 0x000000221460723c */ /* 0x040fea0000041860 */
[----:B------:R-:W-:Y:S01]  /*8760*/  F2FP.BF16.F32.PACK_AB R25, R60, R59 ;  /* 0x0000003b3c19723e */ /* 0x000fe200000010ff */
[C---:B---3--:R-:W-:Y:S05]  /*8770*/  HMMA.16816.F32.BF16 R16, R20.reuse, R28, R16 ;  /* 0x0000001c1410723c */ /* 0x048fea0000041810 */
[----:B------:R-:W-:Y:S01]  /*8780*/  FADD.FTZ R130, R131, R130 ;  /* 0x0000008283827221 */ /* 0x000fe20000010000 */
[----:B------:R-:W-:Y:S01]  /*8790*/  HMMA.16816.F32.BF16 R100, R20, R30, R100 ;  /* 0x0000001e1464723c */ /* 0x000fe20000041864 */
[----:B------:R-:W3:Y:S04]  /*87a0*/  LDSM.16.MT88.4 R20, [R156+0xcc00] ;  /* 0x00cc00009c14783b */ /* 0x000ee80000004200 */
[----:B------:R-:W-:Y:S01]  /*87b0*/  FADD.FTZ R127, R127, R130 ;  /* 0x000000827f7f7221 */ /* 0x000fe20000010000 */
[----:B--2---:R-:W-:Y:S01]  /*87c0*/  F2FP.BF16.F32.PACK_AB R27, R178, R7 ;  /* 0x00000007b21b723e */ /* 0x004fe200000010ff */
[----:B------:R-:W-:Y:S02]  /*87d0*/  FADD.FTZ R59, R59, R58 ;  /* 0x0000003a3b3b7221 */ /* 0x000fe40000010000 */
[----:B------:R-:W-:Y:S02]  /*87e0*/  LDSM.16.MT88.4 R28, [R156+0xec00] ;  /* 0x00ec00009c1c783b */ /* 0x000fe40000004200 */
[----:B------:R-:W-:Y:S01]  /*87f0*/  FADD.FTZ R124, R124, R127 ;  /* 0x0000007f7c7c7221 */ /* 0x000fe20000010000 */
[----:B------:R-:W-:Y:S01]  /*8800*/  FADD.FTZ R60, R60, R59 ;  /* 0x0000003b3c3c7221 */ /* 0x000fe20000010000 */
[C---:B----4-:R-:W-:Y:S04]  /*8810*/  HMMA.16816.F32.BF16 R112, R24.reuse, R36, R8 ;  /* 0x000000241870723c */ /* 0x050fe80000041808 */
[----:B------:R-:W2:Y:S01]  /*8820*/  LDSM.16.MT88.4 R8, [R157+0xec00] ;  /* 0x00ec00009d08783b */ /* 0x000ea20000004200 */
        /* <DEDUP_REMOVED lines=21> */
[----:B------:R-:W-:Y:S05]  /*8980*/  HMMA.16816.F32.BF16 R100, R24, R30, R100 ;  /* 0x0000001e1864723c */ /* 0x000fea0000041864 */
[----:B------:R-:W-:Y:S01]  /*8990*/  FADD.FTZ R44, R44, R3 ;  /* 0x000000032c2c7221 */ /* 0x000fe20000010000 */
[----:B------:R-:W-:Y:S01]  /*89a0*/  IADD3 R3, R179, -0x1, RZ ;  /* 0xffffffffb3037810 */ /* 0x000fe20007ffe0ff */
[----:B------:R-:W-:Y:S04]  /*89b0*/  FADD.FTZ R7, R7, R60 ;  /* 0x0000003c07077221 */ /* 0x000fe80000010000 */
[----:B------:R-:W-:Y:S01]  /*89c0*/  FADD.FTZ R47, R47, R44 ;  /* 0x0000002c2f2f7221 */ /* 0x000fe20000010000 */
[----:B------:R-:W-:Y:S01]  /*89d0*/  MOV R179, R3 ;  /* 0x0000000300b37202 */ /* 0x000fe20000000f00 */
[----:B------:R-:W-:Y:S01]  /*89e0*/  FADD.FTZ R178, R178, R7 ;  /* 0x00000007b2b27221 */ /* 0x000fe20000010000 */
[----:B------:R-:W-:Y:S01]  /*89f0*/  MOV R3, R0 ;  /* 0x0000000000037202 */ /* 0x000fe20000000f00 */
[----:B------:R-:W-:Y:S04]  /*8a00*/  FADD.FTZ R48, R48, R47 ;  /* 0x0000002f30307221 */ /* 0x000fe80000010000 */
[----:B------:R-:W-:Y:S04]  /*8a10*/  FADD.FTZ R51, R51, R48 ;  /* 0x0000003033337221 */ /* 0x000fe80000010000 */
        /* <DEDUP_REMOVED lines=8> */
.L_x_1881:
[----:B------:R-:W1:Y:S01]  /*8aa0*/  SHFL.BFLY PT, R3, R178, 0x2, 0x1f ;  /* 0x0c401f00b2037f89 */ /* 0x000e6200000e0000 */
[----:B------:R-:W2:Y:S01]  /*8ab0*/  S2UR UR5, SR_CgaCtaId ;  /* 0x00000000000579c3 */ /* 0x000ea20000008800 */
[----:B------:R-:W-:Y:S01]  /*8ac0*/  MOV R9, 0x3f800000 ;  /* 0x3f80000000097802 */ /* 0x000fe20000000f00 */
[----:B------:R-:W-:Y:S01]  /*8ad0*/  UMOV UR4, 0x400 ;  /* 0x0000040000047882 */ /* 0x000fe20000000000 */
[----:B------:R-:W3:Y:S01]  /*8ae0*/  SHFL.BFLY PT, R8, R181, 0x2, 0x1f ;  /* 0x0c401f00b5087f89 */ /* 0x000ee200000e0000 */
[----:B------:R-:W-:Y:S01]  /*8af0*/  SHF.L.U32 R166, R166, 0x3, RZ ;  /* 0x00000003a6a67819 */ /* 0x000fe200000006ff */
[----:B------:R-:W-:Y:S01]  /*8b00*/  BSSY B0, `(.L_x_1886) ;  /* 0x00000bd000007945 */ /* 0x000fe20003800000 */
[----:B------:R-:W-:Y:S01]  /*8b10*/  IADD3 R66, -R167, RZ, RZ ;  /* 0x000000ffa7427210 */ /* 0x000fe20007ffe1ff */
[----:B------:R-:W4:Y:S01]  /*8b20*/  S2R R5, SR_TID.X ;  /* 0x0000000000057919 */ /* 0x000f220000002100 */
[----:B------:R-:W-:Y:S01]  /*8b30*/  IMAD R175, R175, 0x10, R174 ;  /* 0x00000010afaf7824 */ /* 0x000fe200078e02ae */
[----:B------:R-:W-:Y:S06]  /*8b40*/  BAR.SYNC.DEFER_BLOCKING 0x0 ;  /* 0x0000000000007b1d */ /* 0x000fec0000010000 */
[----:B------:R-:W5:Y:S01]  /*8b50*/  S2R R60, SR_CTAID.X ;  /* 0x00000000003c7919 */ /* 0x000f620000002500 */
[----:B-1----:R-:W-:Y:S01]  /*8b60*/  FADD.FTZ R3, R3, R178 ;  /* 0x000000b203037221 */ /* 0x002fe20000010000 */
[----:B--2---:R-:W-:Y:S01]  /*8b70*/  ULEA UR5, UR5, UR4, 0x18 ;  /* 0x0000000405057291 */ /* 0x004fe2000f8ec03f */
[----:B------:R-:W1:Y:S01]  /*8b80*/  S2UR UR4, SR_CTAID.Z ;  /* 0x00000000000479c3 */ /* 0x000e620000002700 */
[----:B---3--:R-:W-:-:S02]  /*8b90*/  FADD.FTZ R8, R8, R181 ;  /* 0x000000b508087221 */ /* 0x008fc40000010000 */
[----:B------:R-:W2:Y:S04]  /*8ba0*/  SHFL.BFLY PT, R6, R3, 0x1, 0x1f ;  /* 0x0c201f0003067f89 */ /* 0x000ea800000e0000 */
[----:B------:R-:W3:Y:S01]  /*8bb0*/  SHFL.BFLY PT, R7, R8, 0x1, 0x1f ;  /* 0x0c201f0008077f89 */ /* 0x000ee200000e0000 */
[----:B----4-:R-:W-:-:S04]  /*8bc0*/  SHF.R.S32.HI R4, RZ, 0x1f, R5 ;  /* 0x0000001fff047819 */ /* 0x010fc80000011405 */
[CC--:B------:R-:W-:Y:S02]  /*8bd0*/  LEA.HI R11, R4.reuse, R5.reuse, RZ, 0x2 ;  /* 0x00000005040b7211 */ /* 0x0c0fe400078f10ff */
[----:B------:R-:W-:Y:S02]  /*8be0*/  LEA.HI R12, R4, R5, RZ, 0x6 ;  /* 0x00000005040c7211 */ /* 0x000fe400078f30ff */
[----:B------:R-:W-:Y:S02]  /*8bf0*/  LOP3.LUT R10, R11, 0xfffffffc, RZ, 0xc0, !PT ;  /* 0xfffffffc0b0a7812 */ /* 0x000fe400078ec0ff */
[----:B------:R-:W-:Y:S02]  /*8c00*/  SHF.R.S32.HI R11, RZ, 0x2, R11 ;  /* 0x00000002ff0b7819 */ /* 0x000fe4000001140b */
[----:B------:R-:W-:Y:S01]  /*8c10*/  SHF.L.U32 R12, R12, 0x2, RZ ;  /* 0x000000020c0c7819 */ /* 0x000fe200000006ff */
[----:B--2---:R-:W-:Y:S01]  /*8c20*/  FADD.FTZ R6, R3, R6 ;  /* 0x0000000603067221 */ /* 0x004fe20000010000 */
[----:B------:R-:W-:-:S02]  /*8c30*/  SHF.R.S32.HI R14, RZ, 0x1f, R11 ;  /* 0x0000001fff0e7819 */ /* 0x000fc4000001140b */
[----:B------:R-:W-:Y:S01]  /*8c40*/  LEA.HI R3, R4, R5, RZ, 0x5 ;  /* 0x0000000504037211 */ /* 0x000fe200078f28ff */
[----:B---3--:R-:W-:Y:S01]  /*8c50*/  FADD.FTZ R7, R8, R7 ;  /* 0x0000000708077221 */ /* 0x008fe20000010000 */
[----:B------:R-:W-:Y:S02]  /*8c60*/  LEA.HI R14, R14, R11, RZ, 0x3 ;  /* 0x0000000b0e0e7211 */ /* 0x000fe400078f18ff */
[----:B------:R-:W-:Y:S02]  /*8c70*/  LOP3.LUT R12, R12, 0x3fffff00, RZ, 0xc0, !PT ;  /* 0x3fffff000c0c7812 */ /* 0x000fe400078ec0ff */
[----:B------:R-:W-:Y:S02]  /*8c80*/  LOP3.LUT R14, R14, 0xfffffff8, RZ, 0xc0, !PT ;  /* 0xfffffff80e0e7812 */ /* 0x000fe400078ec0ff */
[----:B------:R-:W-:Y:S02]  /*8c90*/  SHF.R.S32.HI R13, RZ, 0x5, R3 ;  /* 0x00000005ff0d7819 */ /* 0x000fe40000011403 */
[----:B------:R-:W-:-:S02]  /*8ca0*/  IADD3 R10, -R10, R5, RZ ;  /* 0x000000050a0a7210 */ /* 0x000fc40007ffe1ff */
[----:B------:R-:W-:Y:S02]  /*8cb0*/  LEA R165, R165, R12, 0x5 ;  /* 0x0000000ca5a57211 */ /* 0x000fe400078e28ff */
[----:B------:R-:W-:Y:S02]  /*8cc0*/  FSETP.NE.FTZ.AND P3, PT, R7, RZ, PT ;  /* 0x000000ff0700720b */ /* 0x000fe40003f75000 */
[----:B------:R-:W-:Y:S02]  /*8cd0*/  LEA.HI R12, R4, R5, RZ, 0x4 ;  /* 0x00000005040c7211 */ /* 0x000fe400078f20ff */
[----:B------:R-:W-:Y:S02]  /*8ce0*/  IADD3 R11, R11, -R14, RZ ;  /* 0x8000000e0b0b7210 */ /* 0x000fe40007ffe0ff */
[----:B------:R-:W-:Y:S02]  /*8cf0*/  LEA R10, R13, R10, 0x8 ;  /* 0x0000000a0d0a7211 */ /* 0x000fe400078e40ff */
[----:B------:R-:W-:-:S02]  /*8d00*/  SHF.R.S32.HI R12, RZ, 0x4, R12 ;  /* 0x00000004ff0c7819 */ /* 0x000fc4000001140c */
[----:B------:R-:W-:Y:S02]  /*8d10*/  LEA.HI R13, R11, R11, RZ, 0x1 ;  /* 0x0000000b0b0d7211 */ /* 0x000fe400078f08ff */
[----:B------:R-:W-:Y:S01]  /*8d20*/  FSETP.NE.FTZ.AND P2, PT, R6, RZ, PT ;  /* 0x000000ff0600720b */ /* 0x000fe20003f55000 */
[----:B------:R-:W2:Y:S01]  /*8d30*/  @P3 MUFU.RCP R9, R7 ;  /* 0x0000000700093308 */ /* 0x000ea20000001000 */
[----:B------:R-:W-:Y:S01]  /*8d40*/  SHF.L.U32 R12, R12, 0x6, RZ ;  /* 0x000000060c0c7819 */ /* 0x000fe200000006ff */
[----:B------:R-:W3:Y:S01]  /*8d50*/  @P3 LDC R61, c[0x0][0x2e8] ;  /* 0x0000ba00ff3d3b82 */ /* 0x000ee20000000800 */
[----:B------:R-:W-:Y:S02]  /*8d60*/  LOP3.LUT R14, R13, 0x1fffffe, RZ, 0xc0, !PT ;  /* 0x01fffffe0d0e7812 */ /* 0x000fe400078ec0ff */
[----:B------:R-:W-:Y:S02]  /*8d70*/  SHF.R.S32.HI R13, RZ, 0x1, R13 ;  /* 0x00000001ff0d7819 */ /* 0x000fe4000001140d */
[----:B------:R-:W-:Y:S01]  /*8d80*/  LOP3.LUT R15, R12, 0xc0, RZ, 0xc0, !PT ;  /* 0x000000c00c0f7812 */ /* 0x000fe200078ec0ff */
[----:B------:R-:W-:Y:S01]  /*8d90*/  @P3 MUFU.LG2 R7, R7 ;  /* 0x0000000700073308 */ /* 0x000fe20000000c00 */
[----:B------:R-:W-:-:S02]  /*8da0*/  SHF.L.U32 R12, R13, 0x6, RZ ;  /* 0x000000060d0c7819 */ /* 0x000fc400000006ff */
[----:B------:R-:W-:Y:S01]  /*8db0*/  MOV R8, 0x3f800000 ;  /* 0x3f80000000087802 */ /* 0x000fe20000000f00 */
[----:B------:R-:W4:Y:S01]  /*8dc0*/  @P2 LDC R63, c[0x0][0x2e8] ;  /* 0x0000ba00ff3f2b82 */ /* 0x000f220000000800 */
[----:B------:R-:W-:Y:S02]  /*8dd0*/  IADD3 R11, R11, -R14, RZ ;  /* 0x8000000e0b0b7210 */ /* 0x000fe40007ffe0ff */
[----:B------:R-:W-:Y:S02]  /*8de0*/  LOP3.LUT R16, R12, 0xc0, RZ, 0xc0, !PT ;  /* 0x000000c00c107812 */ /* 0x000fe400078ec0ff */
[----:B------:R-:W-:Y:S01]  /*8df0*/  LEA R10, R11, R10, 0x4 ;  /* 0x0000000a0b0a7211 */ /* 0x000fe200078e20ff */
[----:B------:R-:W5:Y:S01]  /*8e00*/  @P2 MUFU.RCP R8, R6 ;  /* 0x0000000600082308 */ /* 0x000f620000001000 */
[----:B------:R-:W-:Y:S01]  /*8e10*/  LOP3.LUT R12, R13, 0x1, RZ, 0xc0, !PT ;  /* 0x000000010d0c7812 */ /* 0x000fe200078ec0ff */
[----:B--2---:R-:W-:Y:S01]  /*8e20*/  FMUL.FTZ R112, R9, R112 ;  /* 0x0000007009707220 */ /* 0x004fe20000410000 */
[----:B------:R-:W-:Y:S01]  /*8e30*/  LOP3.LUT R11, R15, 0x18, R166, 0xf8, !PT ;  /* 0x000000180f0b7812 */ /* 0x000fe200078ef8a6 */
[C---:B------:R-:W-:Y:S01]  /*8e40*/  FMUL.FTZ R113, R9.reuse, R113 ;  /* 0x0000007109717220 */ /* 0x040fe20000410000 */
[----:B------:R-:W-:Y:S01]  /*8e50*/  SHF.R.U32.HI R14, RZ, 0x3, R15 ;  /* 0x00000003ff0e7819 */ /* 0x000fe2000001160f */
[C---:B------:R-:W-:Y:S01]  /*8e60*/  FMUL.FTZ R68, R9.reuse, R68 ;  /* 0x0000004409447220 */ /* 0x040fe20000410000 */
[----:B------:R-:W-:Y:S01]  /*8e70*/  LEA.HI R15, R16, R16, RZ, 0x1d ;  /* 0x00000010100f7211 */ /* 0x000fe200078fe8ff */
[C---:B------:R-:W-:Y:S01]  /*8e80*/  FMUL.FTZ R69, R9.reuse, R69 ;  /* 0x0000004509457220 */ /* 0x040fe20000410000 */
[----:B------:R-:W-:Y:S01]  /*8e90*/  ISETP.NE.U32.AND P1, PT, R12, 0x1, PT ;  /* 0x000000010c00780c */ /* 0x000fe20003f25070 */
[C---:B------:R-:W-:Y:S01]  /*8ea0*/  FMUL.FTZ R72, R9.reuse, R72 ;  /* 0x0000004809487220 */ /* 0x040fe20000410000 */
[----:B------:R-:W-:Y:S01]  /*8eb0*/  FMUL.FTZ R73, R9, R73 ;  /* 0x0000004909497220 */ /* 0x000fe20000410000 */
[----:B------:R-:W-:-:S02]  /*8ec0*/  IMAD.U32 R10, R10, 0x2, R15 ;  /* 0x000000020a0a7824 */ /* 0x000fc400078e000f */
        /* <DEDUP_REMOVED lines=19> */
[----:B-----5:R-:W-:Y:S01]  /*9000*/  FMUL.FTZ R115, R8, R115 ;  /* 0x0000007308737220 */ /* 0x020fe20000410000 */
[----:B------:R-:W-:Y:S01]  /*9010*/  LEA R12, R10, UR5, 0x2 ;  /* 0x000000050a0c7c11 */ /* 0x000fe2000f8e10ff */
[C---:B------:R-:W-:Y:S01]  /*9020*/  FMUL.FTZ R114, R8.reuse, R114 ;  /* 0x0000007208727220 */ /* 0x040fe20000410000 */
[----:B------:R-:W-:Y:S01]  /*9030*/  MOV R9, 0x40 ;  /* 0x0000004000097802 */ /* 0x000fe20000000f00 */
[----:B------:R-:W-:Y:S01]  /*9040*/  FMUL.FTZ R71, R8, R71 ;  /* 0x0000004708477220 */ /* 0x000fe20000410000 */
[----:B------:R-:W-:Y:S01]  /*9050*/  IADD3 R13, R12, -0x20, RZ ;  /* 0xffffffe00c0d7810 */ /* 0x000fe20007ffe0ff */
[C---:B------:R-:W-:Y:S01]  /*9060*/  FMUL.FTZ R70, R8.reuse, R70 ;  /* 0x0000004608467220 */ /* 0x040fe20000410000 */
[----:B------:R-:W-:Y:S01]  /*9070*/  SEL R9, R9, 0xffffffc0, !P0 ;  /* 0xffffffc009097807 */ /* 0x000fe20004000000 */
[----:B------:R-:W-:Y:S01]  /*9080*/  FMUL.FTZ R75, R8, R75 ;  /* 0x0000004b084b7220 */ /* 0x000fe20000410000 */
[----:B------:R-:W-:Y:S01]  /*9090*/  @P1 IADD3 R13, R12, 0x20, RZ ;  /* 0x000000200c0d1810 */ /* 0x000fe20007ffe0ff */
[C---:B------:R-:W-:Y:S01]  /*90a0*/  FMUL.FTZ R74, R8.reuse, R74 ;  /* 0x0000004a084a7220 */ /* 0x040fe20000410000 */
[----:B------:R-:W-:Y:S01]  /*90b0*/  LOP3.LUT R11, R11, R14, RZ, 0x3c, !PT ;  /* 0x0000000e0b0b7212 */ /* 0x000fe200078e3cff */
[----:B------:R-:W-:Y:S01]  /*90c0*/  FMUL.FTZ R79, R8, R79 ;  /* 0x0000004f084f7220 */ /* 0x000fe20000410000 */
[----:B------:R-:W-:Y:S01]  /*90d0*/  IADD3 R14, R12, R9, RZ ;  /* 0x000000090c0e7210 */ /* 0x000fe20007ffe0ff */
[C---:B------:R-:W-:Y:S01]  /*90e0*/  FMUL.FTZ R78, R8.reuse, R78 ;  /* 0x0000004e084e7220 */ /* 0x040fe20000410000 */
[----:B------:R-:W-:Y:S01]  /*90f0*/  IADD3 R15, R9, R13, RZ ;  /* 0x0000000d090f7210 */ /* 0x000fe20007ffe0ff */
[C---:B------:R-:W-:Y:S01]  /*9100*/  FMUL.FTZ R83, R8.reuse, R83 ;  /* 0x0000005308537220 */ /* 0x040fe20000410000 */
[C---:B------:R-:W-:Y:S01]  /*9110*/  FMUL.FTZ R82, R8.reuse, R82 ;  /* 0x0000005208527220 */ /* 0x040fe20000410000 */
[C---:B------:R-:W-:Y:S01]  /*9120*/  FMUL.FTZ R111, R8.reuse, R111 ;  /* 0x0000006f086f7220 */ /* 0x040fe20000410000 */
[----:B------:R-:W-:Y:S01]  /*9130*/  FMUL.FTZ R110, R8, R110 ;  /* 0x0000006e086e7220 */ /* 0x000fe20000410000 */
[----:B------:R-:W-:Y:S01]  /*9140*/  STS.64 [R12], R112 ;  /* 0x000000700c007388 */ /* 0x000fe20000000a00 */
[----:B------:R-:W-:Y:S01]  /*9150*/  LEA R164, R164, R165, 0x2 ;  /* 0x000000a5a4a47211 */ /* 0x000fe200078e10ff */
[C---:B------:R-:W-:Y:S01]  /*9160*/  FMUL.FTZ R87, R8.reuse, R87 ;  /* 0x0000005708577220 */ /* 0x040fe20000410000 */
[C---:B------:R-:W-:Y:S01]  /*9170*/  FMUL.FTZ R86, R8.reuse, R86 ;  /* 0x0000005608567220 */ /* 0x040fe20000410000 */
[----:B------:R-:W-:Y:S01]  /*9180*/  STS.64 [R12+0x400], R114 ;  /* 0x000400720c007388 */ /* 0x000fe20000000a00 */
[C---:B------:R-:W-:Y:S01]  /*9190*/  FMUL.FTZ R91, R8.reuse, R91 ;  /* 0x0000005b085b7220 */ /* 0x040fe20000410000 */
[C---:B------:R-:W-:Y:S01]  /*91a0*/  FMUL.FTZ R90, R8.reuse, R90 ;  /* 0x0000005a085a7220 */ /* 0x040fe20000410000 */
[C---:B------:R-:W-:Y:S01]  /*91b0*/  FMUL.FTZ R95, R8.reuse, R95 ;  /* 0x0000005f085f7220 */ /* 0x040fe20000410000 */
[----:B------:R-:W-:Y:S01]  /*91c0*/  STS.64 [R13], R68 ;  /* 0x000000440d007388 */ /* 0x000fe20000000a00 */
[C---:B------:R-:W-:Y:S01]  /*91d0*/  FMUL.FTZ R94, R8.reuse, R94 ;  /* 0x0000005e085e7220 */ /* 0x040fe20000410000 */
[C---:B------:R-:W-:Y:S01]  /*91e0*/  FMUL.FTZ R99, R8.reuse, R99 ;  /* 0x0000006308637220 */ /* 0x040fe20000410000 */
[C---:B------:R-:W-:Y:S01]  /*91f0*/  FMUL.FTZ R98, R8.reuse, R98 ;  /* 0x0000006208627220 */ /* 0x040fe20000410000 */
[----:B------:R-:W-:Y:S01]  /*9200*/  STS.64 [R13+0x400], R70 ;  /* 0x000400460d007388 */ /* 0x000fe20000000a00 */
[C---:B------:R-:W-:Y:S01]  /*9210*/  FMUL.FTZ R107, R8.reuse, R107 ;  /* 0x0000006b086b7220 */ /* 0x040fe20000410000 */
[----:B------:R-:W-:Y:S01]  /*9220*/  FMUL.FTZ R106, R8, R106 ;  /* 0x0000006a086a7220 */ /* 0x000fe20000410000 */
[----:B------:R-:W-:Y:S01]  /*9230*/  IADD3 R11, R164, R11, RZ ;  /* 0x0000000ba40b7210 */ /* 0x000fe20007ffe0ff */
[----:B------:R-:W-:Y:S01]  /*9240*/  STS.64 [R14], R72 ;  /* 0x000000480e007388 */ /* 0x000fe20000000a00 */
[C---:B------:R-:W-:Y:S01]  /*9250*/  FMUL.FTZ R103, R8.reuse, R103 ;  /* 0x0000006708677220 */ /* 0x040fe20000410000 */
[----:B------:R-:W-:Y:S01]  /*9260*/  FMUL.FTZ R102, R8, R102 ;  /* 0x0000006608667220 */ /* 0x000fe20000410000 */
[----:B------:R-:W-:Y:S01]  /*9270*/  LEA R65, R11, UR5, 0x2 ;  /* 0x000000050b417c11 */ /* 0x000fe2000f8e10ff */
[----:B------:R-:W-:Y:S01]  /*9280*/  STS.64 [R14+0x400], R74 ;  /* 0x0004004a0e007388 */ /* 0x000fe20000000a00 */
[----:B------:R-:W2:Y:S01]  /*9290*/  LDC.64 R8, c[0x0][0x2c0] ;  /* 0x0000b000ff087b82 */ /* 0x000ea20000000a00 */
[----:B------:R-:W5:Y:S01]  /*92a0*/  @P2 MUFU.LG2 R6, R6 ;  /* 0x0000000600062308 */ /* 0x000f620000000c00 */
[----:B------:R-:W-:Y:S01]  /*92b0*/  LOP3.LUT R62, R3, 0xffffffe0, RZ, 0xc0, !PT ;  /* 0xffffffe0033e7812 */ /* 0x000fe200078ec0ff */
[----:B------:R-:W-:Y:S01]  /*92c0*/  STS.64 [R15], R76 ;  /* 0x0000004c0f007388 */ /* 0x000fe20000000a00 */
[----:B------:R-:W-:-:S02]  /*92d0*/  LEA.HI R4, R4, R5, RZ, 0x3 ;  /* 0x0000000504047211 */ /* 0x000fc400078f18ff */
[-C--:B------:R-:W-:Y:S01]  /*92e0*/  IADD3 R62, -R62, R5.reuse, RZ ;  /* 0x000000053e3e7210 */ /* 0x080fe20007ffe1ff */
[----:B------:R-:W-:Y:S01]  /*92f0*/  STS.64 [R15+0x400], R78 ;  /* 0x0004004e0f007388 */ /* 0x000fe20000000a00 */
[----:B------:R-:W1:Y:S01]  /*9300*/  LDC R11, c[0x0][0x270] ;  /* 0x00009c00ff0b7b82 */ /* 0x000e620000000800 */
[----:B------:R-:W-:Y:S01]  /*9310*/  LOP3.LUT R64, R4, 0xfffffff8, RZ, 0xc0, !PT ;  /* 0xfffffff804407812 */ /* 0x000fe200078ec0ff */
[----:B------:R-:W2:Y:S01]  /*9320*/  S2R R10, SR_CTAID.Y ;  /* 0x00000000000a7919 */ /* 0x000ea20000002600 */
[----:B------:R-:W-:Y:S02]  /*9330*/  LOP3.LUT P0, RZ, R62, 0x3, RZ, 0xc0, !PT ;  /* 0x000000033eff7812 */ /* 0x000fe4000780c0ff */
[----:B------:R-:W-:Y:S01]  /*9340*/  IADD3 R64, -R64, R5, RZ ;  /* 0x0000000540407210 */ /* 0x000fe20007ffe1ff */
[----:B------:R-:W-:Y:S01]  /*9350*/  STS.64 [R12+0x2000], R80 ;  /* 0x002000500c007388 */ /* 0x000fe20000000a00 */
[----:B------:R-:W-:Y:S01]  /*9360*/  MOV R3, 0xff800000 ;  /* 0xff80000000037802 */ /* 0x000fe20000000f00 */
[----:B-----5:R-:W-:-:S02]  /*9370*/  @P2 FMUL.FTZ R5, R6, 0.69314718246459960938 ;  /* 0x3f31721806052820 */ /* 0x020fc40000410000 */
[----:B------:R-:W-:Y:S01]  /*9380*/  STS.64 [R12+0x2400], R82 ;  /* 0x002400520c007388 */ /* 0x000fe20000000a00 */
[----:B------:R-:W-:Y:S02]  /*9390*/  SHF.L.U32 R6, R60, 0x6, RZ ;  /* 0x000000063c067819 */ /* 0x000fe400000006ff */
[----:B------:R-:W-:Y:S01]  /*93a0*/  SHF.L.U32 R64, R64, 0x2, RZ ;  /* 0x0000000240407819 */ /* 0x000fe200000006ff */
[----:B------:R-:W-:Y:S01]  /*93b0*/  STS.64 [R13+0x2000], R108 ;  /* 0x0020006c0d007388 */ /* 0x000fe20000000a00 */
[----:B------:R-:W-:-:S03]  /*93c0*/  SHF.R.S32.HI R4, RZ, 0x3, R4 ;  /* 0x00000003ff047819 */ /* 0x000fc60000011404 */
[----:B------:R-:W-:Y:S04]  /*93d0*/  STS.64 [R13+0x2400], R110 ;  /* 0x0024006e0d007388 */ /* 0x000fe80000000a00 */
[----:B------:R-:W-:Y:S01]  /*93e0*/  STS.64 [R14+0x2000], R84 ;  /* 0x002000540e007388 */ /* 0x000fe20000000a00 */
[----:B-1----:R-:W-:-:S03]  /*93f0*/  IMAD R66, R11, R66, UR4 ;  /* 0x000000040b427e24 */ /* 0x002fc6000f8e0242 */
[----:B------:R-:W-:Y:S04]  /*9400*/  STS.64 [R14+0x2400], R86 ;  /* 0x002400560e007388 */ /* 0x000fe80000000a00 */
[----:B------:R-:W-:Y:S04]  /*9410*/  STS.64 [R15+0x2000], R88 ;  /* 0x002000580f007388 */ /* 0x000fe80000000a00 */
[----:B------:R-:W-:Y:S01]  /*9420*/  STS.64 [R15+0x2400], R90 ;  /* 0x0024005a0f007388 */ /* 0x000fe20000000a00 */
[----:B--2---:R-:W-:-:S03]  /*9430*/  IMAD R8, R10, R8, R167 ;  /* 0x000000080a087224 */ /* 0x004fc600078e02a7 */
[----:B------:R-:W-:Y:S01]  /*9440*/  STS.64 [R12+0x4000], R92 ;  /* 0x0040005c0c007388 */ /* 0x000fe20000000a00 */
[----:B------:R-:W-:-:S03]  /*9450*/  IMAD R8, R8, R11, R66 ;  /* 0x0000000b08087224 */ /* 0x000fc600078e0242 */
[----:B------:R-:W-:Y:S01]  /*9460*/  STS.64 [R12+0x4400], R94 ;  /* 0x0044005e0c007388 */ /* 0x000fe20000000a00 */
[----:B------:R-:W-:-:S03]  /*9470*/  IMAD R6, R8, R9, R6 ;  /* 0x0000000908067224 */ /* 0x000fc600078e0206 */
[----:B------:R-:W-:Y:S04]  /*9480*/  STS.64 [R13+0x4000], R96 ;  /* 0x004000600d007388 */ /* 0x000fe80000000a00 */
[----:B------:R-:W-:Y:S04]  /*9490*/  STS.64 [R13+0x4400], R98 ;  /* 0x004400620d007388 */ /* 0x000fe80000000a00 */
[----:B------:R-:W-:Y:S04]  /*94a0*/  STS.64 [R14+0x4000], R104 ;  /* 0x004000680e007388 */ /* 0x000fe80000000a00 */
[----:B------:R-:W-:Y:S04]  /*94b0*/  STS.64 [R14+0x4400], R106 ;  /* 0x0044006a0e007388 */ /* 0x000fe80000000a00 */
[----:B------:R-:W-:Y:S04]  /*94c0*/  STS.64 [R15+0x4000], R100 ;  /* 0x004000640f007388 */ /* 0x000fe80000000a00 */
[----:B------:R-:W-:Y:S01]  /*94d0*/  STS.64 [R15+0x4400], R102 ;  /* 0x004400660f007388 */ /* 0x000fe20000000a00 */
[----:B------:R-:W-:Y:S06]  /*94e0*/  BAR.SYNC.DEFER_BLOCKING 0x0 ;  /* 0x0000000000007b1d */ /* 0x000fec0000010000 */
[----:B------:R-:W1:Y:S04]  /*94f0*/  LDS.128 R56, [R65] ;  /* 0x0000000041387984 */ /* 0x000e680000000c00 */
[----:B------:R-:W2:Y:S04]  /*9500*/  LDS.128 R52, [R65+0x800] ;  /* 0x0008000041347984 */ /* 0x000ea80000000c00 */
[----:B------:R-:W1:Y:S04]  /*9510*/  LDS.128 R48, [R65+0x1000] ;  /* 0x0010000041307984 */ /* 0x000e680000000c00 */
        /* <DEDUP_REMOVED lines=8> */
[----:B------:R5:W1:Y:S02]  /*95a0*/  LDS.128 R12, [R65+0x5800] ;  /* 0x00580000410c7984 */ /* 0x000a640000000c00 */
[----:B-----5:R-:W-:-:S04]  /*95b0*/  @P3 FMUL.FTZ R65, R7, 0.69314718246459960938 ;  /* 0x3f31721807413820 */ /* 0x020fc80000410000 */
[----:B---3--:R-:W-:Y:S01]  /*95c0*/  @P3 FFMA.FTZ R3, R2, R61, R65 ;  /* 0x0000003d02033223 */ /* 0x008fe20000010041 */
[----:B------:R-:W-:Y:S01]  /*95d0*/  MOV R2, 0xff800000 ;  /* 0xff80000000027802 */ /* 0x000fe20000000f00 */
[----:B----4-:R-:W-:Y:S01]  /*95e0*/  @P2 FFMA.FTZ R2, R0, R63, R5 ;  /* 0x0000003f00022223 */ /* 0x010fe20000010005 */
[----:B------:R-:W-:Y:S01]  /*95f0*/  SHF.R.S32.HI R65, RZ, 0x1f, R64 ;  /* 0x0000001fff417819 */ /* 0x000fe20000011440 */
[----:B--2---:R-:W-:Y:S06]  /*9600*/  @P0 BRA `(.L_x_1887) ;  /* 0x0000000000300947 */ /* 0x004fec0003800000 */
[----:B------:R-:W-:Y:S01]  /*9610*/  IMAD R60, R60, -0x40, R9 ;  /* 0xffffffc03c3c7824 */ /* 0x000fe200078e0209 */
[----:B------:R-:W-:Y:S01]  /*9620*/  SHF.R.S32.HI R5, RZ, 0x1f, R175 ;  /* 0x0000001fff057819 */ /* 0x000fe200000114af */
[C---:B------:R-:W-:Y:S01]  /*9630*/  VIADD R7, R175.reuse, 0x8 ;  /* 0x00000008af077836 */ /* 0x040fe20000000000 */
[C---:B------:R-:W-:Y:S01]  /*9640*/  IADD3 R0, P0, R6.reuse, R175, RZ ;  /* 0x000000af06007210 */ /* 0x040fe20007f1e0ff */
[----:B------:R-:W-:Y:S01]  /*9650*/  ULDC.64 UR4, c[0x0][0x2b8] ;  /* 0x0000ae0000047ab9 */ /* 0x000fe20000000a00 */
[-C--:B------:R-:W-:Y:S02]  /*9660*/  ISETP.GE.AND P2, PT, R175, R60.reuse, PT ;  /* 0x0000003caf00720c */ /* 0x080fe40003f46270 */
[----:B------:R-:W-:Y:S02]  /*9670*/  ISETP.GE.AND P1, PT, R7, R60, PT ;  /* 0x0000003c0700720c */ /* 0x000fe40003f26270 */
[----:B------:R-:W-:Y:S02]  /*9680*/  LEA.HI.X.SX32 R5, R6, R5, 0x1, P0 ;  /* 0x0000000506057211 */ /* 0x000fe400000f0eff */
[----:B------:R-:W-:-:S04]  /*9690*/  LEA R8, P0, R0, UR4, 0x2 ;  /* 0x0000000400087c11 */ /* 0x000fc8000f8010ff */
[----:B------:R-:W-:-:S05]  /*96a0*/  LEA.HI.X R9, R0, UR5, R5, 0x2, P0 ;  /* 0x0000000500097c11 */ /* 0x000fca00080f1405 */
[----:B------:R2:W-:Y:S04]  /*96b0*/  @!P2 STG.E desc[UR16][R8.64], R3 ;  /* 0x000000030800a986 */ /* 0x0005e8000c101910 */
[----:B------:R2:W-:Y:S02]  /*96c0*/  @!P1 STG.E desc[UR16][R8.64+0x20], R2 ;  /* 0x0000200208009986 */ /* 0x0005e4000c101910 */
.L_x_1887:
[----:B------:R-:W-:Y:S05]  /*96d0*/  BSYNC B0 ;  /* 0x0000000000007941 */ /* 0x000fea0003800000 */
.L_x_1886:
[----:B------:R-:W-:Y:S01]  /*96e0*/  ULDC UR4, c[0x0][0x2dc] ;  /* 0x0000b70000047ab9 */ /* 0x000fe20000000800 */
[----:B------:R-:W-:-:S04]  /*96f0*/  IMAD.WIDE R4, R4, 0x60, R64 ;  /* 0x0000006004047825 */ /* 0x000fc800078e0240 */
[----:B------:R-:W-:Y:S01]  /*9700*/  IMAD R6, R6, UR4, RZ ;  /* 0x0000000406067c24 */ /* 0x000fe2000f8e02ff */
[----:B------:R-:W-:-:S04]  /*9710*/  ULDC.64 UR4, c[0x0][0x288] ;  /* 0x0000a20000047ab9 */ /* 0x000fc80000000a00 */
[----:B------:R-:W-:-:S04]  /*9720*/  IADD3 R0, P0, R6, R4, RZ ;  /* 0x0000000406007210 */ /* 0x000fc80007f1e0ff */
[----:B--2---:R-:W-:Y:S02]  /*9730*/  LEA.HI.X.SX32 R3, R6, R5, 0x1, P0 ;  /* 0x0000000506037211 */ /* 0x004fe400000f0eff */
[----:B------:R-:W-:-:S04]  /*9740*/  LEA R2, P0, R0, UR4, 0x2 ;  /* 0x0000000400027c11 */ /* 0x000fc8000f8010ff */
[----:B------:R-:W-:-:S05]  /*9750*/  LEA.HI.X R3, R0, UR5, R3, 0x2, P0 ;  /* 0x0000000500037c11 */ /* 0x000fca00080f1403 */
[----:B-1----:R-:W-:Y:S04]  /*9760*/  STG.E.128 desc[UR16][R2.64], R56 ;  /* 0x0000003802007986 */ /* 0x002fe8000c101d10 */
[----:B------:R-:W-:Y:S04]  /*9770*/  STG.E.128 desc[UR16][R2.64+0x1800], R52 ;  /* 0x0018003402007986 */ /* 0x000fe8000c101d10 */
        /* <DEDUP_REMOVED lines=9> */
[----:B------:R-:W-:Y:S01]  /*9810*/  STG.E.128 desc[UR16][R2.64+0x4900], R12 ;  /* 0x0049000c02007986 */ /* 0x000fe2000c101d10 */
[----:B------:R-:W-:Y:S05]  /*9820*/  EXIT ;  /* 0x000000000000794d */ /* 0x000fea0003800000 */
.L_x_1888:
        /* <DEDUP_REMOVED lines=13> */
.L_x_6454:


//--------------------- .text._ZN5flash24flash_fwd_splitkv_kernelI23Flash_fwd_kernel_traitsILi96ELi64ELi128ELi4ELb0ELb0EN7cutlass10bfloat16_tE19Flash_kernel_traitsILi96ELi64ELi128ELi4ES3_EELb1ELb0ELb0ELb1ELb1ELb1ELb1ELb0EEEvNS_16Flash_fwd_paramsE --------------------------
	.section	.text._ZN5flash24flash_fwd_splitkv_kernelI23Flash_fwd_kernel_traitsILi96ELi64ELi128ELi4ELb0ELb0EN7cutlass10bfloat16_tE19Flash_kernel_traitsILi96ELi64ELi128ELi4ES3_EELb1ELb0ELb0ELb1ELb1ELb1ELb1ELb0EEEvNS_16Flash_fwd_paramsE,"ax",@progbits
	.align	128
        .global         _ZN5flash24flash_fwd_splitkv_kernelI23Flash_fwd_kernel_traitsILi96ELi64ELi128ELi4ELb0ELb0EN7cutlass10bfloat16_tE19Flash_kernel_traitsILi96ELi64ELi128ELi4ES3_EELb1ELb0ELb0ELb1ELb1ELb1ELb1ELb0EEEvNS_16Flash_fwd_paramsE
        .type           _ZN5flash24flash_fwd_splitkv_kernelI23Flash_fwd_kernel_traitsILi96ELi64ELi128ELi4ELb0ELb0EN7cutlass10bfloat16_tE19Flash_kernel_traitsILi96ELi64ELi128ELi4ES3_EELb1ELb0ELb0ELb1ELb1ELb1ELb1ELb0EEEvNS_16Flash_fwd_paramsE,@function
        .size           _ZN5flash24flash_fwd_splitkv_kernelI23Flash_fwd_kernel_traitsILi96ELi64ELi128ELi4ELb0ELb0EN7cutlass10bfloat16_tE19Flash_kernel_traitsILi96ELi64ELi128ELi4ES3_EELb1ELb0ELb0ELb1ELb1ELb1ELb1ELb0EEEvNS_16Flash_fwd_paramsE,(.L_x_6455 - _ZN5flash24flash_fwd_splitkv_kernelI23Flash_fwd_kernel_traitsILi96ELi64ELi128ELi4ELb0ELb0EN7cutlass10bfloat16_tE19Flash_kernel_traitsILi96ELi64ELi128ELi4ES3_EELb1ELb0ELb0ELb1ELb1ELb1ELb1ELb0EEEvNS_16Flash_fwd_paramsE)
        .other          _ZN5flash24flash_fwd_splitkv_kernelI23Flash_fwd_kernel_traitsILi96ELi64ELi128ELi4ELb0ELb0EN7cutlass10bfloat16_tE19Flash_kernel_traitsILi96ELi64ELi128ELi4ES3_EELb1ELb0ELb0ELb1ELb1ELb1ELb1ELb0EEEvNS_16Flash_fwd_paramsE,@"STO_CUDA_ENTRY STV_DEFAULT"
_ZN5flash24flash_fwd_splitkv_kernelI23Flash_fwd_kernel_traitsILi96ELi64ELi128ELi4ELb0ELb0EN7cutlass10bfloat16_tE19Flash_kernel_traitsILi96ELi64ELi128ELi4ES3_EELb1ELb0ELb0ELb1ELb1ELb1ELb1ELb0EEEvNS_16Flash_fwd_paramsE:
.text._ZN5flash24flash_fwd_splitkv_kernelI23Flash_fwd_kernel_traitsILi96ELi64ELi128ELi4ELb0ELb0EN7cutlass10bfloat16_tE19Flash_kernel_traitsILi96ELi64ELi128ELi4ES3_EELb1ELb0ELb0ELb1ELb1ELb1ELb1ELb0EEEvNS_16Flash_fwd_paramsE:
        /* <DEDUP_REMOVED lines=46> */
[----:B-1----:R-:W1:Y:S01]  /*02e0*/  LDC R2, c[0x0][0x2c8] ;  /* 0x0000b200ff027b82 */ /* 0x002e620000000800 */
[----:B--2---:R-:W-:-:S04]  /*02f0*/  IABS R8, R6 ;  /* 0x0000000600087213 */ /* 0x004fc80000000000 */
[----:B------:R-:W2:Y:S01]  /*0300*/  I2F.RP R7, R8 ;  /* 0x0000000800077306 */ /* 0x000ea20000209400 */
[----:B-1----:R-:W-:-:S05]  /*0310*/  VIADD R2, R2, 0x7f ;  /* 0x0000007f02027836 */ /* 0x002fca0000000000 */
[----:B------:R-:W-:-:S04]  /*0320*/  SHF.R.S32.HI R11, RZ, 0x1f, R2 ;  /* 0x0000001fff0b7819 */ /* 0x000fc80000011402 */
[----:B------:R-:W-:Y:S01]  /*0330*/  LEA.HI R11, R11, R2, RZ, 0x7 ;  /* 0x000000020b0b7211 */ /* 0x000fe200078f38ff */
[----:B--2---:R-:W1:Y:S01]  /*0340*/  MUFU.RCP R4, R7 ;  /* 0x0000000700047308 */ /* 0x004e620000001000 */
[-C--:B------:R-:W-:Y:S02]  /*0350*/  IABS R2, R6.reuse ;  /* 0x0000000600027213 */ /* 0x080fe40000000000 */
[----:B------:R-:W-:-:S03]  /*0360*/  LEA.HI.SX32 R11, R11, R6, 0x19 ;  /* 0x000000060b0b7211 */ /* 0x000fc600078fcaff */
[----:B------:R-:W-:Y:S02]  /*0370*/  IMAD.MOV R2, RZ, RZ, -R2 ;  /* 0x000000ffff027224 */ /* 0x000fe400078e0a02 */
[----:B------:R-:W-:-:S05]  /*0380*/  VIADD R11, R11, 0xffffffff ;  /* 0xffffffff0b0b7836 */ /* 0x000fca0000000000 */
[----:B------:R-:W-:Y:S02]  /*0390*/  IABS R9, R11 ;  /* 0x0000000b00097213 */ /* 0x000fe40000000000 */
[----:B------:R-:W-:Y:S01]  /*03a0*/  LOP3.LUT R11, R11, R6, RZ, 0x3c, !PT ;  /* 0x000000060b0b7212 */ /* 0x000fe200078e3cff */
[----:B-1----:R-:W-:-:S04]  /*03b0*/  VIADD R4, R4, 0xffffffe ;  /* 0x0ffffffe04047836 */ /* 0x002fc80000000000 */
[----:B------:R-:W1:Y:S02]  /*03c0*/  F2I.FTZ.U32.TRUNC.NTZ R5, R4 ;  /* 0x0000000400057305 */ /* 0x000e64000021f000 */
[----:B-1----:R-:W-:Y:S02]  /*03d0*/  IMAD.MOV R3, RZ, RZ, -R5 ;  /* 0x000000ffff037224 */ /* 0x002fe400078e0a05 */
[----:B------:R-:W-:Y:S02]  /*03e0*/  IMAD.MOV.U32 R4, RZ, RZ, RZ ;  /* 0x000000ffff047224 */ /* 0x000fe400078e00ff */
[----:B------:R-:W-:-:S04]  /*03f0*/  IMAD R12, R3, R8, RZ ;  /* 0x00000008030c7224 */ /* 0x000fc800078e02ff */
[----:B------:R-:W-:Y:S02]  /*0400*/  IMAD.HI.U32 R12, R5, R12, R4 ;  /* 0x0000000c050c7227 */ /* 0x000fe400078e0004 */
[----:B------:R-:W1:Y:S04]  /*0410*/  @!P0 LDC.64 R4, c[0x0][0x318] ;  /* 0x0000c600ff048b82 */ /* 0x000e680000000a00 */
[----:B------:R-:W-:-:S04]  /*0420*/  IMAD.HI.U32 R7, R12, R9, RZ ;  /* 0x000000090c077227 */ /* 0x000fc800078e00ff */
[----:B------:R-:W-:Y:S02]  /*0430*/  IMAD R9, R7, R2, R9 ;  /* 0x0000000207097224 */ /* 0x000fe400078e0209 */
[----:B------:R-:W2:Y:S03]  /*0440*/  @!P0 LDC.64 R2, c[0x0][0x2c8] ;  /* 0x0000b200ff028b82 */ /* 0x000ea60000000a00 */
[----:B------:R-:W-:Y:S02]  /*0450*/  ISETP.GT.U32.AND P2, PT, R8, R9, PT ;  /* 0x000000090800720c */ /* 0x000fe40003f44070 */
[----:B-1----:R-:W-:Y:S02]  /*0460*/  @!P0 ISETP.NE.U32.AND P1, PT, R4, RZ, PT ;  /* 0x000000ff0400820c */ /* 0x002fe40003f25070 */
[----:B------:R-:W1:Y:S09]  /*0470*/  S2R R4, SR_CTAID.Y ;  /* 0x0000000000047919 */ /* 0x000e720000002600 */
[----:B------:R-:W-:Y:S01]  /*0480*/  @!P2 IMAD.IADD R9, R9, 0x1, -R8 ;  /* 0x000000010909a824 */ /* 0x000fe200078e0a08 */
[----:B------:R-:W-:Y:S01]  /*0490*/  @!P0 ISETP.NE.AND.EX P1, PT, R5, RZ, PT, P1 ;  /* 0x000000ff0500820c */ /* 0x000fe20003f25310 */
[----:B------:R-:W-:-:S03]  /*04a0*/  @!P2 VIADD R7, R7, 0x1 ;  /* 0x000000010707a836 */ /* 0x000fc60000000000 */
[----:B------:R-:W-:Y:S02]  /*04b0*/  ISETP.GE.U32.AND P3, PT, R9, R8, PT ;  /* 0x000000080900720c */ /* 0x000fe40003f66070 */
[----:B--2---:R-:W-:Y:S02]  /*04c0*/  @!P0 SEL R3, R3, RZ, P1 ;  /* 0x000000ff03038207 */ /* 0x004fe40000800000 */
        /* <DEDUP_REMOVED lines=31> */
[----:B-1----:R-:W-:-:S04]  /*06c0*/  IMAD R3, R4, R3, R165 ;  /* 0x0000000304037224 */ /* 0x002fc800078e02a5 */
[----:B------:R-:W-:Y:S01]  /*06d0*/  IMAD R4, R3, R0, R13 ;  /* 0x0000000003047224 */ /* 0x000fe200078e020d */
[----:B------:R-:W-:-:S03]  /*06e0*/  SHF.R.S32.HI R0, RZ, 0x3, R2 ;  /* 0x00000003ff007819 */ /* 0x000fc60000011402 */
[----:B------:R-:W-:Y:S01]  /*06f0*/  IMAD R5, R4, UR15, R137 ;  /* 0x0000000f04057c24 */ /* 0x000fe2000f8e0289 */
[----:B------:R-:W-:Y:S01]  /*0700*/  IADD3 R137, -R137, UR15, RZ ;  /* 0x0000000f89897c10 */ /* 0x000fe2000fffe1ff */
[C---:B------:R-:W-:Y:S02]  /*0710*/  VIADD R4, R0.reuse, 0x20 ;  /* 0x0000002000047836 */ /* 0x040fe40000000000 */
[C---:B------:R-:W-:Y:S01]  /*0720*/  VIADD R6, R0.reuse, 0x10 ;  /* 0x0000001000067836 */ /* 0x040fe20000000000 */
[----:B------:R-:W-:Y:S01]  /*0730*/  SHF.R.S32.HI R7, RZ, 0x1f, R5 ;  /* 0x0000001fff077819 */ /* 0x000fe20000011405 */
[C---:B------:R-:W-:Y:S01]  /*0740*/  IMAD R2, R5.reuse, UR4, RZ ;  /* 0x0000000405027c24 */ /* 0x040fe2000f8e02ff */
[----:B------:R-:W-:Y:S01]  /*0750*/  IADD3 R5, P0, R5, R0, RZ ;  /* 0x0000000005057210 */ /* 0x000fe20007f1e0ff */
[----:B------:R-:W-:Y:S01]  /*0760*/  IMAD.WIDE R8, R0, 0x60, R8 ;  /* 0x0000006000087825 */ /* 0x000fe200078e0208 */
[-C--:B------:R-:W-:Y:S01]  /*0770*/  ISETP.GE.OR P2, PT, R4, R137.reuse, P5 ;  /* 0x000000890400720c */ /* 0x080fe20002f46670 */
[----:B------:R-:W-:Y:S01]  /*0780*/  ULDC.64 UR4, c[0x0][0x2b8] ;  /* 0x0000ae0000047ab9 */ /* 0x000fe20000000a00 */
[----:B------:R-:W-:-:S02]  /*0790*/  ISETP.GE.OR P3, PT, R6, R137, P5 ;  /* 0x000000890600720c */ /* 0x000fc40002f66670 */
[C---:B------:R-:W-:Y:S02]  /*07a0*/  ISETP.GE.OR P4, PT, R0.reuse, R137, P5 ;  /* 0x000000890000720c */ /* 0x040fe40002f86670 */
[C---:B------:R-:W-:Y:S01]  /*07b0*/  LEA.HI.X.SX32 R4, R0.reuse, R7, 0x1, P0 ;  /* 0x0000000700047211 */ /* 0x040fe200000f0eff */
[----:B------:R-:W-:Y:S01]  /*07c0*/  VIADD R0, R0, 0x30 ;  /* 0x0000003000007836 */ /* 0x000fe20000000000 */
[----:B------:R-:W-:Y:S02]  /*07d0*/  IADD3 R3, P1, R2, R8, RZ ;  /* 0x0000000802037210 */ /* 0x000fe40007f3e0ff */
[----:B------:R-:W-:Y:S02]  /*07e0*/  LEA R6, P0, R5, UR4, 0x2 ;  /* 0x0000000405067c11 */ /* 0x000fe4000f8010ff */
[----:B------:R-:W-:Y:S02]  /*07f0*/  ISETP.GE.OR P5, PT, R0, R137, P5 ;  /* 0x000000890000720c */ /* 0x000fe40002fa6670 */
[----:B------:R-:W-:-:S02]  /*0800*/  LEA.HI.X.SX32 R2, R2, R9, 0x1, P1 ;  /* 0x0000000902027211 */ /* 0x000fc400008f0eff */
        /* <DEDUP_REMOVED lines=25> */
.L_x_1889:
        /* <DEDUP_REMOVED lines=22> */
.L_x_1890:
        /* <DEDUP_REMOVED lines=32> */
[----:B------:R-:W2:Y:S01]  /*0d00*/  LDG.E R26, desc[UR16][R26.64] ;  /* 0x000000101a1a7981 */ /* 0x000ea2000c1e1900 */
        /* <DEDUP_REMOVED lines=28> */
[----:B------:R-:W-:Y:S02]  /*0ed0*/  SHF.R.S32.HI R15, RZ, 0x1f, R14 ;  /* 0x0000001fff0f7819 */ /* 0x000fe4000001140e */
[----:B--2---:R-:W-:Y:S01]  /*0ee0*/  SHF.R.S32.HI R3, RZ, 0x1f, R26 ;  /* 0x0000001fff037819 */ /* 0x004fe2000001141a */
        /* <DEDUP_REMOVED lines=9> */
[----:B------:R-:W-:-:S03]  /*0f80*/  IADD3 R3, R27, R3, RZ ;  /* 0x000000031b037210 */ /* 0x000fc60007ffe0ff */
[----:B------:R-:W-:Y:S02]  /*0f90*/  IMAD.IADD R23, R23, 0x1, R5 ;  /* 0x0000000117177824 */ /* 0x000fe400078e0205 */
[----:B------:R-:W-:Y:S02]  /*0fa0*/  IMAD R5, R15, UR10, RZ ;  /* 0x0000000a0f057c24 */ /* 0x000fe4000f8e02ff */
[----:B------:R-:W-:-:S04]  /*0fb0*/  IMAD.WIDE.U32 R22, R14, UR10, R22 ;  /* 0x0000000a0e167c25 */ /* 0x000fc8000f8e0016 */
[----:B------:R-:W-:-:S05]  /*0fc0*/  IMAD R2, R14, UR11, R5 ;  /* 0x0000000b0e027c24 */ /* 0x000fca000f8e0205 */
[----:B------:R-:W-:Y:S01]  /*0fd0*/  IADD3 R2, R23, R2, RZ ;  /* 0x0000000217027210 */ /* 0x000fe20007ffe0ff */
[----:B------:R-:W-:Y:S06]  /*0fe0*/  BRA `(.L_x_1892) ;  /* 0x0000000000e47947 */ /* 0x000fec0003800000 */
.L_x_1891:
[----:B------:R-:W1:Y:S01]  /*0ff0*/  LDC R6, c[0x0][0x278] ;  /* 0x00009e00ff067b82 */ /* 0x000e620000000800 */
[----:B------:R-:W-:Y:S01]  /*1000*/  LEA R7, R129, 0xffffff80, 0x7 ;  /* 0xffffff8081077811 */ /* 0x000fe200078e38ff */
[----:B------:R-:W-:Y:S01]  /*1010*/  ULDC.64 UR6, c[0x0][0x248] ;  /* 0x0000920000067ab9 */ /* 0x000fe20000000a00 */
[----:B------:R-:W-:Y:S02]  /*1020*/  ULDC.64 UR8, c[0x0][0x230] ;  /* 0x00008c0000087ab9 */ /* 0x000fe40000000a00 */
[----:B------:R-:W-:-:S03]  /*1030*/  IADD3 R20, P1, R19, R7, RZ ;  /* 0x0000000713147210 */ /* 0x000fc60007f3e0ff */
[----:B------:R-:W2:Y:S01]  /*1040*/  LDC.64 R10, c[0x0][0x250] ;  /* 0x00009400ff0a7b82 */ /* 0x000ea20000000a00 */
        /* <DEDUP_REMOVED lines=20> */
[----:B--2---:R-:W-:-:S02]  /*1190*/  IMAD R8, R8, R10, RZ ;  /* 0x0000000a08087224 */ /* 0x004fc400078e02ff */
[C---:B------:R-:W-:Y:S01]  /*11a0*/  IMAD R12, R20.reuse, UR7, R15 ;  /* 0x00000007140c7c24 */ /* 0x040fe2000f8e020f */
[----:B-----5:R-:W-:Y:S01]  /*11b0*/  SHF.R.S32.HI R15, RZ, 0x1f, R0 ;  /* 0x0000001fff0f7819 */ /* 0x020fe20000011400 */
[----:B------:R-:W-:-:S04]  /*11c0*/  IMAD.WIDE.U32 R20, R20, UR6, RZ ;  /* 0x0000000614147c25 */ /* 0x000fc8000f8e00ff */
[----:B------:R-:W-:Y:S02]  /*11d0*/  IMAD R8, R19, R11, R8 ;  /* 0x0000000b13087224 */ /* 0x000fe400078e0208 */
[----:B------:R-:W-:Y:S02]  /*11e0*/  IMAD.IADD R21, R21, 0x1, R12 ;  /* 0x0000000115157824 */ /* 0x000fe400078e020c */
[-C--:B------:R-:W-:Y:S01]  /*11f0*/  @!P0 IADD3 R2, R2, -R3.reuse, RZ ;  /* 0x8000000302028210 */ /* 0x080fe20007ffe0ff */
[----:B------:R-:W-:Y:S01]  /*1200*/  IMAD R11, R15, UR8, RZ ;  /* 0x000000080f0b7c24 */ /* 0x000fe2000f8e02ff */
[----:B------:R-:W-:Y:S01]  /*1210*/  @!P0 IADD3 R14, R14, 0x1, RZ ;  /* 0x000000010e0e8810 */ /* 0x000fe20007ffe0ff */
[----:B------:R-:W-:Y:S01]  /*1220*/  IMAD.WIDE.U32 R18, R19, R10, RZ ;  /* 0x0000000a13127225 */ /* 0x000fe200078e00ff */
[----:B------:R-:W-:Y:S02]  /*1230*/  ISETP.GE.U32.AND P2, PT, R2, R3, PT ;  /* 0x000000030200720c */ /* 0x000fe40003f46070 */
[----:B------:R-:W-:Y:S01]  /*1240*/  LOP3.LUT R2, R13, R6, RZ, 0x3c, !PT ;  /* 0x000000060d027212 */ /* 0x000fe200078e3cff */
[----:B------:R-:W-:Y:S01]  /*1250*/  IMAD R11, R0, UR9, R11 ;  /* 0x00000009000b7c24 */ /* 0x000fe2000f8e020b */
[----:B------:R-:W-:Y:S01]  /*1260*/  ISETP.NE.AND P0, PT, R6, RZ, PT ;  /* 0x000000ff0600720c */ /* 0x000fe20003f05270 */
[----:B------:R-:W-:Y:S01]  /*1270*/  IMAD.WIDE.U32 R20, R0, UR8, R20 ;  /* 0x0000000800147c25 */ /* 0x000fe2000f8e0014 */
[----:B------:R-:W-:-:S02]  /*1280*/  ISETP.GE.AND P1, PT, R2, RZ, PT ;  /* 0x000000ff0200720c */ /* 0x000fc40003f26270 */
[----:B------:R-:W2:Y:S01]  /*1290*/  LDC.64 R2, c[0x0][0x238] ;  /* 0x00008e00ff027b82 */ /* 0x000ea20000000a00 */
[----:B------:R-:W-:Y:S01]  /*12a0*/  IADD3 R19, R19, R8, RZ ;  /* 0x0000000813137210 */ /* 0x000fe20007ffe0ff */
[----:B------:R-:W-:-:S03]  /*12b0*/  IMAD.IADD R21, R21, 0x1, R11 ;  /* 0x0000000115157824 */ /* 0x000fc600078e020b */
[----:B------:R-:W-:-:S06]  /*12c0*/  @P2 IADD3 R14, R14, 0x1, RZ ;  /* 0x000000010e0e2810 */ /* 0x000fcc0007ffe0ff */
[----:B------:R-:W-:Y:S02]  /*12d0*/  @!P1 IADD3 R14, -R14, RZ, RZ ;  /* 0x000000ff0e0e9210 */ /* 0x000fe40007ffe1ff */
[----:B------:R-:W-:-:S05]  /*12e0*/  @!P0 LOP3.LUT R14, RZ, R6, RZ, 0x33, !PT ;  /* 0x00000006ff0e8212 */ /* 0x000fca00078e33ff */
[----:B-1----:R-:W-:-:S04]  /*12f0*/  IMAD.WIDE.U32 R22, R14, R4, R20 ;  /* 0x000000040e167225 */ /* 0x002fc800078e0014 */
[-C--:B--2---:R-:W-:Y:S01]  /*1300*/  IMAD R6, R15, R2.reuse, RZ ;  /* 0x000000020f067224 */ /* 0x084fe200078e02ff */
[----:B------:R-:W-:Y:S01]  /*1310*/  SHF.R.S32.HI R15, RZ, 0x1f, R14 ;  /* 0x0000001fff0f7819 */ /* 0x000fe2000001140e */
[----:B------:R-:W-:-:S04]  /*1320*/  IMAD.WIDE.U32 R26, R0, R2, R18 ;  /* 0x00000002001a7225 */ /* 0x000fc800078e0012 */
[----:B------:R-:W-:Y:S02]  /*1330*/  IMAD R3, R0, R3, R6 ;  /* 0x0000000300037224 */ /* 0x000fe400078e0206 */
[----:B------:R-:W-:-:S03]  /*1340*/  IMAD R6, R15, R4, RZ ;  /* 0x000000040f067224 */ /* 0x000fc600078e02ff */
[----:B------:R-:W-:Y:S01]  /*1350*/  IADD3 R3, R27, R3, RZ ;  /* 0x000000031b037210 */ /* 0x000fe20007ffe0ff */
[----:B------:R-:W-:-:S05]  /*1360*/  IMAD R5, R14, R5, R6 ;  /* 0x000000050e057224 */ /* 0x000fca00078e0206 */
[----:B------:R-:W-:-:S07]  /*1370*/  IADD3 R2, R23, R5, RZ ;  /* 0x0000000517027210 */ /* 0x000fce0007ffe0ff */
.L_x_1892:
[----:B------:R-:W-:Y:S01]  /*1380*/  SHF.R.S32.HI R135, RZ, 0x1f, R130 ;  /* 0x0000001fff877819 */ /* 0x000fe20000011482 */
[----:B------:R-:W-:Y:S01]  /*1390*/  ULDC.64 UR4, c[0x0][0x228] ;  /* 0x00008a0000047ab9 */ /* 0x000fe20000000a00 */
[----:B------:R-:W-:Y:S01]  /*13a0*/  SHF.R.S32.HI R18, RZ, 0x1f, R165 ;  /* 0x0000001fff127819 */ /* 0x000fe200000114a5 */
[----:B------:R-:W1:Y:S01]  /*13b0*/  S2UR UR12, SR_CgaCtaId ;  /* 0x00000000000c79c3 */ /* 0x000e620000008800 */
[CC--:B------:R-:W-:Y:S01]  /*13c0*/  LEA.HI R6, R135.reuse, R130.reuse, RZ, 0x3 ;  /* 0x0000008287067211 */ /* 0x0c0fe200078f18ff */
[----:B------:R-:W-:Y:S01]  /*13d0*/  ULDC.64 UR10, c[0x0][0x268] ;  /* 0x00009a00000a7ab9 */ /* 0x000fe20000000a00 */
[-C--:B------:R-:W-:Y:S01]  /*13e0*/  LEA.HI R161, R135, R130.reuse, RZ, 0x2 ;  /* 0x0000008287a17211 */ /* 0x080fe200078f10ff */
[----:B------:R-:W-:Y:S01]  /*13f0*/  IMAD R18, R18, UR4, RZ ;  /* 0x0000000412127c24 */ /* 0x000fe2000f8e02ff */
[----:B------:R-:W-:Y:S01]  /*1400*/  SHF.R.S32.HI R11, RZ, 0x3, R6 ;  /* 0x00000003ff0b7819 */ /* 0x000fe20000011406 */
[----:B------:R-:W-:Y:S01]  /*1410*/  IMAD R15, R15, UR10, RZ ;  /* 0x0000000a0f0f7c24 */ /* 0x000fe2000f8e02ff */
[----:B------:R-:W-:Y:S01]  /*1420*/  LEA.HI R19, R135, R130, RZ, 0x4 ;  /* 0x0000008287137211 */ /* 0x000fe200078f20ff */
[----:B------:R-:W-:Y:S01]  /*1430*/  IMAD R18, R165, UR5, R18 ;  /* 0x00000005a5127c24 */ /* 0x000fe2000f8e0212 */
[----:B------:R-:W-:Y:S01]  /*1440*/  LEA.HI R0, R6, R11, RZ, 0x1 ;  /* 0x0000000b06007211 */ /* 0x000fe200078f08ff */
[----:B------:R-:W-:Y:S01]  /*1450*/  IMAD R8, R14, UR11, R15 ;  /* 0x0000000b0e087c24 */ /* 0x000fe2000f8e020f */
[----:B------:R-:W-:Y:S01]  /*1460*/  SHF.R.S32.HI R4, RZ, 0x4, R19 ;  /* 0x00000004ff047819 */ /* 0x000fe20000011413 */
[----:B------:R-:W-:Y:S01]  /*1470*/  USHF.L.U32 UR19, UR6, 0x6, URZ ;  /* 0x0000000606137899 */ /* 0x000fe2000800063f */
[----:B------:R-:W-:Y:S01]  /*1480*/  LOP3.LUT R0, R0, 0xfffffffe, RZ, 0xc0, !PT ;  /* 0xfffffffe00007812 */ /* 0x000fe200078ec0ff */
[----:B------:R-:W-:Y:S01]  /*1490*/  USHF.L.U64.HI UR18, UR6, 0x6, UR7 ;  /* 0x0000000606127899 */ /* 0x000fe20008010207 */
[----:B------:R-:W-:-:S02]  /*14a0*/  LOP3.LUT R23, R161, 0xfffffffc, RZ, 0xc0, !PT ;  /* 0xfffffffca1177812 */ /* 0x000fc400078ec0ff */
[----:B------:R-:W-:Y:S01]  /*14b0*/  LEA.HI R5, R19, R4, RZ, 0x1 ;  /* 0x0000000413057211 */ /* 0x000fe200078f08ff */
[----:B------:R-:W-:Y:S01]  /*14c0*/  IMAD.IADD R163, R11, 0x1, -R0 ;  /* 0x000000010ba37824 */ /* 0x000fe200078e0a00 */
[----:B------:R-:W-:Y:S01]  /*14d0*/  SHF.R.S32.HI R20, RZ, 0x2, R161 ;  /* 0x00000002ff147819 */ /* 0x000fe200000114a1 */
        /* <DEDUP_REMOVED lines=11> */
[--C-:B------:R-:W-:Y:S02]  /*1590*/  LOP3.LUT R23, R11, 0x18, R24.reuse, 0xf8, !PT ;  /* 0x000000180b177812 */ /* 0x100fe400078ef818 */
[----:B------:R-:W-:Y:S01]  /*15a0*/  SHF.R.U32.HI R4, RZ, 0x3, R11 ;  /* 0x00000003ff047819 */ /* 0x000fe2000001160b */
[----:B------:R-:W-:Y:S01]  /*15b0*/  IMAD.IADD R161, R20, 0x1, -R161 ;  /* 0x0000000114a17824 */ /* 0x000fe200078e0aa1 */
[----:B------:R-:W-:Y:S02]  /*15c0*/  IADD3 R26, P0, R24, R26, RZ ;  /* 0x0000001a181a7210 */ /* 0x000fe40007f1e0ff */
[----:B------:R-:W-:-:S02]  /*15d0*/  SHF.R.S32.HI R25, RZ, 0x1f, R24 ;  /* 0x0000001fff197819 */ /* 0x000fc40000011418 */
[----:B------:R-:W-:Y:S02]  /*15e0*/  IADD3 R22, P1, R24, R22, RZ ;  /* 0x0000001618167210 */ /* 0x000fe40007f3e0ff */
[----:B------:R-:W-:Y:S01]  /*15f0*/  SHF.R.S32.HI R134, RZ, 0x5, R135 ;  /* 0x00000005ff867819 */ /* 0x000fe20000011487 */
[----:B------:R-:W-:Y:S01]  /*1600*/  IMAD.X R27, R25, 0x1, R3, P0 ;  /* 0x00000001191b7824 */ /* 0x000fe200000e0603 */
[----:B------:R-:W-:Y:S01]  /*1610*/  LOP3.LUT R4, R23, R4, RZ, 0x3c, !PT ;  /* 0x0000000417047212 */ /* 0x000fe200078e3cff */
[----:B------:R-:W-:Y:S01]  /*1620*/  IMAD.X R23, R25, 0x1, R2, P1 ;  /* 0x0000000119177824 */ /* 0x000fe200008e0602 */
[-C--:B------:R-:W-:Y:S01]  /*1630*/  LEA.HI R11, R19, R19.reuse, RZ, 0x1 ;  /* 0x00000013130b7211 */ /* 0x080fe200078f08ff */
[----:B------:R-:W2:Y:S01]  /*1640*/  LDC.64 R2, c[0x0][0x240] ;  /* 0x00009000ff027b82 */ /* 0x000ea20000000a00 */
[----:B------:R-:W-:Y:S01]  /*1650*/  IMAD R161, R134, 0x8, R161 ;  /* 0x0000000886a17824 */ /* 0x000fe200078e02a1 */
[----:B------:R-:W-:Y:S01]  /*1660*/  SHF.R.S32.HI R0, RZ, 0x1f, R19 ;  /* 0x0000001fff007819 */ /* 0x000fe20000011413 */
[----:B------:R-:W-:Y:S01]  /*1670*/  IMAD.WIDE.U32 R24, R165, UR4, R24 ;  /* 0x00000004a5187c25 */ /* 0x000fe2000f8e0018 */
[----:B------:R-:W-:Y:S01]  /*1680*/  LOP3.LUT R132, R11, 0x7fffffe, RZ, 0xc0, !PT ;  /* 0x07fffffe0b847812 */ /* 0x000fe200078ec0ff */
[----:B------:R-:W-:Y:S01]  /*1690*/  ULDC.64 UR4, c[0x0][0x258] ;  /* 0x0000960000047ab9 */ /* 0x000fe20000000a00 */
[----:B------:R-:W-:Y:S01]  /*16a0*/  SHF.R.S32.HI R12, RZ, 0x1, R11 ;  /* 0x00000001ff0c7819 */ /* 0x000fe2000001140b */
[----:B------:R-:W-:Y:S01]  /*16b0*/  IMAD.U32 R161, R161, 0x20, R4 ;  /* 0x00000020a1a17824 */ /* 0x000fe200078e0004 */
[----:B------:R-:W-:Y:S01]  /*16c0*/  SHF.R.S32.HI R4, RZ, 0x1f, R13 ;  /* 0x0000001fff047819 */ /* 0x000fe2000001140d */
[----:B------:R-:W-:Y:S01]  /*16d0*/  IMAD.IADD R132, R19, 0x1, -R132 ;  /* 0x0000000113847824 */ /* 0x000fe200078e0a84 */
[----:B------:R-:W-:Y:S01]  /*16e0*/  SHF.R.S32.HI R21, RZ, 0x1f, R20 ;  /* 0x0000001fff157819 */ /* 0x000fe20000011414 */
[----:B------:R-:W-:Y:S01]  /*16f0*/  IMAD.WIDE.U32 R22, R20, UR6, R22 ;  /* 0x0000000614167c25 */ /* 0x000fe2000f8e0016 */
[----:B------:R-:W-:-:S02]  /*1700*/  LEA.HI R0, R0, R19, RZ, 0x3 ;  /* 0x0000001300007211 */ /* 0x000fc400078f18ff */
[----:B------:R-:W-:Y:S01]  /*1710*/  SHF.R.S32.HI R11, RZ, 0x1f, R11 ;  /* 0x0000001fff0b7819 */ /* 0x000fe2000001140b */
[----:B------:R-:W-:Y:S01]  /*1720*/  IMAD R4, R4, UR4, RZ ;  /* 0x0000000404047c24 */ /* 0x000fe2000f8e02ff */
[----:B------:R-:W-:Y:S01]  /*1730*/  IADD3 R10, P0, R20, R7, RZ ;  /* 0x00000007140a7210 */ /* 0x000fe20007f1e0ff */
[----:B------:R-:W-:Y:S01]  /*1740*/  IMAD.IADD R19, R25, 0x1, R18 ;  /* 0x0000000119137824 */ /* 0x000fe200078e0212 */
[----:B------:R-:W-:Y:S01]  /*1750*/  LEA.HI R11, R11, R12, RZ, 0x2 ;  /* 0x0000000c0b0b7211 */ /* 0x000fe200078f10ff */
[----:B------:R-:W-:Y:S02]  /*1760*/  IMAD.MOV.U32 R18, RZ, RZ, R24 ;  /* 0x000000ffff127224 */ /* 0x000fe400078e0018 */
[----:B------:R-:W-:Y:S02]  /*1770*/  IMAD R7, R13, UR5, R4 ;  /* 0x000000050d077c24 */ /* 0x000fe4000f8e0204 */
[----:B------:R-:W-:Y:S02]  /*1780*/  IMAD R4, R21, UR6, RZ ;  /* 0x0000000615047c24 */ /* 0x000fe4000f8e02ff */
[----:B------:R-:W-:Y:S01]  /*1790*/  IMAD.WIDE.U32 R18, R13, UR4, R18 ;  /* 0x000000040d127c25 */ /* 0x000fe2000f8e0012 */
[----:B------:R-:W-:Y:S01]  /*17a0*/  LOP3.LUT R13, R11, 0xfffffffc, RZ, 0xc0, !PT ;  /* 0xfffffffc0b0d7812 */ /* 0x000fe200078ec0ff */
[----:B------:R-:W-:-:S02]  /*17b0*/  ULDC.64 UR4, c[0x0][0x218] ;  /* 0x0000860000047ab9 */ /* 0x000fc40000000a00 */
[----:B------:R-:W-:-:S04]  /*17c0*/  IMAD.WIDE R16, R17, 0x40, R20 ;  /* 0x0000004011107825 */ /* 0x000fc800078e0214 */
[----:B------:R-:W-:Y:S02]  /*17d0*/  IMAD R11, R20, UR7, R4 ;  /* 0x00000007140b7c24 */ /* 0x000fe4000f8e0204 */
[----:B------:R-:W-:Y:S02]  /*17e0*/  IMAD.IADD R19, R19, 0x1, R7 ;  /* 0x0000000113137824 */ /* 0x000fe400078e0207 */
[----:B--2---:R-:W-:Y:S02]  /*17f0*/  IMAD R7, R17, R2, RZ ;  /* 0x0000000211077224 */ /* 0x004fe400078e02ff */
[----:B------:R-:W-:Y:S01]  /*1800*/  IMAD.X R9, R21, 0x1, R9, P0 ;  /* 0x0000000115097824 */ /* 0x000fe200000e0609 */
[----:B------:R-:W-:Y:S01]  /*1810*/  LEA R168, P0, R22, UR4, 0x1 ;  /* 0x0000000416a87c11 */ /* 0x000fe2000f8008ff */
[----:B------:R-:W-:Y:S02]  /*1820*/  IMAD.IADD R11, R23, 0x1, R11 ;  /* 0x00000001170b7824 */ /* 0x000fe400078e020b */
[----:B------:R-:W-:-:S02]  /*1830*/  IMAD R7, R16, R3, R7 ;  /* 0x0000000310077224 */ /* 0x000fc400078e0207 */
[----:B------:R-:W-:Y:S01]  /*1840*/  IMAD.WIDE.U32 R14, R14, UR10, R26 ;  /* 0x0000000a0e0e7c25 */ /* 0x000fe2000f8e001a */
[----:B------:R-:W-:Y:S01]  /*1850*/  LEA.HI.X R169, R22, UR5, R11, 0x1, P0 ;  /* 0x0000000516a97c11 */ /* 0x000fe200080f0c0b */
[----:B------:R-:W-:Y:S01]  /*1860*/  ULDC.64 UR4, c[0x0][0x210] ;  /* 0x0000840000047ab9 */ /* 0x000fe20000000a00 */
[----:B------:R-:W-:Y:S01]  /*1870*/  ULDC.64 UR10, c[0x0][0x250] ;  /* 0x00009400000a7ab9 */ /* 0x000fe20000000a00 */
[----:B------:R-:W-:-:S04]  /*1880*/  IMAD.WIDE.U32 R16, R16, R2, R18 ;  /* 0x0000000210107225 */ /* 0x000fc800078e0012 */
[----:B------:R-:W-:Y:S01]  /*1890*/  IMAD.IADD R15, R15, 0x1, R8 ;  /* 0x000000010f0f7824 */ /* 0x000fe200078e0208 */
[----:B------:R-:W-:Y:S01]  /*18a0*/  LEA R8, P0, R16, UR4, 0x1 ;  /* 0x0000000410087c11 */ /* 0x000fe2000f8008ff */
[----:B------:R-:W-:Y:S01]  /*18b0*/  IMAD.IADD R7, R17, 0x1, R7 ;  /* 0x0000000111077824 */ /* 0x000fe200078e0207 */
[----:B------:R-:W-:Y:S01]  /*18c0*/  UMOV UR4, 0x400 ;  /* 0x0000040000047882 */ /* 0x000fe20000000000 */
[----:B------:R-:W-:Y:S02]  /*18d0*/  IMAD R11, R9, UR10, RZ ;  /* 0x0000000a090b7c24 */ /* 0x000fe4000f8e02ff */
[----:B------:R-:W-:Y:S01]  /*18e0*/  IMAD.IADD R4, R12, 0x1, -R13 ;  /* 0x000000010c047824 */ /* 0x000fe200078e0a0d */
[----:B------:R-:W-:Y:S01]  /*18f0*/  LEA.HI.X R9, R16, UR5, R7, 0x1, P0 ;  /* 0x0000000510097c11 */ /* 0x000fe200080f0c07 */
[----:B-1----:R-:W-:Y:S01]  /*1900*/  ULEA UR5, UR12, UR4, 0x18 ;  /* 0x000000040c057291 */ /* 0x002fe2000f8ec03f */
[----:B------:R-:W-:Y:S01]  /*1910*/  LEA R12, P0, R2, R8, 0x6 ;  /* 0x00000008020c7211 */ /* 0x000fe200078030ff */
[C---:B------:R-:W-:Y:S01]  /*1920*/  IMAD R7, R10.reuse, UR11, R11 ;  /* 0x0000000b0a077c24 */ /* 0x040fe2000f8e020b */
[----:B------:R-:W-:Y:S01]  /*1930*/  ULDC.64 UR12, c[0x0][0x220] ;  /* 0x00008800000c7ab9 */ /* 0x000fe20000000a00 */
[----:B------:R-:W-:Y:S01]  /*1940*/  IMAD.WIDE.U32 R10, R10, UR10, R14 ;  /* 0x0000000a0a0a7c25 */ /* 0x000fe2000f8e000e */
[----:B------:R-:W-:Y:S01]  /*1950*/  LOP3.LUT R15, R6, 0xfffffff8, RZ, 0xc0, !PT ;  /* 0xfffffff8060f7812 */ /* 0x000fe200078ec0ff */
[----:B------:R-:W-:Y:S01]  /*1960*/  USHF.L.U64.HI UR11, UR10, 0x6, UR11 ;  /* 0x000000060a0b7899 */ /* 0x000fe2000801020b */
[----:B------:R-:W-:Y:S01]  /*1970*/  LEA.HI.X R13, R2, R9, R3, 0x6, P0 ;  /* 0x00000009020d7211 */ /* 0x000fe200000f3403 */
[----:B------:R-:W-:Y:S01]  /*1980*/  IMAD.SHL.U32 R3, R163, 0x8, RZ ;  /* 0x00000008a3037824 */ /* 0x000fe200078e00ff */
[----:B------:R-:W-:Y:S01]  /*1990*/  LEA R161, R161, UR5, 0x1 ;  /* 0x00000005a1a17c11 */ /* 0x000fe2000f8e08ff */
[----:B------:R-:W-:Y:S01]  /*19a0*/  IMAD.IADD R162, R130, 0x1, -R15 ;  /* 0x0000000182a27824 */ /* 0x000fe200078e0a0f */
[----:B------:R-:W-:Y:S01]  /*19b0*/  IADD3 R14, P0, R168, UR19, RZ ;  /* 0x00000013a80e7c10 */ /* 0x000fe2000ff1e0ff */
[----:B------:R-:W-:Y:S01]  /*19c0*/  IMAD.IADD R7, R11, 0x1, R7 ;  /* 0x000000010b077824 */ /* 0x000fe200078e0207 */
[----:B------:R-:W-:Y:S01]  /*19d0*/  UIADD3 UR4, UR5, 0x3000, URZ ;  /* 0x0000300005047890 */ /* 0x000fe2000fffe03f */
[----:B------:R-:W-:Y:S01]  /*19e0*/  @!PT LDS RZ, [RZ] ;  /* 0x00000000fffff984 */ /* 0x000fe20000000800 */
[----:B------:R-:W-:Y:S01]  /*19f0*/  @!PT LDS RZ, [RZ] ;  /* 0x00000000fffff984 */ /* 0x000fe20000000800 */
[----:B------:R-:W-:Y:S01]  /*1a00*/  @!PT LDS RZ, [RZ] ;  /* 0x00000000fffff984 */ /* 0x000fe20000000800 */
[----:B------:R-:W-:Y:S01]  /*1a10*/  LDGSTS.E.BYPASS.LTC128B.128 [R161], desc[UR16][R8.64] ;  /* 0x0000000008a17fae */ /* 0x000fe2000b901d50 */
[----:B------:R-:W-:Y:S01]  /*1a20*/  IADD3.X R15, R169, UR18, RZ, P0, !PT ;  /* 0x00000012a90f7c10 */ /* 0x000fe200087fe4ff */
[----:B------:R-:W-:Y:S01]  /*1a30*/  IMAD.SHL.U32 R0, R0, 0x20, RZ ;  /* 0x0000002000007824 */ /* 0x000fe200078e00ff */
[----:B------:R-:W-:Y:S01]  /*1a40*/  IADD3 R18, P0, R14, UR19, RZ ;  /* 0x000000130e127c10 */ /* 0x000fe2000ff1e0ff */
[----:B------:R-:W-:Y:S01]  /*1a50*/  LDGSTS.E.BYPASS.LTC128B.128 [R161+0x1000], desc[UR16][R8.64+0x40] ;  /* 0x0100004008a17fae */ /* 0x000fe2000b901d50 */
[----:B------:R-:W-:Y:S01]  /*1a60*/  LEA.HI R2, R162, R162, RZ, 0x1 ;  /* 0x000000a2a2027211 */ /* 0x000fe200078f08ff */
[----:B------:R-:W-:Y:S01]  /*1a70*/  IMAD R137, R134, 0x10, R137 ;  /* 0x0000001086897824 */ /* 0x000fe200078e0289 */
[----:B------:R-:W-:Y:S01]  /*1a80*/  IADD3.X R19, R15, UR18, RZ, P0, !PT ;  /* 0x000000120f137c10 */ /* 0x000fe200087fe4ff */
[----:B------:R1:W-:Y:S01]  /*1a90*/  LDGSTS.E.BYPASS.LTC128B.128 [R161+0x2000], desc[UR16][R8.64+0x80] ;  /* 0x0200008008a17fae */ /* 0x0003e2000b901d50 */
[----:B------:R-:W-:-:S02]  /*1aa0*/  IADD3 R16, P0, R18, UR19, RZ ;  /* 0x0000001312107c10 */ /* 0x000fc4000ff1e0ff */
[----:B------:R-:W-:Y:S01]  /*1ab0*/  SHF.R.S32.HI R164, RZ, 0x1, R2 ;  /* 0x00000001ffa47819 */ /* 0x000fe20000011402 */
[----:B------:R-:W-:Y:S01]  /*1ac0*/  LDGSTS.E.BYPASS.LTC128B.128 [R161+0x800], desc[UR16][R12.64] ;  /* 0x008000000ca17fae */ /* 0x000fe2000b901d50 */
[----:B------:R-:W-:Y:S02]  /*1ad0*/  IADD3.X R17, R19, UR18, RZ, P0, !PT ;  /* 0x0000001213117c10 */ /* 0x000fe400087fe4ff */
[----:B------:R-:W-:Y:S01]  /*1ae0*/  LEA R170, P0, R10, UR12, 0x1 ;  /* 0x0000000c0aaa7c11 */ /* 0x000fe2000f8008ff */
[----:B------:R-:W-:Y:S01]  /*1af0*/  LDGSTS.E.BYPASS.LTC128B.128 [R161+0x1800], desc[UR16][R12.64+0x40] ;  /* 0x018000400ca17fae */ /* 0x000fe2000b901d50 */
[----:B------:R-:W-:Y:S01]  /*1b00*/  IMAD.SHL.U32 R6, R164, 0x40, RZ ;  /* 0x00000040a4067824 */ /* 0x000fe200078e00ff */
[----:B------:R-:W-:Y:S01]  /*1b10*/  USHF.L.U32 UR12, UR10, 0x6, URZ ;  /* 0x000000060a0c7899 */ /* 0x000fe2000800063f */
[----:B------:R-:W-:Y:S01]  /*1b20*/  LEA.HI.X R171, R10, UR13, R7, 0x1, P0 ;  /* 0x0000000d0aab7c11 */ /* 0x000fe200080f0c07 */
[----:B------:R-:W-:Y:S01]  /*1b30*/  LDGSTS.E.BYPASS.LTC128B.128 [R161+0x2800], desc[UR16][R12.64+0x80] ;  /* 0x028000800ca17fae */ /* 0x000fe2000b901d50 */
[----:B------:R-:W-:-:S02]  /*1b40*/  LOP3.LUT R131, R0, 0xffffff00, RZ, 0xc0, !PT ;  /* 0xffffff0000837812 */ /* 0x000fc400078ec0ff */
[----:B------:R-:W-:Y:S01]  /*1b50*/  LOP3.LUT R6, R6, 0xc0, RZ, 0xc0, !PT ;  /* 0x000000c006067812 */ /* 0x000fe200078ec0ff */
[----:B------:R-:W-:Y:S01]  /*1b60*/  LDGSTS.E.BYPASS.LTC128B.128 [R161+0x3000], desc[UR16][R168.64] ;  /* 0x03000000a8a17fae */ /* 0x000fe2000b901d50 */
[----:B------:R-:W-:Y:S01]  /*1b70*/  LOP3.LUT P1, RZ, R4, 0x2, RZ, 0xc0, !PT ;  /* 0x0000000204ff7812 */ /* 0x000fe2000782c0ff */
[----:B------:R-:W-:Y:S01]  /*1b80*/  IMAD R159, R134, 0x200, R131 ;  /* 0x00000200869f7824 */ /* 0x000fe200078e0283 */
[----:B------:R-:W-:Y:S01]  /*1b90*/  LOP3.LUT R3, R6, 0x8, R3, 0xf8, !PT ;  /* 0x0000000806037812 */ /* 0x000fe200078ef803 */
[----:B------:R-:W-:Y:S02]  /*1ba0*/  LDGSTS.E.BYPASS.LTC128B.128 [R161+0x5000], desc[UR16][R168.64+0x40] ;  /* 0x05000040a8a17fae */ /* 0x000fe4000b901d50 */
[----:B------:R-:W-:Y:S02]  /*1bb0*/  IMAD R159, R132, 0x20, R159 ;  /* 0x00000020849f7824 */ /* 0x000fe400078e029f */
[----:B------:R-:W-:Y:S01]  /*1bc0*/  LDGSTS.E.BYPASS.LTC128B.128 [R161+0x7000], desc[UR16][R168.64+0x80] ;  /* 0x07000080a8a17fae */ /* 0x000fe2000b901d50 */
[----:B-1----:R-:W-:-:S03]  /*1bd0*/  LOP3.LUT R9, R2, 0xfffffffe, RZ, 0xc0, !PT ;  /* 0xfffffffe02097812 */ /* 0x002fc600078ec0ff */
[----:B------:R-:W-:Y:S01]  /*1be0*/  LDGSTS.E.BYPASS.LTC128B.128 [R161+0x3800], desc[UR16][R14.64] ;  /* 0x038000000ea17fae */ /* 0x000fe2000b901d50 */
[----:B------:R-:W-:Y:S01]  /*1bf0*/  SHF.R.U32.HI R2, RZ, 0x3, R6 ;  /* 0x00000003ff027819 */ /* 0x000fe20000011606 */
[----:B------:R-:W-:Y:S01]  /*1c00*/  IMAD.SHL.U32 R6, R5, 0x8, RZ ;  /* 0x0000000805067824 */ /* 0x000fe200078e00ff */
[----:B------:R-:W-:Y:S01]  /*1c10*/  IADD3 R8, P0, R170, UR12, RZ ;  /* 0x0000000caa087c10 */ /* 0x000fe2000ff1e0ff */
[----:B------:R-:W-:Y:S01]  /*1c20*/  LDGSTS.E.BYPASS.LTC128B.128 [R161+0x5800], desc[UR16][R14.64+0x40] ;  /* 0x058000400ea17fae */ /* 0x000fe2000b901d50 */
[----:B------:R-:W-:Y:S01]  /*1c30*/  LOP3.LUT R2, R3, R2, RZ, 0x3c, !PT ;  /* 0x0000000203027212 */ /* 0x000fe200078e3cff */
[----:B------:R-:W-:Y:S02]  /*1c40*/  IMAD.SHL.U32 R3, R4, 0x40, RZ ;  /* 0x0000004004037824 */ /* 0x000fe400078e00ff */
[----:B------:R-:W-:Y:S01]  /*1c50*/  LDGSTS.E.BYPASS.LTC128B.128 [R161+0x7800], desc[UR16][R14.64+0x80] ;  /* 0x078000800ea17fae */ /* 0x000fe2000b901d50 */
[----:B------:R-:W-:Y:S01]  /*1c60*/  IMAD.IADD R162, R162, 0x1, -R9 ;  /* 0x00000001a2a27824 */ /* 0x000fe200078e0a09 */
[----:B------:R-:W-:-:S02]  /*1c70*/  IADD3.X R9, R171, UR11, RZ, P0, !PT ;  /* 0x0000000bab097c10 */ /* 0x000fc400087fe4ff */
[----:B------:R-:W-:Y:S01]  /*1c80*/  LDGSTS.E.BYPASS.LTC128B.128 [R161+0x4000], desc[UR16][R18.64] ;  /* 0x0400000012a17fae */ /* 0x000fe2000b901d50 */
[----:B------:R-:W-:Y:S01]  /*1c90*/  LOP3.LUT R3, R3, 0xc0, RZ, 0xc0, !PT ;  /* 0x000000c003037812 */ /* 0x000fe200078ec0ff */
[----:B------:R-:W-:Y:S01]  /*1ca0*/  IMAD R5, R5, 0x8, R162 ;  /* 0x0000000805057824 */ /* 0x000fe200078e02a2 */
[----:B------:R-:W-:Y:S01]  /*1cb0*/  IADD3 R10, P0, R8, UR12, RZ ;  /* 0x0000000c080a7c10 */ /* 0x000fe2000ff1e0ff */
[----:B------:R-:W-:Y:S01]  /*1cc0*/  LDGSTS.E.BYPASS.LTC128B.128 [R161+0x6000], desc[UR16][R18.64+0x40] ;  /* 0x0600004012a17fae */ /* 0x000fe2000b901d50 */
[----:B------:R-:W-:Y:S01]  /*1cd0*/  LOP3.LUT R6, R3, 0x8, R6, 0xf8, !PT ;  /* 0x0000000803067812 */ /* 0x000fe200078ef806 */
[----:B------:R-:W-:Y:S01]  /*1ce0*/  IMAD.U32 R0, R5, 0x20, R2 ;  /* 0x0000002005007824 */ /* 0x000fe200078e0002 */
[----:B------:R-:W-:Y:S01]  /*1cf0*/  SHF.R.U32.HI R3, RZ, 0x3, R3 ;  /* 0x00000003ff037819 */ /* 0x000fe20000011603 */
[----:B------:R-:W-:Y:S01]  /*1d00*/  LDGSTS.E.BYPASS.LTC128B.128 [R161+0x8000], desc[UR16][R18.64+0x80] ;  /* 0x0800008012a17fae */ /* 0x000fe2000b901d50 */
[----:B------:R-:W-:Y:S02]  /*1d10*/  IADD3.X R11, R9, UR11, RZ, P0, !PT ;  /* 0x0000000b090b7c10 */ /* 0x000fe400087fe4ff */
[----:B------:R-:W-:Y:S01]  /*1d20*/  LOP3.LUT R2, R6, R3, RZ, 0x3c, !PT ;  /* 0x0000000306027212 */ /* 0x000fe200078e3cff */
[----:B------:R-:W-:Y:S01]  /*1d30*/  LDGSTS.E.BYPASS.LTC128B.128 [R161+0x4800], desc[UR16][R16.64] ;  /* 0x0480000010a17fae */ /* 0x000fe2000b901d50 */
[----:B------:R-:W-:Y:S01]  /*1d40*/  IADD3 R6, P0, R10, UR12, RZ ;  /* 0x0000000c0a067c10 */ /* 0x000fe2000ff1e0ff */
[----:B------:R-:W-:Y:S01]  /*1d50*/  IMAD.MOV.U32 R3, RZ, RZ, 0x20 ;  /* 0x00000020ff037424 */ /* 0x000fe200078e00ff */
[----:B------:R-:W-:Y:S01]  /*1d60*/  LEA R128, R0, UR5, 0x1 ;  /* 0x0000000500807c11 */ /* 0x000fe2000f8e08ff */
[----:B------:R-:W-:Y:S01]  /*1d70*/  LDGSTS.E.BYPASS.LTC128B.128 [R161+0x6800], desc[UR16][R16.64+0x40] ;  /* 0x0680004010a17fae */ /* 0x000fe2000b901d50 */
[----:B------:R-:W-:Y:S01]  /*1d80*/  IMAD.IADD R159, R2, 0x1, R159 ;  /* 0x00000001029f7824 */ /* 0x000fe200078e029f */
[----:B------:R-:W-:-:S02]  /*1d90*/  IADD3.X R7, R11, UR11, RZ, P0, !PT ;  /* 0x0000000b0b077c10 */ /* 0x000fc400087fe4ff */
[----:B------:R1:W-:Y:S01]  /*1da0*/  LDGSTS.E.BYPASS.LTC128B.128 [R161+0x8800], desc[UR16][R16.64+0x80] ;  /* 0x0880008010a17fae */ /* 0x0003e2000b901d50 */
[----:B------:R-:W-:Y:S02]  /*1db0*/  LOP3.LUT P0, RZ, R164, 0x2, RZ, 0xc0, !PT ;  /* 0x00000002a4ff7812 */ /* 0x000fe4000780c0ff */
[----:B------:R-:W-:Y:S01]  /*1dc0*/  LEA R159, R159, UR5, 0x1 ;  /* 0x000000059f9f7c11 */ /* 0x000fe2000f8e08ff */
[----:B------:R-:W0:Y:S01]  /*1dd0*/  LDGDEPBAR ;  /* 0x00000000000079af */ /* 0x000e220000000000 */
[C---:B------:R-:W-:Y:S02]  /*1de0*/  SEL R5, R3.reuse, 0xffffffe0, !P0 ;  /* 0xffffffe003057807 */ /* 0x040fe40004000000 */
[----:B------:R-:W-:Y:S02]  /*1df0*/  SEL R3, R3, 0xffffffe0, !P1 ;  /* 0xffffffe003037807 */ /* 0x000fe40004800000 */
[----:B------:R-:W-:Y:S01]  /*1e00*/  LEA R158, R0, UR4, 0x1 ;  /* 0x00000004009e7c11 */ /* 0x000fe2000f8e08ff */
[----:B------:R-:W-:-:S02]  /*1e10*/  ULDC UR4, c[0x0][0x39c] ;  /* 0x0000e70000047ab9 */ /* 0x000fc40000000800 */
        /* <DEDUP_REMOVED lines=21> */
[----:B------:R-:W-:Y:S04]  /*1f70*/  LDSM.16.M88.4 R116, [R157] ;  /* 0x000000009d74783b */ /* 0x000fe80000000200 */
[----:B------:R-:W-:Y:S04]  /*1f80*/  LDSM.16.M88.4 R40, [R156] ;  /* 0x000000009c28783b */ /* 0x000fe80000000200 */
[----:B------:R-:W5:Y:S04]  /*1f90*/  LDSM.16.M88.4 R52, [R128+0x3400] ;  /* 0x003400008034783b */ /* 0x000f680000000200 */
[----:B-1----:R-:W-:Y:S04]  /*1fa0*/  LDSM.16.M88.4 R16, [R159+0x1000] ;  /* 0x001000009f10783b */ /* 0x002fe80000000200 */
[----:B------:R-:W-:Y:S04]  /*1fb0*/  LDSM.16.M88.4 R20, [R128+0x5000] ;  /* 0x005000008014783b */ /* 0x000fe80000000200 */
[----:B------:R-:W1:Y:S04]  /*1fc0*/  LDSM.16.M88.4 R44, [R128+0x3800] ;  /* 0x00380000802c783b */ /* 0x000e680000000200 */
[----:B------:R-:W1:Y:S04]  /*1fd0*/  LDSM.16.M88.4 R92, [R128+0x3c00] ;  /* 0x003c0000805c783b */ /* 0x000e680000000200 */
[----:B------:R-:W1:Y:S04]  /*1fe0*/  LDSM.16.M88.4 R84, [R128+0x4000] ;  /* 0x004000008054783b */ /* 0x000e680000000200 */
[----:B------:R-:W1:Y:S01]  /*1ff0*/  LDSM.16.M88.4 R76, [R128+0x4400] ;  /* 0x00440000804c783b */ /* 0x000e620000000200 */
[C---:B----4-:R-:W-:Y:S03]  /*2000*/  HMMA.16816.F32.BF16 R28, R60.reuse, R24, RZ ;  /* 0x000000183c1c723c */ /* 0x050fe600000418ff */
[----:B------:R-:W4:Y:S04]  /*2010*/  LDSM.16.M88.4 R68, [R128+0x4800] ;  /* 0x004800008044783b */ /* 0x000f280000000200 */
[----:B------:R-:W4:Y:S01]  /*2020*/  LDSM.16.M88.4 R32, [R128+0x4c00] ;  /* 0x004c00008020783b */ /* 0x000f220000000200 */
[C---:B------:R-:W-:Y:S03]  /*2030*/  HMMA.16816.F32.BF16 R24, R60.reuse, R26, RZ ;  /* 0x0000001a3c18723c */ /* 0x040fe600000418ff */
[----:B--2---:R-:W2:Y:S03]  /*2040*/  LDSM.16.M88.4 R8, [R156+0x400] ;  /* 0x000400009c08783b */ /* 0x004ea60000000200 */
[C---:B-----5:R-:W-:Y:S01]  /*2050*/  HMMA.16816.F32.BF16 R36, R60.reuse, R52, RZ ;  /* 0x000000343c24723c */ /* 0x060fe200000418ff */
[----:B------:R-:W-:Y:S04]  /*2060*/  LDSM.16.M88.4 R12, [R157+0x1000] ;  /* 0x001000009d0c783b */ /* 0x000fe80000000200 */
[----:B------:R-:W5:Y:S01]  /*2070*/  LDSM.16.M88.4 R56, [R156+0x2000] ;  /* 0x002000009c38783b */ /* 0x000f620000000200 */
[----:B------:R-:W-:Y:S03]  /*2080*/  HMMA.16816.F32.BF16 R52, R60, R54, RZ ;  /* 0x000000363c34723c */ /* 0x000fe600000418ff */
[----:B---3--:R-:W3:Y:S03]  /*2090*/  LDSM.16.M88.4 R4, [R156+0x800] ;  /* 0x000800009c04783b */ /* 0x008ee60000000200 */
[C---:B------:R-:W-:Y:S01]  /*20a0*/  HMMA.16816.F32.BF16 R28, R116.reuse, R40, R28 ;  /* 0x00000028741c723c */ /* 0x040fe2000004181c */
[----:B------:R-:W3:Y:S04]  /*20b0*/  LDSM.16.M88.4 R124, [R128+0x5400] ;  /* 0x00540000807c783b */ /* 0x000ee80000000200 */
[----:B------:R-:W-:Y:S01]  /*20c0*/  LDSM.16.M88.4 R108, [R156+0x1000] ;  /* 0x001000009c6c783b */ /* 0x000fe20000000200 */
[----:B------:R-:W-:Y:S03]  /*20d0*/  HMMA.16816.F32.BF16 R24, R116, R42, R24 ;  /* 0x0000002a7418723c */ /* 0x000fe60000041818 */
[----:B------:R-:W-:Y:S03]  /*20e0*/  LDSM.16.M88.4 R112, [R156+0xc00] ;  /* 0x000c00009c70783b */ /* 0x000fe60000000200 */
[C---:B-1----:R-:W-:Y:S01]  /*20f0*/  HMMA.16816.F32.BF16 R48, R60.reuse, R44, RZ ;  /* 0x0000002c3c30723c */ /* 0x042fe200000418ff */
[----:B------:R-:W-:Y:S04]  /*2100*/  LDSM.16.M88.4 R40, [R156+0x2400] ;  /* 0x002400009c28783b */ /* 0x000fe80000000200 */
[----:B------:R-:W-:Y:S01]  /*2110*/  LDSM.16.M88.4 R104, [R156+0x1400] ;  /* 0x001400009c68783b */ /* 0x000fe20000000200 */
[----:B------:R-:W-:Y:S03]  /*2120*/  HMMA.16816.F32.BF16 R96, R60, R92, RZ ;  /* 0x0000005c3c60723c */ /* 0x000fe600000418ff */
[----:B------:R-:W-:Y:S03]  /*2130*/  LDSM.16.M88.4 R100, [R156+0x1800] ;  /* 0x001800009c64783b */ /* 0x000fe60000000200 */
[C---:B------:R-:W-:Y:S01]  /*2140*/  HMMA.16816.F32.BF16 R28, R16.reuse, R20, R28 ;  /* 0x00000014101c723c */ /* 0x040fe2000004181c */
[----:B------:R-:W0:Y:S05]  /*2150*/  LDGDEPBAR ;  /* 0x00000000000079af */ /* 0x000e2a0000000000 */
[----:B------:R-:W-:Y:S01]  /*2160*/  HMMA.16816.F32.BF16 R24, R16, R22, R24 ;  /* 0x000000161018723c */ /* 0x000fe20000041818 */
[----:B------:R-:W-:Y:S05]  /*2170*/  LDSM.16.M88.4 R20, [R156+0x4000] ;  /* 0x004000009c14783b */ /* 0x000fea0000000200 */
[C---:B------:R-:W-:Y:S06]  /*2180*/  HMMA.16816.F32.BF16 R88, R60.reuse, R84, RZ ;  /* 0x000000543c58723c */ /* 0x040fec00000418ff */
[C---:B------:R-:W-:Y:S06]  /*2190*/  HMMA.16816.F32.BF16 R80, R60.reuse, R76, RZ ;  /* 0x0000004c3c50723c */ /* 0x040fec00000418ff */
[C---:B----4-:R-:W-:Y:S06]  /*21a0*/  HMMA.16816.F32.BF16 R72, R60.reuse, R68, RZ ;  /* 0x000000443c48723c */ /* 0x050fec00000418ff */
[C---:B------:R-:W-:Y:S06]  /*21b0*/  HMMA.16816.F32.BF16 R44, R60.reuse, R46, RZ ;  /* 0x0000002e3c2c723c */ /* 0x040fec00000418ff */
[C---:B------:R-:W-:Y:S06]  /*21c0*/  HMMA.16816.F32.BF16 R92, R60.reuse, R94, RZ ;  /* 0x0000005e3c5c723c */ /* 0x040fec00000418ff */
[C---:B------:R-:W-:Y:S06]  /*21d0*/  HMMA.16816.F32.BF16 R84, R60.reuse, R86, RZ ;  /* 0x000000563c54723c */ /* 0x040fec00000418ff */
[C---:B------:R-:W-:Y:S06]  /*21e0*/  HMMA.16816.F32.BF16 R76, R60.reuse, R78, RZ ;  /* 0x0000004e3c4c723c */ /* 0x040fec00000418ff */
[C---:B------:R-:W-:Y:S06]  /*21f0*/  HMMA.16816.F32.BF16 R68, R60.reuse, R70, RZ ;  /* 0x000000463c44723c */ /* 0x040fec00000418ff */
[C---:B------:R-:W-:Y:S06]  /*2200*/  HMMA.16816.F32.BF16 R64, R60.reuse, R32, RZ ;  /* 0x000000203c40723c */ /* 0x040fec00000418ff */
[----:B------:R-:W-:Y:S01]  /*2210*/  HMMA.16816.F32.BF16 R60, R60, R34, RZ ;  /* 0x000000223c3c723c */ /* 0x000fe200000418ff */
[----:B------:R-:W-:Y:S05]  /*2220*/  LDSM.16.M88.4 R32, [R128+0x7000] ;  /* 0x007000008020783b */ /* 0x000fea0000000200 */
[C---:B--2---:R-:W-:Y:S06]  /*2230*/  HMMA.16816.F32.BF16 R36, R116.reuse, R8, R36 ;  /* 0x000000087424723c */ /* 0x044fec0000041824 */
[----:B------:R-:W-:Y:S01]  /*2240*/  HMMA.16816.F32.BF16 R52, R116, R10, R52 ;  /* 0x0000000a7434723c */ /* 0x000fe20000041834 */
[----:B------:R-:W1:Y:S05]  /*2250*/  LDSM.16.M88.4 R8, [R159+0x2000] ;  /* 0x002000009f08783b */ /* 0x000e6a0000000200 */
[C---:B-----5:R-:W-:Y:S06]  /*2260*/  HMMA.16816.F32.BF16 R28, R12.reuse, R56, R28 ;  /* 0x000000380c1c723c */ /* 0x060fec000004181c */
[----:B------:R-:W-:Y:S01]  /*2270*/  HMMA.16816.F32.BF16 R24, R12, R58, R24 ;  /* 0x0000003a0c18723c */ /* 0x000fe20000041818 */
[----:B------:R-:W2:Y:S05]  /*2280*/  LDSM.16.M88.4 R56, [R128+0x5800] ;  /* 0x005800008038783b */ /* 0x000eaa0000000200 */
[C---:B---3--:R-:W-:Y:S06]  /*2290*/  HMMA.16816.F32.BF16 R48, R116.reuse, R4, R48 ;  /* 0x000000047430723c */ /* 0x048fec0000041830 */
[----:B------:R-:W-:Y:S01]  /*22a0*/  HMMA.16816.F32.BF16 R44, R116, R6, R44 ;  /* 0x00000006742c723c */ /* 0x000fe2000004182c */
[----:B------:R-:W3:Y:S05]  /*22b0*/  LDSM.16.M88.4 R4, [R157+0x2000] ;  /* 0x002000009d04783b */ /* 0x000eea0000000200 */
[C---:B------:R-:W-:Y:S06]  /*22c0*/  HMMA.16816.F32.BF16 R36, R16.reuse, R124, R36 ;  /* 0x0000007c1024723c */ /* 0x040fec0000041824 */
[----:B------:R-:W-:Y:S06]  /*22d0*/  HMMA.16816.F32.BF16 R52, R16, R126, R52 ;  /* 0x0000007e1034723c */ /* 0x000fec0000041834 */
[C---:B-1----:R-:W-:Y:S06]  /*22e0*/  HMMA.16816.F32.BF16 R28, R8.reuse, R32, R28 ;  /* 0x00000020081c723c */ /* 0x042fec000004181c */
[----:B------:R-:W-:Y:S01]  /*22f0*/  HMMA.16816.F32.BF16 R24, R8, R34, R24 ;  /* 0x000000220818723c */ /* 0x000fe20000041818 */
[----:B------:R-:W1:Y:S05]  /*2300*/  LDSM.16.M88.4 R32, [R156+0x2800] ;  /* 0x002800009c20783b */ /* 0x000e6a0000000200 */
[----:B--2---:R-:W-:Y:S06]  /*2310*/  HMMA.16816.F32.BF16 R48, R16, R56, R48 ;  /* 0x000000381030723c */ /* 0x004fec0000041830 */
[----:B------:R-:W-:Y:S06]  /*2320*/  HMMA.16816.F32.BF16 R88, R116, R108, R88 ;  /* 0x0000006c7458723c */ /* 0x000fec0000041858 */
[C---:B---3--:R-:W-:Y:S06]  /*2330*/  HMMA.16816.F32.BF16 R28, R4.reuse, R20, R28 ;  /* 0x00000014041c723c */ /* 0x048fec000004181c */
[----:B------:R-:W-:Y:S01]  /*2340*/  HMMA.16816.F32.BF16 R24, R4, R22, R24 ;  /* 0x000000160418723c */ /* 0x000fe20000041818 */
[----:B------:R-:W2:Y:S05]  /*2350*/  LDSM.16.M88.4 R20, [R128+0x7800] ;  /* 0x007800008014783b */ /* 0x000eaa0000000200 */
[----:B------:R-:W-:Y:S01]  /*2360*/  HMMA.16816.F32.BF16 R84, R116, R110, R84 ;  /* 0x0000006e7454723c */ /* 0x000fe20000041854 */
[----:B------:R-:W3:Y:S05]  /*2370*/  LDSM.16.M88.4 R108, [R128+0x5c00] ;  /* 0x005c0000806c783b */ /* 0x000eea0000000200 */
[----:B------:R-:W-:Y:S06]  /*2380*/  HMMA.16816.F32.BF16 R44, R16, R58, R44 ;  /* 0x0000003a102c723c */ /* 0x000fec000004182c */
[----:B------:R-:W-:Y:S01]  /*2390*/  HMMA.16816.F32.BF16 R120, R116, R112, R96 ;  /* 0x000000707478723c */ /* 0x000fe20000041860 */
[----:B------:R-:W4:Y:S01]  /*23a0*/  LDSM.16.M88.4 R96, [R128+0x7400] ;  /* 0x007400008060783b */ /* 0x000f220000000200 */
[----:B------:R-:W-:Y:S01]  /*23b0*/  FMUL.FTZ R0, R28, UR4 ;  /* 0x000000041c007c20 */ /* 0x000fe20008410000 */
[----:B------:R-:W-:Y:S01]  /*23c0*/  FMUL.FTZ R57, R29, UR4 ;  /* 0x000000041d397c20 */ /* 0x000fe20008410000 */
[----:B------:R-:W-:Y:S01]  /*23d0*/  FMUL.FTZ R56, R30, UR4 ;  /* 0x000000041e387c20 */ /* 0x000fe20008410000 */
[----:B------:R-:W-:Y:S01]  /*23e0*/  FMUL.FTZ R58, R31, UR4 ;  /* 0x000000041f3a7c20 */ /* 0x000fe20008410000 */
[----:B-1----:R-:W-:Y:S01]  /*23f0*/  HMMA.16816.F32.BF16 R48, R12, R32, R48 ;  /* 0x000000200c30723c */ /* 0x002fe20000041830 */
[----:B------:R-:W-:Y:S01]  /*2400*/  LDSM.16.M88.4 R28, [R156+0x2c00] ;  /* 0x002c00009c1c783b */ /* 0x000fe20000000200 */
[----:B------:R-:W-:Y:S01]  /*2410*/  FMUL.FTZ R24, R24, UR4 ;  /* 0x0000000418187c20 */ /* 0x000fe20008410000 */
[----:B------:R-:W1:Y:S03]  /*2420*/  MUFU.TANH R57, R57 ;  /* 0x0000003900397308 */ /* 0x000e660000002400 */
[----:B------:R-:W-:Y:S05]  /*2430*/  HMMA.16816.F32.BF16 R92, R116, R114, R92 ;  /* 0x00000072745c723c */ /* 0x000fea000004185c */
[----:B------:R5:W-:Y:S01]  /*2440*/  MUFU.TANH R59, R24 ;  /* 0x00000018003b7308 */ /* 0x000be20000002400 */
[C---:B------:R-:W-:Y:S06]  /*2450*/  HMMA.16816.F32.BF16 R36, R12.reuse, R40, R36 ;  /* 0x000000280c24723c */ /* 0x040fec0000041824 */
[C---:B------:R-:W-:Y:S01]  /*2460*/  HMMA.16816.F32.BF16 R52, R12.reuse, R42, R52 ;  /* 0x0000002a0c34723c */ /* 0x040fe20000041834 */
[----:B------:R-:W1:Y:S01]  /*2470*/  LDSM.16.M88.4 R40, [R156+0x4800] ;  /* 0x004800009c28783b */ /* 0x000e620000000200 */
[----:B------:R-:W5:Y:S04]  /*2480*/  MUFU.TANH R58, R58 ;  /* 0x0000003a003a7308 */ /* 0x000f680000002400 */
[----:B------:R-:W-:Y:S01]  /*2490*/  HMMA.16816.F32.BF16 R44, R12, R34, R44 ;  /* 0x000000220c2c723c */ /* 0x000fe2000004182c */
[----:B------:R-:W5:Y:S03]  /*24a0*/  LDSM.16.M88.4 R32, [R128+0x6000] ;  /* 0x006000008020783b */ /* 0x000f660000000200 */
[----:B------:R-:W-:Y:S02]  /*24b0*/  MUFU.TANH R0, R0 ;  /* 0x0000000000007308 */ /* 0x000fe40000002400 */
[C---:B------:R-:W-:Y:S06]  /*24c0*/  HMMA.16816.F32.BF16 R80, R116.reuse, R104, R80 ;  /* 0x000000687450723c */ /* 0x040fec0000041850 */
[----:B------:R-:W-:Y:S01]  /*24d0*/  HMMA.16816.F32.BF16 R76, R116, R106, R76 ;  /* 0x0000006a744c723c */ /* 0x000fe2000004184c */
[----:B------:R-:W5:Y:S01]  /*24e0*/  LDSM.16.M88.4 R104, [R156+0x4400] ;  /* 0x004400009c68783b */ /* 0x000f620000000200 */
[----:B------:R-:W-:Y:S04]  /*24f0*/  MUFU.TANH R56, R56 ;  /* 0x0000003800387308 */ /* 0x000fe80000002400 */
[----:B--2---:R-:W-:Y:S06]  /*2500*/  HMMA.16816.F32.BF16 R48, R8, R20, R48 ;  /* 0x000000140830723c */ /* 0x004fec0000041830 */
[C---:B---3--:R-:W-:Y:S06]  /*2510*/  HMMA.16816.F32.BF16 R120, R16.reuse, R108, R120 ;  /* 0x0000006c1078723c */ /* 0x048fec0000041878 */
[----:B------:R-:W-:Y:S06]  /*2520*/  HMMA.16816.F32.BF16 R92, R16, R110, R92 ;  /* 0x0000006e105c723c */ /* 0x000fec000004185c */
[C---:B------:R-:W-:Y:S01]  /*2530*/  HMMA.16816.F32.BF16 R44, R8.reuse, R22, R44 ;  /* 0x00000016082c723c */ /* 0x040fe2000004182c */
[----:B------:R-:W2:Y:S05]  /*2540*/  LDSM.16.M88.4 R20, [R156+0x3000] ;  /* 0x003000009c14783b */ /* 0x000eaa0000000200 */
[----:B----4-:R-:W-:Y:S06]  /*2550*/  HMMA.16816.F32.BF16 R36, R8, R96, R36 ;  /* 0x000000600824723c */ /* 0x010fec0000041824 */
[----:B-1----:R-:W-:Y:S01]  /*2560*/  HMMA.16816.F32.BF16 R48, R4, R40, R48 ;  /* 0x000000280430723c */ /* 0x002fe20000041830 */
[----:B------:R-:W-:Y:S01]  /*2570*/  FMUL.FTZ R96, R25, UR4 ;  /* 0x0000000419607c20 */ /* 0x000fe20008410000 */
[----:B------:R-:W-:-:S04]  /*2580*/  FMUL.FTZ R97, R26, UR4 ;  /* 0x000000041a617c20 */ /* 0x000fc80008410000 */
[----:B------:R-:W-:Y:S01]  /*2590*/  HMMA.16816.F32.BF16 R52, R8, R98, R52 ;  /* 0x000000620834723c */ /* 0x000fe20000041834 */
[----:B------:R-:W-:Y:S05]  /*25a0*/  MUFU.TANH R96, R96 ;  /* 0x0000006000607308 */ /* 0x000fea0000002400 */
[C---:B------:R-:W-:Y:S01]  /*25b0*/  HMMA.16816.F32.BF16 R120, R12.reuse, R28, R120 ;  /* 0x0000001c0c78723c */ /* 0x040fe20000041878 */
[----:B------:R-:W-:Y:S02]  /*25c0*/  FMUL.FTZ R98, R27, UR4 ;  /* 0x000000041b627c20 */ /* 0x000fe40008410000 */
[----:B-----5:R-:W-:Y:S01]  /*25d0*/  LDSM.16.M88.4 R24, [R128+0x7c00] ;  /* 0x007c00008018783b */ /* 0x020fe20000000200 */
[----:B------:R-:W1:Y:S02]  /*25e0*/  MUFU.TANH R97, R97 ;  /* 0x0000006100617308 */ /* 0x000e640000002400 */
[----:B------:R-:W-:Y:S01]  /*25f0*/  HMMA.16816.F32.BF16 R92, R12, R30, R92 ;  /* 0x0000001e0c5c723c */ /* 0x000fe2000004185c */
[----:B------:R-:W3:Y:S05]  /*2600*/  LDSM.16.M88.4 R28, [R128+0x6400] ;  /* 0x00640000801c783b */ /* 0x000eea0000000200 */
[----:B------:R-:W-:Y:S01]  /*2610*/  HMMA.16816.F32.BF16 R88, R16, R32, R88 ;  /* 0x000000201058723c */ /* 0x000fe20000041858 */
[----:B------:R-:W-:Y:S01]  /*2620*/  FMUL.FTZ R48, R48, UR4 ;  /* 0x0000000430307c20 */ /* 0x000fe20008410000 */
[----:B------:R-:W4:Y:S04]  /*2630*/  MUFU.TANH R98, R98 ;  /* 0x0000006200627308 */ /* 0x000f280000002400 */
[C---:B------:R-:W-:Y:S01]  /*2640*/  HMMA.16816.F32.BF16 R44, R4.reuse, R42, R44 ;  /* 0x0000002a042c723c */ /* 0x040fe2000004182c */
[----:B------:R-:W5:Y:S05]  /*2650*/  LDSM.16.M88.4 R40, [R128+0x8000] ;  /* 0x008000008028783b */ /* 0x000f6a0000000200 */
[C---:B------:R-:W-:Y:S01]  /*2660*/  HMMA.16816.F32.BF16 R36, R4.reuse, R104, R36 ;  /* 0x000000680424723c */ /* 0x040fe20000041824 */
[----:B------:R1:W-:Y:S05]  /*2670*/  MUFU.TANH R105, R48 ;  /* 0x0000003000697308 */ /* 0x0003ea0000002400 */
[----:B------:R-:W-:Y:S06]  /*2680*/  HMMA.16816.F32.BF16 R52, R4, R106, R52 ;  /* 0x0000006a0434723c */ /* 0x000fec0000041834 */
[----:B------:R-:W-:Y:S01]  /*2690*/  HMMA.16816.F32.BF16 R68, R116, R102, R68 ;  /* 0x000000667444723c */ /* 0x000fe20000041844 */
[----:B------:R-:W-:-:S05]  /*26a0*/  FMUL.FTZ R106, R51, UR4 ;  /* 0x00000004336a7c20 */ /* 0x000fca0008410000 */
[----:B------:R-:W-:Y:S01]  /*26b0*/  HMMA.16816.F32.BF16 R84, R16, R34, R84 ;  /* 0x000000221054723c */ /* 0x000fe20000041854 */
[----:B------:R-:W-:Y:S01]  /*26c0*/  FMUL.FTZ R102, R49, UR4 ;  /* 0x0000000431667c20 */ /* 0x000fe20008410000 */
[----:B------:R-:W-:Y:S01]  /*26d0*/  FMUL.FTZ R103, R50, UR4 ;  /* 0x0000000432677c20 */ /* 0x000fe20008410000 */
[----:B------:R-:W-:Y:S01]  /*26e0*/  LDSM.16.M88.4 R32, [R156+0x5000] ;  /* 0x005000009c20783b */ /* 0x000fe20000000200 */
[----:B------:R-:W-:Y:S01]  /*26f0*/  FMUL.FTZ R44, R44, UR4 ;  /* 0x000000042c2c7c20 */ /* 0x000fe20008410000 */
[----:B------:R-:W-:Y:S01]  /*2700*/  FMUL.FTZ R45, R45, UR4 ;  /* 0x000000042d2d7c20 */ /* 0x000fe20008410000 */
[----:B--2---:R-:W-:Y:S01]  /*2710*/  HMMA.16816.F32.BF16 R88, R12, R20, R88 ;  /* 0x000000140c58723c */ /* 0x004fe20000041858 */
[----:B-1----:R-:W1:Y:S01]  /*2720*/  LDSM.16.M88.4 R48, [R156+0x3400] ;  /* 0x003400009c30783b */ /* 0x002e620000000200 */
[----:B------:R-:W-:Y:S01]  /*2730*/  FMUL.FTZ R36, R36, UR4 ;  /* 0x0000000424247c20 */ /* 0x000fe20008410000 */
[----:B------:R-:W-:Y:S01]  /*2740*/  FMUL.FTZ R37, R37, UR4 ;  /* 0x0000000425257c20 */ /* 0x000fe20008410000 */
[----:B------:R-:W-:Y:S01]  /*2750*/  FMUL.FTZ R104, R39, UR4 ;  /* 0x0000000427687c20 */ /* 0x000fe20008410000 */
[----:B------:R-:W-:Y:S01]  /*2760*/  FMUL.FTZ R46, R46, UR4 ;  /* 0x000000042e2e7c20 */ /* 0x000fe20008410000 */
[----:B------:R-:W-:Y:S01]  /*2770*/  HMMA.16816.F32.BF16 R72, R116, R100, R72 ;  /* 0x000000647448723c */ /* 0x000fe20000041848 */
[----:B------:R-:W2:Y:S01]  /*2780*/  MUFU.TANH R99, R36 ;  /* 0x0000002400637308 */ /* 0x000ea20000002400 */
[----:B------:R-:W-:Y:S01]  /*2790*/  FMUL.FTZ R47, R47, UR4 ;  /* 0x000000042f2f7c20 */ /* 0x000fe20008410000 */
[----:B------:R-:W-:Y:S01]  /*27a0*/  FMUL.FTZ R53, R53, UR4 ;  /* 0x0000000435357c20 */ /* 0x000fe20008410000 */
[----:B------:R-:W-:Y:S01]  /*27b0*/  FMUL.FTZ R54, R54, UR4 ;  /* 0x0000000436367c20 */ /* 0x000fe20008410000 */
[----:B------:R-:W-:Y:S01]  /*27c0*/  FMUL.FTZ R52, R52, UR4 ;  /* 0x0000000434347c20 */ /* 0x000fe20008410000 */
[----:B---3--:R-:W-:Y:S01]  /*27d0*/  HMMA.16816.F32.BF16 R80, R16, R28, R80 ;  /* 0x0000001c1050723c */ /* 0x008fe20000041850 */
[----:B------:R-:W-:Y:S01]  /*27e0*/  FMUL.FTZ R101, R38, UR4 ;  /* 0x0000000426657c20 */ /* 0x000fe20008410000 */
[----:B------:R-:W-:Y:S01]  /*27f0*/  FMUL.FTZ R55, R55, UR4 ;  /* 0x0000000437377c20 */ /* 0x000fe20008410000 */
[----:B------:R3:W-:Y:S03]  /*2800*/  MUFU.TANH R100, R37 ;  /* 0x0000002500647308 */ /* 0x0007e60000002400 */
[----:B------:R-:W-:Y:S01]  /*2810*/  HMMA.16816.F32.BF16 R84, R12, R22, R84 ;  /* 0x000000160c54723c */ /* 0x000fe20000041854 */
[----:B------:R-:W4:Y:S04]  /*2820*/  LDSM.16.M88.4 R20, [R128+0x8400] ;  /* 0x008400008014783b */ /* 0x000f280000000200 */
[----:B------:R-:W-:Y:S01]  /*2830*/  MUFU.TANH R107, R44 ;  /* 0x0000002c006b7308 */ /* 0x000fe20000002400 */
[C---:B-----5:R-:W-:Y:S06]  /*2840*/  HMMA.16816.F32.BF16 R88, R8.reuse, R40, R88 ;  /* 0x000000280858723c */ /* 0x060fec0000041858 */
[C---:B------:R-:W-:Y:S01]  /*2850*/  HMMA.16816.F32.BF16 R92, R8.reuse, R26, R92 ;  /* 0x0000001a085c723c */ /* 0x040fe2000004185c */
[----:B------:R-:W-:Y:S01]  /*2860*/  MUFU.TANH R139, R45 ;  /* 0x0000002d008b7308 */ /* 0x000fe20000002400 */
[----:B---3--:R-:W3:Y:S04]  /*2870*/  LDSM.16.M88.4 R36, [R156+0x4c00] ;  /* 0x004c00009c24783b */ /* 0x008ee80000000200 */
[----:B------:R-:W-:Y:S01]  /*2880*/  HMMA.16816.F32.BF16 R120, R8, R24, R120 ;  /* 0x000000180878723c */ /* 0x000fe20000041878 */
[----:B------:R-:W5:Y:S02]  /*2890*/  LDSM.16.M88.4 R24, [R156+0x1c00] ;  /* 0x001c00009c18783b */ /* 0x000f640000000200 */
[----:B------:R-:W-:Y:S03]  /*28a0*/  MUFU.TANH R108, R46 ;  /* 0x0000002e006c7308 */ /* 0x000fe60000002400 */
[----:B-1----:R-:W-:Y:S05]  /*28b0*/  HMMA.16816.F32.BF16 R80, R12, R48, R80 ;  /* 0x000000300c50723c */ /* 0x002fea0000041850 */
[----:B------:R1:W-:Y:S01]  /*28c0*/  MUFU.TANH R142, R47 ;  /* 0x0000002f008e7308 */ /* 0x0003e20000002400 */
[----:B------:R-:W-:Y:S01]  /*28d0*/  HMMA.16816.F32.BF16 R88, R4, R32, R88 ;  /* 0x000000200458723c */ /* 0x000fe20000041858 */
[----:B------:R-:W-:-:S05]  /*28e0*/  IMAD R49, R132, 0x20, R131 ;  /* 0x0000002084317824 */ /* 0x000fca00078e0283 */
[----:B------:R-:W-:Y:S01]  /*28f0*/  HMMA.16816.F32.BF16 R76, R16, R30, R76 ;  /* 0x0000001e104c723c */ /* 0x000fe2000004184c */
[----:B------:R-:W-:Y:S01]  /*2900*/  LOP3.LUT R33, R135, 0xffffffe0, RZ, 0xc0, !PT ;  /* 0xffffffe087217812 */ /* 0x000fe200078ec0ff */
[----:B------:R-:W2:Y:S01]  /*2910*/  LDSM.16.M88.4 R28, [R156+0x5400] ;  /* 0x005400009c1c783b */ /* 0x000ea20000000200 */
[----:B------:R-:W-:Y:S01]  /*2920*/  SHF.R.S32.HI R135, RZ, 0x1f, R135 ;  /* 0x0000001fff877819 */ /* 0x000fe20000011487 */
[----:B------:R-:W2:Y:S02]  /*2930*/  MUFU.TANH R101, R101 ;  /* 0x0000006500657308 */ /* 0x000ea40000002400 */
[C---:B------:R-:W-:Y:S01]  /*2940*/  IMAD.IADD R172, R130.reuse, 0x1, -R33 ;  /* 0x0000000182ac7824 */ /* 0x040fe200078e0a21 */
[----:B------:R-:W-:Y:S01]  /*2950*/  HMMA.16816.F32.BF16 R84, R8, R42, R84 ;  /* 0x0000002a0854723c */ /* 0x000fe20000041854 */
[----:B------:R-:W-:Y:S01]  /*2960*/  IMAD.SHL.U32 R130, R130, 0x2, RZ ;  /* 0x0000000282827824 */ /* 0x000fe200078e00ff */
[----:B------:R-:W-:Y:S01]  /*2970*/  LDSM.16.M88.4 R40, [R156+0x3c00] ;  /* 0x003c00009c28783b */ /* 0x000fe20000000200 */
[----:B------:R-:W-:-:S02]  /*2980*/  LEA.HI R135, R135, R134, RZ, 0x2 ;  /* 0x0000008687877211 */ /* 0x000fc400078f10ff */
[----:B------:R-:W2:Y:S01]  /*2990*/  MUFU.TANH R104, R104 ;  /* 0x0000006800687308 */ /* 0x000ea20000002400 */
[----:B----4-:R-:W-:Y:S01]  /*29a0*/  HMMA.16816.F32.BF16 R80, R8, R20, R80 ;  /* 0x000000140850723c */ /* 0x010fe20000041850 */
[----:B-1----:R-:W-:Y:S01]  /*29b0*/  LDSM.16.M88.4 R44, [R128+0x8c00] ;  /* 0x008c0000802c783b */ /* 0x002fe20000000200 */
[----:B------:R-:W-:-:S03]  /*29c0*/  LOP3.LUT R173, R135, 0xfffffffc, RZ, 0xc0, !PT ;  /* 0xfffffffc87ad7812 */ /* 0x000fc600078ec0ff */
[----:B------:R-:W-:Y:S01]  /*29d0*/  FMUL.FTZ R88, R88, UR4 ;  /* 0x0000000458587c20 */ /* 0x000fe20008410000 */
[----:B---3--:R-:W-:Y:S01]  /*29e0*/  HMMA.16816.F32.BF16 R92, R4, R38, R92 ;  /* 0x00000026045c723c */ /* 0x008fe2000004185c */
[----:B------:R-:W-:Y:S01]  /*29f0*/  SHF.R.S32.HI R21, RZ, 0x1f, R172 ;  /* 0x0000001fff157819 */ /* 0x000fe200000114ac */
[----:B------:R-:W-:Y:S01]  /*2a00*/  FMUL.FTZ R89, R89, UR4 ;  /* 0x0000000459597c20 */ /* 0x000fe20008410000 */
[----:B------:R-:W-:Y:S01]  /*2a10*/  FMUL.FTZ R140, R90, UR4 ;  /* 0x000000045a8c7c20 */ /* 0x000fe20008410000 */
[----:B------:R-:W-:Y:S01]  /*2a20*/  MUFU.TANH R53, R53 ;  /* 0x0000003500357308 */ /* 0x000fe20000002400 */
[----:B------:R-:W-:Y:S01]  /*2a30*/  LEA.HI R172, R21, R172, RZ, 0x2 ;  /* 0x000000ac15ac7211 */ /* 0x000fe200078f10ff */
[----:B------:R-:W-:Y:S01]  /*2a40*/  HMMA.16816.F32.BF16 R76, R12, R50, R76 ;  /* 0x000000320c4c723c */ /* 0x000fe2000004184c */
[----:B------:R-:W-:Y:S02]  /*2a50*/  IMAD.IADD R173, R134, 0x1, -R173 ;  /* 0x0000000186ad7824 */ /* 0x000fe400078e0aad */
[----:B------:R-:W-:Y:S01]  /*2a60*/  FMUL.FTZ R91, R91, UR4 ;  /* 0x000000045b5b7c20 */ /* 0x000fe20008410000 */
[----:B------:R-:W-:-:S02]  /*2a70*/  SHF.R.S32.HI R172, RZ, 0x2, R172 ;  /* 0x00000002ffac7819 */ /* 0x000fc400000114ac */
[C---:B-----5:R-:W-:Y:S01]  /*2a80*/  HMMA.16816.F32.BF16 R64, R116.reuse, R24, R64 ;  /* 0x000000187440723c */ /* 0x060fe20000041840 */
[----:B------:R-:W-:Y:S01]  /*2a90*/  VIADD R51, R129, 0xffffffff ;  /* 0xffffffff81337836 */ /* 0x000fe20000000000 */
[----:B------:R-:W1:Y:S04]  /*2aa0*/  MUFU.TANH R54, R54 ;  /* 0x0000003600367308 */ /* 0x000e680000002400 */
[----:B------:R-:W-:Y:S01]  /*2ab0*/  HMMA.16816.F32.BF16 R60, R116, R26, R60 ;  /* 0x0000001a743c723c */ /* 0x000fe2000004183c */
[C---:B------:R-:W-:Y:S01]  /*2ac0*/  ISETP.GT.AND P0, PT, R51.reuse, R160, PT ;  /* 0x000000a03300720c */ /* 0x040fe20003f04270 */
[----:B------:R-:W-:Y:S01]  /*2ad0*/  IMAD.SHL.U32 R51, R51, 0x80, RZ ;  /* 0x0000008033337824 */ /* 0x000fe200078e00ff */
[----:B------:R-:W3:Y:S01]  /*2ae0*/  LDSM.16.M88.4 R24, [R128+0x6800] ;  /* 0x006800008018783b */ /* 0x000ee20000000200 */
[----:B------:R4:W-:Y:S02]  /*2af0*/  MUFU.TANH R117, R88 ;  /* 0x0000005800757308 */ /* 0x0009e40000002400 */
[----:B------:R-:W-:Y:S01]  /*2b00*/  FMUL.FTZ R95, R95, UR4 ;  /* 0x000000045f5f7c20 */ /* 0x000fe20008410000 */
[----:B------:R-:W-:Y:S01]  /*2b10*/  HMMA.16816.F32.BF16 R84, R4, R34, R84 ;  /* 0x000000220454723c */ /* 0x000fe20000041854 */
[----:B------:R-:W5:Y:S01]  /*2b20*/  LDSM.16.M88.4 R32, [R156+0x3800] ;  /* 0x003800009c20783b */ /* 0x000f620000000200 */
[----:B------:R-:W-:Y:S01]  /*2b30*/  FMUL.FTZ R92, R92, UR4 ;  /* 0x000000045c5c7c20 */ /* 0x000fe20008410000 */
[----:B------:R-:W-:Y:S01]  /*2b40*/  FMUL.FTZ R93, R93, UR4 ;  /* 0x000000045d5d7c20 */ /* 0x000fe20008410000 */
[----:B------:R-:W-:Y:S01]  /*2b50*/  FMUL.FTZ R94, R94, UR4 ;  /* 0x000000045e5e7c20 */ /* 0x000fe20008410000 */
[----:B------:R-:W-:Y:S01]  /*2b60*/  MUFU.TANH R124, R95 ;  /* 0x0000005f007c7308 */ /* 0x000fe20000002400 */
[----:B------:R-:W-:Y:S01]  /*2b70*/  HMMA.16816.F32.BF16 R76, R8, R22, R76 ;  /* 0x00000016084c723c */ /* 0x000fe2000004184c */
[----:B------:R-:W-:-:S05]  /*2b80*/  IMAD.IADD R118, R2, 0x1, R49 ;  /* 0x0000000102767824 */ /* 0x000fca00078e0231 */
[C---:B------:R-:W-:Y:S01]  /*2b90*/  HMMA.16816.F32.BF16 R120, R4.reuse, R36, R120 ;  /* 0x000000240478723c */ /* 0x040fe20000041878 */
[----:B------:R1:W-:Y:S01]  /*2ba0*/  MUFU.TANH R95, R89 ;  /* 0x00000059005f7308 */ /* 0x0003e20000002400 */
[----:B----4-:R-:W-:Y:S01]  /*2bb0*/  IADD3 R88, R137, 0x1, R172 ;  /* 0x0000000189587810 */ /* 0x010fe20007ffe0ac */
[----:B------:R-:W-:Y:S03]  /*2bc0*/  LDSM.16.M88.4 R36, [R128+0x8800] ;  /* 0x008800008024783b */ /* 0x000fe60000000200 */
[----:B------:R-:W-:Y:S01]  /*2bd0*/  IADD3 R88, R133, -UR15, R88 ;  /* 0x8000000f85587c10 */ /* 0x000fe2000fffe058 */
[----:B--2---:R-:W-:Y:S02]  /*2be0*/  HMMA.16816.F32.BF16 R80, R4, R28, R80 ;  /* 0x0000001c0450723c */ /* 0x004fe40000041850 */
[----:B------:R-:W2:Y:S02]  /*2bf0*/  MUFU.TANH R52, R52 ;  /* 0x0000003400347308 */ /* 0x000ea40000002400 */
[----:B------:R-:W-:-:S02]  /*2c00*/  VIADD R88, R88, UR14 ;  /* 0x0000000e58587c36 */ /* 0x000fc40008000000 */
[----:B------:R-:W-:Y:S01]  /*2c10*/  FMUL.FTZ R84, R84, UR4 ;  /* 0x0000000454547c20 */ /* 0x000fe20008410000 */
[----:B------:R-:W-:Y:S01]  /*2c20*/  FMUL.FTZ R85, R85, UR4 ;  /* 0x0000000455557c20 */ /* 0x000fe20008410000 */
[----:B------:R-:W-:Y:S01]  /*2c30*/  FMUL.FTZ R134, R86, UR4 ;  /* 0x0000000456867c20 */ /* 0x000fe20008410000 */
[----:B------:R-:W-:Y:S01]  /*2c40*/  FMUL.FTZ R138, R87, UR4 ;  /* 0x00000004578a7c20 */ /* 0x000fe20008410000 */
[C---:B------:R-:W-:Y:S01]  /*2c50*/  VIMNMX R90, R88.reuse, R133, PT ;  /* 0x00000085585a7248 */ /* 0x040fe20003fe0100 */
[----:B------:R4:W-:Y:S01]  /*2c60*/  MUFU.TANH R125, R84 ;  /* 0x00000054007d7308 */ /* 0x0009e20000002400 */
[----:B-1----:R-:W-:Y:S01]  /*2c70*/  LOP3.LUT R89, R51, 0x6, R130, 0xf8, !PT ;  /* 0x0000000633597812 */ /* 0x002fe200078ef882 */
[----:B------:R-:W-:Y:S01]  /*2c80*/  HMMA.16816.F32.BF16 R76, R4, R30, R76 ;  /* 0x0000001e044c723c */ /* 0x000fe2000004184c */
[----:B------:R-:W-:Y:S02]  /*2c90*/  VIADDMNMX R88, R88, 0x8, R133, PT ;  /* 0x0000000858587846 */ /* 0x000fe40003800185 */
[----:B------:R-:W-:-:S02]  /*2ca0*/  LOP3.LUT R21, R89, 0x1, RZ, 0xfc, !PT ;  /* 0x0000000159157812 */ /* 0x000fc400078efcff */
[----:B------:R-:W-:Y:S01]  /*2cb0*/  LOP3.LUT R29, R89, 0x11, RZ, 0xfc, !PT ;  /* 0x00000011591d7812 */ /* 0x000fe200078efcff */
[C---:B---3--:R-:W-:Y:S01]  /*2cc0*/  HMMA.16816.F32.BF16 R72, R16.reuse, R24, R72 ;  /* 0x000000181048723c */ /* 0x048fe20000041848 */
[C---:B------:R-:W-:Y:S01]  /*2cd0*/  ISETP.GE.AND P5, PT, R21.reuse, R90, PT ;  /* 0x0000005a1500720c */ /* 0x040fe20003fa6270 */
[----:B------:R1:W-:Y:S01]  /*2ce0*/  MUFU.TANH R119, R85 ;  /* 0x0000005500777308 */ /* 0x0003e20000002400 */
[----:B------:R-:W-:Y:S01]  /*2cf0*/  ISETP.GE.AND P4, PT, R21, R88, PT ;  /* 0x000000581500720c */ /* 0x000fe20003f86270 */
[----:B------:R-:W-:Y:S01]  /*2d00*/  FMUL.FTZ R110, R121, UR4 ;  /* 0x00000004796e7c20 */ /* 0x000fe20008410000 */
[----:B------:R-:W3:Y:S01]  /*2d10*/  LDSM.16.M88.4 R20, [R128+0x6c00] ;  /* 0x006c00008014783b */ /* 0x000ee20000000200 */
[----:B------:R-:W-:Y:S01]  /*2d20*/  HMMA.16816.F32.BF16 R68, R16, R26, R68 ;  /* 0x0000001a1044723c */ /* 0x000fe20000041844 */
[----:B------:R-:W-:Y:S01]  /*2d30*/  LOP3.LUT R25, R89, 0x8, RZ, 0xfc, !PT ;  /* 0x0000000859197812 */ /* 0x000fe200078efcff */
[----:B------:R-:W-:Y:S01]  /*2d40*/  FMUL.FTZ R80, R80, UR4 ;  /* 0x0000000450507c20 */ /* 0x000fe20008410000 */
[----:B------:R-:W-:Y:S01]  /*2d50*/  FSEL R57, R57, -INF , !P5 ;  /* 0xff80000039397808 */ /* 0x000fe20006800000 */
[----:B------:R-:W2:Y:S01]  /*2d60*/  MUFU.TANH R55, R55 ;  /* 0x0000003700377308 */ /* 0x000ea20000002400 */
[----:B------:R-:W-:Y:S01]  /*2d70*/  ISETP.GE.AND P3, PT, R25, R90, PT ;  /* 0x0000005a1900720c */ /* 0x000fe20003f66270 */
[----:B------:R-:W-:Y:S01]  /*2d80*/  FMUL.FTZ R81, R81, UR4 ;  /* 0x0000000451517c20 */ /* 0x000fe20008410000 */
[----:B------:R-:W-:Y:S01]  /*2d90*/  ISETP.GE.AND P1, PT, R25, R88, PT ;  /* 0x000000581900720c */ /* 0x000fe20003f26270 */
[----:B------:R-:W-:Y:S01]  /*2da0*/  FMUL.FTZ R82, R82, UR4 ;  /* 0x0000000452527c20 */ /* 0x000fe20008410000 */
[----:B------:R-:W-:Y:S01]  /*2db0*/  LOP3.LUT R25, R89, 0x9, RZ, 0xfc, !PT ;  /* 0x0000000959197812 */ /* 0x000fe200078efcff */
[----:B------:R-:W-:Y:S01]  /*2dc0*/  FMUL.FTZ R48, R123, UR4 ;  /* 0x000000047b307c20 */ /* 0x000fe20008410000 */
[----:B----4-:R-:W-:Y:S01]  /*2dd0*/  FSEL R84, R58, -INF , !P4 ;  /* 0xff8000003a547808 */ /* 0x010fe20006000000 */
[----:B------:R-:W-:Y:S01]  /*2de0*/  MUFU.TANH R102, R102 ;  /* 0x0000006600667308 */ /* 0x000fe20000002400 */
[C---:B------:R-:W-:Y:S01]  /*2df0*/  ISETP.GE.AND P2, PT, R25.reuse, R90, PT ;  /* 0x0000005a1900720c */ /* 0x040fe20003f46270 */
[----:B------:R-:W-:Y:S01]  /*2e00*/  FMUL.FTZ R109, R120, UR4 ;  /* 0x00000004786d7c20 */ /* 0x000fe20008410000 */
[----:B------:R-:W-:Y:S01]  /*2e10*/  ISETP.GE.AND P5, PT, R25, R88, PT ;  /* 0x000000581900720c */ /* 0x000fe20003fa6270 */
[----:B------:R-:W-:Y:S01]  /*2e20*/  FMUL.FTZ R111, R122, UR4 ;  /* 0x000000047a6f7c20 */ /* 0x000fe20008410000 */
[----:B------:R-:W-:Y:S01]  /*2e30*/  LOP3.LUT R25, R89, 0x10, RZ, 0xfc, !PT ;  /* 0x0000001059197812 */ /* 0x000fe200078efcff */
[C---:B-----5:R-:W-:Y:S01]  /*2e40*/  HMMA.16816.F32.BF16 R72, R12.reuse, R32, R72 ;  /* 0x000000200c48723c */ /* 0x060fe20000041848 */
[----:B-1----:R-:W-:Y:S01]  /*2e50*/  FSEL R85, R59, -INF , !P3 ;  /* 0xff8000003b557808 */ /* 0x002fe20005800000 */
[----:B------:R-:W1:Y:S01]  /*2e60*/  MUFU.TANH R103, R103 ;  /* 0x0000006700677308 */ /* 0x000e620000002400 */
[C---:B------:R-:W-:Y:S01]  /*2e70*/  ISETP.GE.AND P4, PT, R25.reuse, R90, PT ;  /* 0x0000005a1900720c */ /* 0x040fe20003f86270 */
[----:B------:R-:W-:Y:S01]  /*2e80*/  FMUL.FTZ R76, R76, UR4 ;  /* 0x000000044c4c7c20 */ /* 0x000fe20008410000 */
[----:B------:R-:W-:Y:S01]  /*2e90*/  ISETP.GE.AND P3, PT, R25, R88, PT ;  /* 0x000000581900720c */ /* 0x000fe20003f66270 */
[----:B------:R-:W-:Y:S01]  /*2ea0*/  HMMA.16816.F32.BF16 R68, R12, R34, R68 ;  /* 0x000000220c44723c */ /* 0x000fe20000041844 */
[----:B------:R-:W4:Y:S01]  /*2eb0*/  LDSM.16.M88.4 R24, [R156+0x5800] ;  /* 0x005800009c18783b */ /* 0x000f220000000200 */
[----:B------:R-:W-:Y:S01]  /*2ec0*/  FSEL R86, R97, -INF , !P1 ;  /* 0xff80000061567808 */ /* 0x000fe20004800000 */
[----:B------:R-:W-:Y:S01]  /*2ed0*/  FMUL.FTZ R77, R77, UR4 ;  /* 0x000000044d4d7c20 */ /* 0x000fe20008410000 */
[----:B------:R-:W-:Y:S01]  /*2ee0*/  FSEL R87, R96, -INF , !P2 ;  /* 0xff80000060577808 */ /* 0x000fe20005000000 */
[----:B------:R5:W-:Y:S01]  /*2ef0*/  MUFU.TANH R136, R91 ;  /* 0x0000005b00887308 */ /* 0x000be20000002400 */
[C---:B------:R-:W-:Y:S01]  /*2f00*/  ISETP.GE.AND P1, PT, R29.reuse, R90, PT ;  /* 0x0000005a1d00720c */ /* 0x040fe20003f26270 */
[----:B------:R-:W-:Y:S01]  /*2f10*/  FMUL.FTZ R78, R78, UR4 ;  /* 0x000000044e4e7c20 */ /* 0x000fe20008410000 */
[----:B------:R-:W-:Y:S01]  /*2f20*/  ISETP.GE.AND P2, PT, R29, R88, PT ;  /* 0x000000581d00720c */ /* 0x000fe20003f46270 */
[----:B------:R-:W-:Y:S01]  /*2f30*/  FMUL.FTZ R79, R79, UR4 ;  /* 0x000000044f4f7c20 */ /* 0x000fe20008410000 */
[----:B------:R-:W-:-:S02]  /*2f40*/  LOP3.LUT R29, R89, 0x18, RZ, 0xfc, !PT ;  /* 0x00000018591d7812 */ /* 0x000fc400078efcff */
[----:B------:R-:W-:Y:S01]  /*2f50*/  FSEL R98, R98, -INF , !P5 ;  /* 0xff80000062627808 */ /* 0x000fe20006800000 */
[----:B------:R-:W1:Y:S01]  /*2f60*/  MUFU.TANH R106, R106 ;  /* 0x0000006a006a7308 */ /* 0x000e620000002400 */
[----:B------:R-:W-:Y:S01]  /*2f70*/  FSEL R99, R99, -INF , !P4 ;  /* 0xff80000063637808 */ /* 0x000fe20006000000 */
[C---:B---3--:R-:W-:Y:S01]  /*2f80*/  HMMA.16816.F32.BF16 R64, R16.reuse, R20, R64 ;  /* 0x000000141040723c */ /* 0x048fe20000041840 */
[C---:B------:R-:W-:Y:S02]  /*2f90*/  ISETP.GE.AND P5, PT, R29.reuse, R90, PT ;  /* 0x0000005a1d00720c */ /* 0x040fe40003fa6270 */
[----:B------:R-:W-:Y:S02]  /*2fa0*/  ISETP.GE.AND P4, PT, R29, R88, PT ;  /* 0x000000581d00720c */ /* 0x000fe40003f86270 */
[----:B------:R-:W-:Y:S01]  /*2fb0*/  LOP3.LUT R29, R89, 0x19, RZ, 0xfc, !PT ;  /* 0x00000019591d7812 */ /* 0x000fe200078efcff */
[----:B------:R-:W-:Y:S01]  /*2fc0*/  HMMA.16816.F32.BF16 R60, R16, R22, R60 ;  /* 0x00000016103c723c */ /* 0x000fe2000004183c */
[----:B------:R-:W3:Y:S01]  /*2fd0*/  LDSM.16.M88.4 R16, [R156+0x5c00] ;  /* 0x005c00009c10783b */ /* 0x000ee20000000200 */
[----:B------:R-:W-:Y:S01]  /*2fe0*/  FSEL R50, R101, -INF , !P3 ;  /* 0xff80000065327808 */ /* 0x000fe20005800000 */
[----:B------:R2:W-:Y:S01]  /*2ff0*/  MUFU.TANH R133, R80 ;  /* 0x0000005000857308 */ /* 0x0005e20000002400 */
[----:B-----5:R-:W-:Y:S01]  /*3000*/  FSEL R91, R100, -INF , !P1 ;  /* 0xff800000645b7808 */ /* 0x020fe20004800000 */
[----:B------:R-:W-:Y:S01]  /*3010*/  FMUL.FTZ R20, R83, UR4 ;  /* 0x0000000453147c20 */ /* 0x000fe20008410000 */
[----:B------:R-:W-:Y:S01]  /*3020*/  HMMA.16816.F32.BF16 R72, R8, R36, R72 ;  /* 0x000000240848723c */ /* 0x000fe20000041848 */
[----:B------:R-:W-:Y:S01]  /*3030*/  ISETP.GE.AND P3, PT, R29, R90, PT ;  /* 0x0000005a1d00720c */ /* 0x000fe20003f66270 */
[----:B------:R-:W-:-:S04]  /*3040*/  DEPBAR.LE SB0, 0x0 ;  /* 0x000080000000791a */ /* 0x000fc80000000000 */
[----:B------:R-:W-:Y:S01]  /*3050*/  HMMA.16816.F32.BF16 R68, R8, R38, R68 ;  /* 0x000000260844723c */ /* 0x000fe20000041844 */
[----:B------:R-:W-:Y:S01]  /*3060*/  ISETP.GE.AND P1, PT, R29, R88, PT ;  /* 0x000000581d00720c */ /* 0x000fe20003f26270 */
[----:B------:R5:W-:Y:S01]  /*3070*/  MUFU.TANH R127, R81 ;  /* 0x00000051007f7308 */ /* 0x000be20000002400 */
[C---:B------:R-:W-:Y:S02]  /*3080*/  LOP3.LUT R29, R89.reuse, 0x20, RZ, 0xfc, !PT ;  /* 0x00000020591d7812 */ /* 0x040fe400078efcff */
[----:B------:R-:W-:Y:S01]  /*3090*/  LOP3.LUT R21, R89, 0x21, RZ, 0xfc, !PT ;  /* 0x0000002159157812 */ /* 0x000fe200078efcff */
[C---:B------:R-:W-:Y:S01]  /*30a0*/  HMMA.16816.F32.BF16 R64, R12.reuse, R40, R64 ;  /* 0x000000280c40723c */ /* 0x040fe20000041840 */
[----:B------:R-:W-:Y:S02]  /*30b0*/  FSEL R36, R104, -INF , !P2 ;  /* 0xff80000068247808 */ /* 0x000fe40005000000 */
[----:B--2---:R-:W-:Y:S01]  /*30c0*/  FSEL R80, R54, -INF , !P4 ;  /* 0xff80000036507808 */ /* 0x004fe20006000000 */
[----:B------:R2:W-:Y:S01]  /*30d0*/  MUFU.TANH R132, R82 ;  /* 0x0000005200847308 */ /* 0x0005e20000002400 */
[----:B------:R-:W-:Y:S01]  /*30e0*/  FSEL R83, R53, -INF , !P3 ;  /* 0xff80000035537808 */ /* 0x000fe20005800000 */
[----:B------:R-:W-:Y:S01]  /*30f0*/  HMMA.16816.F32.BF16 R60, R12, R42, R60 ;  /* 0x0000002a0c3c723c */ /* 0x000fe2000004183c */
[----:B------:R-:W-:-:S02]  /*3100*/  ISETP.GE.AND P2, PT, R29, R90, PT ;  /* 0x0000005a1d00720c */ /* 0x000fc40003f46270 */
[C---:B------:R-:W-:Y:S02]  /*3110*/  ISETP.GE.AND P4, PT, R21.reuse, R90, PT ;  /* 0x0000005a1500720c */ /* 0x040fe40003f86270 */
[-C--:B------:R-:W-:Y:S01]  /*3120*/  ISETP.GE.AND P3, PT, R21, R88.reuse, PT ;  /* 0x000000581500720c */ /* 0x080fe20003f66270 */
[C---:B----4-:R-:W-:Y:S01]  /*3130*/  HMMA.16816.F32.BF16 R72, R4.reuse, R24, R72 ;  /* 0x000000180448723c */ /* 0x050fe20000041848 */
[----:B------:R-:W-:Y:S01]  /*3140*/  LOP3.LUT R21, R89, 0x28, RZ, 0xfc, !PT ;  /* 0x0000002859157812 */ /* 0x000fe200078efcff */
[----:B------:R-:W4:Y:S01]  /*3150*/  MUFU.TANH R110, R110 ;  /* 0x0000006e006e7308 */ /* 0x000f220000002400 */
[----:B-----5:R-:W-:Y:S02]  /*3160*/  FSEL R81, R52, -INF , !P5 ;  /* 0xff80000034517808 */ /* 0x020fe40006800000 */
[----:B------:R-:W-:Y:S01]  /*3170*/  FSEL R33, R105, -INF , !P2 ;  /* 0xff80000069217808 */ /* 0x000fe20005000000 */
[----:B------:R-:W-:Y:S01]  /*3180*/  HMMA.16816.F32.BF16 R68, R4, R26, R68 ;  /* 0x0000001a0444723c */ /* 0x000fe20000041844 */
[----:B------:R-:W-:-:S02]  /*3190*/  ISETP.GE.AND P5, PT, R29, R88, PT ;  /* 0x000000581d00720c */ /* 0x000fc40003fa6270 */
[----:B--2---:R-:W-:Y:S01]  /*31a0*/  FSEL R82, R55, -INF , !P1 ;  /* 0xff80000037527808 */ /* 0x004fe20004800000 */
[----:B------:R-:W2:Y:S01]  /*31b0*/  MUFU.TANH R48, R48 ;  /* 0x0000003000307308 */ /* 0x000ea20000002400 */
[C---:B------:R-:W-:Y:S01]  /*31c0*/  ISETP.GE.AND P1, PT, R21.reuse, R90, PT ;  /* 0x0000005a1500720c */ /* 0x040fe20003f26270 */
[C---:B------:R-:W-:Y:S01]  /*31d0*/  HMMA.16816.F32.BF16 R64, R8.reuse, R44, R64 ;  /* 0x0000002c0840723c */ /* 0x040fe20000041840 */
[----:B------:R-:W-:Y:S02]  /*31e0*/  ISETP.GE.AND P2, PT, R21, R88, PT ;  /* 0x000000581500720c */ /* 0x000fe40003f46270 */
[----:B------:R-:W-:Y:S02]  /*31f0*/  LOP3.LUT R21, R89, 0x29, RZ, 0xfc, !PT ;  /* 0x0000002959157812 */ /* 0x000fe400078efcff */
[----:B-1----:R-:W-:Y:S01]  /*3200*/  FSEL R32, R103, -INF , !P5 ;  /* 0xff80000067207808 */ /* 0x002fe20006800000 */
[----:B------:R-:W-:Y:S01]  /*3210*/  HMMA.16816.F32.BF16 R60, R8, R46, R60 ;  /* 0x0000002e083c723c */ /* 0x000fe2000004183c */
[----:B------:R-:W1:Y:S01]  /*3220*/  MUFU.TANH R109, R109 ;  /* 0x0000006d006d7308 */ /* 0x000e620000002400 */
[----:B------:R-:W-:-:S02]  /*3230*/  FSEL R137, R102, -INF , !P4 ;  /* 0xff80000066897808 */ /* 0x000fc40006000000 */
[C---:B------:R-:W-:Y:S02]  /*3240*/  ISETP.GE.AND P5, PT, R21.reuse, R90, PT ;  /* 0x0000005a1500720c */ /* 0x040fe40003fa6270 */
[----:B------:R-:W-:Y:S01]  /*3250*/  ISETP.GE.AND P4, PT, R21, R88, PT ;  /* 0x000000581500720c */ /* 0x000fe20003f86270 */
[----:B------:R-:W-:Y:S01]  /*3260*/  FMUL.FTZ R24, R74, UR4 ;  /* 0x000000044a187c20 */ /* 0x000fe20008410000 */
[----:B------:R-:W-:Y:S01]  /*3270*/  LOP3.LUT R21, R89, 0x30, RZ, 0xfc, !PT ;  /* 0x0000003059157812 */ /* 0x000fe200078efcff */
[----:B------:R-:W5:Y:S01]  /*3280*/  MUFU.TANH R111, R111 ;  /* 0x0000006f006f7308 */ /* 0x000f620000002400 */
[----:B------:R-:W-:Y:S01]  /*3290*/  FSEL R28, R106, -INF , !P3 ;  /* 0xff8000006a1c7808 */ /* 0x000fe20005800000 */
[----:B------:R-:W-:Y:S01]  /*32a0*/  FMUL.FTZ R72, R72, UR4 ;  /* 0x0000000448487c20 */ /* 0x000fe20008410000 */
[----:B------:R-:W-:Y:S01]  /*32b0*/  FSEL R37, R107, -INF , !P1 ;  /* 0xff8000006b257808 */ /* 0x000fe20004800000 */
[----:B------:R-:W-:Y:S01]  /*32c0*/  FMUL.FTZ R12, R68, UR4 ;  /* 0x00000004440c7c20 */ /* 0x000fe20008410000 */
[----:B------:R-:W-:Y:S01]  /*32d0*/  ISETP.GE.AND P3, PT, R21, R90, PT ;  /* 0x0000005a1500720c */ /* 0x000fe20003f66270 */
[----:B------:R-:W-:Y:S01]  /*32e0*/  FMUL.FTZ R75, R75, UR4 ;  /* 0x000000044b4b7c20 */ /* 0x000fe20008410000 */
[----:B------:R-:W-:Y:S01]  /*32f0*/  ISETP.GE.AND P1, PT, R21, R88, PT ;  /* 0x000000581500720c */ /* 0x000fe20003f26270 */
[----:B------:R-:W5:Y:S01]  /*3300*/  MUFU.TANH R92, R92 ;  /* 0x0000005c005c7308 */ /* 0x000f620000002400 */
[----:B------:R-:W-:Y:S01]  /*3310*/  LOP3.LUT R21, R89, 0x31, RZ, 0xfc, !PT ;  /* 0x0000003159157812 */ /* 0x000fe200078efcff */
[C---:B---3--:R-:W-:Y:S01]  /*3320*/  HMMA.16816.F32.BF16 R64, R4.reuse, R16, R64 ;  /* 0x000000100440723c */ /* 0x048fe20000041840 */
[----:B------:R-:W-:Y:S01]  /*3330*/  FSEL R38, R108, -INF , !P2 ;  /* 0xff8000006c267808 */ /* 0x000fe20005000000 */
[----:B------:R-:W-:Y:S01]  /*3340*/  FMUL.FTZ R8, R71, UR4 ;  /* 0x0000000447087c20 */ /* 0x000fe20008410000 */
[----:B------:R-:W-:Y:S01]  /*3350*/  FSEL R139, R139, -INF , !P5 ;  /* 0xff8000008b8b7808 */ /* 0x000fe20006800000 */
[----:B------:R-:W-:Y:S01]  /*3360*/  FMUL.FTZ R69, R69, UR4 ;  /* 0x0000000445457c20 */ /* 0x000fe20008410000 */
[C---:B------:R-:W-:Y:S01]  /*3370*/  ISETP.GE.AND P2, PT, R21.reuse, R90, PT ;  /* 0x0000005a1500720c */ /* 0x040fe20003f46270 */
[----:B------:R-:W-:Y:S01]  /*3380*/  MUFU.TANH R93, R93 ;  /* 0x0000005d005d7308 */ /* 0x000fe20000002400 */
[----:B------:R-:W-:Y:S01]  /*3390*/  ISETP.GE.AND P5, PT, R21, R88, PT ;  /* 0x000000581500720c */ /* 0x000fe20003fa6270 */
[----:B------:R-:W-:Y:S01]  /*33a0*/  HMMA.16816.F32.BF16 R4, R4, R18, R60 ;  /* 0x000000120404723c */ /* 0x000fe2000004183c */
[C---:B------:R-:W-:Y:S01]  /*33b0*/  LOP3.LUT R23, R89.reuse, 0x38, RZ, 0xfc, !PT ;  /* 0x0000003859177812 */ /* 0x040fe200078efcff */
[----:B------:R-:W-:Y:S01]  /*33c0*/  FMUL.FTZ R70, R70, UR4 ;  /* 0x0000000446467c20 */ /* 0x000fe20008410000 */
[----:B------:R-:W-:-:S02]  /*33d0*/  LOP3.LUT R27, R89, 0x39, RZ, 0xfc, !PT ;  /* 0x00000039591b7812 */ /* 0x000fc400078efcff */
[----:B------:R-:W-:Y:S01]  /*33e0*/  LOP3.LUT R25, R89, 0x40, RZ, 0xfc, !PT ;  /* 0x0000004059197812 */ /* 0x000fe200078efcff */
[----:B------:R-:W3:Y:S01]  /*33f0*/  MUFU.TANH R94, R94 ;  /* 0x0000005e005e7308 */ /* 0x000ee20000002400 */
[----:B------:R-:W-:Y:S02]  /*3400*/  FSEL R142, R142, -INF , !P4 ;  /* 0xff8000008e8e7808 */ /* 0x000fe40006000000 */
[----:B----4-:R-:W-:Y:S02]  /*3410*/  FSEL R31, R110, -INF , !P2 ;  /* 0xff8000006e1f7808 */ /* 0x010fe40005000000 */
[----:B--2---:R-:W-:Y:S02]  /*3420*/  FSEL R30, R48, -INF , !P5 ;  /* 0xff800000301e7808 */ /* 0x004fe40006800000 */
[----:B------:R-:W-:Y:S01]  /*3430*/  ISETP.GE.AND P4, PT, R23, R90, PT ;  /* 0x0000005a1700720c */ /* 0x000fe20003f86270 */
[----:B------:R-:W2:Y:S01]  /*3440*/  MUFU.TANH R140, R140 ;  /* 0x0000008c008c7308 */ /* 0x000ea20000002400 */
[----:B-1----:R-:W-:Y:S01]  /*3450*/  FSEL R35, R109, -INF , !P3 ;  /* 0xff8000006d237808 */ /* 0x002fe20005800000 */
[----:B------:R-:W-:Y:S01]  /*3460*/  FMUL.FTZ R26, R65, UR4 ;  /* 0x00000004411a7c20 */ /* 0x000fe20008410000 */
[----:B-----5:R-:W-:Y:S01]  /*3470*/  FSEL R34, R111, -INF , !P1 ;  /* 0xff8000006f227808 */ /* 0x020fe20004800000 */
[----:B------:R-:W-:Y:S01]  /*3480*/  FMUL.FTZ R62, R66, UR4 ;  /* 0x00000004423e7c20 */ /* 0x000fe20008410000 */
[----:B------:R-:W-:Y:S01]  /*3490*/  ISETP.GE.AND P2, PT, R27, R88, PT ;  /* 0x000000581b00720c */ /* 0x000fe20003f46270 */
[----:B------:R-:W-:Y:S01]  /*34a0*/  FMUL.FTZ R61, R67, UR4 ;  /* 0x00000004433d7c20 */ /* 0x000fe20008410000 */
[----:B------:R-:W-:Y:S01]  /*34b0*/  ISETP.GE.AND P5, PT, R25, R90, PT ;  /* 0x0000005a1900720c */ /* 0x000fe20003fa6270 */
[----:B------:R-:W1:Y:S01]  /*34c0*/  MUFU.TANH R134, R134 ;  /* 0x0000008600867308 */ /* 0x000e620000002400 */
[----:B------:R-:W-:Y:S01]  /*34d0*/  ISETP.GE.AND P3, PT, R23, R88, PT ;  /* 0x000000581700720c */ /* 0x000fe20003f66270 */
[----:B------:R-:W-:Y:S01]  /*34e0*/  FMUL.FTZ R23, R73, UR4 ;  /* 0x0000000449177c20 */ /* 0x000fe20008410000 */
[----:B------:R-:W-:Y:S01]  /*34f0*/  ISETP.GE.AND P1, PT, R27, R90, PT ;  /* 0x0000005a1b00720c */ /* 0x000fe20003f26270 */
[----:B------:R-:W-:Y:S01]  /*3500*/  FMUL.FTZ R27, R64, UR4 ;  /* 0x00000004401b7c20 */ /* 0x000fe20008410000 */
[C---:B------:R-:W-:Y:S01]  /*3510*/  LOP3.LUT R13, R89.reuse, 0x48, RZ, 0xfc, !PT ;  /* 0x00000048590d7812 */ /* 0x040fe200078efcff */
[----:B------:R-:W-:Y:S01]  /*3520*/  FMUL.FTZ R4, R4, UR4 ;  /* 0x0000000404047c20 */ /* 0x000fe20008410000 */
[----:B------:R-:W-:Y:S01]  /*3530*/  LOP3.LUT R15, R89, 0x41, RZ, 0xfc, !PT ;  /* 0x00000041590f7812 */ /* 0x000fe200078efcff */
[----:B------:R-:W4:Y:S01]  /*3540*/  MUFU.TANH R138, R138 ;  /* 0x0000008a008a7308 */ /* 0x000f220000002400 */
[----:B------:R-:W-:Y:S01]  /*3550*/  FSEL R29, R92, -INF , !P4 ;  /* 0xff8000005c1d7808 */ /* 0x000fe20006000000 */
[----:B------:R-:W-:Y:S01]  /*3560*/  FMUL.FTZ R6, R6, UR4 ;  /* 0x0000000406067c20 */ /* 0x000fe20008410000 */
[----:B------:R-:W-:Y:S01]  /*3570*/  FSEL R124, R124, -INF , !P2 ;  /* 0xff8000007c7c7808 */ /* 0x000fe20005000000 */
[----:B------:R-:W-:Y:S01]  /*3580*/  FMUL.FTZ R7, R7, UR4 ;  /* 0x0000000407077c20 */ /* 0x000fe20008410000 */
[----:B------:R-:W-:-:S02]  /*3590*/  FSEL R117, R117, -INF , !P5 ;  /* 0xff80000075757808 */ /* 0x000fc40006800000 */
[----:B------:R-:W-:Y:S01]  /*35a0*/  ISETP.GE.AND P4, PT, R25, R88, PT ;  /* 0x000000581900720c */ /* 0x000fe20003f86270 */
[----:B------:R-:W5:Y:S01]  /*35b0*/  MUFU.TANH R123, R76 ;  /* 0x0000004c007b7308 */ /* 0x000f620000002400 */
[----:B---3--:R-:W-:Y:S02]  /*35c0*/  FSEL R130, R94, -INF , !P3 ;  /* 0xff8000005e827808 */ /* 0x008fe40005800000 */
[----:B------:R-:W-:Y:S02]  /*35d0*/  FSEL R135, R93, -INF , !P1 ;  /* 0xff8000005d877808 */ /* 0x000fe40004800000 */
[C---:B------:R-:W-:Y:S02]  /*35e0*/  ISETP.GE.AND P2, PT, R13.reuse, R90, PT ;  /* 0x0000005a0d00720c */ /* 0x040fe40003f46270 */
[----:B------:R-:W-:Y:S01]  /*35f0*/  ISETP.GE.AND P5, PT, R13, R88, PT ;  /* 0x000000580d00720c */ /* 0x000fe20003fa6270 */
[----:B------:R-:W3:Y:S01]  /*3600*/  MUFU.TANH R20, R20 ;  /* 0x0000001400147308 */ /* 0x000ee20000002400 */
[----:B------:R-:W-:-:S02]  /*3610*/  ISETP.GE.AND P3, PT, R15, R90, PT ;  /* 0x0000005a0f00720c */ /* 0x000fc40003f66270 */
[----:B------:R-:W-:Y:S02]  /*3620*/  ISETP.GE.AND P1, PT, R15, R88, PT ;  /* 0x000000580f00720c */ /* 0x000fe40003f26270 */
[C---:B------:R-:W-:Y:S02]  /*3630*/  LOP3.LUT R13, R89.reuse, 0x49, RZ, 0xfc, !PT ;  /* 0x00000049590d7812 */ /* 0x040fe400078efcff */
[----:B------:R-:W-:Y:S01]  /*3640*/  LOP3.LUT R15, R89, 0x50, RZ, 0xfc, !PT ;  /* 0x00000050590f7812 */ /* 0x000fe200078efcff */
[----:B------:R-:W-:Y:S01]  /*3650*/  MUFU.TANH R121, R77 ;  /* 0x0000004d00797308 */ /* 0x000fe20000002400 */
[----:B--2---:R-:W-:Y:S02]  /*3660*/  FSEL R140, R140, -INF , !P4 ;  /* 0xff8000008c8c7808 */ /* 0x004fe40006000000 */
[----:B------:R-:W-:Y:S02]  /*3670*/  ISETP.GE.AND P4, PT, R13, R90, PT ;  /* 0x0000005a0d00720c */ /* 0x000fe40003f86270 */
[----:B------:R-:W-:-:S02]  /*3680*/  FSEL R131, R95, -INF , !P3 ;  /* 0xff8000005f837808 */ /* 0x000fc40005800000 */
[----:B------:R-:W-:Y:S01]  /*3690*/  FSEL R136, R136, -INF , !P1 ;  /* 0xff80000088887808 */ /* 0x000fe20004800000 */
[----:B------:R-:W2:Y:S01]  /*36a0*/  MUFU.TANH R126, R78 ;  /* 0x0000004e007e7308 */ /* 0x000ea20000002400 */
[----:B------:R-:W-:Y:S02]  /*36b0*/  ISETP.GE.AND P3, PT, R13, R88, PT ;  /* 0x000000580d00720c */ /* 0x000fe40003f66270 */
[----:B------:R-:W-:Y:S02]  /*36c0*/  ISETP.GE.AND P1, PT, R15, R90, PT ;  /* 0x0000005a0f00720c */ /* 0x000fe40003f26270 */
[C---:B------:R-:W-:Y:S02]  /*36d0*/  LOP3.LUT R9, R89.reuse, 0x51, RZ, 0xfc, !PT ;  /* 0x0000005159097812 */ /* 0x040fe400078efcff */
[----:B------:R-:W-:Y:S01]  /*36e0*/  LOP3.LUT R11, R89, 0x58, RZ, 0xfc, !PT ;  /* 0x00000058590b7812 */ /* 0x000fe200078efcff */
[----:B------:R-:W2:Y:S01]  /*36f0*/  MUFU.TANH R24, R24 ;  /* 0x0000001800187308 */ /* 0x000ea20000002400 */
[----:B------:R-:W-:-:S02]  /*3700*/  FSEL R125, R125, -INF , !P2 ;  /* 0xff8000007d7d7808 */ /* 0x000fc40005000000 */
[----:B-1----:R-:W-:Y:S02]  /*3710*/  FSEL R134, R134, -INF , !P5 ;  /* 0xff80000086867808 */ /* 0x002fe40006800000 */
[----:B------:R-:W-:Y:S02]  /*3720*/  FSEL R119, R119, -INF , !P4 ;  /* 0xff80000077777808 */ /* 0x000fe40006000000 */
[----:B------:R-:W-:Y:S01]  /*3730*/  ISETP.GE.AND P2, PT, R15, R88, PT ;  /* 0x000000580f00720c */ /* 0x000fe20003f46270 */
[----:B------:R-:W1:Y:S01]  /*3740*/  MUFU.TANH R22, R79 ;  /* 0x0000004f00167308 */ /* 0x000e620000002400 */
[C---:B------:R-:W-:Y:S02]  /*3750*/  ISETP.GE.AND P5, PT, R9.reuse, R90, PT ;  /* 0x0000005a0900720c */ /* 0x040fe40003fa6270 */
[----:B------:R-:W-:Y:S02]  /*3760*/  ISETP.GE.AND P4, PT, R9, R88, PT ;  /* 0x000000580900720c */ /* 0x000fe40003f86270 */
[----:B----4-:R-:W-:-:S02]  /*3770*/  FSEL R138, R138, -INF , !P3 ;  /* 0xff8000008a8a7808 */ /* 0x010fc40005800000 */
[----:B------:R-:W-:Y:S01]  /*3780*/  FSEL R133, R133, -INF , !P1 ;  /* 0xff80000085857808 */ /* 0x000fe20004800000 */
[----:B------:R-:W4:Y:S01]  /*3790*/  MUFU.TANH R23, R23 ;  /* 0x0000001700177308 */ /* 0x000f220000002400 */
[----:B------:R-:W-:Y:S02]  /*37a0*/  LOP3.LUT R9, R89, 0x59, RZ, 0xfc, !PT ;  /* 0x0000005959097812 */ /* 0x000fe400078efcff */
[C---:B------:R-:W-:Y:S02]  /*37b0*/  ISETP.GE.AND P3, PT, R11.reuse, R90, PT ;  /* 0x0000005a0b00720c */ /* 0x040fe40003f66270 */
[----:B------:R-:W-:Y:S02]  /*37c0*/  ISETP.GE.AND P1, PT, R11, R88, PT ;  /* 0x000000580b00720c */ /* 0x000fe40003f26270 */
[----:B------:R-:W-:Y:S01]  /*37d0*/  LOP3.LUT R11, R89, 0x60, RZ, 0xfc, !PT ;  /* 0x00000060590b7812 */ /* 0x000fe200078efcff */
[----:B------:R-:W4:Y:S01]  /*37e0*/  MUFU.TANH R21, R72 ;  /* 0x0000004800157308 */ /* 0x000f220000002400 */
[----:B------:R-:W-:-:S02]  /*37f0*/  FSEL R132, R132, -INF , !P2 ;  /* 0xff80000084847808 */ /* 0x000fc40005000000 */
[----:B------:R-:W-:Y:S02]  /*3800*/  FSEL R127, R127, -INF , !P5 ;  /* 0xff8000007f7f7808 */ /* 0x000fe40006800000 */
[C---:B------:R-:W-:Y:S02]  /*3810*/  ISETP.GE.AND P2, PT, R9.reuse, R90, PT ;  /* 0x0000005a0900720c */ /* 0x040fe40003f46270 */
[-C--:B------:R-:W-:Y:S01]  /*3820*/  ISETP.GE.AND P5, PT, R9, R88.reuse, PT ;  /* 0x000000580900720c */ /* 0x080fe20003fa6270 */
[----:B------:R-:W4:Y:S01]  /*3830*/  MUFU.TANH R122, R75 ;  /* 0x0000004b007a7308 */ /* 0x000f220000002400 */
[----:B-----5:R-:W-:Y:S02]  /*3840*/  FSEL R123, R123, -INF , !P3 ;  /* 0xff8000007b7b7808 */ /* 0x020fe40005800000 */
[----:B------:R-:W-:Y:S02]  /*3850*/  LOP3.LUT R9, R89, 0x61, RZ, 0xfc, !PT ;  /* 0x0000006159097812 */ /* 0x000fe400078efcff */
[----:B------:R-:W-:-:S02]  /*3860*/  ISETP.GE.AND P3, PT, R11, R88, PT ;  /* 0x000000580b00720c */ /* 0x000fc40003f66270 */
[----:B---3--:R-:W-:Y:S01]  /*3870*/  FSEL R128, R20, -INF , !P4 ;  /* 0xff80000014807808 */ /* 0x008fe20006000000 */
[----:B------:R-:W3:Y:S01]  /*3880*/  MUFU.TANH R12, R12 ;  /* 0x0000000c000c7308 */ /* 0x000ee20000002400 */
[----:B--2---:R-:W-:Y:S02]  /*3890*/  FSEL R126, R126, -INF , !P1 ;  /* 0xff8000007e7e7808 */ /* 0x004fe40004800000 */
[----:B------:R-:W-:Y:S02]  /*38a0*/  FSEL R121, R121, -INF , !P2 ;  /* 0xff80000079797808 */ /* 0x000fe40005000000 */
[-C--:B------:R-:W-:Y:S02]  /*38b0*/  ISETP.GE.AND P4, PT, R11, R90.reuse, PT ;  /* 0x0000005a0b00720c */ /* 0x080fe40003f86270 */
[C---:B------:R-:W-:Y:S01]  /*38c0*/  ISETP.GE.AND P1, PT, R9.reuse, R90, PT ;  /* 0x0000005a0900720c */ /* 0x040fe20003f26270 */
[----:B------:R-:W-:Y:S01]  /*38d0*/  MUFU.TANH R13, R69 ;  /* 0x00000045000d7308 */ /* 0x000fe20000002400 */
[----:B------:R-:W-:-:S02]  /*38e0*/  ISETP.GE.AND P2, PT, R9, R88, PT ;  /* 0x000000580900720c */ /* 0x000fc40003f46270 */
[----:B------:R-:W-:Y:S01]  /*38f0*/  FSEL R20, R24, -INF , !P3 ;  /* 0xff80000018147808 */ /* 0x000fe20005800000 */
[----:B------:R-:W-:Y:S01]  /*3900*/  FMUL.FTZ R24, R5, UR4 ;  /* 0x0000000405187c20 */ /* 0x000fe20008410000 */
[C---:B------:R-:W-:Y:S02]  /*3910*/  LOP3.LUT R11, R89.reuse, 0x68, RZ, 0xfc, !PT ;  /* 0x00000068590b7812 */ /* 0x040fe400078efcff */
[----:B------:R-:W-:Y:S01]  /*3920*/  LOP3.LUT R9, R89, 0x69, RZ, 0xfc, !PT ;  /* 0x0000006959097812 */ /* 0x000fe200078efcff */
[----:B------:R-:W2:Y:S01]  /*3930*/  MUFU.TANH R120, R70 ;  /* 0x0000004600787308 */ /* 0x000ea20000002400 */
[----:B-1----:R-:W-:Y:S02]  /*3940*/  FSEL R22, R22, -INF , !P5 ;  /* 0xff80000016167808 */ /* 0x002fe40006800000 */
[----:B----4-:R-:W-:Y:S02]  /*3950*/  FSEL R65, R23, -INF , !P1 ;  /* 0xff80000017417808 */ /* 0x010fe40004800000 */
[----:B------:R-:W-:-:S02]  /*3960*/  ISETP.GE.AND P5, PT, R11, R90, PT ;  /* 0x0000005a0b00720c */ /* 0x000fc40003fa6270 */
[C---:B------:R-:W-:Y:S01]  /*3970*/  ISETP.GE.AND P3, PT, R9.reuse, R90, PT ;  /* 0x0000005a0900720c */ /* 0x040fe20003f66270 */
[----:B------:R-:W1:Y:S01]  /*3980*/  MUFU.TANH R8, R8 ;  /* 0x0000000800087308 */ /* 0x000e620000002400 */
[----:B------:R-:W-:Y:S02]  /*3990*/  ISETP.GE.AND P1, PT, R9, R88, PT ;  /* 0x000000580900720c */ /* 0x000fe40003f26270 */
[----:B------:R-:W-:Y:S02]  /*39a0*/  LOP3.LUT R9, R89, 0x70, RZ, 0xfc, !PT ;  /* 0x0000007059097812 */ /* 0x000fe400078efcff */
[----:B------:R-:W-:Y:S02]  /*39b0*/  FSEL R67, R21, -INF , !P4 ;  /* 0xff80000015437808 */ /* 0x000fe40006000000 */
[----:B------:R-:W-:Y:S01]  /*39c0*/  FSEL R122, R122, -INF , !P2 ;  /* 0xff8000007a7a7808 */ /* 0x000fe20005000000 */
[----:B------:R-:W4:Y:S01]  /*39d0*/  MUFU.TANH R27, R27 ;  /* 0x0000001b001b7308 */ /* 0x000f220000002400 */
[----:B---3--:R-:W-:-:S02]  /*39e0*/  FSEL R23, R12, -INF , !P5 ;  /* 0xff8000000c177808 */ /* 0x008fc40006800000 */
[----:B------:R-:W-:Y:S02]  /*39f0*/  ISETP.GE.AND P4, PT, R11, R88, PT ;  /* 0x000000580b00720c */ /* 0x000fe40003f86270 */
[C---:B------:R-:W-:Y:S02]  /*3a00*/  ISETP.GE.AND P2, PT, R9.reuse, R90, PT ;  /* 0x0000005a0900720c */ /* 0x040fe40003f46270 */
[----:B------:R-:W-:Y:S01]  /*3a10*/  ISETP.GE.AND P5, PT, R9, R88, PT ;  /* 0x000000580900720c */ /* 0x000fe20003fa6270 */
[----:B------:R-:W3:Y:S01]  /*3a20*/  MUFU.TANH R26, R26 ;  /* 0x0000001a001a7308 */ /* 0x000ee20000002400 */
[C---:B------:R-:W-:Y:S02]  /*3a30*/  LOP3.LUT R9, R89.reuse, 0x71, RZ, 0xfc, !PT ;  /* 0x0000007159097812 */ /* 0x040fe400078efcff */
[----:B------:R-:W-:Y:S02]  /*3a40*/  LOP3.LUT R5, R89, 0x78, RZ, 0xfc, !PT ;  /* 0x0000007859057812 */ /* 0x000fe400078efcff */
[----:B--2---:R-:W-:-:S02]  /*3a50*/  FSEL R120, R120, -INF , !P4 ;  /* 0xff80000078787808 */ /* 0x004fc40006000000 */
[----:B------:R-:W-:Y:S01]  /*3a60*/  FSEL R21, R13, -INF , !P3 ;  /* 0xff8000000d157808 */ /* 0x000fe20005800000 */
[----:B------:R-:W2:Y:S01]  /*3a70*/  MUFU.TANH R62, R62 ;  /* 0x0000003e003e7308 */ /* 0x000ea20000002400 */
[----:B-1----:R-:W-:Y:S02]  /*3a80*/  FSEL R66, R8, -INF , !P1 ;  /* 0xff80000008427808 */ /* 0x002fe40004800000 */
[----:B----4-:R-:W-:Y:S02]  /*3a90*/  FSEL R27, R27, -INF , !P2 ;  /* 0xff8000001b1b7808 */ /* 0x010fe40005000000 */
[C---:B------:R-:W-:Y:S02]  /*3aa0*/  ISETP.GE.AND P4, PT, R9.reuse, R90, PT ;  /* 0x0000005a0900720c */ /* 0x040fe40003f86270 */
[----:B------:R-:W-:Y:S01]  /*3ab0*/  ISETP.GE.AND P3, PT, R9, R88, PT ;  /* 0x000000580900720c */ /* 0x000fe20003f66270 */
[----:B------:R-:W1:Y:S01]  /*3ac0*/  MUFU.TANH R61, R61 ;  /* 0x0000003d003d7308 */ /* 0x000e620000002400 */
[----:B------:R-:W-:-:S02]  /*3ad0*/  ISETP.GE.AND P1, PT, R5, R90, PT ;  /* 0x0000005a0500720c */ /* 0x000fc40003f26270 */
[----:B------:R-:W-:Y:S02]  /*3ae0*/  ISETP.GE.AND P2, PT, R5, R88, PT ;  /* 0x000000580500720c */ /* 0x000fe40003f46270 */
[C---:B------:R-:W-:Y:S02]  /*3af0*/  LOP3.LUT R5, R89.reuse, 0x79, RZ, 0xfc, !PT ;  /* 0x0000007959057812 */ /* 0x040fe400078efcff */
[----:B---3--:R-:W-:Y:S01]  /*3b00*/  FSEL R26, R26, -INF , !P4 ;  /* 0xff8000001a1a7808 */ /* 0x008fe20006000000 */
[----:B------:R-:W3:Y:S01]  /*3b10*/  MUFU.TANH R25, R4 ;  /* 0x0000000400197308 */ /* 0x000ee20000002400 */
[----:B--2---:R-:W-:Y:S01]  /*3b20*/  FSEL R62, R62, -INF , !P5 ;  /* 0xff8000003e3e7808 */ /* 0x004fe20006800000 */
[----:B------:R-:W-:Y:S01]  /*3b30*/  BAR.SYNC.DEFER_BLOCKING 0x0 ;  /* 0x0000000000007b1d */ /* 0x000fe20000010000 */
[-C--:B------:R-:W-:Y:S02]  /*3b40*/  ISETP.GE.AND P5, PT, R89, R90.reuse, PT ;  /* 0x0000005a5900720c */ /* 0x080fe40003fa6270 */
[----:B------:R-:W-:-:S03]  /*3b50*/  ISETP.GE.AND P4, PT, R5, R90, PT ;  /* 0x0000005a0500720c */ /* 0x000fc60003f86270 */
[----:B------:R-:W2:Y:S01]  /*3b60*/  MUFU.TANH R24, R24 ;  /* 0x0000001800187308 */ /* 0x000ea20000002400 */
[----:B-1----:R-:W-:Y:S02]  /*3b70*/  FSEL R61, R61, -INF , !P3 ;  /* 0xff8000003d3d7808 */ /* 0x002fe40005800000 */
[----:B------:R-:W-:-:S05]  /*3b80*/  ISETP.GE.AND P3, PT, R89, R88, PT ;  /* 0x000000585900720c */ /* 0x000fca0003f66270 */
[----:B------:R-:W1:Y:S01]  /*3b90*/  MUFU.TANH R60, R6 ;  /* 0x00000006003c7308 */ /* 0x000e620000002400 */
[----:B---3--:R-:W-:Y:S02]  /*3ba0*/  FSEL R25, R25, -INF , !P1 ;  /* 0xff80000019197808 */ /* 0x008fe40004800000 */
[----:B------:R-:W-:Y:S02]  /*3bb0*/  ISETP.GE.AND P1, PT, R5, R88, PT ;  /* 0x000000580500720c */ /* 0x000fe40003f26270 */
[----:B------:R-:W-:Y:S02]  /*3bc0*/  FSEL R5, R0, -INF , !P5 ;  /* 0xff80000000057808 */ /* 0x000fe40006800000 */
[----:B------:R-:W-:Y:S01]  /*3bd0*/  FSEL R4, R56, -INF , !P3 ;  /* 0xff80000038047808 */ /* 0x000fe20005800000 */
[----:B------:R-:W3:Y:S01]  /*3be0*/  MUFU.TANH R59, R7 ;  /* 0x00000007003b7308 */ /* 0x000ee20000002400 */
[----:B--2---:R-:W-:Y:S02]  /*3bf0*/  FSEL R24, R24, -INF , !P4 ;  /* 0xff80000018187808 */ /* 0x004fe40006000000 */
[----:B-1----:R-:W-:-:S02]  /*3c00*/  FSEL R60, R60, -INF , !P2 ;  /* 0xff8000003c3c7808 */ /* 0x002fc40005000000 */
[----:B---3--:R-:W-:Y:S01]  /*3c10*/  FSEL R59, R59, -INF , !P1 ;  /* 0xff8000003b3b7808 */ /* 0x008fe20004800000 */
        /* <DEDUP_REMOVED lines=60> */
.L_x_1894:
[----:B------:R-:W-:-:S04]  /*3fe0*/  ULEA UR6, -UR6, URZ, 0x7 ;  /* 0x0000003f06067291 */ /* 0x000fc8000f8e393f */
[----:B------:R-:W-:Y:S02]  /*3ff0*/  USHF.R.S32.HI UR4, URZ, 0x1f, UR6 ;  /* 0x0000001f3f047899 */ /* 0x000fe40008011406 */
[----:B------:R-:W-:-:S04]  /*4000*/  MOV R0, UR6 ;  /* 0x0000000600007c02 */ /* 0x000fc80008000f00 */
[----:B------:R-:W-:-:S07]  /*4010*/  MOV R7, UR4 ;  /* 0x0000000400077c02 */ /* 0x000fce0008000f00 */
.L_x_1895:
        /* <DEDUP_REMOVED lines=24> */
.L_x_1893:
        /* <DEDUP_REMOVED lines=77> */
[----:B-1----:R-:W-:-:S03]  /*4670*/  FMNMX.FTZ R2, R9, R2, !PT ;  /* 0x0000000209027209 */ /* 0x002fc60007810000 */
[----:B------:R-:W-:Y:S01]  /*4680*/  LDSM.16.MT88.4 R8, [R116+0x9400] ;  /* 0x009400007408783b */ /* 0x000fe20000004200 */
[----:B--2---:R-:W-:Y:S01]  /*4690*/  FMNMX.FTZ R0, R7, R0, !PT ;  /* 0x0000000007007209 */ /* 0x004fe20007810000 */
[C---:B------:R-:W-:Y:S01]  /*46a0*/  FMUL.FTZ R64, R2.reuse, UR4 ;  /* 0x0000000402407c20 */ /* 0x040fe20008410000 */
[----:B------:R-:W-:-:S03]  /*46b0*/  FSETP.NEU.FTZ.AND P1, PT, R2, -INF , PT ;  /* 0xff8000000200780b */ /* 0x000fc60003f3d000 */
[----:B------:R-:W-:Y:S01]  /*46c0*/  FMUL.FTZ R63, R0, UR4 ;  /* 0x00000004003f7c20 */ /* 0x000fe20008410000 */
        /* <DEDUP_REMOVED lines=12> */
[----:B------:R-:W1:Y:S01]  /*4790*/  LDSM.16.MT88.4 R84, [R116+0xb000] ;  /* 0x00b000007454783b */ /* 0x000e620000004200 */
        /* <DEDUP_REMOVED lines=59> */
[----:B------:R-:W-:Y:S01]  /*4b50*/  FADD.FTZ R56, R56, R55 ;  /* 0x0000003738387221 */ /* 0x000fe20000010000 */
[----:B------:R-:W-:Y:S01]  /*4b60*/  FADD.FTZ R57, R58, R57 ;  /* 0x000000393a397221 */ /* 0x000fe20000010000 */
[--C-:B------:R-:W-:Y:S01]  /*4b70*/  FFMA.FTZ R141, R27, UR4, -R64.reuse ;  /* 0x000000041b8d7c23 */ /* 0x100fe20008010840 */
[----:B------:R-:W-:Y:S01]  /*4b80*/  FFMA.FTZ R139, R26, UR4, -R64 ;  /* 0x000000041a8b7c23 */ /* 0x000fe20008010840 */
[----:B------:R-:W-:Y:S01]  /*4b90*/  FADD.FTZ R53, R53, R56 ;  /* 0x0000003835357221 */ /* 0x000fe20000010000 */
[----:B------:R-:W-:Y:S01]  /*4ba0*/  MUFU.EX2 R51, R51 ;  /* 0x0000003300337308 */ /* 0x000fe20000000800 */
[--C-:B------:R-:W-:Y:S01]  /*4bb0*/  FFMA.FTZ R120, R25, UR4, -R64.reuse ;  /* 0x0000000419787c23 */ /* 0x100fe20008010840 */
[----:B------:R-:W-:Y:S01]  /*4bc0*/  FFMA.FTZ R179, R24, UR4, -R64 ;  /* 0x0000000418b37c23 */ /* 0x000fe20008010840 */
[----:B------:R-:W-:Y:S01]  /*4bd0*/  FADD.FTZ R52, R52, R53 ;  /* 0x0000003534347221 */ /* 0x000fe20000010000 */
[----:B------:R-:W-:Y:S01]  /*4be0*/  LDSM.16.MT88.4 R20, [R118+0xa800] ;  /* 0x00a800007614783b */ /* 0x000fe20000004200 */
[--C-:B------:R-:W-:Y:S01]  /*4bf0*/  FFMA.FTZ R62, R62, UR4, -R63.reuse ;  /* 0x000000043e3e7c23 */ /* 0x100fe2000801083f */
[--C-:B------:R-:W-:Y:S01]  /*4c00*/  FFMA.FTZ R176, R59, UR4, -R63.reuse ;  /* 0x000000043bb07c23 */ /* 0x100fe2000801083f */
[----:B------:R-:W-:Y:S01]  /*4c10*/  FFMA.FTZ R61, R61, UR4, -R63 ;  /* 0x000000043d3d7c23 */ /* 0x000fe2000801083f */
[----:B------:R-:W3:Y:S01]  /*4c20*/  MUFU.EX2 R48, R48 ;  /* 0x0000003000307308 */ /* 0x000ee20000000800 */
[----:B----4-:R-:W-:Y:S01]  /*4c30*/  F2FP.BF16.F32.PACK_AB R71, R49, R54 ;  /* 0x000000363147723e */ /* 0x010fe200000010ff */
[----:B------:R-:W-:Y:S01]  /*4c40*/  FADD.FTZ R54, R54, R57 ;  /* 0x0000003936367221 */ /* 0x000fe20000010000 */
[----:B------:R-:W-:Y:S01]  /*4c50*/  LDSM.16.MT88.4 R24, [R116+0xe800] ;  /* 0x00e800007418783b */ /* 0x000fe20000004200 */
[----:B------:R-:W-:-:S02]  /*4c60*/  FFMA.FTZ R60, R60, UR4, -R63 ;  /* 0x000000043c3c7c23 */ /* 0x000fc4000801083f */
[----:B------:R-:W-:Y:S02]  /*4c70*/  FADD.FTZ R49, R49, R54 ;  /* 0x0000003631317221 */ /* 0x000fe40000010000 */
        /* <DEDUP_REMOVED lines=11> */
[C---:B------:R-:W-:Y:S05]  /*4d30*/  HMMA.16816.F32.BF16 R108, R68.reuse, R110, RZ ;  /* 0x0000006e446c723c */ /* 0x040fea00000418ff */
[----:B------:R-:W4:Y:S01]  /*4d40*/  MUFU.EX2 R43, R43 ;  /* 0x0000002b002b7308 */ /* 0x000f220000000800 */
        /* <DEDUP_REMOVED lines=10> */
[----:B-1----:R-:W-:Y:S01]  /*4df0*/  F2FP.BF16.F32.PACK_AB R5, R45, R50 ;  /* 0x000000322d05723e */ /* 0x002fe200000010ff */
[----:B------:R-:W-:-:S02]  /*4e00*/  FADD.FTZ R50, R50, R49 ;  /* 0x0000003132327221 */ /* 0x000fc40000010000 */
[----:B------:R-:W-:Y:S01]  /*4e10*/  FADD.FTZ R48, R48, R51 ;  /* 0x0000003330307221 */ /* 0x000fe20000010000 */
[----:B------:R-:W-:Y:S01]  /*4e20*/  F2FP.BF16.F32.PACK_AB R6, R44, R47 ;  /* 0x0000002f2c06723e */ /* 0x000fe200000010ff */
[----:B------:R-:W-:Y:S01]  /*4e30*/  MUFU.EX2 R36, R36 ;  /* 0x0000002400247308 */ /* 0x000fe20000000800 */
[----:B----4-:R-:W-:Y:S01]  /*4e40*/  F2FP.BF16.F32.PACK_AB R7, R43, R46 ;  /* 0x0000002e2b07723e */ /* 0x010fe200000010ff */
        /* <DEDUP_REMOVED lines=34> */
[----:B------:R-:W-:Y:S01]  /*5070*/  F2FP.BF16.F32.PACK_AB R4, R40, R41 ;  /* 0x000000292804723e */ /* 0x000fe200000010ff */
[----:B------:R-:W-:Y:S01]  /*5080*/  FADD.FTZ R41, R41, R44 ;  /* 0x0000002c29297221 */ /* 0x000fe20000010000 */
[----:B--2---:R-:W-:Y:S01]  /*5090*/  F2FP.BF16.F32.PACK_AB R5, R37, R42 ;  /* 0x0000002a2505723e */ /* 0x004fe200000010ff */
[----:B------:R-:W-:Y:S01]  /*50a0*/  FADD.FTZ R42, R42, R43 ;  /* 0x0000002b2a2a7221 */ /* 0x000fe20000010000 */
[----:B------:R-:W-:Y:S01]  /*50b0*/  F2FP.BF16.F32.PACK_AB R6, R36, R39 ;  /* 0x000000272406723e */ /* 0x000fe200000010ff */
[----:B------:R-:W-:Y:S01]  /*50c0*/  FADD.FTZ R40, R40, R41 ;  /* 0x0000002928287221 */ /* 0x000fe20000010000 */
[----:B----4-:R-:W-:Y:S01]  /*50d0*/  F2FP.BF16.F32.PACK_AB R7, R33, R38 ;  /* 0x000000262107723e */ /* 0x010fe200000010ff */
[----:B------:R-:W2:Y:S01]  /*50e0*/  MUFU.EX2 R3, R3 ;  /* 0x0000000300037308 */ /* 0x000ea20000000800 */
[----:B------:R-:W-:Y:S01]  /*50f0*/  FADD.FTZ R37, R37, R42 ;  /* 0x0000002a25257221 */ /* 0x000fe20000010000 */
[----:B------:R-:W-:-:S03]  /*5100*/  FADD.FTZ R39, R39, R40 ;  /* 0x0000002827277221 */ /* 0x000fc60000010000 */
[----:B------:R-:W-:Y:S01]  /*5110*/  FADD.FTZ R38, R38, R37 ;  /* 0x0000002526267221 */ /* 0x000fe20000010000 */
[----:B-1----:R-:W-:Y:S01]  /*5120*/  HMMA.16816.F32.BF16 R104, R4, R8, R104 ;  /* 0x000000080468723c */ /* 0x002fe20000041868 */
[----:B------:R-:W-:Y:S01]  /*5130*/  FADD.FTZ R36, R36, R39 ;  /* 0x0000002724247221 */ /* 0x000fe20000010000 */
        /* <DEDUP_REMOVED lines=32> */
[----:B------:R-:W-:Y:S01]  /*5340*/  F2FP.BF16.F32.PACK_AB R6, R28, R31 ;  /* 0x0000001f1c06723e */ /* 0x000fe200000010ff */
[----:B------:R-:W-:Y:S01]  /*5350*/  FADD.FTZ R34, R34, R33 ;  /* 0x0000002122227221 */ /* 0x000fe20000010000 */
[----:B--2---:R-:W-:Y:S01]  /*5360*/  F2FP.BF16.F32.PACK_AB R7, R3, R30 ;  /* 0x0000001e0307723e */ /* 0x004fe200000010ff */
        /* <DEDUP_REMOVED lines=35> */
[----:B------:R-:W-:Y:S01]  /*55a0*/  F2FP.BF16.F32.PACK_AB R4, R124, R117 ;  /* 0x000000757c04723e */ /* 0x000fe200000010ff */
        /* <DEDUP_REMOVED lines=10> */
[----:B-1----:R-:W-:Y:S01]  /*5650*/  HMMA.16816.F32.BF16 R104, R4, R8, R104 ;  /* 0x000000080468723c */ /* 0x002fe20000041868 */
[----:B------:R-:W1:Y:S01]  /*5660*/  MUFU.EX2 R66, R66 ;  /* 0x0000004200427308 */ /* 0x000e620000000800 */
[----:B------:R-:W-:Y:S01]  /*5670*/  FADD.FTZ R130, R119, R130 ;  /* 0x0000008277827221 */ /* 0x000fe20000010000 */
[----:B------:R-:W-:-:S03]  /*5680*/  FADD.FTZ R134, R125, R134 ;  /* 0x000000867d867221 */ /* 0x000fc60000010000 */
        /* <DEDUP_REMOVED lines=20> */
[----:B------:R-:W3:Y:S01]  /*57d0*/  LDSM.16.MT88.4 R12, [R116+0xa400] ;  /* 0x00a40000740c783b */ /* 0x000ee20000004200 */
[----:B------:R-:W2:Y:S04]  /*57e0*/  MUFU.EX2 R176, R176 ;  /* 0x000000b000b07308 */ /* 0x000ea80000000800 */
[C---:B-----5:R-:W-:Y:S06]  /*57f0*/  HMMA.16816.F32.BF16 R72, R4.reuse, R16, R72 ;  /* 0x000000100448723c */ /* 0x060fec0000041848 */
[----:B------:R-:W-:Y:S01]  /*5800*/  HMMA.16816.F32.BF16 R68, R4, R18, R68 ;  /* 0x000000120444723c */ /* 0x000fe20000041844 */
[----:B------:R-:W5:Y:S06]  /*5810*/  LDSM.16.MT88.4 R16, [R118+0xc400] ;  /* 0x00c400007610783b */ /* 0x000f6c0000004200 */
[----:B------:R-:W-:Y:S01]  /*5820*/  F2FP.BF16.F32.PACK_AB R4, R138, R133 ;  /* 0x000000858a04723e */ /* 0x000fe200000010ff */
[----:B------:R-:W-:Y:S01]  /*5830*/  FADD.FTZ R133, R133, R130 ;  /* 0x0000008285857221 */ /* 0x000fe20000010000 */
[----:B------:R-:W-:Y:S01]  /*5840*/  F2FP.BF16.F32.PACK_AB R5, R128, R123 ;  /* 0x0000007b8005723e */ /* 0x000fe200000010ff */
[----:B------:R-:W-:Y:S01]  /*5850*/  FADD.FTZ R123, R123, R134 ;  /* 0x000000867b7b7221 */ /* 0x000fe20000010000 */
[----:B------:R-:W-:Y:S01]  /*5860*/  F2FP.BF16.F32.PACK_AB R6, R121, R140 ;  /* 0x0000008c7906723e */ /* 0x000fe200000010ff */
[----:B------:R-:W-:Y:S01]  /*5870*/  FADD.FTZ R133, R138, R133 ;  /* 0x000000858a857221 */ /* 0x000fe20000010000 */
[----:B------:R-:W-:Y:S01]  /*5880*/  F2FP.BF16.F32.PACK_AB R7, R126, R127 ;  /* 0x0000007f7e07723e */ /* 0x000fe200000010ff */
[----:B------:R-:W-:-:S02]  /*5890*/  FADD.FTZ R128, R128, R123 ;  /* 0x0000007b80807221 */ /* 0x000fc40000010000 */
[----:B------:R-:W-:Y:S02]  /*58a0*/  FADD.FTZ R140, R140, R133 ;  /* 0x000000858c8c7221 */ /* 0x000fe40000010000 */
[----:B------:R-:W-:Y:S02]  /*58b0*/  FADD.FTZ R127, R127, R128 ;  /* 0x000000807f7f7221 */ /* 0x000fe40000010000 */
[----:B-1----:R-:W-:Y:S01]  /*58c0*/  HMMA.16816.F32.BF16 R112, R4, R8, R112 ;  /* 0x000000080470723c */ /* 0x002fe20000041870 */
[----:B------:R-:W-:Y:S01]  /*58d0*/  FADD.FTZ R140, R121, R140 ;  /* 0x0000008c798c7221 */ /* 0x000fe20000010000 */
        /* <DEDUP_REMOVED lines=18> */
[----:B------:R-:W-:Y:S01]  /*5a00*/  F2FP.BF16.F32.PACK_AB R8, R132, R67 ;  /* 0x000000438408723e */ /* 0x000fe200000010ff */
[----:B------:R-:W-:Y:S01]  /*5a10*/  FADD.FTZ R67, R67, R140 ;  /* 0x0000008c43437221 */ /* 0x000fe20000010000 */
[----:B------:R-:W-:Y:S01]  /*5a20*/  F2FP.BF16.F32.PACK_AB R9, R122, R135 ;  /* 0x000000877a09723e */ /* 0x000fe200000010ff */
[----:B------:R-:W-:-:S02]  /*5a30*/  FADD.FTZ R135, R135, R126 ;  /* 0x0000007e87877221 */ /* 0x000fc40000010000 */
[----:B------:R-:W-:Y:S01]  /*5a40*/  F2FP.BF16.F32.PACK_AB R10, R65, R142 ;  /* 0x0000008e410a723e */ /* 0x000fe200000010ff */
[----:B------:R-:W-:Y:S01]  /*5a50*/  FADD.FTZ R67, R132, R67 ;  /* 0x0000004384437221 */ /* 0x000fe20000010000 */
[----:B------:R-:W-:Y:S01]  /*5a60*/  F2FP.BF16.F32.PACK_AB R11, R66, R137 ;  /* 0x00000089420b723e */ /* 0x000fe200000010ff */
[----:B------:R-:W-:Y:S02]  /*5a70*/  FADD.FTZ R122, R122, R135 ;  /* 0x000000877a7a7221 */ /* 0x000fe40000010000 */
[----:B------:R-:W-:Y:S02]  /*5a80*/  FADD.FTZ R142, R142, R67 ;  /* 0x000000438e8e7221 */ /* 0x000fe40000010000 */
[----:B------:R-:W-:Y:S02]  /*5a90*/  FADD.FTZ R137, R137, R122 ;  /* 0x0000007a89897221 */ /* 0x000fe40000010000 */
[----:B------:R-:W-:Y:S01]  /*5aa0*/  HMMA.16816.F32.BF16 R96, R8, R16, R96 ;  /* 0x000000100860723c */ /* 0x000fe20000041860 */
[----:B------:R-:W-:Y:S01]  /*5ab0*/  FADD.FTZ R65, R65, R142 ;  /* 0x0000008e41417221 */ /* 0x000fe20000010000 */
[----:B------:R-:W-:-:S04]  /*5ac0*/  FADD.FTZ R137, R66, R137 ;  /* 0x0000008942897221 */ /* 0x000fc80000010000 */
[C---:B------:R-:W-:Y:S01]  /*5ad0*/  HMMA.16816.F32.BF16 R92, R8.reuse, R18, R92 ;  /* 0x00000012085c723c */ /* 0x040fe2000004185c */
[----:B------:R-:W-:Y:S05]  /*5ae0*/  LDSM.16.MT88.4 R16, [R116+0xac00] ;  /* 0x00ac00007410783b */ /* 0x000fea0000004200 */
[C---:B---3--:R-:W-:Y:S06]  /*5af0*/  HMMA.16816.F32.BF16 R88, R8.reuse, R12, R88 ;  /* 0x0000000c0858723c */ /* 0x048fec0000041858 */
[C---:B------:R-:W-:Y:S01]  /*5b00*/  HMMA.16816.F32.BF16 R84, R8.reuse, R14, R84 ;  /* 0x0000000e0854723c */ /* 0x040fe20000041854 */
[----:B------:R-:W-:Y:S05]  /*5b10*/  LDSM.16.MT88.4 R12, [R118+0xcc00] ;  /* 0x00cc0000760c783b */ /* 0x000fea0000004200 */
[C---:B------:R-:W-:Y:S06]  /*5b20*/  HMMA.16816.F32.BF16 R112, R8.reuse, R20, R112 ;  /* 0x000000140870723c */ /* 0x040fec0000041870 */
[C---:B-1----:R-:W-:Y:S06]  /*5b30*/  HMMA.16816.F32.BF16 R104, R8.reuse, R4, R104 ;  /* 0x000000040868723c */ /* 0x042fec0000041868 */
[C---:B------:R-:W-:Y:S01]  /*5b40*/  HMMA.16816.F32.BF16 R100, R8.reuse, R6, R100 ;  /* 0x000000060864723c */ /* 0x040fe20000041864 */
[----:B------:R-:W1:Y:S05]  /*5b50*/  LDSM.16.MT88.4 R4, [R118+0xe800] ;  /* 0x00e800007604783b */ /* 0x000e6a0000004200 */
[C---:B------:R-:W-:Y:S01]  /*5b60*/  HMMA.16816.F32.BF16 R108, R8.reuse, R22, R108 ;  /* 0x00000016086c723c */ /* 0x040fe2000004186c */
[----:B------:R-:W3:Y:S05]  /*5b70*/  LDSM.16.MT88.4 R20, [R118+0xac00] ;  /* 0x00ac00007614783b */ /* 0x000eea0000004200 */
[C---:B------:R-:W-:Y:S06]  /*5b80*/  HMMA.16816.F32.BF16 R72, R8.reuse, R24, R72 ;  /* 0x000000180848723c */ /* 0x040fec0000041848 */
[C---:B------:R-:W-:Y:S06]  /*5b90*/  HMMA.16816.F32.BF16 R68, R8.reuse, R26, R68 ;  /* 0x0000001a0844723c */ /* 0x040fec0000041844 */
[C---:B-1----:R-:W-:Y:S06]  /*5ba0*/  HMMA.16816.F32.BF16 R80, R8.reuse, R4, R80 ;  /* 0x000000040850723c */ /* 0x042fec0000041850 */
[----:B------:R-:W-:Y:S01]  /*5bb0*/  HMMA.16816.F32.BF16 R76, R8, R6, R76 ;  /* 0x00000006084c723c */ /* 0x000fe2000004184c */
[----:B----4-:R-:W-:Y:S01]  /*5bc0*/  F2FP.BF16.F32.PACK_AB R4, R139, R64 ;  /* 0x000000408b04723e */ /* 0x010fe200000010ff */
[----:B------:R-:W1:Y:S01]  /*5bd0*/  LDSM.16.MT88.4 R8, [R116+0xcc00] ;  /* 0x00cc00007408783b */ /* 0x000e620000004200 */
[----:B--2---:R-:W-:Y:S01]  /*5be0*/  F2FP.BF16.F32.PACK_AB R5, R59, R62 ;  /* 0x0000003e3b05723e */ /* 0x004fe200000010ff */
[----:B------:R-:W-:Y:S01]  /*5bf0*/  FADD.FTZ R64, R64, R65 ;  /* 0x0000004140407221 */ /* 0x000fe20000010000 */
        /* <DEDUP_REMOVED lines=11> */
[----:B------:R-:W2:Y:S05]  /*5cb0*/  LDSM.16.MT88.4 R16, [R118+0xec00] ;  /* 0x00ec00007610783b */ /* 0x000eaa0000004200 */
[C---:B------:R-:W-:Y:S06]  /*5cc0*/  HMMA.16816.F32.BF16 R96, R4.reuse, R12, R96 ;  /* 0x0000000c0460723c */ /* 0x040fec0000041860 */
[C---:B------:R-:W-:Y:S01]  /*5cd0*/  HMMA.16816.F32.BF16 R92, R4.reuse, R14, R92 ;  /* 0x0000000e045c723c */ /* 0x040fe2000004185c */
[----:B------:R-:W4:Y:S05]  /*5ce0*/  LDSM.16.MT88.4 R12, [R116+0xec00] ;  /* 0x00ec0000740c783b */ /* 0x000f2a0000004200 */
[C---:B---3--:R-:W-:Y:S06]  /*5cf0*/  HMMA.16816.F32.BF16 R112, R4.reuse, R20, R112 ;  /* 0x000000140470723c */ /* 0x048fec0000041870 */
[C---:B------:R-:W-:Y:S06]  /*5d00*/  HMMA.16816.F32.BF16 R108, R4.reuse, R22, R108 ;  /* 0x00000016046c723c */ /* 0x040fec000004186c */
[C---:B-1----:R-:W-:Y:S06]  /*5d10*/  HMMA.16816.F32.BF16 R88, R4.reuse, R8, R88 ;  /* 0x000000080458723c */ /* 0x042fec0000041858 */
[C---:B------:R-:W-:Y:S06]  /*5d20*/  HMMA.16816.F32.BF16 R84, R4.reuse, R10, R84 ;  /* 0x0000000a0454723c */ /* 0x040fec0000041854 */
[C---:B--2---:R-:W-:Y:S06]  /*5d30*/  HMMA.16816.F32.BF16 R80, R4.reuse, R16, R80 ;  /* 0x000000100450723c */ /* 0x044fec0000041850 */
[C---:B------:R-:W-:Y:S06]  /*5d40*/  HMMA.16816.F32.BF16 R76, R4.reuse, R18, R76 ;  /* 0x00000012044c723c */ /* 0x040fec000004184c */
[C---:B----4-:R-:W-:Y:S06]  /*5d50*/  HMMA.16816.F32.BF16 R72, R4.reuse, R12, R72 ;  /* 0x0000000c0448723c */ /* 0x050fec0000041848 */
        /* <DEDUP_REMOVED lines=13> */
.L_x_1900:
        /* <DEDUP_REMOVED lines=66> */
.L_x_1897:
[C---:B------:R-:W-:Y:S04]  /*6250*/  LEA R170, P0, R10.reuse, R170, 0x1 ;  /* 0x000000aa0aaa7211 */ /* 0x040fe800078008ff */
[----:B------:R-:W-:Y:S02]  /*6260*/  LEA.HI.X R171, R10, R171, R0, 0x1, P0 ;  /* 0x000000ab0aab7211 */ /* 0x000fe400000f0c00 */
[----:B------:R-:W-:Y:S03]  /*6270*/  IADD3 R66, P0, R170, UR12, RZ ;  /* 0x0000000caa427c10 */ /* 0x000fe6000ff1e0ff */
[----:B------:R-:W-:Y:S01]  /*6280*/  @!PT LDS RZ, [RZ] ;  /* 0x00000000fffff984 */ /* 0x000fe20000000800 */
[----:B------:R-:W-:Y:S01]  /*6290*/  @!PT LDS RZ, [RZ] ;  /* 0x00000000fffff984 */ /* 0x000fe20000000800 */
[----:B------:R-:W-:Y:S01]  /*62a0*/  @!PT LDS RZ, [RZ] ;  /* 0x00000000fffff984 */ /* 0x000fe20000000800 */
[----:B------:R-:W-:Y:S01]  /*62b0*/  LDGSTS.E.BYPASS.LTC128B.128 [R161+0x9000], desc[UR16][R170.64] ;  /* 0x09000000aaa17fae */ /* 0x000fe2000b901d50 */
[----:B------:R-:W-:Y:S02]  /*62c0*/  IADD3.X R67, R171, UR11, RZ, P0, !PT ;  /* 0x0000000bab437c10 */ /* 0x000fe400087fe4ff */
[----:B------:R-:W-:Y:S03]  /*62d0*/  IADD3 R64, P0, R66, UR12, RZ ;  /* 0x0000000c42407c10 */ /* 0x000fe6000ff1e0ff */
[----:B------:R-:W-:Y:S01]  /*62e0*/  LDGSTS.E.BYPASS.LTC128B.128 [R161+0xb000], desc[UR16][R170.64+0x40] ;  /* 0x0b000040aaa17fae */ /* 0x000fe2000b901d50 */
[----:B------:R-:W-:Y:S05]  /*62f0*/  IADD3.X R65, R67, UR11, RZ, P0, !PT ;  /* 0x0000000b43417c10 */ /* 0x000fea00087fe4ff */
[----:B------:R-:W-:Y:S01]  /*6300*/  LDGSTS.E.BYPASS.LTC128B.128 [R161+0xd000], desc[UR16][R170.64+0x80] ;  /* 0x0d000080aaa17fae */ /* 0x000fe2000b901d50 */
[----:B------:R-:W-:Y:S05]  /*6310*/  IADD3 R2, P0, R64, UR12, RZ ;  /* 0x0000000c40027c10 */ /* 0x000fea000ff1e0ff */
[----:B------:R-:W-:Y:S01]  /*6320*/  LDGSTS.E.BYPASS.LTC128B.128 [R161+0x9800], desc[UR16][R66.64] ;  /* 0x0980000042a17fae */ /* 0x000fe2000b901d50 */
[----:B------:R-:W-:Y:S02]  /*6330*/  IADD3.X R3, R65, UR11, RZ, P0, !PT ;  /* 0x0000000b41037c10 */ /* 0x000fe400087fe4ff */
[----:B------:R-:W-:Y:S03]  /*6340*/  ISETP.GT.AND P0, PT, R177, R160, PT ;  /* 0x000000a0b100720c */ /* 0x000fe60003f04270 */
[----:B------:R-:W-:Y:S06]  /*6350*/  LDGSTS.E.BYPASS.LTC128B.128 [R161+0xb800], desc[UR16][R66.64+0x40] ;  /* 0x0b80004042a17fae */ /* 0x000fec000b901d50 */
[----:B------:R-:W-:Y:S06]  /*6360*/  LDGSTS.E.BYPASS.LTC128B.128 [R161+0xd800], desc[UR16][R66.64+0x80] ;  /* 0x0d80008042a17fae */ /* 0x000fec000b901d50 */
[----:B------:R-:W-:Y:S06]  /*6370*/  LDGSTS.E.BYPASS.LTC128B.128 [R161+0xa000], desc[UR16][R64.64] ;  /* 0x0a00000040a17fae */ /* 0x000fec000b901d50 */
[----:B------:R-:W-:Y:S06]  /*6380*/  LDGSTS.E.BYPASS.LTC128B.128 [R161+0xc000], desc[UR16][R64.64+0x40] ;  /* 0x0c00004040a17fae */ /* 0x000fec000b901d50 */
[----:B------:R1:W-:Y:S06]  /*6390*/  LDGSTS.E.BYPASS.LTC128B.128 [R161+0xe000], desc[UR16][R64.64+0x80] ;  /* 0x0e00008040a17fae */ /* 0x0003ec000b901d50 */
[----:B------:R-:W-:Y:S06]  /*63a0*/  LDGSTS.E.BYPASS.LTC128B.128 [R161+0xa800], desc[UR16][R2.64] ;  /* 0x0a80000002a17fae */ /* 0x000fec000b901d50 */
[----:B------:R-:W-:Y:S06]  /*63b0*/  LDGSTS.E.BYPASS.LTC128B.128 [R161+0xc800], desc[UR16][R2.64+0x40] ;  /* 0x0c80004002a17fae */ /* 0x000fec000b901d50 */
[----:B------:R2:W-:Y:S06]  /*63c0*/  LDGSTS.E.BYPASS.LTC128B.128 [R161+0xe800], desc[UR16][R2.64+0x80] ;  /* 0x0e80008002a17fae */ /* 0x0005ec000b901d50 */
[----:B------:R-:W-:Y:S06]  /*63d0*/  LDSM.16.M88.4 R120, [R159] ;  /* 0x000000009f78783b */ /* 0x000fec0000000200 */
[----:B------:R-:W3:Y:S06]  /*63e0*/  LDSM.16.M88.4 R124, [R158] ;  /* 0x000000009e7c783b */ /* 0x000eec0000000200 */
[----:B------:R-:W4:Y:S06]  /*63f0*/  LDSM.16.M88.4 R128, [R158+0x400] ;  /* 0x000400009e80783b */ /* 0x000f2c0000000200 */
[----:B------:R-:W5:Y:S06]  /*6400*/  LDSM.16.M88.4 R132, [R158+0x800] ;  /* 0x000800009e84783b */ /* 0x000f6c0000000200 */
[----:B------:R-:W1:Y:S06]  /*6410*/  LDSM.16.M88.4 R136, [R158+0xc00] ;  /* 0x000c00009e88783b */ /* 0x000e6c0000000200 */
[----:B------:R-:W0:Y:S06]  /*6420*/  LDGDEPBAR ;  /* 0x00000000000079af */ /* 0x000e2c0000000000 */
[----:B------:R-:W2:Y:S06]  /*6430*/  LDSM.16.M88.4 R140, [R158+0x1000] ;  /* 0x001000009e8c783b */ /* 0x000eac0000000200 */
[----:B------:R-:W2:Y:S01]  /*6440*/  LDSM.16.M88.4 R144, [R158+0x1400] ;  /* 0x001400009e90783b */ /* 0x000ea20000000200 */
[C---:B---3--:R-:W-:Y:S05]  /*6450*/  HMMA.16816.F32.BF16 R4, R120.reuse, R124, RZ ;  /* 0x0000007c7804723c */ /* 0x048fea00000418ff */
[----:B------:R-:W3:Y:S01]  /*6460*/  LDSM.16.M88.4 R148, [R158+0x1800] ;  /* 0x001800009e94783b */ /* 0x000ee20000000200 */
[C---:B------:R-:W-:Y:S05]  /*6470*/  HMMA.16816.F32.BF16 R8, R120.reuse, R126, RZ ;  /* 0x0000007e7808723c */ /* 0x040fea00000418ff */
[----:B------:R-:W3:Y:S01]  /*6480*/  LDSM.16.M88.4 R152, [R158+0x1c00] ;  /* 0x001c00009e98783b */ /* 0x000ee20000000200 */
[C---:B----4-:R-:W-:Y:S05]  /*6490*/  HMMA.16816.F32.BF16 R12, R120.reuse, R128, RZ ;  /* 0x00000080780c723c */ /* 0x050fea00000418ff */
[----:B------:R-:W-:Y:S01]  /*64a0*/  LDSM.16.M88.4 R124, [R157] ;  /* 0x000000009d7c783b */ /* 0x000fe20000000200 */
[C---:B------:R-:W-:Y:S05]  /*64b0*/  HMMA.16816.F32.BF16 R16, R120.reuse, R130, RZ ;  /* 0x000000827810723c */ /* 0x040fea00000418ff */
[----:B------:R-:W4:Y:S01]  /*64c0*/  LDSM.16.M88.4 R128, [R156] ;  /* 0x000000009c80783b */ /* 0x000f220000000200 */
[C---:B-----5:R-:W-:Y:S06]  /*64d0*/  HMMA.16816.F32.BF16 R20, R120.reuse, R132, RZ ;  /* 0x000000847814723c */ /* 0x060fec00000418ff */
[C---:B------:R-:W-:Y:S01]  /*64e0*/  HMMA.16816.F32.BF16 R24, R120.reuse, R134, RZ ;  /* 0x000000867818723c */ /* 0x040fe200000418ff */
[----:B------:R-:W5:Y:S05]  /*64f0*/  LDSM.16.M88.4 R132, [R156+0x400] ;  /* 0x000400009c84783b */ /* 0x000f6a0000000200 */
[C---:B-1----:R-:W-:Y:S06]  /*6500*/  HMMA.16816.F32.BF16 R28, R120.reuse, R136, RZ ;  /* 0x00000088781c723c */ /* 0x042fec00000418ff */
[C---:B------:R-:W-:Y:S01]  /*6510*/  HMMA.16816.F32.BF16 R32, R120.reuse, R138, RZ ;  /* 0x0000008a7820723c */ /* 0x040fe200000418ff */
[----:B------:R-:W1:Y:S05]  /*6520*/  LDSM.16.M88.4 R136, [R156+0x800] ;  /* 0x000800009c88783b */ /* 0x000e6a0000000200 */
[C---:B--2---:R-:W-:Y:S06]  /*6530*/  HMMA.16816.F32.BF16 R36, R120.reuse, R140, RZ ;  /* 0x0000008c7824723c */ /* 0x044fec00000418ff */
[C---:B------:R-:W-:Y:S06]  /*6540*/  HMMA.16816.F32.BF16 R40, R120.reuse, R142, RZ ;  /* 0x0000008e7828723c */ /* 0x040fec00000418ff */
[C---:B------:R-:W-:Y:S06]  /*6550*/  HMMA.16816.F32.BF16 R44, R120.reuse, R144, RZ ;  /* 0x00000090782c723c */ /* 0x040fec00000418ff */
[C---:B------:R-:W-:Y:S06]  /*6560*/  HMMA.16816.F32.BF16 R48, R120.reuse, R146, RZ ;  /* 0x000000927830723c */ /* 0x040fec00000418ff */
[C---:B---3--:R-:W-:Y:S06]  /*6570*/  HMMA.16816.F32.BF16 R52, R120.reuse, R148, RZ ;  /* 0x000000947834723c */ /* 0x048fec00000418ff */
[C---:B------:R-:W-:Y:S06]  /*6580*/  HMMA.16816.F32.BF16 R56, R120.reuse, R150, RZ ;  /* 0x000000967838723c */ /* 0x040fec00000418ff */
[C---:B------:R-:W-:Y:S06]  /*6590*/  HMMA.16816.F32.BF16 R60, R120.reuse, R152, RZ ;  /* 0x00000098783c723c */ /* 0x040fec00000418ff */
[----:B------:R-:W-:Y:S01]  /*65a0*/  HMMA.16816.F32.BF16 R64, R120, R154, RZ ;  /* 0x0000009a7840723c */ /* 0x000fe200000418ff */
[----:B------:R-:W2:Y:S05]  /*65b0*/  LDSM.16.M88.4 R120, [R156+0xc00] ;  /* 0x000c00009c78783b */ /* 0x000eaa0000000200 */
[C---:B----4-:R-:W-:Y:S06]  /*65c0*/  HMMA.16816.F32.BF16 R4, R124.reuse, R128, R4 ;  /* 0x000000807c04723c */ /* 0x050fec0000041804 */
[C---:B------:R-:W-:Y:S01]  /*65d0*/  HMMA.16816.F32.BF16 R8, R124.reuse, R130, R8 ;  /* 0x000000827c08723c */ /* 0x040fe20000041808 */
[----:B------:R-:W3:Y:S05]  /*65e0*/  LDSM.16.M88.4 R128, [R156+0x1000] ;  /* 0x001000009c80783b */ /* 0x000eea0000000200 */
[C---:B-----5:R-:W-:Y:S06]  /*65f0*/  HMMA.16816.F32.BF16 R12, R124.reuse, R132, R12 ;  /* 0x000000847c0c723c */ /* 0x060fec000004180c */
[C---:B------:R-:W-:Y:S01]  /*6600*/  HMMA.16816.F32.BF16 R16, R124.reuse, R134, R16 ;  /* 0x000000867c10723c */ /* 0x040fe20000041810 */
        /* <DEDUP_REMOVED lines=13> */
[C---:B-1----:R-:W-:Y:S06]  /*66e0*/  HMMA.16816.F32.BF16 R52, R124.reuse, R136, R52 ;  /* 0x000000887c34723c */ /* 0x042fec0000041834 */
[C---:B------:R-:W-:Y:S01]  /*66f0*/  HMMA.16816.F32.BF16 R56, R124.reuse, R138, R56 ;  /* 0x0000008a7c38723c */ /* 0x040fe20000041838 */
[----:B------:R-:W1:Y:S05]  /*6700*/  LDSM.16.M88.4 R136, [R158+0x2400] ;  /* 0x002400009e88783b */ /* 0x000e6a0000000200 */
[C---:B--2---:R-:W-:Y:S06]  /*6710*/  HMMA.16816.F32.BF16 R60, R124.reuse, R120, R60 ;  /* 0x000000787c3c723c */ /* 0x044fec000004183c */
[----:B------:R-:W-:Y:S01]  /*6720*/  HMMA.16816.F32.BF16 R64, R124, R122, R64 ;  /* 0x0000007a7c40723c */ /* 0x000fe20000041840 */
[----:B------:R-:W2:Y:S06]  /*6730*/  LDSM.16.M88.4 R120, [R158+0x2800] ;  /* 0x002800009e78783b */ /* 0x000eac0000000200 */
[----:B------:R-:W4:Y:S01]  /*6740*/  LDSM.16.M88.4 R124, [R158+0x2c00] ;  /* 0x002c00009e7c783b */ /* 0x000f220000000200 */
[C---:B---3--:R-:W-:Y:S06]  /*6750*/  HMMA.16816.F32.BF16 R4, R128.reuse, R132, R4 ;  /* 0x000000848004723c */ /* 0x048fec0000041804 */
        /* <DEDUP_REMOVED lines=22> */
[----:B------:R-:W2:Y:S06]  /*68c0*/  LDSM.16.M88.4 R124, [R156+0x2800] ;  /* 0x002800009c7c783b */ /* 0x000eac0000000200 */
[----:B------:R-:W4:Y:S01]  /*68d0*/  LDSM.16.M88.4 R128, [R156+0x2c00] ;  /* 0x002c00009c80783b */ /* 0x000f220000000200 */
        /* <DEDUP_REMOVED lines=9> */
[C---:B----4-:R-:W-:Y:S06]  /*6970*/  HMMA.16816.F32.BF16 R28, R120.reuse, R128, R28 ;  /* 0x00000080781c723c */ /* 0x050fec000004181c */
        /* <DEDUP_REMOVED lines=14> */
[----:B------:R-:W4:Y:S01]  /*6a60*/  LDSM.16.M88.4 R128, [R158+0x4c00] ;  /* 0x004c00009e80783b */ /* 0x000f220000000200 */
        /* <DEDUP_REMOVED lines=20> */
[----:B------:R-:W2:Y:S05]  /*6bb0*/  LDSM.16.M88.4 R120, [R156+0x4400] ;  /* 0x004400009c78783b */ /* 0x000eaa0000000200 */
[C---:B----4-:R-:W-:Y:S06]  /*6bc0*/  HMMA.16816.F32.BF16 R60, R132.reuse, R128, R60 ;  /* 0x00000080843c723c */ /* 0x050fec000004183c */
[----:B------:R-:W-:Y:S01]  /*6bd0*/  HMMA.16816.F32.BF16 R64, R132, R130, R64 ;  /* 0x000000828440723c */ /* 0x000fe20000041840 */
[----:B------:R-:W3:Y:S05]  /*6be0*/  LDSM.16.M88.4 R128, [R156+0x4800] ;  /* 0x004800009c80783b */ /* 0x000eea0000000200 */
[C---:B-1----:R-:W-:Y:S06]  /*6bf0*/  HMMA.16816.F32.BF16 R4, R124.reuse, R136, R4 ;  /* 0x000000887c04723c */ /* 0x042fec0000041804 */
[C---:B------:R-:W-:Y:S06]  /*6c00*/  HMMA.16816.F32.BF16 R8, R124.reuse, R138, R8 ;  /* 0x0000008a7c08723c */ /* 0x040fec0000041808 */
[C---:B--2---:R-:W-:Y:S06]  /*6c10*/  HMMA.16816.F32.BF16 R12, R124.reuse, R120, R12 ;  /* 0x000000787c0c723c */ /* 0x044fec000004180c */
[C---:B------:R-:W-:Y:S01]  /*6c20*/  HMMA.16816.F32.BF16 R16, R124.reuse, R122, R16 ;  /* 0x0000007a7c10723c */ /* 0x040fe20000041810 */
[----:B------:R-:W1:Y:S05]  /*6c30*/  LDSM.16.M88.4 R120, [R156+0x4c00] ;  /* 0x004c00009c78783b */ /* 0x000e6a0000000200 */
[C---:B---3--:R-:W-:Y:S05]  /*6c40*/  HMMA.16816.F32.BF16 R20, R124.reuse, R128, R20 ;  /* 0x000000807c14723c */ /* 0x048fea0000041814 */
[----:B------:R-:W-:Y:S01]  /*6c50*/  FMUL.FTZ R235, R4, UR8 ;  /* 0x0000000804eb7c20 */ /* 0x000fe20008410000 */
[C---:B------:R-:W-:Y:S01]  /*6c60*/  HMMA.16816.F32.BF16 R24, R124.reuse, R130, R24 ;  /* 0x000000827c18723c */ /* 0x040fe20000041818 */
[----:B------:R-:W2:Y:S04]  /*6c70*/  LDSM.16.M88.4 R128, [R156+0x5000] ;  /* 0x005000009c80783b */ /* 0x000ea80000000200 */
[----:B------:R-:W3:Y:S01]  /*6c80*/  MUFU.TANH R235, R235 ;  /* 0x000000eb00eb7308 */ /* 0x000ee20000002400 */
[----:B------:R-:W-:Y:S01]  /*6c90*/  FMUL.FTZ R233, R5, UR8 ;  /* 0x0000000805e97c20 */ /* 0x000fe20008410000 */
[----:B------:R-:W-:Y:S01]  /*6ca0*/  FMUL.FTZ R234, R6, UR8 ;  /* 0x0000000806ea7c20 */ /* 0x000fe20008410000 */
[----:B------:R-:W-:Y:S03]  /*6cb0*/  FMUL.FTZ R238, R7, UR8 ;  /* 0x0000000807ee7c20 */ /* 0x000fe60008410000 */
[----:B------:R-:W-:Y:S01]  /*6cc0*/  FMUL.FTZ R239, R8, UR8 ;  /* 0x0000000808ef7c20 */ /* 0x000fe20008410000 */
[----:B------:R-:W-:Y:S03]  /*6cd0*/  FMUL.FTZ R237, R9, UR8 ;  /* 0x0000000809ed7c20 */ /* 0x000fe60008410000 */
[----:B------:R-:W4:Y:S01]  /*6ce0*/  MUFU.TANH R233, R233 ;  /* 0x000000e900e97308 */ /* 0x000f220000002400 */
[----:B------:R-:W-:Y:S01]  /*6cf0*/  FMUL.FTZ R236, R10, UR8 ;  /* 0x000000080aec7c20 */ /* 0x000fe20008410000 */
[----:B------:R-:W-:Y:S01]  /*6d00*/  FMUL.FTZ R240, R11, UR8 ;  /* 0x000000080bf07c20 */ /* 0x000fe20008410000 */
[----:B------:R-:W-:Y:S01]  /*6d10*/  FMUL.FTZ R229, R12, UR8 ;  /* 0x000000080ce57c20 */ /* 0x000fe20008410000 */
[----:B------:R-:W-:Y:S01]  /*6d20*/  FMUL.FTZ R231, R13, UR8 ;  /* 0x000000080de77c20 */ /* 0x000fe20008410000 */
[----:B------:R-:W-:Y:S01]  /*6d30*/  FMUL.FTZ R232, R14, UR8 ;  /* 0x000000080ee87c20 */ /* 0x000fe20008410000 */
[----:B------:R-:W-:Y:S01]  /*6d40*/  FMUL.FTZ R230, R15, UR8 ;  /* 0x000000080fe67c20 */ /* 0x000fe20008410000 */
[----:B------:R-:W-:Y:S03]  /*6d50*/  FMUL.FTZ R227, R16, UR8 ;  /* 0x0000000810e37c20 */ /* 0x000fe60008410000 */
[----:B------:R-:W2:Y:S01]  /*6d60*/  MUFU.TANH R234, R234 ;  /* 0x000000ea00ea7308 */ /* 0x000ea20000002400 */
[----:B------:R-:W-:Y:S01]  /*6d70*/  FMUL.FTZ R225, R17, UR8 ;  /* 0x0000000811e17c20 */ /* 0x000fe20008410000 */
[----:B------:R-:W-:Y:S01]  /*6d80*/  FMUL.FTZ R228, R18, UR8 ;  /* 0x0000000812e47c20 */ /* 0x000fe20008410000 */
[----:B------:R-:W-:Y:S01]  /*6d90*/  FMUL.FTZ R226, R19, UR8 ;  /* 0x0000000813e27c20 */ /* 0x000fe20008410000 */
[----:B------:R-:W-:Y:S01]  /*6da0*/  FMUL.FTZ R223, R20, UR8 ;  /* 0x0000000814df7c20 */ /* 0x000fe20008410000 */
[----:B------:R-:W-:Y:S01]  /*6db0*/  FMUL.FTZ R221, R21, UR8 ;  /* 0x0000000815dd7c20 */ /* 0x000fe20008410000 */
[----:B------:R-:W-:Y:S01]  /*6dc0*/  FMUL.FTZ R224, R22, UR8 ;  /* 0x0000000816e07c20 */ /* 0x000fe20008410000 */
[----:B------:R-:W-:Y:S03]  /*6dd0*/  FMUL.FTZ R222, R23, UR8 ;  /* 0x0000000817de7c20 */ /* 0x000fe60008410000 */
[----:B------:R-:W3:Y:S01]  /*6de0*/  MUFU.TANH R238, R238 ;  /* 0x000000ee00ee7308 */ /* 0x000ee20000002400 */
[C---:B-1----:R-:W-:Y:S03]  /*6df0*/  HMMA.16816.F32.BF16 R28, R124.reuse, R120, R28 ;  /* 0x000000787c1c723c */ /* 0x042fe6000004181c */
[----:B------:R-:W-:Y:S01]  /*6e00*/  FMUL.FTZ R219, R24, UR8 ;  /* 0x0000000818db7c20 */ /* 0x000fe20008410000 */
[----:B------:R-:W-:Y:S01]  /*6e10*/  FMUL.FTZ R217, R25, UR8 ;  /* 0x0000000819d97c20 */ /* 0x000fe20008410000 */
[----:B------:R-:W-:Y:S01]  /*6e20*/  FMUL.FTZ R220, R26, UR8 ;  /* 0x000000081adc7c20 */ /* 0x000fe20008410000 */
[C---:B------:R-:W-:Y:S03]  /*6e30*/  HMMA.16816.F32.BF16 R32, R124.reuse, R122, R32 ;  /* 0x0000007a7c20723c */ /* 0x040fe60000041820 */
[----:B------:R-:W1:Y:S01]  /*6e40*/  MUFU.TANH R239, R239 ;  /* 0x000000ef00ef7308 */ /* 0x000e620000002400 */
[----:B------:R-:W5:Y:S01]  /*6e50*/  LDSM.16.M88.4 R120, [R156+0x5400] ;  /* 0x005400009c78783b */ /* 0x000f620000000200 */
[----:B------:R-:W-:Y:S01]  /*6e60*/  FMUL.FTZ R218, R27, UR8 ;  /* 0x000000081bda7c20 */ /* 0x000fe20008410000 */
[C---:B--2---:R-:W-:Y:S07]  /*6e70*/  HMMA.16816.F32.BF16 R36, R124.reuse, R128, R36 ;  /* 0x000000807c24723c */ /* 0x044fee0000041824 */
[----:B------:R-:W2:Y:S01]  /*6e80*/  MUFU.TANH R237, R237 ;  /* 0x000000ed00ed7308 */ /* 0x000ea20000002400 */
[C---:B------:R-:W-:Y:S01]  /*6e90*/  HMMA.16816.F32.BF16 R40, R124.reuse, R130, R40 ;  /* 0x000000827c28723c */ /* 0x040fe20000041828 */
[----:B------:R-:W4:Y:S08]  /*6ea0*/  LDSM.16.M88.4 R128, [R156+0x5800] ;  /* 0x005800009c80783b */ /* 0x000f300000000200 */
        /* <DEDUP_REMOVED lines=45> */
[C---:B-----5:R-:W-:Y:S03]  /*7180*/  HMMA.16816.F32.BF16 R60, R124.reuse, R120, R60 ;  /* 0x000000787c3c723c */ /* 0x060fe6000004183c */
[----:B------:R-:W-:Y:S01]  /*7190*/  FMUL.FTZ R187, R56, UR8 ;  /* 0x0000000838bb7c20 */ /* 0x000fe20008410000 */
[----:B------:R-:W-:Y:S01]  /*71a0*/  FMUL.FTZ R185, R57, UR8 ;  /* 0x0000000839b97c20 */ /* 0x000fe20008410000 */
[----:B------:R-:W-:Y:S01]  /*71b0*/  FMUL.FTZ R188, R58, UR8 ;  /* 0x000000083abc7c20 */ /* 0x000fe20008410000 */
[----:B------:R-:W-:Y:S03]  /*71c0*/  HMMA.16816.F32.BF16 R64, R124, R122, R64 ;  /* 0x0000007a7c40723c */ /* 0x000fe60000041840 */
[----:B------:R-:W1:Y:S02]  /*71d0*/  MUFU.TANH R223, R223 ;  /* 0x000000df00df7308 */ /* 0x000e640000002400 */
[----:B------:R-:W-:Y:S08]  /*71e0*/  FMUL.FTZ R186, R59, UR8 ;  /* 0x000000083bba7c20 */ /* 0x000ff00008410000 */
[----:B------:R-:W1:Y:S10]  /*71f0*/  MUFU.TANH R221, R221 ;  /* 0x000000dd00dd7308 */ /* 0x000e740000002400 */
        /* <DEDUP_REMOVED lines=9> */
[----:B------:R-:W-:Y:S07]  /*7290*/  FMUL.FTZ R66, R66, UR8 ;  /* 0x0000000842427c20 */ /* 0x000fee0008410000 */
        /* <DEDUP_REMOVED lines=50> */
[----:B------:R-:W2:Y:S01]  /*75c0*/  LDC R0, c[0x0][0x380] ;  /* 0x0000e000ff007b82 */ /* 0x000ea20000000800 */
[----:B------:R-:W-:Y:S04]  /*75d0*/  SHF.L.U32 R5, R177, 0x7, RZ ;  /* 0x00000007b1057819 */ /* 0x000fe800000006ff */
[----:B------:R-:W-:Y:S01]  /*75e0*/  IABS R6, R5 ;  /* 0x0000000500067213 */ /* 0x000fe20000000000 */
[C---:B------:R-:W-:Y:S01]  /*75f0*/  VIADD R11, R5.reuse, 0xffffff80 ;  /* 0xffffff80050b7836 */ /* 0x040fe20000000000 */
[-C--:B--2---:R-:W-:Y:S02]  /*7600*/  IABS R2, R0.reuse ;  /* 0x0000000000027213 */ /* 0x084fe40000000000 */
[-C--:B------:R-:W-:Y:S02]  /*7610*/  LOP3.LUT R5, R5, R0.reuse, RZ, 0x3c, !PT ;  /* 0x0000000005057212 */ /* 0x080fe400078e3cff */
[----:B------:R-:W2:Y:S02]  /*7620*/  I2F.RP R10, R2 ;  /* 0x00000002000a7306 */ /* 0x000ea40000209400 */
[----:B------:R-:W-:Y:S08]  /*7630*/  ISETP.GE.AND P2, PT, R5, RZ, PT ;  /* 0x000000ff0500720c */ /* 0x000ff00003f46270 */
[----:B--2---:R-:W2:Y:S02]  /*7640*/  MUFU.RCP R4, R10 ;  /* 0x0000000a00047308 */ /* 0x004ea40000001000 */
[----:B--2---:R-:W-:Y:S01]  /*7650*/  VIADD R8, R4, 0xffffffe ;  /* 0x0ffffffe04087836 */ /* 0x004fe20000000000 */
[----:B------:R-:W-:Y:S02]  /*7660*/  IABS R4, R11 ;  /* 0x0000000b00047213 */ /* 0x000fe40000000000 */
[----:B------:R-:W-:Y:S05]  /*7670*/  LOP3.LUT R11, R11, R0, RZ, 0x3c, !PT ;  /* 0x000000000b0b7212 */ /* 0x000fea00078e3cff */
[----:B------:R-:W2:Y:S01]  /*7680*/  F2I.FTZ.U32.TRUNC.NTZ R9, R8 ;  /* 0x0000000800097305 */ /* 0x000ea2000021f000 */
[----:B------:R-:W-:Y:S01]  /*7690*/  ISETP.GE.AND P0, PT, R11, RZ, PT ;  /* 0x000000ff0b00720c */ /* 0x000fe20003f06270 */
[--C-:B--2---:R-:W-:Y:S02]  /*76a0*/  IMAD.MOV R7, RZ, RZ, -R9.reuse ;  /* 0x000000ffff077224 */ /* 0x104fe400078e0a09 */
        /* <DEDUP_REMOVED lines=19> */
[----:B------:R-:W2:Y:S09]  /*77e0*/  LDC R2, c[0x0][0x24c] ;  /* 0x00009300ff027b82 */ /* 0x000eb20000000800 */
        /* <DEDUP_REMOVED lines=11> */
[----:B------:R-:W3:Y:S01]  /*78a0*/  LDG.E R6, desc[UR16][R14.64] ;  /* 0x000000100e067981 */ /* 0x000ee2000c1e1900 */
[----:B------:R-:W4:Y:S01]  /*78b0*/  LDC.64 R4, c[0x0][0x230] ;  /* 0x00008c00ff047b82 */ /* 0x000f220000000a00 */
[----:B------:R-:W-:Y:S02]  /*78c0*/  IMAD R0, R9, R0, -0x80 ;  /* 0xffffff8009007424 */ /* 0x000fe400078e0200 */
[----:B------:R-:W3:Y:S02]  /*78d0*/  LDG.E R7, desc[UR16][R12.64] ;  /* 0x000000100c077981 */ /* 0x000ee4000c1e1900 */
[C---:B------:R-:W-:Y:S01]  /*78e0*/  IMAD.WIDE.U32 R10, R0.reuse, UR7, RZ ;  /* 0x00000007000a7c25 */ /* 0x040fe2000f8e00ff */
[----:B------:R-:W-:Y:S05]  /*78f0*/  SHF.R.S32.HI R9, RZ, 0x1f, R0 ;  /* 0x0000001fff097819 */ /* 0x000fea0000011400 */
[----:B------:R-:W-:Y:S04]  /*7900*/  IMAD R9, R9, UR7, RZ ;  /* 0x0000000709097c24 */ /* 0x000fe8000f8e02ff */
[----:B--2---:R-:W-:Y:S04]  /*7910*/  IMAD R9, R0, R2, R9 ;  /* 0x0000000200097224 */ /* 0x004fe800078e0209 */
[----:B------:R-:W-:Y:S01]  /*7920*/  IMAD.IADD R11, R11, 0x1, R9 ;  /* 0x000000010b0b7824 */ /* 0x000fe200078e0209 */
[----:B---3--:R-:W-:Y:S04]  /*7930*/  IADD3 R6, -R7, R6, RZ ;  /* 0x0000000607067210 */ /* 0x008fe80007ffe1ff */
[----:B------:R-:W-:Y:S01]  /*7940*/  SHF.R.S32.HI R7, RZ, 0x1f, R6 ;  /* 0x0000001fff077819 */ /* 0x000fe20000011406 */
[CC--:B----4-:R-:W-:Y:S04]  /*7950*/  IMAD.WIDE.U32 R10, R6.reuse, R4.reuse, R10 ;  /* 0x00000004060a7225 */ /* 0x0d0fe800078e000a */
[----:B------:R-:W-:Y:S04]  /*7960*/  IMAD R7, R7, R4, RZ ;  /* 0x0000000407077224 */ /* 0x000fe800078e02ff */
[----:B------:R-:W-:Y:S05]  /*7970*/  IMAD R7, R6, R5, R7 ;  /* 0x0000000506077224 */ /* 0x000fea00078e0207 */
[----:B------:R-:W-:Y:S07]  /*7980*/  IADD3 R7, R11, R7, RZ ;  /* 0x000000070b077210 */ /* 0x000fee0007ffe0ff */
.L_x_1899:
        /* <DEDUP_REMOVED lines=24> */
.L_x_1898:
[----:B------:R-:W-:Y:S01]  /*7b10*/  FMNMX.FTZ R0, R235, R119, !PT ;  /* 0x00000077eb007209 */ /* 0x000fe20007810000 */
[----:B------:R-:W-:Y:S01]  /*7b20*/  LDSM.16.MT88.4 R24, [R116+0x9000] ;  /* 0x009000007418783b */ /* 0x000fe20000004200 */
[----:B--2---:R-:W-:Y:S02]  /*7b30*/  FMNMX.FTZ R9, R234, R117, !PT ;  /* 0x00000075ea097209 */ /* 0x004fe40007810000 */
[----:B------:R-:W-:Y:S02]  /*7b40*/  FMNMX.FTZ R0, R233, R0, !PT ;  /* 0x00000000e9007209 */ /* 0x000fe40007810000 */
[----:B------:R-:W-:Y:S02]  /*7b50*/  FMNMX.FTZ R9, R238, R9, !PT ;  /* 0x00000009ee097209 */ /* 0x000fe40007810000 */
        /* <DEDUP_REMOVED lines=64> */
[----:B------:R-:W-:Y:S01]  /*7f60*/  FMNMX.FTZ R7, R3, R0, !PT ;  /* 0x0000000003077209 */ /* 0x000fe20007810000 */
[----:B------:R-:W-:Y:S08]  /*7f70*/  LDSM.16.MT88.4 R12, [R118+0x9000] ;  /* 0x00900000760c783b */ /* 0x000ff00000004200 */
[----:B------:R-:W1:Y:S08]  /*7f80*/  SHFL.BFLY PT, R9, R6, 0x2, 0x1f ;  /* 0x0c401f0006097f89 */ /* 0x000e7000000e0000 */
[----:B------:R-:W2:Y:S01]  /*7f90*/  SHFL.BFLY PT, R0, R7, 0x2, 0x1f ;  /* 0x0c401f0007007f89 */ /* 0x000ea200000e0000 */
[----:B-1----:R-:W-:Y:S02]  /*7fa0*/  FMNMX.FTZ R11, R6, R9, !PT ;  /* 0x00000009060b7209 */ /* 0x002fe40007810000 */
[----:B--2---:R-:W-:Y:S05]  /*7fb0*/  FMNMX.FTZ R5, R7, R0, !PT ;  /* 0x0000000007057209 */ /* 0x004fea0007810000 */
[----:B------:R-:W1:Y:S08]  /*7fc0*/  SHFL.BFLY PT, R2, R11, 0x1, 0x1f ;  /* 0x0c201f000b027f89 */ /* 0x000e7000000e0000 */
[----:B------:R-:W2:Y:S01]  /*7fd0*/  SHFL.BFLY PT, R0, R5, 0x1, 0x1f ;  /* 0x0c201f0005007f89 */ /* 0x000ea200000e0000 */
[----:B-1----:R-:W-:Y:S02]  /*7fe0*/  FMNMX.FTZ R2, R11, R2, !PT ;  /* 0x000000020b027209 */ /* 0x002fe40007810000 */
[----:B--2---:R-:W-:Y:S03]  /*7ff0*/  FMNMX.FTZ R0, R5, R0, !PT ;  /* 0x0000000005007209 */ /* 0x004fe60007810000 */
[C---:B------:R-:W-:Y:S01]  /*8000*/  FMUL.FTZ R120, R2.reuse, UR4 ;  /* 0x0000000402787c20 */ /* 0x040fe20008410000 */
[C---:B------:R-:W-:Y:S01]  /*8010*/  FSETP.NEU.FTZ.AND P0, PT, R2.reuse, -INF , PT ;  /* 0xff8000000200780b */ /* 0x040fe20003f1d000 */
[----:B------:R-:W-:Y:S01]  /*8020*/  FADD.FTZ R4, -R2, R119 ;  /* 0x0000007702047221 */ /* 0x000fe20000010100 */
[----:B------:R-:W-:Y:S01]  /*8030*/  MOV R119, R2 ;  /* 0x0000000200777202 */ /* 0x000fe20000000f00 */
[----:B------:R-:W-:Y:S01]  /*8040*/  FMUL.FTZ R55, R0, UR4 ;  /* 0x0000000400377c20 */ /* 0x000fe20008410000 */
        /* <DEDUP_REMOVED lines=56> */
[C---:B------:R-:W-:Y:S01]  /*83d0*/  FMUL.FTZ R38, R53.reuse, R82 ;  /* 0x0000005235267220 */ /* 0x040fe20000410000 */
[----:B------:R-:W-:Y:S01]  /*83e0*/  FMUL.FTZ R39, R53, R83 ;  /* 0x0000005335277220 */ /* 0x000fe20000410000 */
[--C-:B------:R-:W-:Y:S01]  /*83f0*/  FFMA.FTZ R91, R232, UR4, -R55.reuse ;  /* 0x00000004e85b7c23 */ /* 0x100fe20008010837 */
[--C-:B------:R-:W-:Y:S01]  /*8400*/  FFMA.FTZ R81, R225, UR4, -R120.reuse ;  /* 0x00000004e1517c23 */ /* 0x100fe20008010878 */
[--C-:B------:R-:W-:Y:S01]  /*8410*/  FFMA.FTZ R82, R228, UR4, -R55.reuse ;  /* 0x00000004e4527c23 */ /* 0x100fe20008010837 */
[--C-:B------:R-:W-:Y:S03]  /*8420*/  FFMA.FTZ R83, R226, UR4, -R55.reuse ;  /* 0x00000004e2537c23 */ /* 0x100fe60008010837 */
[----:B------:R-:W2:Y:S01]  /*8430*/  MUFU.EX2 R125, R125 ;  /* 0x0000007d007d7308 */ /* 0x000ea20000000800 */
[----:B-1----:R-:W-:Y:S01]  /*8440*/  F2FP.BF16.F32.PACK_AB R59, R117, R122 ;  /* 0x0000007a753b723e */ /* 0x002fe200000010ff */
[C---:B------:R-:W-:Y:S01]  /*8450*/  FMUL.FTZ R48, R54.reuse, R68 ;  /* 0x0000004436307220 */ /* 0x040fe20000410000 */
[----:B------:R-:W-:Y:S01]  /*8460*/  FMUL.FTZ R49, R54, R69 ;  /* 0x0000004536317220 */ /* 0x000fe20000410000 */
[C---:B------:R-:W-:Y:S01]  /*8470*/  FMUL.FTZ R50, R53.reuse, R70 ;  /* 0x0000004635327220 */ /* 0x040fe20000410000 */
[----:B------:R-:W-:Y:S01]  /*8480*/  FMUL.FTZ R51, R53, R71 ;  /* 0x0000004735337220 */ /* 0x000fe20000410000 */
[----:B------:R-:W-:Y:S01]  /*8490*/  LDSM.16.MT88.4 R108, [R118+0xac00] ;  /* 0x00ac0000766c783b */ /* 0x000fe20000004200 */
[--C-:B------:R-:W-:Y:S03]  /*84a0*/  FFMA.FTZ R90, R223, UR4, -R120.reuse ;  /* 0x00000004df5a7c23 */ /* 0x100fe60008010878 */
[----:B------:R-:W-:Y:S01]  /*84b0*/  MUFU.EX2 R128, R128 ;  /* 0x0000008000807308 */ /* 0x000fe20000000800 */
[--C-:B------:R-:W-:Y:S01]  /*84c0*/  FFMA.FTZ R96, R220, UR4, -R55.reuse ;  /* 0x00000004dc607c23 */ /* 0x100fe20008010837 */
[--C-:B------:R-:W-:Y:S01]  /*84d0*/  FFMA.FTZ R97, R219, UR4, -R120.reuse ;  /* 0x00000004db617c23 */ /* 0x100fe20008010878 */
[--C-:B------:R-:W-:Y:S01]  /*84e0*/  FFMA.FTZ R88, R217, UR4, -R120.reuse ;  /* 0x00000004d9587c23 */ /* 0x100fe20008010878 */
[--C-:B------:R-:W-:Y:S01]  /*84f0*/  FFMA.FTZ R99, R218, UR4, -R55.reuse ;  /* 0x00000004da637c23 */ /* 0x100fe20008010837 */
[--C-:B------:R-:W-:Y:S01]  /*8500*/  FFMA.FTZ R98, R215, UR4, -R120.reuse ;  /* 0x00000004d7627c23 */ /* 0x100fe20008010878 */
[----:B------:R-:W-:Y:S01]  /*8510*/  LDSM.16.MT88.4 R68, [R118+0xd400] ;  /* 0x00d400007644783b */ /* 0x000fe20000004200 */
[----:B------:R-:W-:Y:S03]  /*8520*/  FFMA.FTZ R136, R202, UR4, -R55 ;  /* 0x00000004ca887c23 */ /* 0x000fe60008010837 */
[----:B------:R-:W1:Y:S01]  /*8530*/  MUFU.EX2 R123, R123 ;  /* 0x0000007b007b7308 */ /* 0x000e620000000800 */
[----:B--2---:R-:W-:Y:S01]  /*8540*/  F2FP.BF16.F32.PACK_AB R56, R125, R129 ;  /* 0x000000817d38723e */ /* 0x004fe200000010ff */
[----:B------:R-:W-:Y:S01]  /*8550*/  FFMA.FTZ R129, R54, R179, R129 ;  /* 0x000000b336817223 */ /* 0x000fe20000010081 */
[--C-:B------:R-:W-:Y:S01]  /*8560*/  FFMA.FTZ R138, R200, UR4, -R55.reuse ;  /* 0x00000004c88a7c23 */ /* 0x100fe20008010837 */
[----:B------:R-:W-:Y:S01]  /*8570*/  FFMA.FTZ R141, R198, UR4, -R55 ;  /* 0x00000004c68d7c23 */ /* 0x000fe20008010837 */
[--C-:B------:R-:W-:Y:S01]  /*8580*/  FFMA.FTZ R140, R195, UR4, -R120.reuse ;  /* 0x00000004c38c7c23 */ /* 0x100fe20008010878 */
[----:B------:R-:W-:Y:S01]  /*8590*/  FADD.FTZ R129, R125, R129 ;  /* 0x000000817d817221 */ /* 0x000fe20000010000 */
        /* <DEDUP_REMOVED lines=10> */
[----:B-1----:R-:W-:Y:S01]  /*8640*/  F2FP.BF16.F32.PACK_AB R57, R123, R128 ;  /* 0x000000807b39723e */ /* 0x002fe200000010ff */
[----:B------:R-:W-:Y:S01]  /*8650*/  FFMA.FTZ R128, R53, R176, R128 ;  /* 0x000000b035807223 */ /* 0x000fe20000010080 */
[--C-:B------:R-:W-:Y:S01]  /*8660*/  FFMA.FTZ R149, R183, UR4, -R120.reuse ;  /* 0x00000004b7957c23 */ /* 0x100fe20008010878 */
[--C-:B------:R-:W-:Y:S01]  /*8670*/  FFMA.FTZ R148, R178, UR4, -R55.reuse ;  /* 0x00000004b2947c23 */ /* 0x100fe20008010837 */
[--C-:B------:R-:W-:Y:S01]  /*8680*/  FFMA.FTZ R52, R52, UR4, -R55.reuse ;  /* 0x0000000434347c23 */ /* 0x100fe20008010837 */
[----:B------:R-:W-:Y:S04]  /*8690*/  ISETP.GT.AND P0, PT, R177, R160, PT ;  /* 0x000000a0b100720c */ /* 0x000fe80003f04270 */
[----:B------:R-:W-:Y:S01]  /*86a0*/  MUFU.EX2 R91, R91 ;  /* 0x0000005b005b7308 */ /* 0x000fe20000000800 */
[----:B--2---:R-:W-:Y:S07]  /*86b0*/  F2FP.BF16.F32.PACK_AB R58, R121, R124 ;  /* 0x0000007c793a723e */ /* 0x004fee00000010ff */
[C---:B------:R-:W-:Y:S02]  /*86c0*/  HMMA.16816.F32.BF16 R4, R56.reuse, R12, R4 ;  /* 0x0000000c3804723c */ /* 0x040fe40000041804 */
[----:B------:R-:W-:Y:S04]  /*86d0*/  MUFU.EX2 R90, R90 ;  /* 0x0000005a005a7308 */ /* 0x000fe80000000800 */
[C---:B------:R-:W-:Y:S06]  /*86e0*/  HMMA.16816.F32.BF16 R8, R56.reuse, R14, R8 ;  /* 0x0000000e3808723c */ /* 0x040fec0000041808 */
[----:B------:R-:W-:Y:S01]  /*86f0*/  MUFU.EX2 R80, R227 ;  /* 0x000000e300507308 */ /* 0x000fe20000000800 */
[C---:B------:R-:W-:Y:S01]  /*8700*/  FMUL.FTZ R12, R54.reuse, R104 ;  /* 0x00000068360c7220 */ /* 0x040fe20000410000 */
[----:B------:R-:W-:Y:S03]  /*8710*/  FMUL.FTZ R13, R54, R105 ;  /* 0x00000069360d7220 */ /* 0x000fe60000410000 */
[C---:B------:R-:W-:Y:S01]  /*8720*/  FMUL.FTZ R14, R53.reuse, R106 ;  /* 0x0000006a350e7220 */ /* 0x040fe20000410000 */
[----:B------:R-:W-:Y:S04]  /*8730*/  FMUL.FTZ R15, R53, R107 ;  /* 0x0000006b350f7220 */ /* 0x000fe80000410000 */
[----:B------:R-:W-:Y:S01]  /*8740*/  MUFU.EX2 R96, R96 ;  /* 0x0000006000607308 */ /* 0x000fe20000000800 */
[--C-:B------:R-:W-:Y:S01]  /*8750*/  FFMA.FTZ R107, R214, UR4, -R55.reuse ;  /* 0x00000004d66b7c23 */ /* 0x100fe20008010837 */
[--C-:B------:R-:W-:Y:S01]  /*8760*/  FFMA.FTZ R104, R216, UR4, -R55.reuse ;  /* 0x00000004d8687c23 */ /* 0x100fe20008010837 */
[----:B------:R-:W-:Y:S01]  /*8770*/  FFMA.FTZ R105, R213, UR4, -R120 ;  /* 0x00000004d5697c23 */ /* 0x000fe20008010878 */
[C---:B------:R-:W-:Y:S03]  /*8780*/  HMMA.16816.F32.BF16 R12, R56.reuse, R24, R12 ;  /* 0x00000018380c723c */ /* 0x040fe6000004180c */
[----:B------:R-:W-:Y:S03]  /*8790*/  FFMA.FTZ R106, R212, UR4, -R55 ;  /* 0x00000004d46a7c23 */ /* 0x000fe60008010837 */
[----:B------:R-:W-:Y:S01]  /*87a0*/  MUFU.EX2 R131, R131 ;  /* 0x0000008300837308 */ /* 0x000fe20000000800 */
[C---:B------:R-:W-:Y:S04]  /*87b0*/  HMMA.16816.F32.BF16 R16, R56.reuse, R26, R16 ;  /* 0x0000001a3810723c */ /* 0x040fe80000041810 */
[C---:B------:R-:W-:Y:S02]  /*87c0*/  FMUL.FTZ R24, R54.reuse, R92 ;  /* 0x0000005c36187220 */ /* 0x040fe40000410000 */
[C---:B------:R-:W-:Y:S03]  /*87d0*/  HMMA.16816.F32.BF16 R20, R56.reuse, R32, R20 ;  /* 0x000000203814723c */ /* 0x040fe60000041814 */
[----:B------:R-:W-:Y:S02]  /*87e0*/  MUFU.EX2 R92, R229 ;  /* 0x000000e5005c7308 */ /* 0x000fe40000000800 */
[C---:B------:R-:W-:Y:S01]  /*87f0*/  FMUL.FTZ R27, R53.reuse, R95 ;  /* 0x0000005f351b7220 */ /* 0x040fe20000410000 */
[C---:B------:R-:W-:Y:S01]  /*8800*/  FMUL.FTZ R25, R54.reuse, R93 ;  /* 0x0000005d36197220 */ /* 0x040fe20000410000 */
[----:B------:R-:W-:Y:S01]  /*8810*/  FMUL.FTZ R26, R53, R94 ;  /* 0x0000005e351a7220 */ /* 0x000fe20000410000 */
[----:B------:R-:W-:Y:S05]  /*8820*/  FMUL.FTZ R32, R54, R84 ;  /* 0x0000005436207220 */ /* 0x000fea0000410000 */
[----:B------:R-:W-:Y:S01]  /*8830*/  MUFU.EX2 R135, R135 ;  /* 0x0000008700877308 */ /* 0x000fe20000000800 */
[----:B------:R-:W-:Y:S01]  /*8840*/  FADD.FTZ R93, R123, R128 ;  /* 0x000000807b5d7221 */ /* 0x000fe20000010000 */
[----:B------:R-:W-:Y:S01]  /*8850*/  FADD.FTZ R94, R124, R129 ;  /* 0x000000817c5e7221 */ /* 0x000fe20000010000 */
[----:B------:R-:W-:Y:S01]  /*8860*/  FMUL.FTZ R33, R54, R85 ;  /* 0x0000005536217220 */ /* 0x000fe20000410000 */
[C---:B------:R-:W-:Y:S06]  /*8870*/  HMMA.16816.F32.BF16 R24, R56.reuse, R34, R24 ;  /* 0x000000223818723c */ /* 0x040fec0000041818 */
[----:B------:R-:W1:Y:S01]  /*8880*/  MUFU.EX2 R84, R230 ;  /* 0x000000e600547308 */ /* 0x000e620000000800 */
[----:B------:R-:W-:Y:S01]  /*8890*/  FADD.FTZ R100, R122, R93 ;  /* 0x0000005d7a647221 */ /* 0x000fe20000010000 */
[----:B------:R-:W-:Y:S01]  /*88a0*/  FADD.FTZ R93, R121, R94 ;  /* 0x0000005e795d7221 */ /* 0x000fe20000010000 */
[C---:B------:R-:W-:Y:S03]  /*88b0*/  HMMA.16816.F32.BF16 R28, R56.reuse, R40, R28 ;  /* 0x00000028381c723c */ /* 0x040fe6000004181c */
[C---:B------:R-:W-:Y:S01]  /*88c0*/  FMUL.FTZ R34, R53.reuse, R86 ;  /* 0x0000005635227220 */ /* 0x040fe20000410000 */
[----:B------:R-:W-:Y:S03]  /*88d0*/  FMUL.FTZ R35, R53, R87 ;  /* 0x0000005735237220 */ /* 0x000fe60000410000 */
[C---:B------:R-:W-:Y:S01]  /*88e0*/  FMUL.FTZ R40, R54.reuse, R76 ;  /* 0x0000004c36287220 */ /* 0x040fe20000410000 */
[----:B------:R-:W-:Y:S01]  /*88f0*/  FMUL.FTZ R41, R54, R77 ;  /* 0x0000004d36297220 */ /* 0x000fe20000410000 */
[----:B------:R-:W2:Y:S02]  /*8900*/  MUFU.EX2 R81, R81 ;  /* 0x0000005100517308 */ /* 0x000ea40000000800 */
[----:B------:R-:W-:Y:S01]  /*8910*/  FADD.FTZ R94, R117, R100 ;  /* 0x00000064755e7221 */ /* 0x000fe20000010000 */
[--C-:B------:R-:W-:Y:S01]  /*8920*/  FFMA.FTZ R85, R221, UR4, -R120.reuse ;  /* 0x00000004dd557c23 */ /* 0x100fe20008010878 */
[C---:B------:R-:W-:Y:S01]  /*8930*/  HMMA.16816.F32.BF16 R32, R56.reuse, R42, R32 ;  /* 0x0000002a3820723c */ /* 0x040fe20000041820 */
[----:B------:R-:W-:Y:S02]  /*8940*/  LDSM.16.MT88.4 R100, [R116+0xac00] ;  /* 0x00ac00007464783b */ /* 0x000fe40000004200 */
[--C-:B------:R-:W-:Y:S03]  /*8950*/  FFMA.FTZ R86, R224, UR4, -R55.reuse ;  /* 0x00000004e0567c23 */ /* 0x100fe60008010837 */
[----:B------:R-:W-:Y:S01]  /*8960*/  MUFU.EX2 R82, R82 ;  /* 0x0000005200527308 */ /* 0x000fe20000000800 */
[--C-:B------:R-:W-:Y:S01]  /*8970*/  FFMA.FTZ R87, R222, UR4, -R55.reuse ;  /* 0x00000004de577c23 */ /* 0x100fe20008010837 */
[C---:B------:R-:W-:Y:S03]  /*8980*/  HMMA.16816.F32.BF16 R36, R56.reuse, R44, R36 ;  /* 0x0000002c3824723c */ /* 0x040fe60000041824 */
[C---:B------:R-:W-:Y:S01]  /*8990*/  FMUL.FTZ R42, R53.reuse, R78 ;  /* 0x0000004e352a7220 */ /* 0x040fe20000410000 */
[----:B------:R-:W-:Y:S03]  /*89a0*/  FMUL.FTZ R43, R53, R79 ;  /* 0x0000004f352b7220 */ /* 0x000fe60000410000 */
[C---:B------:R-:W-:Y:S01]  /*89b0*/  FMUL.FTZ R44, R54.reuse, R72 ;  /* 0x00000048362c7220 */ /* 0x040fe20000410000 */
[----:B------:R-:W3:Y:S01]  /*89c0*/  LDSM.16.MT88.4 R76, [R116+0x9400] ;  /* 0x00940000744c783b */ /* 0x000ee20000004200 */
[----:B------:R-:W-:Y:S02]  /*89d0*/  MUFU.EX2 R85, R85 ;  /* 0x0000005500557308 */ /* 0x000fe40000000800 */
[----:B------:R-:W-:Y:S01]  /*89e0*/  FMUL.FTZ R45, R54, R73 ;  /* 0x00000049362d7220 */ /* 0x000fe20000410000 */
[--C-:B------:R-:W-:Y:S01]  /*89f0*/  FFMA.FTZ R54, R197, UR4, -R120.reuse ;  /* 0x00000004c5367c23 */ /* 0x100fe20008010878 */
[C---:B------:R-:W-:Y:S03]  /*8a00*/  HMMA.16816.F32.BF16 R40, R56.reuse, R46, R40 ;  /* 0x0000002e3828723c */ /* 0x040fe60000041828 */
[--C-:B------:R-:W-:Y:S03]  /*8a10*/  FFMA.FTZ R123, R191, UR4, -R120.reuse ;  /* 0x00000004bf7b7c23 */ /* 0x100fe60008010878 */
[----:B------:R-:W4:Y:S01]  /*8a20*/  MUFU.EX2 R83, R83 ;  /* 0x0000005300537308 */ /* 0x000f220000000800 */
[--C-:B------:R-:W-:Y:S01]  /*8a30*/  FFMA.FTZ R124, R189, UR4, -R120.reuse ;  /* 0x00000004bd7c7c23 */ /* 0x100fe20008010878 */
[--C-:B------:R-:W-:Y:S03]  /*8a40*/  FFMA.FTZ R128, R190, UR4, -R55.reuse ;  /* 0x00000004be807c23 */ /* 0x100fe60008010837 */
[C---:B------:R-:W-:Y:S01]  /*8a50*/  FMUL.FTZ R46, R53.reuse, R74 ;  /* 0x0000004a352e7220 */ /* 0x040fe20000410000 */
[----:B------:R-:W-:Y:S02]  /*8a60*/  FMUL.FTZ R47, R53, R75 ;  /* 0x0000004b352f7220 */ /* 0x000fe40000410000 */
[----:B------:R-:W-:Y:S01]  /*8a70*/  LDSM.16.MT88.4 R72, [R118+0xc000] ;  /* 0x00c000007648783b */ /* 0x000fe20000004200 */
[--C-:B------:R-:W-:Y:S01]  /*8a80*/  FFMA.FTZ R53, R199, UR4, -R120.reuse ;  /* 0x00000004c7357c23 */ /* 0x100fe20008010878 */
[----:B------:R-:W-:Y:S01]  /*8a90*/  MUFU.EX2 R86, R86 ;  /* 0x0000005600567308 */ /* 0x000fe20000000800 */
[--C-:B------:R-:W-:Y:S01]  /*8aa0*/  FFMA.FTZ R129, R187, UR4, -R120.reuse ;  /* 0x00000004bb817c23 */ /* 0x100fe20008010878 */
[--C-:B------:R-:W-:Y:S01]  /*8ab0*/  FFMA.FTZ R122, R181, UR4, -R120.reuse ;  /* 0x00000004b57a7c23 */ /* 0x100fe20008010878 */
[C---:B------:R-:W-:Y:S03]  /*8ac0*/  HMMA.16816.F32.BF16 R44, R56.reuse, R60, R44 ;  /* 0x0000003c382c723c */ /* 0x040fe6000004182c */
[--C-:B------:R-:W-:Y:S01]  /*8ad0*/  FFMA.FTZ R121, R180, UR4, -R55.reuse ;  /* 0x00000004b4797c23 */ /* 0x100fe20008010837 */
[----:B------:R-:W-:Y:S03]  /*8ae0*/  FFMA.FTZ R120, R184, UR4, -R120 ;  /* 0x00000004b8787c23 */ /* 0x000fe60008010878 */
[----:B------:R-:W5:Y:S01]  /*8af0*/  MUFU.EX2 R87, R87 ;  /* 0x0000005700577308 */ /* 0x000f620000000800 */
[----:B------:R-:W-:Y:S01]  /*8b00*/  HMMA.16816.F32.BF16 R48, R56, R62, R48 ;  /* 0x0000003e3830723c */ /* 0x000fe20000041830 */
[----:B------:R-:W5:Y:S02]  /*8b10*/  LDSM.16.MT88.4 R60, [R118+0xb400] ;  /* 0x00b40000763c783b */ /* 0x000f640000004200 */
[----:B------:R-:W-:Y:S04]  /*8b20*/  FFMA.FTZ R55, R3, UR4, -R55 ;  /* 0x0000000403377c23 */ /* 0x000fe80008010837 */
[----:B-1----:R-:W-:Y:S02]  /*8b30*/  F2FP.BF16.F32.PACK_AB R57, R84, R91 ;  /* 0x0000005b5439723e */ /* 0x002fe400000010ff */
[----:B------:R-:W-:Y:S02]  /*8b40*/  MUFU.EX2 R97, R97 ;  /* 0x0000006100617308 */ /* 0x000fe40000000800 */
[----:B------:R-:W-:Y:S01]  /*8b50*/  F2FP.BF16.F32.PACK_AB R56, R89, R92 ;  /* 0x0000005c5938723e */ /* 0x000fe200000010ff */
[----:B------:R-:W-:Y:S01]  /*8b60*/  FADD.FTZ R92, R92, R93 ;  /* 0x0000005d5c5c7221 */ /* 0x000fe20000010000 */
[----:B--2---:R-:W-:Y:S01]  /*8b70*/  F2FP.BF16.F32.PACK_AB R58, R81, R80 ;  /* 0x00000050513a723e */ /* 0x004fe200000010ff */
[----:B------:R-:W-:Y:S01]  /*8b80*/  FADD.FTZ R91, R91, R94 ;  /* 0x0000005e5b5b7221 */ /* 0x000fe20000010000 */
[----:B----4-:R-:W-:Y:S01]  /*8b90*/  F2FP.BF16.F32.PACK_AB R59, R83, R82 ;  /* 0x00000052533b723e */ /* 0x010fe200000010ff */
[----:B------:R-:W-:Y:S03]  /*8ba0*/  FADD.FTZ R89, R89, R92 ;  /* 0x0000005c59597221 */ /* 0x000fe60000010000 */
[----:B------:R-:W1:Y:S01]  /*8bb0*/  MUFU.EX2 R88, R88 ;  /* 0x0000005800587308 */ /* 0x000e620000000800 */
[----:B------:R-:W-:Y:S01]  /*8bc0*/  LDSM.16.MT88.4 R92, [R118+0xcc00] ;  /* 0x00cc0000765c783b */ /* 0x000fe20000004200 */
[----:B------:R-:W-:Y:S01]  /*8bd0*/  FADD.FTZ R91, R84, R91 ;  /* 0x0000005b545b7221 */ /* 0x000fe20000010000 */
[----:B------:R-:W-:Y:S01]  /*8be0*/  FADD.FTZ R80, R80, R89 ;  /* 0x0000005950507221 */ /* 0x000fe20000010000 */
[C---:B------:R-:W-:Y:S06]  /*8bf0*/  HMMA.16816.F32.BF16 R4, R56.reuse, R64, R4 ;  /* 0x000000403804723c */ /* 0x040fec0000041804 */
[----:B------:R-:W2:Y:S01]  /*8c00*/  MUFU.EX2 R99, R99 ;  /* 0x0000006300637308 */ /* 0x000ea20000000800 */
[----:B------:R-:W-:Y:S01]  /*8c10*/  FADD.FTZ R82, R82, R91 ;  /* 0x0000005b52527221 */ /* 0x000fe20000010000 */
[----:B------:R-:W-:Y:S01]  /*8c20*/  FADD.FTZ R81, R81, R80 ;  /* 0x0000005051517221 */ /* 0x000fe20000010000 */
[C---:B------:R-:W-:Y:S01]  /*8c30*/  HMMA.16816.F32.BF16 R8, R56.reuse, R66, R8 ;  /* 0x000000423808723c */ /* 0x040fe20000041808 */
[----:B------:R-:W4:Y:S02]  /*8c40*/  LDSM.16.MT88.4 R64, [R116+0xb400] ;  /* 0x00b400007440783b */ /* 0x000f240000004200 */
[----:B------:R-:W-:Y:S03]  /*8c50*/  FADD.FTZ R83, R83, R82 ;  /* 0x0000005253537221 */ /* 0x000fe60000010000 */
[C---:B---3--:R-:W-:Y:S01]  /*8c60*/  HMMA.16816.F32.BF16 R12, R56.reuse, R76, R12 ;  /* 0x0000004c380c723c */ /* 0x048fe2000004180c */
[----:B------:R-:W-:Y:S05]  /*8c70*/  MUFU.EX2 R98, R98 ;  /* 0x0000006200627308 */ /* 0x000fea0000000800 */
[C---:B------:R-:W-:Y:S01]  /*8c80*/  HMMA.16816.F32.BF16 R16, R56.reuse, R78, R16 ;  /* 0x0000004e3810723c */ /* 0x040fe20000041810 */
[----:B------:R-:W-:Y:S04]  /*8c90*/  LDSM.16.MT88.4 R76, [R116+0xc400] ;  /* 0x00c40000744c783b */ /* 0x000fe80000004200 */
[----:B------:R-:W3:Y:S01]  /*8ca0*/  MUFU.EX2 R127, R127 ;  /* 0x0000007f007f7308 */ /* 0x000ee20000000800 */
[C---:B-----5:R-:W-:Y:S09]  /*8cb0*/  HMMA.16816.F32.BF16 R20, R56.reuse, R60, R20 ;  /* 0x0000003c3814723c */ /* 0x060ff20000041814 */
[----:B------:R-:W-:Y:S01]  /*8cc0*/  MUFU.EX2 R107, R107 ;  /* 0x0000006b006b7308 */ /* 0x000fe20000000800 */
[C---:B------:R-:W-:Y:S01]  /*8cd0*/  HMMA.16816.F32.BF16 R24, R56.reuse, R62, R24 ;  /* 0x0000003e3818723c */ /* 0x040fe20000041818 */
[----:B------:R-:W5:Y:S08]  /*8ce0*/  LDSM.16.MT88.4 R60, [R116+0xd400] ;  /* 0x00d40000743c783b */ /* 0x000f700000004200 */
[----:B------:R-:W3:Y:S10]  /*8cf0*/  MUFU.EX2 R104, R104 ;  /* 0x0000006800687308 */ /* 0x000ef40000000800 */
[----:B------:R-:W-:Y:S01]  /*8d00*/  MUFU.EX2 R105, R105 ;  /* 0x0000006900697308 */ /* 0x000fe20000000800 */
[C---:B----4-:R-:W-:Y:S06]  /*8d10*/  HMMA.16816.F32.BF16 R28, R56.reuse, R64, R28 ;  /* 0x00000040381c723c */ /* 0x050fec000004181c */
[C---:B------:R-:W-:Y:S01]  /*8d20*/  HMMA.16816.F32.BF16 R32, R56.reuse, R66, R32 ;  /* 0x000000423820723c */ /* 0x040fe20000041820 */
[----:B------:R-:W4:Y:S02]  /*8d30*/  LDSM.16.MT88.4 R64, [R118+0x9800] ;  /* 0x009800007640783b */ /* 0x000f240000004200 */
[----:B------:R-:W3:Y:S03]  /*8d40*/  MUFU.EX2 R126, R126 ;  /* 0x0000007e007e7308 */ /* 0x000ee60000000800 */
[C---:B------:R-:W-:Y:S07]  /*8d50*/  HMMA.16816.F32.BF16 R36, R56.reuse, R68, R36 ;  /* 0x000000443824723c */ /* 0x040fee0000041824 */
[----:B------:R-:W3:Y:S01]  /*8d60*/  MUFU.EX2 R106, R106 ;  /* 0x0000006a006a7308 */ /* 0x000ee20000000800 */
[C---:B------:R-:W-:Y:S01]  /*8d70*/  HMMA.16816.F32.BF16 R40, R56.reuse, R70, R40 ;  /* 0x000000463828723c */ /* 0x040fe20000041828 */
[----:B------:R-:W3:Y:S05]  /*8d80*/  LDSM.16.MT88.4 R68, [R116+0x9800] ;  /* 0x009800007444783b */ /* 0x000eea0000004200 */
[C---:B-----5:R-:W-:Y:S03]  /*8d90*/  HMMA.16816.F32.BF16 R44, R56.reuse, R60, R44 ;  /* 0x0000003c382c723c */ /* 0x060fe6000004182c */
[----:B------:R-:W-:Y:S03]  /*8da0*/  MUFU.EX2 R130, R130 ;  /* 0x0000008200827308 */ /* 0x000fe60000000800 */
[----:B------:R-:W-:Y:S01]  /*8db0*/  HMMA.16816.F32.BF16 R48, R56, R62, R48 ;  /* 0x0000003e3830723c */ /* 0x000fe20000041830 */
[----:B------:R-:W5:Y:S06]  /*8dc0*/  LDSM.16.MT88.4 R60, [R118+0xb800] ;  /* 0x00b80000763c783b */ /* 0x000f6c0000004200 */
[----:B------:R-:W5:Y:S01]  /*8dd0*/  MUFU.EX2 R133, R133 ;  /* 0x0000008500857308 */ /* 0x000f620000000800 */
[----:B------:R-:W-:Y:S03]  /*8de0*/  F2FP.BF16.F32.PACK_AB R56, R85, R90 ;  /* 0x0000005a5538723e */ /* 0x000fe600000010ff */
[----:B------:R-:W-:Y:S01]  /*8df0*/  FADD.FTZ R90, R90, R81 ;  /* 0x000000515a5a7221 */ /* 0x000fe20000010000 */
[----:B------:R-:W-:Y:S01]  /*8e00*/  F2FP.BF16.F32.PACK_AB R57, R87, R86 ;  /* 0x000000565739723e */ /* 0x000fe200000010ff */
[----:B------:R-:W-:Y:S01]  /*8e10*/  FADD.FTZ R86, R86, R83 ;  /* 0x0000005356567221 */ /* 0x000fe20000010000 */
[C---:B-1----:R-:W-:Y:S01]  /*8e20*/  F2FP.BF16.F32.PACK_AB R58, R88.reuse, R97 ;  /* 0x00000061583a723e */ /* 0x042fe200000010ff */
[----:B------:R-:W-:Y:S01]  /*8e30*/  FADD.FTZ R90, R85, R90 ;  /* 0x0000005a555a7221 */ /* 0x000fe20000010000 */
[----:B--2---:R-:W-:Y:S01]  /*8e40*/  F2FP.BF16.F32.PACK_AB R59, R99, R96 ;  /* 0x00000060633b723e */ /* 0x004fe200000010ff */
[----:B------:R-:W-:Y:S01]  /*8e50*/  FADD.FTZ R87, R87, R86 ;  /* 0x0000005657577221 */ /* 0x000fe20000010000 */
[----:B------:R-:W1:Y:S01]  /*8e60*/  MUFU.EX2 R132, R132 ;  /* 0x0000008400847308 */ /* 0x000e620000000800 */
[----:B------:R-:W-:Y:S04]  /*8e70*/  FADD.FTZ R97, R97, R90 ;  /* 0x0000005a61617221 */ /* 0x000fe80000010000 */
[C---:B----4-:R-:W-:Y:S05]  /*8e80*/  HMMA.16816.F32.BF16 R4, R56.reuse, R64, R4 ;  /* 0x000000403804723c */ /* 0x050fea0000041804 */
[----:B------:R-:W-:Y:S01]  /*8e90*/  MUFU.EX2 R134, R134 ;  /* 0x0000008600867308 */ /* 0x000fe20000000800 */
[----:B------:R-:W-:Y:S01]  /*8ea0*/  FADD.FTZ R97, R88, R97 ;  /* 0x0000006158617221 */ /* 0x000fe20000010000 */
[C---:B------:R-:W-:Y:S01]  /*8eb0*/  HMMA.16816.F32.BF16 R8, R56.reuse, R66, R8 ;  /* 0x000000423808723c */ /* 0x040fe20000041808 */
[----:B------:R-:W2:Y:S07]  /*8ec0*/  LDSM.16.MT88.4 R64, [R116+0xb800] ;  /* 0x00b800007440783b */ /* 0x000eae0000004200 */
[----:B------:R-:W4:Y:S01]  /*8ed0*/  MUFU.EX2 R137, R137 ;  /* 0x0000008900897308 */ /* 0x000f220000000800 */
[C---:B---3--:R-:W-:Y:S06]  /*8ee0*/  HMMA.16816.F32.BF16 R12, R56.reuse, R68, R12 ;  /* 0x00000044380c723c */ /* 0x048fec000004180c */
[C---:B------:R-:W-:Y:S01]  /*8ef0*/  HMMA.16816.F32.BF16 R16, R56.reuse, R70, R16 ;  /* 0x000000463810723c */ /* 0x040fe20000041810 */
[----:B------:R-:W3:Y:S02]  /*8f00*/  LDSM.16.MT88.4 R68, [R118+0xd800] ;  /* 0x00d800007644783b */ /* 0x000ee40000004200 */
[----:B------:R-:W-:Y:S03]  /*8f10*/  MUFU.EX2 R139, R139 ;  /* 0x0000008b008b7308 */ /* 0x000fe60000000800 */
[C---:B-----5:R-:W-:Y:S07]  /*8f20*/  HMMA.16816.F32.BF16 R20, R56.reuse, R60, R20 ;  /* 0x0000003c3814723c */ /* 0x060fee0000041814 */
[----:B------:R-:W5:Y:S01]  /*8f30*/  MUFU.EX2 R136, R136 ;  /* 0x0000008800887308 */ /* 0x000f620000000800 */
[C---:B------:R-:W-:Y:S01]  /*8f40*/  HMMA.16816.F32.BF16 R24, R56.reuse, R62, R24 ;  /* 0x0000003e3818723c */ /* 0x040fe20000041818 */
[----:B------:R-:W1:Y:S08]  /*8f50*/  LDSM.16.MT88.4 R60, [R116+0xd800] ;  /* 0x00d80000743c783b */ /* 0x000e700000004200 */
[----:B------:R-:W-:Y:S10]  /*8f60*/  MUFU.EX2 R53, R53 ;  /* 0x0000003500357308 */ /* 0x000ff40000000800 */
[----:B------:R-:W5:Y:S01]  /*8f70*/  MUFU.EX2 R54, R54 ;  /* 0x0000003600367308 */ /* 0x000f620000000800 */
[C---:B--2---:R-:W-:Y:S09]  /*8f80*/  HMMA.16816.F32.BF16 R28, R56.reuse, R64, R28 ;  /* 0x00000040381c723c */ /* 0x044ff2000004181c */
[----:B------:R-:W-:Y:S01]  /*8f90*/  MUFU.EX2 R138, R138 ;  /* 0x0000008a008a7308 */ /* 0x000fe20000000800 */
[C---:B------:R-:W-:Y:S01]  /*8fa0*/  HMMA.16816.F32.BF16 R32, R56.reuse, R66, R32 ;  /* 0x000000423820723c */ /* 0x040fe20000041820 */
[----:B------:R-:W2:Y:S05]  /*8fb0*/  LDSM.16.MT88.4 R64, [R118+0x9c00] ;  /* 0x009c00007640783b */ /* 0x000eaa0000004200 */
[C---:B---3--:R-:W-:Y:S03]  /*8fc0*/  HMMA.16816.F32.BF16 R36, R56.reuse, R68, R36 ;  /* 0x000000443824723c */ /* 0x048fe60000041824 */
[----:B------:R-:W3:Y:S03]  /*8fd0*/  MUFU.EX2 R141, R141 ;  /* 0x0000008d008d7308 */ /* 0x000ee60000000800 */
[C---:B------:R-:W-:Y:S01]  /*8fe0*/  HMMA.16816.F32.BF16 R40, R56.reuse, R70, R40 ;  /* 0x000000463828723c */ /* 0x040fe20000041828 */
[----:B------:R-:W4:Y:S06]  /*8ff0*/  LDSM.16.MT88.4 R68, [R116+0x9c00] ;  /* 0x009c00007444783b */ /* 0x000f2c0000004200 */
[----:B------:R-:W-:Y:S01]  /*9000*/  MUFU.EX2 R140, R140 ;  /* 0x0000008c008c7308 */ /* 0x000fe20000000800 */
[C---:B-1----:R-:W-:Y:S09]  /*9010*/  HMMA.16816.F32.BF16 R44, R56.reuse, R60, R44 ;  /* 0x0000003c382c723c */ /* 0x042ff2000004182c */
[----:B------:R-:W1:Y:S01]  /*9020*/  MUFU.EX2 R143, R143 ;  /* 0x0000008f008f7308 */ /* 0x000e620000000800 */
[----:B------:R-:W-:Y:S01]  /*9030*/  HMMA.16816.F32.BF16 R48, R56, R62, R48 ;  /* 0x0000003e3830723c */ /* 0x000fe20000041830 */
[----:B------:R-:W5:Y:S06]  /*9040*/  LDSM.16.MT88.4 R60, [R118+0xbc00] ;  /* 0x00bc0000763c783b */ /* 0x000f6c0000004200 */
[----:B------:R-:W-:Y:S02]  /*9050*/  F2FP.BF16.F32.PACK_AB R56, R127, R98 ;  /* 0x000000627f38723e */ /* 0x000fe400000010ff */
[----:B------:R-:W-:Y:S02]  /*9060*/  MUFU.EX2 R142, R142 ;  /* 0x0000008e008e7308 */ /* 0x000fe40000000800 */
[----:B------:R-:W-:Y:S02]  /*9070*/  F2FP.BF16.F32.PACK_AB R57, R104, R107 ;  /* 0x0000006b6839723e */ /* 0x000fe400000010ff */
[----:B------:R-:W-:Y:S02]  /*9080*/  F2FP.BF16.F32.PACK_AB R58, R126, R105 ;  /* 0x000000697e3a723e */ /* 0x000fe400000010ff */
[----:B------:R-:W-:Y:S04]  /*9090*/  F2FP.BF16.F32.PACK_AB R59, R131, R106 ;  /* 0x0000006a833b723e */ /* 0x000fe800000010ff */
[----:B------:R-:W1:Y:S03]  /*90a0*/  MUFU.EX2 R145, R145 ;  /* 0x0000009100917308 */ /* 0x000e660000000800 */
[C---:B--2---:R-:W-:Y:S07]  /*90b0*/  HMMA.16816.F32.BF16 R4, R56.reuse, R64, R4 ;  /* 0x000000403804723c */ /* 0x044fee0000041804 */
[----:B------:R-:W-:Y:S01]  /*90c0*/  MUFU.EX2 R123, R123 ;  /* 0x0000007b007b7308 */ /* 0x000fe20000000800 */
[C---:B------:R-:W-:Y:S01]  /*90d0*/  HMMA.16816.F32.BF16 R8, R56.reuse, R66, R8 ;  /* 0x000000423808723c */ /* 0x040fe20000041808 */
[----:B------:R-:W2:Y:S08]  /*90e0*/  LDSM.16.MT88.4 R64, [R116+0xbc00] ;  /* 0x00bc00007440783b */ /* 0x000eb00000004200 */
[----:B------:R-:W1:Y:S01]  /*90f0*/  MUFU.EX2 R124, R124 ;  /* 0x0000007c007c7308 */ /* 0x000e620000000800 */
[C---:B----4-:R-:W-:Y:S06]  /*9100*/  HMMA.16816.F32.BF16 R12, R56.reuse, R68, R12 ;  /* 0x00000044380c723c */ /* 0x050fec000004180c */
[C---:B------:R-:W-:Y:S01]  /*9110*/  HMMA.16816.F32.BF16 R16, R56.reuse, R70, R16 ;  /* 0x000000463810723c */ /* 0x040fe20000041810 */
[----:B------:R-:W4:Y:S02]  /*9120*/  LDSM.16.MT88.4 R68, [R118+0xdc00] ;  /* 0x00dc00007644783b */ /* 0x000f240000004200 */
[----:B------:R-:W-:Y:S03]  /*9130*/  MUFU.EX2 R125, R125 ;  /* 0x0000007d007d7308 */ /* 0x000fe60000000800 */
[C---:B-----5:R-:W-:Y:S07]  /*9140*/  HMMA.16816.F32.BF16 R20, R56.reuse, R60, R20 ;  /* 0x0000003c3814723c */ /* 0x060fee0000041814 */
[----:B------:R-:W5:Y:S01]  /*9150*/  MUFU.EX2 R128, R128 ;  /* 0x0000008000807308 */ /* 0x000f620000000800 */
[C---:B------:R-:W-:Y:S01]  /*9160*/  HMMA.16816.F32.BF16 R24, R56.reuse, R62, R24 ;  /* 0x0000003e3818723c */ /* 0x040fe20000041818 */
[----:B------:R-:W3:Y:S08]  /*9170*/  LDSM.16.MT88.4 R60, [R116+0xdc00] ;  /* 0x00dc0000743c783b */ /* 0x000ef00000004200 */
[----:B------:R-:W-:Y:S10]  /*9180*/  MUFU.EX2 R129, R129 ;  /* 0x0000008100817308 */ /* 0x000ff40000000800 */
[----:B------:R-:W5:Y:S01]  /*9190*/  MUFU.EX2 R144, R144 ;  /* 0x0000009000907308 */ /* 0x000f620000000800 */
[C---:B--2---:R-:W-:Y:S09]  /*91a0*/  HMMA.16816.F32.BF16 R28, R56.reuse, R64, R28 ;  /* 0x00000040381c723c */ /* 0x044ff2000004181c */
[----:B------:R-:W-:Y:S01]  /*91b0*/  MUFU.EX2 R146, R146 ;  /* 0x0000009200927308 */ /* 0x000fe20000000800 */
[C---:B------:R-:W-:Y:S01]  /*91c0*/  HMMA.16816.F32.BF16 R32, R56.reuse, R66, R32 ;  /* 0x000000423820723c */ /* 0x040fe20000041820 */
[----:B------:R-:W2:Y:S05]  /*91d0*/  LDSM.16.MT88.4 R64, [R118+0xa000] ;  /* 0x00a000007640783b */ /* 0x000eaa0000004200 */
[C---:B----4-:R-:W-:Y:S03]  /*91e0*/  HMMA.16816.F32.BF16 R36, R56.reuse, R68, R36 ;  /* 0x000000443824723c */ /* 0x050fe60000041824 */
[----:B------:R-:W4:Y:S03]  /*91f0*/  MUFU.EX2 R147, R147 ;  /* 0x0000009300937308 */ /* 0x000f260000000800 */
[C---:B------:R-:W-:Y:S01]  /*9200*/  HMMA.16816.F32.BF16 R40, R56.reuse, R70, R40 ;  /* 0x000000463828723c */ /* 0x040fe20000041828 */
[----:B------:R-:W1:Y:S06]  /*9210*/  LDSM.16.MT88.4 R68, [R116+0xa000] ;  /* 0x00a000007444783b */ /* 0x000e6c0000004200 */
[----:B------:R-:W-:Y:S01]  /*9220*/  MUFU.EX2 R122, R122 ;  /* 0x0000007a007a7308 */ /* 0x000fe20000000800 */
[C---:B---3--:R-:W-:Y:S09]  /*9230*/  HMMA.16816.F32.BF16 R44, R56.reuse, R60, R44 ;  /* 0x0000003c382c723c */ /* 0x048ff2000004182c */
[----:B------:R-:W3:Y:S01]  /*9240*/  MUFU.EX2 R117, R182 ;  /* 0x000000b600757308 */ /* 0x000ee20000000800 */
[----:B------:R-:W-:Y:S01]  /*9250*/  HMMA.16816.F32.BF16 R48, R56, R62, R48 ;  /* 0x0000003e3830723c */ /* 0x000fe20000041830 */
[----:B------:R-:W5:Y:S06]  /*9260*/  LDSM.16.MT88.4 R60, [R116+0xc000] ;  /* 0x00c00000743c783b */ /* 0x000f6c0000004200 */
[----:B------:R-:W-:Y:S02]  /*9270*/  F2FP.BF16.F32.PACK_AB R56, R133, R130 ;  /* 0x000000828538723e */ /* 0x000fe400000010ff */
[----:B------:R-:W-:Y:S02]  /*9280*/  MUFU.EX2 R121, R121 ;  /* 0x0000007900797308 */ /* 0x000fe40000000800 */
[----:B------:R-:W-:Y:S02]  /*9290*/  F2FP.BF16.F32.PACK_AB R57, R132, R135 ;  /* 0x000000878439723e */ /* 0x000fe400000010ff */
[----:B------:R-:W-:Y:S02]  /*92a0*/  F2FP.BF16.F32.PACK_AB R58, R137, R134 ;  /* 0x00000086893a723e */ /* 0x000fe400000010ff */
[----:B------:R-:W-:Y:S04]  /*92b0*/  F2FP.BF16.F32.PACK_AB R59, R136, R139 ;  /* 0x0000008b883b723e */ /* 0x000fe800000010ff */
[----:B------:R-:W3:Y:S03]  /*92c0*/  MUFU.EX2 R148, R148 ;  /* 0x0000009400947308 */ /* 0x000ee60000000800 */
[C---:B--2---:R-:W-:Y:S07]  /*92d0*/  HMMA.16816.F32.BF16 R4, R56.reuse, R64, R4 ;  /* 0x000000403804723c */ /* 0x044fee0000041804 */
[----:B------:R-:W-:Y:S01]  /*92e0*/  MUFU.EX2 R149, R149 ;  /* 0x0000009500957308 */ /* 0x000fe20000000800 */
[C---:B------:R-:W-:Y:S01]  /*92f0*/  HMMA.16816.F32.BF16 R8, R56.reuse, R66, R8 ;  /* 0x000000423808723c */ /* 0x040fe20000041808 */
[----:B------:R-:W2:Y:S08]  /*9300*/  LDSM.16.MT88.4 R64, [R118+0xe000] ;  /* 0x00e000007640783b */ /* 0x000eb00000004200 */
[----:B------:R-:W3:Y:S01]  /*9310*/  MUFU.EX2 R120, R120 ;  /* 0x0000007800787308 */ /* 0x000ee20000000800 */
[C---:B-1----:R-:W-:Y:S06]  /*9320*/  HMMA.16816.F32.BF16 R12, R56.reuse, R68, R12 ;  /* 0x00000044380c723c */ /* 0x042fec000004180c */
[C---:B------:R-:W-:Y:S01]  /*9330*/  HMMA.16816.F32.BF16 R16, R56.reuse, R70, R16 ;  /* 0x000000463810723c */ /* 0x040fe20000041810 */
[----:B------:R-:W1:Y:S02]  /*9340*/  LDSM.16.MT88.4 R68, [R116+0xe000] ;  /* 0x00e000007444783b */ /* 0x000e640000004200 */
[----:B------:R-:W-:Y:S03]  /*9350*/  MUFU.EX2 R52, R52 ;  /* 0x0000003400347308 */ /* 0x000fe60000000800 */
[C---:B------:R-:W-:Y:S07]  /*9360*/  HMMA.16816.F32.BF16 R20, R56.reuse, R72, R20 ;  /* 0x000000483814723c */ /* 0x040fee0000041814 */
[----:B------:R-:W3:Y:S01]  /*9370*/  MUFU.EX2 R55, R55 ;  /* 0x0000003700377308 */ /* 0x000ee20000000800 */
[C---:B------:R-:W-:Y:S01]  /*9380*/  HMMA.16816.F32.BF16 R24, R56.reuse, R74, R24 ;  /* 0x0000004a3818723c */ /* 0x040fe20000041818 */
[----:B------:R-:W-:Y:S05]  /*9390*/  LDSM.16.MT88.4 R72, [R116+0xa400] ;  /* 0x00a400007448783b */ /* 0x000fea0000004200 */
[C---:B-----5:R-:W-:Y:S06]  /*93a0*/  HMMA.16816.F32.BF16 R28, R56.reuse, R60, R28 ;  /* 0x0000003c381c723c */ /* 0x060fec000004181c */
[C---:B------:R-:W-:Y:S01]  /*93b0*/  HMMA.16816.F32.BF16 R32, R56.reuse, R62, R32 ;  /* 0x0000003e3820723c */ /* 0x040fe20000041820 */
[----:B------:R-:W5:Y:S05]  /*93c0*/  LDSM.16.MT88.4 R60, [R118+0xa400] ;  /* 0x00a40000763c783b */ /* 0x000f6a0000004200 */
[C---:B--2---:R-:W-:Y:S06]  /*93d0*/  HMMA.16816.F32.BF16 R36, R56.reuse, R64, R36 ;  /* 0x000000403824723c */ /* 0x044fec0000041824 */
[C---:B------:R-:W-:Y:S01]  /*93e0*/  HMMA.16816.F32.BF16 R40, R56.reuse, R66, R40 ;  /* 0x000000423828723c */ /* 0x040fe20000041828 */
[----:B------:R-:W2:Y:S05]  /*93f0*/  LDSM.16.MT88.4 R64, [R118+0xc400] ;  /* 0x00c400007640783b */ /* 0x000eaa0000004200 */
        /* <DEDUP_REMOVED lines=13> */
[C---:B--2---:R-:W-:Y:S06]  /*94d0*/  HMMA.16816.F32.BF16 R20, R56.reuse, R64, R20 ;  /* 0x000000403814723c */ /* 0x044fec0000041814 */
[C---:B------:R-:W-:Y:S01]  /*94e0*/  HMMA.16816.F32.BF16 R24, R56.reuse, R66, R24 ;  /* 0x000000423818723c */ /* 0x040fe20000041818 */
[----:B------:R-:W2:Y:S05]  /*94f0*/  LDSM.16.MT88.4 R64, [R118+0xa800] ;  /* 0x00a800007640783b */ /* 0x000eaa0000004200 */
        /* <DEDUP_REMOVED lines=10> */
[----:B------:R-:W-:Y:S02]  /*95a0*/  F2FP.BF16.F32.PACK_AB R57, R128, R125 ;  /* 0x0000007d8039723e */ /* 0x000fe400000010ff */
[----:B------:R-:W-:Y:S02]  /*95b0*/  F2FP.BF16.F32.PACK_AB R58, R144, R129 ;  /* 0x00000081903a723e */ /* 0x000fe400000010ff */
[----:B----4-:R-:W-:Y:S07]  /*95c0*/  F2FP.BF16.F32.PACK_AB R59, R147, R146 ;  /* 0x00000092933b723e */ /* 0x010fee00000010ff */
[C---:B--2---:R-:W-:Y:S06]  /*95d0*/  HMMA.16816.F32.BF16 R4, R56.reuse, R64, R4 ;  /* 0x000000403804723c */ /* 0x044fec0000041804 */
[C---:B------:R-:W-:Y:S01]  /*95e0*/  HMMA.16816.F32.BF16 R8, R56.reuse, R66, R8 ;  /* 0x000000423808723c */ /* 0x040fe20000041808 */
[----:B------:R-:W2:Y:S05]  /*95f0*/  LDSM.16.MT88.4 R64, [R116+0xe800] ;  /* 0x00e800007440783b */ /* 0x000eaa0000004200 */
[C---:B------:R-:W-:Y:S06]  /*9600*/  HMMA.16816.F32.BF16 R12, R56.reuse, R72, R12 ;  /* 0x00000048380c723c */ /* 0x040fec000004180c */
[C---:B------:R-:W-:Y:S06]  /*9610*/  HMMA.16816.F32.BF16 R16, R56.reuse, R74, R16 ;  /* 0x0000004a3810723c */ /* 0x040fec0000041810 */
[C---:B-1----:R-:W-:Y:S06]  /*9620*/  HMMA.16816.F32.BF16 R20, R56.reuse, R68, R20 ;  /* 0x000000443814723c */ /* 0x042fec0000041814 */
[C---:B------:R-:W-:Y:S05]  /*9630*/  HMMA.16816.F32.BF16 R24, R56.reuse, R70, R24 ;  /* 0x000000463818723c */ /* 0x040fea0000041818 */
[----:B---3--:R-:W-:Y:S01]  /*9640*/  F2FP.BF16.F32.PACK_AB R68, R117, R122 ;  /* 0x0000007a7544723e */ /* 0x008fe200000010ff */
[C---:B------:R-:W-:Y:S05]  /*9650*/  HMMA.16816.F32.BF16 R28, R56.reuse, R76, R28 ;  /* 0x0000004c381c723c */ /* 0x040fea000004181c */
[----:B------:R-:W-:Y:S01]  /*9660*/  F2FP.BF16.F32.PACK_AB R69, R148, R121 ;  /* 0x000000799445723e */ /* 0x000fe200000010ff */
[C---:B------:R-:W-:Y:S01]  /*9670*/  HMMA.16816.F32.BF16 R32, R56.reuse, R78, R32 ;  /* 0x0000004e3820723c */ /* 0x040fe20000041820 */
[----:B------:R-:W-:Y:S04]  /*9680*/  LDSM.16.MT88.4 R76, [R118+0xec00] ;  /* 0x00ec0000764c783b */ /* 0x000fe80000004200 */
[----:B------:R-:W-:Y:S01]  /*9690*/  F2FP.BF16.F32.PACK_AB R70, R120, R149 ;  /* 0x000000957846723e */ /* 0x000fe200000010ff */
[C---:B-----5:R-:W-:Y:S05]  /*96a0*/  HMMA.16816.F32.BF16 R36, R56.reuse, R60, R36 ;  /* 0x0000003c3824723c */ /* 0x060fea0000041824 */
[----:B------:R-:W-:Y:S01]  /*96b0*/  F2FP.BF16.F32.PACK_AB R71, R55, R52 ;  /* 0x000000343747723e */ /* 0x000fe200000010ff */
[C---:B------:R-:W-:Y:S06]  /*96c0*/  HMMA.16816.F32.BF16 R40, R56.reuse, R62, R40 ;  /* 0x0000003e3828723c */ /* 0x040fec0000041828 */
[C---:B--2---:R-:W-:Y:S06]  /*96d0*/  HMMA.16816.F32.BF16 R44, R56.reuse, R64, R44 ;  /* 0x00000040382c723c */ /* 0x044fec000004182c */
[----:B------:R-:W-:Y:S06]  /*96e0*/  HMMA.16816.F32.BF16 R48, R56, R66, R48 ;  /* 0x000000423830723c */ /* 0x000fec0000041830 */
[C---:B------:R-:W-:Y:S05]  /*96f0*/  HMMA.16816.F32.BF16 R112, R68.reuse, R108, R4 ;  /* 0x0000006c4470723c */ /* 0x040fea0000041804 */
[----:B------:R-:W-:Y:S01]  /*9700*/  FADD.FTZ R56, R96, R87 ;  /* 0x0000005760387221 */ /* 0x000fe20000010000 */
[C---:B------:R-:W-:Y:S01]  /*9710*/  HMMA.16816.F32.BF16 R108, R68.reuse, R110, R8 ;  /* 0x0000006e446c723c */ /* 0x040fe20000041808 */
[----:B------:R-:W1:Y:S04]  /*9720*/  LDSM.16.MT88.4 R84, [R116+0xcc00] ;  /* 0x00cc00007454783b */ /* 0x000e680000004200 */
[----:B------:R-:W-:Y:S01]  /*9730*/  FADD.FTZ R56, R99, R56 ;  /* 0x0000003863387221 */ /* 0x000fe20000010000 */
[----:B------:R-:W-:Y:S05]  /*9740*/  FADD.FTZ R4, R98, R97 ;  /* 0x0000006162047221 */ /* 0x000fea0000010000 */
[----:B------:R-:W-:Y:S01]  /*9750*/  FADD.FTZ R107, R107, R56 ;  /* 0x000000386b6b7221 */ /* 0x000fe20000010000 */
[----:B------:R-:W-:Y:S03]  /*9760*/  FADD.FTZ R4, R127, R4 ;  /* 0x000000047f047221 */ /* 0x000fe60000010000 */
[----:B------:R-:W-:Y:S01]  /*9770*/  FADD.FTZ R107, R104, R107 ;  /* 0x0000006b686b7221 */ /* 0x000fe20000010000 */
[----:B------:R-:W-:Y:S03]  /*9780*/  FADD.FTZ R3, R105, R4 ;  /* 0x0000000469037221 */ /* 0x000fe60000010000 */
[----:B------:R-:W-:Y:S01]  /*9790*/  FADD.FTZ R4, R106, R107 ;  /* 0x0000006b6a047221 */ /* 0x000fe20000010000 */
[----:B------:R-:W-:Y:S01]  /*97a0*/  FADD.FTZ R3, R126, R3 ;  /* 0x000000037e037221 */ /* 0x000fe20000010000 */
[C---:B------:R-:W-:Y:S03]  /*97b0*/  HMMA.16816.F32.BF16 R104, R68.reuse, R100, R12 ;  /* 0x000000644468723c */ /* 0x040fe6000004180c */
[----:B------:R-:W-:Y:S01]  /*97c0*/  FADD.FTZ R4, R131, R4 ;  /* 0x0000000483047221 */ /* 0x000fe20000010000 */
[----:B------:R-:W-:Y:S01]  /*97d0*/  FADD.FTZ R130, R130, R3 ;  /* 0x0000000382827221 */ /* 0x000fe20000010000 */
[----:B------:R-:W-:Y:S01]  /*97e0*/  IADD3 R3, R177, -0x1, RZ ;  /* 0xffffffffb1037810 */ /* 0x000fe20007ffe0ff */
[C---:B------:R-:W-:Y:S05]  /*97f0*/  HMMA.16816.F32.BF16 R100, R68.reuse, R102, R16 ;  /* 0x000000664464723c */ /* 0x040fea0000041810 */
[----:B------:R-:W-:Y:S01]  /*9800*/  FADD.FTZ R135, R135, R4 ;  /* 0x0000000487877221 */ /* 0x000fe20000010000 */
[C---:B------:R-:W-:Y:S01]  /*9810*/  HMMA.16816.F32.BF16 R96, R68.reuse, R92, R20 ;  /* 0x0000005c4460723c */ /* 0x040fe20000041814 */
[----:B------:R-:W2:Y:S04]  /*9820*/  LDSM.16.MT88.4 R4, [R116+0xec00] ;  /* 0x00ec00007404783b */ /* 0x000ea80000004200 */
[----:B------:R-:W-:Y:S01]  /*9830*/  FADD.FTZ R133, R133, R130 ;  /* 0x0000008285857221 */ /* 0x000fe20000010000 */
[C---:B------:R-:W-:Y:S05]  /*9840*/  HMMA.16816.F32.BF16 R92, R68.reuse, R94, R24 ;  /* 0x0000005e445c723c */ /* 0x040fea0000041818 */
[----:B------:R-:W-:Y:S01]  /*9850*/  FADD.FTZ R132, R132, R135 ;  /* 0x0000008784847221 */ /* 0x000fe20000010000 */
[C---:B-1----:R-:W-:Y:S05]  /*9860*/  HMMA.16816.F32.BF16 R88, R68.reuse, R84, R28 ;  /* 0x000000544458723c */ /* 0x042fea000004181c */
        /* <DEDUP_REMOVED lines=10> */
[----:B------:R-:W-:Y:S01]  /*9910*/  MOV R177, R3 ;  /* 0x0000000300b17202 */ /* 0x000fe20000000f00 */
[C---:B--2---:R-:W-:Y:S03]  /*9920*/  HMMA.16816.F32.BF16 R72, R68.reuse, R4, R44 ;  /* 0x000000044448723c */ /* 0x044fe6000004182c */
[----:B------:R-:W-:Y:S01]  /*9930*/  FADD.FTZ R141, R141, R138 ;  /* 0x0000008a8d8d7221 */ /* 0x000fe20000010000 */
[----:B------:R-:W-:Y:S02]  /*9940*/  FADD.FTZ R140, R140, R53 ;  /* 0x000000358c8c7221 */ /* 0x000fe40000010000 */
        /* <DEDUP_REMOVED lines=21> */
[----:B------:R-:W-:Y:S06]  /*9aa0*/  @P0 BRA `(.L_x_1900) ;  /* 0xffffffc000e00947 */ /* 0x000fec000383ffff */
.L_x_1896:
        /* <DEDUP_REMOVED lines=195> */
.L_x_1902:
[----:B------:R-:W-:Y:S05]  /*a6e0*/  BSYNC B0 ;  /* 0x0000000000007941 */ /* 0x000fea0003800000 */
.L_x_1901:
        /* <DEDUP_REMOVED lines=21> */
.L_x_1903:
        /* <DEDUP_REMOVED lines=12> */
.L_x_6455:


//--------------------- .text._ZN5flash24flash_fwd_splitkv_kernelI23Flash_fwd_kernel_traitsILi96ELi64ELi128ELi4ELb0ELb0EN7cutlass10bfloat16_tE19Flash_kernel_traitsILi96ELi64ELi128ELi4ES3_EELb1ELb0ELb0ELb0ELb1ELb0ELb0ELb0EEEvNS_16Flash_fwd_paramsE --------------------------
	.section	.text._ZN5flash24flash_fwd_splitkv_kernelI23Flash_fwd_kernel_traitsILi96ELi64ELi128ELi4ELb0ELb0EN7cutlass10bfloat16_tE19Flash_kernel_traitsILi96ELi64ELi128ELi4ES3_EELb1ELb0ELb0ELb0ELb1ELb0ELb0ELb0EEEvNS_16Flash_fwd_paramsE,"ax",@progbits
	.align	128
        .global         _ZN5flash24flash_fwd_splitkv_kernelI23Flash_fwd_kernel_traitsILi96ELi64ELi128ELi4ELb0ELb0EN7cutlass10bfloat16_tE19Flash_kernel_traitsILi96ELi64ELi128ELi4ES3_EELb1ELb0ELb0ELb0ELb1ELb0ELb0ELb0EEEvNS_16Flash_fwd_paramsE
        .type           _ZN5flash24flash_fwd_splitkv_kernelI23Flash_fwd_kernel_traitsILi96ELi64ELi128ELi4ELb0ELb0EN7cutlass10bfloat16_tE19Flash_kernel_traitsILi96ELi64ELi128ELi4ES3_EELb1ELb0ELb0ELb0ELb1ELb0ELb0ELb0EEEvNS_16Flash_fwd_paramsE,@function
        .size           _ZN5flash24flash_fwd_splitkv_kernelI23Flash_fwd_kernel_traitsILi96ELi64ELi128ELi4ELb0ELb0EN7cutlass10bfloat16_tE19Flash_kernel_traitsILi96ELi64ELi128ELi4ES3_EELb1ELb0ELb0ELb0ELb1ELb0ELb0ELb0EEEvNS_16Flash_fwd_paramsE,(.L_x_6456 - _ZN5flash24flash_fwd_splitkv_kernelI23Flash_fwd_kernel_traitsILi96ELi64ELi128ELi4ELb0ELb0EN7cutlass10bfloat16_tE19Flash_kernel_traitsILi96ELi64ELi128ELi4ES3_EELb1ELb0ELb0ELb0ELb1ELb0ELb0ELb0EEEvNS_16Flash_fwd_paramsE)
        .other          _ZN5flash24flash_fwd_splitkv_kernelI23Flash_fwd_kernel_traitsILi96ELi64ELi128ELi4ELb0ELb0EN7cutlass10bfloat16_tE19Flash_kernel_traitsILi96ELi64ELi128ELi4ES3_EELb1ELb0ELb0ELb0ELb1ELb0ELb0ELb0EEEvNS_16Flash_fwd_paramsE,@"STO_CUDA_ENTRY STV_DEFAULT"
_ZN5flash24flash_fwd_splitkv_kernelI23Flash_fwd_kernel_traitsILi96ELi64ELi128ELi4ELb0ELb0EN7cutlass10bfloat16_tE19Flash_kernel_traitsILi96ELi64ELi128ELi4ES3_EELb1ELb0ELb0ELb0ELb1ELb0ELb0ELb0EEEvNS_16Flash_fwd_paramsE:
.text._ZN5flash24flash_fwd_splitkv_kernelI23Flash_fwd_kernel_traitsILi96ELi64ELi128ELi4ELb0ELb0EN7cutlass10bfloat16_tE19Flash_kernel_traitsILi96ELi64ELi128ELi4ES3_EELb1ELb0ELb0ELb0ELb1ELb0ELb0ELb0EEEvNS_16Flash_fwd_paramsE:
        /* <DEDUP_REMOVED lines=10> */
[----:B---3--:R-:W-:-:S05]  /*00a0*/  ISETP.NE.U32.AND P1, PT, R2, RZ, PT ;  /* 0x000000ff0200720c */ /* 0x008fca0003f25070 */
[----:B------:R-:W3:Y:S01]  /*00b0*/  LDC.64 R8, c[0x0][0x2f8] ;  /* 0x0000be00ff087b82 */ /* 0x000ee20000000a00 */
[----:B------:R-:W-:Y:S01]  /*00c0*/  ISETP.NE.AND.EX P1, PT, R3, RZ, PT, P1 ;  /* 0x000000ff0300720c */ /* 0x000fe20003f25310 */
[----:B--2---:R-:W-:-:S06]  /*00d0*/  IMAD.WIDE R14, R11, 0x4, R6 ;  /* 0x000000040b0e7825 */ /* 0x004fcc00078e0206 */
[----:B------:R-:W2:Y:S01]  /*00e0*/  LDC.64 R2, c[0x0][0x2f8] ;  /* 0x0000be00ff027b82 */ /* 0x000ea20000000a00 */
[----:B------:R-:W4:Y:S04]  /*00f0*/  @P2 LDG.E R182, desc[UR10][R14.64] ;  /* 0x0000000a0eb62981 */ /* 0x000f28000c1e1900 */
[----:B------:R-:W4:Y:S03]  /*0100*/  @P2 LDG.E R5, desc[UR10][R14.64+0x4] ;  /* 0x0000040a0e052981 */ /* 0x000f26000c1e1900 */
[----:B------:R-:W1:Y:S01]  /*0110*/  @P1 LDC.64 R6, c[0x0][0x300] ;  /* 0x0000c000ff061b82 */ /* 0x000e620000000a00 */
[----:B------:R-:W-:Y:S02]  /*0120*/  IMAD.MOV.U32 R10, RZ, RZ, RZ ;  /* 0x000000ffff0a7224 */ /* 0x000fe400078e00ff */
[----:B-1----:R-:W-:-:S05]  /*0130*/  @P1 IMAD.WIDE R12, R11, 0x4, R6 ;  /* 0x000000040b0c1825 */ /* 0x002fca00078e0206 */
[----:B------:R1:W5:Y:S01]  /*0140*/  @P1 LDG.E R10, desc[UR10][R12.64] ;  /* 0x0000000a0c0a1981 */ /* 0x000362000c1e1900 */
[----:B------:R-:W-:Y:S02]  /*0150*/  ISETP.NE.AND P3, PT, R0, RZ, PT ;  /* 0x000000ff0000720c */ /* 0x000fe40003f65270 */
[----:B--2---:R-:W-:-:S04]  /*0160*/  ISETP.EQ.U32.AND P0, PT, R2, RZ, PT ;  /* 0x000000ff0200720c */ /* 0x004fc80003f02070 */
[----:B------:R-:W-:Y:S01]  /*0170*/  ISETP.EQ.OR.EX P0, PT, R3, RZ, !P3, P0 ;  /* 0x000000ff0300720c */ /* 0x000fe20005f02700 */
[----:B------:R-:W-:Y:S02]  /*0180*/  IMAD.MOV.U32 R17, RZ, RZ, -0x1 ;  /* 0xffffffffff117424 */ /* 0x000fe400078e00ff */
[----:B---3--:R-:W-:Y:S01]  /*0190*/  IMAD.WIDE R6, R11, 0x4, R8 ;  /* 0x000000040b067825 */ /* 0x008fe200078e0208 */
[----:B------:R-:W2:Y:S01]  /*01a0*/  S2R R31, SR_CTAID.X ;  /* 0x00000000001f7919 */ /* 0x000ea20000002500 */
[----:B------:R-:W3:Y:S08]  /*01b0*/  S2R R32, SR_CTAID.Z ;  /* 0x0000000000207919 */ /* 0x000ef00000002700 */
[----:B------:R1:W5:Y:S01]  /*01c0*/  @!P0 LDG.E R17, desc[UR10][R6.64] ;  /* 0x0000000a06118981 */ /* 0x000362000c1e1900 */
[----:B------:R-:W-:-:S04]  /*01d0*/  ISETP.NE.U32.AND P0, PT, R2, RZ, PT ;  /* 0x000000ff0200720c */ /* 0x000fc80003f05070 */
[----:B------:R-:W-:Y:S01]  /*01e0*/  ISETP.NE.AND.EX P0, PT, R3, RZ, PT, P0 ;  /* 0x000000ff0300720c */ /* 0x000fe20003f05300 */
[----:B----4-:R-:W-:-:S06]  /*01f0*/  @P2 IMAD.IADD R184, R5, 0x1, -R182 ;  /* 0x0000000105b82824 */ /* 0x010fcc00078e0ab6 */
[----:B------:R-:W4:Y:S06]  /*0200*/  @!P2 LDC R184, c[0x0][0x2c4] ;  /* 0x0000b100ffb8ab82 */ /* 0x000f2c0000000800 */
[----:B-123--:R-:W-:Y:S05]  /*0210*/  @!P0 BRA `(.L_x_1904) ;  /* 0x0000000000108947 */ /* 0x00efea0003800000 */
[----:B------:R-:W2:Y:S02]  /*0220*/  @P3 LDG.E R0, desc[UR10][R6.64+0x4] ;  /* 0x0000040a06003981 */ /* 0x000ea4000c1e1900 */
[----:B--2--5:R-:W-:-:S06]  /*0230*/  @P3 IADD3 R5, R0, -R17, RZ ;  /* 0x8000001100053210 */ /* 0x024fcc0007ffe0ff */
[----:B------:R2:W5:Y:S01]  /*0240*/  @!P3 LDG.E R5, desc[UR10][R6.64] ;  /* 0x0000000a0605b981 */ /* 0x000562000c1e1900 */
[----:B------:R-:W-:Y:S05]  /*0250*/  BRA `(.L_x_1905) ;  /* 0x0000000000047947 */ /* 0x000fea0003800000 */
.L_x_1904:
[----:B------:R-:W1:Y:S02]  /*0260*/  LDC R5, c[0x0][0x2c8] ;  /* 0x0000b200ff057b82 */ /* 0x000e640000000800 */
.L_x_1905:
[----:B------:R-:W3:Y:S02]  /*0270*/  LDC.64 R2, c[0x0][0x308] ;  /* 0x0000c200ff027b82 */ /* 0x000ee40000000a00 */
[----:B---3--:R-:W-:-:S04]  /*0280*/  ISETP.NE.U32.AND P1, PT, R2, RZ, PT ;  /* 0x000000ff0200720c */ /* 0x008fc80003f25070 */
[----:B------:R-:W-:-:S13]  /*0290*/  ISETP.NE.AND.EX P1, PT, R3, RZ, PT, P1 ;  /* 0x000000ff0300720c */ /* 0x000fda0003f25310 */
[----:B------:R-:W2:Y:S01]  /*02a0*/  @P1 LDC.64 R2, c[0x0][0x308] ;  /* 0x0000c200ff021b82 */ /* 0x000ea20000000a00 */
[----:B------:R-:W-:-:S07]  /*02b0*/  IMAD.SHL.U32 R127, R31, 0x40, RZ ;  /* 0x000000401f7f7824 */ /* 0x000fce00078e00ff */
[----:B------:R-:W3:Y:S01]  /*02c0*/  @!P1 LDC R0, c[0x0][0x2cc] ;  /* 0x0000b300ff009b82 */ /* 0x000ee20000000800 */
[----:B--2---:R-:W-:-:S07]  /*02d0*/  @P1 IMAD.WIDE R6, R11, 0x4, R2 ;  /* 0x000000040b061825 */ /* 0x004fce00078e0202 */
[----:B------:R-:W2:Y:S01]  /*02e0*/  @!P1 LDC.64 R2, c[0x0][0x318] ;  /* 0x0000c600ff029b82 */ /* 0x000ea20000000a00 */
[----:B------:R1:W5:Y:S01]  /*02f0*/  @P1 LDG.E R121, desc[UR10][R6.64] ;  /* 0x0000000a06791981 */ /* 0x000362000c1e1900 */
[----:B----4-:R-:W-:-:S13]  /*0300*/  ISETP.GT.AND P0, PT, R184, R127, PT ;  /* 0x0000007fb800720c */ /* 0x010fda0003f04270 */
[----:B---3--:R-:W-:Y:S05]  /*0310*/  @!P0 EXIT ;  /* 0x000000000000894d */ /* 0x008fea0003800000 */
[----:B------:R-:W3:Y:S01]  /*0320*/  LDC R128, c[0x0][0x398] ;  /* 0x0000e600ff807b82 */ /* 0x000ee20000000800 */
[----:B--2---:R-:W-:Y:S01]  /*0330*/  @!P1 ISETP.NE.U32.AND P0, PT, R2, RZ, PT ;  /* 0x000000ff0200920c */ /* 0x004fe20003f05070 */
[----:B-----5:R-:W-:Y:S01]  /*0340*/  @P1 IMAD.IADD R121, R121, 0x1, -R10 ;  /* 0x0000000179791824 */ /* 0x020fe200078e0a0a */
[----:B------:R-:W-:Y:S01]  /*0350*/  ULDC UR5, c[0x0][0x2c8] ;  /* 0x0000b20000057ab9 */ /* 0x000fe20000000800 */
[----:B------:R-:W2:Y:S01]  /*0360*/  S2R R124, SR_TID.X ;  /* 0x00000000007c7919 */ /* 0x000ea20000002100 */
        /* <DEDUP_REMOVED lines=10> */
[----:B---3--:R-:W-:Y:S02]  /*0410*/  IADD3 R3, R3, R128, R121 ;  /* 0x0000008003037210 */ /* 0x008fe40007ffe079 */
[----:B------:R-:W-:Y:S02]  /*0420*/  LEA.HI R2, R2, R5, RZ, 0x7 ;  /* 0x0000000502027211 */ /* 0x000fe400078f38ff */
[----:B------:R-:W-:Y:S02]  /*0430*/  SHF.R.S32.HI R0, RZ, 0x1f, R3 ;  /* 0x0000001fff007819 */ /* 0x000fe40000011403 */
[----:B------:R-:W-:Y:S02]  /*0440*/  SHF.R.S32.HI R2, RZ, 0x7, R2 ;  /* 0x00000007ff027819 */ /* 0x000fe40000011402 */
[----:B------:R-:W-:-:S04]  /*0450*/  LEA.HI R0, R0, R3, RZ, 0x7 ;  /* 0x0000000300007211 */ /* 0x000fc800078f38ff */
[----:B------:R-:W-:-:S04]  /*0460*/  SHF.R.S32.HI R3, RZ, 0x7, R0 ;  /* 0x00000007ff037819 */ /* 0x000fc80000011400 */
[----:B------:R-:W-:-:S04]  /*0470*/  VIMNMX3 R138, R2, UR4, R3, PT ;  /* 0x00000004028a7c0f */ /* 0x000fc8000b800103 */
[----:B------:R-:W-:-:S13]  /*0480*/  ISETP.GT.AND P0, PT, R138, RZ, PT ;  /* 0x000000ff8a00720c */ /* 0x000fda0003f04270 */
[----:B--2---:R-:W-:Y:S05]  /*0490*/  @P0 BRA `(.L_x_1906) ;  /* 0x00000004004c0947 */ /* 0x004fea0003800000 */
[----:B------:R-:W-:Y:S01]  /*04a0*/  ISETP.NE.AND P0, PT, R182, -0x1, PT ;  /* 0xffffffffb600780c */ /* 0x000fe20003f05270 */
[----:B------:R-:W1:Y:S01]  /*04b0*/  LDC.64 R4, c[0x0][0x298] ;  /* 0x0000a600ff047b82 */ /* 0x000e620000000a00 */
[----:B------:R-:W-:Y:S01]  /*04c0*/  SHF.R.S32.HI R9, RZ, 0x1f, R124 ;  /* 0x0000001fff097819 */ /* 0x000fe2000001147c */
[----:B------:R-:W-:Y:S01]  /*04d0*/  ULDC UR7, c[0x0][0x270] ;  /* 0x00009c0000077ab9 */ /* 0x000fe20000000800 */
[----:B------:R-:W-:Y:S01]  /*04e0*/  IADD3 R184, -R127, R184, RZ ;  /* 0x000000b87fb87210 */ /* 0x000fe20007ffe1ff */
[----:B------:R-:W-:Y:S01]  /*04f0*/  ULDC.64 UR4, c[0x0][0x2a0] ;  /* 0x0000a80000047ab9 */ /* 0x000fe20000000a00 */
[----:B------:R-:W-:Y:S01]  /*0500*/  LEA.HI R6, R9, R124, RZ, 0x2 ;  /* 0x0000007c09067211 */ /* 0x000fe200078f10ff */
[----:B------:R-:W-:Y:S01]  /*0510*/  ULDC UR6, c[0x0][0x2c4] ;  /* 0x0000b10000067ab9 */ /* 0x000fe20000000800 */
[----:B------:R-:W-:Y:S01]  /*0520*/  LOP3.LUT P4, RZ, R124, 0x3, RZ, 0xc0, !PT ;  /* 0x000000037cff7812 */ /* 0x000fe2000788c0ff */
[----:B------:R-:W-:Y:S04]  /*0530*/  BSSY B0, `(.L_x_1907) ;  /* 0x000002e000007945 */ /* 0x000fe80003800000 */
[----:B------:R-:W2:Y:S01]  /*0540*/  @!P0 LDC.64 R2, c[0x0][0x290] ;  /* 0x0000a400ff028b82 */ /* 0x000ea20000000a00 */
[----:B------:R-:W-:Y:S01]  /*0550*/  @!P0 SHF.R.S32.HI R7, RZ, 0x1f, R11 ;  /* 0x0000001fff078819 */ /* 0x000fe2000001140b */
[----:B-1----:R-:W-:-:S04]  /*0560*/  @P0 IMAD.WIDE.U32 R8, R182, R4, RZ ;  /* 0x00000004b6080225 */ /* 0x002fc800078e00ff */
[----:B------:R-:W-:Y:S01]  /*0570*/  @P0 IMAD R182, R182, R5, R9 ;  /* 0x00000005b6b60224 */ /* 0x000fe200078e0209 */
[----:B------:R-:W-:-:S04]  /*0580*/  SHF.R.S32.HI R9, RZ, 0x2, R6 ;  /* 0x00000002ff097819 */ /* 0x000fc80000011406 */
[CC--:B------:R-:W-:Y:S02]  /*0590*/  ISETP.GE.AND P1, PT, R9.reuse, R184.reuse, PT ;  /* 0x000000b80900720c */ /* 0x0c0fe40003f26270 */
[----:B------:R-:W-:Y:S01]  /*05a0*/  ISETP.GE.OR P3, PT, R9, R184, P4 ;  /* 0x000000b80900720c */ /* 0x000fe20002766670 */
[----:B--2---:R-:W-:Y:S01]  /*05b0*/  @!P0 IMAD R0, R7, R2, RZ ;  /* 0x0000000207008224 */ /* 0x004fe200078e02ff */
[----:B------:R-:W-:-:S03]  /*05c0*/  LOP3.LUT R7, R6, 0x1ffffffc, RZ, 0xc0, !PT ;  /* 0x1ffffffc06077812 */ /* 0x000fc600078ec0ff */
[C---:B------:R-:W-:Y:S02]  /*05d0*/  @!P0 IMAD R0, R11.reuse, R3, R0 ;  /* 0x000000030b008224 */ /* 0x040fe400078e0200 */
[----:B------:R-:W-:Y:S02]  /*05e0*/  IMAD.IADD R7, R124, 0x1, -R7 ;  /* 0x000000017c077824 */ /* 0x000fe400078e0a07 */
[----:B------:R-:W-:-:S04]  /*05f0*/  @!P0 IMAD.WIDE.U32 R2, R11, R2, RZ ;  /* 0x000000020b028225 */ /* 0x000fc800078e00ff */
[----:B------:R-:W-:Y:S01]  /*0600*/  IMAD.SHL.U32 R12, R7, 0x8, RZ ;  /* 0x00000008070c7824 */ /* 0x000fe200078e00ff */
[----:B------:R-:W-:Y:S01]  /*0610*/  @!P0 MOV R8, R2 ;  /* 0x0000000200088202 */ /* 0x000fe20000000f00 */
[----:B------:R-:W-:Y:S01]  /*0620*/  @!P0 IMAD.IADD R182, R3, 0x1, R0 ;  /* 0x0000000103b68824 */ /* 0x000fe200078e0200 */
[----:B------:R-:W-:Y:S01]  /*0630*/  SHF.R.S32.HI R3, RZ, 0x1f, R127 ;  /* 0x0000001fff037819 */ /* 0x000fe2000001147f */
[----:B------:R-:W-:Y:S01]  /*0640*/  IMAD R2, R11, UR7, R32 ;  /* 0x000000070b027c24 */ /* 0x000fe2000f8e0220 */
[----:B------:R-:W-:Y:S02]  /*0650*/  SHF.R.S32.HI R13, RZ, 0x1f, R12 ;  /* 0x0000001fff0d7819 */ /* 0x000fe4000001140c */
[----:B------:R-:W-:Y:S01]  /*0660*/  SHF.R.S32.HI R0, RZ, 0x1f, R32 ;  /* 0x0000001fff007819 */ /* 0x000fe20000011420 */
[-C--:B------:R-:W-:Y:S02]  /*0670*/  IMAD R10, R3, R4.reuse, RZ ;  /* 0x00000004030a7224 */ /* 0x080fe400078e02ff */
[----:B------:R-:W-:-:S04]  /*0680*/  IMAD.WIDE.U32 R12, R127, R4, R12 ;  /* 0x000000047f0c7225 */ /* 0x000fc800078e000c */
[----:B------:R-:W-:Y:S01]  /*0690*/  IMAD R3, R127, R5, R10 ;  /* 0x000000057f037224 */ /* 0x000fe200078e020a */
[----:B------:R-:W-:Y:S01]  /*06a0*/  IADD3 R10, P0, R8, R12, RZ ;  /* 0x0000000c080a7210 */ /* 0x000fe20007f1e0ff */
[----:B------:R-:W-:Y:S02]  /*06b0*/  IMAD R7, R0, UR4, RZ ;  /* 0x0000000400077c24 */ /* 0x000fe4000f8e02ff */
[----:B------:R-:W-:Y:S01]  /*06c0*/  IMAD R2, R2, UR6, R127 ;  /* 0x0000000602027c24 */ /* 0x000fe2000f8e027f */
[----:B------:R-:W-:Y:S01]  /*06d0*/  IADD3.X R11, R182, R13, R3, P0, !PT ;  /* 0x0000000db60b7210 */ /* 0x000fe200007fe403 */
[----:B------:R-:W-:Y:S01]  /*06e0*/  IMAD R13, R32, UR5, R7 ;  /* 0x00000005200d7c24 */ /* 0x000fe2000f8e0207 */
[----:B------:R-:W-:Y:S01]  /*06f0*/  SHF.R.S32.HI R7, RZ, 0x1f, R9 ;  /* 0x0000001fff077819 */ /* 0x000fe20000011409 */
[----:B------:R-:W-:Y:S01]  /*0700*/  VIADD R3, R9, 0x20 ;  /* 0x0000002009037836 */ /* 0x000fe20000000000 */
[----:B------:R-:W-:Y:S01]  /*0710*/  IADD3 R0, P0, R2, R9, RZ ;  /* 0x0000000902007210 */ /* 0x000fe20007f1e0ff */
[----:B------:R-:W-:-:S03]  /*0720*/  IMAD.WIDE.U32 R10, R32, UR4, R10 ;  /* 0x00000004200a7c25 */ /* 0x000fc6000f8e000a */
[----:B------:R-:W-:Y:S02]  /*0730*/  ISETP.GE.AND P2, PT, R3, R184, PT ;  /* 0x000000b80300720c */ /* 0x000fe40003f46270 */
[----:B------:R-:W-:Y:S01]  /*0740*/  IADD3 R13, R11, R13, RZ ;  /* 0x0000000d0b0d7210 */ /* 0x000fe20007ffe0ff */
[----:B------:R-:W-:Y:S10]  /*0750*/  @P1 BRA `(.L_x_1908) ;  /* 0x00000000002c1947 */ /* 0x000ff40003800000 */
[----:B------:R-:W-:Y:S01]  /*0760*/  MOV R12, R10 ;  /* 0x0000000a000c7202 */ /* 0x000fe20000000f00 */
[----:B------:R-:W-:Y:S01]  /*0770*/  IMAD R6, R7, R4, RZ ;  /* 0x0000000407067224 */ /* 0x000fe200078e02ff */
[----:B------:R-:W-:-:S03]  /*0780*/  ULDC.64 UR4, c[0x0][0x280] ;  /* 0x0000a00000047ab9 */ /* 0x000fc60000000a00 */
[----:B------:R-:W-:-:S04]  /*0790*/  IMAD.WIDE.U32 R14, R9, R4, R12 ;  /* 0x00000004090e7225 */ /* 0x000fc800078e000c */
[----:B------:R-:W-:Y:S01]  /*07a0*/  IMAD R6, R9, R5, R6 ;  /* 0x0000000509067224 */ /* 0x000fe200078e0206 */
[----:B------:R-:W-:-:S04]  /*07b0*/  LEA R16, P1, R14, UR4, 0x1 ;  /* 0x000000040e107c11 */ /* 0x000fc8000f8208ff */
[----:B------:R-:W-:-:S04]  /*07c0*/  IADD3 R6, R15, R6, RZ ;  /* 0x000000060f067210 */ /* 0x000fc80007ffe0ff */
[----:B------:R-:W-:-:S05]  /*07d0*/  LEA.HI.X R17, R14, UR5, R6, 0x1, P1 ;  /* 0x000000050e117c11 */ /* 0x000fca00088f0c06 */
[----:B------:R1:W-:Y:S04]  /*07e0*/  STG.E.128 desc[UR10][R16.64], RZ ;  /* 0x000000ff10007986 */ /* 0x0003e8000c101d0a */
[----:B------:R1:W-:Y:S04]  /*07f0*/  STG.E.128 desc[UR10][R16.64+0x40], RZ ;  /* 0x000040ff10007986 */ /* 0x0003e8000c101d0a */
[----:B------:R1:W-:Y:S02]  /*0800*/  STG.E.128 desc[UR10][R16.64+0x80], RZ ;  /* 0x000080ff10007986 */ /* 0x0003e4000c101d0a */
.L_x_1908:
[----:B------:R-:W-:Y:S05]  /*0810*/  BSYNC B0 ;  /* 0x0000000000007941 */ /* 0x000fea0003800000 */
.L_x_1907:
[----:B------:R-:W-:Y:S04]  /*0820*/  BSSY B0, `(.L_x_1909) ;  /* 0x000000f000007945 */ /* 0x000fe80003800000 */
[----:B------:R-:W-:Y:S05]  /*0830*/  @P2 BRA `(.L_x_1910) ;  /* 0x0000000000342947 */ /* 0x000fea0003800000 */
[----:B------:R-:W-:Y:S01]  /*0840*/  IADD3 R9, P1, R9, 0x20, RZ ;  /* 0x0000002009097810 */ /* 0x000fe20007f3e0ff */
[----:B------:R-:W-:-:S03]  /*0850*/  ULDC.64 UR4, c[0x0][0x280] ;  /* 0x0000a00000047ab9 */ /* 0x000fc60000000a00 */
[----:B------:R-:W-:-:S05]  /*0860*/  IADD3.X R11, RZ, R7, RZ, P1, !PT ;  /* 0x00000007ff0b7210 */ /* 0x000fca0000ffe4ff */
[----:B------:R-:W-:Y:S01]  /*0870*/  IMAD R6, R11, R4, RZ ;  /* 0x000000040b067224 */ /* 0x000fe200078e02ff */
[----:B------:R-:W-:-:S03]  /*0880*/  MOV R11, R13 ;  /* 0x0000000d000b7202 */ /* 0x000fc60000000f00 */
[C---:B------:R-:W-:Y:S02]  /*0890*/  IMAD R5, R9.reuse, R5, R6 ;  /* 0x0000000509057224 */ /* 0x040fe400078e0206 */
[----:B------:R-:W-:-:S03]  /*08a0*/  IMAD.WIDE.U32 R10, R9, R4, R10 ;  /* 0x00000004090a7225 */ /* 0x000fc600078e000a */
[----:B------:R-:W-:Y:S02]  /*08b0*/  LEA R4, P1, R10, UR4, 0x1 ;  /* 0x000000040a047c11 */ /* 0x000fe4000f8208ff */
[----:B------:R-:W-:-:S04]  /*08c0*/  IADD3 R5, R11, R5, RZ ;  /* 0x000000050b057210 */ /* 0x000fc80007ffe0ff */
[----:B------:R-:W-:-:S05]  /*08d0*/  LEA.HI.X R5, R10, UR5, R5, 0x1, P1 ;  /* 0x000000050a057c11 */ /* 0x000fca00088f0c05 */
[----:B------:R2:W-:Y:S04]  /*08e0*/  STG.E.128 desc[UR10][R4.64], RZ ;  /* 0x000000ff04007986 */ /* 0x0005e8000c101d0a */
[----:B------:R2:W-:Y:S04]  /*08f0*/  STG.E.128 desc[UR10][R4.64+0x40], RZ ;  /* 0x000040ff04007986 */ /* 0x0005e8000c101d0a */
[----:B------:R2:W-:Y:S02]  /*0900*/  STG.E.128 desc[UR10][R4.64+0x80], RZ ;  /* 0x000080ff04007986 */ /* 0x0005e4000c101d0a */
.L_x_1910:
[----:B------:R-:W-:Y:S05]  /*0910*/  BSYNC B0 ;  /* 0x0000000000007941 */ /* 0x000fea0003800000 */
.L_x_1909:
[----:B------:R-:W-:Y:S01]  /*0920*/  ISETP.GE.OR P4, PT, R3, R184, P4 ;  /* 0x000000b80300720c */ /* 0x000fe20002786670 */
[----:B------:R-:W-:Y:S01]  /*0930*/  ULDC.64 UR4, c[0x0][0x2b0] ;  /* 0x0000ac0000047ab9 */ /* 0x000fe20000000a00 */
[----:B------:R-:W-:Y:S01]  /*0940*/  LEA.HI.X.SX32 R7, R2, R7, 0x1, P0 ;  /* 0x0000000702077211 */ /* 0x000fe200000f0eff */
[----:B--2---:R-:W-:Y:S01]  /*0950*/  @!P3 IMAD.MOV.U32 R5, RZ, RZ, 0x7f800000 ;  /* 0x7f800000ff05b424 */ /* 0x004fe200078e00ff */
[----:B------:R-:W-:-:S04]  /*0960*/  LEA R2, P0, R0, UR4, 0x2 ;  /* 0x0000000400027c11 */ /* 0x000fc8000f8010ff */
[----:B------:R-:W-:-:S05]  /*0970*/  LEA.HI.X R3, R0, UR5, R7, 0x2, P0 ;  /* 0x0000000500037c11 */ /* 0x000fca00080f1407 */
[----:B------:R2:W-:Y:S01]  /*0980*/  @!P3 STG.E desc[UR10][R2.64], R5 ;  /* 0x000000050200b986 */ /* 0x0005e2000c10190a */
[----:B------:R-:W-:Y:S05]  /*0990*/  @P4 EXIT ;  /* 0x000000000000494d */ /* 0x000fea0003800000 */
[----:B--2---:R-:W-:-:S05]  /*09a0*/  MOV R5, 0x7f800000 ;  /* 0x7f80000000057802 */ /* 0x004fca0000000f00 */
[----:B------:R-:W-:Y:S01]  /*09b0*/  STG.E desc[UR10][R2.64+0x80], R5 ;  /* 0x0000800502007986 */ /* 0x000fe2000c10190a */
[----:B------:R-:W-:Y:S05]  /*09c0*/  EXIT ;  /* 0x000000000000794d */ /* 0x000fea0003800000 */
.L_x_1906:
        /* <DEDUP_REMOVED lines=14> */
[----:B------:R-:W-:-:S05]  /*0ab0*/  SHF.R.S32.HI R5, RZ, 0x1f, R11 ;  /* 0x0000001fff057819 */ /* 0x000fca000001140b */
[-C--:B-1----:R-:W-:Y:S02]  /*0ac0*/  IMAD R4, R5, R2.reuse, RZ ;  /* 0x0000000205047224 */ /* 0x082fe400078e02ff */
[----:B------:R-:W-:-:S04]  /*0ad0*/  IMAD.WIDE.U32 R6, R11, R2, RZ ;  /* 0x000000020b067225 */ /* 0x000fc800078e00ff */
[----:B------:R-:W-:Y:S01]  /*0ae0*/  IMAD R3, R11, R3, R4 ;  /* 0x000000030b037224 */ /* 0x000fe200078e0204 */
[----:B------:R-:W-:-:S03]  /*0af0*/  LEA R188, P0, R6, UR4, 0x2 ;  /* 0x0000000406bc7c11 */ /* 0x000fc6000f8010ff */
[----:B------:R-:W-:Y:S01]  /*0b00*/  IMAD.IADD R3, R7, 0x1, R3 ;  /* 0x0000000107037824 */ /* 0x000fe200078e0203 */
[----:B------:R-:W-:-:S04]  /*0b10*/  ISETP.NE.U32.AND P6, PT, R188, RZ, PT ;  /* 0x000000ffbc00720c */ /* 0x000fc80003fc5070 */
[----:B------:R-:W-:-:S04]  /*0b20*/  SHF.L.U64.HI R3, R6, 0x2, R3 ;  /* 0x0000000206037819 */ /* 0x000fc80000010203 */
[----:B------:R-:W-:-:S04]  /*0b30*/  IADD3.X R189, R3, UR5, RZ, P0, !PT ;  /* 0x0000000503bd7c10 */ /* 0x000fc800087fe4ff */
[----:B------:R-:W-:-:S13]  /*0b40*/  ISETP.NE.AND.EX P6, PT, R189, RZ, PT, P6 ;  /* 0x000000ffbd00720c */ /* 0x000fda0003fc5360 */
.L_x_1911:
[----:B------:R-:W-:Y:S05]  /*0b50*/  @!P6 BRA `(.L_x_1912) ;  /* 0x00000004003ce947 */ /* 0x000fea0003800000 */
[----:B------:R-:W1:Y:S01]  /*0b60*/  LDC R6, c[0x0][0x380] ;  /* 0x0000e000ff067b82 */ /* 0x000e620000000800 */
[----:B------:R-:W-:Y:S01]  /*0b70*/  LEA R7, R138, 0xffffff80, 0x7 ;  /* 0xffffff808a077811 */ /* 0x000fe200078e38ff */
[----:B------:R-:W-:-:S03]  /*0b80*/  ULDC.64 UR4, c[0x0][0x230] ;  /* 0x00008c0000047ab9 */ /* 0x000fc60000000a00 */
[----:B-----5:R-:W-:-:S03]  /*0b90*/  IABS R0, R7 ;  /* 0x0000000700007213 */ /* 0x020fc60000000000 */
        /* <DEDUP_REMOVED lines=27> */
[----:B--2---:R-:W-:-:S04]  /*0d50*/  IABS R2, R9 ;  /* 0x0000000900027213 */ /* 0x004fc80000000000 */
[----:B------:R-:W1:Y:S08]  /*0d60*/  I2F.RP R5, R2 ;  /* 0x0000000200057306 */ /* 0x000e700000209400 */
        /* <DEDUP_REMOVED lines=11> */
[----:B------:R-:W-:Y:S01]  /*0e20*/  IMAD R3, R2, R3, R4 ;  /* 0x0000000302037224 */ /* 0x000fe200078e0204 */
[----:B------:R-:W-:-:S04]  /*0e30*/  IADD3 R4, -R13, RZ, RZ ;  /* 0x000000ff0d047210 */ /* 0x000fc80007ffe1ff */
[----:B------:R-:W-:Y:S01]  /*0e40*/  ISETP.GT.U32.AND P1, PT, R2, R3, PT ;  /* 0x000000030200720c */ /* 0x000fe20003f24070 */
[----:B------:R-:W-:-:S12]  /*0e50*/  IMAD R7, R6, R4, R7 ;  /* 0x0000000406077224 */ /* 0x000fd800078e0207 */
[-C--:B------:R-:W-:Y:S01]  /*0e60*/  @!P1 IADD3 R3, R3, -R2.reuse, RZ ;  /* 0x8000000203039210 */ /* 0x080fe20007ffe0ff */
[----:B------:R-:W-:Y:S01]  /*0e70*/  @!P1 VIADD R15, R15, 0x1 ;  /* 0x000000010f0f9836 */ /* 0x000fe20000000000 */
[----:B------:R-:W-:Y:S02]  /*0e80*/  ISETP.NE.AND P1, PT, R9, RZ, PT ;  /* 0x000000ff0900720c */ /* 0x000fe40003f25270 */
[----:B------:R-:W-:Y:S02]  /*0e90*/  ISETP.GE.U32.AND P2, PT, R3, R2, PT ;  /* 0x000000020300720c */ /* 0x000fe40003f46070 */
[----:B------:R-:W-:-:S04]  /*0ea0*/  LOP3.LUT R2, R32, R9, RZ, 0x3c, !PT ;  /* 0x0000000920027212 */ /* 0x000fc800078e3cff */
[----:B------:R-:W-:Y:S02]  /*0eb0*/  ISETP.GE.AND P0, PT, R2, RZ, PT ;  /* 0x000000ff0200720c */ /* 0x000fe40003f06270 */
[----:B------:R-:W1:Y:S05]  /*0ec0*/  LDC.64 R2, c[0x0][0x238] ;  /* 0x00008e00ff027b82 */ /* 0x000e6a0000000a00 */
[----:B------:R-:W-:-:S06]  /*0ed0*/  @P2 VIADD R15, R15, 0x1 ;  /* 0x000000010f0f2836 */ /* 0x000fcc0000000000 */
[----:B------:R-:W-:Y:S02]  /*0ee0*/  @!P0 IADD3 R15, -R15, RZ, RZ ;  /* 0x000000ff0f0f8210 */ /* 0x000fe40007ffe1ff */
[----:B------:R-:W-:-:S04]  /*0ef0*/  @!P1 LOP3.LUT R15, RZ, R9, RZ, 0x33, !PT ;  /* 0x00000009ff0f9212 */ /* 0x000fc800078e33ff */
[----:B------:R-:W-:Y:S02]  /*0f00*/  SHF.R.S32.HI R19, RZ, 0x1f, R15 ;  /* 0x0000001fff137819 */ /* 0x000fe4000001140f */
[----:B----4-:R-:W-:Y:S01]  /*0f10*/  SHF.R.S32.HI R5, RZ, 0x1f, R0 ;  /* 0x0000001fff057819 */ /* 0x010fe20000011400 */
[----:B------:R-:W-:-:S04]  /*0f20*/  IMAD.WIDE.U32 R16, R0, UR4, RZ ;  /* 0x0000000400107c25 */ /* 0x000fc8000f8e00ff */
[C---:B------:R-:W-:Y:S02]  /*0f30*/  IMAD R13, R5.reuse, UR4, RZ ;  /* 0x00000004050d7c24 */ /* 0x040fe4000f8e02ff */
[----:B-1----:R-:W-:Y:S02]  /*0f40*/  IMAD R5, R5, R2, RZ ;  /* 0x0000000205057224 */ /* 0x002fe400078e02ff */
[C---:B------:R-:W-:Y:S01]  /*0f50*/  IMAD R4, R0.reuse, UR5, R13 ;  /* 0x0000000500047c24 */ /* 0x040fe2000f8e020d */
[----:B------:R-:W-:Y:S01]  /*0f60*/  SHF.R.S32.HI R13, RZ, 0x1f, R7 ;  /* 0x0000001fff0d7819 */ /* 0x000fe20000011407 */
[----:B------:R-:W-:Y:S01]  /*0f70*/  ULDC.64 UR4, c[0x0][0x260] ;  /* 0x0000980000047ab9 */ /* 0x000fe20000000a00 */
[----:B------:R-:W-:Y:S02]  /*0f80*/  IMAD R3, R0, R3, R5 ;  /* 0x0000000300037224 */ /* 0x000fe400078e0205 */
[----:B------:R-:W-:Y:S01]  /*0f90*/  IADD3 R17, R17, R4, RZ ;  /* 0x0000000411117210 */ /* 0x000fe20007ffe0ff */
[----:B---3--:R-:W-:-:S04]  /*0fa0*/  IMAD R4, R13, R132, RZ ;  /* 0x000000840d047224 */ /* 0x008fc800078e02ff */
[C---:B------:R-:W-:Y:S02]  /*0fb0*/  IMAD R4, R7.reuse, R133, R4 ;  /* 0x0000008507047224 */ /* 0x040fe400078e0204 */
[----:B------:R-:W-:-:S04]  /*0fc0*/  IMAD.WIDE.U32 R8, R7, R132, R16 ;  /* 0x0000008407087225 */ /* 0x000fc800078e0010 */
[----:B------:R-:W-:Y:S02]  /*0fd0*/  IMAD.IADD R9, R9, 0x1, R4 ;  /* 0x0000000109097824 */ /* 0x000fe400078e0204 */
[----:B------:R-:W-:Y:S02]  /*0fe0*/  IMAD R4, R19, UR4, RZ ;  /* 0x0000000413047c24 */ /* 0x000fe4000f8e02ff */
[----:B------:R-:W-:-:S04]  /*0ff0*/  IMAD.WIDE.U32 R16, R0, R2, RZ ;  /* 0x0000000200107225 */ /* 0x000fc800078e00ff */
[----:B------:R-:W-:Y:S01]  /*1000*/  IMAD R4, R15, UR5, R4 ;  /* 0x000000050f047c24 */ /* 0x000fe2000f8e0204 */
[----:B------:R-:W-:Y:S01]  /*1010*/  IADD3 R12, R17, R3, RZ ;  /* 0x00000003110c7210 */ /* 0x000fe20007ffe0ff */
[----:B------:R-:W-:-:S05]  /*1020*/  IMAD.WIDE.U32 R36, R15, UR4, R8 ;  /* 0x000000040f247c25 */ /* 0x000fca000f8e0008 */
[----:B------:R-:W-:Y:S01]  /*1030*/  IADD3 R6, R37, R4, RZ ;  /* 0x0000000425067210 */ /* 0x000fe20007ffe0ff */
[----:B------:R-:W-:Y:S06]  /*1040*/  BRA `(.L_x_1913) ;  /* 0x0000000400287947 */ /* 0x000fec0003800000 */
.L_x_1912:
[----:B------:R-:W1:Y:S01]  /*1050*/  LDC R19, c[0x0][0x278] ;  /* 0x00009e00ff137b82 */ /* 0x000e620000000800 */
[----:B------:R-:W-:-:S13]  /*1060*/  ISETP.NE.AND P3, PT, R17, -0x1, PT ;  /* 0xffffffff1100780c */ /* 0x000fda0003f65270 */
[----:B------:R-:W2:Y:S01]  /*1070*/  @P3 LDC.64 R132, c[0x0][0x248] ;  /* 0x00009200ff843b82 */ /* 0x000ea20000000a00 */
[----:B------:R-:W-:Y:S01]  /*1080*/  @P3 IMAD.IADD R20, R10, 0x1, R17 ;  /* 0x000000010a143824 */ /* 0x000fe200078e0211 */
[----:B-1----:R-:W-:-:S04]  /*1090*/  IABS R3, R19 ;  /* 0x0000001300037213 */ /* 0x002fc80000000000 */
[----:B------:R-:W1:Y:S01]  /*10a0*/  I2F.RP R5, R3 ;  /* 0x0000000300057306 */ /* 0x000e620000209400 */
[C---:B--2---:R-:W-:Y:S02]  /*10b0*/  @P3 IMAD R9, R20.reuse, R133, RZ ;  /* 0x0000008514093224 */ /* 0x044fe400078e02ff */
[----:B------:R-:W-:-:S05]  /*10c0*/  @P3 IMAD.WIDE.U32 R20, R20, R132, RZ ;  /* 0x0000008414143225 */ /* 0x000fca00078e00ff */
[----:B-1----:R-:W1:Y:S01]  /*10d0*/  MUFU.RCP R6, R5 ;  /* 0x0000000500067308 */ /* 0x002e620000001000 */
[----:B------:R-:W-:Y:S02]  /*10e0*/  @P3 IADD3 R9, R21, R9, RZ ;  /* 0x0000000915093210 */ /* 0x000fe40007ffe0ff */
[----:B------:R-:W-:Y:S01]  /*10f0*/  @P3 MOV R8, R20 ;  /* 0x0000001400083202 */ /* 0x000fe20000000f00 */
[----:B-1----:R-:W-:-:S04]  /*1100*/  VIADD R6, R6, 0xffffffe ;  /* 0x0ffffffe06067836 */ /* 0x002fc80000000000 */
[----:B------:R-:W1:Y:S02]  /*1110*/  F2I.FTZ.U32.TRUNC.NTZ R7, R6 ;  /* 0x0000000600077305 */ /* 0x000e64000021f000 */
[----:B-1----:R-:W-:Y:S01]  /*1120*/  IMAD.MOV R2, RZ, RZ, -R7 ;  /* 0x000000ffff027224 */ /* 0x002fe200078e0a07 */
[----:B------:R-:W-:-:S03]  /*1130*/  MOV R6, RZ ;  /* 0x000000ff00067202 */ /* 0x000fc60000000f00 */
[----:B------:R-:W-:Y:S01]  /*1140*/  IMAD R4, R2, R3, RZ ;  /* 0x0000000302047224 */ /* 0x000fe200078e02ff */
[----:B------:R-:W-:-:S03]  /*1150*/  IABS R2, R32 ;  /* 0x0000002000027213 */ /* 0x000fc60000000000 */
[----:B------:R-:W-:Y:S01]  /*1160*/  IMAD.HI.U32 R7, R7, R4, R6 ;  /* 0x0000000407077227 */ /* 0x000fe200078e0006 */
[----:B------:R-:W-:-:S03]  /*1170*/  LOP3.LUT R6, R32, R19, RZ, 0x3c, !PT ;  /* 0x0000001320067212 */ /* 0x000fc600078e3cff */
[----:B------:R-:W-:Y:S01]  /*1180*/  IMAD.MOV.U32 R4, RZ, RZ, R2 ;  /* 0x000000ffff047224 */ /* 0x000fe200078e0002 */
[----:B------:R-:W-:-:S03]  /*1190*/  ISETP.GE.AND P1, PT, R6, RZ, PT ;  /* 0x000000ff0600720c */ /* 0x000fc60003f26270 */
[----:B------:R-:W-:Y:S01]  /*11a0*/  IMAD.HI.U32 R15, R7, R4, RZ ;  /* 0x00000004070f7227 */ /* 0x000fe200078e00ff */
[----:B------:R-:W-:-:S03]  /*11b0*/  LEA R7, R138, 0xffffff80, 0x7 ;  /* 0xffffff808a077811 */ /* 0x000fc600078e38ff */
[----:B------:R-:W-:Y:S01]  /*11c0*/  IMAD.MOV R2, RZ, RZ, -R15 ;  /* 0x000000ffff027224 */ /* 0x000fe200078e0a0f */
[----:B------:R-:W-:-:S03]  /*11d0*/  SHF.R.S32.HI R13, RZ, 0x1f, R7 ;  /* 0x0000001fff0d7819 */ /* 0x000fc60000011407 */
[C---:B------:R-:W-:Y:S02]  /*11e0*/  IMAD R2, R3.reuse, R2, R4 ;  /* 0x0000000203027224 */ /* 0x040fe400078e0204 */
[----:B------:R-:W1:Y:S03]  /*11f0*/  @P3 LDC.64 R4, c[0x0][0x250] ;  /* 0x00009400ff043b82 */ /* 0x000e660000000a00 */
[----:B------:R-:W-:-:S13]  /*1200*/  ISETP.GT.U32.AND P0, PT, R3, R2, PT ;  /* 0x000000020300720c */ /* 0x000fda0003f04070 */
[-C--:B------:R-:W-:Y:S02]  /*1210*/  @!P0 IADD3 R2, R2, -R3.reuse, RZ ;  /* 0x8000000302028210 */ /* 0x080fe40007ffe0ff */
[----:B------:R-:W-:Y:S02]  /*1220*/  @!P0 IADD3 R15, R15, 0x1, RZ ;  /* 0x000000010f0f8810 */ /* 0x000fe40007ffe0ff */
[----:B------:R-:W-:Y:S02]  /*1230*/  ISETP.GE.U32.AND P2, PT, R2, R3, PT ;  /* 0x000000030200720c */ /* 0x000fe40003f46070 */
[----:B------:R-:W2:Y:S01]  /*1240*/  LDC.64 R2, c[0x0][0x260] ;  /* 0x00009800ff027b82 */ /* 0x000ea20000000a00 */
[----:B------:R-:W-:-:S10]  /*1250*/  ISETP.NE.AND P0, PT, R19, RZ, PT ;  /* 0x000000ff1300720c */ /* 0x000fd40003f05270 */
[----:B------:R-:W-:-:S04]  /*1260*/  @P2 VIADD R15, R15, 0x1 ;  /* 0x000000010f0f2836 */ /* 0x000fc80000000000 */
[----:B------:R-:W-:Y:S01]  /*1270*/  @!P1 IMAD.MOV R15, RZ, RZ, -R15 ;  /* 0x000000ffff0f9224 */ /* 0x000fe200078e0a0f */
[----:B------:R-:W-:Y:S06]  /*1280*/  @P3 BRA `(.L_x_1914) ;  /* 0x0000000000303947 */ /* 0x000fec0003800000 */
[----:B------:R-:W3:Y:S01]  /*1290*/  LDC.64 R132, c[0x0][0x248] ;  /* 0x00009200ff847b82 */ /* 0x000ee20000000a00 */
[----:B------:R-:W-:-:S07]  /*12a0*/  SHF.R.S32.HI R21, RZ, 0x1f, R10 ;  /* 0x0000001fff157819 */ /* 0x000fce000001140a */
[----:B------:R-:W4:Y:S01]  /*12b0*/  LDC.64 R8, c[0x0][0x230] ;  /* 0x00008c00ff087b82 */ /* 0x000f220000000a00 */
[-C--:B---3--:R-:W-:Y:S01]  /*12c0*/  IMAD R12, R21, R132.reuse, RZ ;  /* 0x00000084150c7224 */ /* 0x088fe200078e02ff */
[----:B-----5:R-:W-:Y:S01]  /*12d0*/  SHF.R.S32.HI R21, RZ, 0x1f, R0 ;  /* 0x0000001fff157819 */ /* 0x020fe20000011400 */
[----:B------:R-:W-:-:S04]  /*12e0*/  IMAD.WIDE.U32 R22, R10, R132, RZ ;  /* 0x000000840a167225 */ /* 0x000fc800078e00ff */
[----:B------:R-:W-:Y:S02]  /*12f0*/  IMAD R12, R10, R133, R12 ;  /* 0x000000850a0c7224 */ /* 0x000fe400078e020c */
[----:B----4-:R-:W-:-:S03]  /*1300*/  IMAD R6, R21, R8, RZ ;  /* 0x0000000815067224 */ /* 0x010fc600078e02ff */
[----:B------:R-:W-:Y:S01]  /*1310*/  IADD3 R23, R23, R12, RZ ;  /* 0x0000000c17177210 */ /* 0x000fe20007ffe0ff */
[C---:B------:R-:W-:Y:S02]  /*1320*/  IMAD R6, R0.reuse, R9, R6 ;  /* 0x0000000900067224 */ /* 0x040fe400078e0206 */
[----:B------:R-:W-:-:S05]  /*1330*/  IMAD.WIDE.U32 R8, R0, R8, R22 ;  /* 0x0000000800087225 */ /* 0x000fca00078e0016 */
[----:B------:R-:W-:-:S07]  /*1340*/  IADD3 R9, R9, R6, RZ ;  /* 0x0000000609097210 */ /* 0x000fce0007ffe0ff */
.L_x_1914:
[----:B------:R-:W-:Y:S01]  /*1350*/  IMAD R6, R13, R132, RZ ;  /* 0x000000840d067224 */ /* 0x000fe200078e02ff */
[----:B------:R-:W-:Y:S01]  /*1360*/  @!P0 LOP3.LUT R15, RZ, R19, RZ, 0x33, !PT ;  /* 0x00000013ff0f8212 */ /* 0x000fe200078e33ff */
[----:B------:R-:W-:Y:S01]  /*1370*/  IMAD.WIDE.U32 R8, R132, R7, R8 ;  /* 0x0000000784087225 */ /* 0x000fe200078e0008 */
[----:B------:R-:W-:Y:S02]  /*1380*/  @P3 IADD3 R12, R10, R17, RZ ;  /* 0x000000110a0c3210 */ /* 0x000fe40007ffe0ff */
[----:B------:R-:W-:Y:S01]  /*1390*/  SHF.R.S32.HI R19, RZ, 0x1f, R15 ;  /* 0x0000001fff137819 */ /* 0x000fe2000001140f */
[----:B------:R-:W-:Y:S02]  /*13a0*/  IMAD R21, R133, R7, R6 ;  /* 0x0000000785157224 */ /* 0x000fe400078e0206 */
[----:B-1----:R-:W-:-:S03]  /*13b0*/  @P3 IMAD.WIDE.U32 R16, R12, R4, RZ ;  /* 0x000000040c103225 */ /* 0x002fc600078e00ff */
        /* <DEDUP_REMOVED lines=19> */
.L_x_1913:
[----:B------:R-:W-:Y:S01]  /*14f0*/  VIADD R183, R138, 0xffffffff ;  /* 0xffffffff8ab77836 */ /* 0x000fe20000000000 */
[----:B------:R-:W-:Y:S01]  /*1500*/  SHF.R.S32.HI R23, RZ, 0x1f, R124 ;  /* 0x0000001fff177819 */ /* 0x000fe2000001147c */
[----:B------:R-:W-:Y:S01]  /*1510*/  IMAD.IADD R178, R184, 0x1, -R127 ;  /* 0x00000001b8b27824 */ /* 0x000fe200078e0a7f */
[----:B------:R-:W-:Y:S01]  /*1520*/  ISETP.NE.AND P0, PT, R182, -0x1, PT ;  /* 0xffffffffb600780c */ /* 0x000fe20003f05270 */
[----:B-----5:R-:W-:Y:S01]  /*1530*/  IMAD.SHL.U32 R0, R183, 0x80, RZ ;  /* 0x00000080b7007824 */ /* 0x020fe200078e00ff */
[CC--:B------:R-:W-:Y:S01]  /*1540*/  LEA.HI R9, R23.reuse, R124.reuse, RZ, 0x2 ;  /* 0x0000007c17097211 */ /* 0x0c0fe200078f10ff */
[----:B------:R-:W-:Y:S01]  /*1550*/  ULDC.64 UR4, c[0x0][0x258] ;  /* 0x0000960000047ab9 */ /* 0x000fe20000000a00 */
[----:B------:R-:W-:Y:S01]  /*1560*/  LEA.HI R20, R23, R124, RZ, 0x3 ;  /* 0x0000007c17147211 */ /* 0x000fe200078f18ff */
[----:B------:R-:W-:Y:S01]  /*1570*/  IMAD.IADD R18, R121, 0x1, -R0 ;  /* 0x0000000179127824 */ /* 0x000fe200078e0a00 */
[----:B------:R-:W-:Y:S01]  /*1580*/  SHF.R.S32.HI R26, RZ, 0x2, R9 ;  /* 0x00000002ff1a7819 */ /* 0x000fe20000011409 */
[----:B------:R-:W-:Y:S01]  /*1590*/  ULDC.64 UR6, c[0x0][0x268] ;  /* 0x00009a0000067ab9 */ /* 0x000fe20000000a00 */
[----:B------:R-:W-:Y:S01]  /*15a0*/  SHF.R.S32.HI R14, RZ, 0x3, R20 ;  /* 0x00000003ff0e7819 */ /* 0x000fe20000011414 */
[----:B------:R-:W1:Y:S01]  /*15b0*/  LDC.64 R136, c[0x0][0x250] ;  /* 0x00009400ff887b82 */ /* 0x000e620000000a00 */
[C---:B------:R-:W-:Y:S01]  /*15c0*/  ISETP.GE.AND P3, PT, R26.reuse, R18, PT ;  /* 0x000000121a00720c */ /* 0x040fe20003f66270 */
[C---:B------:R-:W-:Y:S01]  /*15d0*/  VIADD R21, R26.reuse, 0x20 ;  /* 0x000000201a157836 */ /* 0x040fe20000000000 */
[----:B------:R-:W-:Y:S01]  /*15e0*/  ISETP.GE.AND P1, PT, R26, R178, PT ;  /* 0x000000b21a00720c */ /* 0x000fe20003f26270 */
[----:B------:R-:W-:Y:S01]  /*15f0*/  ULDC.64 UR8, c[0x0][0x220] ;  /* 0x0000880000087ab9 */ /* 0x000fe20000000a00 */
[----:B------:R-:W-:-:S02]  /*1600*/  @!P0 SHF.R.S32.HI R17, RZ, 0x1f, R11 ;  /* 0x0000001fff118819 */ /* 0x000fc4000001140b */
[----:B------:R-:W-:Y:S01]  /*1610*/  ISETP.GE.AND P4, PT, R21, R178, PT ;  /* 0x000000b21500720c */ /* 0x000fe20003f86270 */
[----:B------:R-:W2:Y:S01]  /*1620*/  @!P0 LDC.64 R2, c[0x0][0x228] ;  /* 0x00008a00ff028b82 */ /* 0x000ea20000000a00 */
[-C--:B------:R-:W-:Y:S02]  /*1630*/  LEA.HI R129, R23, R124.reuse, RZ, 0x5 ;  /* 0x0000007c17817211 */ /* 0x080fe400078f28ff */
[--C-:B------:R-:W-:Y:S02]  /*1640*/  SHF.R.S32.HI R27, RZ, 0x1f, R26.reuse ;  /* 0x0000001fff1b7819 */ /* 0x100fe4000001141a */
[----:B------:R-:W-:Y:S01]  /*1650*/  SHF.R.S32.HI R130, RZ, 0x5, R129 ;  /* 0x00000005ff827819 */ /* 0x000fe20000011481 */
[----:B------:R-:W3:Y:S01]  /*1660*/  @!P3 S2R R25, SR_CgaCtaId ;  /* 0x000000000019b919 */ /* 0x000ee20000008800 */
[----:B------:R-:W-:Y:S01]  /*1670*/  @!P3 MOV R10, 0x400 ;  /* 0x00000400000ab802 */ /* 0x000fe20000000f00 */
[----:B------:R-:W4:Y:S01]  /*1680*/  @P0 LDC.64 R4, c[0x0][0x240] ;  /* 0x00009000ff040b82 */ /* 0x000f220000000a00 */
[----:B------:R-:W-:Y:S01]  /*1690*/  IMAD.WIDE R30, R31, 0x40, R26 ;  /* 0x000000401f1e7825 */ /* 0x000fe200078e021a */
[----:B------:R-:W-:-:S02]  /*16a0*/  LEA.HI R23, R23, R124, RZ, 0x4 ;  /* 0x0000007c17177211 */ /* 0x000fc400078f20ff */
[----:B------:R-:W1:Y:S01]  /*16b0*/  @!P4 S2R R29, SR_CgaCtaId ;  /* 0x00000000001dc919 */ /* 0x000e620000008800 */
[----:B------:R-:W-:Y:S01]  /*16c0*/  IMAD R22, R27, R132, RZ ;  /* 0x000000841b167224 */ /* 0x000fe200078e02ff */
[----:B------:R-:W-:Y:S01]  /*16d0*/  LOP3.LUT R129, R129, 0xffffffe0, RZ, 0xc0, !PT ;  /* 0xffffffe081817812 */ /* 0x000fe200078ec0ff */
[----:B------:R-:W-:Y:S02]  /*16e0*/  IMAD R127, R130, 0x10, R127 ;  /* 0x00000010827f7824 */ /* 0x000fe400078e027f */
[----:B------:R-:W-:Y:S02]  /*16f0*/  IMAD R22, R26, R133, R22 ;  /* 0x000000851a167224 */ /* 0x000fe400078e0216 */
[----:B--2---:R-:W-:Y:S01]  /*1700*/  @!P0 IMAD R8, R17, R2, RZ ;  /* 0x0000000211088224 */ /* 0x004fe200078e02ff */
[C---:B------:R-:W-:Y:S02]  /*1710*/  LOP3.LUT R17, R9.reuse, 0xfffffffc, RZ, 0xc0, !PT ;  /* 0xfffffffc09117812 */ /* 0x040fe400078ec0ff */
[----:B------:R-:W-:Y:S01]  /*1720*/  LEA.HI R9, R9, R26, RZ, 0x1 ;  /* 0x0000001a09097211 */ /* 0x000fe200078f08ff */
[----:B------:R-:W-:-:S02]  /*1730*/  @!P0 IMAD R3, R11, R3, R8 ;  /* 0x000000030b038224 */ /* 0x000fc400078e0208 */
[----:B------:R-:W-:Y:S02]  /*1740*/  IMAD.IADD R186, R124, 0x1, -R17 ;  /* 0x000000017cba7824 */ /* 0x000fe400078e0a11 */
[----:B----4-:R-:W-:-:S04]  /*1750*/  @P0 IMAD.WIDE.U32 R38, R182, R4, RZ ;  /* 0x00000004b6260225 */ /* 0x010fc800078e00ff */
[----:B------:R-:W-:Y:S01]  /*1760*/  @P0 IMAD R4, R182, R5, R39 ;  /* 0x00000005b6040224 */ /* 0x000fe200078e0227 */
[----:B------:R-:W-:Y:S01]  /*1770*/  SHF.R.S32.HI R5, RZ, 0x1f, R32 ;  /* 0x0000001fff057819 */ /* 0x000fe20000011420 */
[----:B------:R-:W-:Y:S01]  /*1780*/  IMAD.SHL.U32 R186, R186, 0x8, RZ ;  /* 0x00000008baba7824 */ /* 0x000fe200078e00ff */
[----:B---3--:R-:W-:Y:S01]  /*1790*/  @!P3 LEA R25, R25, R10, 0x18 ;  /* 0x0000000a1919b211 */ /* 0x008fe200078ec0ff */
[----:B------:R-:W-:-:S03]  /*17a0*/  @!P0 IMAD.WIDE.U32 R10, R11, R2, RZ ;  /* 0x000000020b0a8225 */ /* 0x000fc600078e00ff */
[----:B------:R-:W-:Y:S01]  /*17b0*/  IADD3 R36, P2, R186, R36, RZ ;  /* 0x00000024ba247210 */ /* 0x000fe20007f5e0ff */
[----:B------:R-:W-:Y:S02]  /*17c0*/  IMAD.SHL.U32 R2, R14, 0x40, RZ ;  /* 0x000000400e027824 */ /* 0x000fe400078e00ff */
[----:B------:R-:W-:Y:S02]  /*17d0*/  @!P0 IMAD.IADD R4, R11, 0x1, R3 ;  /* 0x000000010b048824 */ /* 0x000fe400078e0203 */
[----:B------:R-:W-:Y:S01]  /*17e0*/  IMAD R5, R5, UR4, RZ ;  /* 0x0000000405057c24 */ /* 0x000fe2000f8e02ff */
[----:B------:R-:W-:Y:S01]  /*17f0*/  LOP3.LUT R3, R2, 0xc0, RZ, 0xc0, !PT ;  /* 0x000000c002037812 */ /* 0x000fe200078ec0ff */
[----:B------:R-:W-:Y:S02]  /*1800*/  @!P0 IMAD.MOV.U32 R38, RZ, RZ, R10 ;  /* 0x000000ffff268224 */ /* 0x000fe400078e000a */
[----:B------:R-:W-:Y:S01]  /*1810*/  IMAD R34, R32, UR5, R5 ;  /* 0x0000000520227c24 */ /* 0x000fe2000f8e0205 */
[----:B------:R-:W-:Y:S01]  /*1820*/  LOP3.LUT R11, R3, 0x18, R186, 0xf8, !PT ;  /* 0x00000018030b7812 */ /* 0x000fe200078ef8ba */
[----:B------:R-:W-:Y:S01]  /*1830*/  UMOV UR5, 0x400 ;  /* 0x0000040000057882 */ /* 0x000fe20000000000 */
[----:B------:R-:W-:-:S02]  /*1840*/  SHF.R.U32.HI R2, RZ, 0x3, R3 ;  /* 0x00000003ff027819 */ /* 0x000fc40000011603 */
[----:B------:R-:W-:Y:S02]  /*1850*/  LOP3.LUT R5, R9, 0x7fffffe, RZ, 0xc0, !PT ;  /* 0x07fffffe09057812 */ /* 0x000fe400078ec0ff */
[----:B------:R-:W-:Y:S01]  /*1860*/  LOP3.LUT R2, R11, R2, RZ, 0x3c, !PT ;  /* 0x000000020b027212 */ /* 0x000fe200078e3cff */
[----:B------:R-:W2:Y:S01]  /*1870*/  @!P4 LDC.64 R8, c[0x0][0x240] ;  /* 0x00009000ff08cb82 */ /* 0x000ea20000000a00 */
[----:B------:R-:W-:Y:S01]  /*1880*/  SHF.R.S32.HI R3, RZ, 0x1f, R186 ;  /* 0x0000001fff037819 */ /* 0x000fe200000114ba */
[----:B------:R-:W-:Y:S01]  /*1890*/  IMAD.IADD R5, R26, 0x1, -R5 ;  /* 0x000000011a057824 */ /* 0x000fe200078e0a05 */
[----:B------:R-:W-:-:S03]  /*18a0*/  IADD3 R38, P0, R186, R38, RZ ;  /* 0x00000026ba267210 */ /* 0x000fc60007f1e0ff */
[C---:B------:R-:W-:Y:S01]  /*18b0*/  IMAD.X R37, R3.reuse, 0x1, R6, P2 ;  /* 0x0000000103257824 */ /* 0x040fe200010e0606 */
[----:B------:R-:W-:Y:S01]  /*18c0*/  IADD3 R122, P2, R26, R7, RZ ;  /* 0x000000071a7a7210 */ /* 0x000fe20007f5e0ff */
[----:B------:R-:W3:Y:S01]  /*18d0*/  @!P1 LDC.64 R10, c[0x0][0x240] ;  /* 0x00009000ff0a9b82 */ /* 0x000ee20000000a00 */
[----:B------:R-:W-:Y:S01]  /*18e0*/  IMAD.X R39, R3, 0x1, R4, P0 ;  /* 0x0000000103277824 */ /* 0x000fe200000e0604 */
[----:B------:R-:W-:Y:S01]  /*18f0*/  IADD3 R16, P0, R186, R16, RZ ;  /* 0x00000010ba107210 */ /* 0x000fe20007f1e0ff */
[----:B------:R-:W-:Y:S01]  /*1900*/  IMAD R5, R130, 0x8, R5 ;  /* 0x0000000882057824 */ /* 0x000fe200078e0205 */
[----:B------:R-:W-:Y:S01]  /*1910*/  @!P4 MOV R4, 0x400 ;  /* 0x000004000004c802 */ /* 0x000fe20000000f00 */
[----:B------:R-:W-:-:S03]  /*1920*/  IMAD.WIDE.U32 R32, R32, UR4, R38 ;  /* 0x0000000420207c25 */ /* 0x000fc6000f8e0026 */
[----:B------:R-:W4:Y:S01]  /*1930*/  @!P1 LDC.64 R6, c[0x0][0x210] ;  /* 0x00008400ff069b82 */ /* 0x000f220000000a00 */
[----:B------:R-:W-:Y:S01]  /*1940*/  IMAD.X R17, R3, 0x1, R12, P0 ;  /* 0x0000000103117824 */ /* 0x000fe200000e060c */
[----:B-1----:R-:W-:Y:S01]  /*1950*/  @!P4 LEA R29, R29, R4, 0x18 ;  /* 0x000000041d1dc211 */ /* 0x002fe200078ec0ff */
[----:B------:R-:W-:Y:S01]  /*1960*/  IMAD.U32 R12, R5, 0x20, R2 ;  /* 0x00000020050c7824 */ /* 0x000fe200078e0002 */
[----:B------:R-:W-:Y:S01]  /*1970*/  @!P4 IADD3 R24, P0, R30, 0x20, RZ ;  /* 0x000000201e18c810 */ /* 0x000fe20007f1e0ff */
[----:B------:R-:W-:Y:S01]  /*1980*/  IMAD.X R13, R27, 0x1, R13, P2 ;  /* 0x000000011b0d7824 */ /* 0x000fe200010e060d */
[----:B------:R-:W-:Y:S01]  /*1990*/  ISETP.GE.AND P2, PT, R21, R18, PT ;  /* 0x000000121500720c */ /* 0x000fe20003f46270 */
[----:B------:R-:W-:Y:S01]  /*19a0*/  IMAD.IADD R35, R33, 0x1, R34 ;  /* 0x0000000121237824 */ /* 0x000fe200078e0222 */
[----:B------:R-:W1:Y:S01]  /*19b0*/  @!P4 LDC.64 R4, c[0x0][0x210] ;  /* 0x00008400ff04cb82 */ /* 0x000e620000000a00 */
[----:B------:R-:W-:Y:S02]  /*19c0*/  @!P1 IMAD.MOV.U32 R34, RZ, RZ, R32 ;  /* 0x000000ffff229224 */ /* 0x000fe400078e0020 */
[----:B------:R-:W-:-:S02]  /*19d0*/  @!P4 IMAD.X R27, RZ, RZ, R31, P0 ;  /* 0x000000ffff1bc224 */ /* 0x000fc400000e061f */
[----:B------:R-:W-:Y:S02]  /*19e0*/  @!P4 IMAD.MOV.U32 R33, RZ, RZ, R35 ;  /* 0x000000ffff21c224 */ /* 0x000fe400078e0023 */
[----:B--2---:R-:W-:Y:S01]  /*19f0*/  @!P4 IMAD R27, R27, R8, RZ ;  /* 0x000000081b1bc224 */ /* 0x004fe200078e02ff */
[----:B------:R-:W2:Y:S01]  /*1a00*/  S2UR UR4, SR_CgaCtaId ;  /* 0x00000000000479c3 */ /* 0x000ea20000008800 */
[-C--:B---3--:R-:W-:Y:S02]  /*1a10*/  @!P1 IMAD R2, R31, R10.reuse, RZ ;  /* 0x0000000a1f029224 */ /* 0x088fe400078e02ff */
[----:B------:R-:W-:Y:S02]  /*1a20*/  @!P4 IMAD R9, R24, R9, R27 ;  /* 0x000000091809c224 */ /* 0x000fe400078e021b */
[C---:B------:R-:W-:Y:S02]  /*1a30*/  @!P1 IMAD R11, R30.reuse, R11, R2 ;  /* 0x0000000b1e0b9224 */ /* 0x040fe400078e0202 */
[----:B------:R-:W-:Y:S01]  /*1a40*/  @!P1 IMAD.WIDE.U32 R30, R30, R10, R34 ;  /* 0x0000000a1e1e9225 */ /* 0x000fe200078e0022 */
[----:B------:R-:W3:Y:S03]  /*1a50*/  @!P3 LDC.64 R2, c[0x0][0x218] ;  /* 0x00008600ff02bb82 */ /* 0x000ee60000000a00 */
[----:B------:R-:W-:Y:S01]  /*1a60*/  @!P4 IMAD.WIDE.U32 R32, R24, R8, R32 ;  /* 0x000000081820c225 */ /* 0x000fe200078e0020 */
[----:B----4-:R-:W-:-:S02]  /*1a70*/  @!P1 LEA R10, P5, R30, R6, 0x1 ;  /* 0x000000061e0a9211 */ /* 0x010fc400078a08ff */
[----:B------:R-:W4:Y:S01]  /*1a80*/  @!P2 S2R R6, SR_CgaCtaId ;  /* 0x000000000006a919 */ /* 0x000f220000008800 */
[----:B------:R-:W-:Y:S01]  /*1a90*/  @!P1 IMAD.IADD R11, R31, 0x1, R11 ;  /* 0x000000011f0b9824 */ /* 0x000fe200078e020b */
[----:B-1----:R-:W-:Y:S01]  /*1aa0*/  @!P4 LEA R34, P0, R32, R4, 0x1 ;  /* 0x000000042022c211 */ /* 0x002fe200078008ff */
[----:B------:R-:W-:Y:S02]  /*1ab0*/  @!P4 IMAD.IADD R8, R33, 0x1, R9 ;  /* 0x000000012108c824 */ /* 0x000fe400078e0209 */
[----:B------:R-:W-:Y:S01]  /*1ac0*/  IMAD.WIDE.U32 R36, R26, R132, R36 ;  /* 0x000000841a247225 */ /* 0x000fe200078e0024 */
[----:B------:R-:W-:Y:S02]  /*1ad0*/  @!P1 LEA.HI.X R11, R30, R7, R11, 0x1, P5 ;  /* 0x000000071e0b9211 */ /* 0x000fe400028f0c0b */
[----:B------:R-:W-:Y:S01]  /*1ae0*/  @!P4 LEA.HI.X R35, R32, R5, R8, 0x1, P0 ;  /* 0x000000052023c211 */ /* 0x000fe200000f0c08 */
[----:B------:R-:W-:Y:S01]  /*1af0*/  VIADD R7, R26, 0x40 ;  /* 0x000000401a077836 */ /* 0x000fe20000000000 */
[----:B--2---:R-:W-:Y:S01]  /*1b00*/  ULEA UR4, UR4, UR5, 0x18 ;  /* 0x0000000504047291 */ /* 0x004fe2000f8ec03f */
[----:B------:R-:W1:Y:S01]  /*1b10*/  @!P2 LDC.64 R4, c[0x0][0x218] ;  /* 0x00008600ff04ab82 */ /* 0x000e620000000a00 */
[----:B------:R-:W-:-:S02]  /*1b20*/  IMAD.MOV.U32 R139, RZ, RZ, R36 ;  /* 0x000000ffff8b7224 */ /* 0x000fc400078e0024 */
[-C--:B------:R-:W-:Y:S01]  /*1b30*/  ISETP.GE.AND P0, PT, R7, R18.reuse, PT ;  /* 0x000000120700720c */ /* 0x080fe20003f06270 */
[----:B------:R-:W-:Y:S01]  /*1b40*/  IMAD.IADD R140, R37, 0x1, R22 ;  /* 0x00000001258c7824 */ /* 0x000fe200078e0216 */
[C---:B------:R-:W-:Y:S01]  /*1b50*/  LEA R185, R12.reuse, UR4, 0x1 ;  /* 0x000000040cb97c11 */ /* 0x040fe2000f8e08ff */
[C---:B------:R-:W-:Y:S02]  /*1b60*/  @!P4 IMAD R29, R12.reuse, 0x2, R29 ;  /* 0x000000020c1dc824 */ /* 0x040fe400078e021d */
[----:B------:R-:W-:Y:S02]  /*1b70*/  @!P3 IMAD R22, R12, 0x2, R25 ;  /* 0x000000020c16b824 */ /* 0x000fe400078e0219 */
[----:B------:R-:W-:Y:S01]  /*1b80*/  @!PT LDS RZ, [RZ] ;  /* 0x00000000fffff984 */ /* 0x000fe20000000800 */
[----:B------:R-:W-:Y:S01]  /*1b90*/  @!PT LDS RZ, [RZ] ;  /* 0x00000000fffff984 */ /* 0x000fe20000000800 */
[----:B------:R-:W-:Y:S01]  /*1ba0*/  @!PT LDS RZ, [RZ] ;  /* 0x00000000fffff984 */ /* 0x000fe20000000800 */
[----:B------:R-:W-:Y:S01]  /*1bb0*/  @!P1 LDGSTS.E.BYPASS.LTC128B.128 [R185], desc[UR10][R10.64] ;  /* 0x000000000ab99fae */ /* 0x000fe2000b901d4a */
[----:B------:R-:W-:Y:S02]  /*1bc0*/  VIADD R9, R26, 0x60 ;  /* 0x000000601a097836 */ /* 0x000fe40000000000 */
[----:B------:R-:W-:Y:S01]  /*1bd0*/  IMAD.WIDE.U32 R16, R15, UR6, R16 ;  /* 0x000000060f107c25 */ /* 0x000fe2000f8e0010 */
[----:B------:R-:W-:Y:S02]  /*1be0*/  @!P1 LDGSTS.E.BYPASS.LTC128B.128 [R185+0x1000], desc[UR10][R10.64+0x40] ;  /* 0x010000400ab99fae */ /* 0x000fe4000b901d4a */
[----:B------:R-:W-:Y:S01]  /*1bf0*/  ISETP.GE.AND P5, PT, R9, R18, PT ;  /* 0x000000120900720c */ /* 0x000fe20003fa6270 */
[----:B------:R-:W-:Y:S01]  /*1c00*/  IMAD R13, R13, R136, RZ ;  /* 0x000000880d0d7224 */ /* 0x000fe200078e02ff */
[----:B------:R2:W-:Y:S01]  /*1c10*/  @!P1 LDGSTS.E.BYPASS.LTC128B.128 [R185+0x2000], desc[UR10][R10.64+0x80] ;  /* 0x020000800ab99fae */ /* 0x0005e2000b901d4a */
[----:B---3--:R-:W-:-:S02]  /*1c20*/  @!P3 LEA R30, P1, R139, R2, 0x1 ;  /* 0x000000028b1eb211 */ /* 0x008fc400078208ff */
[----:B------:R-:W-:Y:S01]  /*1c30*/  IMAD R13, R122, R137, R13 ;  /* 0x000000897a0d7224 */ /* 0x000fe200078e020d */
[----:B------:R-:W-:Y:S01]  /*1c40*/  @!P4 LDGSTS.E.BYPASS.LTC128B.128 [R29+0x800], desc[UR10][R34.64] ;  /* 0x00800000221dcfae */ /* 0x000fe2000b901d4a */
[----:B------:R-:W-:Y:S02]  /*1c50*/  @!P3 LEA.HI.X R31, R139, R3, R140, 0x1, P1 ;  /* 0x000000038b1fb211 */ /* 0x000fe400008f0c8c */
[----:B------:R-:W3:Y:S01]  /*1c60*/  @!P0 LDC.64 R2, c[0x0][0x218] ;  /* 0x00008600ff028b82 */ /* 0x000ee20000000a00 */
[----:B------:R-:W-:Y:S01]  /*1c70*/  @!P4 LDGSTS.E.BYPASS.LTC128B.128 [R29+0x1800], desc[UR10][R34.64+0x40] ;  /* 0x01800040221dcfae */ /* 0x000fe2000b901d4a */
[----:B------:R-:W-:-:S03]  /*1c80*/  @!P2 LEA R25, P1, R132, R139, 0x5 ;  /* 0x0000008b8419a211 */ /* 0x000fc600078228ff */
[----:B------:R-:W-:Y:S01]  /*1c90*/  @!P4 LDGSTS.E.BYPASS.LTC128B.128 [R29+0x2800], desc[UR10][R34.64+0x80] ;  /* 0x02800080221dcfae */ /* 0x000fe2000b901d4a */
[----:B------:R-:W-:Y:S02]  /*1ca0*/  @!P2 LEA.HI.X R8, R132, R140, R133, 0x5, P1 ;  /* 0x0000008c8408a211 */ /* 0x000fe400008f2c85 */
[C---:B-1----:R-:W-:Y:S01]  /*1cb0*/  @!P2 LEA R24, P1, R25.reuse, R4, 0x1 ;  /* 0x000000041918a211 */ /* 0x042fe200078208ff */
[----:B------:R-:W-:Y:S01]  /*1cc0*/  @!P3 LDGSTS.E.BYPASS.LTC128B.128 [R22+0x3000], desc[UR10][R30.64] ;  /* 0x030000001e16bfae */ /* 0x000fe2000b901d4a */
[----:B------:R-:W-:Y:S01]  /*1cd0*/  ISETP.GE.AND P4, PT, R26, R18, PT ;  /* 0x000000121a00720c */ /* 0x000fe20003f86270 */
[----:B------:R-:W-:Y:S01]  /*1ce0*/  IMAD.WIDE.U32 R26, R132, 0x40, RZ ;  /* 0x00000040841a7825 */ /* 0x000fe200078e00ff */
[----:B------:R-:W-:Y:S01]  /*1cf0*/  @!P2 LEA.HI.X R25, R25, R5, R8, 0x1, P1 ;  /* 0x000000051919a211 */ /* 0x000fe200008f0c08 */
[----:B------:R-:W-:Y:S01]  /*1d00*/  @!P3 LDGSTS.E.BYPASS.LTC128B.128 [R22+0x5000], desc[UR10][R30.64+0x40] ;  /* 0x050000401e16bfae */ /* 0x000fe2000b901d4a */
[----:B------:R-:W-:Y:S02]  /*1d10*/  SHF.R.S32.HI R8, RZ, 0x4, R23 ;  /* 0x00000004ff087819 */ /* 0x000fe40000011417 */
[----:B------:R-:W-:Y:S01]  /*1d20*/  @!P0 IADD3 R5, P1, R139, R26, RZ ;  /* 0x0000001a8b058210 */ /* 0x000fe20007f3e0ff */
[----:B------:R1:W-:Y:S01]  /*1d30*/  @!P3 LDGSTS.E.BYPASS.LTC128B.128 [R22+0x7000], desc[UR10][R30.64+0x80] ;  /* 0x070000801e16bfae */ /* 0x0003e2000b901d4a */
[----:B------:R-:W-:-:S02]  /*1d40*/  ISETP.GE.AND P3, PT, R21, R18, PT ;  /* 0x000000121500720c */ /* 0x000fc40003f66270 */
[----:B--2---:R-:W-:Y:S01]  /*1d50*/  @!P2 MOV R11, 0x400 ;  /* 0x00000400000ba802 */ /* 0x004fe20000000f00 */
[----:B------:R-:W2:Y:S03]  /*1d60*/  @!P5 S2R R4, SR_CgaCtaId ;  /* 0x000000000004d919 */ /* 0x000ea60000008800 */
[----:B----4-:R-:W-:Y:S01]  /*1d70*/  @!P2 LEA R21, R6, R11, 0x18 ;  /* 0x0000000b0615a211 */ /* 0x010fe200078ec0ff */
[----:B------:R-:W-:Y:S01]  /*1d80*/  IMAD.SHL.U32 R11, R133, 0x40, RZ ;  /* 0x00000040850b7824 */ /* 0x000fe200078e00ff */
[----:B------:R-:W4:Y:S03]  /*1d90*/  @!P0 S2R R6, SR_CgaCtaId ;  /* 0x0000000000068919 */ /* 0x000f260000008800 */
[----:B------:R-:W-:-:S05]  /*1da0*/  @!P2 IMAD R21, R12, 0x2, R21 ;  /* 0x000000020c15a824 */ /* 0x000fca00078e0215 */
[----:B------:R-:W-:Y:S04]  /*1db0*/  @!P2 LDGSTS.E.BYPASS.LTC128B.128 [R21+0x3800], desc[UR10][R24.64] ;  /* 0x038000001815afae */ /* 0x000fe8000b901d4a */
[----:B------:R-:W-:Y:S04]  /*1dc0*/  @!P2 LDGSTS.E.BYPASS.LTC128B.128 [R21+0x5800], desc[UR10][R24.64+0x40] ;  /* 0x058000401815afae */ /* 0x000fe8000b901d4a */
[----:B------:R2:W-:Y:S01]  /*1dd0*/  @!P2 LDGSTS.E.BYPASS.LTC128B.128 [R21+0x7800], desc[UR10][R24.64+0x80] ;  /* 0x078000801815afae */ /* 0x0005e2000b901d4a */
[----:B------:R-:W-:Y:S02]  /*1de0*/  ISETP.GE.AND P2, PT, R7, R18, PT ;  /* 0x000000120700720c */ /* 0x000fe40003f46270 */
[----:B------:R-:W-:-:S02]  /*1df0*/  LOP3.LUT R7, R20, 0xfffffff8, RZ, 0xc0, !PT ;  /* 0xfffffff814077812 */ /* 0x000fc400078ec0ff */
[----:B-1----:R-:W-:Y:S02]  /*1e00*/  @!P0 IADD3.X R22, R140, R27, R11, P1, !PT ;  /* 0x0000001b8c168210 */ /* 0x002fe40000ffe40b */
[----:B---3--:R-:W-:Y:S01]  /*1e10*/  @!P0 LEA R10, P1, R5, R2, 0x1 ;  /* 0x00000002050a8211 */ /* 0x008fe200078208ff */
[C---:B------:R-:W-:Y:S01]  /*1e20*/  IMAD.IADD R2, R124.reuse, 0x1, -R7 ;  /* 0x000000017c027824 */ /* 0x040fe200078e0a07 */
[C---:B------:R-:W-:Y:S02]  /*1e30*/  LOP3.LUT R27, R23.reuse, 0xfffffff0, RZ, 0xc0, !PT ;  /* 0xfffffff0171b7812 */ /* 0x040fe400078ec0ff */
[----:B------:R-:W-:Y:S02]  /*1e40*/  LEA.HI R23, R23, R8, RZ, 0x1 ;  /* 0x0000000817177211 */ /* 0x000fe400078f08ff */
[----:B------:R-:W-:Y:S01]  /*1e50*/  @!P0 LEA.HI.X R11, R5, R3, R22, 0x1, P1 ;  /* 0x00000003050b8211 */ /* 0x000fe200008f0c16 */
[----:B------:R-:W-:Y:S01]  /*1e60*/  IMAD.IADD R126, R124, 0x1, -R27 ;  /* 0x000000017c7e7824 */ /* 0x000fe200078e0a1b */
[----:B------:R-:W-:Y:S01]  /*1e70*/  LEA.HI R3, R2, R2, RZ, 0x1 ;  /* 0x0000000202037211 */ /* 0x000fe200078f08ff */
[----:B------:R-:W-:Y:S01]  /*1e80*/  @!P5 IMAD.MOV.U32 R22, RZ, RZ, R139 ;  /* 0x000000ffff16d224 */ /* 0x000fe200078e008b */
[----:B------:R-:W-:-:S02]  /*1e90*/  LOP3.LUT R23, R23, 0xfffffffe, RZ, 0xc0, !PT ;  /* 0xfffffffe17177812 */ /* 0x000fc400078ec0ff */
[----:B------:R-:W-:Y:S02]  /*1ea0*/  LOP3.LUT R7, R3, 0x7fffffe, RZ, 0xc0, !PT ;  /* 0x07fffffe03077812 */ /* 0x000fe400078ec0ff */
[----:B------:R-:W-:Y:S01]  /*1eb0*/  ISETP.GE.AND P1, PT, R9, R18, PT ;  /* 0x000000120900720c */ /* 0x000fe20003f26270 */
[----:B------:R-:W-:Y:S01]  /*1ec0*/  IMAD.IADD R9, R8, 0x1, -R23 ;  /* 0x0000000108097824 */ /* 0x000fe200078e0a17 */
[----:B------:R-:W-:Y:S01]  /*1ed0*/  SHF.R.S32.HI R5, RZ, 0x1f, R126 ;  /* 0x0000001fff057819 */ /* 0x000fe2000001147e */
[----:B------:R-:W-:Y:S01]  /*1ee0*/  IMAD.IADD R2, R2, 0x1, -R7 ;  /* 0x0000000102027824 */ /* 0x000fe200078e0a07 */
[----:B------:R-:W-:Y:S01]  /*1ef0*/  SHF.R.S32.HI R3, RZ, 0x1, R3 ;  /* 0x00000001ff037819 */ /* 0x000fe20000011403 */
[----:B------:R-:W-:Y:S01]  /*1f00*/  IMAD R18, R19, UR6, RZ ;  /* 0x0000000613127c24 */ /* 0x000fe2000f8e02ff */
[-C--:B--2---:R-:W-:Y:S02]  /*1f10*/  LEA.HI R25, R126, R126.reuse, RZ, 0x1 ;  /* 0x0000007e7e197211 */ /* 0x084fe400078f08ff */
[----:B------:R-:W-:Y:S01]  /*1f20*/  @!P0 MOV R21, 0x400 ;  /* 0x0000040000158802 */ /* 0x000fe20000000f00 */
[----:B------:R-:W-:Y:S01]  /*1f30*/  IMAD R18, R15, UR7, R18 ;  /* 0x000000070f127c24 */ /* 0x000fe2000f8e0212 */
[----:B------:R-:W-:Y:S01]  /*1f40*/  LOP3.LUT R23, R25, 0x7fffffe, RZ, 0xc0, !PT ;  /* 0x07fffffe19177812 */ /* 0x000fe200078ec0ff */
[----:B------:R-:W-:Y:S01]  /*1f50*/  IMAD.SHL.U32 R15, R14, 0x8, RZ ;  /* 0x000000080e0f7824 */ /* 0x000fe200078e00ff */
[----:B----4-:R-:W-:Y:S01]  /*1f60*/  @!P0 LEA R21, R6, R21, 0x18 ;  /* 0x0000001506158211 */ /* 0x010fe200078ec0ff */
[----:B------:R-:W-:Y:S01]  /*1f70*/  @!P5 IMAD R14, R133, 0x60, RZ ;  /* 0x00000060850ed824 */ /* 0x000fe200078e02ff */
[--C-:B------:R-:W-:Y:S01]  /*1f80*/  SHF.R.S32.HI R8, RZ, 0x1, R25.reuse ;  /* 0x00000001ff087819 */ /* 0x100fe20000011419 */
[----:B------:R-:W1:Y:S01]  /*1f90*/  @!P5 LDC.64 R6, c[0x0][0x218] ;  /* 0x00008600ff06db82 */ /* 0x000e620000000a00 */
[----:B------:R-:W-:Y:S01]  /*1fa0*/  SHF.R.S32.HI R25, RZ, 0x1f, R25 ;  /* 0x0000001fff197819 */ /* 0x000fe20000011419 */
[----:B------:R-:W-:Y:S01]  /*1fb0*/  @!P0 IMAD R21, R12, 0x2, R21 ;  /* 0x000000020c158824 */ /* 0x000fe200078e0215 */
[----:B------:R-:W-:Y:S01]  /*1fc0*/  LEA.HI R5, R5, R126, RZ, 0x3 ;  /* 0x0000007e05057211 */ /* 0x000fe200078f18ff */
[----:B------:R-:W-:Y:S01]  /*1fd0*/  IMAD.IADD R126, R126, 0x1, -R23 ;  /* 0x000000017e7e7824 */ /* 0x000fe200078e0a17 */
[----:B------:R-:W-:Y:S01]  /*1fe0*/  @!P5 MOV R23, 0x400 ;  /* 0x000004000017d802 */ /* 0x000fe20000000f00 */
[----:B------:R-:W-:Y:S01]  /*1ff0*/  IMAD.IADD R17, R17, 0x1, R18 ;  /* 0x0000000111117824 */ /* 0x000fe200078e0212 */
[----:B------:R-:W-:Y:S01]  /*2000*/  LEA.HI R20, R25, R8, RZ, 0x2 ;  /* 0x0000000819147211 */ /* 0x000fe200078f10ff */
[----:B------:R-:W-:Y:S01]  /*2010*/  @!P0 LDGSTS.E.BYPASS.LTC128B.128 [R21+0x4000], desc[UR10][R10.64] ;  /* 0x040000000a158fae */ /* 0x000fe2000b901d4a */
[----:B------:R-:W-:Y:S01]  /*2020*/  @!P5 LEA R19, R4, R23, 0x18 ;  /* 0x000000170413d211 */ /* 0x000fe200078ec0ff */
[----:B------:R-:W-:Y:S01]  /*2030*/  IMAD.WIDE.U32 R122, R122, R136, R16 ;  /* 0x000000887a7a7225 */ /* 0x000fe200078e0010 */
[----:B------:R-:W-:Y:S01]  /*2040*/  LOP3.LUT R23, R20, 0xfffffffc, RZ, 0xc0, !PT ;  /* 0xfffffffc14177812 */ /* 0x000fe200078ec0ff */
[----:B------:R-:W-:Y:S02]  /*2050*/  @!P0 LDGSTS.E.BYPASS.LTC128B.128 [R21+0x6000], desc[UR10][R10.64+0x40] ;  /* 0x060000400a158fae */ /* 0x000fe4000b901d4a */
[----:B------:R-:W-:-:S02]  /*2060*/  @!P5 IMAD R19, R12, 0x2, R19 ;  /* 0x000000020c13d824 */ /* 0x000fc400078e0213 */
[----:B------:R-:W-:Y:S01]  /*2070*/  IMAD.IADD R4, R8, 0x1, -R23 ;  /* 0x0000000108047824 */ /* 0x000fe200078e0a17 */
[----:B------:R2:W-:Y:S01]  /*2080*/  @!P0 LDGSTS.E.BYPASS.LTC128B.128 [R21+0x8000], desc[UR10][R10.64+0x80] ;  /* 0x080000800a158fae */ /* 0x0005e2000b901d4a */
[----:B------:R-:W-:Y:S02]  /*2090*/  @!P5 IMAD.MOV.U32 R23, RZ, RZ, R140 ;  /* 0x000000ffff17d224 */ /* 0x000fe400078e008c */
[----:B------:R-:W-:Y:S02]  /*20a0*/  IMAD.SHL.U32 R8, R3, 0x40, RZ ;  /* 0x0000004003087824 */ /* 0x000fe400078e00ff */
[----:B------:R-:W-:-:S03]  /*20b0*/  @!P5 IMAD.WIDE.U32 R22, R132, 0x60, R22 ;  /* 0x000000608416d825 */ /* 0x000fc600078e0016 */
[----:B------:R-:W-:Y:S01]  /*20c0*/  LOP3.LUT R8, R8, 0xc0, RZ, 0xc0, !PT ;  /* 0x000000c008087812 */ /* 0x000fe200078ec0ff */
[----:B------:R-:W-:Y:S01]  /*20d0*/  @!P5 IMAD.IADD R14, R23, 0x1, R14 ;  /* 0x00000001170ed824 */ /* 0x000fe200078e020e */
[----:B-1----:R-:W-:Y:S01]  /*20e0*/  @!P5 LEA R6, P0, R22, R6, 0x1 ;  /* 0x000000061606d211 */ /* 0x002fe200078008ff */
[----:B------:R-:W-:Y:S01]  /*20f0*/  IMAD.IADD R120, R123, 0x1, R13 ;  /* 0x000000017b787824 */ /* 0x000fe200078e020d */
[----:B------:R-:W-:Y:S01]  /*2100*/  LOP3.LUT R15, R8, 0x8, R15, 0xf8, !PT ;  /* 0x00000008080f7812 */ /* 0x000fe200078ef80f */
[----:B------:R-:W-:Y:S01]  /*2110*/  IMAD.SHL.U32 R125, R5, 0x20, RZ ;  /* 0x00000020057d7824 */ /* 0x000fe200078e00ff */
[----:B------:R-:W-:Y:S01]  /*2120*/  @!P5 LEA.HI.X R7, R22, R7, R14, 0x1, P0 ;  /* 0x000000071607d211 */ /* 0x000fe200000f0c0e */
[----:B------:R-:W-:Y:S01]  /*2130*/  IMAD.SHL.U32 R14, R4, 0x40, RZ ;  /* 0x00000040040e7824 */ /* 0x000fe200078e00ff */
[C---:B------:R-:W-:Y:S01]  /*2140*/  LEA R180, P0, R122.reuse, UR8, 0x1 ;  /* 0x000000087ab47c11 */ /* 0x040fe2000f8008ff */
[C---:B------:R-:W-:Y:S01]  /*2150*/  IMAD R13, R9.reuse, 0x8, R2 ;  /* 0x00000008090d7824 */ /* 0x040fe200078e0202 */
[----:B------:R-:W-:Y:S01]  /*2160*/  SHF.R.U32.HI R8, RZ, 0x3, R8 ;  /* 0x00000003ff087819 */ /* 0x000fe20000011608 */
[----:B------:R-:W-:Y:S01]  /*2170*/  @!P5 LDGSTS.E.BYPASS.LTC128B.128 [R19+0x4800], desc[UR10][R6.64] ;  /* 0x048000000613dfae */ /* 0x000fe2000b901d4a */
[----:B------:R-:W-:Y:S01]  /*2180*/  LEA.HI.X R179, R122, UR9, R120, 0x1, P0 ;  /* 0x000000097ab37c11 */ /* 0x000fe200080f0c78 */
[----:B------:R-:W-:Y:S01]  /*2190*/  IMAD.SHL.U32 R9, R9, 0x8, RZ ;  /* 0x0000000809097824 */ /* 0x000fe200078e00ff */
[----:B------:R-:W-:Y:S01]  /*21a0*/  LOP3.LUT R2, R14, 0xc0, RZ, 0xc0, !PT ;  /* 0x000000c00e027812 */ /* 0x000fe200078ec0ff */
[----:B------:R-:W-:Y:S01]  /*21b0*/  @!P5 LDGSTS.E.BYPASS.LTC128B.128 [R19+0x6800], desc[UR10][R6.64+0x40] ;  /* 0x068000400613dfae */ /* 0x000fe2000b901d4a */
[----:B------:R-:W-:Y:S01]  /*21c0*/  LOP3.LUT R125, R125, 0xffffff00, RZ, 0xc0, !PT ;  /* 0xffffff007d7d7812 */ /* 0x000fe200078ec0ff */
[----:B------:R-:W-:Y:S01]  /*21d0*/  @!P1 IMAD.MOV.U32 R181, RZ, RZ, R179 ;  /* 0x000000ffffb59224 */ /* 0x000fe200078e00b3 */
[----:B------:R-:W-:Y:S01]  /*21e0*/  LOP3.LUT R8, R15, R8, RZ, 0x3c, !PT ;  /* 0x000000080f087212 */ /* 0x000fe200078e3cff */
[----:B------:R1:W-:Y:S01]  /*21f0*/  @!P5 LDGSTS.E.BYPASS.LTC128B.128 [R19+0x8800], desc[UR10][R6.64+0x80] ;  /* 0x088000800613dfae */ /* 0x0003e2000b901d4a */
[C---:B--2---:R-:W-:Y:S01]  /*2200*/  IMAD.SHL.U32 R11, R136.reuse, 0x20, RZ ;  /* 0x00000020880b7824 */ /* 0x044fe200078e00ff */
[----:B------:R-:W-:Y:S01]  /*2210*/  SHF.L.U64.HI R10, R136, 0x5, R137 ;  /* 0x00000005880a7819 */ /* 0x000fe20000010289 */
[----:B------:R-:W-:Y:S01]  /*2220*/  IMAD R177, R130, 0x200, R125 ;  /* 0x0000020082b17824 */ /* 0x000fe200078e027d */
[----:B------:R-:W0:Y:S01]  /*2230*/  LDGDEPBAR ;  /* 0x00000000000079af */ /* 0x000e220000000000 */
[----:B------:R-:W-:Y:S01]  /*2240*/  LOP3.LUT R5, R2, 0x8, R9, 0xf8, !PT ;  /* 0x0000000802057812 */ /* 0x000fe200078ef809 */
[----:B------:R-:W-:Y:S01]  /*2250*/  IMAD.U32 R176, R13, 0x20, R8 ;  /* 0x000000200db07824 */ /* 0x000fe200078e0008 */
[-C--:B------:R-:W-:Y:S01]  /*2260*/  @!P3 LEA R14, P0, R11, R180.reuse, 0x1 ;  /* 0x000000b40b0eb211 */ /* 0x080fe200078008ff */
[C---:B------:R-:W-:Y:S01]  /*2270*/  IMAD R177, R126.reuse, 0x20, R177 ;  /* 0x000000207eb17824 */ /* 0x040fe200078e02b1 */
[----:B------:R-:W-:Y:S01]  /*2280*/  SHF.R.U32.HI R2, RZ, 0x3, R2 ;  /* 0x00000003ff027819 */ /* 0x000fe20000011602 */
[----:B------:R-:W-:Y:S01]  /*2290*/  @!P1 IMAD R12, R137, 0xc0, RZ ;  /* 0x000000c0890c9824 */ /* 0x000fe200078e02ff */
[----:B------:R-:W-:Y:S01]  /*22a0*/  @!P3 LEA.HI.X R15, R11, R179, R10, 0x1, P0 ;  /* 0x000000b30b0fb211 */ /* 0x000fe200000f0c0a */
[----:B------:R-:W-:Y:S01]  /*22b0*/  IMAD R125, R126, 0x20, R125 ;  /* 0x000000207e7d7824 */ /* 0x000fe200078e027d */
[----:B------:R-:W-:-:S02]  /*22c0*/  @!P2 LEA R8, P0, R136, R180, 0x7 ;  /* 0x000000b48808a211 */ /* 0x000fc400078038ff */
[----:B------:R-:W-:Y:S01]  /*22d0*/  LOP3.LUT R2, R5, R2, RZ, 0x3c, !PT ;  /* 0x0000000205027212 */ /* 0x000fe200078e3cff */
[----:B------:R-:W-:Y:S01]  /*22e0*/  IMAD.MOV.U32 R5, RZ, RZ, 0x10 ;  /* 0x00000010ff057424 */ /* 0x000fe200078e00ff */
[----:B------:R-:W-:Y:S02]  /*22f0*/  @!P2 LEA.HI.X R9, R136, R179, R137, 0x7, P0 ;  /* 0x000000b38809a211 */ /* 0x000fe400000f3c89 */
[----:B------:R-:W-:Y:S01]  /*2300*/  LEA R176, R176, UR4, 0x1 ;  /* 0x00000004b0b07c11 */ /* 0x000fe2000f8e08ff */
[----:B------:R-:W-:Y:S01]  /*2310*/  IMAD.IADD R177, R2, 0x1, R177 ;  /* 0x0000000102b17824 */ /* 0x000fe200078e02b1 */
[----:B------:R-:W-:-:S04]  /*2320*/  LOP3.LUT P0, RZ, R3, 0x2, RZ, 0xc0, !PT ;  /* 0x0000000203ff7812 */ /* 0x000fc8000780c0ff */
[----:B------:R-:W-:Y:S01]  /*2330*/  LEA R177, R177, UR4, 0x1 ;  /* 0x00000004b1b17c11 */ /* 0x000fe2000f8e08ff */
[----:B-1----:R-:W-:Y:S01]  /*2340*/  @!P1 IMAD.WIDE.U32 R6, R136, 0xc0, R180 ;  /* 0x000000c088069825 */ /* 0x002fe200078e00b4 */
[----:B------:R-:W-:-:S04]  /*2350*/  DEPBAR.LE SB0, 0x0 ;  /* 0x000080000000791a */ /* 0x000fc80000000000 */
[----:B------:R-:W-:Y:S01]  /*2360*/  BAR.SYNC.DEFER_BLOCKING 0x0 ;  /* 0x0000000000007b1d */ /* 0x000fe20000010000 */
[----:B------:R-:W-:Y:S02]  /*2370*/  @!P4 IMAD.MOV.U32 R181, RZ, RZ, R179 ;  /* 0x000000ffffb5c224 */ /* 0x000fe400078e00b3 */
[----:B------:R-:W-:-:S03]  /*2380*/  @!P1 IMAD.IADD R7, R7, 0x1, R12 ;  /* 0x0000000107079824 */ /* 0x000fc600078e020c */
[----:B------:R-:W-:Y:S04]  /*2390*/  @P4 STS [R185+0x9000], RZ ;  /* 0x009000ffb9004388 */ /* 0x000fe80000000800 */
[----:B------:R-:W-:Y:S04]  /*23a0*/  @P4 STS [R185+0x9004], RZ ;  /* 0x009004ffb9004388 */ /* 0x000fe80000000800 */
[----:B------:R-:W-:Y:S04]  /*23b0*/  @P4 STS.64 [R185+0x9008], RZ ;  /* 0x009008ffb9004388 */ /* 0x000fe80000000a00 */
[----:B------:R-:W-:Y:S04]  /*23c0*/  @P4 STS.128 [R185+0xb000], RZ ;  /* 0x00b000ffb9004388 */ /* 0x000fe80000000c00 */
[----:B------:R-:W-:Y:S04]  /*23d0*/  @P4 STS.128 [R185+0xd000], RZ ;  /* 0x00d000ffb9004388 */ /* 0x000fe80000000c00 */
[----:B------:R-:W-:Y:S01]  /*23e0*/  @!PT LDS RZ, [RZ] ;  /* 0x00000000fffff984 */ /* 0x000fe20000000800 */
[----:B------:R-:W-:Y:S01]  /*23f0*/  @!PT LDS RZ, [RZ] ;  /* 0x00000000fffff984 */ /* 0x000fe20000000800 */
[----:B------:R-:W-:Y:S01]  /*2400*/  @!PT LDS RZ, [RZ] ;  /* 0x00000000fffff984 */ /* 0x000fe20000000800 */
[----:B------:R-:W-:Y:S04]  /*2410*/  @!P4 LDGSTS.E.BYPASS.LTC128B.128 [R185+0x9000], desc[UR10][R180.64] ;  /* 0x09000000b4b9cfae */ /* 0x000fe8000b901d4a */
[----:B------:R-:W-:Y:S04]  /*2420*/  @!P4 LDGSTS.E.BYPASS.LTC128B.128 [R185+0xb000], desc[UR10][R180.64+0x40] ;  /* 0x0b000040b4b9cfae */ /* 0x000fe8000b901d4a */
[----:B------:R-:W-:Y:S04]  /*2430*/  @!P4 LDGSTS.E.BYPASS.LTC128B.128 [R185+0xd000], desc[UR10][R180.64+0x80] ;  /* 0x0d000080b4b9cfae */ /* 0x000fe8000b901d4a */
[----:B------:R-:W-:Y:S04]  /*2440*/  @P3 STS.128 [R185+0x9800], RZ ;  /* 0x009800ffb9003388 */ /* 0x000fe80000000c00 */
[----:B------:R-:W-:Y:S04]  /*2450*/  @P3 STS.128 [R185+0xb800], RZ ;  /* 0x00b800ffb9003388 */ /* 0x000fe80000000c00 */
[----:B------:R-:W-:Y:S04]  /*2460*/  @P3 STS.128 [R185+0xd800], RZ ;  /* 0x00d800ffb9003388 */ /* 0x000fe80000000c00 */
[----:B------:R-:W-:Y:S01]  /*2470*/  @!PT LDS RZ, [RZ] ;  /* 0x00000000fffff984 */ /* 0x000fe20000000800 */
[----:B------:R-:W-:Y:S01]  /*2480*/  @!PT LDS RZ, [RZ] ;  /* 0x00000000fffff984 */ /* 0x000fe20000000800 */
[----:B------:R-:W-:Y:S01]  /*2490*/  @!PT LDS RZ, [RZ] ;  /* 0x00000000fffff984 */ /* 0x000fe20000000800 */
[----:B------:R-:W-:Y:S04]  /*24a0*/  @!P3 LDGSTS.E.BYPASS.LTC128B.128 [R185+0x9800], desc[UR10][R14.64] ;  /* 0x098000000eb9bfae */ /* 0x000fe8000b901d4a */
[----:B------:R-:W-:Y:S04]  /*24b0*/  @!P3 LDGSTS.E.BYPASS.LTC128B.128 [R185+0xb800], desc[UR10][R14.64+0x40] ;  /* 0x0b8000400eb9bfae */ /* 0x000fe8000b901d4a */
[----:B------:R1:W-:Y:S04]  /*24c0*/  @!P3 LDGSTS.E.BYPASS.LTC128B.128 [R185+0xd800], desc[UR10][R14.64+0x80] ;  /* 0x0d8000800eb9bfae */ /* 0x0003e8000b901d4a */
        /* <DEDUP_REMOVED lines=17> */
[----:B------:R2:W-:Y:S01]  /*25e0*/  @!P1 LDGSTS.E.BYPASS.LTC128B.128 [R185+0xe800], desc[UR10][R6.64+0x80] ;  /* 0x0e80008006b99fae */ /* 0x0005e2000b901d4a */
[----:B------:R-:W-:-:S03]  /*25f0*/  LOP3.LUT P1, RZ, R4, 0x2, RZ, 0xc0, !PT ;  /* 0x0000000204ff7812 */ /* 0x000fc6000782c0ff */
[----:B------:R-:W-:Y:S01]  /*2600*/  LDSM.16.M88.4 R88, [R177] ;  /* 0x00000000b158783b */ /* 0x000fe20000000200 */
[C---:B------:R-:W-:Y:S02]  /*2610*/  SEL R3, R5.reuse, 0xfffffff0, !P1 ;  /* 0xfffffff005037807 */ /* 0x040fe40004800000 */
[----:B------:R-:W-:Y:S01]  /*2620*/  SEL R5, R5, 0xfffffff0, !P0 ;  /* 0xfffffff005057807 */ /* 0x000fe20004000000 */
[----:B------:R-:W3:Y:S01]  /*2630*/  LDSM.16.M88.4 R44, [R176+0x3400] ;  /* 0x00340000b02c783b */ /* 0x000ee20000000200 */
[----:B------:R-:W-:Y:S01]  /*2640*/  ISETP.GT.AND P1, PT, R138, 0x1, PT ;  /* 0x000000018a00780c */ /* 0x000fe20003f24270 */
[----:B------:R-:W-:Y:S02]  /*2650*/  IMAD R175, R3, 0x2, R177 ;  /* 0x0000000203af7824 */ /* 0x000fe400078e02b1 */
[----:B------:R-:W4:Y:S01]  /*2660*/  LDSM.16.M88.4 R36, [R176+0x3800] ;  /* 0x00380000b024783b */ /* 0x000f220000000200 */
[----:B------:R-:W-:-:S03]  /*2670*/  IMAD R173, R5, 0x2, R176 ;  /* 0x0000000205ad7824 */ /* 0x000fc600078e02b0 */
[----:B------:R-:W4:Y:S04]  /*2680*/  LDSM.16.M88.4 R28, [R176+0x3c00] ;  /* 0x003c0000b01c783b */ /* 0x000f280000000200 */
[----:B------:R-:W4:Y:S02]  /*2690*/  LDSM.16.M88.4 R52, [R176+0x3000] ;  /* 0x00300000b034783b */ /* 0x000f240000000200 */
[----:B------:R-:W3:Y:S02]  /*26a0*/  @!P1 LDC.64 R134, c[0x0][0x218] ;  /* 0x00008600ff869b82 */ /* 0x000ee40000000a00 */
[----:B-1----:R-:W1:Y:S04]  /*26b0*/  LDSM.16.M88.4 R12, [R176+0x4400] ;  /* 0x00440000b00c783b */ /* 0x002e680000000200 */
[----:B------:R-:W1:Y:S04]  /*26c0*/  LDSM.16.M88.4 R96, [R176+0x4800] ;  /* 0x00480000b060783b */ /* 0x000e680000000200 */
[----:B------:R-:W-:Y:S04]  /*26d0*/  LDSM.16.M88.4 R76, [R175] ;  /* 0x00000000af4c783b */ /* 0x000fe80000000200 */
[----:B------:R-:W1:Y:S04]  /*26e0*/  LDSM.16.M88.4 R68, [R173+0x3400] ;  /* 0x00340000ad44783b */ /* 0x000e680000000200 */
[----:B------:R-:W1:Y:S04]  /*26f0*/  LDSM.16.M88.4 R64, [R173+0x3800] ;  /* 0x00380000ad40783b */ /* 0x000e680000000200 */
[----:B--2---:R-:W2:Y:S01]  /*2700*/  LDSM.16.M88.4 R4, [R173+0x3c00] ;  /* 0x003c0000ad04783b */ /* 0x004ea20000000200 */
[----:B---3--:R-:W-:-:S03]  /*2710*/  @!P1 LEA R194, P0, R139, R134, 0x1 ;  /* 0x000000868bc29211 */ /* 0x008fc600078008ff */
[----:B------:R-:W3:Y:S01]  /*2720*/  LDSM.16.M88.4 R20, [R176+0x4000] ;  /* 0x00400000b014783b */ /* 0x000ee20000000200 */
[C---:B------:R-:W-:Y:S01]  /*2730*/  HMMA.16816.F32.BF16 R48, R88.reuse, R44, RZ ;  /* 0x0000002c5830723c */ /* 0x040fe200000418ff */
[----:B------:R-:W-:Y:S02]  /*2740*/  @!P1 LEA.HI.X R195, R139, R135, R140, 0x1, P0 ;  /* 0x000000878bc39211 */ /* 0x000fe400000f0c8c */
        /* <DEDUP_REMOVED lines=9> */
[C---:B------:R-:W-:Y:S03]  /*27e0*/  HMMA.16816.F32.BF16 R36, R88.reuse, R38, RZ ;  /* 0x000000265824723c */ /* 0x040fe600000418ff */
[----:B------:R-:W-:Y:S03]  /*27f0*/  LDSM.16.M88.4 R112, [R177+0x2000] ;  /* 0x00200000b170783b */ /* 0x000fe60000000200 */
[C---:B------:R-:W-:Y:S01]  /*2800*/  HMMA.16816.F32.BF16 R28, R88.reuse, R30, RZ ;  /* 0x0000001e581c723c */ /* 0x040fe200000418ff */
[----:B------:R-:W-:Y:S04]  /*2810*/  LDSM.16.M88.4 R108, [R176+0x8800] ;  /* 0x00880000b06c783b */ /* 0x000fe80000000200 */
[----:B------:R-:W-:Y:S01]  /*2820*/  LDSM.16.M88.4 R116, [R176+0x8000] ;  /* 0x00800000b074783b */ /* 0x000fe20000000200 */
[C---:B------:R-:W-:Y:S03]  /*2830*/  HMMA.16816.F32.BF16 R56, R88.reuse, R52, RZ ;  /* 0x000000345838723c */ /* 0x040fe600000418ff */
[----:B------:R-:W0:Y:S03]  /*2840*/  LDGDEPBAR ;  /* 0x00000000000079af */ /* 0x000e260000000000 */
[C---:B-1----:R-:W-:Y:S06]  /*2850*/  HMMA.16816.F32.BF16 R16, R88.reuse, R12, RZ ;  /* 0x0000000c5810723c */ /* 0x042fec00000418ff */
        /* <DEDUP_REMOVED lines=10> */
[C---:B--2---:R-:W-:Y:S06]  /*2900*/  HMMA.16816.F32.BF16 R32, R76.reuse, R4, R32 ;  /* 0x000000044c20723c */ /* 0x044fec0000041820 */
[----:B------:R-:W-:Y:S01]  /*2910*/  HMMA.16816.F32.BF16 R28, R76, R6, R28 ;  /* 0x000000064c1c723c */ /* 0x000fe2000004181c */
[----:B------:R-:W2:Y:S05]  /*2920*/  LDSM.16.M88.4 R4, [R176+0x5800] ;  /* 0x00580000b004783b */ /* 0x000eaa0000000200 */
[C---:B---3--:R-:W-:Y:S06]  /*2930*/  HMMA.16816.F32.BF16 R24, R88.reuse, R20, RZ ;  /* 0x000000145818723c */ /* 0x048fec00000418ff */
[C---:B------:R-:W-:Y:S06]  /*2940*/  HMMA.16816.F32.BF16 R20, R88.reuse, R22, RZ ;  /* 0x000000165814723c */ /* 0x040fec00000418ff */
[C---:B------:R-:W-:Y:S06]  /*2950*/  HMMA.16816.F32.BF16 R92, R88.reuse, R84, RZ ;  /* 0x00000054585c723c */ /* 0x040fec00000418ff */
[----:B------:R-:W-:Y:S01]  /*2960*/  HMMA.16816.F32.BF16 R88, R88, R86, RZ ;  /* 0x000000565858723c */ /* 0x000fe200000418ff */
        /* <DEDUP_REMOVED lines=9> */
[----:B------:R-:W4:Y:S05]  /*2a00*/  LDSM.16.M88.4 R60, [R176+0x6400] ;  /* 0x00640000b03c783b */ /* 0x000f2a0000000200 */
[C---:B------:R-:W-:Y:S06]  /*2a10*/  HMMA.16816.F32.BF16 R24, R76.reuse, R80, R24 ;  /* 0x000000504c18723c */ /* 0x040fec0000041818 */
[----:B------:R-:W-:Y:S01]  /*2a20*/  HMMA.16816.F32.BF16 R20, R76, R82, R20 ;  /* 0x000000524c14723c */ /* 0x000fe20000041814 */
[----:B------:R-:W4:Y:S05]  /*2a30*/  LDSM.16.M88.4 R80, [R176+0x5c00] ;  /* 0x005c0000b050783b */ /* 0x000f2a0000000200 */
[C---:B-1----:R-:W-:Y:S06]  /*2a40*/  HMMA.16816.F32.BF16 R48, R64.reuse, R68, R48 ;  /* 0x000000444030723c */ /* 0x042fec0000041830 */
[C---:B------:R-:W-:Y:S01]  /*2a50*/  HMMA.16816.F32.BF16 R44, R64.reuse, R70, R44 ;  /* 0x00000046402c723c */ /* 0x040fe2000004182c */
[----:B------:R-:W-:Y:S05]  /*2a60*/  LDSM.16.M88.4 R68, [R175+0x1000] ;  /* 0x00100000af44783b */ /* 0x000fea0000000200 */
[C---:B--2---:R-:W-:Y:S06]  /*2a70*/  HMMA.16816.F32.BF16 R40, R64.reuse, R4, R40 ;  /* 0x000000044028723c */ /* 0x044fec0000041828 */
[----:B------:R-:W-:Y:S01]  /*2a80*/  HMMA.16816.F32.BF16 R36, R64, R6, R36 ;  /* 0x000000064024723c */ /* 0x000fe20000041824 */
[----:B------:R-:W1:Y:S05]  /*2a90*/  LDSM.16.M88.4 R4, [R173+0x5000] ;  /* 0x00500000ad04783b */ /* 0x000e6a0000000200 */
[C---:B---3--:R-:W-:Y:S06]  /*2aa0*/  HMMA.16816.F32.BF16 R92, R76.reuse, R84, R92 ;  /* 0x000000544c5c723c */ /* 0x048fec000004185c */
[----:B------:R-:W-:Y:S01]  /*2ab0*/  HMMA.16816.F32.BF16 R88, R76, R86, R88 ;  /* 0x000000564c58723c */ /* 0x000fe20000041858 */
[----:B------:R-:W2:Y:S04]  /*2ac0*/  LDSM.16.M88.4 R76, [R176+0x6800] ;  /* 0x00680000b04c783b */ /* 0x000ea80000000200 */
[----:B------:R-:W-:Y:S01]  /*2ad0*/  LDSM.16.M88.4 R84, [R173+0x6000] ;  /* 0x00600000ad54783b */ /* 0x000fe20000000200 */
[C---:B----4-:R-:W-:Y:S06]  /*2ae0*/  HMMA.16816.F32.BF16 R56, R64.reuse, R72, R56 ;  /* 0x000000484038723c */ /* 0x050fec0000041838 */
        /* <DEDUP_REMOVED lines=8> */
[C---:B------:R-:W-:Y:S06]  /*2b70*/  HMMA.16816.F32.BF16 R32, R64.reuse, R80, R32 ;  /* 0x000000504020723c */ /* 0x040fec0000041820 */
[----:B------:R-:W-:Y:S01]  /*2b80*/  HMMA.16816.F32.BF16 R28, R64, R82, R28 ;  /* 0x00000052401c723c */ /* 0x000fe2000004181c */
[----:B------:R-:W-:Y:S05]  /*2b90*/  LDSM.16.M88.4 R80, [R173+0x6400] ;  /* 0x00640000ad50783b */ /* 0x000fea0000000200 */
[C---:B-1----:R-:W-:Y:S06]  /*2ba0*/  HMMA.16816.F32.BF16 R56, R68.reuse, R4, R56 ;  /* 0x000000044438723c */ /* 0x042fec0000041838 */
[----:B------:R-:W-:Y:S01]  /*2bb0*/  HMMA.16816.F32.BF16 R52, R68, R6, R52 ;  /* 0x000000064434723c */ /* 0x000fe20000041834 */
        /* <DEDUP_REMOVED lines=8> */
[----:B------:R-:W-:Y:S01]  /*2c40*/  HMMA.16816.F32.BF16 R28, R68, R62, R28 ;  /* 0x0000003e441c723c */ /* 0x000fe2000004181c */
[----:B------:R-:W4:Y:S05]  /*2c50*/  LDSM.16.M88.4 R60, [R176+0x7c00] ;  /* 0x007c0000b03c783b */ /* 0x000f2a0000000200 */
[C---:B------:R-:W-:Y:S06]  /*2c60*/  HMMA.16816.F32.BF16 R92, R64.reuse, R72, R92 ;  /* 0x00000048405c723c */ /* 0x040fec000004185c */
[----:B------:R-:W-:Y:S01]  /*2c70*/  HMMA.16816.F32.BF16 R88, R64, R74, R88 ;  /* 0x0000004a4058723c */ /* 0x000fe20000041858 */
[----:B------:R-:W4:Y:S04]  /*2c80*/  LDSM.16.M88.4 R72, [R173+0x6c00] ;  /* 0x006c0000ad48783b */ /* 0x000f280000000200 */
[----:B------:R-:W-:Y:S01]  /*2c90*/  LDSM.16.M88.4 R64, [R176+0x7000] ;  /* 0x00700000b040783b */ /* 0x000fe20000000200 */
[C---:B------:R-:W-:Y:S06]  /*2ca0*/  HMMA.16816.F32.BF16 R40, R68.reuse, R104, R40 ;  /* 0x000000684428723c */ /* 0x040fec0000041828 */
[----:B------:R-:W-:Y:S01]  /*2cb0*/  HMMA.16816.F32.BF16 R36, R68, R106, R36 ;  /* 0x0000006a4424723c */ /* 0x000fe20000041824 */
[----:B------:R-:W-:Y:S05]  /*2cc0*/  LDSM.16.M88.4 R104, [R176+0x8c00] ;  /* 0x008c0000b068783b */ /* 0x000fea0000000200 */
[C---:B-1----:R-:W-:Y:S06]  /*2cd0*/  HMMA.16816.F32.BF16 R48, R112.reuse, R4, R48 ;  /* 0x000000047030723c */ /* 0x042fec0000041830 */
[----:B------:R-:W-:Y:S01]  /*2ce0*/  HMMA.16816.F32.BF16 R44, R112, R6, R44 ;  /* 0x00000006702c723c */ /* 0x000fe2000004182c */
[----:B------:R-:W1:Y:S05]  /*2cf0*/  LDSM.16.M88.4 R4, [R176+0x8400] ;  /* 0x00840000b004783b */ /* 0x000e6a0000000200 */
[C---:B------:R-:W-:Y:S06]  /*2d00*/  HMMA.16816.F32.BF16 R16, R68.reuse, R80, R16 ;  /* 0x000000504410723c */ /* 0x040fec0000041810 */
[C---:B------:R-:W-:Y:S01]  /*2d10*/  HMMA.16816.F32.BF16 R12, R68.reuse, R82, R12 ;  /* 0x00000052440c723c */ /* 0x040fe2000004180c */
[----:B------:R-:W-:Y:S05]  /*2d20*/  LDSM.16.M88.4 R80, [R173+0x7400] ;  /* 0x00740000ad50783b */ /* 0x000fea0000000200 */
[----:B--2---:R-:W-:Y:S06]  /*2d30*/  HMMA.16816.F32.BF16 R100, R68, R76, R100 ;  /* 0x0000004c4464723c */ /* 0x004fec0000041864 */
[C---:B---3--:R-:W-:Y:S06]  /*2d40*/  HMMA.16816.F32.BF16 R40, R112.reuse, R8, R40 ;  /* 0x000000087028723c */ /* 0x048fec0000041828 */
[C---:B------:R-:W-:Y:S01]  /*2d50*/  HMMA.16816.F32.BF16 R36, R112.reuse, R10, R36 ;  /* 0x0000000a7024723c */ /* 0x040fe20000041824 */
[----:B------:R-:W-:Y:S05]  /*2d60*/  LDSM.16.M88.4 R8, [R175+0x2000] ;  /* 0x00200000af08783b */ /* 0x000fea0000000200 */
[C---:B----4-:R-:W-:Y:S06]  /*2d70*/  HMMA.16816.F32.BF16 R32, R112.reuse, R60, R32 ;  /* 0x0000003c7020723c */ /* 0x050fec0000041820 */
[----:B------:R-:W-:Y:S01]  /*2d80*/  HMMA.16816.F32.BF16 R28, R112, R62, R28 ;  /* 0x0000003e701c723c */ /* 0x000fe2000004181c */
[----:B------:R-:W2:Y:S05]  /*2d90*/  LDSM.16.M88.4 R60, [R173+0x8800] ;  /* 0x00880000ad3c783b */ /* 0x000eaa0000000200 */
[----:B------:R-:W-:Y:S06]  /*2da0*/  HMMA.16816.F32.BF16 R92, R68, R72, R92 ;  /* 0x00000048445c723c */ /* 0x000fec000004185c */
[C---:B-1----:R-:W-:Y:S06]  /*2db0*/  HMMA.16816.F32.BF16 R16, R112.reuse, R4, R16 ;  /* 0x000000047010723c */ /* 0x042fec0000041810 */
[C---:B------:R-:W-:Y:S01]  /*2dc0*/  HMMA.16816.F32.BF16 R12, R112.reuse, R6, R12 ;  /* 0x00000006700c723c */ /* 0x040fe2000004180c */
[----:B------:R-:W1:Y:S05]  /*2dd0*/  LDSM.16.M88.4 R4, [R173+0x8c00] ;  /* 0x008c0000ad04783b */ /* 0x000e6a0000000200 */
[----:B------:R-:W-:Y:S06]  /*2de0*/  HMMA.16816.F32.BF16 R100, R112, R108, R100 ;  /* 0x0000006c7064723c */ /* 0x000fec0000041864 */
[C---:B------:R-:W-:Y:S06]  /*2df0*/  HMMA.16816.F32.BF16 R24, R68.reuse, R84, R24 ;  /* 0x000000544418723c */ /* 0x040fec0000041818 */
[C---:B------:R-:W-:Y:S01]  /*2e00*/  HMMA.16816.F32.BF16 R20, R68.reuse, R86, R20 ;  /* 0x000000564414723c */ /* 0x040fe20000041814 */
[----:B------:R-:W3:Y:S05]  /*2e10*/  LDSM.16.M88.4 R84, [R173+0x7000] ;  /* 0x00700000ad54783b */ /* 0x000eea0000000200 */
[C---:B------:R-:W-:Y:S01]  /*2e20*/  HMMA.16816.F32.BF16 R96, R68.reuse, R78, R96 ;  /* 0x0000004e4460723c */ /* 0x040fe20000041860 */
[----:B------:R-:W4:Y:S05]  /*2e30*/  LDSM.16.M88.4 R76, [R173+0x7800] ;  /* 0x00780000ad4c783b */ /* 0x000f2a0000000200 */
[----:B------:R-:W-:Y:S01]  /*2e40*/  HMMA.16816.F32.BF16 R88, R68, R74, R88 ;  /* 0x0000004a4458723c */ /* 0x000fe20000041858 */
[----:B------:R-:W4:Y:S04]  /*2e50*/  LDSM.16.M88.4 R72, [R173+0x7c00] ;  /* 0x007c0000ad48783b */ /* 0x000f280000000200 */
[----:B------:R-:W4:Y:S01]  /*2e60*/  LDSM.16.M88.4 R68, [R173+0x8000] ;  /* 0x00800000ad44783b */ /* 0x000f220000000200 */
[C---:B------:R-:W-:Y:S06]  /*2e70*/  HMMA.16816.F32.BF16 R56, R112.reuse, R64, R56 ;  /* 0x000000407038723c */ /* 0x040fec0000041838 */
[----:B------:R-:W-:Y:S01]  /*2e80*/  HMMA.16816.F32.BF16 R52, R112, R66, R52 ;  /* 0x000000427034723c */ /* 0x000fe20000041834 */
[----:B------:R-:W4:Y:S01]  /*2e90*/  LDSM.16.M88.4 R64, [R173+0x8400] ;  /* 0x00840000ad40783b */ /* 0x000f220000000200 */
[----:B------:R-:W-:-:S04]  /*2ea0*/  DEPBAR.LE SB0, 0x0 ;  /* 0x000080000000791a */ /* 0x000fc80000000000 */
[----:B------:R-:W-:Y:S06]  /*2eb0*/  HMMA.16816.F32.BF16 R92, R112, R104, R92 ;  /* 0x00000068705c723c */ /* 0x000fec000004185c */
[----:B--2---:R-:W-:Y:S06]  /*2ec0*/  HMMA.16816.F32.BF16 R100, R8, R60, R100 ;  /* 0x0000003c0864723c */ /* 0x004fec0000041864 */
[----:B------:R-:W-:Y:S01]  /*2ed0*/  HMMA.16816.F32.BF16 R24, R112, R116, R24 ;  /* 0x000000747018723c */ /* 0x000fe20000041818 */
[----:B------:R-:W-:-:S05]  /*2ee0*/  IMAD.IADD R60, R124, 0x1, -R129 ;  /* 0x000000017c3c7824 */ /* 0x000fca00078e0a81 */
[----:B------:R-:W-:Y:S01]  /*2ef0*/  HMMA.16816.F32.BF16 R20, R112, R118, R20 ;  /* 0x000000767014723c */ /* 0x000fe20000041814 */
[----:B------:R-:W-:-:S04]  /*2f00*/  SHF.R.S32.HI R61, RZ, 0x1f, R60 ;  /* 0x0000001fff3d7819 */ /* 0x000fc8000001143c */
[----:B------:R-:W-:Y:S01]  /*2f10*/  LEA.HI R61, R61, R60, RZ, 0x2 ;  /* 0x0000003c3d3d7211 */ /* 0x000fe200078f10ff */
[----:B------:R-:W-:Y:S03]  /*2f20*/  HMMA.16816.F32.BF16 R96, R112, R110, R96 ;  /* 0x0000006e7060723c */ /* 0x000fe60000041860 */
[----:B------:R-:W-:-:S03]  /*2f30*/  SHF.R.S32.HI R190, RZ, 0x2, R61 ;  /* 0x00000002ffbe7819 */ /* 0x000fc6000001143d */
[----:B------:R-:W-:Y:S06]  /*2f40*/  HMMA.16816.F32.BF16 R88, R112, R106, R88 ;  /* 0x0000006a7058723c */ /* 0x000fec0000041858 */
[C---:B-1----:R-:W-:Y:S06]  /*2f50*/  HMMA.16816.F32.BF16 R92, R8.reuse, R4, R92 ;  /* 0x00000004085c723c */ /* 0x042fec000004185c */
[----:B---3--:R-:W-:Y:S01]  /*2f60*/  HMMA.16816.F32.BF16 R56, R8, R84, R56 ;  /* 0x000000540838723c */ /* 0x008fe20000041838 */
[----:B------:R-:W-:Y:S01]  /*2f70*/  IADD3 R5, R127, 0x1, R190 ;  /* 0x000000017f057810 */ /* 0x000fe20007ffe0be */
[----:B------:R-:W-:-:S03]  /*2f80*/  IMAD.IADD R4, R2, 0x1, R125 ;  /* 0x0000000102047824 */ /* 0x000fc600078e027d */
[----:B------:R-:W-:Y:S01]  /*2f90*/  IADD3 R5, R121, R5, -R184 ;  /* 0x0000000579057210 */ /* 0x000fe20007ffe8b8 */
[C---:B------:R-:W-:Y:S04]  /*2fa0*/  HMMA.16816.F32.BF16 R52, R8.reuse, R86, R52 ;  /* 0x000000560834723c */ /* 0x040fe80000041834 */
[----:B------:R-:W-:Y:S02]  /*2fb0*/  IMAD.IADD R128, R5, 0x1, R128 ;  /* 0x0000000105807824 */ /* 0x000fe400078e0280 */
[----:B------:R-:W-:Y:S01]  /*2fc0*/  IMAD.SHL.U32 R5, R124, 0x2, RZ ;  /* 0x000000027c057824 */ /* 0x000fe200078e00ff */
[----:B------:R-:W-:Y:S02]  /*2fd0*/  HMMA.16816.F32.BF16 R48, R8, R80, R48 ;  /* 0x000000500830723c */ /* 0x000fe40000041830 */
[----:B------:R-:W-:-:S02]  /*2fe0*/  VIMNMX R142, R128, R121, PT ;  /* 0x00000079808e7248 */ /* 0x000fc40003fe0100 */
[----:B------:R-:W-:Y:S02]  /*2ff0*/  VIADDMNMX R141, R128, 0x8, R121, PT ;  /* 0x00000008808d7846 */ /* 0x000fe40003800179 */
[----:B------:R-:W-:Y:S01]  /*3000*/  HMMA.16816.F32.BF16 R44, R8, R82, R44 ;  /* 0x00000052082c723c */ /* 0x000fe2000004182c */
[----:B------:R-:W-:-:S05]  /*3010*/  LOP3.LUT R5, R5, 0x6, RZ, 0xc0, !PT ;  /* 0x0000000605057812 */ /* 0x000fca00078ec0ff */
[C---:B----4-:R-:W-:Y:S06]  /*3020*/  HMMA.16816.F32.BF16 R40, R8.reuse, R76, R40 ;  /* 0x0000004c0828723c */ /* 0x050fec0000041828 */
        /* <DEDUP_REMOVED lines=20> */
[----:B------:R-:W1:Y:S02]  /*3170*/  I2F.RP R61, R2 ;  /* 0x00000002003d7306 */ /* 0x000e640000209400 */
[----:B------:R-:W-:-:S06]  /*3180*/  ISETP.GE.AND P0, PT, R60, RZ, PT ;  /* 0x000000ff3c00720c */ /* 0x000fcc0003f06270 */
        /* <DEDUP_REMOVED lines=23> */
[----:B------:R-:W-:-:S02]  /*3300*/  ISETP.NE.AND P1, PT, R7, RZ, PT ;  /* 0x000000ff0700720c */ /* 0x000fc40003f25270 */
[----:B------:R-:W-:-:S05]  /*3310*/  ISETP.GE.AND P2, PT, R2, RZ, PT ;  /* 0x000000ff0200720c */ /* 0x000fca0003f46270 */
[----:B------:R-:W-:Y:S02]  /*3320*/  @P4 IADD3 R10, R10, 0x1, RZ ;  /* 0x000000010a0a4810 */ /* 0x000fe40007ffe0ff */
[----:B------:R-:W-:Y:S02]  /*3330*/  @P5 VIADD R61, R61, 0x1 ;  /* 0x000000013d3d5836 */ /* 0x000fe40000000000 */
[----:B------:R-:W-:-:S04]  /*3340*/  @!P0 IADD3 R10, -R10, RZ, RZ ;  /* 0x000000ff0a0a8210 */ /* 0x000fc80007ffe1ff */
        /* <DEDUP_REMOVED lines=22> */
.L_x_1916:
[----:B------:R-:W-:-:S04]  /*34b0*/  LEA R2, -R132, RZ, 0x7 ;  /* 0x000000ff84027211 */ /* 0x000fc800078e39ff */
[----:B------:R-:W-:-:S07]  /*34c0*/  SHF.R.S32.HI R9, RZ, 0x1f, R2 ;  /* 0x0000001fff097819 */ /* 0x000fce0000011402 */
.L_x_1917:
[----:B------:R-:W1:Y:S01]  /*34d0*/  LDC.64 R134, c[0x0][0x218] ;  /* 0x00008600ff867b82 */ /* 0x000e620000000a00 */
[----:B------:R-:W-:Y:S01]  /*34e0*/  IADD3 R139, P0, R2, R139, RZ ;  /* 0x0000008b028b7210 */ /* 0x000fe20007f1e0ff */
[C---:B------:R-:W-:Y:S01]  /*34f0*/  IMAD.SHL.U32 R7, R132.reuse, 0x40, RZ ;  /* 0x0000004084077824 */ /* 0x040fe200078e00ff */
[----:B------:R-:W-:-:S03]  /*3500*/  SHF.L.U64.HI R2, R132, 0x6, R133 ;  /* 0x0000000684027819 */ /* 0x000fc60000010285 */
[----:B------:R-:W-:Y:S01]  /*3510*/  IMAD.X R140, R9, 0x1, R140, P0 ;  /* 0x00000001098c7824 */ /* 0x000fe200000e068c */
[----:B-1----:R-:W-:-:S04]  /*3520*/  LEA R194, P1, R139, R134, 0x1 ;  /* 0x000000868bc27211 */ /* 0x002fc800078208ff */
[----:B------:R-:W-:Y:S02]  /*3530*/  IADD3 R8, P0, R7, R194, RZ ;  /* 0x000000c207087210 */ /* 0x000fe40007f1e0ff */
[----:B------:R-:W-:Y:S02]  /*3540*/  LEA.HI.X R195, R139, R135, R140, 0x1, P1 ;  /* 0x000000878bc37211 */ /* 0x000fe400008f0c8c */
[----:B------:R-:W-:-:S03]  /*3550*/  IADD3 R6, P1, R7, R8, RZ ;  /* 0x0000000807067210 */ /* 0x000fc60007f3e0ff */
[C---:B------:R-:W-:Y:S01]  /*3560*/  IMAD.X R9, R2.reuse, 0x1, R195, P0 ;  /* 0x0000000102097824 */ /* 0x040fe200000e06c3 */
[----:B------:R-:W-:Y:S01]  /*3570*/  IADD3 R10, P0, R7, R6, RZ ;  /* 0x00000006070a7210 */ /* 0x000fe20007f1e0ff */
[----:B------:R-:W-:Y:S01]  /*3580*/  @!PT LDS RZ, [RZ] ;  /* 0x00000000fffff984 */ /* 0x000fe20000000800 */
[----:B------:R-:W-:Y:S01]  /*3590*/  @!PT LDS RZ, [RZ] ;  /* 0x00000000fffff984 */ /* 0x000fe20000000800 */
[----:B------:R-:W-:Y:S01]  /*35a0*/  @!PT LDS RZ, [RZ] ;  /* 0x00000000fffff984 */ /* 0x000fe20000000800 */
[----:B------:R1:W-:Y:S02]  /*35b0*/  LDGSTS.E.BYPASS.LTC128B.128 [R185+0x3000], desc[UR10][R194.64] ;  /* 0x03000000c2b97fae */ /* 0x0003e4000b901d4a */
[C---:B------:R-:W-:Y:S02]  /*35c0*/  IMAD.X R7, R2.reuse, 0x1, R9, P1 ;  /* 0x0000000102077824 */ /* 0x040fe400008e0609 */
[----:B------:R1:W-:Y:S02]  /*35d0*/  LDGSTS.E.BYPASS.LTC128B.128 [R185+0x5000], desc[UR10][R194.64+0x40] ;  /* 0x05000040c2b97fae */ /* 0x0003e4000b901d4a */
[----:B------:R-:W-:Y:S02]  /*35e0*/  IMAD.X R11, R2, 0x1, R7, P0 ;  /* 0x00000001020b7824 */ /* 0x000fe400000e0607 */
        /* <DEDUP_REMOVED lines=11> */
.L_x_1915:
[----:B------:R-:W-:Y:S01]  /*36a0*/  IMAD.IADD R0, R0, 0x1, R5 ;  /* 0x0000000100007824 */ /* 0x000fe200078e0205 */
[----:B------:R-:W-:Y:S01]  /*36b0*/  ULDC UR6, c[0x0][0x2ec] ;  /* 0x0000bb0000067ab9 */ /* 0x000fe20000000800 */
[----:B------:R-:W-:Y:S02]  /*36c0*/  LEA R174, R4, UR4, 0x1 ;  /* 0x0000000404ae7c11 */ /* 0x000fe4000f8e08ff */
[C---:B------:R-:W-:Y:S02]  /*36d0*/  VIADD R2, R0.reuse, 0x8 ;  /* 0x0000000800027836 */ /* 0x040fe40000000000 */
[----:B------:R-:W-:Y:S01]  /*36e0*/  VIADD R5, R0, 0x1 ;  /* 0x0000000100057836 */ /* 0x000fe20000000000 */
[----:B------:R-:W-:Y:S01]  /*36f0*/  LDSM.16.MT88.4 R80, [R174+0xb000] ;  /* 0x00b00000ae50783b */ /* 0x000fe20000004200 */
[----:B------:R-:W-:Y:S01]  /*3700*/  IMAD R172, R3, 0x2, R174 ;  /* 0x0000000203ac7824 */ /* 0x000fe200078e02ae */
[CC--:B------:R-:W-:Y:S02]  /*3710*/  ISETP.GE.AND P2, PT, R2.reuse, R142.reuse, PT ;  /* 0x0000008e0200720c */ /* 0x0c0fe40003f46270 */
[-C--:B------:R-:W-:Y:S01]  /*3720*/  ISETP.GE.AND P1, PT, R2, R141.reuse, PT ;  /* 0x0000008d0200720c */ /* 0x080fe20003f26270 */
[C---:B------:R-:W-:Y:S01]  /*3730*/  VIADD R2, R0.reuse, 0x10 ;  /* 0x0000001000027836 */ /* 0x040fe20000000000 */
[C---:B------:R-:W-:Y:S01]  /*3740*/  ISETP.GE.AND P0, PT, R5.reuse, R142, PT ;  /* 0x0000008e0500720c */ /* 0x040fe20003f06270 */
[----:B------:R-:W-:Y:S01]  /*3750*/  LDSM.16.MT88.4 R68, [R174+0x9000] ;  /* 0x00900000ae44783b */ /* 0x000fe20000004200 */
[----:B------:R-:W-:Y:S01]  /*3760*/  ISETP.GE.AND P5, PT, R5, R141, PT ;  /* 0x0000008d0500720c */ /* 0x000fe20003fa6270 */
[----:B------:R-:W-:Y:S01]  /*3770*/  VIADD R5, R0, 0x9 ;  /* 0x0000000900057836 */ /* 0x000fe20000000000 */
[----:B-1----:R-:W-:-:S02]  /*3780*/  FSEL R9, R52, -INF , !P2 ;  /* 0xff80000034097808 */ /* 0x002fc40005000000 */
[----:B------:R-:W-:Y:S02]  /*3790*/  FSEL R76, R54, -INF , !P1 ;  /* 0xff800000364c7808 */ /* 0x000fe40004800000 */
[CC--:B------:R-:W-:Y:S02]  /*37a0*/  ISETP.GE.AND P2, PT, R2.reuse, R142.reuse, PT ;  /* 0x0000008e0200720c */ /* 0x0c0fe40003f46270 */
[-C--:B------:R-:W-:Y:S01]  /*37b0*/  ISETP.GE.AND P1, PT, R2, R141.reuse, PT ;  /* 0x0000008d0200720c */ /* 0x080fe20003f26270 */
[C---:B------:R-:W-:Y:S01]  /*37c0*/  VIADD R2, R0.reuse, 0x18 ;  /* 0x0000001800027836 */ /* 0x040fe20000000000 */
[C---:B------:R-:W-:Y:S02]  /*37d0*/  ISETP.GE.AND P4, PT, R5.reuse, R142, PT ;  /* 0x0000008e0500720c */ /* 0x040fe40003f86270 */
[----:B------:R-:W-:Y:S01]  /*37e0*/  ISETP.GE.AND P3, PT, R5, R141, PT ;  /* 0x0000008d0500720c */ /* 0x000fe20003f66270 */
[----:B------:R-:W-:Y:S01]  /*37f0*/  VIADD R5, R0, 0x11 ;  /* 0x0000001100057836 */ /* 0x000fe20000000000 */
[----:B------:R-:W-:-:S02]  /*3800*/  FSEL R11, R48, -INF , !P2 ;  /* 0xff800000300b7808 */ /* 0x000fc40005000000 */
        /* <DEDUP_REMOVED lines=8> */
[----:B------:R-:W-:Y:S01]  /*3890*/  VIADD R5, R0, 0x19 ;  /* 0x0000001900057836 */ /* 0x000fe20000000000 */
[----:B------:R-:W-:Y:S01]  /*38a0*/  FSEL R7, R44, -INF , !P2 ;  /* 0xff8000002c077808 */ /* 0x000fe20005000000 */
[----:B------:R-:W-:Y:S01]  /*38b0*/  VIADD R44, R0, 0x21 ;  /* 0x00000021002c7836 */ /* 0x000fe20000000000 */
[----:B------:R-:W-:Y:S02]  /*38c0*/  FSEL R72, R46, -INF , !P1 ;  /* 0xff8000002e487808 */ /* 0x000fe40004800000 */
[----:B------:R-:W-:Y:S02]  /*38d0*/  FSEL R49, R49, -INF , !P4 ;  /* 0xff80000031317808 */ /* 0x000fe40006000000 */
[CC--:B------:R-:W-:Y:S02]  /*38e0*/  ISETP.GE.AND P2, PT, R2.reuse, R142.reuse, PT ;  /* 0x0000008e0200720c */ /* 0x0c0fe40003f46270 */
[----:B------:R-:W-:Y:S01]  /*38f0*/  ISETP.GE.AND P1, PT, R2, R141, PT ;  /* 0x0000008d0200720c */ /* 0x000fe20003f26270 */
[----:B------:R-:W-:Y:S01]  /*3900*/  VIADD R2, R0, 0x28 ;  /* 0x0000002800027836 */ /* 0x000fe20000000000 */
[----:B------:R-:W-:-:S02]  /*3910*/  ISETP.GE.AND P4, PT, R5, R142, PT ;  /* 0x0000008e0500720c */ /* 0x000fc40003f86270 */
[----:B------:R-:W-:Y:S02]  /*3920*/  FSEL R10, R51, -INF , !P3 ;  /* 0xff800000330a7808 */ /* 0x000fe40005800000 */
[----:B------:R-:W-:Y:S02]  /*3930*/  ISETP.GE.AND P3, PT, R5, R141, PT ;  /* 0x0000008d0500720c */ /* 0x000fe40003f66270 */
[----:B------:R-:W-:Y:S02]  /*3940*/  FSEL R5, R45, -INF , !P4 ;  /* 0xff8000002d057808 */ /* 0x000fe40006000000 */
[----:B------:R-:W-:Y:S01]  /*3950*/  FSEL R55, R40, -INF , !P2 ;  /* 0xff80000028377808 */ /* 0x000fe20005000000 */
[----:B------:R-:W-:Y:S01]  /*3960*/  VIADD R40, R0, 0x29 ;  /* 0x0000002900287836 */ /* 0x000fe20000000000 */
[-C--:B------:R-:W-:Y:S02]  /*3970*/  ISETP.GE.AND P4, PT, R44, R142.reuse, PT ;  /* 0x0000008e2c00720c */ /* 0x080fe40003f86270 */
[----:B------:R-:W-:-:S02]  /*3980*/  ISETP.GE.AND P2, PT, R2, R142, PT ;  /* 0x0000008e0200720c */ /* 0x000fc40003f46270 */
[----:B------:R-:W-:Y:S02]  /*3990*/  FSEL R6, R47, -INF , !P3 ;  /* 0xff8000002f067808 */ /* 0x000fe40005800000 */
[----:B------:R-:W-:Y:S02]  /*39a0*/  ISETP.GE.AND P3, PT, R44, R141, PT ;  /* 0x0000008d2c00720c */ /* 0x000fe40003f66270 */
[----:B------:R-:W-:Y:S02]  /*39b0*/  FSEL R131, R41, -INF , !P4 ;  /* 0xff80000029837808 */ /* 0x000fe40006000000 */
[----:B------:R-:W-:Y:S01]  /*39c0*/  FSEL R143, R36, -INF , !P2 ;  /* 0xff800000248f7808 */ /* 0x000fe20005000000 */
[----:B------:R-:W-:Y:S01]  /*39d0*/  VIADD R36, R0, 0x31 ;  /* 0x0000003100247836 */ /* 0x000fe20000000000 */
[----:B------:R-:W-:Y:S02]  /*39e0*/  FSEL R64, R42, -INF , !P1 ;  /* 0xff8000002a407808 */ /* 0x000fe40004800000 */
[----:B------:R-:W-:-:S02]  /*39f0*/  ISETP.GE.AND P4, PT, R40, R142, PT ;  /* 0x0000008e2800720c */ /* 0x000fc40003f86270 */
[-C--:B------:R-:W-:Y:S01]  /*3a00*/  ISETP.GE.AND P1, PT, R2, R141.reuse, PT ;  /* 0x0000008d0200720c */ /* 0x080fe20003f26270 */
[----:B------:R-:W-:Y:S01]  /*3a10*/  VIADD R2, R0, 0x30 ;  /* 0x0000003000027836 */ /* 0x000fe20000000000 */
[----:B------:R-:W-:Y:S02]  /*3a20*/  FSEL R66, R43, -INF , !P3 ;  /* 0xff8000002b427808 */ /* 0x000fe40005800000 */
[----:B------:R-:W-:Y:S02]  /*3a30*/  ISETP.GE.AND P3, PT, R40, R141, PT ;  /* 0x0000008d2800720c */ /* 0x000fe40003f66270 */
[----:B------:R-:W-:Y:S02]  /*3a40*/  FSEL R145, R37, -INF , !P4 ;  /* 0xff80000025917808 */ /* 0x000fe40006000000 */
[----:B------:R-:W-:Y:S02]  /*3a50*/  ISETP.GE.AND P4, PT, R36, R142, PT ;  /* 0x0000008e2400720c */ /* 0x000fe40003f86270 */
[----:B------:R-:W-:-:S02]  /*3a60*/  FSEL R162, R38, -INF , !P1 ;  /* 0xff80000026a27808 */ /* 0x000fc40004800000 */
[CC--:B------:R-:W-:Y:S02]  /*3a70*/  ISETP.GE.AND P2, PT, R2.reuse, R142.reuse, PT ;  /* 0x0000008e0200720c */ /* 0x0c0fe40003f46270 */
[-C--:B------:R-:W-:Y:S01]  /*3a80*/  ISETP.GE.AND P1, PT, R2, R141.reuse, PT ;  /* 0x0000008d0200720c */ /* 0x080fe20003f26270 */
[----:B------:R-:W-:Y:S01]  /*3a90*/  VIADD R2, R0, 0x38 ;  /* 0x0000003800027836 */ /* 0x000fe20000000000 */
[----:B------:R-:W-:Y:S02]  /*3aa0*/  FSEL R62, R39, -INF , !P3 ;  /* 0xff800000273e7808 */ /* 0x000fe40005800000 */
[----:B------:R-:W-:Y:S02]  /*3ab0*/  ISETP.GE.AND P3, PT, R36, R141, PT ;  /* 0x0000008d2400720c */ /* 0x000fe40003f66270 */
[----:B------:R-:W-:Y:S02]  /*3ac0*/  FSEL R51, R33, -INF , !P4 ;  /* 0xff80000021337808 */ /* 0x000fe40006000000 */
[----:B------:R-:W-:-:S02]  /*3ad0*/  ISETP.GE.AND P4, PT, R0, R142, PT ;  /* 0x0000008e0000720c */ /* 0x000fc40003f86270 */
[----:B------:R-:W-:Y:S01]  /*3ae0*/  FSEL R45, R32, -INF , !P2 ;  /* 0xff800000202d7808 */ /* 0x000fe20005000000 */
[----:B------:R-:W-:Y:S01]  /*3af0*/  VIADD R32, R0, 0x40 ;  /* 0x0000004000207836 */ /* 0x000fe20000000000 */
[----:B------:R-:W-:Y:S02]  /*3b00*/  ISETP.GE.AND P2, PT, R2, R142, PT ;  /* 0x0000008e0200720c */ /* 0x000fe40003f46270 */
[----:B------:R-:W-:Y:S02]  /*3b10*/  FSEL R158, R35, -INF , !P3 ;  /* 0xff800000239e7808 */ /* 0x000fe40005800000 */
[----:B------:R-:W-:Y:S02]  /*3b20*/  FSEL R60, R34, -INF , !P1 ;  /* 0xff800000223c7808 */ /* 0x000fe40004800000 */
[----:B------:R-:W-:Y:S02]  /*3b30*/  FSEL R33, R57, -INF , !P0 ;  /* 0xff80000039217808 */ /* 0x000fe40004000000 */
[----:B------:R-:W-:-:S02]  /*3b40*/  FSEL R35, R56, -INF , !P4 ;  /* 0xff80000038237808 */ /* 0x000fc40006000000 */
[----:B------:R-:W-:Y:S01]  /*3b50*/  ISETP.GE.AND P1, PT, R2, R141, PT ;  /* 0x0000008d0200720c */ /* 0x000fe20003f26270 */
[----:B------:R-:W-:Y:S01]  /*3b60*/  VIADD R2, R0, 0x39 ;  /* 0x0000003900027836 */ /* 0x000fe20000000000 */
[----:B------:R-:W-:Y:S02]  /*3b70*/  FSEL R53, R28, -INF , !P2 ;  /* 0xff8000001c357808 */ /* 0x000fe40005000000 */
[----:B------:R-:W-:Y:S02]  /*3b80*/  FMNMX.FTZ R28, R35, R33, !PT ;  /* 0x00000021231c7209 */ /* 0x000fe40007810000 */
[C---:B------:R-:W-:Y:S02]  /*3b90*/  ISETP.GE.AND P3, PT, R2.reuse, R142, PT ;  /* 0x0000008e0200720c */ /* 0x040fe40003f66270 */
[----:B------:R-:W-:Y:S01]  /*3ba0*/  ISETP.GE.AND P0, PT, R2, R141, PT ;  /* 0x0000008d0200720c */ /* 0x000fe20003f06270 */
[----:B------:R-:W-:Y:S01]  /*3bb0*/  VIADD R2, R0, 0x41 ;  /* 0x0000004100027836 */ /* 0x000fe20000000000 */
[----:B------:R-:W-:-:S02]  /*3bc0*/  FMNMX.FTZ R28, R9, R28, !PT ;  /* 0x0000001c091c7209 */ /* 0x000fc40007810000 */
[----:B------:R-:W-:Y:S02]  /*3bd0*/  FSEL R160, R30, -INF , !P1 ;  /* 0xff8000001ea07808 */ /* 0x000fe40004800000 */
[----:B------:R-:W-:Y:S01]  /*3be0*/  FSEL R129, R29, -INF , !P3 ;  /* 0xff8000001d817808 */ /* 0x000fe20005800000 */
[----:B------:R-:W-:Y:S01]  /*3bf0*/  VIADD R29, R0, 0x48 ;  /* 0x00000048001d7836 */ /* 0x000fe20000000000 */
[----:B------:R-:W-:Y:S02]  /*3c00*/  FMNMX.FTZ R28, R65, R28, !PT ;  /* 0x0000001c411c7209 */ /* 0x000fe40007810000 */
[C---:B------:R-:W-:Y:S02]  /*3c10*/  ISETP.GE.AND P1, PT, R2.reuse, R142, PT ;  /* 0x0000008e0200720c */ /* 0x040fe40003f26270 */
[-C--:B------:R-:W-:Y:S01]  /*3c20*/  ISETP.GE.AND P3, PT, R2, R141.reuse, PT ;  /* 0x0000008d0200720c */ /* 0x080fe20003f66270 */
[----:B------:R-:W-:Y:S01]  /*3c30*/  VIADD R2, R0, 0x49 ;  /* 0x0000004900027836 */ /* 0x000fe20000000000 */
[----:B------:R-:W-:-:S02]  /*3c40*/  ISETP.GE.AND P4, PT, R32, R141, PT ;  /* 0x0000008d2000720c */ /* 0x000fc40003f86270 */
[----:B------:R-:W-:Y:S02]  /*3c50*/  FMNMX.FTZ R28, R11, R28, !PT ;  /* 0x0000001c0b1c7209 */ /* 0x000fe40007810000 */
        /* <DEDUP_REMOVED lines=11> */
[----:B------:R-:W-:Y:S02]  /*3d10*/  FMNMX.FTZ R25, R58, R28, !PT ;  /* 0x0000001c3a197209 */ /* 0x000fe40007810000 */
[----:B------:R-:W-:Y:S02]  /*3d20*/  FMNMX.FTZ R2, R131, R2, !PT ;  /* 0x0000000283027209 */ /* 0x000fe40007810000 */
[----:B------:R-:W-:Y:S02]  /*3d30*/  FMNMX.FTZ R25, R76, R25, !PT ;  /* 0x000000194c197209 */ /* 0x000fe40007810000 */
[----:B------:R-:W-:Y:S02]  /*3d40*/  FMNMX.FTZ R2, R143, R2, !PT ;  /* 0x000000028f027209 */ /* 0x000fe40007810000 */
[----:B------:R-:W-:Y:S02]  /*3d50*/  FSEL R127, R21, -INF , !P4 ;  /* 0xff800000157f7808 */ /* 0x000fe40006000000 */
[----:B------:R-:W-:-:S02]  /*3d60*/  FMNMX.FTZ R21, R74, R25, !PT ;  /* 0x000000194a157209 */ /* 0x000fc40007810000 */
[----:B------:R-:W-:Y:S02]  /*3d70*/  FSEL R156, R31, -INF , !P0 ;  /* 0xff8000001f9c7808 */ /* 0x000fe40004000000 */
[----:B------:R-:W-:Y:S02]  /*3d80*/  FMNMX.FTZ R2, R145, R2, !PT ;  /* 0x0000000291027209 */ /* 0x000fe40007810000 */
[-C--:B------:R-:W-:Y:S02]  /*3d90*/  ISETP.GE.AND P2, PT, R32, R142.reuse, PT ;  /* 0x0000008e2000720c */ /* 0x080fe40003f46270 */
[----:B------:R-:W-:Y:S02]  /*3da0*/  ISETP.GE.AND P0, PT, R29, R142, PT ;  /* 0x0000008e1d00720c */ /* 0x000fe40003f06270 */
[----:B------:R-:W-:Y:S02]  /*3db0*/  FMNMX.FTZ R21, R8, R21, !PT ;  /* 0x0000001508157209 */ /* 0x000fe40007810000 */
[----:B------:R-:W-:-:S02]  /*3dc0*/  FMNMX.FTZ R2, R45, R2, !PT ;  /* 0x000000022d027209 */ /* 0x000fc40007810000 */
[----:B------:R-:W-:Y:S01]  /*3dd0*/  FSEL R119, R24, -INF , !P2 ;  /* 0xff80000018777808 */ /* 0x000fe20005000000 */
[----:B------:R-:W-:Y:S01]  /*3de0*/  VIADD R24, R0, 0x50 ;  /* 0x0000005000187836 */ /* 0x000fe20000000000 */
[----:B------:R-:W-:Y:S01]  /*3df0*/  FSEL R125, R20, -INF , !P0 ;  /* 0xff800000147d7808 */ /* 0x000fe20004000000 */
[C---:B------:R-:W-:Y:S01]  /*3e00*/  VIADD R20, R0.reuse, 0x51 ;  /* 0x0000005100147836 */ /* 0x040fe20000000000 */
[----:B------:R-:W-:Y:S01]  /*3e10*/  ISETP.GE.AND P2, PT, R29, R141, PT ;  /* 0x0000008d1d00720c */ /* 0x000fe20003f46270 */
[----:B------:R-:W-:Y:S01]  /*3e20*/  VIADD R29, R0, 0x61 ;  /* 0x00000061001d7836 */ /* 0x000fe20000000000 */
[----:B------:R-:W-:Y:S02]  /*3e30*/  FMNMX.FTZ R21, R10, R21, !PT ;  /* 0x000000150a157209 */ /* 0x000fe40007810000 */
[----:B------:R-:W-:Y:S02]  /*3e40*/  FMNMX.FTZ R2, R51, R2, !PT ;  /* 0x0000000233027209 */ /* 0x000fe40007810000 */
[----:B------:R-:W-:-:S02]  /*3e50*/  FSEL R154, R22, -INF , !P2 ;  /* 0xff800000169a7808 */ /* 0x000fc40005000000 */
[----:B------:R-:W-:Y:S02]  /*3e60*/  FMNMX.FTZ R21, R72, R21, !PT ;  /* 0x0000001548157209 */ /* 0x000fe40007810000 */
        /* <DEDUP_REMOVED lines=8> */
[CC--:B------:R-:W-:Y:S02]  /*3ef0*/  ISETP.GE.AND P4, PT, R20.reuse, R142.reuse, PT ;  /* 0x0000008e1400720c */ /* 0x0c0fe40003f86270 */
[-C--:B------:R-:W-:Y:S01]  /*3f00*/  ISETP.GE.AND P1, PT, R20, R141.reuse, PT ;  /* 0x0000008d1400720c */ /* 0x080fe20003f26270 */
[----:B------:R-:W-:Y:S01]  /*3f10*/  VIADD R20, R0, 0x59 ;  /* 0x0000005900147836 */ /* 0x000fe20000000000 */
[C---:B------:R-:W-:Y:S02]  /*3f20*/  ISETP.GE.AND P3, PT, R24.reuse, R142, PT ;  /* 0x0000008e1800720c */ /* 0x040fe40003f66270 */
[----:B------:R-:W-:-:S02]  /*3f30*/  ISETP.GE.AND P0, PT, R24, R141, PT ;  /* 0x0000008d1800720c */ /* 0x000fc40003f06270 */
[----:B------:R-:W-:Y:S02]  /*3f40*/  FMNMX.FTZ R21, R64, R21, !PT ;  /* 0x0000001540157209 */ /* 0x000fe40007810000 */
[----:B------:R-:W-:Y:S02]  /*3f50*/  FMNMX.FTZ R2, R119, R2, !PT ;  /* 0x0000000277027209 */ /* 0x000fe40007810000 */
[----:B------:R-:W-:Y:S01]  /*3f60*/  FSEL R57, R16, -INF , !P3 ;  /* 0xff80000010397808 */ /* 0x000fe20005800000 */
[----:B------:R-:W-:Y:S01]  /*3f70*/  VIADD R16, R0, 0x60 ;  /* 0x0000006000107836 */ /* 0x000fe20000000000 */
[----:B------:R-:W-:Y:S01]  /*3f80*/  FSEL R116, R18, -INF , !P0 ;  /* 0xff80000012747808 */ /* 0x000fe20004000000 */
[----:B------:R-:W-:Y:S01]  /*3f90*/  VIADD R18, R0, 0x69 ;  /* 0x0000006900127836 */ /* 0x000fe20000000000 */
[----:B------:R-:W-:Y:S02]  /*3fa0*/  FMNMX.FTZ R21, R66, R21, !PT ;  /* 0x0000001542157209 */ /* 0x000fe40007810000 */
[----:B------:R-:W-:-:S02]  /*3fb0*/  ISETP.GE.AND P3, PT, R20, R142, PT ;  /* 0x0000008e1400720c */ /* 0x000fc40003f66270 */
[----:B------:R-:W-:Y:S02]  /*3fc0*/  ISETP.GE.AND P0, PT, R20, R141, PT ;  /* 0x0000008d1400720c */ /* 0x000fe40003f06270 */
[----:B------:R-:W-:Y:S01]  /*3fd0*/  FMNMX.FTZ R20, R121, R2, !PT ;  /* 0x0000000279147209 */ /* 0x000fe20007810000 */
[----:B------:R-:W-:Y:S01]  /*3fe0*/  VIADD R2, R0, 0x78 ;  /* 0x0000007800027836 */ /* 0x000fe20000000000 */
[----:B------:R-:W-:Y:S02]  /*3ff0*/  FMNMX.FTZ R21, R162, R21, !PT ;  /* 0x00000015a2157209 */ /* 0x000fe40007810000 */
[----:B------:R-:W-:Y:S02]  /*4000*/  FMNMX.FTZ R20, R125, R20, !PT ;  /* 0x000000147d147209 */ /* 0x000fe40007810000 */
[----:B------:R-:W-:Y:S02]  /*4010*/  FMNMX.FTZ R21, R62, R21, !PT ;  /* 0x000000153e157209 */ /* 0x000fe40007810000 */
[----:B------:R-:W-:-:S02]  /*4020*/  FMNMX.FTZ R20, R127, R20, !PT ;  /* 0x000000147f147209 */ /* 0x000fc40007810000 */
[----:B------:R-:W-:Y:S02]  /*4030*/  FMNMX.FTZ R21, R60, R21, !PT ;  /* 0x000000153c157209 */ /* 0x000fe40007810000 */
[----:B------:R-:W-:Y:S01]  /*4040*/  FSEL R59, R17, -INF , !P5 ;  /* 0xff800000113b7808 */ /* 0x000fe20006800000 */
[----:B------:R-:W-:Y:S01]  /*4050*/  VIADD R17, R0, 0x70 ;  /* 0x0000007000117836 */ /* 0x000fe20000000000 */
[----:B------:R-:W-:Y:S02]  /*4060*/  FMNMX.FTZ R20, R57, R20, !PT ;  /* 0x0000001439147209 */ /* 0x000fe40007810000 */
[----:B------:R-:W-:Y:S02]  /*4070*/  FMNMX.FTZ R21, R158, R21, !PT ;  /* 0x000000159e157209 */ /* 0x000fe40007810000 */
[----:B------:R-:W-:Y:S02]  /*4080*/  FSEL R61, R12, -INF , !P4 ;  /* 0xff8000000c3d7808 */ /* 0x000fe40006000000 */
[----:B------:R-:W-:-:S02]  /*4090*/  FMNMX.FTZ R12, R59, R20, !PT ;  /* 0x000000143b0c7209 */ /* 0x000fc40007810000 */
[----:B------:R-:W-:Y:S02]  /*40a0*/  FSEL R63, R13, -INF , !P3 ;  /* 0xff8000000d3f7808 */ /* 0x000fe40005800000 */
[----:B------:R-:W-:Y:S02]  /*40b0*/  FMNMX.FTZ R13, R160, R21, !PT ;  /* 0x00000015a00d7209 */ /* 0x000fe40007810000 */
[----:B------:R-:W-:Y:S02]  /*40c0*/  ISETP.GE.AND P5, PT, R16, R142, PT ;  /* 0x0000008e1000720c */ /* 0x000fe40003fa6270 */
[----:B------:R-:W-:Y:S02]  /*40d0*/  FMNMX.FTZ R12, R61, R12, !PT ;  /* 0x0000000c3d0c7209 */ /* 0x000fe40007810000 */
[----:B------:R-:W-:Y:S01]  /*40e0*/  FSEL R124, R19, -INF , !P2 ;  /* 0xff800000137c7808 */ /* 0x000fe20005000000 */
[----:B------:R-:W-:Y:S01]  /*40f0*/  VIADD R19, R0, 0x68 ;  /* 0x0000006800137836 */ /* 0x000fe20000000000 */
        /* <DEDUP_REMOVED lines=12> */
[----:B------:R-:W-:Y:S01]  /*41c0*/  ISETP.GE.AND P2, PT, R16, R141, PT ;  /* 0x0000008d1000720c */ /* 0x000fe20003f46270 */
[----:B------:R-:W-:Y:S01]  /*41d0*/  VIADD R16, R0, 0x71 ;  /* 0x0000007100107836 */ /* 0x000fe20000000000 */
[----:B------:R-:W-:Y:S01]  /*41e0*/  FMNMX.FTZ R13, R154, R13, !PT ;  /* 0x0000000d9a0d7209 */ /* 0x000fe20007810000 */
[----:B------:R-:W-:Y:S01]  /*41f0*/  VIADD R0, R0, 0x79 ;  /* 0x0000007900007836 */ /* 0x000fe20000000000 */
[----:B------:R-:W-:-:S02]  /*4200*/  ISETP.GE.AND P4, PT, R17, R142, PT ;  /* 0x0000008e1100720c */ /* 0x000fc40003f86270 */
[----:B------:R-:W-:Y:S02]  /*4210*/  FSEL R27, R97, -INF , !P5 ;  /* 0xff800000611b7808 */ /* 0x000fe40006800000 */
[----:B------:R-:W-:Y:S02]  /*4220*/  FMNMX.FTZ R12, R25, R12, !PT ;  /* 0x0000000c190c7209 */ /* 0x000fe40007810000 */
[----:B------:R-:W-:Y:S02]  /*4230*/  FMNMX.FTZ R13, R148, R13, !PT ;  /* 0x0000000d940d7209 */ /* 0x000fe40007810000 */
[----:B------:R-:W-:Y:S02]  /*4240*/  ISETP.GE.AND P3, PT, R16, R142, PT ;  /* 0x0000008e1000720c */ /* 0x000fe40003f66270 */
[----:B------:R-:W-:Y:S02]  /*4250*/  FSEL R20, R92, -INF , !P4 ;  /* 0xff8000005c147808 */ /* 0x000fe40006000000 */
[----:B------:R-:W-:-:S02]  /*4260*/  FMNMX.FTZ R31, R27, R12, !PT ;  /* 0x0000000c1b1f7209 */ /* 0x000fc40007810000 */
        /* <DEDUP_REMOVED lines=9> */
[----:B------:R-:W-:Y:S02]  /*4300*/  FSEL R118, R15, -INF , !P0 ;  /* 0xff8000000f767808 */ /* 0x000fe40004000000 */
[----:B------:R-:W-:Y:S02]  /*4310*/  FMNMX.FTZ R13, R130, R13, !PT ;  /* 0x0000000d820d7209 */ /* 0x000fe40007810000 */
[----:B------:R-:W-:-:S02]  /*4320*/  FSEL R26, R89, -INF , !P4 ;  /* 0xff800000591a7808 */ /* 0x000fc40006000000 */
[----:B------:R-:W-:Y:S02]  /*4330*/  FMNMX.FTZ R31, R24, R31, !PT ;  /* 0x0000001f181f7209 */ /* 0x000fe40007810000 */
[----:B------:R-:W-:Y:S02]  /*4340*/  ISETP.GE.AND P0, PT, R29, R141, PT ;  /* 0x0000008d1d00720c */ /* 0x000fe40003f06270 */
[----:B------:R-:W-:Y:S02]  /*4350*/  FSEL R40, R102, -INF , !P2 ;  /* 0xff80000066287808 */ /* 0x000fe40005000000 */
[----:B------:R-:W-:Y:S02]  /*4360*/  FMNMX.FTZ R13, R118, R13, !PT ;  /* 0x0000000d760d7209 */ /* 0x000fe40007810000 */
[----:B------:R-:W-:Y:S02]  /*4370*/  FMNMX.FTZ R12, R26, R31, !PT ;  /* 0x0000001f1a0c7209 */ /* 0x000fe40007810000 */
[----:B------:R-:W-:-:S02]  /*4380*/  ISETP.GE.AND P1, PT, R19, R141, PT ;  /* 0x0000008d1300720c */ /* 0x000fc40003f26270 */
[----:B------:R-:W-:Y:S02]  /*4390*/  FSEL R52, R103, -INF , !P0 ;  /* 0xff80000067347808 */ /* 0x000fe40004000000 */
[----:B------:R-:W-:Y:S02]  /*43a0*/  FMNMX.FTZ R15, R40, R13, !PT ;  /* 0x0000000d280f7209 */ /* 0x000fe40007810000 */
[----:B------:R-:W1:Y:S01]  /*43b0*/  SHFL.BFLY PT, R13, R12, 0x2, 0x1f ;  /* 0x0c401f000c0d7f89 */ /* 0x000e6200000e0000 */
[----:B------:R-:W-:Y:S02]  /*43c0*/  ISETP.GE.AND P0, PT, R18, R141, PT ;  /* 0x0000008d1200720c */ /* 0x000fe40003f06270 */
[----:B------:R-:W-:Y:S02]  /*43d0*/  FSEL R54, R98, -INF , !P1 ;  /* 0xff80000062367808 */ /* 0x000fe40004800000 */
[----:B------:R-:W-:Y:S02]  /*43e0*/  FMNMX.FTZ R15, R52, R15, !PT ;  /* 0x0000000f340f7209 */ /* 0x000fe40007810000 */
[----:B------:R-:W-:-:S02]  /*43f0*/  ISETP.GE.AND P1, PT, R17, R141, PT ;  /* 0x0000008d1100720c */ /* 0x000fc40003f26270 */
[----:B------:R-:W-:Y:S02]  /*4400*/  FSEL R38, R99, -INF , !P0 ;  /* 0xff80000063267808 */ /* 0x000fe40004000000 */
[----:B------:R-:W-:Y:S01]  /*4410*/  FMNMX.FTZ R15, R54, R15, !PT ;  /* 0x0000000f360f7209 */ /* 0x000fe20007810000 */
[----:B------:R-:W-:Y:S01]  /*4420*/  LDSM.16.MT88.4 R96, [R174+0xd000] ;  /* 0x00d00000ae60783b */ /* 0x000fe20000004200 */
[----:B------:R-:W-:Y:S02]  /*4430*/  ISETP.GE.AND P0, PT, R16, R141, PT ;  /* 0x0000008d1000720c */ /* 0x000fe40003f06270 */
[----:B------:R-:W-:Y:S02]  /*4440*/  FSEL R39, R94, -INF , !P1 ;  /* 0xff8000005e277808 */ /* 0x000fe40004800000 */
[----:B------:R-:W-:Y:S02]  /*4450*/  FMNMX.FTZ R14, R38, R15, !PT ;  /* 0x0000000f260e7209 */ /* 0x000fe40007810000 */
[----:B------:R-:W-:-:S02]  /*4460*/  ISETP.GE.AND P1, PT, R2, R141, PT ;  /* 0x0000008d0200720c */ /* 0x000fc40003f26270 */
[----:B------:R-:W-:Y:S02]  /*4470*/  FSEL R50, R95, -INF , !P0 ;  /* 0xff8000005f327808 */ /* 0x000fe40004000000 */
[----:B------:R-:W-:Y:S02]  /*4480*/  FMNMX.FTZ R15, R39, R14, !PT ;  /* 0x0000000e270f7209 */ /* 0x000fe40007810000 */
[----:B------:R-:W-:Y:S02]  /*4490*/  ISETP.GE.AND P0, PT, R0, R141, PT ;  /* 0x0000008d0000720c */ /* 0x000fe40003f06270 */
[----:B------:R-:W-:Y:S02]  /*44a0*/  FSEL R48, R90, -INF , !P1 ;  /* 0xff8000005a307808 */ /* 0x000fe40004800000 */
[----:B------:R-:W-:Y:S02]  /*44b0*/  FMNMX.FTZ R15, R50, R15, !PT ;  /* 0x0000000f320f7209 */ /* 0x000fe40007810000 */
[----:B------:R-:W-:-:S02]  /*44c0*/  FSEL R46, R91, -INF , !P0 ;  /* 0xff8000005b2e7808 */ /* 0x000fc40004000000 */
[----:B------:R-:W-:Y:S01]  /*44d0*/  FMNMX.FTZ R17, R48, R15, !PT ;  /* 0x0000000f30117209 */ /* 0x000fe20007810000 */
[----:B------:R-:W-:Y:S01]  /*44e0*/  LDSM.16.MT88.4 R88, [R172+0xb000] ;  /* 0x00b00000ac58783b */ /* 0x000fe20000004200 */
[----:B-1----:R-:W-:Y:S02]  /*44f0*/  FMNMX.FTZ R15, R12, R13, !PT ;  /* 0x0000000d0c0f7209 */ /* 0x002fe40007810000 */
[----:B------:R-:W-:Y:S02]  /*4500*/  FMNMX.FTZ R12, R46, R17, !PT ;  /* 0x000000112e0c7209 */ /* 0x000fe40007810000 */
[----:B------:R-:W-:Y:S04]  /*4510*/  LDSM.16.MT88.4 R16, [R174+0x9400] ;  /* 0x00940000ae10783b */ /* 0x000fe80000004200 */
[----:B------:R-:W1:Y:S04]  /*4520*/  SHFL.BFLY PT, R13, R12, 0x2, 0x1f ;  /* 0x0c401f000c0d7f89 */ /* 0x000e6800000e0000 */
[----:B------:R-:W2:Y:S01]  /*4530*/  SHFL.BFLY PT, R2, R15, 0x1, 0x1f ;  /* 0x0c201f000f027f89 */ /* 0x000ea200000e0000 */
[----:B-1----:R-:W-:-:S02]  /*4540*/  FMNMX.FTZ R13, R12, R13, !PT ;  /* 0x0000000d0c0d7209 */ /* 0x002fc40007810000 */
        /* <DEDUP_REMOVED lines=21> */
[----:B------:R-:W1:Y:S01]  /*46a0*/  MUFU.EX2 R117, R117 ;  /* 0x0000007500757308 */ /* 0x000e620000000800 */
[--C-:B------:R-:W-:Y:S01]  /*46b0*/  FFMA.FTZ R51, R129, UR6, -R44.reuse ;  /* 0x0000000681337c23 */ /* 0x100fe2000801082c */
[--C-:B------:R-:W-:Y:S01]  /*46c0*/  FFMA.FTZ R121, R121, UR6, -R44.reuse ;  /* 0x0000000679797c23 */ /* 0x100fe2000801082c */
[--C-:B------:R-:W-:Y:S01]  /*46d0*/  FFMA.FTZ R59, R59, UR6, -R44.reuse ;  /* 0x000000063b3b7c23 */ /* 0x100fe2000801082c */
[----:B------:R-:W-:Y:S01]  /*46e0*/  FSEL R41, R41, RZ, P0 ;  /* 0x000000ff29297208 */ /* 0x000fe20000000000 */
[----:B------:R-:W-:Y:S01]  /*46f0*/  FFMA.FTZ R193, R26, UR6, -R44 ;  /* 0x000000061ac17c23 */ /* 0x000fe2000801082c */
[----:B------:R-:W-:-:S02]  /*4700*/  ISETP.GE.AND P0, PT, R138, 0x2, PT ;  /* 0x000000028a00780c */ /* 0x000fc40003f06270 */
        /* <DEDUP_REMOVED lines=9> */
[----:B------:R-:W-:Y:S01]  /*47a0*/  LDSM.16.MT88.4 R8, [R174+0xb400] ;  /* 0x00b40000ae08783b */ /* 0x000fe20000004200 */
[----:B-1----:R-:W-:Y:S01]  /*47b0*/  F2FP.BF16.F32.PACK_AB R104, R117, R146 ;  /* 0x000000927568723e */ /* 0x002fe200000010ff */
[--C-:B------:R-:W-:Y:S01]  /*47c0*/  FFMA.FTZ R36, R72, UR6, -R41.reuse ;  /* 0x0000000648247c23 */ /* 0x100fe20008010829 */
[--C-:B------:R-:W-:Y:S01]  /*47d0*/  FFMA.FTZ R33, R6, UR6, -R41.reuse ;  /* 0x0000000606217c23 */ /* 0x100fe20008010829 */
[----:B------:R-:W1:Y:S01]  /*47e0*/  LDSM.16.MT88.4 R76, [R172+0x9000] ;  /* 0x00900000ac4c783b */ /* 0x000e620000004200 */
        /* <DEDUP_REMOVED lines=31> */
[----:B------:R-:W-:Y:S01]  /*49e0*/  FADD.FTZ R117, R146, R117 ;  /* 0x0000007592757221 */ /* 0x000fe20000010000 */
[----:B------:R-:W-:Y:S01]  /*49f0*/  FADD.FTZ R67, R128, R67 ;  /* 0x0000004380437221 */ /* 0x000fe20000010000 */
[----:B------:R-:W-:Y:S01]  /*4a00*/  FFMA.FTZ R129, R40, UR6, -R41 ;  /* 0x0000000628817c23 */ /* 0x000fe20008010829 */
[----:B------:R-:W-:Y:S01]  /*4a10*/  MUFU.EX2 R43, R43 ;  /* 0x0000002b002b7308 */ /* 0x000fe20000000800 */
[----:B------:R-:W-:Y:S01]  /*4a20*/  FADD.FTZ R126, R126, R117 ;  /* 0x000000757e7e7221 */ /* 0x000fe20000010000 */
[--C-:B------:R-:W-:Y:S01]  /*4a30*/  FFMA.FTZ R124, R21, UR6, -R44.reuse ;  /* 0x00000006157c7c23 */ /* 0x100fe2000801082c */
[----:B------:R-:W-:Y:S01]  /*4a40*/  FFMA.FTZ R118, R25, UR6, -R44 ;  /* 0x0000000619767c23 */ /* 0x000fe2000801082c */
[--C-:B------:R-:W-:Y:S01]  /*4a50*/  FFMA.FTZ R40, R52, UR6, -R41.reuse ;  /* 0x0000000634287c23 */ /* 0x100fe20008010829 */
[----:B------:R-:W-:Y:S01]  /*4a60*/  FADD.FTZ R126, R65, R126 ;  /* 0x0000007e417e7221 */ /* 0x000fe20000010000 */
[--C-:B------:R-:W-:Y:S01]  /*4a70*/  FFMA.FTZ R65, R27, UR6, -R44.reuse ;  /* 0x000000061b417c23 */ /* 0x100fe2000801082c */
[----:B------:R-:W-:Y:S01]  /*4a80*/  FFMA.FTZ R117, R54, UR6, -R41 ;  /* 0x0000000636757c23 */ /* 0x000fe20008010829 */
[----:B------:R-:W3:Y:S01]  /*4a90*/  MUFU.EX2 R42, R42 ;  /* 0x0000002a002a7308 */ /* 0x000ee20000000800 */
[----:B--2---:R-:W-:Y:S01]  /*4aa0*/  F2FP.BF16.F32.PACK_AB R107, R49, R144 ;  /* 0x00000090316b723e */ /* 0x004fe200000010ff */
[----:B------:R-:W-:Y:S01]  /*4ab0*/  FADD.FTZ R144, R144, R67 ;  /* 0x0000004390907221 */ /* 0x000fe20000010000 */
[--C-:B------:R-:W-:Y:S01]  /*4ac0*/  FFMA.FTZ R67, R23, UR6, -R44.reuse ;  /* 0x0000000617437c23 */ /* 0x100fe2000801082c */
[----:B------:R-:W-:Y:S01]  /*4ad0*/  FFMA.FTZ R38, R38, UR6, -R41 ;  /* 0x0000000626267c23 */ /* 0x000fe20008010829 */
[--C-:B------:R-:W-:Y:S01]  /*4ae0*/  FFMA.FTZ R54, R20, UR6, -R44.reuse ;  /* 0x0000000614367c23 */ /* 0x100fe2000801082c */
[----:B------:R-:W-:-:S02]  /*4af0*/  FFMA.FTZ R52, R22, UR6, -R44 ;  /* 0x0000000616347c23 */ /* 0x000fc4000801082c */
[C---:B------:R-:W-:Y:S01]  /*4b00*/  HMMA.16816.F32.BF16 R108, R104.reuse, R80, RZ ;  /* 0x00000050686c723c */ /* 0x040fe200000418ff */
[----:B------:R-:W-:Y:S01]  /*4b10*/  MUFU.EX2 R58, R58 ;  /* 0x0000003a003a7308 */ /* 0x000fe20000000800 */
[----:B------:R-:W-:Y:S04]  /*4b20*/  LDSM.16.MT88.4 R20, [R174+0xc800] ;  /* 0x00c80000ae14783b */ /* 0x000fe80000004200 */
[C---:B------:R-:W-:Y:S03]  /*4b30*/  HMMA.16816.F32.BF16 R80, R104.reuse, R82, RZ ;  /* 0x000000526850723c */ /* 0x040fe600000418ff */
[----:B------:R-:W2:Y:S01]  /*4b40*/  MUFU.EX2 R37, R37 ;  /* 0x0000002500257308 */ /* 0x000ea20000000800 */
[----:B---3--:R-:W-:Y:S01]  /*4b50*/  F2FP.BF16.F32.PACK_AB R4, R42, R43 ;  /* 0x0000002b2a04723e */ /* 0x008fe200000010ff */
[----:B------:R-:W-:Y:S01]  /*4b60*/  FADD.FTZ R43, R43, R126 ;  /* 0x0000007e2b2b7221 */ /* 0x000fe20000010000 */
[C---:B------:R-:W-:Y:S05]  /*4b70*/  HMMA.16816.F32.BF16 R112, R104.reuse, R68, RZ ;  /* 0x000000446870723c */ /* 0x040fea00000418ff */
[----:B------:R-:W-:Y:S01]  /*4b80*/  MUFU.EX2 R56, R56 ;  /* 0x0000003800387308 */ /* 0x000fe20000000800 */
[C---:B-1----:R-:W-:Y:S06]  /*4b90*/  HMMA.16816.F32.BF16 R72, R104.reuse, R76, RZ ;  /* 0x0000004c6848723c */ /* 0x042fec00000418ff */
[----:B------:R-:W-:Y:S01]  /*4ba0*/  HMMA.16816.F32.BF16 R84, R104, R88, RZ ;  /* 0x000000586854723c */ /* 0x000fe200000418ff */
        /* <DEDUP_REMOVED lines=20> */
[----:B------:R-:W4:Y:S01]  /*4cf0*/  LDSM.16.MT88.4 R12, [R174+0xd400] ;  /* 0x00d40000ae0c783b */ /* 0x000f220000004200 */
[----:B------:R-:W-:Y:S04]  /*4d00*/  MUFU.EX2 R32, R32 ;  /* 0x0000002000207308 */ /* 0x000fe80000000800 */
[C---:B------:R-:W-:Y:S04]  /*4d10*/  HMMA.16816.F32.BF16 R112, R4.reuse, R16, R112 ;  /* 0x000000100470723c */ /* 0x040fe80000041870 */
[----:B------:R-:W5:Y:S02]  /*4d20*/  MUFU.EX2 R29, R29 ;  /* 0x0000001d001d7308 */ /* 0x000f640000000800 */
[----:B------:R-:W-:Y:S01]  /*4d30*/  HMMA.16816.F32.BF16 R68, R4, R18, R68 ;  /* 0x000000120444723c */ /* 0x000fe20000041844 */
[----:B------:R-:W1:Y:S05]  /*4d40*/  LDSM.16.MT88.4 R16, [R172+0xb400] ;  /* 0x00b40000ac10783b */ /* 0x000e6a0000004200 */
[----:B------:R-:W-:Y:S08]  /*4d50*/  MUFU.EX2 R30, R30 ;  /* 0x0000001e001e7308 */ /* 0x000ff00000000800 */
[----:B------:R-:W5:Y:S01]  /*4d60*/  MUFU.EX2 R3, R3 ;  /* 0x0000000300037308 */ /* 0x000f620000000800 */
[C---:B--2---:R-:W-:Y:S07]  /*4d70*/  HMMA.16816.F32.BF16 R100, R104.reuse, R8, RZ ;  /* 0x000000086864723c */ /* 0x044fee00000418ff */
[----:B------:R-:W-:Y:S01]  /*4d80*/  MUFU.EX2 R66, R66 ;  /* 0x0000004200427308 */ /* 0x000fe20000000800 */
[----:B------:R-:W-:Y:S01]  /*4d90*/  HMMA.16816.F32.BF16 R104, R104, R10, RZ ;  /* 0x0000000a6868723c */ /* 0x000fe200000418ff */
[----:B------:R-:W2:Y:S05]  /*4da0*/  LDSM.16.MT88.4 R8, [R172+0xd400] ;  /* 0x00d40000ac08783b */ /* 0x000eaa0000004200 */
[C---:B----4-:R-:W-:Y:S01]  /*4db0*/  HMMA.16816.F32.BF16 R92, R4.reuse, R12, R92 ;  /* 0x0000000c045c723c */ /* 0x050fe2000004185c */
[----:B------:R-:W4:Y:S05]  /*4dc0*/  MUFU.EX2 R55, R55 ;  /* 0x0000003700377308 */ /* 0x000f2a0000000800 */
[C---:B------:R-:W-:Y:S01]  /*4dd0*/  HMMA.16816.F32.BF16 R96, R4.reuse, R14, R96 ;  /* 0x0000000e0460723c */ /* 0x040fe20000041860 */
[----:B------:R-:W4:Y:S02]  /*4de0*/  LDSM.16.MT88.4 R12, [R174+0x9800] ;  /* 0x00980000ae0c783b */ /* 0x000f240000004200 */
        /* <DEDUP_REMOVED lines=14> */
[----:B-----5:R-:W-:Y:S02]  /*4ed0*/  F2FP.BF16.F32.PACK_AB R5, R29, R32 ;  /* 0x000000201d05723e */ /* 0x020fe400000010ff */
[----:B------:R-:W-:-:S05]  /*4ee0*/  F2FP.BF16.F32.PACK_AB R7, R3, R30 ;  /* 0x0000001e0307723e */ /* 0x000fca00000010ff */
[----:B------:R-:W-:Y:S02]  /*4ef0*/  MUFU.EX2 R158, R158 ;  /* 0x0000009e009e7308 */ /* 0x000fe40000000800 */
[C---:B----4-:R-:W-:Y:S06]  /*4f00*/  HMMA.16816.F32.BF16 R112, R4.reuse, R12, R112 ;  /* 0x0000000c0470723c */ /* 0x050fec0000041870 */
        /* <DEDUP_REMOVED lines=17> */
[----:B------:R-:W1:Y:S01]  /*5020*/  MUFU.EX2 R59, R59 ;  /* 0x0000003b003b7308 */ /* 0x000e620000000800 */
[C---:B------:R-:W-:Y:S01]  /*5030*/  HMMA.16816.F32.BF16 R88, R4.reuse, R10, R88 ;  /* 0x0000000a0458723c */ /* 0x040fe20000041858 */
[----:B------:R-:W3:Y:S06]  /*5040*/  LDSM.16.MT88.4 R8, [R172+0xd800] ;  /* 0x00d80000ac08783b */ /* 0x000eec0000004200 */
[----:B------:R-:W-:Y:S08]  /*5050*/  MUFU.EX2 R148, R148 ;  /* 0x0000009400947308 */ /* 0x000ff00000000800 */
[----:B------:R-:W1:Y:S01]  /*5060*/  MUFU.EX2 R57, R57 ;  /* 0x0000003900397308 */ /* 0x000e620000000800 */
[C---:B----4-:R-:W-:Y:S07]  /*5070*/  HMMA.16816.F32.BF16 R92, R4.reuse, R12, R92 ;  /* 0x0000000c045c723c */ /* 0x050fee000004185c */
[----:B------:R-:W-:Y:S01]  /*5080*/  MUFU.EX2 R154, R154 ;  /* 0x0000009a009a7308 */ /* 0x000fe20000000800 */
[C---:B------:R-:W-:Y:S01]  /*5090*/  HMMA.16816.F32.BF16 R96, R4.reuse, R14, R96 ;  /* 0x0000000e0460723c */ /* 0x040fe20000041860 */
[----:B------:R-:W4:Y:S06]  /*50a0*/  LDSM.16.MT88.4 R12, [R174+0x9c00] ;  /* 0x009c0000ae0c783b */ /* 0x000f2c0000004200 */
[----:B------:R-:W1:Y:S08]  /*50b0*/  MUFU.EX2 R63, R63 ;  /* 0x0000003f003f7308 */ /* 0x000e700000000800 */
[----:B------:R-:W-:Y:S01]  /*50c0*/  MUFU.EX2 R116, R116 ;  /* 0x0000007400747308 */ /* 0x000fe20000000800 */
[C---:B---3--:R-:W-:Y:S07]  /*50d0*/  HMMA.16816.F32.BF16 R100, R4.reuse, R8, R100 ;  /* 0x000000080464723c */ /* 0x048fee0000041864 */
[----:B------:R-:W3:Y:S01]  /*50e0*/  MUFU.EX2 R61, R61 ;  /* 0x0000003d003d7308 */ /* 0x000ee20000000800 */
[----:B------:R-:W-:Y:S01]  /*50f0*/  HMMA.16816.F32.BF16 R104, R4, R10, R104 ;  /* 0x0000000a0468723c */ /* 0x000fe20000041868 */
[----:B------:R-:W5:Y:S06]  /*5100*/  LDSM.16.MT88.4 R8, [R172+0x9c00] ;  /* 0x009c0000ac08783b */ /* 0x000f6c0000004200 */
[----:B------:R-:W-:Y:S01]  /*5110*/  F2FP.BF16.F32.PACK_AB R4, R55, R66 ;  /* 0x000000423704723e */ /* 0x000fe200000010ff */
[----:B------:R-:W-:Y:S01]  /*5120*/  MUFU.EX2 R124, R124 ;  /* 0x0000007c007c7308 */ /* 0x000fe20000000800 */
[----:B------:R-:W-:-:S02]  /*5130*/  F2FP.BF16.F32.PACK_AB R6, R51, R62 ;  /* 0x0000003e3306723e */ /* 0x000fc400000010ff */
[----:B------:R-:W-:Y:S02]  /*5140*/  F2FP.BF16.F32.PACK_AB R5, R53, R64 ;  /* 0x000000403505723e */ /* 0x000fe400000010ff */
[----:B------:R-:W-:-:S03]  /*5150*/  F2FP.BF16.F32.PACK_AB R7, R45, R60 ;  /* 0x0000003c2d07723e */ /* 0x000fc600000010ff */
[----:B------:R-:W3:Y:S04]  /*5160*/  MUFU.EX2 R67, R67 ;  /* 0x0000004300437308 */ /* 0x000ee80000000800 */
[C---:B----4-:R-:W-:Y:S04]  /*5170*/  HMMA.16816.F32.BF16 R112, R4.reuse, R12, R112 ;  /* 0x0000000c0470723c */ /* 0x050fe80000041870 */
[----:B------:R-:W-:Y:S02]  /*5180*/  MUFU.EX2 R118, R118 ;  /* 0x0000007600767308 */ /* 0x000fe40000000800 */
[C---:B------:R-:W-:Y:S01]  /*5190*/  HMMA.16816.F32.BF16 R68, R4.reuse, R14, R68 ;  /* 0x0000000e0444723c */ /* 0x040fe20000041844 */
[----:B------:R-:W4:Y:S05]  /*51a0*/  LDSM.16.MT88.4 R12, [R174+0xbc00] ;  /* 0x00bc0000ae0c783b */ /* 0x000f2a0000004200 */
[----:B------:R-:W3:Y:S08]  /*51b0*/  MUFU.EX2 R65, R65 ;  /* 0x0000004100417308 */ /* 0x000ef00000000800 */
[----:B------:R-:W-:Y:S01]  /*51c0*/  MUFU.EX2 R129, R129 ;  /* 0x0000008100817308 */ /* 0x000fe20000000800 */
[C---:B-----5:R-:W-:Y:S06]  /*51d0*/  HMMA.16816.F32.BF16 R72, R4.reuse, R8, R72 ;  /* 0x000000080448723c */ /* 0x060fec0000041848 */
[C---:B------:R-:W-:Y:S01]  /*51e0*/  HMMA.16816.F32.BF16 R76, R4.reuse, R10, R76 ;  /* 0x0000000a044c723c */ /* 0x040fe2000004184c */
[----:B------:R-:W5:Y:S01]  /*51f0*/  LDSM.16.MT88.4 R8, [R172+0xbc00] ;  /* 0x00bc0000ac08783b */ /* 0x000f620000004200 */
[----:B------:R-:W3:Y:S08]  /*5200*/  MUFU.EX2 R40, R40 ;  /* 0x0000002800287308 */ /* 0x000ef00000000800 */
[----:B------:R-:W-:Y:S08]  /*5210*/  MUFU.EX2 R117, R117 ;  /* 0x0000007500757308 */ /* 0x000ff00000000800 */
[----:B------:R-:W3:Y:S01]  /*5220*/  MUFU.EX2 R38, R38 ;  /* 0x0000002600267308 */ /* 0x000ee20000000800 */
[C---:B----4-:R-:W-:Y:S06]  /*5230*/  HMMA.16816.F32.BF16 R108, R4.reuse, R12, R108 ;  /* 0x0000000c046c723c */ /* 0x050fec000004186c */
[C---:B------:R-:W-:Y:S01]  /*5240*/  HMMA.16816.F32.BF16 R80, R4.reuse, R14, R80 ;  /* 0x0000000e0450723c */ /* 0x040fe20000041850 */
[----:B------:R-:W4:Y:S01]  /*5250*/  LDSM.16.MT88.4 R12, [R174+0xdc00] ;  /* 0x00dc0000ae0c783b */ /* 0x000f220000004200 */
[----:B------:R-:W-:Y:S04]  /*5260*/  MUFU.EX2 R193, R193 ;  /* 0x000000c100c17308 */ /* 0x000fe80000000800 */
[C---:B-----5:R-:W-:Y:S06]  /*5270*/  HMMA.16816.F32.BF16 R84, R4.reuse, R8, R84 ;  /* 0x000000080454723c */ /* 0x060fec0000041854 */
[C---:B------:R-:W-:Y:S01]  /*5280*/  HMMA.16816.F32.BF16 R88, R4.reuse, R10, R88 ;  /* 0x0000000a0458723c */ /* 0x040fe20000041858 */
[----:B------:R-:W5:Y:S05]  /*5290*/  LDSM.16.MT88.4 R8, [R172+0xdc00] ;  /* 0x00dc0000ac08783b */ /* 0x000f6a0000004200 */
[C---:B----4-:R-:W-:Y:S06]  /*52a0*/  HMMA.16816.F32.BF16 R92, R4.reuse, R12, R92 ;  /* 0x0000000c045c723c */ /* 0x050fec000004185c */
[C---:B------:R-:W-:Y:S01]  /*52b0*/  HMMA.16816.F32.BF16 R96, R4.reuse, R14, R96 ;  /* 0x0000000e0460723c */ /* 0x040fe20000041860 */
[----:B------:R-:W4:Y:S05]  /*52c0*/  LDSM.16.MT88.4 R12, [R174+0xa000] ;  /* 0x00a00000ae0c783b */ /* 0x000f2a0000004200 */
[C---:B-----5:R-:W-:Y:S06]  /*52d0*/  HMMA.16816.F32.BF16 R100, R4.reuse, R8, R100 ;  /* 0x000000080464723c */ /* 0x060fec0000041864 */
[----:B------:R-:W-:Y:S01]  /*52e0*/  HMMA.16816.F32.BF16 R104, R4, R10, R104 ;  /* 0x0000000a0468723c */ /* 0x000fe20000041868 */
[----:B------:R-:W5:Y:S06]  /*52f0*/  LDSM.16.MT88.4 R8, [R172+0xa000] ;  /* 0x00a00000ac08783b */ /* 0x000f6c0000004200 */
[----:B------:R-:W-:-:S02]  /*5300*/  F2FP.BF16.F32.PACK_AB R4, R121, R158 ;  /* 0x0000009e7904723e */ /* 0x000fc400000010ff */
[----:B--2---:R-:W-:Y:S02]  /*5310*/  F2FP.BF16.F32.PACK_AB R6, R119, R156 ;  /* 0x0000009c7706723e */ /* 0x004fe400000010ff */
[----:B------:R-:W-:Y:S02]  /*5320*/  F2FP.BF16.F32.PACK_AB R5, R127, R160 ;  /* 0x000000a07f05723e */ /* 0x000fe400000010ff */
[----:B------:R-:W-:-:S07]  /*5330*/  F2FP.BF16.F32.PACK_AB R7, R125, R150 ;  /* 0x000000967d07723e */ /* 0x000fce00000010ff */
[C---:B----4-:R-:W-:Y:S06]  /*5340*/  HMMA.16816.F32.BF16 R112, R4.reuse, R12, R112 ;  /* 0x0000000c0470723c */ /* 0x050fec0000041870 */
[C---:B------:R-:W-:Y:S01]  /*5350*/  HMMA.16816.F32.BF16 R68, R4.reuse, R14, R68 ;  /* 0x0000000e0444723c */ /* 0x040fe20000041844 */
[----:B------:R-:W2:Y:S05]  /*5360*/  LDSM.16.MT88.4 R12, [R174+0xc000] ;  /* 0x00c00000ae0c783b */ /* 0x000eaa0000004200 */
[C---:B-----5:R-:W-:Y:S06]  /*5370*/  HMMA.16816.F32.BF16 R72, R4.reuse, R8, R72 ;  /* 0x000000080448723c */ /* 0x060fec0000041848 */
[C---:B------:R-:W-:Y:S01]  /*5380*/  HMMA.16816.F32.BF16 R76, R4.reuse, R10, R76 ;  /* 0x0000000a044c723c */ /* 0x040fe2000004184c */
[----:B------:R-:W4:Y:S05]  /*5390*/  LDSM.16.MT88.4 R8, [R172+0xc000] ;  /* 0x00c00000ac08783b */ /* 0x000f2a0000004200 */
[C---:B--2---:R-:W-:Y:S06]  /*53a0*/  HMMA.16816.F32.BF16 R108, R4.reuse, R12, R108 ;  /* 0x0000000c046c723c */ /* 0x044fec000004186c */
[C---:B------:R-:W-:Y:S01]  /*53b0*/  HMMA.16816.F32.BF16 R80, R4.reuse, R14, R80 ;  /* 0x0000000e0450723c */ /* 0x040fe20000041850 */
[----:B------:R-:W2:Y:S05]  /*53c0*/  LDSM.16.MT88.4 R12, [R174+0xe000] ;  /* 0x00e00000ae0c783b */ /* 0x000eaa0000004200 */
        /* <DEDUP_REMOVED lines=9> */
[----:B-1----:R-:W-:-:S02]  /*5460*/  F2FP.BF16.F32.PACK_AB R4, R59, R152 ;  /* 0x000000983b04723e */ /* 0x002fc400000010ff */
[----:B------:R-:W-:Y:S02]  /*5470*/  F2FP.BF16.F32.PACK_AB R6, R57, R148 ;  /* 0x000000943906723e */ /* 0x000fe400000010ff */
[----:B------:R-:W-:Y:S02]  /*5480*/  F2FP.BF16.F32.PACK_AB R5, R63, R154 ;  /* 0x0000009a3f05723e */ /* 0x000fe400000010ff */
[----:B---3--:R-:W-:-:S07]  /*5490*/  F2FP.BF16.F32.PACK_AB R7, R61, R116 ;  /* 0x000000743d07723e */ /* 0x008fce00000010ff */
[C---:B--2---:R-:W-:Y:S06]  /*54a0*/  HMMA.16816.F32.BF16 R72, R4.reuse, R12, R72 ;  /* 0x0000000c0448723c */ /* 0x044fec0000041848 */
[C---:B------:R-:W-:Y:S01]  /*54b0*/  HMMA.16816.F32.BF16 R76, R4.reuse, R14, R76 ;  /* 0x0000000e044c723c */ /* 0x040fe2000004184c */
[----:B------:R-:W1:Y:S05]  /*54c0*/  LDSM.16.MT88.4 R12, [R172+0xe400] ;  /* 0x00e40000ac0c783b */ /* 0x000e6a0000004200 */
[C---:B------:R-:W-:Y:S06]  /*54d0*/  HMMA.16816.F32.BF16 R112, R4.reuse, R16, R112 ;  /* 0x000000100470723c */ /* 0x040fec0000041870 */
[C---:B------:R-:W-:Y:S01]  /*54e0*/  HMMA.16816.F32.BF16 R68, R4.reuse, R18, R68 ;  /* 0x000000120444723c */ /* 0x040fe20000041844 */
[----:B------:R-:W2:Y:S05]  /*54f0*/  LDSM.16.MT88.4 R16, [R172+0xc400] ;  /* 0x00c40000ac10783b */ /* 0x000eaa0000004200 */
[C---:B----4-:R-:W-:Y:S06]  /*5500*/  HMMA.16816.F32.BF16 R108, R4.reuse, R8, R108 ;  /* 0x00000008046c723c */ /* 0x050fec000004186c */
[C---:B------:R-:W-:Y:S01]  /*5510*/  HMMA.16816.F32.BF16 R80, R4.reuse, R10, R80 ;  /* 0x0000000a0450723c */ /* 0x040fe20000041850 */
[----:B------:R-:W3:Y:S05]  /*5520*/  LDSM.16.MT88.4 R8, [R174+0xe400] ;  /* 0x00e40000ae08783b */ /* 0x000eea0000004200 */
[C---:B-1----:R-:W-:Y:S06]  /*5530*/  HMMA.16816.F32.BF16 R100, R4.reuse, R12, R100 ;  /* 0x0000000c0464723c */ /* 0x042fec0000041864 */
[----:B------:R-:W-:Y:S01]  /*5540*/  HMMA.16816.F32.BF16 R104, R4, R14, R104 ;  /* 0x0000000e0468723c */ /* 0x000fe20000041868 */
[----:B------:R-:W-:Y:S01]  /*5550*/  FADD.FTZ R13, R49, R144 ;  /* 0x00000090310d7221 */ /* 0x000fe20000010000 */
[----:B------:R-:W-:-:S02]  /*5560*/  FFMA.FTZ R49, R24, UR6, -R44 ;  /* 0x0000000618317c23 */ /* 0x000fc4000801082c */
[----:B------:R-:W1:Y:S01]  /*5570*/  LDSM.16.MT88.4 R24, [R172+0xa800] ;  /* 0x00a80000ac18783b */ /* 0x000e620000004200 */
[----:B------:R-:W-:Y:S01]  /*5580*/  FADD.FTZ R56, R56, R13 ;  /* 0x0000000d38387221 */ /* 0x000fe20000010000 */
[C---:B--2---:R-:W-:Y:S01]  /*5590*/  HMMA.16816.F32.BF16 R84, R4.reuse, R16, R84 ;  /* 0x000000100454723c */ /* 0x044fe20000041854 */
[----:B------:R-:W-:Y:S01]  /*55a0*/  FADD.FTZ R13, R42, R43 ;  /* 0x0000002b2a0d7221 */ /* 0x000fe20000010000 */
[--C-:B------:R-:W-:Y:S01]  /*55b0*/  FFMA.FTZ R43, R39, UR6, -R41.reuse ;  /* 0x00000006272b7c23 */ /* 0x100fe20008010829 */
[----:B------:R-:W-:Y:S01]  /*55c0*/  FADD.FTZ R47, R47, R56 ;  /* 0x000000382f2f7221 */ /* 0x000fe20000010000 */
[----:B------:R-:W-:Y:S01]  /*55d0*/  FFMA.FTZ R42, R50, UR6, -R41 ;  /* 0x00000006322a7c23 */ /* 0x000fe20008010829 */
[----:B------:R-:W-:Y:S01]  /*55e0*/  FADD.FTZ R58, R58, R13 ;  /* 0x0000000d3a3a7221 */ /* 0x000fe20000010000 */
[C---:B------:R-:W-:Y:S01]  /*55f0*/  HMMA.16816.F32.BF16 R88, R4.reuse, R18, R88 ;  /* 0x000000120458723c */ /* 0x040fe20000041858 */
[----:B------:R-:W2:Y:S01]  /*5600*/  LDSM.16.MT88.4 R12, [R172+0xc800] ;  /* 0x00c80000ac0c783b */ /* 0x000ea20000004200 */
[----:B------:R-:W-:Y:S01]  /*5610*/  FADD.FTZ R36, R36, R47 ;  /* 0x0000002f24247221 */ /* 0x000fe20000010000 */
[----:B------:R-:W-:Y:S01]  /*5620*/  FADD.FTZ R58, R37, R58 ;  /* 0x0000003a253a7221 */ /* 0x000fe20000010000 */
[--C-:B------:R-:W-:Y:S01]  /*5630*/  FFMA.FTZ R39, R48, UR6, -R41.reuse ;  /* 0x0000000630277c23 */ /* 0x100fe20008010829 */
[----:B------:R-:W-:Y:S01]  /*5640*/  LDSM.16.MT88.4 R16, [R172+0xe800] ;  /* 0x00e80000ac10783b */ /* 0x000fe20000004200 */
[C---:B---3--:R-:W-:Y:S01]  /*5650*/  HMMA.16816.F32.BF16 R92, R4.reuse, R8, R92 ;  /* 0x00000008045c723c */ /* 0x048fe2000004185c */
[----:B------:R-:W-:Y:S01]  /*5660*/  FADD.FTZ R33, R33, R36 ;  /* 0x0000002421217221 */ /* 0x000fe20000010000 */
[----:B------:R-:W-:Y:S01]  /*5670*/  FADD.FTZ R35, R35, R58 ;  /* 0x0000003a23237221 */ /* 0x000fe20000010000 */
[----:B------:R-:W-:Y:S01]  /*5680*/  FFMA.FTZ R41, R46, UR6, -R41 ;  /* 0x000000062e297c23 */ /* 0x000fe20008010829 */
[----:B------:R-:W-:Y:S01]  /*5690*/  MUFU.EX2 R42, R42 ;  /* 0x0000002a002a7308 */ /* 0x000fe20000000800 */
[----:B------:R-:W-:Y:S01]  /*56a0*/  FADD.FTZ R32, R32, R33 ;  /* 0x0000002120207221 */ /* 0x000fe20000010000 */
[----:B------:R-:W-:Y:S01]  /*56b0*/  HMMA.16816.F32.BF16 R96, R4, R10, R96 ;  /* 0x0000000a0460723c */ /* 0x000fe20000041860 */
[----:B------:R-:W3:Y:S01]  /*56c0*/  LDSM.16.MT88.4 R8, [R174+0xa800] ;  /* 0x00a80000ae08783b */ /* 0x000ee20000004200 */
[----:B------:R-:W-:Y:S01]  /*56d0*/  FADD.FTZ R34, R34, R35 ;  /* 0x0000002322227221 */ /* 0x000fe20000010000 */
[----:B------:R-:W-:-:S03]  /*56e0*/  FADD.FTZ R29, R29, R32 ;  /* 0x000000201d1d7221 */ /* 0x000fc60000010000 */
[----:B------:R-:W-:Y:S01]  /*56f0*/  FADD.FTZ R31, R31, R34 ;  /* 0x000000221f1f7221 */ /* 0x000fe20000010000 */
[----:B------:R-:W-:Y:S01]  /*5700*/  F2FP.BF16.F32.PACK_AB R4, R67, R124 ;  /* 0x0000007c4304723e */ /* 0x000fe200000010ff */
[----:B------:R-:W-:Y:S01]  /*5710*/  FADD.FTZ R30, R30, R29 ;  /* 0x0000001d1e1e7221 */ /* 0x000fe20000010000 */
[----:B------:R-:W-:Y:S01]  /*5720*/  F2FP.BF16.F32.PACK_AB R6, R65, R118 ;  /* 0x000000764106723e */ /* 0x000fe200000010ff */
[----:B------:R-:W-:Y:S01]  /*5730*/  FADD.FTZ R31, R28, R31 ;  /* 0x0000001f1c1f7221 */ /* 0x000fe20000010000 */
[----:B------:R-:W-:Y:S01]  /*5740*/  F2FP.BF16.F32.PACK_AB R5, R40, R129 ;  /* 0x000000812805723e */ /* 0x000fe200000010ff */
[----:B------:R-:W-:Y:S01]  /*5750*/  FADD.FTZ R3, R3, R30 ;  /* 0x0000001e03037221 */ /* 0x000fe20000010000 */
[----:B------:R-:W-:Y:S01]  /*5760*/  F2FP.BF16.F32.PACK_AB R7, R38, R117 ;  /* 0x000000752607723e */ /* 0x000fe200000010ff */
[----:B------:R-:W-:Y:S01]  /*5770*/  FADD.FTZ R66, R66, R31 ;  /* 0x0000001f42427221 */ /* 0x000fe20000010000 */
[----:B------:R-:W-:Y:S01]  /*5780*/  MUFU.EX2 R39, R39 ;  /* 0x0000002700277308 */ /* 0x000fe20000000800 */
[----:B------:R-:W-:-:S02]  /*5790*/  FADD.FTZ R64, R64, R3 ;  /* 0x0000000340407221 */ /* 0x000fc40000010000 */
[----:B------:R-:W-:Y:S02]  /*57a0*/  FADD.FTZ R55, R55, R66 ;  /* 0x0000004237377221 */ /* 0x000fe40000010000 */
[----:B------:R-:W-:Y:S01]  /*57b0*/  FADD.FTZ R53, R53, R64 ;  /* 0x0000004035357221 */ /* 0x000fe20000010000 */
[C---:B-1----:R-:W-:Y:S01]  /*57c0*/  HMMA.16816.F32.BF16 R72, R4.reuse, R24, R72 ;  /* 0x000000180448723c */ /* 0x042fe20000041848 */
[----:B------:R-:W-:Y:S01]  /*57d0*/  FADD.FTZ R62, R62, R55 ;  /* 0x000000373e3e7221 */ /* 0x000fe20000010000 */
[----:B------:R-:W-:Y:S01]  /*57e0*/  MUFU.EX2 R25, R54 ;  /* 0x0000003600197308 */ /* 0x000fe20000000800 */
[----:B------:R-:W-:Y:S02]  /*57f0*/  FADD.FTZ R60, R60, R53 ;  /* 0x000000353c3c7221 */ /* 0x000fe40000010000 */
[----:B------:R-:W-:Y:S01]  /*5800*/  FADD.FTZ R51, R51, R62 ;  /* 0x0000003e33337221 */ /* 0x000fe20000010000 */
[----:B------:R-:W-:Y:S01]  /*5810*/  HMMA.16816.F32.BF16 R76, R4, R26, R76 ;  /* 0x0000001a044c723c */ /* 0x000fe2000004184c */
[----:B------:R-:W-:-:S02]  /*5820*/  FADD.FTZ R45, R45, R60 ;  /* 0x0000003c2d2d7221 */ /* 0x000fc40000010000 */
[----:B------:R-:W-:Y:S01]  /*5830*/  FADD.FTZ R158, R158, R51 ;  /* 0x000000339e9e7221 */ /* 0x000fe20000010000 */
[----:B------:R-:W1:Y:S01]  /*5840*/  MUFU.EX2 R24, R52 ;  /* 0x0000003400187308 */ /* 0x000e620000000800 */
[----:B------:R-:W-:Y:S01]  /*5850*/  FADD.FTZ R160, R160, R45 ;  /* 0x0000002da0a07221 */ /* 0x000fe20000010000 */
[C---:B--2---:R-:W-:Y:S01]  /*5860*/  HMMA.16816.F32.BF16 R84, R4.reuse, R12, R84 ;  /* 0x0000000c0454723c */ /* 0x044fe20000041854 */
[----:B------:R-:W-:Y:S02]  /*5870*/  FADD.FTZ R121, R121, R158 ;  /* 0x0000009e79797221 */ /* 0x000fe40000010000 */
[----:B------:R-:W-:Y:S02]  /*5880*/  FADD.FTZ R127, R127, R160 ;  /* 0x000000a07f7f7221 */ /* 0x000fe40000010000 */
[----:B------:R-:W-:Y:S01]  /*5890*/  FADD.FTZ R156, R156, R121 ;  /* 0x000000799c9c7221 */ /* 0x000fe20000010000 */
[----:B------:R-:W-:Y:S01]  /*58a0*/  HMMA.16816.F32.BF16 R88, R4, R14, R88 ;  /* 0x0000000e0458723c */ /* 0x000fe20000041858 */
[----:B------:R-:W-:Y:S01]  /*58b0*/  LDSM.16.MT88.4 R12, [R172+0xac00] ;  /* 0x00ac0000ac0c783b */ /* 0x000fe20000004200 */
[----:B------:R-:W2:Y:S01]  /*58c0*/  MUFU.EX2 R26, R49 ;  /* 0x00000031001a7308 */ /* 0x000ea20000000800 */
[----:B------:R-:W-:Y:S01]  /*58d0*/  FADD.FTZ R150, R150, R127 ;  /* 0x0000007f96967221 */ /* 0x000fe20000010000 */
[----:B------:R-:W-:-:S02]  /*58e0*/  FADD.FTZ R119, R119, R156 ;  /* 0x0000009c77777221 */ /* 0x000fc40000010000 */
[C---:B---3--:R-:W-:Y:S01]  /*58f0*/  HMMA.16816.F32.BF16 R112, R4.reuse, R8, R112 ;  /* 0x000000080470723c */ /* 0x048fe20000041870 */
[----:B------:R-:W-:Y:S01]  /*5900*/  FADD.FTZ R125, R125, R150 ;  /* 0x000000967d7d7221 */ /* 0x000fe20000010000 */
[----:B------:R-:W-:Y:S02]  /*5910*/  FADD.FTZ R152, R152, R119 ;  /* 0x0000007798987221 */ /* 0x000fe40000010000 */
[----:B------:R-:W3:Y:S01]  /*5920*/  MUFU.EX2 R27, R43 ;  /* 0x0000002b001b7308 */ /* 0x000ee20000000800 */
[----:B------:R-:W-:Y:S01]  /*5930*/  FADD.FTZ R154, R154, R125 ;  /* 0x0000007d9a9a7221 */ /* 0x000fe20000010000 */
[----:B------:R-:W-:Y:S01]  /*5940*/  HMMA.16816.F32.BF16 R68, R4, R10, R68 ;  /* 0x0000000a0444723c */ /* 0x000fe20000041844 */
[----:B------:R-:W4:Y:S01]  /*5950*/  LDSM.16.MT88.4 R8, [R174+0xe800] ;  /* 0x00e80000ae08783b */ /* 0x000f220000004200 */
[----:B------:R-:W-:Y:S01]  /*5960*/  FADD.FTZ R59, R59, R152 ;  /* 0x000000983b3b7221 */ /* 0x000fe20000010000 */
[----:B------:R-:W-:-:S03]  /*5970*/  FADD.FTZ R63, R63, R154 ;  /* 0x0000009a3f3f7221 */ /* 0x000fc60000010000 */
[----:B------:R-:W-:Y:S01]  /*5980*/  HMMA.16816.F32.BF16 R108, R4, R20, R108 ;  /* 0x00000014046c723c */ /* 0x000fe2000004186c */
[----:B------:R-:W5:Y:S01]  /*5990*/  MUFU.EX2 R196, R41 ;  /* 0x0000002900c47308 */ /* 0x000f620000000800 */
[----:B------:R-:W-:Y:S01]  /*59a0*/  FADD.FTZ R148, R148, R59 ;  /* 0x0000003b94947221 */ /* 0x000fe20000010000 */
[----:B------:R-:W-:-:S03]  /*59b0*/  FADD.FTZ R116, R116, R63 ;  /* 0x0000003f74747221 */ /* 0x000fc60000010000 */
[----:B------:R-:W-:Y:S01]  /*59c0*/  HMMA.16816.F32.BF16 R80, R4, R22, R80 ;  /* 0x000000160450723c */ /* 0x000fe20000041850 */
[----:B------:R-:W5:Y:S01]  /*59d0*/  LDSM.16.MT88.4 R20, [R174+0xac00] ;  /* 0x00ac0000ae14783b */ /* 0x000f620000004200 */
[----:B------:R-:W-:Y:S01]  /*59e0*/  FADD.FTZ R57, R57, R148 ;  /* 0x0000009439397221 */ /* 0x000fe20000010000 */
[----:B------:R-:W-:-:S03]  /*59f0*/  FADD.FTZ R116, R61, R116 ;  /* 0x000000743d747221 */ /* 0x000fc60000010000 */
[----:B------:R-:W-:Y:S01]  /*5a00*/  HMMA.16816.F32.BF16 R100, R4, R16, R100 ;  /* 0x000000100464723c */ /* 0x000fe20000041864 */
[----:B------:R-:W-:Y:S01]  /*5a10*/  FADD.FTZ R124, R124, R57 ;  /* 0x000000397c7c7221 */ /* 0x000fe20000010000 */
[----:B------:R-:W-:-:S03]  /*5a20*/  FADD.FTZ R129, R129, R116 ;  /* 0x0000007481817221 */ /* 0x000fc60000010000 */
[----:B------:R-:W-:Y:S01]  /*5a30*/  FADD.FTZ R67, R67, R124 ;  /* 0x0000007c43437221 */ /* 0x000fe20000010000 */
[----:B------:R-:W-:Y:S01]  /*5a40*/  HMMA.16816.F32.BF16 R104, R4, R18, R104 ;  /* 0x000000120468723c */ /* 0x000fe20000041868 */
[----:B------:R-:W-:Y:S01]  /*5a50*/  LDSM.16.MT88.4 R16, [R172+0xcc00] ;  /* 0x00cc0000ac10783b */ /* 0x000fe20000004200 */
[----:B------:R-:W-:Y:S01]  /*5a60*/  FADD.FTZ R40, R40, R129 ;  /* 0x0000008128287221 */ /* 0x000fe20000010000 */
[----:B------:R-:W-:-:S03]  /*5a70*/  FADD.FTZ R118, R118, R67 ;  /* 0x0000004376767221 */ /* 0x000fc60000010000 */
[----:B------:R-:W-:Y:S01]  /*5a80*/  FADD.FTZ R117, R117, R40 ;  /* 0x0000002875757221 */ /* 0x000fe20000010000 */
[----:B------:R-:W-:-:S03]  /*5a90*/  FADD.FTZ R118, R65, R118 ;  /* 0x0000007641767221 */ /* 0x000fc60000010000 */
[----:B------:R-:W-:Y:S01]  /*5aa0*/  FADD.FTZ R38, R38, R117 ;  /* 0x0000007526267221 */ /* 0x000fe20000010000 */
[C---:B----4-:R-:W-:Y:S06]  /*5ab0*/  HMMA.16816.F32.BF16 R92, R4.reuse, R8, R92 ;  /* 0x00000008045c723c */ /* 0x050fec000004185c */
[----:B------:R-:W-:Y:S01]  /*5ac0*/  HMMA.16816.F32.BF16 R96, R4, R10, R96 ;  /* 0x0000000a0460723c */ /* 0x000fe20000041860 */
[----:B------:R-:W4:Y:S06]  /*5ad0*/  LDSM.16.MT88.4 R8, [R174+0xcc00] ;  /* 0x00cc0000ae08783b */ /* 0x000f2c0000004200 */
[----:B-1----:R-:W-:Y:S01]  /*5ae0*/  F2FP.BF16.F32.PACK_AB R4, R24, R25 ;  /* 0x000000191804723e */ /* 0x002fe200000010ff */
[----:B------:R-:W-:Y:S01]  /*5af0*/  FADD.FTZ R25, R25, R118 ;  /* 0x0000007619197221 */ /* 0x000fe20000010000 */
[----:B--2---:R-:W-:-:S02]  /*5b00*/  F2FP.BF16.F32.PACK_AB R6, R193, R26 ;  /* 0x0000001ac106723e */ /* 0x004fc400000010ff */
[----:B---3--:R-:W-:Y:S01]  /*5b10*/  F2FP.BF16.F32.PACK_AB R5, R42, R27 ;  /* 0x0000001b2a05723e */ /* 0x008fe200000010ff */
[----:B------:R-:W-:Y:S01]  /*5b20*/  FADD.FTZ R27, R27, R38 ;  /* 0x000000261b1b7221 */ /* 0x000fe20000010000 */
[----:B-----5:R-:W-:Y:S01]  /*5b30*/  F2FP.BF16.F32.PACK_AB R7, R196, R39 ;  /* 0x00000027c407723e */ /* 0x020fe200000010ff */
[----:B------:R-:W-:Y:S02]  /*5b40*/  FADD.FTZ R25, R24, R25 ;  /* 0x0000001918197221 */ /* 0x000fe40000010000 */
[----:B------:R-:W-:Y:S02]  /*5b50*/  FADD.FTZ R42, R42, R27 ;  /* 0x0000001b2a2a7221 */ /* 0x000fe40000010000 */
[----:B------:R-:W-:Y:S02]  /*5b60*/  FADD.FTZ R26, R26, R25 ;  /* 0x000000191a1a7221 */ /* 0x000fe40000010000 */
[----:B------:R-:W-:Y:S01]  /*5b70*/  HMMA.16816.F32.BF16 R72, R4, R12, R72 ;  /* 0x0000000c0448723c */ /* 0x000fe20000041848 */
[----:B------:R-:W-:Y:S01]  /*5b80*/  FADD.FTZ R39, R39, R42 ;  /* 0x0000002a27277221 */ /* 0x000fe20000010000 */
[----:B------:R-:W-:-:S03]  /*5b90*/  FADD.FTZ R193, R193, R26 ;  /* 0x0000001ac1c17221 */ /* 0x000fc60000010000 */
[----:B------:R-:W-:Y:S01]  /*5ba0*/  FADD.FTZ R196, R196, R39 ;  /* 0x00000027c4c47221 */ /* 0x000fe20000010000 */
[C---:B------:R-:W-:Y:S01]  /*5bb0*/  HMMA.16816.F32.BF16 R76, R4.reuse, R14, R76 ;  /* 0x0000000e044c723c */ /* 0x040fe2000004184c */
[----:B------:R-:W1:Y:S05]  /*5bc0*/  LDSM.16.MT88.4 R12, [R174+0xec00] ;  /* 0x00ec0000ae0c783b */ /* 0x000e6a0000004200 */
[C---:B------:R-:W-:Y:S06]  /*5bd0*/  HMMA.16816.F32.BF16 R112, R4.reuse, R20, R112 ;  /* 0x000000140470723c */ /* 0x040fec0000041870 */
[C---:B------:R-:W-:Y:S06]  /*5be0*/  HMMA.16816.F32.BF16 R68, R4.reuse, R22, R68 ;  /* 0x000000160444723c */ /* 0x040fec0000041844 */
[C---:B----4-:R-:W-:Y:S06]  /*5bf0*/  HMMA.16816.F32.BF16 R108, R4.reuse, R8, R108 ;  /* 0x00000008046c723c */ /* 0x050fec000004186c */
[C---:B------:R-:W-:Y:S01]  /*5c00*/  HMMA.16816.F32.BF16 R80, R4.reuse, R10, R80 ;  /* 0x0000000a0450723c */ /* 0x040fe20000041850 */
[----:B------:R-:W2:Y:S05]  /*5c10*/  LDSM.16.MT88.4 R8, [R172+0xec00] ;  /* 0x00ec0000ac08783b */ /* 0x000eaa0000004200 */
[C---:B------:R-:W-:Y:S06]  /*5c20*/  HMMA.16816.F32.BF16 R84, R4.reuse, R16, R84 ;  /* 0x000000100454723c */ /* 0x040fec0000041854 */
[C---:B------:R-:W-:Y:S06]  /*5c30*/  HMMA.16816.F32.BF16 R88, R4.reuse, R18, R88 ;  /* 0x000000120458723c */ /* 0x040fec0000041858 */
[C---:B-1----:R-:W-:Y:S06]  /*5c40*/  HMMA.16816.F32.BF16 R92, R4.reuse, R12, R92 ;  /* 0x0000000c045c723c */ /* 0x042fec000004185c */
        /* <DEDUP_REMOVED lines=10> */
[----:B------:R-:W-:-:S04]  /*5cf0*/  SHF.L.U32 R6, R183, 0x7, RZ ;  /* 0x00000007b7067819 */ /* 0x000fc800000006ff */
[----:B------:R-:W-:Y:S01]  /*5d00*/  IABS R7, R6 ;  /* 0x0000000600077213 */ /* 0x000fe20000000000 */
[----:B------:R-:W-:-:S05]  /*5d10*/  VIADD R12, R6, 0x80 ;  /* 0x00000080060c7836 */ /* 0x000fca0000000000 */
[----:B------:R-:W-:Y:S02]  /*5d20*/  IABS R8, R12 ;  /* 0x0000000c00087213 */ /* 0x000fe40000000000 */
[-C--:B-1----:R-:W-:Y:S02]  /*5d30*/  IABS R4, R3.reuse ;  /* 0x0000000300047213 */ /* 0x082fe40000000000 */
[-C--:B------:R-:W-:Y:S02]  /*5d40*/  LOP3.LUT R12, R12, R3.reuse, RZ, 0x3c, !PT ;  /* 0x000000030c0c7212 */ /* 0x080fe400078e3cff */
[----:B------:R-:W1:Y:S01]  /*5d50*/  I2F.RP R9, R4 ;  /* 0x0000000400097306 */ /* 0x000e620000209400 */
[----:B------:R-:W-:Y:S02]  /*5d60*/  LOP3.LUT R6, R6, R3, RZ, 0x3c, !PT ;  /* 0x0000000306067212 */ /* 0x000fe400078e3cff */
[----:B------:R-:W-:Y:S02]  /*5d70*/  ISETP.GE.AND P2, PT, R12, RZ, PT ;  /* 0x000000ff0c00720c */ /* 0x000fe40003f46270 */
[----:B------:R-:W-:-:S03]  /*5d80*/  ISETP.GE.AND P0, PT, R6, RZ, PT ;  /* 0x000000ff0600720c */ /* 0x000fc60003f06270 */
        /* <DEDUP_REMOVED lines=11> */
[C---:B------:R-:W-:Y:S01]  /*5e40*/  IMAD R9, R4.reuse, R9, R8 ;  /* 0x0000000904097224 */ /* 0x040fe200078e0208 */
[----:B------:R-:W-:Y:S01]  /*5e50*/  LOP3.LUT R8, RZ, R3, RZ, 0x33, !PT ;  /* 0x00000003ff087212 */ /* 0x000fe200078e33ff */
        /* <DEDUP_REMOVED lines=29> */
[----:B------:R-:W-:-:S05]  /*6030*/  SHF.R.S32.HI R7, RZ, 0x1f, R6 ;  /* 0x0000001fff077819 */ /* 0x000fca0000011406 */
[----:B-1----:R-:W-:-:S04]  /*6040*/  IMAD R7, R7, R4, RZ ;  /* 0x0000000407077224 */ /* 0x002fc800078e02ff */
[C---:B------:R-:W-:Y:S02]  /*6050*/  IMAD R5, R6.reuse, R5, R7 ;  /* 0x0000000506057224 */ /* 0x040fe400078e0207 */
[----:B------:R-:W-:-:S04]  /*6060*/  IMAD.WIDE.U32 R6, R6, R4, R8 ;  /* 0x0000000406067225 */ /* 0x000fc800078e0008 */
[----:B------:R-:W-:Y:S01]  /*6070*/  IMAD.MOV.U32 R4, RZ, RZ, R6 ;  /* 0x000000ffff047224 */ /* 0x000fe200078e0006 */
[----:B------:R-:W-:Y:S01]  /*6080*/  IADD3 R3, R7, R5, RZ ;  /* 0x0000000507037210 */ /* 0x000fe20007ffe0ff */
[----:B------:R-:W-:Y:S06]  /*6090*/  BRA `(.L_x_1920) ;  /* 0x0000000000087947 */ /* 0x000fec0003800000 */
.L_x_1919:
[----:B------:R-:W-:-:S04]  /*60a0*/  LEA R4, -R136, RZ, 0x7 ;  /* 0x000000ff88047211 */ /* 0x000fc800078e39ff */
[----:B------:R-:W-:-:S07]  /*60b0*/  SHF.R.S32.HI R3, RZ, 0x1f, R4 ;  /* 0x0000001fff037819 */ /* 0x000fce0000011404 */
.L_x_1920:
[----:B------:R-:W-:Y:S02]  /*60c0*/  IADD3 R6, P0, R4, R122, RZ ;  /* 0x0000007a04067210 */ /* 0x000fe40007f1e0ff */
[----:B------:R-:W-:Y:S02]  /*60d0*/  LEA R7, P1, R136, R4, 0x5 ;  /* 0x0000000488077211 */ /* 0x000fe400078228ff */
[----:B------:R-:W-:Y:S01]  /*60e0*/  LEA R180, P3, R4, R180, 0x1 ;  /* 0x000000b404b47211 */ /* 0x000fe200078608ff */
[--C-:B------:R-:W-:Y:S01]  /*60f0*/  IMAD.X R5, R3, 0x1, R120.reuse, P0 ;  /* 0x0000000103057824 */ /* 0x100fe200000e0678 */
[----:B------:R-:W-:Y:S02]  /*6100*/  IADD3 R122, P0, R7, R122, RZ ;  /* 0x0000007a077a7210 */ /* 0x000fe40007f1e0ff */
[----:B------:R-:W-:Y:S02]  /*6110*/  LEA.HI.X R7, R136, R3, R137, 0x5, P1 ;  /* 0x0000000388077211 */ /* 0x000fe400008f2c89 */
[----:B------:R-:W-:Y:S01]  /*6120*/  LEA.HI.X R179, R4, R179, R3, 0x1, P3 ;  /* 0x000000b304b37211 */ /* 0x000fe200018f0c03 */
[----:B------:R-:W-:Y:S01]  /*6130*/  IMAD.SHL.U32 R3, R136, 0x40, RZ ;  /* 0x0000004088037824 */ /* 0x000fe200078e00ff */
[----:B------:R-:W-:Y:S01]  /*6140*/  LEA R8, P2, R6, UR8, 0x1 ;  /* 0x0000000806087c11 */ /* 0x000fe2000f8408ff */
[----:B------:R-:W-:Y:S01]  /*6150*/  IMAD.X R7, R7, 0x1, R120, P0 ;  /* 0x0000000107077824 */ /* 0x000fe200000e0678 */
[----:B------:R-:W-:Y:S01]  /*6160*/  LEA R10, P0, R122, UR8, 0x1 ;  /* 0x000000087a0a7c11 */ /* 0x000fe2000f8008ff */
[----:B------:R-:W-:Y:S01]  /*6170*/  IMAD.MOV.U32 R181, RZ, RZ, R179 ;  /* 0x000000ffffb57224 */ /* 0x000fe200078e00b3 */
[----:B------:R-:W-:-:S02]  /*6180*/  LEA.HI.X R9, R6, UR9, R5, 0x1, P2 ;  /* 0x0000000906097c11 */ /* 0x000fc400090f0c05 */
[----:B------:R-:W-:Y:S02]  /*6190*/  SHF.L.U64.HI R4, R136, 0x6, R137 ;  /* 0x0000000688047819 */ /* 0x000fe40000010289 */
[----:B------:R-:W-:Y:S01]  /*61a0*/  IADD3 R6, P1, R3, R180, RZ ;  /* 0x000000b403067210 */ /* 0x000fe20007f3e0ff */
[----:B------:R-:W-:Y:S01]  /*61b0*/  @!PT LDS RZ, [RZ] ;  /* 0x00000000fffff984 */ /* 0x000fe20000000800 */
[----:B------:R-:W-:Y:S01]  /*61c0*/  @!PT LDS RZ, [RZ] ;  /* 0x00000000fffff984 */ /* 0x000fe20000000800 */
[----:B------:R-:W-:Y:S01]  /*61d0*/  @!PT LDS RZ, [RZ] ;  /* 0x00000000fffff984 */ /* 0x000fe20000000800 */
[----:B------:R-:W-:Y:S01]  /*61e0*/  LDGSTS.E.BYPASS.LTC128B.128 [R185+0x9000], desc[UR10][R180.64] ;  /* 0x09000000b4b97fae */ /* 0x000fe2000b901d4a */
[----:B------:R-:W-:Y:S02]  /*61f0*/  LEA.HI.X R11, R122, UR9, R7, 0x1, P0 ;  /* 0x000000097a0b7c11 */ /* 0x000fe400080f0c07 */
[-C--:B------:R-:W-:Y:S01]  /*6200*/  IADD3 R16, P0, R6, R3.reuse, RZ ;  /* 0x0000000306107210 */ /* 0x080fe20007f1e0ff */
[----:B------:R-:W-:Y:S01]  /*6210*/  IMAD.X R7, R4, 0x1, R179, P1 ;  /* 0x0000000104077824 */ /* 0x000fe200008e06b3 */
[-C--:B------:R-:W-:Y:S01]  /*6220*/  IADD3 R26, P2, R10, R3.reuse, RZ ;  /* 0x000000030a1a7210 */ /* 0x080fe20007f5e0ff */
[----:B------:R-:W-:Y:S01]  /*6230*/  LDGSTS.E.BYPASS.LTC128B.128 [R185+0xb000], desc[UR10][R8.64+0x40] ;  /* 0x0b00004008b97fae */ /* 0x000fe2000b901d4a */
[-C--:B------:R-:W-:Y:S01]  /*6240*/  IADD3 R24, P1, R16, R3.reuse, RZ ;  /* 0x0000000310187210 */ /* 0x080fe20007f3e0ff */
[--C-:B------:R-:W-:Y:S01]  /*6250*/  IMAD.X R17, R7, 0x1, R4.reuse, P0 ;  /* 0x0000000107117824 */ /* 0x100fe200000e0604 */
[----:B------:R-:W-:Y:S01]  /*6260*/  IADD3 R36, P0, R26, R3, RZ ;  /* 0x000000031a247210 */ /* 0x000fe20007f1e0ff */
[--C-:B------:R-:W-:Y:S01]  /*6270*/  IMAD.X R27, R11, 0x1, R4.reuse, P2 ;  /* 0x000000010b1b7824 */ /* 0x100fe200010e0604 */
[----:B------:R-:W-:Y:S01]  /*6280*/  LDGSTS.E.BYPASS.LTC128B.128 [R185+0xd000], desc[UR10][R8.64+0x80] ;  /* 0x0d00008008b97fae */ /* 0x000fe2000b901d4a */
[----:B------:R-:W-:-:S02]  /*6290*/  IMAD.X R25, R17, 0x1, R4, P1 ;  /* 0x0000000111197824 */ /* 0x000fc400008e0604 */
[----:B------:R-:W-:Y:S01]  /*62a0*/  IMAD.X R37, R27, 0x1, R4, P0 ;  /* 0x000000011b257824 */ /* 0x000fe200000e0604 */
[----:B------:R1:W-:Y:S01]  /*62b0*/  LDGSTS.E.BYPASS.LTC128B.128 [R185+0x9800], desc[UR10][R6.64] ;  /* 0x0980000006b97fae */ /* 0x0003e2000b901d4a */
[----:B------:R-:W-:-:S03]  /*62c0*/  ISETP.GE.AND P0, PT, R138, 0x3, PT ;  /* 0x000000038a00780c */ /* 0x000fc60003f06270 */
[----:B------:R-:W-:Y:S04]  /*62d0*/  LDGSTS.E.BYPASS.LTC128B.128 [R185+0xb800], desc[UR10][R10.64+0x40] ;  /* 0x0b8000400ab97fae */ /* 0x000fe8000b901d4a */
[----:B------:R-:W-:Y:S04]  /*62e0*/  LDGSTS.E.BYPASS.LTC128B.128 [R185+0xd800], desc[UR10][R10.64+0x80] ;  /* 0x0d8000800ab97fae */ /* 0x000fe8000b901d4a */
[----:B------:R-:W-:Y:S04]  /*62f0*/  LDGSTS.E.BYPASS.LTC128B.128 [R185+0xa000], desc[UR10][R16.64] ;  /* 0x0a00000010b97fae */ /* 0x000fe8000b901d4a */
[----:B------:R-:W-:Y:S04]  /*6300*/  LDGSTS.E.BYPASS.LTC128B.128 [R185+0xc000], desc[UR10][R26.64+0x40] ;  /* 0x0c0000401ab97fae */ /* 0x000fe8000b901d4a */
[----:B------:R-:W-:Y:S04]  /*6310*/  LDGSTS.E.BYPASS.LTC128B.128 [R185+0xe000], desc[UR10][R26.64+0x80] ;  /* 0x0e0000801ab97fae */ /* 0x000fe8000b901d4a */
[----:B------:R2:W-:Y:S04]  /*6320*/  LDGSTS.E.BYPASS.LTC128B.128 [R185+0xa800], desc[UR10][R24.64] ;  /* 0x0a80000018b97fae */ /* 0x0005e8000b901d4a */
[----:B------:R-:W-:Y:S04]  /*6330*/  LDGSTS.E.BYPASS.LTC128B.128 [R185+0xc800], desc[UR10][R36.64+0x40] ;  /* 0x0c80004024b97fae */ /* 0x000fe8000b901d4a */
[----:B------:R3:W-:Y:S04]  /*6340*/  LDGSTS.E.BYPASS.LTC128B.128 [R185+0xe800], desc[UR10][R36.64+0x80] ;  /* 0x0e80008024b97fae */ /* 0x0007e8000b901d4a */
[----:B------:R-:W-:Y:S04]  /*6350*/  LDSM.16.M88.4 R124, [R177] ;  /* 0x00000000b17c783b */ /* 0x000fe80000000200 */
[----:B------:R-:W4:Y:S04]  /*6360*/  LDSM.16.M88.4 R12, [R176+0x3000] ;  /* 0x00300000b00c783b */ /* 0x000f280000000200 */
[----:B-1----:R-:W1:Y:S04]  /*6370*/  LDSM.16.M88.4 R4, [R176+0x3400] ;  /* 0x00340000b004783b */ /* 0x002e680000000200 */
[----:B------:R-:W5:Y:S04]  /*6380*/  LDSM.16.M88.4 R40, [R176+0x3800] ;  /* 0x00380000b028783b */ /* 0x000f680000000200 */
[----:B------:R-:W3:Y:S04]  /*6390*/  LDSM.16.M88.4 R32, [R176+0x3c00] ;  /* 0x003c0000b020783b */ /* 0x000ee80000000200 */
[----:B------:R-:W-:Y:S04]  /*63a0*/  LDSM.16.M88.4 R64, [R175] ;  /* 0x00000000af40783b */ /* 0x000fe80000000200 */
[----:B------:R-:W3:Y:S04]  /*63b0*/  LDSM.16.M88.4 R28, [R173+0x3000] ;  /* 0x00300000ad1c783b */ /* 0x000ee80000000200 */
[----:B--2---:R-:W2:Y:S04]  /*63c0*/  LDSM.16.M88.4 R24, [R176+0x4000] ;  /* 0x00400000b018783b */ /* 0x004ea80000000200 */
[----:B------:R-:W2:Y:S04]  /*63d0*/  LDSM.16.M88.4 R20, [R173+0x3400] ;  /* 0x00340000ad14783b */ /* 0x000ea80000000200 */
[----:B------:R-:W2:Y:S04]  /*63e0*/  LDSM.16.M88.4 R60, [R173+0x3800] ;  /* 0x00380000ad3c783b */ /* 0x000ea80000000200 */
[----:B------:R-:W2:Y:S01]  /*63f0*/  LDSM.16.M88.4 R56, [R173+0x3c00] ;  /* 0x003c0000ad38783b */ /* 0x000ea20000000200 */
[C---:B----4-:R-:W-:Y:S03]  /*6400*/  HMMA.16816.F32.BF16 R16, R124.reuse, R12, RZ ;  /* 0x0000000c7c10723c */ /* 0x050fe600000418ff */
[----:B------:R-:W4:Y:S04]  /*6410*/  LDSM.16.M88.4 R128, [R176+0x4400] ;  /* 0x00440000b080783b */ /* 0x000f280000000200 */
[----:B------:R-:W4:Y:S01]  /*6420*/  LDSM.16.M88.4 R120, [R176+0x4800] ;  /* 0x00480000b078783b */ /* 0x000f220000000200 */
[C---:B------:R-:W-:Y:S03]  /*6430*/  HMMA.16816.F32.BF16 R12, R124.reuse, R14, RZ ;  /* 0x0000000e7c0c723c */ /* 0x040fe600000418ff */
[----:B------:R-:W4:Y:S03]  /*6440*/  LDSM.16.M88.4 R116, [R176+0x4c00] ;  /* 0x004c0000b074783b */ /* 0x000f260000000200 */
[C---:B-1----:R-:W-:Y:S01]  /*6450*/  HMMA.16816.F32.BF16 R8, R124.reuse, R4, RZ ;  /* 0x000000047c08723c */ /* 0x042fe200000418ff */
[----:B------:R-:W1:Y:S04]  /*6460*/  LDSM.16.M88.4 R52, [R173+0x4000] ;  /* 0x00400000ad34783b */ /* 0x000e680000000200 */
[----:B------:R-:W1:Y:S01]  /*6470*/  LDSM.16.M88.4 R48, [R173+0x4400] ;  /* 0x00440000ad30783b */ /* 0x000e620000000200 */
[C---:B-----5:R-:W-:Y:S01]  /*6480*/  HMMA.16816.F32.BF16 R44, R124.reuse, R40, RZ ;  /* 0x000000287c2c723c */ /* 0x060fe200000418ff */
[----:B------:R-:W5:Y:S05]  /*6490*/  S2R R3, SR_TID.X ;  /* 0x0000000000037919 */ /* 0x000f6a0000002100 */
[C---:B---3--:R-:W-:Y:S01]  /*64a0*/  HMMA.16816.F32.BF16 R36, R124.reuse, R32, RZ ;  /* 0x000000207c24723c */ /* 0x048fe200000418ff */
[----:B------:R-:W0:Y:S05]  /*64b0*/  LDGDEPBAR ;  /* 0x00000000000079af */ /* 0x000e2a0000000000 */
[----:B------:R-:W-:Y:S06]  /*64c0*/  HMMA.16816.F32.BF16 R4, R124, R6, RZ ;  /* 0x000000067c04723c */ /* 0x000fec00000418ff */
[C---:B------:R-:W-:Y:S06]  /*64d0*/  HMMA.16816.F32.BF16 R16, R64.reuse, R28, R16 ;  /* 0x0000001c4010723c */ /* 0x040fec0000041810 */
[----:B------:R-:W-:Y:S06]  /*64e0*/  HMMA.16816.F32.BF16 R12, R64, R30, R12 ;  /* 0x0000001e400c723c */ /* 0x000fec000004180c */
[----:B------:R-:W-:Y:S01]  /*64f0*/  HMMA.16816.F32.BF16 R40, R124, R42, RZ ;  /* 0x0000002a7c28723c */ /* 0x000fe200000418ff */
[----:B-----5:R-:W-:-:S05]  /*6500*/  IMAD.SHL.U32 R166, R3, 0x2, RZ ;  /* 0x0000000203a67824 */ /* 0x020fca00078e00ff */
[----:B------:R-:W-:Y:S01]  /*6510*/  HMMA.16816.F32.BF16 R32, R124, R34, RZ ;  /* 0x000000227c20723c */ /* 0x000fe200000418ff */
[----:B------:R-:W-:Y:S01]  /*6520*/  IMAD.SHL.U32 R3, R183, 0x80, RZ ;  /* 0x00000080b7037824 */ /* 0x000fe200078e00ff */
[----:B------:R-:W-:-:S04]  /*6530*/  LOP3.LUT R166, R166, 0x6, RZ, 0xc0, !PT ;  /* 0x00000006a6a67812 */ /* 0x000fc800078ec0ff */
[----:B--2---:R-:W-:Y:S01]  /*6540*/  HMMA.16816.F32.BF16 R28, R124, R24, RZ ;  /* 0x000000187c1c723c */ /* 0x004fe200000418ff */
[----:B------:R-:W-:-:S05]  /*6550*/  LOP3.LUT R165, R3, R166, RZ, 0xfc, !PT ;  /* 0x000000a603a57212 */ /* 0x000fca00078efcff */
[----:B------:R-:W-:Y:S06]  /*6560*/  HMMA.16816.F32.BF16 R24, R124, R26, RZ ;  /* 0x0000001a7c18723c */ /* 0x000fec00000418ff */
[C---:B------:R-:W-:Y:S06]  /*6570*/  HMMA.16816.F32.BF16 R8, R64.reuse, R20, R8 ;  /* 0x000000144008723c */ /* 0x040fec0000041808 */
[C---:B------:R-:W-:Y:S06]  /*6580*/  HMMA.16816.F32.BF16 R4, R64.reuse, R22, R4 ;  /* 0x000000164004723c */ /* 0x040fec0000041804 */
[C---:B------:R-:W-:Y:S06]  /*6590*/  HMMA.16816.F32.BF16 R44, R64.reuse, R60, R44 ;  /* 0x0000003c402c723c */ /* 0x040fec000004182c */
[C---:B------:R-:W-:Y:S06]  /*65a0*/  HMMA.16816.F32.BF16 R40, R64.reuse, R62, R40 ;  /* 0x0000003e4028723c */ /* 0x040fec0000041828 */
[C---:B------:R-:W-:Y:S06]  /*65b0*/  HMMA.16816.F32.BF16 R36, R64.reuse, R56, R36 ;  /* 0x000000384024723c */ /* 0x040fec0000041824 */
[----:B------:R-:W-:Y:S06]  /*65c0*/  HMMA.16816.F32.BF16 R32, R64, R58, R32 ;  /* 0x0000003a4020723c */ /* 0x000fec0000041820 */
[C---:B----4-:R-:W-:Y:S06]  /*65d0*/  HMMA.16816.F32.BF16 R20, R124.reuse, R128, RZ ;  /* 0x000000807c14723c */ /* 0x050fec00000418ff */
[C---:B------:R-:W-:Y:S06]  /*65e0*/  HMMA.16816.F32.BF16 R56, R124.reuse, R120, RZ ;  /* 0x000000787c38723c */ /* 0x040fec00000418ff */
[C---:B------:R-:W-:Y:S06]  /*65f0*/  HMMA.16816.F32.BF16 R60, R124.reuse, R116, RZ ;  /* 0x000000747c3c723c */ /* 0x040fec00000418ff */
[C---:B------:R-:W-:Y:S06]  /*6600*/  HMMA.16816.F32.BF16 R128, R124.reuse, R130, RZ ;  /* 0x000000827c80723c */ /* 0x040fec00000418ff */
[C---:B------:R-:W-:Y:S06]  /*6610*/  HMMA.16816.F32.BF16 R120, R124.reuse, R122, RZ ;  /* 0x0000007a7c78723c */ /* 0x040fec00000418ff */
[----:B------:R-:W-:Y:S01]  /*6620*/  HMMA.16816.F32.BF16 R116, R124, R118, RZ ;  /* 0x000000767c74723c */ /* 0x000fe200000418ff */
        /* <DEDUP_REMOVED lines=13> */
[----:B------:R-:W2:Y:S01]  /*6700*/  LDSM.16.M88.4 R64, [R176+0x5000] ;  /* 0x00500000b040783b */ /* 0x000ea20000000200 */
[C---:B-1----:R-:W-:Y:S06]  /*6710*/  HMMA.16816.F32.BF16 R44, R52.reuse, R124, R44 ;  /* 0x0000007c342c723c */ /* 0x042fec000004182c */
[C---:B--2---:R-:W-:Y:S06]  /*6720*/  HMMA.16816.F32.BF16 R16, R52.reuse, R64, R16 ;  /* 0x000000403410723c */ /* 0x044fec0000041810 */
[C---:B------:R-:W-:Y:S01]  /*6730*/  HMMA.16816.F32.BF16 R12, R52.reuse, R66, R12 ;  /* 0x00000042340c723c */ /* 0x040fe2000004180c */
[----:B------:R-:W1:Y:S05]  /*6740*/  LDSM.16.M88.4 R64, [R176+0x5c00] ;  /* 0x005c0000b040783b */ /* 0x000e6a0000000200 */
        /* <DEDUP_REMOVED lines=84> */
[----:B---3--:R-:W-:Y:S01]  /*6c90*/  HMMA.16816.F32.BF16 R36, R52, R64, R36 ;  /* 0x000000403424723c */ /* 0x008fe20000041824 */
[----:B------:R-:W-:Y:S01]  /*6ca0*/  VIADD R49, R165, 0x1 ;  /* 0x00000001a5317836 */ /* 0x000fe20000000000 */
[----:B------:R-:W-:-:S04]  /*6cb0*/  LOP3.LUT R48, R3, 0x8, R166, 0xfe, !PT ;  /* 0x0000000803307812 */ /* 0x000fc800078efea6 */
[CC--:B------:R-:W-:Y:S01]  /*6cc0*/  ISETP.GE.AND P5, PT, R48.reuse, R142.reuse, PT ;  /* 0x0000008e3000720c */ /* 0x0c0fe20003fa6270 */
[----:B------:R-:W-:Y:S01]  /*6cd0*/  HMMA.16816.F32.BF16 R32, R52, R66, R32 ;  /* 0x000000423420723c */ /* 0x000fe20000041820 */
[----:B------:R-:W-:Y:S01]  /*6ce0*/  ISETP.GE.AND P1, PT, R48, R141, PT ;  /* 0x0000008d3000720c */ /* 0x000fe20003f26270 */
[----:B------:R-:W2:Y:S01]  /*6cf0*/  LDSM.16.M88.4 R64, [R173+0x8c00] ;  /* 0x008c0000ad40783b */ /* 0x000ea20000000200 */
[----:B------:R-:W-:Y:S01]  /*6d00*/  ISETP.GE.AND P3, PT, R49, R142, PT ;  /* 0x0000008e3100720c */ /* 0x000fe20003f66270 */
[----:B------:R-:W-:-:S04]  /*6d10*/  DEPBAR.LE SB0, 0x0 ;  /* 0x000080000000791a */ /* 0x000fc80000000000 */
[----:B------:R-:W-:Y:S01]  /*6d20*/  LOP3.LUT R48, R3, 0x10, R166, 0xfe, !PT ;  /* 0x0000001003307812 */ /* 0x000fe200078efea6 */
[----:B------:R-:W-:Y:S01]  /*6d30*/  HMMA.16816.F32.BF16 R128, R52, R50, R128 ;  /* 0x000000323480723c */ /* 0x000fe20000041880 */
[-C--:B------:R-:W-:Y:S01]  /*6d40*/  ISETP.GE.AND P2, PT, R49, R141.reuse, PT ;  /* 0x0000008d3100720c */ /* 0x080fe20003f46270 */
[----:B------:R-:W-:Y:S01]  /*6d50*/  VIADD R49, R165, 0x9 ;  /* 0x00000009a5317836 */ /* 0x000fe20000000000 */
[----:B------:R-:W-:Y:S02]  /*6d60*/  FSEL R161, R17, -INF , !P3 ;  /* 0xff80000011a17808 */ /* 0x000fe40005800000 */
[C---:B------:R-:W-:Y:S02]  /*6d70*/  ISETP.GE.AND P4, PT, R48.reuse, R142, PT ;  /* 0x0000008e3000720c */ /* 0x040fe40003f86270 */
[----:B------:R-:W-:Y:S02]  /*6d80*/  ISETP.GE.AND P3, PT, R48, R141, PT ;  /* 0x0000008d3000720c */ /* 0x000fe40003f66270 */
[----:B------:R-:W-:-:S02]  /*6d90*/  FSEL R48, R19, -INF , !P2 ;  /* 0xff80000013307808 */ /* 0x000fc40005000000 */
[----:B------:R-:W-:Y:S02]  /*6da0*/  FSEL R163, R12, -INF , !P5 ;  /* 0xff8000000ca37808 */ /* 0x000fe40006800000 */
[----:B------:R-:W-:Y:S01]  /*6db0*/  LOP3.LUT R17, R3, 0x18, R166, 0xfe, !PT ;  /* 0x0000001803117812 */ /* 0x000fe200078efea6 */
[C---:B-1----:R-:W-:Y:S01]  /*6dc0*/  HMMA.16816.F32.BF16 R120, R52.reuse, R126, R120 ;  /* 0x0000007e3478723c */ /* 0x042fe20000041878 */
[CC--:B------:R-:W-:Y:S02]  /*6dd0*/  ISETP.GE.AND P2, PT, R49.reuse, R142.reuse, PT ;  /* 0x0000008e3100720c */ /* 0x0c0fe40003f46270 */
[----:B------:R-:W-:Y:S01]  /*6de0*/  ISETP.GE.AND P5, PT, R49, R141, PT ;  /* 0x0000008d3100720c */ /* 0x000fe20003fa6270 */
[C---:B------:R-:W-:Y:S01]  /*6df0*/  VIADD R49, R165.reuse, 0x11 ;  /* 0x00000011a5317836 */ /* 0x040fe20000000000 */
[----:B------:R-:W-:Y:S01]  /*6e00*/  FSEL R14, R14, -INF , !P1 ;  /* 0xff8000000e0e7808 */ /* 0x000fe20004800000 */
[----:B------:R-:W-:Y:S01]  /*6e10*/  HMMA.16816.F32.BF16 R56, R52, R124, R56 ;  /* 0x0000007c3438723c */ /* 0x000fe20000041838 */
[----:B------:R-:W-:Y:S01]  /*6e20*/  FSEL R19, R8, -INF , !P4 ;  /* 0xff80000008137808 */ /* 0x000fe20006000000 */
[----:B------:R-:W-:Y:S01]  /*6e30*/  VIADD R8, R165, 0x19 ;  /* 0x00000019a5087836 */ /* 0x000fe20000000000 */
[----:B------:R-:W-:Y:S01]  /*6e40*/  BAR.SYNC.DEFER_BLOCKING 0x0 ;  /* 0x0000000000007b1d */ /* 0x000fe20000010000 */
[----:B------:R-:W-:-:S02]  /*6e50*/  ISETP.GE.AND P1, PT, R17, R142, PT ;  /* 0x0000008e1100720c */ /* 0x000fc40003f26270 */
[----:B------:R-:W-:Y:S02]  /*6e60*/  FSEL R12, R15, -INF , !P5 ;  /* 0xff8000000f0c7808 */ /* 0x000fe40006800000 */
[----:B------:R-:W-:Y:S02]  /*6e70*/  LOP3.LUT R15, R3, 0x20, R166, 0xfe, !PT ;  /* 0x00000020030f7812 */ /* 0x000fe400078efea6 */
[CC--:B------:R-:W-:Y:S02]  /*6e80*/  ISETP.GE.AND P5, PT, R49.reuse, R142.reuse, PT ;  /* 0x0000008e3100720c */ /* 0x0c0fe40003fa6270 */
[----:B------:R-:W-:Y:S01]  /*6e90*/  ISETP.GE.AND P4, PT, R49, R141, PT ;  /* 0x0000008d3100720c */ /* 0x000fe20003f86270 */
[C---:B--2---:R-:W-:Y:S01]  /*6ea0*/  HMMA.16816.F32.BF16 R60, R52.reuse, R64, R60 ;  /* 0x00000040343c723c */ /* 0x044fe2000004183c */
[----:B------:R-:W-:Y:S02]  /*6eb0*/  FSEL R164, R10, -INF , !P3 ;  /* 0xff8000000aa47808 */ /* 0x000fe40005800000 */
[----:B------:R-:W-:Y:S01]  /*6ec0*/  FSEL R159, R4, -INF , !P1 ;  /* 0xff800000049f7808 */ /* 0x000fe20004800000 */
[----:B------:R-:W-:Y:S01]  /*6ed0*/  VIADD R4, R165, 0x21 ;  /* 0x00000021a5047836 */ /* 0x000fe20000000000 */
[----:B------:R-:W-:Y:S01]  /*6ee0*/  FSEL R13, R13, -INF , !P2 ;  /* 0xff8000000d0d7808 */ /* 0x000fe20005000000 */
[----:B------:R-:W-:Y:S01]  /*6ef0*/  HMMA.16816.F32.BF16 R116, R52, R66, R116 ;  /* 0x000000423474723c */ /* 0x000fe20000041874 */
[----:B------:R-:W-:-:S02]  /*6f00*/  ISETP.GE.AND P3, PT, R15, R142, PT ;  /* 0x0000008e0f00720c */ /* 0x000fc40003f66270 */
[CC--:B------:R-:W-:Y:S02]  /*6f10*/  ISETP.GE.AND P1, PT, R8.reuse, R141.reuse, PT ;  /* 0x0000008d0800720c */ /* 0x0c0fe40003f26270 */
[----:B------:R-:W-:Y:S02]  /*6f20*/  ISETP.GE.AND P2, PT, R17, R141, PT ;  /* 0x0000008d1100720c */ /* 0x000fe40003f46270 */
[----:B------:R-:W-:Y:S02]  /*6f30*/  FSEL R157, R9, -INF , !P5 ;  /* 0xff800000099d7808 */ /* 0x000fe40006800000 */
[----:B------:R-:W-:Y:S02]  /*6f40*/  FSEL R162, R11, -INF , !P4 ;  /* 0xff8000000ba27808 */ /* 0x000fe40006000000 */
[----:B------:R-:W-:Y:S02]  /*6f50*/  LOP3.LUT R9, R3, 0x28, R166, 0xfe, !PT ;  /* 0x0000002803097812 */ /* 0x000fe400078efea6 */
[----:B------:R-:W-:-:S02]  /*6f60*/  ISETP.GE.AND P4, PT, R8, R142, PT ;  /* 0x0000008e0800720c */ /* 0x000fc40003f86270 */
[----:B------:R-:W-:Y:S02]  /*6f70*/  FSEL R158, R7, -INF , !P1 ;  /* 0xff800000079e7808 */ /* 0x000fe40004800000 */
[----:B------:R-:W-:Y:S02]  /*6f80*/  FSEL R49, R44, -INF , !P3 ;  /* 0xff8000002c317808 */ /* 0x000fe40005800000 */
[----:B------:R-:W-:Y:S02]  /*6f90*/  FSEL R160, R6, -INF , !P2 ;  /* 0xff80000006a07808 */ /* 0x000fe40005000000 */
[CC--:B------:R-:W-:Y:S02]  /*6fa0*/  ISETP.GE.AND P1, PT, R4.reuse, R142.reuse, PT ;  /* 0x0000008e0400720c */ /* 0x0c0fe40003f26270 */
[----:B------:R-:W-:Y:S01]  /*6fb0*/  ISETP.GE.AND P3, PT, R4, R141, PT ;  /* 0x0000008d0400720c */ /* 0x000fe20003f66270 */
[----:B------:R-:W-:Y:S01]  /*6fc0*/  VIADD R4, R165, 0x29 ;  /* 0x00000029a5047836 */ /* 0x000fe20000000000 */
[----:B------:R-:W-:-:S02]  /*6fd0*/  ISETP.GE.AND P2, PT, R9, R142, PT ;  /* 0x0000008e0900720c */ /* 0x000fc40003f46270 */
[----:B------:R-:W-:Y:S02]  /*6fe0*/  ISETP.GE.AND P5, PT, R15, R141, PT ;  /* 0x0000008d0f00720c */ /* 0x000fe40003fa6270 */
[----:B------:R-:W-:Y:S02]  /*6ff0*/  FSEL R17, R5, -INF , !P4 ;  /* 0xff80000005117808 */ /* 0x000fe40006000000 */
[----:B------:R-:W-:Y:S02]  /*7000*/  LOP3.LUT R5, R3, 0x30, R166, 0xfe, !PT ;  /* 0x0000003003057812 */ /* 0x000fe400078efea6 */
[----:B------:R-:W-:Y:S02]  /*7010*/  FSEL R154, R47, -INF , !P3 ;  /* 0xff8000002f9a7808 */ /* 0x000fe40005800000 */
[----:B------:R-:W-:Y:S02]  /*7020*/  FSEL R155, R40, -INF , !P2 ;  /* 0xff800000289b7808 */ /* 0x000fe40005000000 */
[----:B------:R-:W-:-:S02]  /*7030*/  FSEL R50, R46, -INF , !P5 ;  /* 0xff8000002e327808 */ /* 0x000fc40006800000 */
[CC--:B------:R-:W-:Y:S02]  /*7040*/  ISETP.GE.AND P3, PT, R4.reuse, R142.reuse, PT ;  /* 0x0000008e0400720c */ /* 0x0c0fe40003f66270 */
[-C--:B------:R-:W-:Y:S01]  /*7050*/  ISETP.GE.AND P2, PT, R4, R141.reuse, PT ;  /* 0x0000008d0400720c */ /* 0x080fe20003f46270 */
[----:B------:R-:W-:Y:S01]  /*7060*/  VIADD R4, R165, 0x31 ;  /* 0x00000031a5047836 */ /* 0x000fe20000000000 */
[----:B------:R-:W-:Y:S02]  /*7070*/  ISETP.GE.AND P5, PT, R5, R142, PT ;  /* 0x0000008e0500720c */ /* 0x000fe40003fa6270 */
[----:B------:R-:W-:Y:S02]  /*7080*/  FSEL R153, R45, -INF , !P1 ;  /* 0xff8000002d997808 */ /* 0x000fe40004800000 */
[-C--:B------:R-:W-:Y:S02]  /*7090*/  ISETP.GE.AND P4, PT, R9, R141.reuse, PT ;  /* 0x0000008d0900720c */ /* 0x080fe40003f86270 */
[----:B------:R-:W-:-:S02]  /*70a0*/  ISETP.GE.AND P1, PT, R5, R141, PT ;  /* 0x0000008d0500720c */ /* 0x000fc40003f26270 */
[----:B------:R-:W-:Y:S02]  /*70b0*/  LOP3.LUT R5, R3, 0x38, R166, 0xfe, !PT ;  /* 0x0000003803057812 */ /* 0x000fe400078efea6 */
[----:B------:R-:W-:Y:S02]  /*70c0*/  FSEL R46, R43, -INF , !P2 ;  /* 0xff8000002b2e7808 */ /* 0x000fe40005000000 */
        /* <DEDUP_REMOVED lines=17> */
[----:B------:R-:W-:Y:S02]  /*71e0*/  ISETP.GE.AND P2, PT, R5, R141, PT ;  /* 0x0000008d0500720c */ /* 0x000fe40003f46270 */
[----:B------:R-:W-:-:S02]  /*71f0*/  LOP3.LUT R5, R3, 0x48, R166, 0xfe, !PT ;  /* 0x0000004803057812 */ /* 0x000fc400078efea6 */
        /* <DEDUP_REMOVED lines=29> */
[----:B------:R-:W-:Y:S02]  /*73d0*/  LOP3.LUT R5, R3, 0x60, R166, 0xfe, !PT ;  /* 0x0000006003057812 */ /* 0x000fe400078efea6 */
[----:B------:R-:W-:Y:S02]  /*73e0*/  FSEL R52, R22, -INF , !P4 ;  /* 0xff80000016347808 */ /* 0x000fe40006000000 */
[----:B------:R-:W-:Y:S02]  /*73f0*/  FSEL R65, R21, -INF , !P3 ;  /* 0xff80000015417808 */ /* 0x000fe40005800000 */
[----:B------:R-:W-:Y:S02]  /*7400*/  FSEL R34, R23, -INF , !P2 ;  /* 0xff80000017227808 */ /* 0x000fe40005000000 */
[----:B------:R-:W-:-:S02]  /*7410*/  ISETP.GE.AND P4, PT, R5, R142, PT ;  /* 0x0000008e0500720c */ /* 0x000fc40003f86270 */
[----:B------:R-:W-:Y:S02]  /*7420*/  ISETP.GE.AND P3, PT, R5, R141, PT ;  /* 0x0000008d0500720c */ /* 0x000fe40003f66270 */
        /* <DEDUP_REMOVED lines=10> */
[----:B------:R-:W-:Y:S02]  /*74d0*/  FSEL R33, R131, -INF , !P5 ;  /* 0xff80000083217808 */ /* 0x000fe40006800000 */
[----:B------:R-:W-:-:S02]  /*74e0*/  ISETP.GE.AND P5, PT, R5, R142, PT ;  /* 0x0000008e0500720c */ /* 0x000fc40003fa6270 */
[----:B------:R-:W-:Y:S01]  /*74f0*/  ISETP.GE.AND P4, PT, R5, R141, PT ;  /* 0x0000008d0500720c */ /* 0x000fe20003f86270 */
[----:B------:R-:W-:Y:S01]  /*7500*/  VIADD R5, R165, 0x69 ;  /* 0x00000069a5057836 */ /* 0x000fe20000000000 */
[----:B------:R-:W-:Y:S02]  /*7510*/  LOP3.LUT R4, R3, 0x70, R166, 0xfe, !PT ;  /* 0x0000007003047812 */ /* 0x000fe400078efea6 */
[----:B------:R-:W-:Y:S02]  /*7520*/  FSEL R51, R58, -INF , !P3 ;  /* 0xff8000003a337808 */ /* 0x000fe40005800000 */
[----:B------:R-:W-:Y:S02]  /*7530*/  FSEL R53, R57, -INF , !P5 ;  /* 0xff80000039357808 */ /* 0x000fe40006800000 */
[----:B------:R-:W-:Y:S02]  /*7540*/  FSEL R55, R120, -INF , !P1 ;  /* 0xff80000078377808 */ /* 0x000fe40004800000 */
[----:B------:R-:W-:-:S02]  /*7550*/  ISETP.GE.AND P3, PT, R4, R142, PT ;  /* 0x0000008e0400720c */ /* 0x000fc40003f66270 */
[-C--:B------:R-:W-:Y:S01]  /*7560*/  ISETP.GE.AND P5, PT, R4, R141.reuse, PT ;  /* 0x0000008d0400720c */ /* 0x080fe20003fa6270 */
[----:B------:R-:W-:Y:S01]  /*7570*/  VIADD R4, R165, 0x71 ;  /* 0x00000071a5047836 */ /* 0x000fe20000000000 */
[----:B------:R-:W-:Y:S02]  /*7580*/  FSEL R54, R59, -INF , !P4 ;  /* 0xff8000003b367808 */ /* 0x000fe40006000000 */
[C---:B------:R-:W-:Y:S02]  /*7590*/  ISETP.GE.AND P1, PT, R5.reuse, R141, PT ;  /* 0x0000008d0500720c */ /* 0x040fe40003f26270 */
[----:B------:R-:W-:Y:S02]  /*75a0*/  ISETP.GE.AND P4, PT, R5, R142, PT ;  /* 0x0000008e0500720c */ /* 0x000fe40003f86270 */
[----:B------:R-:W-:Y:S02]  /*75b0*/  FSEL R58, R123, -INF , !P1 ;  /* 0xff8000007b3a7808 */ /* 0x000fe40004800000 */
[----:B------:R-:W-:-:S02]  /*75c0*/  FSEL R59, R60, -INF , !P3 ;  /* 0xff8000003c3b7808 */ /* 0x000fc40005800000 */
[----:B------:R-:W-:Y:S02]  /*75d0*/  FSEL R56, R122, -INF , !P2 ;  /* 0xff8000007a387808 */ /* 0x000fe40005000000 */
[----:B------:R-:W-:Y:S02]  /*75e0*/  FSEL R57, R121, -INF , !P4 ;  /* 0xff80000079397808 */ /* 0x000fe40006000000 */
[CC--:B------:R-:W-:Y:S02]  /*75f0*/  ISETP.GE.AND P1, PT, R165.reuse, R142.reuse, PT ;  /* 0x0000008ea500720c */ /* 0x0c0fe40003f26270 */
[CC--:B------:R-:W-:Y:S01]  /*7600*/  ISETP.GE.AND P3, PT, R165.reuse, R141.reuse, PT ;  /* 0x0000008da500720c */ /* 0x0c0fe20003f66270 */
[----:B------:R-:W-:Y:S01]  /*7610*/  VIADD R165, R165, 0x79 ;  /* 0x00000079a5a57836 */ /* 0x000fe20000000000 */
[C---:B------:R-:W-:Y:S02]  /*7620*/  ISETP.GE.AND P2, PT, R4.reuse, R142, PT ;  /* 0x0000008e0400720c */ /* 0x040fe40003f46270 */
[----:B------:R-:W-:-:S02]  /*7630*/  ISETP.GE.AND P4, PT, R4, R141, PT ;  /* 0x0000008d0400720c */ /* 0x000fc40003f86270 */
[----:B------:R-:W-:Y:S02]  /*7640*/  LOP3.LUT R166, R3, 0x78, R166, 0xfe, !PT ;  /* 0x0000007803a67812 */ /* 0x000fe400078efea6 */
[----:B------:R-:W-:Y:S02]  /*7650*/  FSEL R62, R62, -INF , !P5 ;  /* 0xff8000003e3e7808 */ /* 0x000fe40006800000 */
[----:B------:R-:W-:Y:S02]  /*7660*/  FSEL R61, R61, -INF , !P2 ;  /* 0xff8000003d3d7808 */ /* 0x000fe40005000000 */
[----:B------:R-:W-:Y:S02]  /*7670*/  FSEL R63, R63, -INF , !P4 ;  /* 0xff8000003f3f7808 */ /* 0x000fe40006000000 */
[----:B------:R-:W-:Y:S02]  /*7680*/  FSEL R5, R16, -INF , !P1 ;  /* 0xff80000010057808 */ /* 0x000fe40004800000 */
[----:B------:R-:W-:-:S02]  /*7690*/  ISETP.GE.AND P5, PT, R166, R142, PT ;  /* 0x0000008ea600720c */ /* 0x000fc40003fa6270 */
[-C--:B------:R-:W-:Y:S02]  /*76a0*/  ISETP.GE.AND P2, PT, R166, R141.reuse, PT ;  /* 0x0000008da600720c */ /* 0x080fe40003f46270 */
        /* <DEDUP_REMOVED lines=41> */
[----:B------:R-:W-:-:S02]  /*7940*/  ISETP.NE.AND P1, PT, R6, RZ, PT ;  /* 0x000000ff0600720c */ /* 0x000fc40003f25270 */
[----:B------:R-:W-:-:S07]  /*7950*/  LOP3.LUT R7, RZ, R6, RZ, 0x33, !PT ;  /* 0x00000006ff077212 */ /* 0x000fce00078e33ff */
        /* <DEDUP_REMOVED lines=12> */
[----:B------:R-:W-:Y:S02]  /*7a20*/  SHF.R.S32.HI R3, RZ, 0x1f, R7 ;  /* 0x0000001fff037819 */ /* 0x000fe40000011407 */
[----:B--2---:R-:W-:-:S03]  /*7a30*/  IADD3 R6, -R9, R4, RZ ;  /* 0x0000000409067210 */ /* 0x004fc60007ffe1ff */
[-C--:B------:R-:W-:Y:S02]  /*7a40*/  IMAD R4, R3, R132.reuse, RZ ;  /* 0x0000008403047224 */ /* 0x080fe400078e02ff */
[----:B------:R-:W-:Y:S01]  /*7a50*/  IMAD.WIDE.U32 R8, R7, R132, RZ ;  /* 0x0000008407087225 */ /* 0x000fe200078e00ff */
[----:B------:R-:W-:-:S03]  /*7a60*/  SHF.R.S32.HI R3, RZ, 0x1f, R6 ;  /* 0x0000001fff037819 */ /* 0x000fc60000011406 */
[----:B------:R-:W-:Y:S02]  /*7a70*/  IMAD R4, R7, R133, R4 ;  /* 0x0000008507047224 */ /* 0x000fe400078e0204 */
[----:B------:R-:W-:Y:S02]  /*7a80*/  IMAD R3, R3, UR4, RZ ;  /* 0x0000000403037c24 */ /* 0x000fe4000f8e02ff */
[----:B------:R-:W-:Y:S02]  /*7a90*/  IMAD.IADD R9, R9, 0x1, R4 ;  /* 0x0000000109097824 */ /* 0x000fe400078e0204 */
[C---:B------:R-:W-:Y:S02]  /*7aa0*/  IMAD R3, R6.reuse, UR5, R3 ;  /* 0x0000000506037c24 */ /* 0x040fe4000f8e0203 */
[----:B------:R-:W-:-:S04]  /*7ab0*/  IMAD.WIDE.U32 R6, R6, UR4, R8 ;  /* 0x0000000406067c25 */ /* 0x000fc8000f8e0008 */
[----:B------:R-:W-:Y:S01]  /*7ac0*/  IMAD.MOV.U32 R4, RZ, RZ, R6 ;  /* 0x000000ffff047224 */ /* 0x000fe200078e0006 */
[----:B------:R-:W-:Y:S01]  /*7ad0*/  IADD3 R3, R7, R3, RZ ;  /* 0x0000000307037210 */ /* 0x000fe20007ffe0ff */
[----:B------:R-:W-:Y:S06]  /*7ae0*/  BRA `(.L_x_1923) ;  /* 0x0000000000087947 */ /* 0x000fec0003800000 */
.L_x_1922:
[----:B------:R-:W-:-:S04]  /*7af0*/  LEA R4, -R132, RZ, 0x7 ;  /* 0x000000ff84047211 */ /* 0x000fc800078e39ff */
[----:B------:R-:W-:-:S07]  /*7b00*/  SHF.R.S32.HI R3, RZ, 0x1f, R4 ;  /* 0x0000001fff037819 */ /* 0x000fce0000011404 */
.L_x_1923:
[----:B------:R-:W-:Y:S01]  /*7b10*/  IADD3 R139, P0, R139, R4, RZ ;  /* 0x000000048b8b7210 */ /* 0x000fe20007f1e0ff */
[C---:B------:R-:W-:Y:S01]  /*7b20*/  IMAD.SHL.U32 R4, R132.reuse, 0x40, RZ ;  /* 0x0000004084047824 */ /* 0x040fe200078e00ff */
[----:B------:R-:W-:Y:S02]  /*7b30*/  SHF.L.U64.HI R132, R132, 0x6, R133 ;  /* 0x0000000684847819 */ /* 0x000fe40000010285 */
[----:B------:R-:W-:Y:S01]  /*7b40*/  LEA R194, P1, R139, R134, 0x1 ;  /* 0x000000868bc27211 */ /* 0x000fe200078208ff */
[----:B------:R-:W-:-:S03]  /*7b50*/  IMAD.X R140, R140, 0x1, R3, P0 ;  /* 0x000000018c8c7824 */ /* 0x000fc600000e0603 */
[C---:B------:R-:W-:Y:S02]  /*7b60*/  IADD3 R6, P0, R4.reuse, R194, RZ ;  /* 0x000000c204067210 */ /* 0x040fe40007f1e0ff */
[----:B------:R-:W-:Y:S02]  /*7b70*/  LEA.HI.X R195, R139, R135, R140, 0x1, P1 ;  /* 0x000000878bc37211 */ /* 0x000fe400008f0c8c */
[----:B------:R-:W-:-:S03]  /*7b80*/  IADD3 R8, P1, R4, R6, RZ ;  /* 0x0000000604087210 */ /* 0x000fc60007f3e0ff */
[----:B------:R-:W-:Y:S01]  /*7b90*/  IMAD.X R7, R132, 0x1, R195, P0 ;  /* 0x0000000184077824 */ /* 0x000fe200000e06c3 */
        /* <DEDUP_REMOVED lines=19> */
.L_x_1921:
        /* <DEDUP_REMOVED lines=39> */
[----:B-1----:R-:W-:Y:S02]  /*7f40*/  FMNMX.FTZ R7, R137, R4, !PT ;  /* 0x0000000489077209 */ /* 0x002fe40007810000 */
        /* <DEDUP_REMOVED lines=18> */
[----:B------:R-:W-:Y:S02]  /*8070*/  FMNMX.FTZ R7, R61, R4, !PT ;  /* 0x000000043d077209 */ /* 0x000fe40007810000 */
[----:B------:R-:W-:Y:S02]  /*8080*/  FMNMX.FTZ R4, R62, R3, !PT ;  /* 0x000000033e047209 */ /* 0x000fe40007810000 */
[----:B------:R-:W-:Y:S02]  /*8090*/  FMNMX.FTZ R6, R60, R7, !PT ;  /* 0x000000073c067209 */ /* 0x000fe40007810000 */
[----:B------:R-:W-:Y:S02]  /*80a0*/  FMNMX.FTZ R3, R63, R4, !PT ;  /* 0x000000043f037209 */ /* 0x000fe40007810000 */
[----:B------:R-:W-:Y:S02]  /*80b0*/  FMNMX.FTZ R6, R117, R6, !PT ;  /* 0x0000000675067209 */ /* 0x000fe40007810000 */
[----:B------:R-:W-:-:S03]  /*80c0*/  FMNMX.FTZ R4, R118, R3, !PT ;  /* 0x0000000376047209 */ /* 0x000fc60007810000 */
[----:B------:R-:W1:Y:S01]  /*80d0*/  SHFL.BFLY PT, R7, R6, 0x2, 0x1f ;  /* 0x0c401f0006077f89 */ /* 0x000e6200000e0000 */
[----:B------:R-:W-:-:S05]  /*80e0*/  FMNMX.FTZ R9, R119, R4, !PT ;  /* 0x0000000477097209 */ /* 0x000fca0007810000 */
[----:B------:R-:W2:Y:S01]  /*80f0*/  SHFL.BFLY PT, R4, R9, 0x2, 0x1f ;  /* 0x0c401f0009047f89 */ /* 0x000ea200000e0000 */
[----:B-1----:R-:W-:-:S05]  /*8100*/  FMNMX.FTZ R7, R6, R7, !PT ;  /* 0x0000000706077209 */ /* 0x002fca0007810000 */
[----:B------:R-:W1:Y:S01]  /*8110*/  SHFL.BFLY PT, R24, R7, 0x1, 0x1f ;  /* 0x0c201f0007187f89 */ /* 0x000e6200000e0000 */
[----:B--2---:R-:W-:-:S03]  /*8120*/  FMNMX.FTZ R4, R9, R4, !PT ;  /* 0x0000000409047209 */ /* 0x004fc60007810000 */
[----:B------:R-:W-:Y:S04]  /*8130*/  LDSM.16.MT88.4 R8, [R174+0x9000] ;  /* 0x00900000ae08783b */ /* 0x000fe80000004200 */
[----:B------:R-:W2:Y:S01]  /*8140*/  SHFL.BFLY PT, R3, R4, 0x1, 0x1f ;  /* 0x0c201f0004037f89 */ /* 0x000ea200000e0000 */
[----:B-1----:R-:W-:-:S04]  /*8150*/  FMNMX.FTZ R24, R7, R24, !PT ;  /* 0x0000001807187209 */ /* 0x002fc80007810000 */
[C---:B------:R-:W-:Y:S01]  /*8160*/  FSETP.NEU.FTZ.AND P1, PT, R24.reuse, -INF , PT ;  /* 0xff8000001800780b */ /* 0x040fe20003f3d000 */
[----:B------:R-:W-:Y:S01]  /*8170*/  FMUL.FTZ R120, R24, UR6 ;  /* 0x0000000618787c20 */ /* 0x000fe20008410000 */
[----:B--2---:R-:W-:-:S04]  /*8180*/  FMNMX.FTZ R3, R4, R3, !PT ;  /* 0x0000000304037209 */ /* 0x004fc80007810000 */
[----:B------:R-:W-:Y:S02]  /*8190*/  FSEL R120, R120, RZ, P1 ;  /* 0x000000ff78787208 */ /* 0x000fe40000800000 */
[C---:B------:R-:W-:Y:S01]  /*81a0*/  FSETP.NEU.FTZ.AND P0, PT, R3.reuse, -INF , PT ;  /* 0xff8000000300780b */ /* 0x040fe20003f1d000 */
[----:B------:R-:W-:Y:S02]  /*81b0*/  FMUL.FTZ R121, R3, UR6 ;  /* 0x0000000603797c20 */ /* 0x000fe40008410000 */
[--C-:B------:R-:W-:Y:S01]  /*81c0*/  FFMA.FTZ R116, R5, UR6, -R120.reuse ;  /* 0x0000000605747c23 */ /* 0x100fe20008010878 */
[----:B------:R-:W-:Y:S01]  /*81d0*/  FSEL R5, R24, RZ, P1 ;  /* 0x000000ff18057208 */ /* 0x000fe20000800000 */
[--C-:B------:R-:W-:Y:S01]  /*81e0*/  FFMA.FTZ R25, R13, UR6, -R120.reuse ;  /* 0x000000060d197c23 */ /* 0x100fe20008010878 */
[----:B------:R-:W-:Y:S01]  /*81f0*/  FSEL R121, R121, RZ, P0 ;  /* 0x000000ff79797208 */ /* 0x000fe20000000000 */
[--C-:B------:R-:W-:Y:S01]  /*8200*/  FFMA.FTZ R44, R161, UR6, -R120.reuse ;  /* 0x00000006a12c7c23 */ /* 0x100fe20008010878 */
[--C-:B------:R-:W-:Y:S01]  /*8210*/  FFMA.FTZ R26, R163, UR6, -R120.reuse ;  /* 0x00000006a31a7c23 */ /* 0x100fe20008010878 */
[----:B------:R-:W-:Y:S01]  /*8220*/  FADD.FTZ R122, R2, -R5 ;  /* 0x80000005027a7221 */ /* 0x000fe20000010000 */
[----:B------:R-:W-:Y:S01]  /*8230*/  FSEL R5, R3, RZ, P0 ;  /* 0x000000ff03057208 */ /* 0x000fe20000000000 */
[--C-:B------:R-:W-:Y:S01]  /*8240*/  FFMA.FTZ R42, R48, UR6, -R121.reuse ;  /* 0x00000006302a7c23 */ /* 0x100fe20008010879 */
[--C-:B------:R-:W-:Y:S01]  /*8250*/  FFMA.FTZ R27, R14, UR6, -R121.reuse ;  /* 0x000000060e1b7c23 */ /* 0x100fe20008010879 */
[----:B------:R-:W-:Y:S01]  /*8260*/  FFMA.FTZ R45, R18, UR6, -R121 ;  /* 0x00000006122d7c23 */ /* 0x000fe20008010879 */
[----:B------:R-:W-:Y:S01]  /*8270*/  FMUL.FTZ R122, R122, UR6 ;  /* 0x000000067a7a7c20 */ /* 0x000fe20008410000 */
[----:B------:R-:W-:Y:S01]  /*8280*/  FADD.FTZ R0, R0, -R5 ;  /* 0x8000000500007221 */ /* 0x000fe20000010000 */
[----:B------:R-:W-:Y:S01]  /*8290*/  MUFU.EX2 R116, R116 ;  /* 0x0000007400747308 */ /* 0x000fe20000000800 */
[--C-:B------:R-:W-:Y:S01]  /*82a0*/  FFMA.FTZ R37, R19, UR6, -R120.reuse ;  /* 0x0000000613257c23 */ /* 0x100fe20008010878 */
[--C-:B------:R-:W-:Y:S01]  /*82b0*/  FFMA.FTZ R30, R157, UR6, -R120.reuse ;  /* 0x000000069d1e7c23 */ /* 0x100fe20008010878 */
[----:B------:R-:W-:Y:S01]  /*82c0*/  FMUL.FTZ R48, R0, UR6 ;  /* 0x0000000600307c20 */ /* 0x000fe20008410000 */
[--C-:B------:R-:W-:Y:S01]  /*82d0*/  FFMA.FTZ R0, R12, UR6, -R121.reuse ;  /* 0x000000060c007c23 */ /* 0x100fe20008010879 */
[--C-:B------:R-:W-:Y:S01]  /*82e0*/  FFMA.FTZ R29, R159, UR6, -R120.reuse ;  /* 0x000000069f1d7c23 */ /* 0x100fe20008010878 */
[----:B------:R-:W1:Y:S01]  /*82f0*/  LDSM.16.MT88.4 R12, [R172+0x9000] ;  /* 0x00900000ac0c783b */ /* 0x000e620000004200 */
[--C-:B------:R-:W-:Y:S01]  /*8300*/  FFMA.FTZ R2, R17, UR6, -R120.reuse ;  /* 0x0000000611027c23 */ /* 0x100fe20008010878 */
[----:B------:R-:W2:Y:S01]  /*8310*/  MUFU.EX2 R44, R44 ;  /* 0x0000002c002c7308 */ /* 0x000ea20000000800 */
[--C-:B------:R-:W-:Y:S01]  /*8320*/  FFMA.FTZ R36, R164, UR6, -R121.reuse ;  /* 0x00000006a4247c23 */ /* 0x100fe20008010879 */
[--C-:B------:R-:W-:Y:S01]  /*8330*/  FFMA.FTZ R39, R162, UR6, -R121.reuse ;  /* 0x00000006a2277c23 */ /* 0x100fe20008010879 */
[--C-:B------:R-:W-:Y:S01]  /*8340*/  FFMA.FTZ R31, R160, UR6, -R121.reuse ;  /* 0x00000006a01f7c23 */ /* 0x100fe20008010879 */
[--C-:B------:R-:W-:Y:S01]  /*8350*/  FFMA.FTZ R28, R158, UR6, -R121.reuse ;  /* 0x000000069e1c7c23 */ /* 0x100fe20008010879 */
[----:B------:R-:W-:Y:S01]  /*8360*/  LDSM.16.MT88.4 R16, [R172+0x9400] ;  /* 0x00940000ac10783b */ /* 0x000fe20000004200 */
        /* <DEDUP_REMOVED lines=40> */
[----:B------:R-:W-:Y:S01]  /*85f0*/  LDSM.16.MT88.4 R32, [R172+0xa400] ;  /* 0x00a40000ac20783b */ /* 0x000fe20000004200 */
        /* <DEDUP_REMOVED lines=14> */
[--C-:B------:R-:W-:Y:S01]  /*86e0*/  FFMA.FTZ R118, R118, UR6, -R121.reuse ;  /* 0x0000000676767c23 */ /* 0x100fe20008010879 */
[----:B------:R-:W-:-:S02]  /*86f0*/  FFMA.FTZ R119, R119, UR6, -R121 ;  /* 0x0000000677777c23 */ /* 0x000fc40008010879 */
[----:B------:R-:W4:Y:S01]  /*8700*/  MUFU.EX2 R0, R0 ;  /* 0x0000000000007308 */ /* 0x000f220000000800 */
        /* <DEDUP_REMOVED lines=16> */
[----:B----4-:R-:W-:Y:S01]  /*8810*/  F2FP.BF16.F32.PACK_AB R7, R0, R27 ;  /* 0x0000001b0007723e */ /* 0x010fe200000010ff */
[-C--:B------:R-:W-:Y:S01]  /*8820*/  FMUL.FTZ R84, R84, R122.reuse ;  /* 0x0000007a54547220 */ /* 0x080fe20000410000 */
[----:B------:R-:W-:Y:S01]  /*8830*/  FMUL.FTZ R85, R85, R122 ;  /* 0x0000007a55557220 */ /* 0x000fe20000410000 */
[-C--:B------:R-:W-:Y:S01]  /*8840*/  FMUL.FTZ R86, R86, R48.reuse ;  /* 0x0000003056567220 */ /* 0x080fe20000410000 */
[----:B------:R-:W-:Y:S01]  /*8850*/  FMUL.FTZ R87, R87, R48 ;  /* 0x0000003057577220 */ /* 0x000fe20000410000 */
[-C--:B------:R-:W-:Y:S01]  /*8860*/  FMUL.FTZ R88, R88, R122.reuse ;  /* 0x0000007a58587220 */ /* 0x080fe20000410000 */
[----:B------:R-:W-:Y:S01]  /*8870*/  FMUL.FTZ R89, R89, R122 ;  /* 0x0000007a59597220 */ /* 0x000fe20000410000 */
[C---:B-1----:R-:W-:Y:S01]  /*8880*/  HMMA.16816.F32.BF16 R72, R4.reuse, R12, R72 ;  /* 0x0000000c0448723c */ /* 0x042fe20000041848 */
[-C--:B------:R-:W-:Y:S01]  /*8890*/  FMUL.FTZ R90, R90, R48.reuse ;  /* 0x000000305a5a7220 */ /* 0x080fe20000410000 */
[----:B------:R-:W-:Y:S01]  /*88a0*/  FMUL.FTZ R91, R91, R48 ;  /* 0x000000305b5b7220 */ /* 0x000fe20000410000 */
[-C--:B------:R-:W-:Y:S01]  /*88b0*/  FMUL.FTZ R108, R108, R122.reuse ;  /* 0x0000007a6c6c7220 */ /* 0x080fe20000410000 */
[----:B------:R-:W-:Y:S01]  /*88c0*/  FMUL.FTZ R109, R109, R122 ;  /* 0x0000007a6d6d7220 */ /* 0x000fe20000410000 */
[-C--:B------:R-:W-:Y:S01]  /*88d0*/  FMUL.FTZ R110, R110, R48.reuse ;  /* 0x000000306e6e7220 */ /* 0x080fe20000410000 */
[C---:B------:R-:W-:Y:S01]  /*88e0*/  HMMA.16816.F32.BF16 R76, R4.reuse, R14, R76 ;  /* 0x0000000e044c723c */ /* 0x040fe2000004184c */
[----:B------:R-:W1:Y:S01]  /*88f0*/  LDSM.16.MT88.4 R12, [R172+0xb000] ;  /* 0x00b00000ac0c783b */ /* 0x000e620000004200 */
[----:B------:R-:W-:Y:S01]  /*8900*/  FMUL.FTZ R111, R111, R48 ;  /* 0x000000306f6f7220 */ /* 0x000fe20000410000 */
[-C--:B------:R-:W-:Y:S01]  /*8910*/  FMUL.FTZ R80, R80, R122.reuse ;  /* 0x0000007a50507220 */ /* 0x080fe20000410000 */
[----:B------:R-:W-:Y:S01]  /*8920*/  FMUL.FTZ R81, R81, R122 ;  /* 0x0000007a51517220 */ /* 0x000fe20000410000 */
[-C--:B------:R-:W-:Y:S01]  /*8930*/  FMUL.FTZ R82, R82, R48.reuse ;  /* 0x0000003052527220 */ /* 0x080fe20000410000 */
[C---:B------:R-:W-:Y:S01]  /*8940*/  HMMA.16816.F32.BF16 R112, R4.reuse, R8, R112 ;  /* 0x000000080470723c */ /* 0x040fe20000041870 */
[----:B------:R-:W-:Y:S01]  /*8950*/  FMUL.FTZ R83, R83, R48 ;  /* 0x0000003053537220 */ /* 0x000fe20000410000 */
[-C--:B------:R-:W-:Y:S01]  /*8960*/  FMUL.FTZ R100, R100, R122.reuse ;  /* 0x0000007a64647220 */ /* 0x080fe20000410000 */
[----:B------:R-:W-:Y:S01]  /*8970*/  FMUL.FTZ R101, R101, R122 ;  /* 0x0000007a65657220 */ /* 0x000fe20000410000 */
[-C--:B------:R-:W-:Y:S01]  /*8980*/  FMUL.FTZ R102, R102, R48.reuse ;  /* 0x0000003066667220 */ /* 0x080fe20000410000 */
[----:B------:R-:W-:Y:S01]  /*8990*/  FMUL.FTZ R103, R103, R48 ;  /* 0x0000003067677220 */ /* 0x000fe20000410000 */
[----:B------:R-:W-:Y:S01]  /*89a0*/  HMMA.16816.F32.BF16 R68, R4, R10, R68 ;  /* 0x0000000a0444723c */ /* 0x000fe20000041844 */
[----:B------:R-:W2:Y:S01]  /*89b0*/  LDSM.16.MT88.4 R8, [R174+0xb000] ;  /* 0x00b00000ae08783b */ /* 0x000ea20000004200 */
        /* <DEDUP_REMOVED lines=14> */
[----:B------:R-:W-:Y:S01]  /*8aa0*/  FFMA.FTZ R193, R193, R122, R116 ;  /* 0x0000007ac1c17223 */ /* 0x000fe20000010074 */
[----:B------:R-:W-:-:S03]  /*8ab0*/  FFMA.FTZ R45, R196, R48, R45 ;  /* 0x00000030c42d7223 */ /* 0x000fc6000001002d */
[----:B------:R-:W-:Y:S01]  /*8ac0*/  FADD.FTZ R193, R44, R193 ;  /* 0x000000c12cc17221 */ /* 0x000fe20000010000 */
[----:B------:R-:W-:Y:S01]  /*8ad0*/  FADD.FTZ R44, R42, R45 ;  /* 0x0000002d2a2c7221 */ /* 0x000fe20000010000 */
[----:B------:R-:W-:Y:S02]  /*8ae0*/  MUFU.EX2 R29, R29 ;  /* 0x0000001d001d7308 */ /* 0x000fe40000000800 */
[----:B------:R-:W-:Y:S01]  /*8af0*/  FADD.FTZ R26, R26, R193 ;  /* 0x000000c11a1a7221 */ /* 0x000fe20000010000 */
[----:B------:R-:W-:-:S03]  /*8b00*/  FADD.FTZ R27, R27, R44 ;  /* 0x0000002c1b1b7221 */ /* 0x000fc60000010000 */
[----:B------:R-:W-:Y:S01]  /*8b10*/  FADD.FTZ R26, R25, R26 ;  /* 0x0000001a191a7221 */ /* 0x000fe20000010000 */
[----:B-1----:R-:W-:Y:S01]  /*8b20*/  HMMA.16816.F32.BF16 R84, R4, R12, R84 ;  /* 0x0000000c0454723c */ /* 0x002fe20000041854 */
[----:B------:R-:W-:Y:S01]  /*8b30*/  MUFU.EX2 R2, R2 ;  /* 0x0000000200027308 */ /* 0x000fe20000000800 */
[----:B------:R-:W-:-:S04]  /*8b40*/  FADD.FTZ R27, R0, R27 ;  /* 0x0000001b001b7221 */ /* 0x000fc80000010000 */
[C---:B------:R-:W-:Y:S01]  /*8b50*/  HMMA.16816.F32.BF16 R88, R4.reuse, R14, R88 ;  /* 0x0000000e0458723c */ /* 0x040fe20000041858 */
[----:B------:R-:W1:Y:S02]  /*8b60*/  LDSM.16.MT88.4 R12, [R172+0xd000] ;  /* 0x00d00000ac0c783b */ /* 0x000e640000004200 */
[----:B------:R-:W3:Y:S03]  /*8b70*/  MUFU.EX2 R36, R36 ;  /* 0x0000002400247308 */ /* 0x000ee60000000800 */
[C---:B--2---:R-:W-:Y:S05]  /*8b80*/  HMMA.16816.F32.BF16 R108, R4.reuse, R8, R108 ;  /* 0x00000008046c723c */ /* 0x044fea000004186c */
[----:B------:R-:W2:Y:S01]  /*8b90*/  MUFU.EX2 R39, R39 ;  /* 0x0000002700277308 */ /* 0x000ea20000000800 */
[----:B------:R-:W-:Y:S01]  /*8ba0*/  HMMA.16816.F32.BF16 R80, R4, R10, R80 ;  /* 0x0000000a0450723c */ /* 0x000fe20000041850 */
[----:B------:R-:W4:Y:S06]  /*8bb0*/  LDSM.16.MT88.4 R8, [R174+0xd000] ;  /* 0x00d00000ae08783b */ /* 0x000f2c0000004200 */
[----:B------:R-:W-:Y:S01]  /*8bc0*/  MUFU.EX2 R31, R31 ;  /* 0x0000001f001f7308 */ /* 0x000fe20000000800 */
[----:B---3--:R-:W-:-:S07]  /*8bd0*/  FADD.FTZ R0, R36, R27 ;  /* 0x0000001b24007221 */ /* 0x008fce0000010000 */
[----:B------:R-:W3:Y:S01]  /*8be0*/  MUFU.EX2 R28, R28 ;  /* 0x0000001c001c7308 */ /* 0x000ee20000000800 */
[----:B--2---:R-:W-:-:S07]  /*8bf0*/  FADD.FTZ R0, R39, R0 ;  /* 0x0000000027007221 */ /* 0x004fce0000010000 */
[----:B------:R-:W-:Y:S01]  /*8c00*/  MUFU.EX2 R41, R41 ;  /* 0x0000002900297308 */ /* 0x000fe20000000800 */
[C---:B-1----:R-:W-:Y:S07]  /*8c10*/  HMMA.16816.F32.BF16 R100, R4.reuse, R12, R100 ;  /* 0x0000000c0464723c */ /* 0x042fee0000041864 */
[----:B------:R-:W1:Y:S01]  /*8c20*/  MUFU.EX2 R40, R40 ;  /* 0x0000002800287308 */ /* 0x000e620000000800 */
[C---:B------:R-:W-:Y:S01]  /*8c30*/  HMMA.16816.F32.BF16 R104, R4.reuse, R14, R104 ;  /* 0x0000000e0468723c */ /* 0x040fe20000041868 */
[----:B------:R-:W2:Y:S06]  /*8c40*/  LDSM.16.MT88.4 R12, [R174+0xb400] ;  /* 0x00b40000ae0c783b */ /* 0x000eac0000004200 */
[----:B------:R-:W-:Y:S01]  /*8c50*/  MUFU.EX2 R38, R38 ;  /* 0x0000002600267308 */ /* 0x000fe20000000800 */
[C---:B----4-:R-:W-:Y:S06]  /*8c60*/  HMMA.16816.F32.BF16 R92, R4.reuse, R8, R92 ;  /* 0x00000008045c723c */ /* 0x050fec000004185c */
[----:B------:R-:W-:Y:S01]  /*8c70*/  HMMA.16816.F32.BF16 R96, R4, R10, R96 ;  /* 0x0000000a0460723c */ /* 0x000fe20000041860 */
[----:B------:R-:W4:Y:S01]  /*8c80*/  LDSM.16.MT88.4 R8, [R172+0xb400] ;  /* 0x00b40000ac08783b */ /* 0x000f220000004200 */
[----:B------:R-:W-:Y:S05]  /*8c90*/  MUFU.EX2 R43, R43 ;  /* 0x0000002b002b7308 */ /* 0x000fea0000000800 */
[----:B------:R-:W-:Y:S01]  /*8ca0*/  F2FP.BF16.F32.PACK_AB R4, R30, R37 ;  /* 0x000000251e04723e */ /* 0x000fe200000010ff */
[----:B------:R-:W-:Y:S01]  /*8cb0*/  FADD.FTZ R37, R37, R26 ;  /* 0x0000001a25257221 */ /* 0x000fe20000010000 */
[----:B------:R-:W-:Y:S01]  /*8cc0*/  F2FP.BF16.F32.PACK_AB R5, R39, R36 ;  /* 0x000000242705723e */ /* 0x000fe200000010ff */
[----:B------:R-:W-:Y:S01]  /*8cd0*/  MUFU.EX2 R50, R50 ;  /* 0x0000003200327308 */ /* 0x000fe20000000800 */
[----:B------:R-:W-:Y:S01]  /*8ce0*/  F2FP.BF16.F32.PACK_AB R6, R2, R29 ;  /* 0x0000001d0206723e */ /* 0x000fe200000010ff */
[----:B------:R-:W-:Y:S01]  /*8cf0*/  FADD.FTZ R30, R30, R37 ;  /* 0x000000251e1e7221 */ /* 0x000fe20000010000 */
[----:B---3--:R-:W-:-:S03]  /*8d00*/  F2FP.BF16.F32.PACK_AB R7, R28, R31 ;  /* 0x0000001f1c07723e */ /* 0x008fc600000010ff */
[----:B------:R-:W-:Y:S02]  /*8d10*/  FADD.FTZ R29, R29, R30 ;  /* 0x0000001e1d1d7221 */ /* 0x000fe40000010000 */
[----:B------:R-:W3:Y:S02]  /*8d20*/  MUFU.EX2 R49, R49 ;  /* 0x0000003100317308 */ /* 0x000ee40000000800 */
[----:B------:R-:W-:Y:S01]  /*8d30*/  HMMA.16816.F32.BF16 R72, R4, R16, R72 ;  /* 0x000000100448723c */ /* 0x000fe20000041848 */
[----:B------:R-:W-:-:S05]  /*8d40*/  FADD.FTZ R2, R2, R29 ;  /* 0x0000001d02027221 */ /* 0x000fca0000010000 */
[C---:B------:R-:W-:Y:S01]  /*8d50*/  HMMA.16816.F32.BF16 R76, R4.reuse, R18, R76 ;  /* 0x00000012044c723c */ /* 0x040fe2000004184c */
[----:B------:R-:W5:Y:S01]  /*8d60*/  LDSM.16.MT88.4 R16, [R174+0xd400] ;  /* 0x00d40000ae10783b */ /* 0x000f620000004200 */
[----:B------:R-:W-:Y:S04]  /*8d70*/  MUFU.EX2 R47, R47 ;  /* 0x0000002f002f7308 */ /* 0x000fe80000000800 */
[C---:B--2---:R-:W-:Y:S04]  /*8d80*/  HMMA.16816.F32.BF16 R108, R4.reuse, R12, R108 ;  /* 0x0000000c046c723c */ /* 0x044fe8000004186c */
[----:B------:R-:W2:Y:S02]  /*8d90*/  MUFU.EX2 R46, R46 ;  /* 0x0000002e002e7308 */ /* 0x000ea40000000800 */
        /* <DEDUP_REMOVED lines=10> */
[----:B------:R-:W-:Y:S05]  /*8e40*/  LDSM.16.MT88.4 R20, [R172+0x9800] ;  /* 0x00980000ac14783b */ /* 0x000fea0000004200 */
[C---:B-----5:R-:W-:Y:S01]  /*8e50*/  HMMA.16816.F32.BF16 R92, R4.reuse, R16, R92 ;  /* 0x00000010045c723c */ /* 0x060fe2000004185c */
[----:B------:R-:W-:Y:S05]  /*8e60*/  MUFU.EX2 R123, R123 ;  /* 0x0000007b007b7308 */ /* 0x000fea0000000800 */
[C---:B------:R-:W-:Y:S01]  /*8e70*/  HMMA.16816.F32.BF16 R96, R4.reuse, R18, R96 ;  /* 0x000000120460723c */ /* 0x040fe20000041860 */
[----:B------:R-:W5:Y:S02]  /*8e80*/  LDSM.16.MT88.4 R16, [R174+0xb800] ;  /* 0x00b80000ae10783b */ /* 0x000f640000004200 */
[----:B------:R-:W-:Y:S03]  /*8e90*/  MUFU.EX2 R129, R129 ;  /* 0x0000008100817308 */ /* 0x000fe60000000800 */
[C---:B-1----:R-:W-:Y:S05]  /*8ea0*/  HMMA.16816.F32.BF16 R100, R4.reuse, R12, R100 ;  /* 0x0000000c0464723c */ /* 0x042fea0000041864 */
[----:B------:R-:W1:Y:S01]  /*8eb0*/  MUFU.EX2 R132, R132 ;  /* 0x0000008400847308 */ /* 0x000e620000000800 */
[----:B------:R-:W-:Y:S01]  /*8ec0*/  HMMA.16816.F32.BF16 R104, R4, R14, R104 ;  /* 0x0000000e0468723c */ /* 0x000fe20000041868 */
[----:B------:R-:W1:Y:S06]  /*8ed0*/  LDSM.16.MT88.4 R12, [R172+0xb800] ;  /* 0x00b80000ac0c783b */ /* 0x000e6c0000004200 */
[----:B------:R-:W-:Y:S01]  /*8ee0*/  F2FP.BF16.F32.PACK_AB R4, R40, R41 ;  /* 0x000000292804723e */ /* 0x000fe200000010ff */
[----:B------:R-:W-:Y:S01]  /*8ef0*/  MUFU.EX2 R134, R134 ;  /* 0x0000008600867308 */ /* 0x000fe20000000800 */
[----:B---3--:R-:W-:Y:S01]  /*8f00*/  F2FP.BF16.F32.PACK_AB R5, R49, R50 ;  /* 0x000000323105723e */ /* 0x008fe200000010ff */
[----:B------:R-:W-:Y:S01]  /*8f10*/  FADD.FTZ R41, R41, R2 ;  /* 0x0000000229297221 */ /* 0x000fe20000010000 */
[----:B------:R-:W-:-:S02]  /*8f20*/  F2FP.BF16.F32.PACK_AB R6, R43, R38 ;  /* 0x000000262b06723e */ /* 0x000fc400000010ff */
[----:B--2---:R-:W-:-:S03]  /*8f30*/  F2FP.BF16.F32.PACK_AB R7, R46, R47 ;  /* 0x0000002f2e07723e */ /* 0x004fc600000010ff */
[----:B------:R-:W2:Y:S04]  /*8f40*/  MUFU.EX2 R131, R131 ;  /* 0x0000008300837308 */ /* 0x000ea80000000800 */
[C---:B----4-:R-:W-:Y:S04]  /*8f50*/  HMMA.16816.F32.BF16 R112, R4.reuse, R8, R112 ;  /* 0x000000080470723c */ /* 0x050fe80000041870 */
[----:B------:R-:W-:Y:S02]  /*8f60*/  MUFU.EX2 R125, R125 ;  /* 0x0000007d007d7308 */ /* 0x000fe40000000800 */
[C---:B------:R-:W-:Y:S01]  /*8f70*/  HMMA.16816.F32.BF16 R68, R4.reuse, R10, R68 ;  /* 0x0000000a0444723c */ /* 0x040fe20000041844 */
[----:B------:R-:W3:Y:S05]  /*8f80*/  LDSM.16.MT88.4 R8, [R174+0xd800] ;  /* 0x00d80000ae08783b */ /* 0x000eea0000004200 */
[C---:B-----5:R-:W-:Y:S01]  /*8f90*/  HMMA.16816.F32.BF16 R108, R4.reuse, R16, R108 ;  /* 0x00000010046c723c */ /* 0x060fe2000004186c */
[----:B------:R-:W4:Y:S05]  /*8fa0*/  MUFU.EX2 R140, R140 ;  /* 0x0000008c008c7308 */ /* 0x000f2a0000000800 */
[C---:B------:R-:W-:Y:S01]  /*8fb0*/  HMMA.16816.F32.BF16 R80, R4.reuse, R18, R80 ;  /* 0x000000120450723c */ /* 0x040fe20000041850 */
[----:B------:R-:W-:Y:S02]  /*8fc0*/  LDSM.16.MT88.4 R16, [R172+0x9c00] ;  /* 0x009c0000ac10783b */ /* 0x000fe40000004200 */
[----:B------:R-:W-:Y:S03]  /*8fd0*/  MUFU.EX2 R133, R133 ;  /* 0x0000008500857308 */ /* 0x000fe60000000800 */
[C---:B-1----:R-:W-:Y:S05]  /*8fe0*/  HMMA.16816.F32.BF16 R84, R4.reuse, R12, R84 ;  /* 0x0000000c0454723c */ /* 0x042fea0000041854 */
[----:B------:R-:W-:Y:S01]  /*8ff0*/  MUFU.EX2 R142, R142 ;  /* 0x0000008e008e7308 */ /* 0x000fe20000000800 */
[C---:B------:R-:W-:Y:S01]  /*9000*/  HMMA.16816.F32.BF16 R88, R4.reuse, R14, R88 ;  /* 0x0000000e0458723c */ /* 0x040fe20000041858 */
[----:B------:R-:W1:Y:S05]  /*9010*/  LDSM.16.MT88.4 R12, [R172+0xd800] ;  /* 0x00d80000ac0c783b */ /* 0x000e6a0000004200 */
[C---:B------:R-:W-:Y:S01]  /*9020*/  HMMA.16816.F32.BF16 R72, R4.reuse, R20, R72 ;  /* 0x000000140448723c */ /* 0x040fe20000041848 */
[----:B------:R-:W-:Y:S05]  /*9030*/  MUFU.EX2 R137, R137 ;  /* 0x0000008900897308 */ /* 0x000fea0000000800 */
[C---:B------:R-:W-:Y:S01]  /*9040*/  HMMA.16816.F32.BF16 R76, R4.reuse, R22, R76 ;  /* 0x00000016044c723c */ /* 0x040fe2000004184c */
[----:B------:R-:W-:Y:S02]  /*9050*/  LDSM.16.MT88.4 R20, [R174+0x9c00] ;  /* 0x009c0000ae14783b */ /* 0x000fe40000004200 */
[----:B------:R-:W-:Y:S03]  /*9060*/  MUFU.EX2 R135, R135 ;  /* 0x0000008700877308 */ /* 0x000fe60000000800 */
[C---:B---3--:R-:W-:Y:S05]  /*9070*/  HMMA.16816.F32.BF16 R92, R4.reuse, R8, R92 ;  /* 0x00000008045c723c */ /* 0x048fea000004185c */
[----:B------:R-:W-:Y:S01]  /*9080*/  MUFU.EX2 R124, R124 ;  /* 0x0000007c007c7308 */ /* 0x000fe20000000800 */
[C---:B------:R-:W-:Y:S01]  /*9090*/  HMMA.16816.F32.BF16 R96, R4.reuse, R10, R96 ;  /* 0x0000000a0460723c */ /* 0x040fe20000041860 */
[----:B------:R-:W3:Y:S06]  /*90a0*/  LDSM.16.MT88.4 R8, [R172+0xbc00] ;  /* 0x00bc0000ac08783b */ /* 0x000eec0000004200 */
[----:B------:R-:W-:Y:S08]  /*90b0*/  MUFU.EX2 R139, R139 ;  /* 0x0000008b008b7308 */ /* 0x000ff00000000800 */
[----:B------:R-:W-:Y:S01]  /*90c0*/  MUFU.EX2 R64, R64 ;  /* 0x0000004000407308 */ /* 0x000fe20000000800 */
[C---:B-1----:R-:W-:Y:S06]  /*90d0*/  HMMA.16816.F32.BF16 R100, R4.reuse, R12, R100 ;  /* 0x0000000c0464723c */ /* 0x042fec0000041864 */
[----:B------:R-:W-:Y:S01]  /*90e0*/  HMMA.16816.F32.BF16 R104, R4, R14, R104 ;  /* 0x0000000e0468723c */ /* 0x000fe20000041868 */
[----:B------:R-:W1:Y:S01]  /*90f0*/  LDSM.16.MT88.4 R12, [R174+0xbc00] ;  /* 0x00bc0000ae0c783b */ /* 0x000e620000004200 */
[----:B------:R-:W-:Y:S05]  /*9100*/  MUFU.EX2 R65, R65 ;  /* 0x0000004100417308 */ /* 0x000fea0000000800 */
[----:B------:R-:W-:-:S02]  /*9110*/  F2FP.BF16.F32.PACK_AB R4, R127, R130 ;  /* 0x000000827f04723e */ /* 0x000fc400000010ff */
[----:B------:R-:W-:Y:S01]  /*9120*/  F2FP.BF16.F32.PACK_AB R5, R132, R129 ;  /* 0x000000818405723e */ /* 0x000fe200000010ff */
[----:B------:R-:W-:Y:S01]  /*9130*/  MUFU.EX2 R52, R52 ;  /* 0x0000003400347308 */ /* 0x000fe20000000800 */
[----:B------:R-:W-:Y:S02]  /*9140*/  F2FP.BF16.F32.PACK_AB R6, R123, R128 ;  /* 0x000000807b06723e */ /* 0x000fe400000010ff */
[----:B--2---:R-:W-:-:S05]  /*9150*/  F2FP.BF16.F32.PACK_AB R7, R131, R134 ;  /* 0x000000868307723e */ /* 0x004fca00000010ff */
[----:B------:R-:W-:Y:S02]  /*9160*/  MUFU.EX2 R67, R67 ;  /* 0x0000004300437308 */ /* 0x000fe40000000800 */
[C---:B------:R-:W-:Y:S06]  /*9170*/  HMMA.16816.F32.BF16 R72, R4.reuse, R16, R72 ;  /* 0x000000100448723c */ /* 0x040fec0000041848 */
[C---:B------:R-:W-:Y:S01]  /*9180*/  HMMA.16816.F32.BF16 R76, R4.reuse, R18, R76 ;  /* 0x00000012044c723c */ /* 0x040fe2000004184c */
[----:B------:R-:W2:Y:S01]  /*9190*/  LDSM.16.MT88.4 R16, [R174+0xdc00] ;  /* 0x00dc0000ae10783b */ /* 0x000ea20000004200 */
[----:B------:R-:W-:Y:S04]  /*91a0*/  MUFU.EX2 R66, R66 ;  /* 0x0000004200427308 */ /* 0x000fe80000000800 */
[C---:B---3--:R-:W-:Y:S04]  /*91b0*/  HMMA.16816.F32.BF16 R84, R4.reuse, R8, R84 ;  /* 0x000000080454723c */ /* 0x048fe80000041854 */
[----:B------:R-:W-:Y:S02]  /*91c0*/  MUFU.EX2 R53, R53 ;  /* 0x0000003500357308 */ /* 0x000fe40000000800 */
[C---:B------:R-:W-:Y:S01]  /*91d0*/  HMMA.16816.F32.BF16 R88, R4.reuse, R10, R88 ;  /* 0x0000000a0458723c */ /* 0x040fe20000041858 */
[----:B------:R-:W-:Y:S05]  /*91e0*/  LDSM.16.MT88.4 R8, [R174+0xa000] ;  /* 0x00a00000ae08783b */ /* 0x000fea0000004200 */
[C---:B-1----:R-:W-:Y:S01]  /*91f0*/  HMMA.16816.F32.BF16 R108, R4.reuse, R12, R108 ;  /* 0x0000000c046c723c */ /* 0x042fe2000004186c */
[----:B------:R-:W-:Y:S05]  /*9200*/  MUFU.EX2 R51, R146 ;  /* 0x0000009200337308 */ /* 0x000fea0000000800 */
[C---:B------:R-:W-:Y:S01]  /*9210*/  HMMA.16816.F32.BF16 R80, R4.reuse, R14, R80 ;  /* 0x0000000e0450723c */ /* 0x040fe20000041850 */
[----:B------:R-:W1:Y:S02]  /*9220*/  LDSM.16.MT88.4 R12, [R172+0xdc00] ;  /* 0x00dc0000ac0c783b */ /* 0x000e640000004200 */
[----:B------:R-:W-:Y:S03]  /*9230*/  MUFU.EX2 R56, R144 ;  /* 0x0000009000387308 */ /* 0x000fe60000000800 */
[C---:B------:R-:W-:Y:S05]  /*9240*/  HMMA.16816.F32.BF16 R112, R4.reuse, R20, R112 ;  /* 0x000000140470723c */ /* 0x040fea0000041870 */
[----:B------:R-:W-:Y:S01]  /*9250*/  MUFU.EX2 R54, R145 ;  /* 0x0000009100367308 */ /* 0x000fe20000000800 */
[----:B------:R-:W-:Y:S01]  /*9260*/  HMMA.16816.F32.BF16 R68, R4, R22, R68 ;  /* 0x000000160444723c */ /* 0x000fe20000041844 */
[--C-:B------:R-:W-:Y:S01]  /*9270*/  FFMA.FTZ R20, R126, UR6, -R121.reuse ;  /* 0x000000067e147c23 */ /* 0x100fe20008010879 */
[----:B------:R-:W-:-:S04]  /*9280*/  FFMA.FTZ R126, R138, UR6, -R121 ;  /* 0x000000068a7e7c23 */ /* 0x000fc80008010879 */
[C---:B--2---:R-:W-:Y:S01]  /*9290*/  HMMA.16816.F32.BF16 R92, R4.reuse, R16, R92 ;  /* 0x00000010045c723c */ /* 0x044fe2000004185c */
[----:B------:R2:W3:Y:S05]  /*92a0*/  MUFU.EX2 R138, R20 ;  /* 0x00000014008a7308 */ /* 0x0004ea0000000800 */
[C---:B------:R-:W-:Y:S01]  /*92b0*/  HMMA.16816.F32.BF16 R96, R4.reuse, R18, R96 ;  /* 0x000000120460723c */ /* 0x040fe20000041860 */
[----:B------:R-:W5:Y:S02]  /*92c0*/  LDSM.16.MT88.4 R16, [R174+0xc000] ;  /* 0x00c00000ae10783b */ /* 0x000f640000004200 */
[----:B------:R-:W3:Y:S08]  /*92d0*/  MUFU.EX2 R126, R126 ;  /* 0x0000007e007e7308 */ /* 0x000ef00000000800 */
[----:B------:R-:W-:Y:S01]  /*92e0*/  MUFU.EX2 R55, R55 ;  /* 0x0000003700377308 */ /* 0x000fe20000000800 */
[----:B--2---:R-:W-:Y:S01]  /*92f0*/  LDSM.16.MT88.4 R20, [R172+0xa000] ;  /* 0x00a00000ac14783b */ /* 0x004fe20000004200 */
[C---:B-1----:R-:W-:Y:S06]  /*9300*/  HMMA.16816.F32.BF16 R100, R4.reuse, R12, R100 ;  /* 0x0000000c0464723c */ /* 0x042fec0000041864 */
[----:B------:R-:W-:Y:S01]  /*9310*/  MUFU.EX2 R57, R57 ;  /* 0x0000003900397308 */ /* 0x000fe20000000800 */
[----:B------:R-:W-:Y:S01]  /*9320*/  HMMA.16816.F32.BF16 R104, R4, R14, R104 ;  /* 0x0000000e0468723c */ /* 0x000fe20000041868 */
[----:B------:R-:W1:Y:S06]  /*9330*/  LDSM.16.MT88.4 R12, [R172+0xc000] ;  /* 0x00c00000ac0c783b */ /* 0x000e6c0000004200 */
[----:B------:R-:W2:Y:S01]  /*9340*/  MUFU.EX2 R58, R143 ;  /* 0x0000008f003a7308 */ /* 0x000ea20000000800 */
[----:B----4-:R-:W-:-:S02]  /*9350*/  F2FP.BF16.F32.PACK_AB R4, R140, R125 ;  /* 0x0000007d8c04723e */ /* 0x010fc400000010ff */
[----:B---3--:R-:W-:Y:S02]  /*9360*/  F2FP.BF16.F32.PACK_AB R5, R138, R137 ;  /* 0x000000898a05723e */ /* 0x008fe400000010ff */
[----:B------:R-:W-:-:S03]  /*9370*/  F2FP.BF16.F32.PACK_AB R6, R142, R133 ;  /* 0x000000858e06723e */ /* 0x000fc600000010ff */
[----:B------:R-:W-:Y:S01]  /*9380*/  MUFU.EX2 R59, R59 ;  /* 0x0000003b003b7308 */ /* 0x000fe20000000800 */
[----:B------:R-:W-:-:S07]  /*9390*/  F2FP.BF16.F32.PACK_AB R7, R135, R126 ;  /* 0x0000007e8707723e */ /* 0x000fce00000010ff */
[C---:B------:R-:W-:Y:S01]  /*93a0*/  HMMA.16816.F32.BF16 R112, R4.reuse, R8, R112 ;  /* 0x000000080470723c */ /* 0x040fe20000041870 */
[----:B------:R-:W3:Y:S05]  /*93b0*/  MUFU.EX2 R116, R120 ;  /* 0x0000007800747308 */ /* 0x000eea0000000800 */
[C---:B------:R-:W-:Y:S01]  /*93c0*/  HMMA.16816.F32.BF16 R68, R4.reuse, R10, R68 ;  /* 0x0000000a0444723c */ /* 0x040fe20000041844 */
[----:B------:R-:W4:Y:S02]  /*93d0*/  LDSM.16.MT88.4 R8, [R174+0xe000] ;  /* 0x00e00000ae08783b */ /* 0x000f240000004200 */
[----:B------:R-:W-:Y:S03]  /*93e0*/  MUFU.EX2 R141, R141 ;  /* 0x0000008d008d7308 */ /* 0x000fe60000000800 */
[C---:B-----5:R-:W-:Y:S05]  /*93f0*/  HMMA.16816.F32.BF16 R108, R4.reuse, R16, R108 ;  /* 0x00000010046c723c */ /* 0x060fea000004186c */
        /* <DEDUP_REMOVED lines=10> */
[C---:B------:R-:W-:Y:S01]  /*94a0*/  HMMA.16816.F32.BF16 R76, R4.reuse, R22, R76 ;  /* 0x00000016044c723c */ /* 0x040fe2000004184c */
[----:B------:R-:W-:Y:S05]  /*94b0*/  LDSM.16.MT88.4 R20, [R174+0xc400] ;  /* 0x00c40000ae14783b */ /* 0x000fea0000004200 */
[C---:B----4-:R-:W-:Y:S01]  /*94c0*/  HMMA.16816.F32.BF16 R92, R4.reuse, R8, R92 ;  /* 0x00000008045c723c */ /* 0x050fe2000004185c */
[----:B------:R-:W4:Y:S05]  /*94d0*/  MUFU.EX2 R63, R63 ;  /* 0x0000003f003f7308 */ /* 0x000f2a0000000800 */
[C---:B------:R-:W-:Y:S01]  /*94e0*/  HMMA.16816.F32.BF16 R96, R4.reuse, R10, R96 ;  /* 0x0000000a0460723c */ /* 0x040fe20000041860 */
[----:B------:R-:W2:Y:S02]  /*94f0*/  LDSM.16.MT88.4 R8, [R174+0xa400] ;  /* 0x00a40000ae08783b */ /* 0x000ea40000004200 */
[----:B------:R-:W-:Y:S08]  /*9500*/  MUFU.EX2 R118, R118 ;  /* 0x0000007600767308 */ /* 0x000ff00000000800 */
[----:B------:R-:W4:Y:S01]  /*9510*/  MUFU.EX2 R119, R119 ;  /* 0x0000007700777308 */ /* 0x000f220000000800 */
[C---:B-1----:R-:W-:Y:S06]  /*9520*/  HMMA.16816.F32.BF16 R100, R4.reuse, R12, R100 ;  /* 0x0000000c0464723c */ /* 0x042fec0000041864 */
[----:B------:R-:W-:Y:S01]  /*9530*/  HMMA.16816.F32.BF16 R104, R4, R14, R104 ;  /* 0x0000000e0468723c */ /* 0x000fe20000041868 */
[----:B------:R-:W1:Y:S06]  /*9540*/  LDSM.16.MT88.4 R12, [R174+0xe400] ;  /* 0x00e40000ae0c783b */ /* 0x000e6c0000004200 */
[----:B------:R-:W-:-:S02]  /*9550*/  F2FP.BF16.F32.PACK_AB R4, R139, R124 ;  /* 0x0000007c8b04723e */ /* 0x000fc400000010ff */
[----:B------:R-:W-:Y:S02]  /*9560*/  F2FP.BF16.F32.PACK_AB R5, R67, R52 ;  /* 0x000000344305723e */ /* 0x000fe400000010ff */
[----:B------:R-:W-:Y:S02]  /*9570*/  F2FP.BF16.F32.PACK_AB R6, R65, R64 ;  /* 0x000000404106723e */ /* 0x000fe400000010ff */
[----:B------:R-:W-:-:S07]  /*9580*/  F2FP.BF16.F32.PACK_AB R7, R53, R66 ;  /* 0x000000423507723e */ /* 0x000fce00000010ff */
[C---:B--2---:R-:W-:Y:S06]  /*9590*/  HMMA.16816.F32.BF16 R112, R4.reuse, R8, R112 ;  /* 0x000000080470723c */ /* 0x044fec0000041870 */
[C---:B------:R-:W-:Y:S01]  /*95a0*/  HMMA.16816.F32.BF16 R68, R4.reuse, R10, R68 ;  /* 0x0000000a0444723c */ /* 0x040fe20000041844 */
[----:B------:R-:W2:Y:S05]  /*95b0*/  LDSM.16.MT88.4 R8, [R172+0xe400] ;  /* 0x00e40000ac08783b */ /* 0x000eaa0000004200 */
[C---:B------:R-:W-:Y:S06]  /*95c0*/  HMMA.16816.F32.BF16 R84, R4.reuse, R16, R84 ;  /* 0x000000100454723c */ /* 0x040fec0000041854 */
[C---:B------:R-:W-:Y:S01]  /*95d0*/  HMMA.16816.F32.BF16 R88, R4.reuse, R18, R88 ;  /* 0x000000120458723c */ /* 0x040fe20000041858 */
[----:B------:R-:W5:Y:S05]  /*95e0*/  LDSM.16.MT88.4 R16, [R174+0xc800] ;  /* 0x00c80000ae10783b */ /* 0x000f6a0000004200 */
[C---:B------:R-:W-:Y:S06]  /*95f0*/  HMMA.16816.F32.BF16 R108, R4.reuse, R20, R108 ;  /* 0x00000014046c723c */ /* 0x040fec000004186c */
[C---:B------:R-:W-:Y:S01]  /*9600*/  HMMA.16816.F32.BF16 R80, R4.reuse, R22, R80 ;  /* 0x000000160450723c */ /* 0x040fe20000041850 */
[----:B------:R-:W4:Y:S05]  /*9610*/  LDSM.16.MT88.4 R20, [R174+0xa800] ;  /* 0x00a80000ae14783b */ /* 0x000f2a0000004200 */
        /* <DEDUP_REMOVED lines=8> */
[----:B------:R-:W-:Y:S01]  /*96a0*/  F2FP.BF16.F32.PACK_AB R8, R56, R51 ;  /* 0x000000333808723e */ /* 0x000fe200000010ff */
[----:B------:R-:W2:Y:S01]  /*96b0*/  LDSM.16.MT88.4 R4, [R174+0xe800] ;  /* 0x00e80000ae04783b */ /* 0x000ea20000004200 */
[----:B------:R-:W-:-:S04]  /*96c0*/  F2FP.BF16.F32.PACK_AB R9, R58, R57 ;  /* 0x000000393a09723e */ /* 0x000fc800000010ff */
[----:B------:R-:W-:Y:S02]  /*96d0*/  F2FP.BF16.F32.PACK_AB R10, R55, R54 ;  /* 0x00000036370a723e */ /* 0x000fe400000010ff */
[----:B---3--:R-:W-:-:S07]  /*96e0*/  F2FP.BF16.F32.PACK_AB R11, R116, R59 ;  /* 0x0000003b740b723e */ /* 0x008fce00000010ff */
[C---:B-----5:R-:W-:Y:S06]  /*96f0*/  HMMA.16816.F32.BF16 R108, R8.reuse, R16, R108 ;  /* 0x00000010086c723c */ /* 0x060fec000004186c */
[C---:B------:R-:W-:Y:S01]  /*9700*/  HMMA.16816.F32.BF16 R80, R8.reuse, R18, R80 ;  /* 0x000000120850723c */ /* 0x040fe20000041850 */
[----:B------:R-:W3:Y:S05]  /*9710*/  LDSM.16.MT88.4 R16, [R174+0xac00] ;  /* 0x00ac0000ae10783b */ /* 0x000eea0000004200 */
[C---:B----4-:R-:W-:Y:S06]  /*9720*/  HMMA.16816.F32.BF16 R112, R8.reuse, R20, R112 ;  /* 0x000000140870723c */ /* 0x050fec0000041870 */
[C---:B------:R-:W-:Y:S01]  /*9730*/  HMMA.16816.F32.BF16 R68, R8.reuse, R22, R68 ;  /* 0x000000160844723c */ /* 0x040fe20000041844 */
[----:B------:R-:W4:Y:S05]  /*9740*/  LDSM.16.MT88.4 R20, [R172+0xe800] ;  /* 0x00e80000ac14783b */ /* 0x000f2a0000004200 */
[C---:B-1----:R-:W-:Y:S06]  /*9750*/  HMMA.16816.F32.BF16 R84, R8.reuse, R12, R84 ;  /* 0x0000000c0854723c */ /* 0x042fec0000041854 */
[C---:B--2---:R-:W-:Y:S06]  /*9760*/  HMMA.16816.F32.BF16 R92, R8.reuse, R4, R92 ;  /* 0x00000004085c723c */ /* 0x044fec000004185c */
[----:B------:R-:W-:Y:S01]  /*9770*/  HMMA.16816.F32.BF16 R96, R8, R6, R96 ;  /* 0x000000060860723c */ /* 0x000fe20000041860 */
[----:B------:R-:W-:-:S02]  /*9780*/  F2FP.BF16.F32.PACK_AB R4, R42, R141 ;  /* 0x0000008d2a04723e */ /* 0x000fc400000010ff */
[----:B------:R-:W-:-:S03]  /*9790*/  F2FP.BF16.F32.PACK_AB R5, R63, R62 ;  /* 0x0000003e3f05723e */ /* 0x000fc600000010ff */
[----:B------:R-:W-:Y:S01]  /*97a0*/  HMMA.16816.F32.BF16 R88, R8, R14, R88 ;  /* 0x0000000e0858723c */ /* 0x000fe20000041858 */
[----:B------:R-:W-:Y:S01]  /*97b0*/  F2FP.BF16.F32.PACK_AB R6, R117, R60 ;  /* 0x0000003c7506723e */ /* 0x000fe200000010ff */
[----:B------:R-:W1:Y:S01]  /*97c0*/  LDSM.16.MT88.4 R12, [R172+0xac00] ;  /* 0x00ac0000ac0c783b */ /* 0x000e620000004200 */
[----:B------:R-:W-:-:S03]  /*97d0*/  F2FP.BF16.F32.PACK_AB R7, R119, R118 ;  /* 0x000000767707723e */ /* 0x000fc600000010ff */
[----:B------:R-:W-:Y:S06]  /*97e0*/  HMMA.16816.F32.BF16 R72, R8, R32, R72 ;  /* 0x000000200848723c */ /* 0x000fec0000041848 */
[----:B---3--:R-:W-:Y:S06]  /*97f0*/  HMMA.16816.F32.BF16 R112, R4, R16, R112 ;  /* 0x000000100470723c */ /* 0x008fec0000041870 */
[C---:B------:R-:W-:Y:S01]  /*9800*/  HMMA.16816.F32.BF16 R76, R8.reuse, R34, R76 ;  /* 0x00000022084c723c */ /* 0x040fe2000004184c */
[----:B------:R-:W-:Y:S01]  /*9810*/  FADD.FTZ R17, R31, R0 ;  /* 0x000000001f117221 */ /* 0x000fe20000010000 */
[----:B------:R-:W2:Y:S03]  /*9820*/  LDSM.16.MT88.4 R32, [R174+0xcc00] ;  /* 0x00cc0000ae20783b */ /* 0x000ea60000004200 */
[----:B------:R-:W-:Y:S01]  /*9830*/  FADD.FTZ R17, R28, R17 ;  /* 0x000000111c117221 */ /* 0x000fe20000010000 */
[----:B----4-:R-:W-:Y:S03]  /*9840*/  HMMA.16816.F32.BF16 R100, R8, R20, R100 ;  /* 0x000000140864723c */ /* 0x010fe60000041864 */
[----:B------:R-:W-:Y:S01]  /*9850*/  FADD.FTZ R0, R50, R17 ;  /* 0x0000001132007221 */ /* 0x000fe20000010000 */
[----:B------:R-:W-:-:S02]  /*9860*/  FADD.FTZ R17, R40, R41 ;  /* 0x0000002928117221 */ /* 0x000fc40000010000 */
[----:B------:R-:W-:Y:S01]  /*9870*/  HMMA.16816.F32.BF16 R104, R8, R22, R104 ;  /* 0x000000160868723c */ /* 0x000fe20000041868 */
[----:B------:R-:W3:Y:S01]  /*9880*/  LDSM.16.MT88.4 R8, [R172+0xcc00] ;  /* 0x00cc0000ac08783b */ /* 0x000ee20000004200 */
        /* <DEDUP_REMOVED lines=9> */
[----:B-1----:R-:W-:Y:S02]  /*9920*/  HMMA.16816.F32.BF16 R72, R4, R12, R72 ;  /* 0x0000000c0448723c */ /* 0x002fe40000041848 */
[----:B------:R-:W-:Y:S01]  /*9930*/  FADD.FTZ R17, R132, R17 ;  /* 0x0000001184117221 */ /* 0x000fe20000010000 */
[----:B------:R-:W-:-:S03]  /*9940*/  FADD.FTZ R0, R128, R127 ;  /* 0x0000007f80007221 */ /* 0x000fc60000010000 */
[----:B------:R-:W-:Y:S01]  /*9950*/  FADD.FTZ R2, R134, R17 ;  /* 0x0000001186027221 */ /* 0x000fe20000010000 */
[----:B------:R-:W-:Y:S01]  /*9960*/  FADD.FTZ R0, R123, R0 ;  /* 0x000000007b007221 */ /* 0x000fe20000010000 */
[C---:B------:R-:W-:Y:S01]  /*9970*/  HMMA.16816.F32.BF16 R76, R4.reuse, R14, R76 ;  /* 0x0000000e044c723c */ /* 0x040fe2000004184c */
[----:B------:R-:W1:Y:S01]  /*9980*/  LDSM.16.MT88.4 R12, [R174+0xec00] ;  /* 0x00ec0000ae0c783b */ /* 0x000e620000004200 */
[----:B------:R-:W-:Y:S01]  /*9990*/  FADD.FTZ R2, R131, R2 ;  /* 0x0000000283027221 */ /* 0x000fe20000010000 */
[----:B------:R-:W-:Y:S02]  /*99a0*/  FADD.FTZ R125, R125, R0 ;  /* 0x000000007d7d7221 */ /* 0x000fe40000010000 */
[----:B------:R-:W4:Y:S01]  /*99b0*/  LDSM.16.MT88.4 R16, [R172+0xec00] ;  /* 0x00ec0000ac10783b */ /* 0x000f220000004200 */
[----:B------:R-:W-:Y:S01]  /*99c0*/  FADD.FTZ R21, R137, R2 ;  /* 0x0000000289157221 */ /* 0x000fe20000010000 */
[----:B------:R-:W-:Y:S01]  /*99d0*/  FADD.FTZ R140, R140, R125 ;  /* 0x0000007d8c8c7221 */ /* 0x000fe20000010000 */
[----:B--2---:R-:W-:Y:S02]  /*99e0*/  HMMA.16816.F32.BF16 R108, R4, R32, R108 ;  /* 0x00000020046c723c */ /* 0x004fe4000004186c */
[----:B------:R-:W-:-:S04]  /*99f0*/  FADD.FTZ R21, R138, R21 ;  /* 0x000000158a157221 */ /* 0x000fc80000010000 */
[----:B------:R-:W-:Y:S01]  /*9a00*/  FADD.FTZ R126, R126, R21 ;  /* 0x000000157e7e7221 */ /* 0x000fe20000010000 */
[----:B------:R-:W-:Y:S03]  /*9a10*/  HMMA.16816.F32.BF16 R80, R4, R34, R80 ;  /* 0x000000220450723c */ /* 0x000fe60000041850 */
[----:B------:R-:W-:-:S03]  /*9a20*/  FADD.FTZ R135, R135, R126 ;  /* 0x0000007e87877221 */ /* 0x000fc60000010000 */
[----:B---3--:R-:W-:Y:S01]  /*9a30*/  HMMA.16816.F32.BF16 R84, R4, R8, R84 ;  /* 0x000000080454723c */ /* 0x008fe20000041854 */
[----:B------:R-:W-:-:S04]  /*9a40*/  FADD.FTZ R52, R52, R135 ;  /* 0x0000008734347221 */ /* 0x000fc80000010000 */
[----:B------:R-:W-:Y:S01]  /*9a50*/  FADD.FTZ R67, R67, R52 ;  /* 0x0000003443437221 */ /* 0x000fe20000010000 */
[----:B------:R-:W-:Y:S01]  /*9a60*/  HMMA.16816.F32.BF16 R88, R4, R10, R88 ;  /* 0x0000000a0458723c */ /* 0x000fe20000041858 */
[----:B------:R-:W-:Y:S02]  /*9a70*/  FADD.FTZ R9, R133, R140 ;  /* 0x0000008c85097221 */ /* 0x000fe40000010000 */
[----:B------:R-:W-:Y:S02]  /*9a80*/  FADD.FTZ R2, R66, R67 ;  /* 0x0000004342027221 */ /* 0x000fe40000010000 */
[----:B------:R-:W-:Y:S02]  /*9a90*/  FADD.FTZ R9, R142, R9 ;  /* 0x000000098e097221 */ /* 0x000fe40000010000 */
[----:B------:R-:W-:Y:S02]  /*9aa0*/  FADD.FTZ R2, R53, R2 ;  /* 0x0000000235027221 */ /* 0x000fe40000010000 */
[----:B------:R-:W-:-:S02]  /*9ab0*/  FADD.FTZ R124, R124, R9 ;  /* 0x000000097c7c7221 */ /* 0x000fc40000010000 */
[----:B------:R-:W-:Y:S01]  /*9ac0*/  FADD.FTZ R57, R57, R2 ;  /* 0x0000000239397221 */ /* 0x000fe20000010000 */
[----:B------:R-:W-:Y:S01]  /*9ad0*/  MOV R2, R24 ;  /* 0x0000001800027202 */ /* 0x000fe20000000f00 */
[----:B------:R-:W-:Y:S01]  /*9ae0*/  FADD.FTZ R139, R139, R124 ;  /* 0x0000007c8b8b7221 */ /* 0x000fe20000010000 */
[----:B-1----:R-:W-:Y:S01]  /*9af0*/  HMMA.16816.F32.BF16 R92, R4, R12, R92 ;  /* 0x0000000c045c723c */ /* 0x002fe2000004185c */
[----:B------:R-:W-:Y:S02]  /*9b00*/  FADD.FTZ R58, R58, R57 ;  /* 0x000000393a3a7221 */ /* 0x000fe40000010000 */
[----:B------:R-:W-:-:S03]  /*9b10*/  FADD.FTZ R0, R64, R139 ;  /* 0x0000008b40007221 */ /* 0x000fc60000010000 */
[----:B------:R-:W-:Y:S01]  /*9b20*/  HMMA.16816.F32.BF16 R96, R4, R14, R96 ;  /* 0x0000000e0460723c */ /* 0x000fe20000041860 */
[----:B------:R-:W-:-:S04]  /*9b30*/  FADD.FTZ R0, R65, R0 ;  /* 0x0000000041007221 */ /* 0x000fc80000010000 */
[----:B------:R-:W-:Y:S01]  /*9b40*/  FADD.FTZ R9, R51, R0 ;  /* 0x0000000033097221 */ /* 0x000fe20000010000 */
[----:B----4-:R-:W-:Y:S03]  /*9b50*/  HMMA.16816.F32.BF16 R100, R4, R16, R100 ;  /* 0x000000100464723c */ /* 0x010fe60000041864 */
[----:B------:R-:W-:-:S03]  /*9b60*/  FADD.FTZ R9, R56, R9 ;  /* 0x0000000938097221 */ /* 0x000fc60000010000 */
[----:B------:R-:W-:Y:S01]  /*9b70*/  HMMA.16816.F32.BF16 R104, R4, R18, R104 ;  /* 0x000000120468723c */ /* 0x000fe20000041868 */
[----:B------:R-:W-:Y:S01]  /*9b80*/  FADD.FTZ R0, R54, R9 ;  /* 0x0000000936007221 */ /* 0x000fe20000010000 */
[----:B------:R-:W-:-:S03]  /*9b90*/  FADD.FTZ R9, R59, R58 ;  /* 0x0000003a3b097221 */ /* 0x000fc60000010000 */
[----:B------:R-:W-:Y:S01]  /*9ba0*/  FADD.FTZ R0, R55, R0 ;  /* 0x0000000037007221 */ /* 0x000fe20000010000 */
[----:B------:R-:W-:-:S03]  /*9bb0*/  FADD.FTZ R9, R116, R9 ;  /* 0x0000000974097221 */ /* 0x000fc60000010000 */
        /* <DEDUP_REMOVED lines=8> */
[----:B------:R-:W-:-:S07]  /*9c40*/  FADD.FTZ R196, R119, R118 ;  /* 0x0000007677c47221 */ /* 0x000fce0000010000 */
.L_x_1918:
[----:B------:R-:W-:-:S13]  /*9c50*/  ISETP.GE.AND P0, PT, R183, 0x1, PT ;  /* 0x00000001b700780c */ /* 0x000fda0003f06270 */
[----:B------:R-:W-:Y:S05]  /*9c60*/  @!P0 BRA `(.L_x_1924) ;  /* 0x0000003400648947 */ /* 0x000fea0003800000 */
[----:B------:R-:W-:Y:S01]  /*9c70*/  IMAD.U32 R192, R136, -0x80, RZ ;  /* 0xffffff8088c07824 */ /* 0x000fe200078e00ff */
[----:B------:R-:W-:Y:S01]  /*9c80*/  ULDC.64 UR12, c[0x0][0x250] ;  /* 0x00009400000c7ab9 */ /* 0x000fe20000000a00 */
[----:B------:R-:W-:Y:S01]  /*9c90*/  MOV R3, R0 ;  /* 0x0000000000037202 */ /* 0x000fe20000000f00 */
[----:B------:R-:W-:Y:S01]  /*9ca0*/  IMAD.MOV.U32 R117, RZ, RZ, R2 ;  /* 0x000000ffff757224 */ /* 0x000fe200078e0002 */
[----:B------:R-:W-:Y:S01]  /*9cb0*/  ULDC UR6, c[0x0][0x24c] ;  /* 0x0000930000067ab9 */ /* 0x000fe20000000800 */
[----:B------:R-:W-:Y:S01]  /*9cc0*/  SHF.R.S32.HI R191, RZ, 0x1f, R192 ;  /* 0x0000001fffbf7819 */ /* 0x000fe200000114c0 */
[----:B------:R-:W-:Y:S01]  /*9cd0*/  ULDC UR9, c[0x0][0x248] ;  /* 0x0000920000097ab9 */ /* 0x000fe20000000800 */
[----:B------:R-:W-:Y:S02]  /*9ce0*/  USHF.L.U64.HI UR13, UR12, 0x6, UR13 ;  /* 0x000000060c0d7899 */ /* 0x000fe4000801020d */
[----:B------:R-:W-:Y:S02]  /*9cf0*/  USHF.L.U32 UR12, UR12, 0x6, URZ ;  /* 0x000000060c0c7899 */ /* 0x000fe4000800063f */
[----:B------:R-:W-:-:S02]  /*9d00*/  USHF.L.U64.HI UR6, UR9, 0x6, UR6 ;  /* 0x0000000609067899 */ /* 0x000fc40008010206 */
[----:B------:R-:W-:Y:S01]  /*9d10*/  USHF.L.U32 UR5, UR9, 0x6, URZ ;  /* 0x0000000609057899 */ /* 0x000fe2000800063f */
[----:B------:R-:W-:-:S11]  /*9d20*/  ULDC UR4, c[0x0][0x2ec] ;  /* 0x0000bb0000047ab9 */ /* 0x000fd60000000800 */
.L_x_1928:
[----:B------:R-:W-:Y:S04]  /*9d30*/  DEPBAR.LE SB0, 0x0 ;  /* 0x000080000000791a */ /* 0x000fe80000000000 */
[----:B------:R-:W-:Y:S01]  /*9d40*/  BAR.SYNC.DEFER_BLOCKING 0x0 ;  /* 0x0000000000007b1d */ /* 0x000fe20000010000 */
[----:B------:R-:W-:Y:S02]  /*9d50*/  MOV R8, R192 ;  /* 0x000000c000087202 */ /* 0x000fe40000000f00 */
[----:B------:R-:W-:Y:S03]  /*9d60*/  MOV R0, R191 ;  /* 0x000000bf00007202 */ /* 0x000fe60000000f00 */
[----:B------:R-:W-:Y:S05]  /*9d70*/  @!P6 BRA `(.L_x_1925) ;  /* 0x0000000000f4e947 */ /* 0x000fea0003800000 */
[----:B------:R-:W1:Y:S01]  /*9d80*/  LDC R0, c[0x0][0x380] ;  /* 0x0000e000ff007b82 */ /* 0x000e620000000800 */
[----:B------:R-:W-:Y:S04]  /*9d90*/  SHF.L.U32 R11, R183, 0x7, RZ ;  /* 0x00000007b70b7819 */ /* 0x000fe800000006ff */
[----:B------:R-:W-:Y:S01]  /*9da0*/  IABS R6, R11 ;  /* 0x0000000b00067213 */ /* 0x000fe20000000000 */
[C---:B------:R-:W-:Y:S01]  /*9db0*/  VIADD R5, R11.reuse, 0xffffff80 ;  /* 0xffffff800b057836 */ /* 0x040fe20000000000 */
        /* <DEDUP_REMOVED lines=57> */
.L_x_1925:
        /* <DEDUP_REMOVED lines=26> */
[----:B------:R-:W2:Y:S04]  /*a2f0*/  LDSM.16.M88.4 R124, [R176+0x3000] ;  /* 0x00300000b07c783b */ /* 0x000ea80000000200 */
        /* <DEDUP_REMOVED lines=13> */
[----:B------:R-:W2:Y:S03]  /*a3d0*/  LDSM.16.M88.4 R168, [R173+0x3800] ;  /* 0x00380000ada8783b */ /* 0x000ea60000000200 */
[C---:B---3--:R-:W-:Y:S01]  /*a3e0*/  HMMA.16816.F32.BF16 R12, R120.reuse, R128, RZ ;  /* 0x00000080780c723c */ /* 0x048fe200000418ff */
[----:B------:R-:W3:Y:S05]  /*a3f0*/  LDSM.16.M88.4 R124, [R173+0x3c00] ;  /* 0x003c0000ad7c783b */ /* 0x000eea0000000200 */
        /* <DEDUP_REMOVED lines=60> */
[C---:B------:R-:W-:Y:S06]  /*a7c0*/  HMMA.16816.F32.BF16 R60, R120.reuse, R140, R60 ;  /* 0x0000008c783c723c */ /* 0x040fec000004183c */
        /* <DEDUP_REMOVED lines=14> */
[----:B------:R-:W-:Y:S05]  /*a8b0*/  LDSM.16.M88.4 R120, [R177+0x2000] ;  /* 0x00200000b178783b */ /* 0x000fea0000000200 */
[C---:B-1----:R-:W-:Y:S06]  /*a8c0*/  HMMA.16816.F32.BF16 R36, R124.reuse, R128, R36 ;  /* 0x000000807c24723c */ /* 0x042fec0000041824 */
[C---:B------:R-:W-:Y:S01]  /*a8d0*/  HMMA.16816.F32.BF16 R40, R124.reuse, R130, R40 ;  /* 0x000000827c28723c */ /* 0x040fe20000041828 */
[----:B------:R-:W1:Y:S05]  /*a8e0*/  LDSM.16.M88.4 R128, [R176+0x7000] ;  /* 0x00700000b080783b */ /* 0x000e6a0000000200 */
[C---:B--2---:R-:W-:Y:S06]  /*a8f0*/  HMMA.16816.F32.BF16 R44, R124.reuse, R132, R44 ;  /* 0x000000847c2c723c */ /* 0x044fec000004182c */
[C---:B------:R-:W-:Y:S01]  /*a900*/  HMMA.16816.F32.BF16 R48, R124.reuse, R134, R48 ;  /* 0x000000867c30723c */ /* 0x040fe20000041830 */
[----:B------:R-:W2:Y:S05]  /*a910*/  LDSM.16.M88.4 R132, [R176+0x7400] ;  /* 0x00740000b084783b */ /* 0x000eaa0000000200 */
[C---:B----4-:R-:W-:Y:S06]  /*a920*/  HMMA.16816.F32.BF16 R52, R124.reuse, R136, R52 ;  /* 0x000000887c34723c */ /* 0x050fec0000041834 */
[C---:B------:R-:W-:Y:S01]  /*a930*/  HMMA.16816.F32.BF16 R56, R124.reuse, R138, R56 ;  /* 0x0000008a7c38723c */ /* 0x040fe20000041838 */
        /* <DEDUP_REMOVED lines=38> */
[----:B------:R-:W3:Y:S01]  /*aba0*/  LDSM.16.M88.4 R136, [R173+0x8800] ;  /* 0x00880000ad88783b */ /* 0x000ee20000000200 */
[----:B------:R-:W-:Y:S04]  /*abb0*/  DEPBAR.LE SB0, 0x0 ;  /* 0x000080000000791a */ /* 0x000fe80000000000 */
[C---:B----4-:R-:W-:Y:S01]  /*abc0*/  HMMA.16816.F32.BF16 R28, R124.reuse, R120, R28 ;  /* 0x000000787c1c723c */ /* 0x050fe2000004181c */
[----:B------:R-:W-:Y:S05]  /*abd0*/  BAR.SYNC.DEFER_BLOCKING 0x0 ;  /* 0x0000000000007b1d */ /* 0x000fea0000010000 */
[C---:B------:R-:W-:Y:S06]  /*abe0*/  HMMA.16816.F32.BF16 R32, R124.reuse, R122, R32 ;  /* 0x0000007a7c20723c */ /* 0x040fec0000041820 */
[C---:B-1----:R-:W-:Y:S06]  /*abf0*/  HMMA.16816.F32.BF16 R36, R124.reuse, R128, R36 ;  /* 0x000000807c24723c */ /* 0x042fec0000041824 */
[C---:B------:R-:W-:Y:S06]  /*ac00*/  HMMA.16816.F32.BF16 R40, R124.reuse, R130, R40 ;  /* 0x000000827c28723c */ /* 0x040fec0000041828 */
[C---:B--2---:R-:W-:Y:S06]  /*ac10*/  HMMA.16816.F32.BF16 R44, R124.reuse, R132, R44 ;  /* 0x000000847c2c723c */ /* 0x044fec000004182c */
[C---:B------:R-:W-:Y:S06]  /*ac20*/  HMMA.16816.F32.BF16 R48, R124.reuse, R134, R48 ;  /* 0x000000867c30723c */ /* 0x040fec0000041830 */
[C---:B---3--:R-:W-:Y:S06]  /*ac30*/  HMMA.16816.F32.BF16 R52, R124.reuse, R136, R52 ;  /* 0x000000887c34723c */ /* 0x048fec0000041834 */
        /* <DEDUP_REMOVED lines=14> */
[----:B------:R-:W-:Y:S05]  /*ad20*/  VIADD R125, R125, 0xffffff80 ;  /* 0xffffff807d7d7836 */ /* 0x000fea0000000000 */
[----:B------:R-:W-:Y:S02]  /*ad30*/  IABS R118, R125 ;  /* 0x0000007d00767213 */ /* 0x000fe40000000000 */
[-C--:B-1----:R-:W-:Y:S02]  /*ad40*/  IABS R2, R0.reuse ;  /* 0x0000000000027213 */ /* 0x082fe40000000000 */
[-C--:B------:R-:W-:Y:S02]  /*ad50*/  LOP3.LUT R125, R125, R0.reuse, RZ, 0x3c, !PT ;  /* 0x000000007d7d7212 */ /* 0x080fe400078e3cff */
[----:B------:R-:W1:Y:S02]  /*ad60*/  I2F.RP R122, R2 ;  /* 0x00000002007a7306 */ /* 0x000e640000209400 */
[----:B------:R-:W-:Y:S08]  /*ad70*/  ISETP.GE.AND P2, PT, R125, RZ, PT ;  /* 0x000000ff7d00720c */ /* 0x000ff00003f46270 */
[----:B-1----:R-:W1:Y:S02]  /*ad80*/  MUFU.RCP R116, R122 ;  /* 0x0000007a00747308 */ /* 0x002e640000001000 */
[----:B-1----:R-:W-:Y:S01]  /*ad90*/  VIADD R120, R116, 0xffffffe ;  /* 0x0ffffffe74787836 */ /* 0x002fe20000000000 */
[----:B------:R-:W-:Y:S02]  /*ada0*/  IABS R116, R123 ;  /* 0x0000007b00747213 */ /* 0x000fe40000000000 */
[-C--:B------:R-:W-:Y:S05]  /*adb0*/  LOP3.LUT R123, R123, R0.reuse, RZ, 0x3c, !PT ;  /* 0x000000007b7b7212 */ /* 0x080fea00078e3cff */
[----:B------:R-:W1:Y:S01]  /*adc0*/  F2I.FTZ.U32.TRUNC.NTZ R121, R120 ;  /* 0x0000007800797305 */ /* 0x000e62000021f000 */
[----:B------:R-:W-:Y:S02]  /*add0*/  ISETP.GE.AND P0, PT, R123, RZ, PT ;  /* 0x000000ff7b00720c */ /* 0x000fe40003f06270 */
[----:B------:R-:W-:Y:S01]  /*ade0*/  LOP3.LUT R123, RZ, R0, RZ, 0x33, !PT ;  /* 0x00000000ff7b7212 */ /* 0x000fe200078e33ff */
[--C-:B-1----:R-:W-:Y:S01]  /*adf0*/  IMAD.MOV R119, RZ, RZ, -R121.reuse ;  /* 0x000000ffff777224 */ /* 0x102fe200078e0a79 */
[----:B------:R-:W-:Y:S03]  /*ae00*/  MOV R120, RZ ;  /* 0x000000ff00787202 */ /* 0x000fe60000000f00 */
[----:B------:R-:W-:Y:S04]  /*ae10*/  IMAD R119, R119, R2, RZ ;  /* 0x0000000277777224 */ /* 0x000fe800078e02ff */
[----:B------:R-:W-:Y:S06]  /*ae20*/  IMAD.HI.U32 R119, R121, R119, R120 ;  /* 0x0000007779777227 */ /* 0x000fec00078e0078 */
[C---:B------:R-:W-:Y:S04]  /*ae30*/  IMAD.HI.U32 R120, R119.reuse, R116, RZ ;  /* 0x0000007477787227 */ /* 0x040fe800078e00ff */
[----:B------:R-:W-:Y:S04]  /*ae40*/  IMAD.HI.U32 R122, R119, R118, RZ ;  /* 0x00000076777a7227 */ /* 0x000fe800078e00ff */
[----:B------:R-:W-:Y:S02]  /*ae50*/  IMAD.MOV R119, RZ, RZ, -R120 ;  /* 0x000000ffff777224 */ /* 0x000fe400078e0a78 */
[----:B------:R-:W-:Y:S02]  /*ae60*/  IMAD.MOV R121, RZ, RZ, -R122 ;  /* 0x000000ffff797224 */ /* 0x000fe400078e0a7a */
[C---:B------:R-:W-:Y:S02]  /*ae70*/  IMAD R116, R2.reuse, R119, R116 ;  /* 0x0000007702747224 */ /* 0x040fe400078e0274 */
[C---:B------:R-:W-:Y:S03]  /*ae80*/  IMAD R118, R2.reuse, R121, R118 ;  /* 0x0000007902767224 */ /* 0x040fe600078e0276 */
[C---:B------:R-:W-:Y:S02]  /*ae90*/  ISETP.GT.U32.AND P1, PT, R2.reuse, R116, PT ;  /* 0x000000740200720c */ /* 0x040fe40003f24070 */
[----:B------:R-:W-:Y:S11]  /*aea0*/  ISETP.GT.U32.AND P3, PT, R2, R118, PT ;  /* 0x000000760200720c */ /* 0x000ff60003f64070 */
[-C--:B------:R-:W-:Y:S01]  /*aeb0*/  @!P1 IADD3 R116, R116, -R2.reuse, RZ ;  /* 0x8000000274749210 */ /* 0x080fe20007ffe0ff */
[----:B------:R-:W-:Y:S01]  /*aec0*/  @!P1 VIADD R120, R120, 0x1 ;  /* 0x0000000178789836 */ /* 0x000fe20000000000 */
[----:B------:R-:W-:Y:S01]  /*aed0*/  @!P3 IADD3 R122, R122, 0x1, RZ ;  /* 0x000000017a7ab810 */ /* 0x000fe20007ffe0ff */
[----:B------:R-:W-:Y:S01]  /*aee0*/  @!P3 IMAD.IADD R118, R118, 0x1, -R2 ;  /* 0x000000017676b824 */ /* 0x000fe200078e0a02 */
[-C--:B------:R-:W-:Y:S02]  /*aef0*/  ISETP.GE.U32.AND P4, PT, R116, R2.reuse, PT ;  /* 0x000000027400720c */ /* 0x080fe40003f86070 */
[----:B------:R-:W-:Y:S02]  /*af00*/  ISETP.NE.AND P1, PT, R0, RZ, PT ;  /* 0x000000ff0000720c */ /* 0x000fe40003f25270 */
[----:B------:R-:W-:Y:S02]  /*af10*/  ISETP.GE.U32.AND P5, PT, R118, R2, PT ;  /* 0x000000027600720c */ /* 0x000fe40003fa6070 */
[----:B------:R-:W1:Y:S07]  /*af20*/  LDC R2, c[0x0][0x24c] ;  /* 0x00009300ff027b82 */ /* 0x000e6e0000000800 */
[----:B------:R-:W-:Y:S04]  /*af30*/  @P4 VIADD R120, R120, 0x1 ;  /* 0x0000000178784836 */ /* 0x000fe80000000000 */
[----:B------:R-:W-:Y:S01]  /*af40*/  @P5 VIADD R122, R122, 0x1 ;  /* 0x000000017a7a5836 */ /* 0x000fe20000000000 */
[----:B------:R-:W-:Y:S03]  /*af50*/  @!P0 IADD3 R120, -R120, RZ, RZ ;  /* 0x000000ff78788210 */ /* 0x000fe60007ffe1ff */
[----:B------:R-:W-:Y:S01]  /*af60*/  @!P2 IMAD.MOV R122, RZ, RZ, -R122 ;  /* 0x000000ffff7aa224 */ /* 0x000fe200078e0a7a */
[C---:B------:R-:W-:Y:S04]  /*af70*/  SEL R119, R123.reuse, R120, !P1 ;  /* 0x000000787b777207 */ /* 0x040fe80004800000 */
        /* <DEDUP_REMOVED lines=21> */
.L_x_1927:
        /* <DEDUP_REMOVED lines=24> */
.L_x_1926:
[----:B------:R-:W-:Y:S01]  /*b250*/  FMNMX.FTZ R0, R4, R117, !PT ;  /* 0x0000007504007209 */ /* 0x000fe20007810000 */
[----:B------:R-:W-:Y:S01]  /*b260*/  LDSM.16.MT88.4 R128, [R174+0xb000] ;  /* 0x00b00000ae80783b */ /* 0x000fe20000004200 */
[----:B------:R-:W-:Y:S02]  /*b270*/  FMNMX.FTZ R2, R6, R3, !PT ;  /* 0x0000000306027209 */ /* 0x000fe40007810000 */
[----:B-1----:R-:W-:Y:S02]  /*b280*/  FMNMX.FTZ R119, R5, R0, !PT ;  /* 0x0000000005777209 */ /* 0x002fe40007810000 */
        /* <DEDUP_REMOVED lines=120> */
[--C-:B------:R-:W-:Y:S01]  /*ba10*/  FFMA.FTZ R118, R13, UR4, -R136.reuse ;  /* 0x000000040d767c23 */ /* 0x100fe20008010888 */
[C---:B------:R-:W-:Y:S01]  /*ba20*/  FMUL.FTZ R12, R116.reuse, R108 ;  /* 0x0000006c740c7220 */ /* 0x040fe20000410000 */
[----:B------:R-:W-:Y:S01]  /*ba30*/  FMUL.FTZ R13, R116, R109 ;  /* 0x0000006d740d7220 */ /* 0x000fe20000410000 */
[C---:B------:R-:W-:Y:S01]  /*ba40*/  FMUL.FTZ R14, R3.reuse, R110 ;  /* 0x0000006e030e7220 */ /* 0x040fe20000410000 */
        /* <DEDUP_REMOVED lines=12> */
[----:B------:R-:W-:Y:S01]  /*bb10*/  LDSM.16.MT88.4 R108, [R172+0xd000] ;  /* 0x00d00000ac6c783b */ /* 0x000fe20000004200 */
[C---:B------:R-:W-:Y:S01]  /*bb20*/  FMUL.FTZ R88, R116.reuse, R88 ;  /* 0x0000005874587220 */ /* 0x040fe20000410000 */
[C---:B------:R-:W-:Y:S01]  /*bb30*/  FMUL.FTZ R89, R116.reuse, R89 ;  /* 0x0000005974597220 */ /* 0x040fe20000410000 */
[C---:B------:R-:W-:Y:S01]  /*bb40*/  FMUL.FTZ R90, R3.reuse, R90 ;  /* 0x0000005a035a7220 */ /* 0x040fe20000410000 */
[----:B------:R-:W-:Y:S03]  /*bb50*/  FMUL.FTZ R91, R3, R91 ;  /* 0x0000005b035b7220 */ /* 0x000fe60000410000 */
        /* <DEDUP_REMOVED lines=19> */
[--C-:B------:R-:W-:Y:S01]  /*bc90*/  FFMA.FTZ R153, R45, UR4, -R136.reuse ;  /* 0x000000042d997c23 */ /* 0x100fe20008010888 */
[--C-:B------:R-:W-:Y:S01]  /*bca0*/  FFMA.FTZ R154, R46, UR4, -R119.reuse ;  /* 0x000000042e9a7c23 */ /* 0x100fe20008010877 */
[----:B------:R-:W-:Y:S01]  /*bcb0*/  FFMA.FTZ R155, R47, UR4, -R119 ;  /* 0x000000042f9b7c23 */ /* 0x000fe20008010877 */
[----:B------:R-:W-:Y:S01]  /*bcc0*/  FFMA.FTZ R147, R116, R193, R147 ;  /* 0x000000c174937223 */ /* 0x000fe20000010093 */
[--C-:B------:R-:W-:Y:S03]  /*bcd0*/  FFMA.FTZ R143, R23, UR4, -R119.reuse ;  /* 0x00000004178f7c23 */ /* 0x100fe60008010877 */
[----:B------:R-:W-:Y:S01]  /*bce0*/  MUFU.EX2 R7, R7 ;  /* 0x0000000700077308 */ /* 0x000fe20000000800 */
[--C-:B------:R-:W-:Y:S01]  /*bcf0*/  FFMA.FTZ R48, R48, UR4, -R136.reuse ;  /* 0x0000000430307c23 */ /* 0x100fe20008010888 */
[----:B------:R-:W-:Y:S01]  /*bd00*/  FFMA.FTZ R49, R49, UR4, -R136 ;  /* 0x0000000431317c23 */ /* 0x000fe20008010888 */
[--C-:B------:R-:W-:Y:S01]  /*bd10*/  FFMA.FTZ R50, R50, UR4, -R119.reuse ;  /* 0x0000000432327c23 */ /* 0x100fe20008010877 */
[--C-:B------:R-:W-:Y:S01]  /*bd20*/  FFMA.FTZ R51, R51, UR4, -R119.reuse ;  /* 0x0000000433337c23 */ /* 0x100fe20008010877 */
[----:B------:R-:W-:Y:S01]  /*bd30*/  FFMA.FTZ R144, R3, R196, R144 ;  /* 0x000000c403907223 */ /* 0x000fe20000010090 */
[----:B------:R-:W-:Y:S01]  /*bd40*/  FFMA.FTZ R64, R64, UR4, -R136 ;  /* 0x0000000440407c23 */ /* 0x000fe20008010888 */
[----:B------:R-:W-:Y:S03]  /*bd50*/  FFMA.FTZ R66, R66, UR4, -R119 ;  /* 0x0000000442427c23 */ /* 0x000fe60008010877 */
[----:B------:R-:W2:Y:S01]  /*bd60*/  MUFU.EX2 R118, R118 ;  /* 0x0000007600767308 */ /* 0x000ea20000000800 */
[----:B---3--:R-:W-:Y:S01]  /*bd70*/  F2FP.BF16.F32.PACK_AB R115, R5, R138 ;  /* 0x0000008a0573723e */ /* 0x008fe200000010ff */
[----:B------:R-:W-:Y:S01]  /*bd80*/  FADD.FTZ R139, R139, R144 ;  /* 0x000000908b8b7221 */ /* 0x000fe20000010000 */
[----:B------:R-:W-:Y:S01]  /*bd90*/  FADD.FTZ R142, R142, R147 ;  /* 0x000000938e8e7221 */ /* 0x000fe20000010000 */
[----:B------:R-:W-:Y:S02]  /*bda0*/  ISETP.GT.AND P0, PT, R183, 0x1, PT ;  /* 0x00000001b700780c */ /* 0x000fe40003f04270 */
[----:B------:R-:W-:Y:S01]  /*bdb0*/  FADD.FTZ R138, R138, R139 ;  /* 0x0000008b8a8a7221 */ /* 0x000fe20000010000 */
[----:B------:R-:W-:Y:S01]  /*bdc0*/  FADD.FTZ R137, R137, R142 ;  /* 0x0000008e89897221 */ /* 0x000fe20000010000 */
[C---:B------:R-:W-:Y:S02]  /*bdd0*/  HMMA.16816.F32.BF16 R8, R112.reuse, R120, R8 ;  /* 0x000000787008723c */ /* 0x040fe40000041808 */
[----:B------:R-:W-:Y:S03]  /*bde0*/  MUFU.EX2 R140, R140 ;  /* 0x0000008c008c7308 */ /* 0x000fe60000000800 */
[----:B------:R-:W-:Y:S01]  /*bdf0*/  FADD.FTZ R5, R5, R138 ;  /* 0x0000008a05057221 */ /* 0x000fe20000010000 */
[C---:B------:R-:W-:Y:S01]  /*be00*/  HMMA.16816.F32.BF16 R68, R112.reuse, R122, R68 ;  /* 0x0000007a7044723c */ /* 0x040fe20000041844 */
[----:B------:R-:W3:Y:S05]  /*be10*/  LDSM.16.MT88.4 R120, [R174+0xd000] ;  /* 0x00d00000ae78783b */ /* 0x000eea0000004200 */
[----:B------:R-:W-:Y:S01]  /*be20*/  MUFU.EX2 R148, R148 ;  /* 0x0000009400947308 */ /* 0x000fe20000000800 */
[----:B------:R-:W-:Y:S01]  /*be30*/  FADD.FTZ R6, R6, R137 ;  /* 0x0000008906067221 */ /* 0x000fe20000010000 */
[C---:B-1----:R-:W-:Y:S08]  /*be40*/  HMMA.16816.F32.BF16 R72, R112.reuse, R124, R72 ;  /* 0x0000007c7048723c */ /* 0x042ff00000041848 */
[----:B------:R-:W-:Y:S01]  /*be50*/  MUFU.EX2 R149, R149 ;  /* 0x0000009500957308 */ /* 0x000fe20000000800 */
[C---:B------:R-:W-:Y:S01]  /*be60*/  HMMA.16816.F32.BF16 R76, R112.reuse, R126, R76 ;  /* 0x0000007e704c723c */ /* 0x040fe2000004184c */
[----:B------:R-:W1:Y:S02]  /*be70*/  LDSM.16.MT88.4 R124, [R174+0x9400] ;  /* 0x00940000ae7c783b */ /* 0x000e640000004200 */
[----:B------:R-:W-:Y:S03]  /*be80*/  MOV R117, R2 ;  /* 0x0000000200757202 */ /* 0x000fe60000000f00 */
[C---:B------:R-:W-:Y:S03]  /*be90*/  HMMA.16816.F32.BF16 R12, R112.reuse, R128, R12 ;  /* 0x00000080700c723c */ /* 0x040fe6000004180c */
[----:B------:R-:W-:Y:S03]  /*bea0*/  MUFU.EX2 R150, R150 ;  /* 0x0000009600967308 */ /* 0x000fe60000000800 */
[C---:B------:R-:W-:Y:S01]  /*beb0*/  HMMA.16816.F32.BF16 R80, R112.reuse, R130, R80 ;  /* 0x000000827050723c */ /* 0x040fe20000041850 */
[----:B------:R-:W4:Y:S06]  /*bec0*/  LDSM.16.MT88.4 R128, [R172+0x9400] ;  /* 0x00940000ac80783b */ /* 0x000f2c0000004200 */
[----:B------:R-:W-:Y:S01]  /*bed0*/  MUFU.EX2 R151, R151 ;  /* 0x0000009700977308 */ /* 0x000fe20000000800 */
[C---:B------:R-:W-:Y:S09]  /*bee0*/  HMMA.16816.F32.BF16 R84, R112.reuse, R132, R84 ;  /* 0x000000847054723c */ /* 0x040ff20000041854 */
[----:B------:R5:W1:Y:S01]  /*bef0*/  MUFU.EX2 R133, R141 ;  /* 0x0000008d00857308 */ /* 0x000a620000000800 */
[C---:B------:R-:W-:Y:S03]  /*bf00*/  HMMA.16816.F32.BF16 R88, R112.reuse, R134, R88 ;  /* 0x000000867058723c */ /* 0x040fe60000041858 */
[--C-:B------:R-:W-:Y:S03]  /*bf10*/  FFMA.FTZ R132, R16, UR4, -R136.reuse ;  /* 0x0000000410847c23 */ /* 0x100fe60008010888 */
[C---:B---3--:R-:W-:Y:S03]  /*bf20*/  HMMA.16816.F32.BF16 R92, R112.reuse, R120, R92 ;  /* 0x00000078705c723c */ /* 0x048fe6000004185c */
[----:B------:R-:W-:Y:S02]  /*bf30*/  MUFU.EX2 R152, R152 ;  /* 0x0000009800987308 */ /* 0x000fe40000000800 */
[--C-:B------:R-:W-:Y:S01]  /*bf40*/  FFMA.FTZ R135, R17, UR4, -R136.reuse ;  /* 0x0000000411877c23 */ /* 0x100fe20008010888 */
[C---:B------:R-:W-:Y:S01]  /*bf50*/  HMMA.16816.F32.BF16 R96, R112.reuse, R122, R96 ;  /* 0x0000007a7060723c */ /* 0x040fe20000041860 */
[----:B------:R-:W3:Y:S06]  /*bf60*/  LDSM.16.MT88.4 R120, [R174+0xb400] ;  /* 0x00b40000ae78783b */ /* 0x000eec0000004200 */
[----:B------:R-:W-:Y:S01]  /*bf70*/  MUFU.EX2 R132, R132 ;  /* 0x0000008400847308 */ /* 0x000fe20000000800 */
[--C-:B------:R-:W-:Y:S01]  /*bf80*/  FFMA.FTZ R134, R18, UR4, -R119.reuse ;  /* 0x0000000412867c23 */ /* 0x100fe20008010877 */
[C---:B------:R-:W-:Y:S03]  /*bf90*/  HMMA.16816.F32.BF16 R100, R112.reuse, R108, R100 ;  /* 0x0000006c7064723c */ /* 0x040fe60000041864 */
[--C-:B-----5:R-:W-:Y:S05]  /*bfa0*/  FFMA.FTZ R141, R19, UR4, -R119.reuse ;  /* 0x00000004138d7c23 */ /* 0x120fea0008010877 */
[----:B------:R-:W5:Y:S03]  /*bfb0*/  MUFU.EX2 R135, R135 ;  /* 0x0000008700877308 */ /* 0x000f660000000800 */
[C---:B------:R-:W-:Y:S01]  /*bfc0*/  FMUL.FTZ R16, R116.reuse, R104 ;  /* 0x0000006874107220 */ /* 0x040fe20000410000 */
[----:B------:R-:W-:Y:S01]  /*bfd0*/  FMUL.FTZ R17, R116, R105 ;  /* 0x0000006974117220 */ /* 0x000fe20000410000 */
[C---:B------:R-:W-:Y:S01]  /*bfe0*/  FMUL.FTZ R18, R3.reuse, R106 ;  /* 0x0000006a03127220 */ /* 0x040fe20000410000 */
[----:B------:R-:W-:Y:S01]  /*bff0*/  FMUL.FTZ R19, R3, R107 ;  /* 0x0000006b03137220 */ /* 0x000fe20000410000 */
[----:B--2---:R-:W-:Y:S03]  /*c000*/  F2FP.BF16.F32.PACK_AB R104, R118, R7 ;  /* 0x000000077668723e */ /* 0x004fe600000010ff */
[----:B------:R-:W-:Y:S01]  /*c010*/  MUFU.EX2 R134, R134 ;  /* 0x0000008600867308 */ /* 0x000fe20000000800 */
[----:B-1----:R-:W-:Y:S01]  /*c020*/  F2FP.BF16.F32.PACK_AB R105, R133, R140 ;  /* 0x0000008c8569723e */ /* 0x002fe200000010ff */
[--C-:B------:R-:W-:Y:S01]  /*c030*/  FFMA.FTZ R116, R44, UR4, -R136.reuse ;  /* 0x000000042c747c23 */ /* 0x100fe20008010888 */
[--C-:B------:R-:W-:Y:S01]  /*c040*/  FFMA.FTZ R3, R52, UR4, -R136.reuse ;  /* 0x0000000434037c23 */ /* 0x100fe20008010888 */
[----:B------:R-:W-:Y:S01]  /*c050*/  LDSM.16.MT88.4 R44, [R172+0xc800] ;  /* 0x00c80000ac2c783b */ /* 0x000fe20000004200 */
[----:B------:R-:W-:Y:S05]  /*c060*/  HMMA.16816.F32.BF16 R16, R112, R110, R16 ;  /* 0x0000006e7010723c */ /* 0x000fea0000041810 */
[----:B------:R-:W1:Y:S01]  /*c070*/  MUFU.EX2 R141, R141 ;  /* 0x0000008d008d7308 */ /* 0x000e620000000800 */
[----:B-----5:R-:W-:Y:S01]  /*c080*/  F2FP.BF16.F32.PACK_AB R106, R135, R132 ;  /* 0x00000084876a723e */ /* 0x020fe200000010ff */
[--C-:B------:R-:W-:Y:S01]  /*c090*/  FFMA.FTZ R52, R53, UR4, -R136.reuse ;  /* 0x0000000435347c23 */ /* 0x100fe20008010888 */
[--C-:B------:R-:W-:Y:S01]  /*c0a0*/  FFMA.FTZ R53, R54, UR4, -R119.reuse ;  /* 0x0000000436357c23 */ /* 0x100fe20008010877 */
[----:B------:R-:W2:Y:S02]  /*c0b0*/  LDSM.16.MT88.4 R108, [R172+0xb400] ;  /* 0x00b40000ac6c783b */ /* 0x000ea40000004200 */
[--C-:B------:R-:W-:Y:S04]  /*c0c0*/  FFMA.FTZ R54, R55, UR4, -R119.reuse ;  /* 0x0000000437367c23 */ /* 0x100fe80008010877 */
[----:B------:R-:W-:Y:S01]  /*c0d0*/  MUFU.EX2 R116, R116 ;  /* 0x0000007400747308 */ /* 0x000fe20000000800 */
[--C-:B------:R-:W-:Y:S01]  /*c0e0*/  FFMA.FTZ R55, R56, UR4, -R136.reuse ;  /* 0x0000000438377c23 */ /* 0x100fe20008010888 */
[--C-:B------:R-:W-:Y:S01]  /*c0f0*/  FFMA.FTZ R56, R57, UR4, -R136.reuse ;  /* 0x0000000439387c23 */ /* 0x100fe20008010888 */
[--C-:B------:R-:W-:Y:S01]  /*c100*/  FFMA.FTZ R57, R58, UR4, -R119.reuse ;  /* 0x000000043a397c23 */ /* 0x100fe20008010877 */
[----:B------:R-:W5:Y:S01]  /*c110*/  LDSM.16.MT88.4 R112, [R174+0xd400] ;  /* 0x00d40000ae70783b */ /* 0x000f620000004200 */
[--C-:B------:R-:W-:Y:S01]  /*c120*/  FFMA.FTZ R58, R59, UR4, -R119.reuse ;  /* 0x000000043b3a7c23 */ /* 0x100fe20008010877 */
[--C-:B------:R-:W-:Y:S01]  /*c130*/  FFMA.FTZ R59, R60, UR4, -R136.reuse ;  /* 0x000000043c3b7c23 */ /* 0x100fe20008010888 */
[----:B------:R-:W-:Y:S03]  /*c140*/  FFMA.FTZ R60, R61, UR4, -R136 ;  /* 0x000000043d3c7c23 */ /* 0x000fe60008010888 */
[----:B------:R-:W-:Y:S01]  /*c150*/  MUFU.EX2 R153, R153 ;  /* 0x0000009900997308 */ /* 0x000fe20000000800 */
[----:B-1----:R-:W-:Y:S01]  /*c160*/  F2FP.BF16.F32.PACK_AB R107, R141, R134 ;  /* 0x000000868d6b723e */ /* 0x002fe200000010ff */
[----:B------:R-:W-:Y:S01]  /*c170*/  FFMA.FTZ R61, R62, UR4, -R119 ;  /* 0x000000043e3d7c23 */ /* 0x000fe20008010877 */
[----:B------:R-:W-:Y:S01]  /*c180*/  FADD.FTZ R140, R140, R5 ;  /* 0x000000058c8c7221 */ /* 0x000fe20000010000 */
[----:B------:R-:W-:Y:S03]  /*c190*/  FADD.FTZ R7, R7, R6 ;  /* 0x0000000607077221 */ /* 0x000fe60000010000 */
[----:B------:R-:W-:Y:S01]  /*c1a0*/  FADD.FTZ R133, R133, R140 ;  /* 0x0000008c85857221 */ /* 0x000fe20000010000 */
[C---:B------:R-:W-:Y:S02]  /*c1b0*/  HMMA.16816.F32.BF16 R8, R104.reuse, R124, R8 ;  /* 0x0000007c6808723c */ /* 0x040fe40000041808 */
[----:B------:R-:W-:Y:S03]  /*c1c0*/  MUFU.EX2 R154, R154 ;  /* 0x0000009a009a7308 */ /* 0x000fe60000000800 */
[----:B------:R-:W-:Y:S01]  /*c1d0*/  FADD.FTZ R7, R118, R7 ;  /* 0x0000000776077221 */ /* 0x000fe20000010000 */
[C---:B------:R-:W-:Y:S01]  /*c1e0*/  HMMA.16816.F32.BF16 R68, R104.reuse, R126, R68 ;  /* 0x0000007e6844723c */ /* 0x040fe20000041844 */
[----:B------:R-:W1:Y:S05]  /*c1f0*/  LDSM.16.MT88.4 R124, [R172+0xd400] ;  /* 0x00d40000ac7c783b */ /* 0x000e6a0000004200 */
[----:B------:R-:W-:Y:S01]  /*c200*/  MUFU.EX2 R155, R155 ;  /* 0x0000009b009b7308 */ /* 0x000fe20000000800 */
[----:B------:R-:W-:Y:S01]  /*c210*/  FADD.FTZ R132, R132, R7 ;  /* 0x0000000784847221 */ /* 0x000fe20000010000 */
[C---:B----4-:R-:W-:Y:S08]  /*c220*/  HMMA.16816.F32.BF16 R72, R104.reuse, R128, R72 ;  /* 0x000000806848723c */ /* 0x050ff00000041848 */
[----:B------:R-:W-:Y:S01]  /*c230*/  MUFU.EX2 R48, R48 ;  /* 0x0000003000307308 */ /* 0x000fe20000000800 */
[C---:B------:R-:W-:Y:S03]  /*c240*/  HMMA.16816.F32.BF16 R76, R104.reuse, R130, R76 ;  /* 0x00000082684c723c */ /* 0x040fe6000004184c */
[--C-:B------:R-:W-:Y:S03]  /*c250*/  FFMA.FTZ R129, R20, UR4, -R136.reuse ;  /* 0x0000000414817c23 */ /* 0x100fe60008010888 */
[C---:B---3--:R-:W-:Y:S03]  /*c260*/  HMMA.16816.F32.BF16 R12, R104.reuse, R120, R12 ;  /* 0x00000078680c723c */ /* 0x048fe6000004180c */
[----:B------:R-:W-:Y:S02]  /*c270*/  MUFU.EX2 R49, R49 ;  /* 0x0000003100317308 */ /* 0x000fe40000000800 */
[--C-:B------:R-:W-:Y:S01]  /*c280*/  FFMA.FTZ R131, R25, UR4, -R136.reuse ;  /* 0x0000000419837c23 */ /* 0x100fe20008010888 */
[C---:B------:R-:W-:Y:S01]  /*c290*/  HMMA.16816.F32.BF16 R80, R104.reuse, R122, R80 ;  /* 0x0000007a6850723c */ /* 0x040fe20000041850 */
[----:B------:R-:W-:Y:S06]  /*c2a0*/  LDSM.16.MT88.4 R120, [R172+0x9800] ;  /* 0x00980000ac78783b */ /* 0x000fec0000004200 */
[----:B------:R-:W-:Y:S01]  /*c2b0*/  MUFU.EX2 R50, R50 ;  /* 0x0000003200327308 */ /* 0x000fe20000000800 */
[--C-:B------:R-:W-:Y:S01]  /*c2c0*/  FFMA.FTZ R128, R21, UR4, -R136.reuse ;  /* 0x0000000415807c23 */ /* 0x100fe20008010888 */
[C---:B--2---:R-:W-:Y:S08]  /*c2d0*/  HMMA.16816.F32.BF16 R84, R104.reuse, R108, R84 ;  /* 0x0000006c6854723c */ /* 0x044ff00000041854 */
[----:B------:R-:W-:Y:S01]  /*c2e0*/  MUFU.EX2 R51, R51 ;  /* 0x0000003300337308 */ /* 0x000fe20000000800 */
[C---:B------:R-:W-:Y:S01]  /*c2f0*/  HMMA.16816.F32.BF16 R88, R104.reuse, R110, R88 ;  /* 0x0000006e6858723c */ /* 0x040fe20000041858 */
[----:B------:R-:W2:Y:S02]  /*c300*/  LDSM.16.MT88.4 R108, [R174+0x9800] ;  /* 0x00980000ae6c783b */ /* 0x000ea40000004200 */
[----:B------:R-:W-:Y:S03]  /*c310*/  FFMA.FTZ R130, R22, UR4, -R119 ;  /* 0x0000000416827c23 */ /* 0x000fe60008010877 */
[C---:B-----5:R-:W-:Y:S03]  /*c320*/  HMMA.16816.F32.BF16 R92, R104.reuse, R112, R92 ;  /* 0x00000070685c723c */ /* 0x060fe6000004185c */
[----:B------:R-:W-:Y:S02]  /*c330*/  MUFU.EX2 R3, R3 ;  /* 0x0000000300037308 */ /* 0x000fe40000000800 */
[----:B------:R-:W-:Y:S01]  /*c340*/  FADD.FTZ R134, R134, R133 ;  /* 0x0000008586867221 */ /* 0x000fe20000010000 */
[C---:B------:R-:W-:Y:S07]  /*c350*/  HMMA.16816.F32.BF16 R96, R104.reuse, R114, R96 ;  /* 0x000000726860723c */ /* 0x040fee0000041860 */
[----:B------:R-:W-:Y:S01]  /*c360*/  MUFU.EX2 R52, R52 ;  /* 0x0000003400347308 */ /* 0x000fe20000000800 */
[--C-:B------:R-:W-:Y:S01]  /*c370*/  FFMA.FTZ R112, R27, UR4, -R119.reuse ;  /* 0x000000041b707c23 */ /* 0x100fe20008010877 */
[C---:B-1----:R-:W-:Y:S01]  /*c380*/  HMMA.16816.F32.BF16 R100, R104.reuse, R124, R100 ;  /* 0x0000007c6864723c */ /* 0x042fe20000041864 */
[----:B------:R-:W1:Y:S07]  /*c390*/  LDSM.16.MT88.4 R24, [R174+0xb800] ;  /* 0x00b80000ae18783b */ /* 0x000e6e0000004200 */
[----:B------:R3:W-:Y:S01]  /*c3a0*/  MUFU.EX2 R124, R112 ;  /* 0x00000070007c7308 */ /* 0x0007e20000000800 */
[----:B------:R-:W-:Y:S01]  /*c3b0*/  HMMA.16816.F32.BF16 R16, R104, R126, R16 ;  /* 0x0000007e6810723c */ /* 0x000fe20000041810 */
[----:B------:R-:W4:Y:S02]  /*c3c0*/  LDSM.16.MT88.4 R104, [R172+0xb800] ;  /* 0x00b80000ac68783b */ /* 0x000f240000004200 */
[----:B------:R-:W-:Y:S01]  /*c3d0*/  FFMA.FTZ R125, R32, UR4, -R136 ;  /* 0x00000004207d7c23 */ /* 0x000fe20008010888 */
[----:B------:R-:W-:Y:S05]  /*c3e0*/  FADD.FTZ R132, R135, R132 ;  /* 0x0000008487847221 */ /* 0x000fea0000010000 */
[----:B------:R-:W-:Y:S02]  /*c3f0*/  MUFU.EX2 R129, R129 ;  /* 0x0000008100817308 */ /* 0x000fe40000000800 */
[----:B------:R-:W-:Y:S01]  /*c400*/  FFMA.FTZ R126, R36, UR4, -R136 ;  /* 0x00000004247e7c23 */ /* 0x000fe20008010888 */
[----:B------:R-:W-:Y:S01]  /*c410*/  FFMA.FTZ R127, R39, UR4, -R119 ;  /* 0x00000004277f7c23 */ /* 0x000fe20008010877 */
[----:B------:R-:W-:Y:S06]  /*c420*/  FADD.FTZ R141, R141, R134 ;  /* 0x000000868d8d7221 */ /* 0x000fec0000010000 */
[----:B------:R-:W5:Y:S01]  /*c430*/  MUFU.EX2 R128, R128 ;  /* 0x0000008000807308 */ /* 0x000f620000000800 */
[----:B---3--:R-:W-:Y:S09]  /*c440*/  LDSM.16.MT88.4 R112, [R172+0xd800] ;  /* 0x00d80000ac70783b */ /* 0x008ff20000004200 */
[----:B------:R-:W3:Y:S10]  /*c450*/  MUFU.EX2 R130, R130 ;  /* 0x0000008200827308 */ /* 0x000ef40000000800 */
[----:B------:R-:W2:Y:S01]  /*c460*/  MUFU.EX2 R143, R143 ;  /* 0x0000008f008f7308 */ /* 0x000ea20000000800 */
[C---:B-----5:R-:W-:Y:S01]  /*c470*/  F2FP.BF16.F32.PACK_AB R20, R128.reuse, R129 ;  /* 0x000000818014723e */ /* 0x060fe200000010ff */
[----:B------:R-:W-:Y:S04]  /*c480*/  FADD.FTZ R129, R129, R132 ;  /* 0x0000008481817221 */ /* 0x000fe80000010000 */
[----:B------:R-:W-:Y:S04]  /*c490*/  FADD.FTZ R129, R128, R129 ;  /* 0x0000008180817221 */ /* 0x000fe80000010000 */
[----:B------:R-:W-:Y:S01]  /*c4a0*/  MUFU.EX2 R146, R146 ;  /* 0x0000009200927308 */ /* 0x000fe20000000800 */
[----:B---3--:R-:W-:Y:S09]  /*c4b0*/  FADD.FTZ R6, R130, R141 ;  /* 0x0000008d82067221 */ /* 0x008ff20000010000 */
[----:B------:R-:W3:Y:S01]  /*c4c0*/  MUFU.EX2 R131, R131 ;  /* 0x0000008300837308 */ /* 0x000ee20000000800 */
[C---:B--2---:R-:W-:Y:S01]  /*c4d0*/  F2FP.BF16.F32.PACK_AB R21, R143.reuse, R130 ;  /* 0x000000828f15723e */ /* 0x044fe200000010ff */
[----:B------:R-:W-:Y:S08]  /*c4e0*/  FADD.FTZ R6, R143, R6 ;  /* 0x000000068f067221 */ /* 0x000ff00000010000 */
[----:B------:R-:W2:Y:S10]  /*c4f0*/  MUFU.EX2 R145, R145 ;  /* 0x0000009100917308 */ /* 0x000eb40000000800 */
[----:B------:R-:W-:Y:S01]  /*c500*/  MUFU.EX2 R126, R126 ;  /* 0x0000007e007e7308 */ /* 0x000fe20000000800 */
[C---:B---3--:R-:W-:Y:S01]  /*c510*/  F2FP.BF16.F32.PACK_AB R22, R131.reuse, R146 ;  /* 0x000000928316723e */ /* 0x048fe200000010ff */
[----:B------:R-:W-:Y:S04]  /*c520*/  FADD.FTZ R146, R146, R129 ;  /* 0x0000008192927221 */ /* 0x000fe80000010000 */
[----:B------:R-:W-:Y:S04]  /*c530*/  FADD.FTZ R131, R131, R146 ;  /* 0x0000009283837221 */ /* 0x000fe80000010000 */
[----:B------:R-:W-:Y:S01]  /*c540*/  MUFU.EX2 R127, R127 ;  /* 0x0000007f007f7308 */ /* 0x000fe20000000800 */
[C---:B--2---:R-:W-:Y:S01]  /*c550*/  F2FP.BF16.F32.PACK_AB R23, R124.reuse, R145 ;  /* 0x000000917c17723e */ /* 0x044fe200000010ff */
[----:B------:R-:W-:Y:S04]  /*c560*/  FADD.FTZ R7, R145, R6 ;  /* 0x0000000691077221 */ /* 0x000fe80000010000 */
[----:B------:R-:W-:Y:S02]  /*c570*/  FADD.FTZ R7, R124, R7 ;  /* 0x000000077c077221 */ /* 0x000fe40000010000 */
[C---:B------:R-:W-:Y:S02]  /*c580*/  HMMA.16816.F32.BF16 R8, R20.reuse, R108, R8 ;  /* 0x0000006c1408723c */ /* 0x040fe40000041808 */
[----:B------:R-:W-:Y:S04]  /*c590*/  MUFU.EX2 R53, R53 ;  /* 0x0000003500357308 */ /* 0x000fe80000000800 */
[C---:B------:R-:W-:Y:S01]  /*c5a0*/  HMMA.16816.F32.BF16 R68, R20.reuse, R110, R68 ;  /* 0x0000006e1444723c */ /* 0x040fe20000041844 */
[----:B------:R-:W2:Y:S05]  /*c5b0*/  LDSM.16.MT88.4 R108, [R174+0xd800] ;  /* 0x00d80000ae6c783b */ /* 0x000eaa0000004200 */
[----:B------:R-:W-:Y:S01]  /*c5c0*/  MUFU.EX2 R54, R54 ;  /* 0x0000003600367308 */ /* 0x000fe20000000800 */
[C---:B------:R-:W-:Y:S09]  /*c5d0*/  HMMA.16816.F32.BF16 R72, R20.reuse, R120, R72 ;  /* 0x000000781448723c */ /* 0x040ff20000041848 */
[----:B------:R-:W-:Y:S01]  /*c5e0*/  MUFU.EX2 R55, R55 ;  /* 0x0000003700377308 */ /* 0x000fe20000000800 */
[C---:B------:R-:W-:Y:S03]  /*c5f0*/  HMMA.16816.F32.BF16 R76, R20.reuse, R122, R76 ;  /* 0x0000007a144c723c */ /* 0x040fe6000004184c */
[--C-:B------:R-:W-:Y:S03]  /*c600*/  FFMA.FTZ R120, R28, UR4, -R136.reuse ;  /* 0x000000041c787c23 */ /* 0x100fe60008010888 */
[C---:B-1----:R-:W-:Y:S03]  /*c610*/  HMMA.16816.F32.BF16 R12, R20.reuse, R24, R12 ;  /* 0x00000018140c723c */ /* 0x042fe6000004180c */
[----:B------:R-:W-:Y:S02]  /*c620*/  MUFU.EX2 R56, R56 ;  /* 0x0000003800387308 */ /* 0x000fe40000000800 */
[--C-:B------:R-:W-:Y:S01]  /*c630*/  FFMA.FTZ R121, R29, UR4, -R136.reuse ;  /* 0x000000041d797c23 */ /* 0x100fe20008010888 */
[C---:B------:R-:W-:Y:S01]  /*c640*/  HMMA.16816.F32.BF16 R80, R20.reuse, R26, R80 ;  /* 0x0000001a1450723c */ /* 0x040fe20000041850 */
[----:B------:R-:W1:Y:S06]  /*c650*/  LDSM.16.MT88.4 R24, [R174+0x9c00] ;  /* 0x009c0000ae18783b */ /* 0x000e6c0000004200 */
[----:B------:R-:W-:Y:S01]  /*c660*/  MUFU.EX2 R57, R57 ;  /* 0x0000003900397308 */ /* 0x000fe20000000800 */
[--C-:B------:R-:W-:Y:S01]  /*c670*/  FFMA.FTZ R122, R30, UR4, -R119.reuse ;  /* 0x000000041e7a7c23 */ /* 0x100fe20008010877 */
[C---:B----4-:R-:W-:Y:S03]  /*c680*/  HMMA.16816.F32.BF16 R84, R20.reuse, R104, R84 ;  /* 0x000000681454723c */ /* 0x050fe60000041854 */
[--C-:B------:R-:W-:Y:S03]  /*c690*/  FFMA.FTZ R123, R31, UR4, -R119.reuse ;  /* 0x000000041f7b7c23 */ /* 0x100fe60008010877 */
[C---:B------:R-:W-:Y:S01]  /*c6a0*/  HMMA.16816.F32.BF16 R88, R20.reuse, R106, R88 ;  /* 0x0000006a1458723c */ /* 0x040fe20000041858 */
[----:B------:R-:W3:Y:S01]  /*c6b0*/  LDSM.16.MT88.4 R28, [R172+0x9c00] ;  /* 0x009c0000ac1c783b */ /* 0x000ee20000004200 */
[----:B------:R-:W-:Y:S04]  /*c6c0*/  MUFU.EX2 R58, R58 ;  /* 0x0000003a003a7308 */ /* 0x000fe80000000800 */
[C---:B--2---:R-:W-:Y:S03]  /*c6d0*/  HMMA.16816.F32.BF16 R92, R20.reuse, R108, R92 ;  /* 0x0000006c145c723c */ /* 0x044fe6000004185c */
[----:B------:R-:W-:Y:S03]  /*c6e0*/  LDSM.16.MT88.4 R104, [R172+0xbc00] ;  /* 0x00bc0000ac68783b */ /* 0x000fe60000004200 */
[----:B------:R-:W-:Y:S01]  /*c6f0*/  MUFU.EX2 R120, R120 ;  /* 0x0000007800787308 */ /* 0x000fe20000000800 */
[C---:B------:R-:W-:Y:S04]  /*c700*/  HMMA.16816.F32.BF16 R96, R20.reuse, R110, R96 ;  /* 0x0000006e1460723c */ /* 0x040fe80000041860 */
[--C-:B------:R-:W-:Y:S02]  /*c710*/  FFMA.FTZ R108, R33, UR4, -R136.reuse ;  /* 0x00000004216c7c23 */ /* 0x100fe40008010888 */
[C---:B------:R-:W-:Y:S03]  /*c720*/  HMMA.16816.F32.BF16 R100, R20.reuse, R112, R100 ;  /* 0x000000701464723c */ /* 0x040fe60000041864 */
[----:B------:R-:W2:Y:S02]  /*c730*/  MUFU.EX2 R121, R121 ;  /* 0x0000007900797308 */ /* 0x000ea40000000800 */
[--C-:B------:R-:W-:Y:S01]  /*c740*/  FFMA.FTZ R109, R34, UR4, -R119.reuse ;  /* 0x00000004226d7c23 */ /* 0x100fe20008010877 */
[----:B------:R-:W-:Y:S07]  /*c750*/  HMMA.16816.F32.BF16 R16, R20, R114, R16 ;  /* 0x000000721410723c */ /* 0x000fee0000041810 */
[----:B------:R-:W-:Y:S01]  /*c760*/  MUFU.EX2 R122, R122 ;  /* 0x0000007a007a7308 */ /* 0x000fe20000000800 */
[----:B------:R-:W-:Y:S03]  /*c770*/  FFMA.FTZ R110, R35, UR4, -R119 ;  /* 0x00000004236e7c23 */ /* 0x000fe60008010877 */
[--C-:B------:R-:W-:Y:S01]  /*c780*/  FFMA.FTZ R111, R37, UR4, -R136.reuse ;  /* 0x00000004256f7c23 */ /* 0x100fe20008010888 */
[----:B------:R-:W4:Y:S01]  /*c790*/  LDSM.16.MT88.4 R32, [R174+0xbc00] ;  /* 0x00bc0000ae20783b */ /* 0x000f220000004200 */
[----:B------:R-:W-:Y:S04]  /*c7a0*/  FFMA.FTZ R136, R65, UR4, -R136 ;  /* 0x0000000441887c23 */ /* 0x000fe80008010888 */
[----:B------:R-:W5:Y:S01]  /*c7b0*/  MUFU.EX2 R123, R123 ;  /* 0x0000007b007b7308 */ /* 0x000f620000000800 */
[C---:B--2---:R-:W-:Y:S01]  /*c7c0*/  F2FP.BF16.F32.PACK_AB R20, R121.reuse, R120 ;  /* 0x000000787914723e */ /* 0x044fe200000010ff */
[----:B------:R-:W-:Y:S01]  /*c7d0*/  FADD.FTZ R6, R120, R131 ;  /* 0x0000008378067221 */ /* 0x000fe20000010000 */
[----:B------:R-:W-:Y:S03]  /*c7e0*/  LDSM.16.MT88.4 R36, [R172+0xa000] ;  /* 0x00a00000ac24783b */ /* 0x000fe60000004200 */
[----:B------:R-:W-:Y:S04]  /*c7f0*/  FADD.FTZ R6, R121, R6 ;  /* 0x0000000679067221 */ /* 0x000fe80000010000 */
[----:B------:R-:W-:Y:S10]  /*c800*/  MUFU.EX2 R125, R125 ;  /* 0x0000007d007d7308 */ /* 0x000ff40000000800 */
[----:B------:R-:W2:Y:S01]  /*c810*/  MUFU.EX2 R108, R108 ;  /* 0x0000006c006c7308 */ /* 0x000ea20000000800 */
[C---:B-----5:R-:W-:Y:S01]  /*c820*/  F2FP.BF16.F32.PACK_AB R21, R123.reuse, R122 ;  /* 0x0000007a7b15723e */ /* 0x060fe200000010ff */
[----:B------:R-:W-:Y:S04]  /*c830*/  FADD.FTZ R122, R122, R7 ;  /* 0x000000077a7a7221 */ /* 0x000fe80000010000 */
[----:B------:R-:W-:Y:S04]  /*c840*/  FADD.FTZ R122, R123, R122 ;  /* 0x0000007a7b7a7221 */ /* 0x000fe80000010000 */
[----:B------:R-:W-:Y:S10]  /*c850*/  MUFU.EX2 R109, R109 ;  /* 0x0000006d006d7308 */ /* 0x000ff40000000800 */
[----:B------:R-:W5:Y:S01]  /*c860*/  MUFU.EX2 R110, R110 ;  /* 0x0000006e006e7308 */ /* 0x000f620000000800 */
[C---:B--2---:R-:W-:Y:S01]  /*c870*/  F2FP.BF16.F32.PACK_AB R22, R108.reuse, R125 ;  /* 0x0000007d6c16723e */ /* 0x044fe200000010ff */
[----:B------:R-:W-:Y:S04]  /*c880*/  FADD.FTZ R125, R125, R6 ;  /* 0x000000067d7d7221 */ /* 0x000fe80000010000 */
[----:B------:R-:W-:Y:S04]  /*c890*/  FADD.FTZ R125, R108, R125 ;  /* 0x0000007d6c7d7221 */ /* 0x000fe80000010000 */
[----:B------:R-:W-:Y:S10]  /*c8a0*/  MUFU.EX2 R111, R111 ;  /* 0x0000006f006f7308 */ /* 0x000ff40000000800 */
[----:B------:R-:W-:Y:S01]  /*c8b0*/  MUFU.EX2 R59, R59 ;  /* 0x0000003b003b7308 */ /* 0x000fe20000000800 */
[C---:B-----5:R-:W-:Y:S01]  /*c8c0*/  F2FP.BF16.F32.PACK_AB R23, R110.reuse, R109 ;  /* 0x0000006d6e17723e */ /* 0x060fe200000010ff */
[----:B------:R-:W-:Y:S04]  /*c8d0*/  FADD.FTZ R109, R109, R122 ;  /* 0x0000007a6d6d7221 */ /* 0x000fe80000010000 */
[----:B------:R-:W-:Y:S02]  /*c8e0*/  FADD.FTZ R109, R110, R109 ;  /* 0x0000006d6e6d7221 */ /* 0x000fe40000010000 */
[C---:B-1----:R-:W-:Y:S02]  /*c8f0*/  HMMA.16816.F32.BF16 R8, R20.reuse, R24, R8 ;  /* 0x000000181408723c */ /* 0x042fe40000041808 */
[----:B------:R-:W1:Y:S01]  /*c900*/  MUFU.EX2 R60, R60 ;  /* 0x0000003c003c7308 */ /* 0x000e620000000800 */
[----:B------:R-:W-:Y:S03]  /*c910*/  FADD.FTZ R6, R148, R109 ;  /* 0x0000006d94067221 */ /* 0x000fe60000010000 */
[C---:B------:R-:W-:Y:S01]  /*c920*/  HMMA.16816.F32.BF16 R68, R20.reuse, R26, R68 ;  /* 0x0000001a1444723c */ /* 0x040fe20000041844 */
[----:B------:R-:W2:Y:S05]  /*c930*/  LDSM.16.MT88.4 R24, [R174+0xdc00] ;  /* 0x00dc0000ae18783b */ /* 0x000eaa0000004200 */
[----:B------:R-:W-:Y:S01]  /*c940*/  MUFU.EX2 R61, R61 ;  /* 0x0000003d003d7308 */ /* 0x000fe20000000800 */
[----:B------:R-:W-:Y:S01]  /*c950*/  FADD.FTZ R6, R127, R6 ;  /* 0x000000067f067221 */ /* 0x000fe20000010000 */
[C---:B---3--:R-:W-:Y:S08]  /*c960*/  HMMA.16816.F32.BF16 R72, R20.reuse, R28, R72 ;  /* 0x0000001c1448723c */ /* 0x048ff00000041848 */
[----:B------:R-:W-:Y:S01]  /*c970*/  MUFU.EX2 R136, R136 ;  /* 0x0000008800887308 */ /* 0x000fe20000000800 */
[C---:B------:R-:W-:Y:S01]  /*c980*/  HMMA.16816.F32.BF16 R76, R20.reuse, R30, R76 ;  /* 0x0000001e144c723c */ /* 0x040fe2000004184c */
[----:B------:R-:W3:Y:S05]  /*c990*/  LDSM.16.MT88.4 R28, [R172+0xdc00] ;  /* 0x00dc0000ac1c783b */ /* 0x000eea0000004200 */
[C---:B----4-:R-:W-:Y:S03]  /*c9a0*/  HMMA.16816.F32.BF16 R12, R20.reuse, R32, R12 ;  /* 0x00000020140c723c */ /* 0x050fe6000004180c */
[----:B------:R-:W-:Y:S03]  /*c9b0*/  MUFU.EX2 R5, R66 ;  /* 0x0000004200057308 */ /* 0x000fe60000000800 */
[C---:B------:R-:W-:Y:S01]  /*c9c0*/  HMMA.16816.F32.BF16 R80, R20.reuse, R34, R80 ;  /* 0x000000221450723c */ /* 0x040fe20000041850 */
[----:B------:R-:W4:Y:S05]  /*c9d0*/  LDSM.16.MT88.4 R32, [R174+0xa000] ;  /* 0x00a00000ae20783b */ /* 0x000f2a0000004200 */
[C---:B------:R-:W-:Y:S06]  /*c9e0*/  HMMA.16816.F32.BF16 R84, R20.reuse, R104, R84 ;  /* 0x000000681454723c */ /* 0x040fec0000041854 */
[C---:B------:R-:W-:Y:S05]  /*c9f0*/  HMMA.16816.F32.BF16 R88, R20.reuse, R106, R88 ;  /* 0x0000006a1458723c */ /* 0x040fea0000041858 */
[----:B-1----:R-:W-:Y:S01]  /*ca00*/  F2FP.BF16.F32.PACK_AB R104, R60, R59 ;  /* 0x0000003b3c68723e */ /* 0x002fe200000010ff */
[C---:B--2---:R-:W-:Y:S06]  /*ca10*/  HMMA.16816.F32.BF16 R92, R20.reuse, R24, R92 ;  /* 0x00000018145c723c */ /* 0x044fec000004185c */
[C---:B------:R-:W-:Y:S01]  /*ca20*/  HMMA.16816.F32.BF16 R96, R20.reuse, R26, R96 ;  /* 0x0000001a1460723c */ /* 0x040fe20000041860 */
[----:B------:R-:W1:Y:S05]  /*ca30*/  LDSM.16.MT88.4 R24, [R174+0xc000] ;  /* 0x00c00000ae18783b */ /* 0x000e6a0000004200 */
[C---:B---3--:R-:W-:Y:S06]  /*ca40*/  HMMA.16816.F32.BF16 R100, R20.reuse, R28, R100 ;  /* 0x0000001c1464723c */ /* 0x048fec0000041864 */
        /* <DEDUP_REMOVED lines=9> */
[----:B------:R-:W-:Y:S03]  /*cae0*/  FADD.FTZ R151, R151, R6 ;  /* 0x0000000697977221 */ /* 0x000fe60000010000 */
[----:B------:R-:W-:Y:S01]  /*caf0*/  FADD.FTZ R7, R150, R7 ;  /* 0x0000000796077221 */ /* 0x000fe20000010000 */
[----:B------:R-:W-:Y:S01]  /*cb00*/  FADD.FTZ R151, R152, R151 ;  /* 0x0000009798977221 */ /* 0x000fe20000010000 */
[C---:B----4-:R-:W-:Y:S06]  /*cb10*/  HMMA.16816.F32.BF16 R8, R20.reuse, R32, R8 ;  /* 0x000000201408723c */ /* 0x050fec0000041808 */
        /* <DEDUP_REMOVED lines=8> */
[C---:B--2---:R-:W-:Y:S05]  /*cba0*/  HMMA.16816.F32.BF16 R84, R20.reuse, R28, R84 ;  /* 0x0000001c1454723c */ /* 0x044fea0000041854 */
[----:B------:R-:W-:Y:S01]  /*cbb0*/  F2FP.BF16.F32.PACK_AB R25, R155, R154 ;  /* 0x0000009a9b19723e */ /* 0x000fe200000010ff */
[C---:B------:R-:W-:Y:S01]  /*cbc0*/  HMMA.16816.F32.BF16 R88, R20.reuse, R30, R88 ;  /* 0x0000001e1458723c */ /* 0x040fe20000041858 */
[----:B------:R-:W1:Y:S04]  /*cbd0*/  LDSM.16.MT88.4 R28, [R172+0xa400] ;  /* 0x00a40000ac1c783b */ /* 0x000e680000004200 */
[----:B------:R-:W-:Y:S01]  /*cbe0*/  F2FP.BF16.F32.PACK_AB R26, R49, R48 ;  /* 0x00000030311a723e */ /* 0x000fe200000010ff */
[C---:B---3--:R-:W-:Y:S05]  /*cbf0*/  HMMA.16816.F32.BF16 R92, R20.reuse, R32, R92 ;  /* 0x00000020145c723c */ /* 0x048fea000004185c */
[----:B------:R-:W-:Y:S01]  /*cc00*/  F2FP.BF16.F32.PACK_AB R27, R51, R50 ;  /* 0x00000032331b723e */ /* 0x000fe200000010ff */
[C---:B------:R-:W-:Y:S01]  /*cc10*/  HMMA.16816.F32.BF16 R96, R20.reuse, R34, R96 ;  /* 0x000000221460723c */ /* 0x040fe20000041860 */
[----:B------:R-:W2:Y:S04]  /*cc20*/  LDSM.16.MT88.4 R32, [R174+0xc400] ;  /* 0x00c40000ae20783b */ /* 0x000ea80000004200 */
[----:B------:R-:W-:Y:S01]  /*cc30*/  FADD.FTZ R116, R116, R7 ;  /* 0x0000000774747221 */ /* 0x000fe20000010000 */
[C---:B----4-:R-:W-:Y:S05]  /*cc40*/  HMMA.16816.F32.BF16 R100, R20.reuse, R36, R100 ;  /* 0x000000241464723c */ /* 0x050fea0000041864 */
[----:B------:R-:W-:Y:S01]  /*cc50*/  FADD.FTZ R154, R154, R151 ;  /* 0x000000979a9a7221 */ /* 0x000fe20000010000 */
[----:B------:R-:W-:Y:S01]  /*cc60*/  HMMA.16816.F32.BF16 R16, R20, R38, R16 ;  /* 0x000000261410723c */ /* 0x000fe20000041810 */
[----:B------:R-:W3:Y:S04]  /*cc70*/  LDSM.16.MT88.4 R20, [R172+0xc400] ;  /* 0x00c40000ac14783b */ /* 0x000ee80000004200 */
[----:B------:R-:W-:Y:S01]  /*cc80*/  FADD.FTZ R153, R153, R116 ;  /* 0x0000007499997221 */ /* 0x000fe20000010000 */
[C---:B------:R-:W-:Y:S03]  /*cc90*/  HMMA.16816.F32.BF16 R8, R24.reuse, R40, R8 ;  /* 0x000000281808723c */ /* 0x040fe60000041808 */
[----:B------:R-:W4:Y:S02]  /*cca0*/  LDSM.16.MT88.4 R36, [R174+0xe400] ;  /* 0x00e40000ae24783b */ /* 0x000f240000004200 */
[----:B------:R-:W-:Y:S01]  /*ccb0*/  FADD.FTZ R155, R155, R154 ;  /* 0x0000009a9b9b7221 */ /* 0x000fe20000010000 */
[C---:B------:R-:W-:Y:S05]  /*ccc0*/  HMMA.16816.F32.BF16 R68, R24.reuse, R42, R68 ;  /* 0x0000002a1844723c */ /* 0x040fea0000041844 */
[----:B------:R-:W-:Y:S01]  /*ccd0*/  LDSM.16.MT88.4 R40, [R172+0xa800] ;  /* 0x00a80000ac28783b */ /* 0x000fe20000004200 */
[C---:B-1----:R-:W-:Y:S05]  /*cce0*/  HMMA.16816.F32.BF16 R72, R24.reuse, R28, R72 ;  /* 0x0000001c1848723c */ /* 0x042fea0000041848 */
[----:B------:R-:W-:Y:S01]  /*ccf0*/  FADD.FTZ R48, R48, R153 ;  /* 0x0000009930307221 */ /* 0x000fe20000010000 */
[C---:B------:R-:W-:Y:S01]  /*cd00*/  HMMA.16816.F32.BF16 R76, R24.reuse, R30, R76 ;  /* 0x0000001e184c723c */ /* 0x040fe2000004184c */
[----:B------:R-:W1:Y:S04]  /*cd10*/  LDSM.16.MT88.4 R28, [R172+0xe400] ;  /* 0x00e40000ac1c783b */ /* 0x000e680000004200 */
[----:B------:R-:W-:Y:S01]  /*cd20*/  FADD.FTZ R6, R50, R155 ;  /* 0x0000009b32067221 */ /* 0x000fe20000010000 */
[C---:B--2---:R-:W-:Y:S05]  /*cd30*/  HMMA.16816.F32.BF16 R12, R24.reuse, R32, R12 ;  /* 0x00000020180c723c */ /* 0x044fea000004180c */
[----:B------:R-:W-:Y:S01]  /*cd40*/  FADD.FTZ R48, R49, R48 ;  /* 0x0000003031307221 */ /* 0x000fe20000010000 */
[C---:B------:R-:W-:Y:S01]  /*cd50*/  HMMA.16816.F32.BF16 R80, R24.reuse, R34, R80 ;  /* 0x000000221850723c */ /* 0x040fe20000041850 */
[----:B------:R-:W2:Y:S04]  /*cd60*/  LDSM.16.MT88.4 R32, [R174+0xa800] ;  /* 0x00a80000ae20783b */ /* 0x000ea80000004200 */
[----:B------:R-:W-:Y:S01]  /*cd70*/  FADD.FTZ R6, R51, R6 ;  /* 0x0000000633067221 */ /* 0x000fe20000010000 */
[C---:B---3--:R-:W-:Y:S06]  /*cd80*/  HMMA.16816.F32.BF16 R84, R24.reuse, R20, R84 ;  /* 0x000000141854723c */ /* 0x048fec0000041854 */
[C---:B------:R-:W-:Y:S05]  /*cd90*/  HMMA.16816.F32.BF16 R88, R24.reuse, R22, R88 ;  /* 0x000000161858723c */ /* 0x040fea0000041858 */
[----:B------:R-:W-:Y:S01]  /*cda0*/  F2FP.BF16.F32.PACK_AB R20, R52, R3 ;  /* 0x000000033414723e */ /* 0x000fe200000010ff */
[C---:B----4-:R-:W-:Y:S05]  /*cdb0*/  HMMA.16816.F32.BF16 R92, R24.reuse, R36, R92 ;  /* 0x00000024185c723c */ /* 0x050fea000004185c */
[----:B------:R-:W-:Y:S01]  /*cdc0*/  F2FP.BF16.F32.PACK_AB R21, R54, R53 ;  /* 0x000000353615723e */ /* 0x000fe200000010ff */
[C---:B------:R-:W-:Y:S01]  /*cdd0*/  HMMA.16816.F32.BF16 R96, R24.reuse, R38, R96 ;  /* 0x000000261860723c */ /* 0x040fe20000041860 */
[----:B------:R-:W3:Y:S04]  /*cde0*/  LDSM.16.MT88.4 R36, [R174+0xc800] ;  /* 0x00c80000ae24783b */ /* 0x000ee80000004200 */
[----:B------:R-:W-:Y:S01]  /*cdf0*/  F2FP.BF16.F32.PACK_AB R22, R56, R55 ;  /* 0x000000373816723e */ /* 0x000fe200000010ff */
[C---:B-1----:R-:W-:Y:S05]  /*ce00*/  HMMA.16816.F32.BF16 R100, R24.reuse, R28, R100 ;  /* 0x0000001c1864723c */ /* 0x042fea0000041864 */
[----:B------:R-:W-:Y:S01]  /*ce10*/  F2FP.BF16.F32.PACK_AB R23, R58, R57 ;  /* 0x000000393a17723e */ /* 0x000fe200000010ff */
[----:B------:R-:W-:Y:S01]  /*ce20*/  HMMA.16816.F32.BF16 R16, R24, R30, R16 ;  /* 0x0000001e1810723c */ /* 0x000fe20000041810 */
[----:B------:R-:W1:Y:S04]  /*ce30*/  LDSM.16.MT88.4 R24, [R174+0xe800] ;  /* 0x00e80000ae18783b */ /* 0x000e680000004200 */
[----:B------:R-:W-:Y:S01]  /*ce40*/  FADD.FTZ R3, R3, R48 ;  /* 0x0000003003037221 */ /* 0x000fe20000010000 */
[C---:B--2---:R-:W-:Y:S03]  /*ce50*/  HMMA.16816.F32.BF16 R8, R20.reuse, R32, R8 ;  /* 0x000000201408723c */ /* 0x044fe60000041808 */
[----:B------:R-:W2:Y:S02]  /*ce60*/  LDSM.16.MT88.4 R28, [R172+0xe800] ;  /* 0x00e80000ac1c783b */ /* 0x000ea40000004200 */
[----:B------:R-:W-:Y:S01]  /*ce70*/  FADD.FTZ R53, R53, R6 ;  /* 0x0000000635357221 */ /* 0x000fe20000010000 */
[C---:B------:R-:W-:Y:S05]  /*ce80*/  HMMA.16816.F32.BF16 R68, R20.reuse, R34, R68 ;  /* 0x000000221444723c */ /* 0x040fea0000041844 */
[----:B------:R-:W4:Y:S01]  /*ce90*/  LDSM.16.MT88.4 R32, [R174+0xac00] ;  /* 0x00ac0000ae20783b */ /* 0x000f220000004200 */
[C---:B------:R-:W-:Y:S01]  /*cea0*/  HMMA.16816.F32.BF16 R72, R20.reuse, R40, R72 ;  /* 0x000000281448723c */ /* 0x040fe20000041848 */
[----:B------:R-:W5:Y:S04]  /*ceb0*/  MUFU.EX2 R41, R64 ;  /* 0x0000004000297308 */ /* 0x000f680000000800 */
[----:B------:R-:W-:Y:S01]  /*cec0*/  FADD.FTZ R52, R52, R3 ;  /* 0x0000000334347221 */ /* 0x000fe20000010000 */
[C---:B------:R-:W-:Y:S05]  /*ced0*/  HMMA.16816.F32.BF16 R76, R20.reuse, R42, R76 ;  /* 0x0000002a144c723c */ /* 0x040fea000004184c */
[--C-:B------:R-:W-:Y:S01]  /*cee0*/  FFMA.FTZ R40, R63, UR4, -R119.reuse ;  /* 0x000000043f287c23 */ /* 0x100fe20008010877 */
[C---:B---3--:R-:W-:Y:S05]  /*cef0*/  HMMA.16816.F32.BF16 R12, R20.reuse, R36, R12 ;  /* 0x00000024140c723c */ /* 0x048fea000004180c */
[----:B------:R-:W3:Y:S01]  /*cf00*/  MUFU.EX2 R40, R40 ;  /* 0x0000002800287308 */ /* 0x000ee20000000800 */
[C---:B------:R-:W-:Y:S01]  /*cf10*/  HMMA.16816.F32.BF16 R80, R20.reuse, R38, R80 ;  /* 0x000000261450723c */ /* 0x040fe20000041850 */
[----:B------:R-:W4:Y:S04]  /*cf20*/  LDSM.16.MT88.4 R36, [R172+0xac00] ;  /* 0x00ac0000ac24783b */ /* 0x000f280000004200 */
[----:B-----5:R-:W-:Y:S01]  /*cf30*/  F2FP.BF16.F32.PACK_AB R106, R136, R41 ;  /* 0x00000029886a723e */ /* 0x020fe200000010ff */
[C---:B------:R-:W-:Y:S05]  /*cf40*/  HMMA.16816.F32.BF16 R84, R20.reuse, R44, R84 ;  /* 0x0000002c1454723c */ /* 0x040fea0000041854 */
[----:B------:R-:W-:Y:S01]  /*cf50*/  FFMA.FTZ R119, R67, UR4, -R119 ;  /* 0x0000000443777c23 */ /* 0x000fe20008010877 */
[C---:B------:R-:W-:Y:S03]  /*cf60*/  HMMA.16816.F32.BF16 R88, R20.reuse, R46, R88 ;  /* 0x0000002e1458723c */ /* 0x040fe60000041858 */
[----:B------:R-:W5:Y:S02]  /*cf70*/  MUFU.EX2 R196, R119 ;  /* 0x0000007700c47308 */ /* 0x000f640000000800 */
[----:B---3--:R-:W-:Y:S01]  /*cf80*/  F2FP.BF16.F32.PACK_AB R105, R40, R61 ;  /* 0x0000003d2869723e */ /* 0x008fe200000010ff */
[C---:B-1----:R-:W-:Y:S05]  /*cf90*/  HMMA.16816.F32.BF16 R92, R20.reuse, R24, R92 ;  /* 0x00000018145c723c */ /* 0x042fea000004185c */
[----:B------:R-:W-:Y:S01]  /*cfa0*/  FADD.FTZ R54, R54, R53 ;  /* 0x0000003536367221 */ /* 0x000fe20000010000 */
[C---:B------:R-:W-:Y:S01]  /*cfb0*/  HMMA.16816.F32.BF16 R96, R20.reuse, R26, R96 ;  /* 0x0000001a1460723c */ /* 0x040fe20000041860 */
[----:B------:R-:W1:Y:S04]  /*cfc0*/  LDSM.16.MT88.4 R24, [R174+0xcc00] ;  /* 0x00cc0000ae18783b */ /* 0x000e680000004200 */
[----:B------:R-:W-:Y:S01]  /*cfd0*/  IADD3 R3, R183, -0x1, RZ ;  /* 0xffffffffb7037810 */ /* 0x000fe20007ffe0ff */
[C---:B--2---:R-:W-:Y:S05]  /*cfe0*/  HMMA.16816.F32.BF16 R100, R20.reuse, R28, R100 ;  /* 0x0000001c1464723c */ /* 0x044fea0000041864 */
[----:B-----5:R-:W-:Y:S01]  /*cff0*/  F2FP.BF16.F32.PACK_AB R107, R196, R5 ;  /* 0x00000005c46b723e */ /* 0x020fe200000010ff */
[----:B------:R-:W-:Y:S01]  /*d000*/  HMMA.16816.F32.BF16 R16, R20, R30, R16 ;  /* 0x0000001e1410723c */ /* 0x000fe20000041810 */
[----:B------:R-:W2:Y:S04]  /*d010*/  LDSM.16.MT88.4 R20, [R172+0xcc00] ;  /* 0x00cc0000ac14783b */ /* 0x000ea80000004200 */
[----:B------:R-:W-:Y:S01]  /*d020*/  MOV R183, R3 ;  /* 0x0000000300b77202 */ /* 0x000fe20000000f00 */
[C---:B----4-:R-:W-:Y:S03]  /*d030*/  HMMA.16816.F32.BF16 R112, R104.reuse, R32, R8 ;  /* 0x000000206870723c */ /* 0x050fe60000041808 */
[----:B------:R-:W3:Y:S02]  /*d040*/  LDSM.16.MT88.4 R8, [R174+0xec00] ;  /* 0x00ec0000ae08783b */ /* 0x000ee40000004200 */
[----:B------:R-:W-:Y:S01]  /*d050*/  FADD.FTZ R55, R55, R52 ;  /* 0x0000003437377221 */ /* 0x000fe20000010000 */
[C---:B------:R-:W-:Y:S05]  /*d060*/  HMMA.16816.F32.BF16 R68, R104.reuse, R34, R68 ;  /* 0x000000226844723c */ /* 0x040fea0000041844 */
[----:B------:R-:W4:Y:S01]  /*d070*/  LDSM.16.MT88.4 R28, [R172+0xec00] ;  /* 0x00ec0000ac1c783b */ /* 0x000f220000004200 */
        /* <DEDUP_REMOVED lines=18> */
[----:B------:R-:W-:Y:S05]  /*d1a0*/  HMMA.16816.F32.BF16 R104, R104, R30, R16 ;  /* 0x0000001e6868723c */ /* 0x000fea0000041810 */
[----:B------:R-:W-:Y:S01]  /*d1b0*/  FADD.FTZ R193, R136, R41 ;  /* 0x0000002988c17221 */ /* 0x000fe20000010000 */
[----:B------:R-:W-:Y:S01]  /*d1c0*/  MOV R3, R0 ;  /* 0x0000000000037202 */ /* 0x000fe20000000f00 */
[----:B------:R-:W-:Y:S01]  /*d1d0*/  FADD.FTZ R196, R196, R5 ;  /* 0x00000005c4c47221 */ /* 0x000fe20000010000 */
[----:B------:R-:W-:Y:S05]  /*d1e0*/  @!UPT UIADD3 URZ, URZ, URZ, URZ ;  /* 0x0000003f3f3ff290 */ /* 0x000fea000fffe03f */
[----:B------:R-:W-:Y:S11]  /*d1f0*/  @P0 BRA `(.L_x_1928) ;  /* 0xffffffc800cc0947 */ /* 0x000ff6000383ffff */
.L_x_1924:
[----:B------:R-:W1:Y:S01]  /*d200*/  SHFL.BFLY PT, R8, R193, 0x2, 0x1f ;  /* 0x0c401f00c1087f89 */ /* 0x000e6200000e0000 */
[----:B------:R-:W-:Y:S01]  /*d210*/  MOV R6, 0x3f800000 ;  /* 0x3f80000000067802 */ /* 0x000fe20000000f00 */
[----:B------:R-:W2:Y:S01]  /*d220*/  S2UR UR4, SR_CgaCtaId ;  /* 0x00000000000479c3 */ /* 0x000ea20000008800 */
[----:B------:R-:W-:Y:S01]  /*d230*/  MOV R7, 0x3f800000 ;  /* 0x3f80000000077802 */ /* 0x000fe20000000f00 */
[----:B------:R-:W3:Y:S01]  /*d240*/  SHFL.BFLY PT, R9, R196, 0x2, 0x1f ;  /* 0x0c401f00c4097f89 */ /* 0x000ee200000e0000 */
[----:B------:R-:W-:Y:S01]  /*d250*/  UMOV UR5, 0x400 ;  /* 0x0000040000057882 */ /* 0x000fe20000000000 */
        /* <DEDUP_REMOVED lines=12> */
[----:B------:R-:W3:Y:S08]  /*d320*/  @P2 MUFU.RCP R7, R4 ;  /* 0x0000000400072308 */ /* 0x000ef00000001000 */
        /* <DEDUP_REMOVED lines=57> */
[----:B------:R-:W-:Y:S02]  /*d6c0*/  SHF.R.S32.HI R11, RZ, 0x5, R6 ;  /* 0x00000005ff0b7819 */ /* 0x000fe40000011406 */
[----:B------:R-:W-:Y:S02]  /*d6d0*/  LOP3.LUT R10, R10, 0xfffffff8, RZ, 0xc0, !PT ;  /* 0xfffffff80a0a7812 */ /* 0x000fe400078ec0ff */
[----:B------:R-:W-:-:S02]  /*d6e0*/  IADD3 R12, -R12, R3, RZ ;  /* 0x000000030c0c7210 */ /* 0x000fc40007ffe1ff */
[----:B------:R-:W-:Y:S01]  /*d6f0*/  F2FP.BF16.F32.PACK_AB R112, R113, R112 ;  /* 0x000000707170723e */ /* 0x000fe200000010ff */
[----:B------:R-:W-:Y:S01]  /*d700*/  IMAD.IADD R10, R7, 0x1, -R10 ;  /* 0x00000001070a7824 */ /* 0x000fe200078e0a0a */
[----:B------:R-:W-:Y:S01]  /*d710*/  F2FP.BF16.F32.PACK_AB R114, R115, R114 ;  /* 0x000000727372723e */ /* 0x000fe200000010ff */
[----:B------:R-:W-:Y:S01]  /*d720*/  IMAD R12, R11, 0x100, R12 ;  /* 0x000001000b0c7824 */ /* 0x000fe200078e020c */
[----:B------:R-:W-:Y:S02]  /*d730*/  F2FP.BF16.F32.PACK_AB R68, R69, R68 ;  /* 0x000000444544723e */ /* 0x000fe400000010ff */
[----:B------:R-:W-:Y:S02]  /*d740*/  LEA.HI R9, R10, R10, RZ, 0x1 ;  /* 0x0000000a0a097211 */ /* 0x000fe400078f08ff */
[----:B------:R-:W-:Y:S02]  /*d750*/  F2FP.BF16.F32.PACK_AB R70, R71, R70 ;  /* 0x000000464746723e */ /* 0x000fe400000010ff */
[----:B------:R-:W-:-:S02]  /*d760*/  LOP3.LUT R13, R9, 0x3fffffe, RZ, 0xc0, !PT ;  /* 0x03fffffe090d7812 */ /* 0x000fc400078ec0ff */
[----:B------:R-:W-:Y:S02]  /*d770*/  SHF.R.S32.HI R9, RZ, 0x1, R9 ;  /* 0x00000001ff097819 */ /* 0x000fe40000011409 */
[----:B------:R-:W-:Y:S01]  /*d780*/  F2FP.BF16.F32.PACK_AB R72, R73, R72 ;  /* 0x000000484948723e */ /* 0x000fe200000010ff */
[----:B------:R-:W-:Y:S01]  /*d790*/  IMAD.IADD R13, R10, 0x1, -R13 ;  /* 0x000000010a0d7824 */ /* 0x000fe200078e0a0d */
[C---:B------:R-:W-:Y:S02]  /*d7a0*/  SHF.L.U32 R10, R9.reuse, 0x6, RZ ;  /* 0x00000006090a7819 */ /* 0x040fe400000006ff */
[----:B------:R-:W-:Y:S02]  /*d7b0*/  LOP3.LUT P0, RZ, R9, 0x2, RZ, 0xc0, !PT ;  /* 0x0000000209ff7812 */ /* 0x000fe4000780c0ff */
[----:B------:R-:W-:Y:S02]  /*d7c0*/  LEA R12, R13, R12, 0x4 ;  /* 0x0000000c0d0c7211 */ /* 0x000fe400078e20ff */
[----:B------:R-:W-:-:S02]  /*d7d0*/  LOP3.LUT R10, R10, 0xc0, RZ, 0xc0, !PT ;  /* 0x000000c00a0a7812 */ /* 0x000fc400078ec0ff */
[----:B------:R-:W-:Y:S01]  /*d7e0*/  LOP3.LUT R13, R9, 0x1, RZ, 0xc0, !PT ;  /* 0x00000001090d7812 */ /* 0x000fe200078ec0ff */
[----:B------:R-:W-:Y:S01]  /*d7f0*/  IMAD.MOV.U32 R9, RZ, RZ, 0x20 ;  /* 0x00000020ff097424 */ /* 0x000fe200078e00ff */
[----:B------:R-:W-:Y:S02]  /*d800*/  LEA.HI R15, R10, R10, RZ, 0x1d ;  /* 0x0000000a0a0f7211 */ /* 0x000fe400078fe8ff */
[----:B------:R-:W-:Y:S02]  /*d810*/  ISETP.NE.U32.AND P1, PT, R13, 0x1, PT ;  /* 0x000000010d00780c */ /* 0x000fe40003f25070 */
[----:B------:R-:W-:Y:S02]  /*d820*/  LEA R12, R12, R15, 0x1 ;  /* 0x0000000f0c0c7211 */ /* 0x000fe400078e08ff */
[----:B------:R-:W-:Y:S02]  /*d830*/  SEL R10, R9, 0xffffffe0, !P0 ;  /* 0xffffffe0090a7807 */ /* 0x000fe40004000000 */
[----:B------:R-:W-:-:S02]  /*d840*/  ISETP.NE.AND P0, PT, R182, -0x1, PT ;  /* 0xffffffffb600780c */ /* 0x000fc40003f05270 */
[----:B------:R-:W-:Y:S01]  /*d850*/  LEA R15, R12, UR4, 0x1 ;  /* 0x000000040c0f7c11 */ /* 0x000fe2000f8e08ff */
[----:B------:R-:W-:Y:S01]  /*d860*/  ULDC.U8 UR4, c[0x0][0x3d8] ;  /* 0x0000f60000047ab9 */ /* 0x000fe20000000000 */
[----:B------:R-:W-:Y:S02]  /*d870*/  F2FP.BF16.F32.PACK_AB R74, R75, R74 ;  /* 0x0000004a4b4a723e */ /* 0x000fe400000010ff */
[C---:B------:R-:W-:Y:S01]  /*d880*/  IADD3 R17, R15.reuse, -0x10, RZ ;  /* 0xfffffff00f117810 */ /* 0x040fe20007ffe0ff */
[C---:B------:R-:W-:Y:S01]  /*d890*/  IMAD.IADD R19, R15.reuse, 0x1, R10 ;  /* 0x000000010f137824 */ /* 0x040fe200078e020a */
[----:B------:R-:W-:Y:S01]  /*d8a0*/  @P1 IADD3 R17, R15, 0x10, RZ ;  /* 0x000000100f111810 */ /* 0x000fe20007ffe0ff */
[----:B------:R-:W-:Y:S01]  /*d8b0*/  STS [R15], R112 ;  /* 0x000000700f007388 */ /* 0x000fe20000000800 */
[----:B------:R-:W-:Y:S02]  /*d8c0*/  F2FP.BF16.F32.PACK_AB R76, R77, R76 ;  /* 0x0000004c4d4c723e */ /* 0x000fe400000010ff */
[----:B------:R-:W-:Y:S01]  /*d8d0*/  F2FP.BF16.F32.PACK_AB R78, R79, R78 ;  /* 0x0000004e4f4e723e */ /* 0x000fe200000010ff */
[----:B------:R-:W-:Y:S01]  /*d8e0*/  STS [R15+0x200], R114 ;  /* 0x000200720f007388 */ /* 0x000fe20000000800 */
[----:B------:R-:W-:Y:S01]  /*d8f0*/  IADD3 R9, R10, R17, RZ ;  /* 0x000000110a097210 */ /* 0x000fe20007ffe0ff */
[----:B------:R-:W3:Y:S01]  /*d900*/  @P0 LDC.64 R12, c[0x0][0x298] ;  /* 0x0000a600ff0c0b82 */ /* 0x000ee20000000a00 */
        /* <DEDUP_REMOVED lines=15> */
[----:B------:R-:W-:Y:S01]  /*da00*/  SHF.R.S32.HI R10, RZ, 0x1f, R11 ;  /* 0x0000001fff0a7819 */ /* 0x000fe2000001140b */
[----:B------:R-:W-:Y:S01]  /*da10*/  STS [R9+0x200], R78 ;  /* 0x0002004e09007388 */ /* 0x000fe20000000800 */
[----:B------:R-:W-:Y:S01]  /*da20*/  F2FP.BF16.F32.PACK_AB R96, R97, R96 ;  /* 0x000000606160723e */ /* 0x000fe200000010ff */
[----:B---3--:R-:W-:Y:S01]  /*da30*/  @P0 IMAD.WIDE.U32 R22, R182, R12, RZ ;  /* 0x0000000cb6160225 */ /* 0x008fe200078e00ff */
[----:B------:R-:W-:Y:S01]  /*da40*/  LEA.HI R10, R10, R11, RZ, 0x2 ;  /* 0x0000000b0a0a7211 */ /* 0x000fe200078f10ff */
[----:B------:R-:W-:Y:S01]  /*da50*/  STS [R15+0x1000], R108 ;  /* 0x0010006c0f007388 */ /* 0x000fe20000000800 */
[----:B------:R-:W-:Y:S01]  /*da60*/  F2FP.BF16.F32.PACK_AB R98, R99, R98 ;  /* 0x000000626362723e */ /* 0x000fe200000010ff */
[----:B------:R-:W-:Y:S01]  /*da70*/  @P0 IMAD R16, R182, R13, R23 ;  /* 0x0000000db6100224 */ /* 0x000fe200078e0217 */
[----:B------:R-:W-:Y:S01]  /*da80*/  F2FP.BF16.F32.PACK_AB R100, R101, R100 ;  /* 0x000000646564723e */ /* 0x000fe200000010ff */
[----:B------:R-:W-:Y:S01]  /*da90*/  STS [R15+0x1200], R110 ;  /* 0x0012006e0f007388 */ /* 0x000fe20000000800 */
[----:B------:R-:W-:Y:S01]  /*daa0*/  F2FP.BF16.F32.PACK_AB R102, R103, R102 ;  /* 0x000000666766723e */ /* 0x000fe200000010ff */
[----:B-1----:R-:W-:Y:S01]  /*dab0*/  @P3 FMUL.FTZ R13, R5, 0.69314718246459960938 ;  /* 0x3f317218050d3820 */ /* 0x002fe20000410000 */
[----:B------:R-:W-:Y:S01]  /*dac0*/  F2FP.BF16.F32.PACK_AB R104, R105, R104 ;  /* 0x000000686968723e */ /* 0x000fe200000010ff */
[----:B------:R-:W-:Y:S01]  /*dad0*/  STS [R17+0x1000], R80 ;  /* 0x0010005011007388 */ /* 0x000fe20000000800 */
[----:B------:R-:W-:-:S02]  /*dae0*/  F2FP.BF16.F32.PACK_AB R106, R107, R106 ;  /* 0x0000006a6b6a723e */ /* 0x000fc400000010ff */
[----:B------:R-:W-:Y:S01]  /*daf0*/  LOP3.LUT R10, R10, 0xfffffffc, RZ, 0xc0, !PT ;  /* 0xfffffffc0a0a7812 */ /* 0x000fe200078ec0ff */
[----:B------:R-:W-:Y:S01]  /*db00*/  STS [R17+0x1200], R82 ;  /* 0x0012005211007388 */ /* 0x000fe20000000800 */
[----:B------:R-:W-:Y:S02]  /*db10*/  ISETP.NE.AND P1, PT, RZ, UR4, PT ;  /* 0x00000004ff007c0c */ /* 0x000fe4000bf25270 */
[----:B------:R-:W-:Y:S01]  /*db20*/  IADD3 R11, R11, -R10, RZ ;  /* 0x8000000a0b0b7210 */ /* 0x000fe20007ffe0ff */
[----:B------:R-:W-:Y:S01]  /*db30*/  STS [R19+0x1000], R84 ;  /* 0x0010005413007388 */ /* 0x000fe20000000800 */
[----:B------:R-:W-:-:S03]  /*db40*/  MOV R10, 0x7f800000 ;  /* 0x7f800000000a7802 */ /* 0x000fc60000000f00 */
        /* <DEDUP_REMOVED lines=11> */
[----:B-1----:R-:W1:Y:S01]  /*dc00*/  @P2 LDC R15, c[0x0][0x2e8] ;  /* 0x0000ba00ff0f2b82 */ /* 0x002e620000000800 */
[----:B---3--:R-:W-:Y:S01]  /*dc10*/  @P2 FMUL.FTZ R17, R4, 0.69314718246459960938 ;  /* 0x3f31721804112820 */ /* 0x008fe20000410000 */
[----:B------:R-:W-:Y:S01]  /*dc20*/  @P0 MOV R4, R22 ;  /* 0x0000001600040202 */ /* 0x000fe20000000f00 */
[----:B----4-:R-:W-:Y:S01]  /*dc30*/  IMAD.MOV.U32 R9, RZ, RZ, 0x7f800000 ;  /* 0x7f800000ff097424 */ /* 0x010fe200078e00ff */
[----:B--2---:R-:W-:Y:S06]  /*dc40*/  @P0 BRA `(.L_x_1929) ;  /* 0x0000000000200947 */ /* 0x004fec0003800000 */
[----:B------:R-:W2:Y:S01]  /*dc50*/  S2R R19, SR_CTAID.Y ;  /* 0x0000000000137919 */ /* 0x000ea20000002600 */
[----:B------:R-:W3:Y:S01]  /*dc60*/  LDC.64 R4, c[0x0][0x290] ;  /* 0x0000a400ff047b82 */ /* 0x000ee20000000a00 */
[----:B--2---:R-:W-:-:S05]  /*dc70*/  SHF.R.S32.HI R23, RZ, 0x1f, R19 ;  /* 0x0000001fff177819 */ /* 0x004fca0000011413 */
[-C--:B---3--:R-:W-:Y:S02]  /*dc80*/  IMAD R12, R23, R4.reuse, RZ ;  /* 0x00000004170c7224 */ /* 0x088fe400078e02ff */
[----:B------:R-:W-:-:S04]  /*dc90*/  IMAD.WIDE.U32 R22, R19, R4, RZ ;  /* 0x0000000413167225 */ /* 0x000fc800078e00ff */
[----:B------:R-:W-:Y:S01]  /*dca0*/  IMAD R5, R19, R5, R12 ;  /* 0x0000000513057224 */ /* 0x000fe200078e020c */
[----:B------:R-:W-:-:S04]  /*dcb0*/  MOV R4, R22 ;  /* 0x0000001600047202 */ /* 0x000fc80000000f00 */
[----:B------:R-:W-:Y:S02]  /*dcc0*/  IADD3 R16, R23, R5, RZ ;  /* 0x0000000517107210 */ /* 0x000fe40007ffe0ff */
.L_x_1929:
[----:B------:R-:W-:Y:S01]  /*dcd0*/  @P3 FFMA.FTZ R9, R2, R21, R13 ;  /* 0x0000001502093223 */ /* 0x000fe2000001000d */
[----:B-1----:R-:W-:Y:S01]  /*dce0*/  @P2 FFMA.FTZ R10, R0, R15, R17 ;  /* 0x0000000f000a2223 */ /* 0x002fe20000010011 */
        /* <DEDUP_REMOVED lines=8> */
.L_x_1930:
[----:B------:R-:W1:Y:S01]  /*dd70*/  S2R R5, SR_CTAID.Z ;  /* 0x0000000000057919 */ /* 0x000e620000002700 */
[----:B------:R-:W1:Y:S01]  /*dd80*/  LDC R0, c[0x0][0x270] ;  /* 0x00009c00ff007b82 */ /* 0x000e620000000800 */
[----:B------:R-:W1:Y:S07]  /*dd90*/  S2R R2, SR_CTAID.Y ;  /* 0x0000000000027919 */ /* 0x000e6e0000002600 */
[----:B------:R-:W2:Y:S01]  /*dda0*/  LDC R182, c[0x0][0x2c4] ;  /* 0x0000b100ffb67b82 */ /* 0x000ea20000000800 */
[----:B-1----:R-:W-:-:S04]  /*ddb0*/  IMAD R13, R2, R0, R5 ;  /* 0x00000000020d7224 */ /* 0x002fc800078e0205 */
[----:B--2---:R-:W-:-:S07]  /*ddc0*/  IMAD R182, R13, R182, RZ ;  /* 0x000000b60db67224 */ /* 0x004fce00078e02ff */
.L_x_1931:
[----:B------:R-:W-:Y:S01]  /*ddd0*/  BAR.SYNC.DEFER_BLOCKING 0x0 ;  /* 0x0000000000007b1d */ /* 0x000fe20000010000 */
[----:B------:R-:W-:Y:S01]  /*dde0*/  LOP3.LUT R6, R6, 0xffffffe0, RZ, 0xc0, !PT ;  /* 0xffffffe006067812 */ /* 0x000fe200078ec0ff */
[----:B------:R-:W-:Y:S01]  /*ddf0*/  IMAD R190, R11, 0x10, R190 ;  /* 0x000000100bbe7824 */ /* 0x000fe200078e02be */
[----:B------:R-:W-:-:S03]  /*de00*/  SHF.R.S32.HI R187, RZ, 0x1f, R186 ;  /* 0x0000001fffbb7819 */ /* 0x000fc600000114ba */
[----:B------:R-:W-:Y:S01]  /*de10*/  IMAD.IADD R6, R3, 0x1, -R6 ;  /* 0x0000000103067824 */ /* 0x000fe200078e0a06 */
[----:B------:R-:W-:Y:S01]  /*de20*/  ULDC.64 UR6, c[0x0][0x298] ;  /* 0x0000a60000067ab9 */ /* 0x000fe20000000a00 */
[----:B------:R-:W1:Y:S01]  /*de30*/  S2R R17, SR_CTAID.X ;  /* 0x0000000000117919 */ /* 0x000e620000002500 */
[----:B------:R-:W-:Y:S02]  /*de40*/  BSSY B0, `(.L_x_1932) ;  /* 0x000001c000007945 */ /* 0x000fe40003800000 */
[----:B------:R-:W-:Y:S01]  /*de50*/  LOP3.LUT P1, RZ, R6, 0x3, RZ, 0xc0, !PT ;  /* 0x0000000306ff7812 */ /* 0x000fe2000782c0ff */
[----:B------:R-:W2:Y:S01]  /*de60*/  S2R R0, SR_TID.X ;  /* 0x0000000000007919 */ /* 0x000ea20000002100 */
[----:B------:R3:W4:Y:S01]  /*de70*/  LDS.128 R12, [R185+0x800] ;  /* 0x00080000b90c7984 */ /* 0x0007220000000c00 */
[C---:B-1----:R-:W-:Y:S02]  /*de80*/  IMAD.SHL.U32 R19, R17.reuse, 0x40, RZ ;  /* 0x0000004011137824 */ /* 0x042fe400078e00ff */
[----:B------:R-:W-:-:S02]  /*de90*/  IMAD R17, R17, -0x40, R184 ;  /* 0xffffffc011117824 */ /* 0x000fc400078e02b8 */
[----:B------:R-:W-:Y:S01]  /*dea0*/  IMAD.WIDE.U32 R186, R19, UR6, R186 ;  /* 0x0000000613ba7c25 */ /* 0x000fe2000f8e00ba */
[----:B------:R-:W-:Y:S02]  /*deb0*/  SHF.R.S32.HI R2, RZ, 0x1f, R19 ;  /* 0x0000001fff027819 */ /* 0x000fe40000011413 */
[----:B--2---:R-:W-:Y:S02]  /*dec0*/  SHF.R.S32.HI R3, RZ, 0x1f, R0 ;  /* 0x0000001fff037819 */ /* 0x004fe40000011400 */
[----:B------:R-:W-:Y:S01]  /*ded0*/  IADD3 R18, P0, R4, R186, RZ ;  /* 0x000000ba04127210 */ /* 0x000fe20007f1e0ff */
[----:B------:R-:W-:Y:S01]  /*dee0*/  IMAD R2, R2, UR6, RZ ;  /* 0x0000000602027c24 */ /* 0x000fe2000f8e02ff */
[----:B------:R-:W-:-:S03]  /*def0*/  LEA.HI R3, R3, R0, RZ, 0x2 ;  /* 0x0000000003037211 */ /* 0x000fc600078f10ff */
[----:B------:R-:W-:Y:S01]  /*df00*/  IMAD R21, R19, UR7, R2 ;  /* 0x0000000713157c24 */ /* 0x000fe2000f8e0202 */
[----:B---34-:R-:W-:Y:S07]  /*df10*/  @P1 BRA `(.L_x_1933) ;  /* 0x0000000000381947 */ /* 0x018fee0003800000 */
[----:B------:R-:W1:Y:S01]  /*df20*/  S2R R11, SR_CTAID.X ;  /* 0x00000000000b7919 */ /* 0x000e620000002500 */
[----:B------:R-:W-:Y:S01]  /*df30*/  VIADD R0, R190, 0x8 ;  /* 0x00000008be007836 */ /* 0x000fe20000000000 */
[----:B------:R-:W-:Y:S01]  /*df40*/  ULDC.64 UR4, c[0x0][0x2b0] ;  /* 0x0000ac0000047ab9 */ /* 0x000fe20000000a00 */
[C---:B-1----:R-:W-:Y:S02]  /*df50*/  IMAD R23, R11.reuse, 0x40, R182 ;  /* 0x000000400b177824 */ /* 0x042fe400078e02b6 */
[----:B------:R-:W-:-:S03]  /*df60*/  IMAD R25, R11, -0x40, R184 ;  /* 0xffffffc00b197824 */ /* 0x000fc600078e02b8 */
[----:B------:R-:W-:Y:S02]  /*df70*/  SHF.R.S32.HI R11, RZ, 0x1f, R23 ;  /* 0x0000001fff0b7819 */ /* 0x000fe40000011417 */
[----:B------:R-:W-:Y:S02]  /*df80*/  IADD3 R23, P1, R190, R23, RZ ;  /* 0x00000017be177210 */ /* 0x000fe40007f3e0ff */
[-C--:B------:R-:W-:Y:S02]  /*df90*/  ISETP.GE.AND P2, PT, R0, R25.reuse, PT ;  /* 0x000000190000720c */ /* 0x080fe40003f46270 */
[C---:B------:R-:W-:Y:S02]  /*dfa0*/  ISETP.GE.AND P3, PT, R190.reuse, R25, PT ;  /* 0x00000019be00720c */ /* 0x040fe40003f66270 */
[----:B------:R-:W-:Y:S02]  /*dfb0*/  LEA.HI.X.SX32 R190, R190, R11, 0x1, P1 ;  /* 0x0000000bbebe7211 */ /* 0x000fe400008f0eff */
[----:B------:R-:W-:-:S04]  /*dfc0*/  LEA R22, P1, R23, UR4, 0x2 ;  /* 0x0000000417167c11 */ /* 0x000fc8000f8210ff */
[----:B------:R-:W-:-:S05]  /*dfd0*/  LEA.HI.X R23, R23, UR5, R190, 0x2, P1 ;  /* 0x0000000517177c11 */ /* 0x000fca00088f14be */
[----:B------:R1:W-:Y:S04]  /*dfe0*/  @!P3 STG.E desc[UR10][R22.64], R9 ;  /* 0x000000091600b986 */ /* 0x0003e8000c10190a */
[----:B------:R1:W-:Y:S02]  /*dff0*/  @!P2 STG.E desc[UR10][R22.64+0x20], R10 ;  /* 0x0000200a1600a986 */ /* 0x0003e4000c10190a */
.L_x_1933:
[----:B------:R-:W-:Y:S05]  /*e000*/  BSYNC B0 ;  /* 0x0000000000007941 */ /* 0x000fea0003800000 */
.L_x_1932:
[----:B------:R-:W-:Y:S01]  /*e010*/  LEA.HI.SX32 R8, R8, 0x20, 0x1e ;  /* 0x0000002008087811 */ /* 0x000fe200078ff2ff */
[----:B------:R-:W-:Y:S01]  /*e020*/  ULDC.64 UR4, c[0x0][0x2a0] ;  /* 0x0000a80000047ab9 */ /* 0x000fe20000000a00 */
[----:B------:R-:W-:Y:S01]  /*e030*/  IADD3.X R19, R16, R21, R187, P0, !PT ;  /* 0x0000001510137210 */ /* 0x000fe200007fe4bb */
[----:B------:R-:W-:Y:S01]  /*e040*/  BSSY B0, `(.L_x_1934) ;  /* 0x0000019000007945 */ /* 0x000fe20003800000 */
[----:B------:R-:W-:Y:S01]  /*e050*/  ISETP.GE.AND P1, PT, R8, R17, PT ;  /* 0x000000110800720c */ /* 0x000fe20003f26270 */
[----:B-1----:R1:W2:Y:S01]  /*e060*/  LDS.128 R20, [R185] ;  /* 0x00000000b9147984 */ /* 0x0022a20000000c00 */
[----:B------:R-:W-:Y:S01]  /*e070*/  SHF.R.S32.HI R3, RZ, 0x2, R3 ;  /* 0x00000002ff037819 */ /* 0x000fe20000011403 */
[----:B------:R-:W-:Y:S01]  /*e080*/  IMAD.WIDE.U32 R24, R5, UR4, R18 ;  /* 0x0000000405187c25 */ /* 0x000fe2000f8e0012 */
[----:B------:R-:W-:Y:S01]  /*e090*/  SHF.R.S32.HI R0, RZ, 0x1f, R5 ;  /* 0x0000001fff007819 */ /* 0x000fe20000011405 */
[----:B------:R1:W3:Y:S01]  /*e0a0*/  LDS.128 R16, [R185+0x1000] ;  /* 0x00100000b9107984 */ /* 0x0002e20000000c00 */
[----:B------:R-:W-:-:S02]  /*e0b0*/  ISETP.GE.AND P0, PT, R3, R178, PT ;  /* 0x000000b20300720c */ /* 0x000fc40003f06270 */
[----:B------:R-:W-:Y:S01]  /*e0c0*/  SHF.R.S32.HI R3, RZ, 0x1f, R3 ;  /* 0x0000001fff037819 */ /* 0x000fe20000011403 */
[----:B------:R1:W4:Y:S01]  /*e0d0*/  LDS.128 R8, [R185+0x2000] ;  /* 0x00200000b9087984 */ /* 0x0003220000000c00 */
[----:B------:R-:W-:-:S04]  /*e0e0*/  IMAD R0, R0, UR4, RZ ;  /* 0x0000000400007c24 */ /* 0x000fc8000f8e02ff */
[----:B------:R-:W-:-:S04]  /*e0f0*/  IMAD R5, R5, UR5, R0 ;  /* 0x0000000505057c24 */ /* 0x000fc8000f8e0200 */
[----:B------:R-:W-:Y:S01]  /*e100*/  IMAD.IADD R5, R5, 0x1, R25 ;  /* 0x0000000105057824 */ /* 0x000fe200078e0219 */
[----:B------:R-:W-:Y:S06]  /*e110*/  @P0 BRA `(.L_x_1935) ;  /* 0x00000000002c0947 */ /* 0x000fec0003800000 */
[----:B------:R-:W-:Y:S01]  /*e120*/  MOV R4, R24 ;  /* 0x0000001800047202 */ /* 0x000fe20000000f00 */
[----:B------:R-:W-:Y:S01]  /*e130*/  IMAD R0, R3, UR6, RZ ;  /* 0x0000000603007c24 */ /* 0x000fe2000f8e02ff */
[----:B------:R-:W-:-:S03]  /*e140*/  ULDC.64 UR4, c[0x0][0x280] ;  /* 0x0000a00000047ab9 */ /* 0x000fc60000000a00 */
[----:B------:R-:W-:-:S04]  /*e150*/  IMAD.WIDE.U32 R26, R7, UR6, R4 ;  /* 0x00000006071a7c25 */ /* 0x000fc8000f8e0004 */
[----:B------:R-:W-:Y:S01]  /*e160*/  IMAD R0, R7, UR7, R0 ;  /* 0x0000000707007c24 */ /* 0x000fe2000f8e0200 */
[----:B------:R-:W-:-:S04]  /*e170*/  LEA R28, P0, R26, UR4, 0x1 ;  /* 0x000000041a1c7c11 */ /* 0x000fc8000f8008ff */
[----:B------:R-:W-:-:S04]  /*e180*/  IADD3 R0, R0, R27, RZ ;  /* 0x0000001b00007210 */ /* 0x000fc80007ffe0ff */
[----:B------:R-:W-:-:S05]  /*e190*/  LEA.HI.X R29, R26, UR5, R0, 0x1, P0 ;  /* 0x000000051a1d7c11 */ /* 0x000fca00080f0c00 */
[----:B--2---:R2:W-:Y:S04]  /*e1a0*/  STG.E.128 desc[UR10][R28.64], R20 ;  /* 0x000000141c007986 */ /* 0x0045e8000c101d0a */
[----:B---3--:R2:W-:Y:S04]  /*e1b0*/  STG.E.128 desc[UR10][R28.64+0x40], R16 ;  /* 0x000040101c007986 */ /* 0x0085e8000c101d0a */
[----:B----4-:R2:W-:Y:S02]  /*e1c0*/  STG.E.128 desc[UR10][R28.64+0x80], R8 ;  /* 0x000080081c007986 */ /* 0x0105e4000c101d0a */
.L_x_1935:
[----:B------:R-:W-:Y:S05]  /*e1d0*/  BSYNC B0 ;  /* 0x0000000000007941 */ /* 0x000fea0003800000 */
.L_x_1934:
[----:B--2-4-:R2:W4:Y:S04]  /*e1e0*/  LDS.128 R8, [R185+0x1800] ;  /* 0x00180000b9087984 */ /* 0x0145280000000c00 */
[----:B---3--:R2:W3:Y:S01]  /*e1f0*/  LDS.128 R16, [R185+0x2800] ;  /* 0x00280000b9107984 */ /* 0x0084e20000000c00 */
[----:B------:R-:W-:Y:S05]  /*e200*/  @P1 EXIT ;  /* 0x000000000000194d */ /* 0x000fea0003800000 */
[----:B------:R-:W-:Y:S01]  /*e210*/  IADD3 R7, P0, R7, 0x20, RZ ;  /* 0x0000002007077810 */ /* 0x000fe20007f1e0ff */
[----:B------:R-:W-:Y:S01]  /*e220*/  IMAD.MOV.U32 R2, RZ, RZ, R24 ;  /* 0x000000ffff027224 */ /* 0x000fe200078e0018 */
[----:B------:R-:W-:-:S03]  /*e230*/  ULDC.64 UR4, c[0x0][0x280] ;  /* 0x0000a00000047ab9 */ /* 0x000fc60000000a00 */
[----:B------:R-:W-:Y:S01]  /*e240*/  IMAD.X R0, RZ, RZ, R3, P0 ;  /* 0x000000ffff007224 */ /* 0x000fe200000e0603 */
[----:B------:R-:W-:-:S03]  /*e250*/  MOV R3, R5 ;  /* 0x0000000500037202 */ /* 0x000fc60000000f00 */
[----:B------:R-:W-:Y:S02]  /*e260*/  IMAD R0, R0, UR6, RZ ;  /* 0x0000000600007c24 */ /* 0x000fe4000f8e02ff */
[----:B------:R-:W-:-:S04]  /*e270*/  IMAD.WIDE.U32 R2, R7, UR6, R2 ;  /* 0x0000000607027c25 */ /* 0x000fc8000f8e0002 */
[----:B------:R-:W-:Y:S01]  /*e280*/  IMAD R0, R7, UR7, R0 ;  /* 0x0000000707007c24 */ /* 0x000fe2000f8e0200 */
[----:B------:R-:W-:-:S04]  /*e290*/  LEA R4, P0, R2, UR4, 0x1 ;  /* 0x0000000402047c11 */ /* 0x000fc8000f8008ff */
[----:B------:R-:W-:-:S04]  /*e2a0*/  IADD3 R0, R0, R3, RZ ;  /* 0x0000000300007210 */ /* 0x000fc80007ffe0ff */
[----:B------:R-:W-:-:S05]  /*e2b0*/  LEA.HI.X R5, R2, UR5, R0, 0x1, P0 ;  /* 0x0000000502057c11 */ /* 0x000fca00080f0c00 */
[----:B------:R-:W-:Y:S04]  /*e2c0*/  STG.E.128 desc[UR10][R4.64], R12 ;  /* 0x0000000c04007986 */ /* 0x000fe8000c101d0a */
[----:B----4-:R-:W-:Y:S04]  /*e2d0*/  STG.E.128 desc[UR10][R4.64+0x40], R8 ;  /* 0x0000400804007986 */ /* 0x010fe8000c101d0a */
[----:B---3--:R-:W-:Y:S01]  /*e2e0*/  STG.E.128 desc[UR10][R4.64+0x80], R16 ;  /* 0x0000801004007986 */ /* 0x008fe2000c101d0a */
[----:B------:R-:W-:Y:S05]  /*e2f0*/  EXIT ;  /* 0x000000000000794d */ /* 0x000fea0003800000 */
.L_x_1936:
        /* <DEDUP_REMOVED lines=16> */
.L_x_6456:


//--------------------- .text._ZN5flash24flash_fwd_splitkv_kernelI23Flash_fwd_kernel_traitsILi96ELi64ELi128ELi4ELb0ELb0EN7cutlass10bfloat16_tE19Flash_kernel_traitsILi96ELi64ELi128ELi4ES3_EELb1ELb0ELb0ELb0ELb1ELb1ELb0ELb0EEEvNS_16Flash_fwd_paramsE --------------------------
	.section	.text._ZN5flash24flash_fwd_splitkv_kernelI23Flash_fwd_kernel_traitsILi96ELi64ELi128ELi4ELb0ELb0EN7cutlass10bfloat16_tE19Flash_kernel_traitsILi96ELi64ELi128ELi4ES3_EELb1ELb0ELb0ELb0ELb1ELb1ELb0ELb0EEEvNS_16Flash_fwd_paramsE,"ax",@progbits
	.align	128
        .global         _ZN5flash24flash_fwd_splitkv_kernelI23Flash_fwd_kernel_traitsILi96ELi64ELi128ELi4ELb0ELb0EN7cutlass10bfloat16_tE19Flash_kernel_traitsILi96ELi64ELi128ELi4ES3_EELb1ELb0ELb0ELb0ELb1ELb1ELb0ELb0EEEvNS_16Flash_fwd_paramsE
        .type           _ZN5flash24flash_fwd_splitkv_kernelI23Flash_fwd_kernel_traitsILi96ELi64ELi128ELi4ELb0ELb0EN7cutlass10bfloat16_tE19Flash_kernel_traitsILi96ELi64ELi128ELi4ES3_EELb1ELb0ELb0ELb0ELb1ELb1ELb0ELb0EEEvNS_16Flash_fwd_paramsE,@function
        .size           _ZN5flash24flash_fwd_splitkv_kernelI23Flash_fwd_kernel_traitsILi96ELi64ELi128ELi4ELb0ELb0EN7cutlass10bfloat16_tE19Flash_kernel_traitsILi96ELi64ELi128ELi4ES3_EELb1ELb0ELb0ELb0ELb1ELb1ELb0ELb0EEEvNS_16Flash_fwd_paramsE,(.L_x_6457 - _ZN5flash24flash_fwd_splitkv_kernelI23Flash_fwd_kernel_traitsILi96ELi64ELi128ELi4ELb0ELb0EN7cutlass10bfloat16_tE19Flash_kernel_traitsILi96ELi64ELi128ELi4ES3_EELb1ELb0ELb0ELb0ELb1ELb1ELb0ELb0EEEvNS_16Flash_fwd_paramsE)
        .other          _ZN5flash24flash_fwd_splitkv_kernelI23Flash_fwd_kernel_traitsILi96ELi64ELi128ELi4ELb0ELb0EN7cutlass10bfloat16_tE19Flash_kernel_traitsILi96ELi64ELi128ELi4ES3_EELb1ELb0ELb0ELb0ELb1ELb1ELb0ELb0EEEvNS_16Flash_fwd_paramsE,@"STO_CUDA_ENTRY STV_DEFAULT"
_ZN5flash24flash_fwd_splitkv_kernelI23Flash_fwd_kernel_traitsILi96ELi64ELi128ELi4ELb0ELb0EN7cutlass10bfloat16_tE19Flash_kernel_traitsILi96ELi64ELi128ELi4ES3_EELb1ELb0ELb0ELb0ELb1ELb1ELb0ELb0EEEvNS_16Flash_fwd_paramsE:
.text._ZN5flash24flash_fwd_splitkv_kernelI23Flash_fwd_kernel_traitsILi96ELi64ELi128ELi4ELb0ELb0EN7cutlass10bfloat16_tE19Flash_kernel_traitsILi96ELi64ELi128ELi4ES3_EELb1ELb0ELb0ELb0ELb1ELb1ELb0ELb0EEEvNS_16Flash_fwd_paramsE:
        /* <DEDUP_REMOVED lines=38> */
.L_x_1937:
[----:B------:R-:W1:Y:S02]  /*0260*/  LDC R5, c[0x0][0x2c8] ;  /* 0x0000b200ff057b82 */ /* 0x000e640000000800 */
.L_x_1938:
        /* <DEDUP_REMOVED lines=90> */
.L_x_1941:
[----:B------:R-:W-:Y:S05]  /*0810*/  BSYNC B0 ;  /* 0x0000000000007941 */ /* 0x000fea0003800000 */
.L_x_1940:
        /* <DEDUP_REMOVED lines=15> */
.L_x_1943:
[----:B------:R-:W-:Y:S05]  /*0910*/  BSYNC B0 ;  /* 0x0000000000007941 */ /* 0x000fea0003800000 */
.L_x_1942:
        /* <DEDUP_REMOVED lines=11> */
.L_x_1939:
        /* <DEDUP_REMOVED lines=24> */
.L_x_1944:
        /* <DEDUP_REMOVED lines=68> */
[----:B------:R-:W-:Y:S02]  /*0f90*/  IMAD.IADD R15, R15, 0x1, R4 ;  /* 0x000000010f0f7824 */ /* 0x000fe400078e0204 */
[----:B---3--:R-:W-:-:S02]  /*0fa0*/  IMAD R4, R13, R136, RZ ;  /* 0x000000880d047224 */ /* 0x008fc400078e02ff */
[----:B------:R-:W-:-:S04]  /*0fb0*/  IMAD.WIDE.U32 R8, R7, R136, R14 ;  /* 0x0000008807087225 */ /* 0x000fc800078e000e */
[----:B------:R-:W-:Y:S02]  /*0fc0*/  IMAD R4, R7, R137, R4 ;  /* 0x0000008907047224 */ /* 0x000fe400078e0204 */
[----:B------:R-:W-:Y:S02]  /*0fd0*/  IMAD.MOV.U32 R14, RZ, RZ, R8 ;  /* 0x000000ffff0e7224 */ /* 0x000fe400078e0008 */
[----:B------:R-:W-:Y:S01]  /*0fe0*/  IMAD.WIDE.U32 R16, R0, R2, RZ ;  /* 0x0000000200107225 */ /* 0x000fe200078e00ff */
[----:B------:R-:W-:-:S03]  /*0ff0*/  IADD3 R15, R9, R4, RZ ;  /* 0x00000004090f7210 */ /* 0x000fc60007ffe0ff */
[----:B------:R-:W-:Y:S02]  /*1000*/  IMAD R9, R19, UR4, RZ ;  /* 0x0000000413097c24 */ /* 0x000fe4000f8e02ff */
[----:B------:R-:W-:Y:S01]  /*1010*/  IMAD.WIDE.U32 R36, R12, UR4, R14 ;  /* 0x000000040c247c25 */ /* 0x000fe2000f8e000e */
[----:B------:R-:W-:-:S03]  /*1020*/  IADD3 R14, R17, R3, RZ ;  /* 0x00000003110e7210 */ /* 0x000fc60007ffe0ff */
[----:B------:R-:W-:-:S05]  /*1030*/  IMAD R9, R12, UR5, R9 ;  /* 0x000000050c097c24 */ /* 0x000fca000f8e0209 */
[----:B------:R-:W-:Y:S01]  /*1040*/  IADD3 R6, R37, R9, RZ ;  /* 0x0000000925067210 */ /* 0x000fe20007ffe0ff */
[----:B------:R-:W-:Y:S06]  /*1050*/  BRA `(.L_x_1946) ;  /* 0x0000000400287947 */ /* 0x000fec0003800000 */
.L_x_1945:
        /* <DEDUP_REMOVED lines=48> */
.L_x_1947:
        /* <DEDUP_REMOVED lines=8> */
[----:B-1----:R-:W-:-:S04]  /*13e0*/  @P3 IMAD.WIDE.U32 R16, R14, R4, RZ ;  /* 0x000000040e103225 */ /* 0x002fc800078e00ff */
[----:B------:R-:W-:-:S04]  /*13f0*/  IMAD.WIDE.U32 R36, R12, R2, R8 ;  /* 0x000000020c247225 */ /* 0x000fc800078e0008 */
        /* <DEDUP_REMOVED lines=16> */
.L_x_1946:
        /* <DEDUP_REMOVED lines=8> */
[----:B------:R-:W-:Y:S01]  /*1580*/  ULDC.64 UR6, c[0x0][0x268] ;  /* 0x00009a0000067ab9 */ /* 0x000fe20000000a00 */
[----:B------:R-:W-:Y:S01]  /*1590*/  SHF.R.S32.HI R26, RZ, 0x2, R9 ;  /* 0x00000002ff1a7819 */ /* 0x000fe20000011409 */
[----:B------:R-:W1:Y:S01]  /*15a0*/  LDC.64 R140, c[0x0][0x250] ;  /* 0x00009400ff8c7b82 */ /* 0x000e620000000a00 */
[----:B------:R-:W-:Y:S01]  /*15b0*/  IADD3 R18, -R0, R129, RZ ;  /* 0x0000008100127210 */ /* 0x000fe20007ffe1ff */
[----:B------:R-:W-:Y:S01]  /*15c0*/  ULDC.64 UR8, c[0x0][0x220] ;  /* 0x0000880000087ab9 */ /* 0x000fe20000000a00 */
[----:B------:R-:W-:Y:S01]  /*15d0*/  LOP3.LUT R17, R9, 0xfffffffc, RZ, 0xc0, !PT ;  /* 0xfffffffc09117812 */ /* 0x000fe200078ec0ff */
[C---:B------:R-:W-:Y:S01]  /*15e0*/  VIADD R21, R26.reuse, 0x20 ;  /* 0x000000201a157836 */ /* 0x040fe20000000000 */
[----:B------:R-:W-:-:S02]  /*15f0*/  ISETP.GE.AND P3, PT, R26, R18, PT ;  /* 0x000000121a00720c */ /* 0x000fc40003f66270 */
[----:B------:R-:W-:Y:S01]  /*1600*/  @!P0 SHF.R.S32.HI R15, RZ, 0x1f, R11 ;  /* 0x0000001fff0f8819 */ /* 0x000fe2000001140b */
[----:B------:R-:W2:Y:S01]  /*1610*/  @!P0 LDC.64 R2, c[0x0][0x228] ;  /* 0x00008a00ff028b82 */ /* 0x000ea20000000a00 */
[----:B------:R-:W-:Y:S02]  /*1620*/  ISETP.GE.AND P4, PT, R21, R176, PT ;  /* 0x000000b01500720c */ /* 0x000fe40003f86270 */
[----:B------:R-:W-:Y:S02]  /*1630*/  IADD3 R184, -R17, R116, RZ ;  /* 0x0000007411b87210 */ /* 0x000fe40007ffe1ff */
[----:B------:R-:W-:Y:S02]  /*1640*/  ISETP.GE.AND P1, PT, R26, R176, PT ;  /* 0x000000b01a00720c */ /* 0x000fe40003f26270 */
[----:B------:R-:W-:Y:S01]  /*1650*/  SHF.L.U32 R184, R184, 0x3, RZ ;  /* 0x00000003b8b87819 */ /* 0x000fe200000006ff */
[----:B------:R-:W3:Y:S01]  /*1660*/  @P0 LDC.64 R4, c[0x0][0x240] ;  /* 0x00009000ff040b82 */ /* 0x000ee20000000a00 */
[----:B------:R-:W-:Y:S01]  /*1670*/  LEA.HI R9, R9, R26, RZ, 0x1 ;  /* 0x0000001a09097211 */ /* 0x000fe200078f08ff */
[----:B------:R-:W4:Y:S01]  /*1680*/  @!P3 S2R R25, SR_CgaCtaId ;  /* 0x000000000019b919 */ /* 0x000f220000008800 */
[----:B------:R-:W-:-:S02]  /*1690*/  @!P3 MOV R10, 0x400 ;  /* 0x00000400000ab802 */ /* 0x000fc40000000f00 */
[C---:B------:R-:W-:Y:S01]  /*16a0*/  LEA.HI R138, R23.reuse, R116, RZ, 0x5 ;  /* 0x00000074178a7211 */ /* 0x040fe200078f28ff */
[----:B------:R-:W1:Y:S01]  /*16b0*/  @!P4 S2R R29, SR_CgaCtaId ;  /* 0x00000000001dc919 */ /* 0x000e620000008800 */
[----:B------:R-:W-:Y:S02]  /*16c0*/  IADD3 R36, P2, R184, R36, RZ ;  /* 0x00000024b8247210 */ /* 0x000fe40007f5e0ff */
[----:B------:R-:W-:Y:S02]  /*16d0*/  SHF.R.S32.HI R135, RZ, 0x5, R138 ;  /* 0x00000005ff877819 */ /* 0x000fe4000001148a */
[----:B------:R-:W-:Y:S02]  /*16e0*/  SHF.R.S32.HI R27, RZ, 0x1f, R26 ;  /* 0x0000001fff1b7819 */ /* 0x000fe4000001141a */
[----:B------:R-:W-:Y:S01]  /*16f0*/  LEA.HI R23, R23, R116, RZ, 0x4 ;  /* 0x0000007417177211 */ /* 0x000fe200078f20ff */
[----:B--2---:R-:W-:Y:S01]  /*1700*/  @!P0 IMAD R8, R15, R2, RZ ;  /* 0x000000020f088224 */ /* 0x004fe200078e02ff */
[----:B------:R-:W-:Y:S01]  /*1710*/  SHF.R.S32.HI R15, RZ, 0x3, R20 ;  /* 0x00000003ff0f7819 */ /* 0x000fe20000011414 */
[----:B------:R-:W-:Y:S01]  /*1720*/  IMAD.WIDE R30, R31, 0x40, R26 ;  /* 0x000000401f1e7825 */ /* 0x000fe200078e021a */
[----:B------:R-:W-:-:S03]  /*1730*/  LOP3.LUT R133, R23, 0xfffffff0, RZ, 0xc0, !PT ;  /* 0xfffffff017857812 */ /* 0x000fc600078ec0ff */
[----:B------:R-:W-:Y:S02]  /*1740*/  @!P0 IMAD R3, R11, R3, R8 ;  /* 0x000000030b038224 */ /* 0x000fe400078e0208 */
[----:B---3--:R-:W-:-:S04]  /*1750*/  @P0 IMAD.WIDE.U32 R38, R180, R4, RZ ;  /* 0x00000004b4260225 */ /* 0x008fc800078e00ff */
[----:B------:R-:W-:Y:S01]  /*1760*/  @P0 IMAD R4, R180, R5, R39 ;  /* 0x00000005b4040224 */ /* 0x000fe200078e0227 */
[----:B------:R-:W-:Y:S01]  /*1770*/  SHF.R.S32.HI R5, RZ, 0x1f, R32 ;  /* 0x0000001fff057819 */ /* 0x000fe20000011420 */
[----:B------:R-:W-:Y:S01]  /*1780*/  IMAD.IADD R133, R116, 0x1, -R133 ;  /* 0x0000000174857824 */ /* 0x000fe200078e0a85 */
[----:B----4-:R-:W-:Y:S01]  /*1790*/  @!P3 LEA R25, R25, R10, 0x18 ;  /* 0x0000000a1919b211 */ /* 0x010fe200078ec0ff */
[----:B------:R-:W-:-:S04]  /*17a0*/  @!P0 IMAD.WIDE.U32 R10, R11, R2, RZ ;  /* 0x000000020b0a8225 */ /* 0x000fc800078e00ff */
[C---:B------:R-:W-:Y:S01]  /*17b0*/  IMAD.SHL.U32 R2, R15.reuse, 0x40, RZ ;  /* 0x000000400f027824 */ /* 0x040fe200078e00ff */
[----:B------:R-:W-:Y:S01]  /*17c0*/  SHF.L.U32 R15, R15, 0x3, RZ ;  /* 0x000000030f0f7819 */ /* 0x000fe200000006ff */
        /* <DEDUP_REMOVED lines=9> */
[----:B------:R-:W-:Y:S01]  /*1860*/  SHF.R.S32.HI R3, RZ, 0x1f, R184 ;  /* 0x0000001fff037819 */ /* 0x000fe200000114b8 */
[----:B------:R-:W2:Y:S01]  /*1870*/  @!P4 LDC.64 R8, c[0x0][0x240] ;  /* 0x00009000ff08cb82 */ /* 0x000ea20000000a00 */
[----:B------:R-:W-:Y:S02]  /*1880*/  IADD3 R38, P0, R184, R38, RZ ;  /* 0x00000026b8267210 */ /* 0x000fe40007f1e0ff */
[----:B------:R-:W-:Y:S02]  /*1890*/  LOP3.LUT R2, R11, R2, RZ, 0x3c, !PT ;  /* 0x000000020b027212 */ /* 0x000fe400078e3cff */
[----:B------:R-:W-:Y:S01]  /*18a0*/  IADD3 R22, R26, -R5, RZ ;  /* 0x800000051a167210 */ /* 0x000fe20007ffe0ff */
[----:B------:R-:W-:Y:S01]  /*18b0*/  IMAD.X R39, R3, 0x1, R4, P0 ;  /* 0x0000000103277824 */ /* 0x000fe200000e0604 */
[----:B------:R-:W-:Y:S01]  /*18c0*/  IADD3 R16, P0, R184, R16, RZ ;  /* 0x00000010b8107210 */ /* 0x000fe20007f1e0ff */
[----:B------:R-:W3:Y:S01]  /*18d0*/  @!P1 LDC.64 R10, c[0x0][0x240] ;  /* 0x00009000ff0a9b82 */ /* 0x000ee20000000a00 */
[----:B------:R-:W-:Y:S01]  /*18e0*/  @!P4 MOV R4, 0x400 ;  /* 0x000004000004c802 */ /* 0x000fe20000000f00 */
[----:B------:R-:W-:Y:S01]  /*18f0*/  IMAD R5, R135, 0x8, R22 ;  /* 0x0000000887057824 */ /* 0x000fe200078e0216 */
[C---:B------:R-:W-:Y:S01]  /*1900*/  IADD3.X R37, R3.reuse, R6, RZ, P2, !PT ;  /* 0x0000000603257210 */ /* 0x040fe200017fe4ff */
[----:B------:R-:W-:Y:S01]  /*1910*/  IMAD.X R17, R3, 0x1, R14, P0 ;  /* 0x0000000103117824 */ /* 0x000fe200000e060e */
[----:B-1----:R-:W-:Y:S01]  /*1920*/  @!P4 LEA R29, R29, R4, 0x18 ;  /* 0x000000041d1dc211 */ /* 0x002fe200078ec0ff */
[----:B------:R-:W-:Y:S01]  /*1930*/  IMAD.U32 R14, R5, 0x20, R2 ;  /* 0x00000020050e7824 */ /* 0x000fe200078e0002 */
[----:B------:R-:W-:Y:S01]  /*1940*/  IADD3 R130, P2, R26, R7, RZ ;  /* 0x000000071a827210 */ /* 0x000fe20007f5e0ff */
[----:B------:R-:W1:Y:S01]  /*1950*/  @!P4 LDC.64 R4, c[0x0][0x210] ;  /* 0x00008400ff04cb82 */ /* 0x000e620000000a00 */
[----:B------:R-:W-:Y:S01]  /*1960*/  IMAD.WIDE.U32 R32, R32, UR4, R38 ;  /* 0x0000000420207c25 */ /* 0x000fe2000f8e0026 */
[----:B------:R-:W-:-:S02]  /*1970*/  @!P4 IADD3 R24, P0, R30, 0x20, RZ ;  /* 0x000000201e18c810 */ /* 0x000fc40007f1e0ff */
[----:B------:R-:W-:Y:S01]  /*1980*/  @!P4 LEA R29, R14, R29, 0x1 ;  /* 0x0000001d0e1dc211 */ /* 0x000fe200078e08ff */
[----:B------:R-:W-:Y:S01]  /*1990*/  IMAD.X R13, R27, 0x1, R13, P2 ;  /* 0x000000011b0d7824 */ /* 0x000fe200010e060d */
[----:B------:R-:W-:Y:S01]  /*19a0*/  ISETP.GE.AND P2, PT, R21, R18, PT ;  /* 0x000000121500720c */ /* 0x000fe20003f46270 */
[----:B------:R-:W-:Y:S01]  /*19b0*/  IMAD R22, R27, R136, RZ ;  /* 0x000000881b167224 */ /* 0x000fe200078e02ff */
[----:B------:R-:W4:Y:S01]  /*19c0*/  @!P1 LDC.64 R6, c[0x0][0x210] ;  /* 0x00008400ff069b82 */ /* 0x000f220000000a00 */
[----:B------:R-:W-:Y:S01]  /*19d0*/  @!P4 IADD3.X R27, RZ, R31, RZ, P0, !PT ;  /* 0x0000001fff1bc210 */ /* 0x000fe200007fe4ff */
[----:B------:R-:W-:Y:S01]  /*19e0*/  IMAD.IADD R35, R33, 0x1, R34 ;  /* 0x0000000121237824 */ /* 0x000fe200078e0222 */
[----:B------:R-:W-:Y:S01]  /*19f0*/  @!P1 MOV R34, R32 ;  /* 0x0000002000229202 */ /* 0x000fe20000000f00 */
[----:B------:R-:W-:-:S04]  /*1a00*/  IMAD.WIDE.U32 R36, R26, R136, R36 ;  /* 0x000000881a247225 */ /* 0x000fc800078e0024 */
[----:B------:R-:W4:Y:S01]  /*1a10*/  S2UR UR4, SR_CgaCtaId ;  /* 0x00000000000479c3 */ /* 0x000f220000008800 */
[----:B---3--:R-:W-:Y:S02]  /*1a20*/  @!P1 IMAD R2, R31, R10, RZ ;  /* 0x0000000a1f029224 */ /* 0x008fe400078e02ff */
[----:B------:R-:W-:Y:S02]  /*1a30*/  @!P4 IMAD.MOV.U32 R33, RZ, RZ, R35 ;  /* 0x000000ffff21c224 */ /* 0x000fe400078e0023 */
[----:B--2---:R-:W-:Y:S02]  /*1a40*/  @!P4 IMAD R27, R27, R8, RZ ;  /* 0x000000081b1bc224 */ /* 0x004fe400078e02ff */
[----:B------:R-:W-:Y:S02]  /*1a50*/  @!P1 IMAD R11, R30, R11, R2 ;  /* 0x0000000b1e0b9224 */ /* 0x000fe400078e0202 */
[----:B------:R-:W2:Y:S01]  /*1a60*/  @!P3 LDC.64 R2, c[0x0][0x218] ;  /* 0x00008600ff02bb82 */ /* 0x000ea20000000a00 */
[----:B------:R-:W-:-:S02]  /*1a70*/  @!P4 IMAD R9, R24, R9, R27 ;  /* 0x000000091809c224 */ /* 0x000fc400078e021b */
[----:B------:R-:W-:-:S04]  /*1a80*/  @!P4 IMAD.WIDE.U32 R32, R24, R8, R32 ;  /* 0x000000081820c225 */ /* 0x000fc800078e0020 */
[----:B------:R-:W-:Y:S01]  /*1a90*/  @!P1 IMAD.WIDE.U32 R30, R30, R10, R34 ;  /* 0x0000000a1e1e9225 */ /* 0x000fe200078e0022 */
[----:B-1----:R-:W-:-:S03]  /*1aa0*/  @!P4 LEA R34, P0, R32, R4, 0x1 ;  /* 0x000000042022c211 */ /* 0x002fc600078008ff */
[----:B------:R-:W-:Y:S01]  /*1ab0*/  @!P4 IMAD.IADD R8, R33, 0x1, R9 ;  /* 0x000000012108c824 */ /* 0x000fe200078e0209 */
[----:B------:R-:W-:Y:S01]  /*1ac0*/  @!P1 IADD3 R11, R31, R11, RZ ;  /* 0x0000000b1f0b9210 */ /* 0x000fe20007ffe0ff */
[----:B------:R-:W-:Y:S01]  /*1ad0*/  IMAD R22, R26, R137, R22 ;  /* 0x000000891a167224 */ /* 0x000fe200078e0216 */
[----:B----4-:R-:W-:Y:S01]  /*1ae0*/  @!P1 LEA R10, P5, R30, R6, 0x1 ;  /* 0x000000061e0a9211 */ /* 0x010fe200078a08ff */
[----:B------:R-:W-:Y:S01]  /*1af0*/  ULEA UR4, UR4, UR5, 0x18 ;  /* 0x0000000504047291 */ /* 0x000fe2000f8ec03f */
[----:B------:R-:W1:Y:S01]  /*1b00*/  @!P2 S2R R6, SR_CgaCtaId ;  /* 0x000000000006a919 */ /* 0x000e620000008800 */
[----:B------:R-:W-:Y:S01]  /*1b10*/  @!P4 LEA.HI.X R35, R32, R5, R8, 0x1, P0 ;  /* 0x000000052023c211 */ /* 0x000fe200000f0c08 */
[----:B------:R-:W-:Y:S01]  /*1b20*/  IMAD.MOV.U32 R119, RZ, RZ, R36 ;  /* 0x000000ffff777224 */ /* 0x000fe200078e0024 */
[----:B------:R-:W-:Y:S01]  /*1b30*/  @!P1 LEA.HI.X R11, R30, R7, R11, 0x1, P5 ;  /* 0x000000071e0b9211 */ /* 0x000fe200028f0c0b */
[----:B------:R-:W3:Y:S01]  /*1b40*/  @!P2 LDC.64 R4, c[0x0][0x218] ;  /* 0x00008600ff04ab82 */ /* 0x000ee20000000a00 */
[----:B------:R-:W-:Y:S01]  /*1b50*/  VIADD R7, R26, 0x40 ;  /* 0x000000401a077836 */ /* 0x000fe20000000000 */
[C---:B------:R-:W-:Y:S01]  /*1b60*/  LEA R183, R14.reuse, UR4, 0x1 ;  /* 0x000000040eb77c11 */ /* 0x040fe2000f8e08ff */
[----:B------:R-:W-:Y:S01]  /*1b70*/  IMAD.IADD R142, R37, 0x1, R22 ;  /* 0x00000001258e7824 */ /* 0x000fe200078e0216 */
[----:B------:R-:W-:Y:S01]  /*1b80*/  ULDC UR5, c[0x0][0x39c] ;  /* 0x0000e70000057ab9 */ /* 0x000fe20000000800 */
[----:B------:R-:W-:Y:S01]  /*1b90*/  @!P3 IMAD R22, R14, 0x2, R25 ;  /* 0x000000020e16b824 */ /* 0x000fe200078e0219 */
[----:B------:R-:W-:Y:S01]  /*1ba0*/  ISETP.GE.AND P0, PT, R7, R18, PT ;  /* 0x000000120700720c */ /* 0x000fe20003f06270 */
[----:B------:R-:W-:Y:S01]  /*1bb0*/  @!PT LDS RZ, [RZ] ;  /* 0x00000000fffff984 */ /* 0x000fe20000000800 */
[----:B------:R-:W-:Y:S01]  /*1bc0*/  @!PT LDS RZ, [RZ] ;  /* 0x00000000fffff984 */ /* 0x000fe20000000800 */
[----:B------:R-:W-:Y:S01]  /*1bd0*/  @!PT LDS RZ, [RZ] ;  /* 0x00000000fffff984 */ /* 0x000fe20000000800 */
[----:B------:R-:W-:Y:S01]  /*1be0*/  @!P1 LDGSTS.E.BYPASS.LTC128B.128 [R183], desc[UR10][R10.64] ;  /* 0x000000000ab79fae */ /* 0x000fe2000b901d4a */
[----:B------:R-:W-:-:S02]  /*1bf0*/  VIADD R9, R26, 0x60 ;  /* 0x000000601a097836 */ /* 0x000fc40000000000 */
[----:B------:R-:W-:Y:S01]  /*1c00*/  IMAD.WIDE.U32 R16, R12, UR6, R16 ;  /* 0x000000060c107c25 */ /* 0x000fe2000f8e0010 */
[----:B------:R-:W-:Y:S02]  /*1c10*/  @!P1 LDGSTS.E.BYPASS.LTC128B.128 [R183+0x1000], desc[UR10][R10.64+0x40] ;  /* 0x010000400ab79fae */ /* 0x000fe4000b901d4a */
[----:B------:R-:W-:Y:S01]  /*1c20*/  ISETP.GE.AND P5, PT, R9, R18, PT ;  /* 0x000000120900720c */ /* 0x000fe20003fa6270 */
[----:B------:R-:W-:Y:S01]  /*1c30*/  IMAD R13, R13, R140, RZ ;  /* 0x0000008c0d0d7224 */ /* 0x000fe200078e02ff */
[----:B------:R4:W-:Y:S01]  /*1c40*/  @!P1 LDGSTS.E.BYPASS.LTC128B.128 [R183+0x2000], desc[UR10][R10.64+0x80] ;  /* 0x020000800ab79fae */ /* 0x0009e2000b901d4a */
[C---:B--2---:R-:W-:Y:S02]  /*1c50*/  @!P3 LEA R30, P1, R119.reuse, R2, 0x1 ;  /* 0x00000002771eb211 */ /* 0x044fe400078208ff */
[----:B------:R-:W-:Y:S01]  /*1c60*/  IMAD R13, R130, R141, R13 ;  /* 0x0000008d820d7224 */ /* 0x000fe200078e020d */
[----:B------:R-:W-:Y:S01]  /*1c70*/  @!P4 LDGSTS.E.BYPASS.LTC128B.128 [R29+0x800], desc[UR10][R34.64] ;  /* 0x00800000221dcfae */ /* 0x000fe2000b901d4a */
[----:B------:R-:W-:-:S02]  /*1c80*/  @!P3 LEA.HI.X R31, R119, R3, R142, 0x1, P1 ;  /* 0x00000003771fb211 */ /* 0x000fc400008f0c8e */
[----:B------:R-:W2:Y:S01]  /*1c90*/  @!P0 LDC.64 R2, c[0x0][0x218] ;  /* 0x00008600ff028b82 */ /* 0x000ea20000000a00 */
[C---:B------:R-:W-:Y:S01]  /*1ca0*/  @!P2 LEA R25, P1, R136.reuse, R119, 0x5 ;  /* 0x000000778819a211 */ /* 0x040fe200078228ff */
[----:B------:R-:W-:Y:S03]  /*1cb0*/  @!P4 LDGSTS.E.BYPASS.LTC128B.128 [R29+0x1800], desc[UR10][R34.64+0x40] ;  /* 0x01800040221dcfae */ /* 0x000fe6000b901d4a */
[----:B------:R-:W-:Y:S01]  /*1cc0*/  @!P2 LEA.HI.X R8, R136, R142, R137, 0x5, P1 ;  /* 0x0000008e8808a211 */ /* 0x000fe200008f2c89 */
[----:B------:R-:W-:Y:S01]  /*1cd0*/  @!P4 LDGSTS.E.BYPASS.LTC128B.128 [R29+0x2800], desc[UR10][R34.64+0x80] ;  /* 0x02800080221dcfae */ /* 0x000fe2000b901d4a */
[C---:B---3--:R-:W-:Y:S02]  /*1ce0*/  @!P2 LEA R24, P1, R25.reuse, R4, 0x1 ;  /* 0x000000041918a211 */ /* 0x048fe400078208ff */
[----:B------:R-:W-:Y:S01]  /*1cf0*/  ISETP.GE.AND P4, PT, R26, R18, PT ;  /* 0x000000121a00720c */ /* 0x000fe20003f86270 */
[----:B------:R-:W-:Y:S01]  /*1d00*/  @!P3 LDGSTS.E.BYPASS.LTC128B.128 [R22+0x3000], desc[UR10][R30.64] ;  /* 0x030000001e16bfae */ /* 0x000fe2000b901d4a */
[----:B------:R-:W-:Y:S01]  /*1d10*/  @!P2 LEA.HI.X R25, R25, R5, R8, 0x1, P1 ;  /* 0x000000051919a211 */ /* 0x000fe200008f0c08 */
[----:B------:R-:W-:-:S02]  /*1d20*/  IMAD.WIDE.U32 R26, R136, 0x40, RZ ;  /* 0x00000040881a7825 */ /* 0x000fc400078e00ff */
[----:B------:R-:W-:Y:S04]  /*1d30*/  @!P3 LDGSTS.E.BYPASS.LTC128B.128 [R22+0x5000], desc[UR10][R30.64+0x40] ;  /* 0x050000401e16bfae */ /* 0x000fe8000b901d4a */
[----:B------:R3:W-:Y:S01]  /*1d40*/  @!P3 LDGSTS.E.BYPASS.LTC128B.128 [R22+0x7000], desc[UR10][R30.64+0x80] ;  /* 0x070000801e16bfae */ /* 0x0007e2000b901d4a */
[----:B------:R-:W-:Y:S02]  /*1d50*/  ISETP.GE.AND P3, PT, R21, R18, PT ;  /* 0x000000121500720c */ /* 0x000fe40003f66270 */
[----:B----4-:R-:W-:Y:S01]  /*1d60*/  @!P2 MOV R11, 0x400 ;  /* 0x00000400000ba802 */ /* 0x010fe20000000f00 */
[----:B------:R-:W4:Y:S03]  /*1d70*/  @!P0 S2R R5, SR_CgaCtaId ;  /* 0x0000000000058919 */ /* 0x000f260000008800 */
[----:B-1----:R-:W-:Y:S01]  /*1d80*/  @!P2 LEA R21, R6, R11, 0x18 ;  /* 0x0000000b0615a211 */ /* 0x002fe200078ec0ff */
[----:B------:R-:W1:Y:S01]  /*1d90*/  @!P5 S2R R4, SR_CgaCtaId ;  /* 0x000000000004d919 */ /* 0x000e620000008800 */
[----:B------:R-:W-:-:S02]  /*1da0*/  SHF.L.U32 R11, R137, 0x6, RZ ;  /* 0x00000006890b7819 */ /* 0x000fc400000006ff */
[----:B------:R-:W-:Y:S01]  /*1db0*/  @!P0 IADD3 R6, P1, R119, R26, RZ ;  /* 0x0000001a77068210 */ /* 0x000fe20007f3e0ff */
[----:B------:R-:W-:-:S03]  /*1dc0*/  @!P2 IMAD R21, R14, 0x2, R21 ;  /* 0x000000020e15a824 */ /* 0x000fc600078e0215 */
[----:B------:R-:W-:Y:S02]  /*1dd0*/  @!P0 IADD3.X R11, R142, R27, R11, P1, !PT ;  /* 0x0000001b8e0b8210 */ /* 0x000fe40000ffe40b */
[----:B------:R-:W-:Y:S01]  /*1de0*/  @!P2 LDGSTS.E.BYPASS.LTC128B.128 [R21+0x3800], desc[UR10][R24.64] ;  /* 0x038000001815afae */ /* 0x000fe2000b901d4a */
[C---:B--2---:R-:W-:Y:S02]  /*1df0*/  @!P0 LEA R10, P1, R6.reuse, R2, 0x1 ;  /* 0x00000002060a8211 */ /* 0x044fe400078208ff */
[----:B------:R-:W-:Y:S01]  /*1e00*/  @!P0 MOV R2, 0x400 ;  /* 0x0000040000028802 */ /* 0x000fe20000000f00 */
[----:B------:R-:W-:Y:S01]  /*1e10*/  @!P2 LDGSTS.E.BYPASS.LTC128B.128 [R21+0x5800], desc[UR10][R24.64+0x40] ;  /* 0x058000401815afae */ /* 0x000fe2000b901d4a */
[----:B------:R-:W-:Y:S02]  /*1e20*/  @!P0 LEA.HI.X R11, R6, R3, R11, 0x1, P1 ;  /* 0x00000003060b8211 */ /* 0x000fe400008f0c0b */
[-C--:B------:R-:W-:Y:S01]  /*1e30*/  ISETP.GE.AND P1, PT, R9, R18.reuse, PT ;  /* 0x000000120900720c */ /* 0x080fe20003f26270 */
[----:B------:R4:W-:Y:S01]  /*1e40*/  @!P2 LDGSTS.E.BYPASS.LTC128B.128 [R21+0x7800], desc[UR10][R24.64+0x80] ;  /* 0x078000801815afae */ /* 0x0009e2000b901d4a */
[----:B------:R-:W-:-:S02]  /*1e50*/  ISETP.GE.AND P2, PT, R7, R18, PT ;  /* 0x000000120700720c */ /* 0x000fc40003f46270 */
[----:B------:R-:W-:Y:S02]  /*1e60*/  LOP3.LUT R7, R20, 0xfffffff8, RZ, 0xc0, !PT ;  /* 0xfffffff814077812 */ /* 0x000fe400078ec0ff */
[----:B---3--:R-:W-:Y:S02]  /*1e70*/  SHF.R.S32.HI R22, RZ, 0x4, R23 ;  /* 0x00000004ff167819 */ /* 0x008fe40000011417 */
[----:B------:R-:W-:Y:S02]  /*1e80*/  IADD3 R6, -R7, R116, RZ ;  /* 0x0000007407067210 */ /* 0x000fe40007ffe1ff */
[----:B------:R-:W-:Y:S02]  /*1e90*/  LEA.HI R23, R23, R22, RZ, 0x1 ;  /* 0x0000001617177211 */ /* 0x000fe400078f08ff */
[----:B------:R-:W-:Y:S02]  /*1ea0*/  LEA.HI R8, R6, R6, RZ, 0x1 ;  /* 0x0000000606087211 */ /* 0x000fe400078f08ff */
[----:B------:R-:W-:-:S02]  /*1eb0*/  LOP3.LUT R23, R23, 0xfffffffe, RZ, 0xc0, !PT ;  /* 0xfffffffe17177812 */ /* 0x000fc400078ec0ff */
[----:B------:R-:W-:Y:S02]  /*1ec0*/  LOP3.LUT R3, R8, 0x7fffffe, RZ, 0xc0, !PT ;  /* 0x07fffffe08037812 */ /* 0x000fe400078ec0ff */
[----:B------:R-:W-:Y:S01]  /*1ed0*/  LEA.HI R20, R133, R133, RZ, 0x1 ;  /* 0x0000008585147211 */ /* 0x000fe200078f08ff */
[----:B------:R-:W-:Y:S01]  /*1ee0*/  IMAD.IADD R9, R22, 0x1, -R23 ;  /* 0x0000000116097824 */ /* 0x000fe200078e0a17 */
[----:B------:R-:W-:Y:S01]  /*1ef0*/  IADD3 R6, R6, -R3, RZ ;  /* 0x8000000306067210 */ /* 0x000fe20007ffe0ff */
[----:B------:R-:W-:Y:S01]  /*1f00*/  IMAD R23, R19, UR6, RZ ;  /* 0x0000000613177c24 */ /* 0x000fe2000f8e02ff */
[----:B------:R-:W-:Y:S02]  /*1f10*/  SHF.R.S32.HI R22, RZ, 0x1f, R133 ;  /* 0x0000001fff167819 */ /* 0x000fe40000011485 */
[----:B------:R-:W-:Y:S02]  /*1f20*/  LOP3.LUT R18, R20, 0x7fffffe, RZ, 0xc0, !PT ;  /* 0x07fffffe14127812 */ /* 0x000fe400078ec0ff */
[----:B------:R-:W-:Y:S01]  /*1f30*/  LEA.HI R7, R22, R133, RZ, 0x3 ;  /* 0x0000008516077211 */ /* 0x000fe200078f18ff */
[----:B------:R-:W-:Y:S01]  /*1f40*/  @!P5 IMAD.MOV.U32 R22, RZ, RZ, R119 ;  /* 0x000000ffff16d224 */ /* 0x000fe200078e0077 */
[----:B----4-:R-:W-:Y:S01]  /*1f50*/  @!P0 LEA R21, R5, R2, 0x18 ;  /* 0x0000000205158211 */ /* 0x010fe200078ec0ff */
[----:B------:R-:W-:Y:S01]  /*1f60*/  IMAD.IADD R133, R133, 0x1, -R18 ;  /* 0x0000000185857824 */ /* 0x000fe200078e0a12 */
[----:B------:R-:W2:Y:S01]  /*1f70*/  @!P5 LDC.64 R2, c[0x0][0x218] ;  /* 0x00008600ff02db82 */ /* 0x000ea20000000a00 */
[----:B------:R-:W-:Y:S01]  /*1f80*/  IMAD R18, R12, UR7, R23 ;  /* 0x000000070c127c24 */ /* 0x000fe2000f8e0217 */
[----:B------:R-:W-:Y:S01]  /*1f90*/  @!P5 MOV R23, R142 ;  /* 0x0000008e0017d202 */ /* 0x000fe20000000f00 */
[----:B------:R-:W-:Y:S01]  /*1fa0*/  @!P0 IMAD R21, R14, 0x2, R21 ;  /* 0x000000020e158824 */ /* 0x000fe200078e0215 */
[----:B------:R-:W-:Y:S01]  /*1fb0*/  @!P5 MOV R25, 0x400 ;  /* 0x000004000019d802 */ /* 0x000fe20000000f00 */
[----:B------:R-:W-:Y:S01]  /*1fc0*/  @!P5 IMAD R12, R137, 0x60, RZ ;  /* 0x00000060890cd824 */ /* 0x000fe200078e02ff */
[----:B------:R-:W-:Y:S01]  /*1fd0*/  SHF.R.S32.HI R5, RZ, 0x1, R20 ;  /* 0x00000001ff057819 */ /* 0x000fe20000011414 */
[----:B------:R-:W-:Y:S01]  /*1fe0*/  @!P5 IMAD.WIDE.U32 R22, R136, 0x60, R22 ;  /* 0x000000608816d825 */ /* 0x000fe200078e0016 */
[----:B------:R-:W-:Y:S01]  /*1ff0*/  @!P0 LDGSTS.E.BYPASS.LTC128B.128 [R21+0x4000], desc[UR10][R10.64] ;  /* 0x040000000a158fae */ /* 0x000fe2000b901d4a */
[----:B-1----:R-:W-:-:S02]  /*2000*/  @!P5 LEA R19, R4, R25, 0x18 ;  /* 0x000000190413d211 */ /* 0x002fc400078ec0ff */
[----:B------:R-:W-:Y:S01]  /*2010*/  @!P5 IMAD.IADD R12, R23, 0x1, R12 ;  /* 0x00000001170cd824 */ /* 0x000fe200078e020c */
[----:B------:R-:W-:Y:S01]  /*2020*/  @!P0 LDGSTS.E.BYPASS.LTC128B.128 [R21+0x6000], desc[UR10][R10.64+0x40] ;  /* 0x060000400a158fae */ /* 0x000fe2000b901d4a */
[----:B------:R-:W-:Y:S01]  /*2030*/  @!P5 LEA R19, R14, R19, 0x1 ;  /* 0x000000130e13d211 */ /* 0x000fe200078e08ff */
[----:B------:R-:W-:Y:S01]  /*2040*/  IMAD.IADD R17, R17, 0x1, R18 ;  /* 0x0000000111117824 */ /* 0x000fe200078e0212 */
[----:B------:R-:W-:Y:S01]  /*2050*/  SHF.R.S32.HI R20, RZ, 0x1f, R20 ;  /* 0x0000001fff147819 */ /* 0x000fe20000011414 */
[----:B------:R1:W-:Y:S01]  /*2060*/  @!P0 LDGSTS.E.BYPASS.LTC128B.128 [R21+0x8000], desc[UR10][R10.64+0x80] ;  /* 0x080000800a158fae */ /* 0x0003e2000b901d4a */
[----:B------:R-:W-:Y:S01]  /*2070*/  SHF.R.S32.HI R4, RZ, 0x1, R8 ;  /* 0x00000001ff047819 */ /* 0x000fe20000011408 */
[----:B------:R-:W-:Y:S01]  /*2080*/  IMAD.WIDE.U32 R130, R130, R140, R16 ;  /* 0x0000008c82827225 */ /* 0x000fe200078e0010 */
[----:B------:R-:W-:Y:S02]  /*2090*/  LEA.HI R20, R20, R5, RZ, 0x2 ;  /* 0x0000000514147211 */ /* 0x000fe400078f10ff */
[----:B------:R-:W-:Y:S01]  /*20a0*/  SHF.L.U32 R132, R7, 0x5, RZ ;  /* 0x0000000507847819 */ /* 0x000fe200000006ff */
[----:B------:R-:W-:Y:S01]  /*20b0*/  IMAD.SHL.U32 R8, R4, 0x40, RZ ;  /* 0x0000004004087824 */ /* 0x000fe200078e00ff */
[----:B------:R-:W-:Y:S01]  /*20c0*/  LOP3.LUT R20, R20, 0xfffffffc, RZ, 0xc0, !PT ;  /* 0xfffffffc14147812 */ /* 0x000fe200078ec0ff */
[----:B------:R-:W-:Y:S01]  /*20d0*/  IMAD.IADD R128, R131, 0x1, R13 ;  /* 0x0000000183807824 */ /* 0x000fe200078e020d */
[----:B--2---:R-:W-:Y:S01]  /*20e0*/  @!P5 LEA R2, P0, R22, R2, 0x1 ;  /* 0x000000021602d211 */ /* 0x004fe200078008ff */
[----:B------:R-:W-:Y:S01]  /*20f0*/  IMAD R13, R9, 0x8, R6 ;  /* 0x00000008090d7824 */ /* 0x000fe200078e0206 */
[----:B------:R-:W-:Y:S01]  /*2100*/  LOP3.LUT R8, R8, 0xc0, RZ, 0xc0, !PT ;  /* 0x000000c008087812 */ /* 0x000fe200078ec0ff */
[----:B------:R-:W-:Y:S01]  /*2110*/  IMAD.IADD R5, R5, 0x1, -R20 ;  /* 0x0000000105057824 */ /* 0x000fe200078e0a14 */
[----:B------:R-:W-:Y:S01]  /*2120*/  @!P5 LEA.HI.X R3, R22, R3, R12, 0x1, P0 ;  /* 0x000000031603d211 */ /* 0x000fe200000f0c0c */
[----:B------:R-:W-:Y:S01]  /*2130*/  @!P1 IMAD R12, R141, 0xc0, RZ ;  /* 0x000000c08d0c9824 */ /* 0x000fe200078e02ff */
[----:B------:R-:W-:-:S02]  /*2140*/  LEA R178, P0, R130, UR8, 0x1 ;  /* 0x0000000882b27c11 */ /* 0x000fc4000f8008ff */
[----:B------:R-:W-:Y:S01]  /*2150*/  LOP3.LUT R15, R8, 0x8, R15, 0xf8, !PT ;  /* 0x00000008080f7812 */ /* 0x000fe200078ef80f */
[----:B------:R-:W-:Y:S01]  /*2160*/  @!P5 LDGSTS.E.BYPASS.LTC128B.128 [R19+0x4800], desc[UR10][R2.64] ;  /* 0x048000000213dfae */ /* 0x000fe2000b901d4a */
[----:B------:R-:W-:Y:S02]  /*2170*/  LEA.HI.X R177, R130, UR9, R128, 0x1, P0 ;  /* 0x0000000982b17c11 */ /* 0x000fe400080f0c80 */
[----:B------:R-:W-:Y:S01]  /*2180*/  SHF.R.U32.HI R8, RZ, 0x3, R8 ;  /* 0x00000003ff087819 */ /* 0x000fe20000011608 */
[----:B------:R-:W-:Y:S01]  /*2190*/  @!P5 LDGSTS.E.BYPASS.LTC128B.128 [R19+0x6800], desc[UR10][R2.64+0x40] ;  /* 0x068000400213dfae */ /* 0x000fe2000b901d4a */
[----:B------:R-:W-:Y:S01]  /*21a0*/  SHF.L.U32 R14, R5, 0x6, RZ ;  /* 0x00000006050e7819 */ /* 0x000fe200000006ff */
[----:B------:R-:W-:Y:S01]  /*21b0*/  @!P1 IMAD.MOV.U32 R179, RZ, RZ, R177 ;  /* 0x000000ffffb39224 */ /* 0x000fe200078e00b1 */
[----:B------:R-:W-:Y:S01]  /*21c0*/  LOP3.LUT R8, R15, R8, RZ, 0x3c, !PT ;  /* 0x000000080f087212 */ /* 0x000fe200078e3cff */
[----:B------:R2:W-:Y:S01]  /*21d0*/  @!P5 LDGSTS.E.BYPASS.LTC128B.128 [R19+0x8800], desc[UR10][R2.64+0x80] ;  /* 0x088000800213dfae */ /* 0x0005e2000b901d4a */
[----:B-1----:R-:W-:Y:S01]  /*21e0*/  IMAD.SHL.U32 R11, R140, 0x20, RZ ;  /* 0x000000208c0b7824 */ /* 0x002fe200078e00ff */
[----:B------:R-:W-:-:S02]  /*21f0*/  LOP3.LUT R132, R132, 0xffffff00, RZ, 0xc0, !PT ;  /* 0xffffff0084847812 */ /* 0x000fc400078ec0ff */
[----:B------:R-:W0:Y:S01]  /*2200*/  LDGDEPBAR ;  /* 0x00000000000079af */ /* 0x000e220000000000 */
[C---:B------:R-:W-:Y:S02]  /*2210*/  SHF.L.U64.HI R10, R140.reuse, 0x5, R141 ;  /* 0x000000058c0a7819 */ /* 0x040fe4000001028d */
[----:B------:R-:W-:Y:S02]  /*2220*/  @!P3 LEA R16, P0, R11, R178, 0x1 ;  /* 0x000000b20b10b211 */ /* 0x000fe400078008ff */
[----:B------:R-:W-:Y:S02]  /*2230*/  LEA R174, R13, R8, 0x5 ;  /* 0x000000080dae7211 */ /* 0x000fe400078e28ff */
[----:B------:R-:W-:Y:S02]  /*2240*/  LEA R8, R135, R132, 0x9 ;  /* 0x0000008487087211 */ /* 0x000fe400078e48ff */
[----:B------:R-:W-:Y:S02]  /*2250*/  @!P3 LEA.HI.X R17, R11, R177, R10, 0x1, P0 ;  /* 0x000000b10b11b211 */ /* 0x000fe400000f0c0a */
[----:B------:R-:W-:-:S02]  /*2260*/  @!P2 LEA R10, P0, R140, R178, 0x7 ;  /* 0x000000b28c0aa211 */ /* 0x000fc400078038ff */
[----:B------:R-:W-:Y:S02]  /*2270*/  LEA R175, R133, R8, 0x5 ;  /* 0x0000000885af7211 */ /* 0x000fe400078e28ff */
[----:B------:R-:W-:Y:S02]  /*2280*/  @!P2 LEA.HI.X R11, R140, R177, R141, 0x7, P0 ;  /* 0x000000b18c0ba211 */ /* 0x000fe400000f3c8d */
[----:B------:R-:W-:Y:S02]  /*2290*/  LEA R174, R174, UR4, 0x1 ;  /* 0x00000004aeae7c11 */ /* 0x000fe4000f8e08ff */
[----:B------:R-:W-:Y:S02]  /*22a0*/  LOP3.LUT P0, RZ, R4, 0x2, RZ, 0xc0, !PT ;  /* 0x0000000204ff7812 */ /* 0x000fe4000780c0ff */
[----:B------:R-:W-:Y:S02]  /*22b0*/  LEA R135, R135, R143, 0x4 ;  /* 0x0000008f87877211 */ /* 0x000fe400078e20ff */
[----:B--2---:R-:W-:Y:S01]  /*22c0*/  SHF.L.U32 R3, R9, 0x3, RZ ;  /* 0x0000000309037819 */ /* 0x004fe200000006ff */
[----:B------:R-:W-:-:S04]  /*22d0*/  DEPBAR.LE SB0, 0x0 ;  /* 0x000080000000791a */ /* 0x000fc80000000000 */
[----:B------:R-:W-:Y:S01]  /*22e0*/  BAR.SYNC.DEFER_BLOCKING 0x0 ;  /* 0x0000000000007b1d */ /* 0x000fe20000010000 */
[----:B------:R-:W-:Y:S01]  /*22f0*/  LOP3.LUT R2, R14, 0xc0, RZ, 0xc0, !PT ;  /* 0x000000c00e027812 */ /* 0x000fe200078ec0ff */
[----:B------:R-:W-:Y:S01]  /*2300*/  @!P1 IMAD.WIDE.U32 R14, R140, 0xc0, R178 ;  /* 0x000000c08c0e9825 */ /* 0x000fe200078e00b2 */
[----:B------:R-:W-:Y:S02]  /*2310*/  LEA R133, R133, R132, 0x5 ;  /* 0x0000008485857211 */ /* 0x000fe400078e28ff */
[----:B------:R-:W-:Y:S01]  /*2320*/  LOP3.LUT R3, R2, 0x8, R3, 0xf8, !PT ;  /* 0x0000000802037812 */ /* 0x000fe200078ef803 */
[----:B------:R-:W-:Y:S01]  /*2330*/  @!P4 IMAD.MOV.U32 R179, RZ, RZ, R177 ;  /* 0x000000ffffb3c224 */ /* 0x000fe200078e00b1 */
[----:B------:R-:W-:Y:S01]  /*2340*/  SHF.R.U32.HI R2, RZ, 0x3, R2 ;  /* 0x00000003ff027819 */ /* 0x000fe20000011602 */
[----:B------:R-:W-:Y:S02]  /*2350*/  @!P1 IMAD.IADD R7, R15, 0x1, R12 ;  /* 0x000000010f079824 */ /* 0x000fe400078e020c */
[----:B------:R-:W-:Y:S01]  /*2360*/  @!P1 IMAD.MOV.U32 R6, RZ, RZ, R14 ;  /* 0x000000ffff069224 */ /* 0x000fe200078e000e */
[----:B------:R-:W-:-:S04]  /*2370*/  LOP3.LUT R2, R3, R2, RZ, 0x3c, !PT ;  /* 0x0000000203027212 */ /* 0x000fc800078e3cff */
[C---:B------:R-:W-:Y:S01]  /*2380*/  IADD3 R172, R2.reuse, R133, RZ ;  /* 0x0000008502ac7210 */ /* 0x040fe20007ffe0ff */
[----:B------:R-:W-:-:S05]  /*2390*/  IMAD.IADD R175, R2, 0x1, R175 ;  /* 0x0000000102af7824 */ /* 0x000fca00078e02af */
[----:B------:R-:W-:Y:S01]  /*23a0*/  LEA R175, R175, UR4, 0x1 ;  /* 0x00000004afaf7c11 */ /* 0x000fe2000f8e08ff */
        /* <DEDUP_REMOVED lines=38> */
[----:B------:R-:W-:-:S02]  /*2610*/  LOP3.LUT P1, RZ, R5, 0x2, RZ, 0xc0, !PT ;  /* 0x0000000205ff7812 */ /* 0x000fc4000782c0ff */
[----:B------:R-:W-:Y:S01]  /*2620*/  MOV R5, 0x10 ;  /* 0x0000001000057802 */ /* 0x000fe20000000f00 */
[----:B------:R-:W-:Y:S03]  /*2630*/  LDSM.16.M88.4 R76, [R175] ;  /* 0x00000000af4c783b */ /* 0x000fe60000000200 */
[C---:B------:R-:W-:Y:S01]  /*2640*/  SEL R3, R5.reuse, 0xfffffff0, !P1 ;  /* 0xfffffff005037807 */ /* 0x040fe20004800000 */
[----:B------:R-:W3:Y:S01]  /*2650*/  LDSM.16.M88.4 R12, [R174+0x3000] ;  /* 0x00300000ae0c783b */ /* 0x000ee20000000200 */
[----:B------:R-:W-:Y:S02]  /*2660*/  SEL R5, R5, 0xfffffff0, !P0 ;  /* 0xfffffff005057807 */ /* 0x000fe40004000000 */
[----:B------:R-:W-:Y:S01]  /*2670*/  ISETP.GT.AND P1, PT, R117, 0x1, PT ;  /* 0x000000017500780c */ /* 0x000fe20003f24270 */
[----:B------:R-:W-:Y:S01]  /*2680*/  IMAD R173, R3, 0x2, R175 ;  /* 0x0000000203ad7824 */ /* 0x000fe200078e02af */
[----:B------:R-:W-:Y:S01]  /*2690*/  LEA R118, R5, R174, 0x1 ;  /* 0x000000ae05767211 */ /* 0x000fe200078e08ff */
[----:B------:R-:W4:Y:S04]  /*26a0*/  LDSM.16.M88.4 R56, [R174+0x3800] ;  /* 0x00380000ae38783b */ /* 0x000f280000000200 */
[----:B------:R-:W-:Y:S04]  /*26b0*/  LDSM.16.M88.4 R112, [R173] ;  /* 0x00000000ad70783b */ /* 0x000fe80000000200 */
[----:B------:R-:W-:Y:S04]  /*26c0*/  LDSM.16.M88.4 R104, [R118+0x3000] ;  /* 0x003000007668783b */ /* 0x000fe80000000200 */
[----:B------:R-:W2:Y:S04]  /*26d0*/  LDSM.16.M88.4 R48, [R174+0x3c00] ;  /* 0x003c0000ae30783b */ /* 0x000ea80000000200 */
[----:B------:R-:W2:Y:S04]  /*26e0*/  LDSM.16.M88.4 R64, [R174+0x3400] ;  /* 0x00340000ae40783b */ /* 0x000ea80000000200 */
[----:B------:R-:W-:Y:S04]  /*26f0*/  LDSM.16.M88.4 R72, [R175+0x1000] ;  /* 0x00100000af48783b */ /* 0x000fe80000000200 */
[----:B-1----:R-:W1:Y:S04]  /*2700*/  LDSM.16.M88.4 R8, [R174+0x5000] ;  /* 0x00500000ae08783b */ /* 0x002e680000000200 */
[----:B------:R-:W1:Y:S04]  /*2710*/  LDSM.16.M88.4 R40, [R174+0x4000] ;  /* 0x00400000ae28783b */ /* 0x000e680000000200 */
[----:B------:R-:W1:Y:S01]  /*2720*/  LDSM.16.M88.4 R24, [R118+0x3800] ;  /* 0x003800007618783b */ /* 0x000e620000000200 */
[C---:B---3--:R-:W-:Y:S03]  /*2730*/  HMMA.16816.F32.BF16 R16, R76.reuse, R12, RZ ;  /* 0x0000000c4c10723c */ /* 0x048fe600000418ff */
[----:B------:R-:W3:Y:S03]  /*2740*/  LDSM.16.M88.4 R20, [R118+0x3c00] ;  /* 0x003c00007614783b */ /* 0x000ee60000000200 */
[C---:B------:R-:W-:Y:S01]  /*2750*/  HMMA.16816.F32.BF16 R12, R76.reuse, R14, RZ ;  /* 0x0000000e4c0c723c */ /* 0x040fe200000418ff */
[----:B------:R-:W3:Y:S04]  /*2760*/  LDSM.16.M88.4 R32, [R118+0x3400] ;  /* 0x003400007620783b */ /* 0x000ee80000000200 */
[----:B------:R-:W-:Y:S01]  /*2770*/  LDSM.16.M88.4 R36, [R173+0x1000] ;  /* 0x00100000ad24783b */ /* 0x000fe20000000200 */
[C---:B----4-:R-:W-:Y:S03]  /*2780*/  HMMA.16816.F32.BF16 R60, R76.reuse, R56, RZ ;  /* 0x000000384c3c723c */ /* 0x050fe600000418ff */
[----:B------:R-:W4:Y:S03]  /*2790*/  LDSM.16.M88.4 R68, [R118+0x5000] ;  /* 0x005000007644783b */ /* 0x000f260000000200 */
[----:B--2---:R-:W-:Y:S01]  /*27a0*/  HMMA.16816.F32.BF16 R52, R76, R48, RZ ;  /* 0x000000304c34723c */ /* 0x004fe200000418ff */
[----:B------:R-:W2:Y:S04]  /*27b0*/  LDSM.16.M88.4 R92, [R174+0x4400] ;  /* 0x00440000ae5c783b */ /* 0x000ea80000000200 */
[----:B------:R-:W2:Y:S01]  /*27c0*/  LDSM.16.M88.4 R4, [R118+0x4000] ;  /* 0x004000007604783b */ /* 0x000ea20000000200 */
[----:B------:R-:W-:Y:S03]  /*27d0*/  HMMA.16816.F32.BF16 R16, R112, R104, R16 ;  /* 0x000000687010723c */ /* 0x000fe60000041810 */
[----:B------:R-:W2:Y:S03]  /*27e0*/  LDSM.16.M88.4 R84, [R174+0x4800] ;  /* 0x00480000ae54783b */ /* 0x000ea60000000200 */
[C---:B------:R-:W-:Y:S01]  /*27f0*/  HMMA.16816.F32.BF16 R56, R76.reuse, R58, RZ ;  /* 0x0000003a4c38723c */ /* 0x040fe200000418ff */
[----:B------:R-:W2:Y:S04]  /*2800*/  LDSM.16.M88.4 R100, [R174+0x4c00] ;  /* 0x004c0000ae64783b */ /* 0x000ea80000000200 */
[----:B------:R-:W2:Y:S01]  /*2810*/  LDSM.16.M88.4 R120, [R174+0x5400] ;  /* 0x00540000ae78783b */ /* 0x000ea20000000200 */
[----:B------:R-:W-:Y:S03]  /*2820*/  HMMA.16816.F32.BF16 R48, R76, R50, RZ ;  /* 0x000000324c30723c */ /* 0x000fe600000418ff */
[----:B------:R-:W-:Y:S03]  /*2830*/  LDSM.16.M88.4 R108, [R118+0x4400] ;  /* 0x00440000766c783b */ /* 0x000fe60000000200 */
[----:B------:R-:W-:Y:S01]  /*2840*/  HMMA.16816.F32.BF16 R12, R112, R106, R12 ;  /* 0x0000006a700c723c */ /* 0x000fe2000004180c */
[----:B------:R-:W-:Y:S04]  /*2850*/  LDSM.16.M88.4 R104, [R118+0x4800] ;  /* 0x004800007668783b */ /* 0x000fe80000000200 */
[----:B------:R-:W0:Y:S01]  /*2860*/  LDGDEPBAR ;  /* 0x00000000000079af */ /* 0x000e220000000000 */
[----:B------:R-:W-:Y:S06]  /*2870*/  HMMA.16816.F32.BF16 R28, R76, R64, RZ ;  /* 0x000000404c1c723c */ /* 0x000fec00000418ff */
[----:B-1----:R-:W-:Y:S06]  /*2880*/  HMMA.16816.F32.BF16 R16, R72, R8, R16 ;  /* 0x000000084810723c */ /* 0x002fec0000041810 */
[C---:B------:R-:W-:Y:S06]  /*2890*/  HMMA.16816.F32.BF16 R64, R76.reuse, R66, RZ ;  /* 0x000000424c40723c */ /* 0x040fec00000418ff */
[C---:B------:R-:W-:Y:S06]  /*28a0*/  HMMA.16816.F32.BF16 R44, R76.reuse, R40, RZ ;  /* 0x000000284c2c723c */ /* 0x040fec00000418ff */
[----:B------:R-:W-:Y:S06]  /*28b0*/  HMMA.16816.F32.BF16 R40, R76, R42, RZ ;  /* 0x0000002a4c28723c */ /* 0x000fec00000418ff */
[C---:B------:R-:W-:Y:S06]  /*28c0*/  HMMA.16816.F32.BF16 R60, R112.reuse, R24, R60 ;  /* 0x00000018703c723c */ /* 0x040fec000004183c */
[C---:B------:R-:W-:Y:S01]  /*28d0*/  HMMA.16816.F32.BF16 R56, R112.reuse, R26, R56 ;  /* 0x0000001a7038723c */ /* 0x040fe20000041838 */
[----:B------:R-:W-:Y:S05]  /*28e0*/  LDSM.16.M88.4 R24, [R175+0x2000] ;  /* 0x00200000af18783b */ /* 0x000fea0000000200 */
[C---:B---3--:R-:W-:Y:S06]  /*28f0*/  HMMA.16816.F32.BF16 R52, R112.reuse, R20, R52 ;  /* 0x000000147034723c */ /* 0x048fec0000041834 */
[----:B------:R-:W-:Y:S01]  /*2900*/  HMMA.16816.F32.BF16 R48, R112, R22, R48 ;  /* 0x000000167030723c */ /* 0x000fe20000041830 */
[----:B------:R-:W1:Y:S05]  /*2910*/  LDSM.16.M88.4 R20, [R174+0x7000] ;  /* 0x00700000ae14783b */ /* 0x000e6a0000000200 */
[----:B------:R-:W-:Y:S01]  /*2920*/  HMMA.16816.F32.BF16 R12, R72, R10, R12 ;  /* 0x0000000a480c723c */ /* 0x000fe2000004180c */
[----:B------:R-:W-:Y:S05]  /*2930*/  LDSM.16.M88.4 R8, [R173+0x2000] ;  /* 0x00200000ad08783b */ /* 0x000fea0000000200 */
[----:B------:R-:W-:Y:S06]  /*2940*/  HMMA.16816.F32.BF16 R28, R112, R32, R28 ;  /* 0x00000020701c723c */ /* 0x000fec000004181c */
[----:B----4-:R-:W-:Y:S06]  /*2950*/  HMMA.16816.F32.BF16 R16, R36, R68, R16 ;  /* 0x000000442410723c */ /* 0x010fec0000041810 */
[----:B--2---:R-:W-:Y:S06]  /*2960*/  HMMA.16816.F32.BF16 R96, R76, R92, RZ ;  /* 0x0000005c4c60723c */ /* 0x004fec00000418ff */
[C---:B------:R-:W-:Y:S01]  /*2970*/  HMMA.16816.F32.BF16 R64, R112.reuse, R34, R64 ;  /* 0x000000227040723c */ /* 0x040fe20000041840 */
[----:B------:R-:W2:Y:S05]  /*2980*/  LDSM.16.M88.4 R32, [R118+0x5400] ;  /* 0x005400007620783b */ /* 0x000eaa0000000200 */
[C---:B------:R-:W-:Y:S06]  /*2990*/  HMMA.16816.F32.BF16 R44, R112.reuse, R4, R44 ;  /* 0x00000004702c723c */ /* 0x040fec000004182c */
[----:B------:R-:W-:Y:S01]  /*29a0*/  HMMA.16816.F32.BF16 R40, R112, R6, R40 ;  /* 0x000000067028723c */ /* 0x000fe20000041828 */
[----:B------:R-:W3:Y:S05]  /*29b0*/  LDSM.16.M88.4 R4, [R118+0x7000] ;  /* 0x007000007604783b */ /* 0x000eea0000000200 */
[C---:B------:R-:W-:Y:S06]  /*29c0*/  HMMA.16816.F32.BF16 R88, R76.reuse, R84, RZ ;  /* 0x000000544c58723c */ /* 0x040fec00000418ff */
[C---:B------:R-:W-:Y:S06]  /*29d0*/  HMMA.16816.F32.BF16 R92, R76.reuse, R94, RZ ;  /* 0x0000005e4c5c723c */ /* 0x040fec00000418ff */
[C---:B------:R-:W-:Y:S06]  /*29e0*/  HMMA.16816.F32.BF16 R84, R76.reuse, R86, RZ ;  /* 0x000000564c54723c */ /* 0x040fec00000418ff */
[C---:B------:R-:W-:Y:S06]  /*29f0*/  HMMA.16816.F32.BF16 R80, R76.reuse, R100, RZ ;  /* 0x000000644c50723c */ /* 0x040fec00000418ff */
[----:B------:R-:W-:Y:S01]  /*2a00*/  HMMA.16816.F32.BF16 R76, R76, R102, RZ ;  /* 0x000000664c4c723c */ /* 0x000fe200000418ff */
[----:B------:R-:W4:Y:S05]  /*2a10*/  LDSM.16.M88.4 R100, [R118+0x4c00] ;  /* 0x004c00007664783b */ /* 0x000f2a0000000200 */
[----:B------:R-:W-:Y:S01]  /*2a20*/  HMMA.16816.F32.BF16 R12, R36, R70, R12 ;  /* 0x00000046240c723c */ /* 0x000fe2000004180c */
[----:B------:R-:W4:Y:S05]  /*2a30*/  LDSM.16.M88.4 R68, [R174+0x5800] ;  /* 0x00580000ae44783b */ /* 0x000f2a0000000200 */
[----:B------:R-:W-:Y:S06]  /*2a40*/  HMMA.16816.F32.BF16 R28, R72, R120, R28 ;  /* 0x00000078481c723c */ /* 0x000fec000004181c */
[----:B-1----:R-:W-:Y:S06]  /*2a50*/  HMMA.16816.F32.BF16 R16, R24, R20, R16 ;  /* 0x000000141810723c */ /* 0x002fec0000041810 */
[----:B------:R-:W-:Y:S01]  /*2a60*/  HMMA.16816.F32.BF16 R124, R112, R108, R96 ;  /* 0x0000006c707c723c */ /* 0x000fe20000041860 */
[----:B------:R-:W1:Y:S05]  /*2a70*/  LDSM.16.M88.4 R96, [R174+0x7400] ;  /* 0x00740000ae60783b */ /* 0x000e6a0000000200 */
[----:B------:R-:W-:Y:S01]  /*2a80*/  HMMA.16816.F32.BF16 R12, R24, R22, R12 ;  /* 0x00000016180c723c */ /* 0x000fe2000004180c */
[----:B------:R-:W-:Y:S05]  /*2a90*/  LDSM.16.M88.4 R20, [R118+0x5800] ;  /* 0x005800007614783b */ /* 0x000fea0000000200 */
[----:B--2---:R-:W-:Y:S06]  /*2aa0*/  HMMA.16816.F32.BF16 R28, R36, R32, R28 ;  /* 0x00000020241c723c */ /* 0x004fec000004181c */
[C---:B------:R-:W-:Y:S06]  /*2ab0*/  HMMA.16816.F32.BF16 R88, R112.reuse, R104, R88 ;  /* 0x000000687058723c */ /* 0x040fec0000041858 */
[----:B------:R-:W-:Y:S01]  /*2ac0*/  HMMA.16816.F32.BF16 R84, R112, R106, R84 ;  /* 0x0000006a7054723c */ /* 0x000fe20000041854 */
[----:B------:R-:W2:Y:S05]  /*2ad0*/  LDSM.16.M88.4 R104, [R174+0x5c00] ;  /* 0x005c0000ae68783b */ /* 0x000eaa0000000200 */
[----:B---3--:R-:W-:Y:S06]  /*2ae0*/  HMMA.16816.F32.BF16 R16, R8, R4, R16 ;  /* 0x000000040810723c */ /* 0x008fec0000041810 */
[C---:B----4-:R-:W-:Y:S06]  /*2af0*/  HMMA.16816.F32.BF16 R80, R112.reuse, R100, R80 ;  /* 0x000000647050723c */ /* 0x050fec0000041850 */
        /* <DEDUP_REMOVED lines=26> */
[----:B------:R-:W4:Y:S02]  /*2ca0*/  LDSM.16.M88.4 R20, [R174+0x6000] ;  /* 0x00600000ae14783b */ /* 0x000f240000000200 */
[----:B------:R-:W1:Y:S03]  /*2cb0*/  MUFU.TANH R71, R71 ;  /* 0x0000004700477308 */ /* 0x000e660000002400 */
[----:B------:R-:W-:Y:S01]  /*2cc0*/  HMMA.16816.F32.BF16 R64, R36, R34, R64 ;  /* 0x000000222440723c */ /* 0x000fe20000041840 */
[----:B------:R-:W-:Y:S04]  /*2cd0*/  LDSM.16.M88.4 R32, [R118+0x7800] ;  /* 0x007800007620783b */ /* 0x000fe80000000200 */
[----:B------:R-:W1:Y:S01]  /*2ce0*/  MUFU.TANH R77, R77 ;  /* 0x0000004d004d7308 */ /* 0x000e620000002400 */
[----:B---3--:R-:W3:Y:S01]  /*2cf0*/  LDSM.16.M88.4 R12, [R174+0x7c00] ;  /* 0x007c0000ae0c783b */ /* 0x008ee20000000200 */
[----:B------:R-:W-:Y:S01]  /*2d00*/  HMMA.16816.F32.BF16 R92, R112, R110, R92 ;  /* 0x0000006e705c723c */ /* 0x000fe2000004185c */
[----:B------:R-:W-:Y:S01]  /*2d10*/  FMUL.FTZ R28, R28, UR5 ;  /* 0x000000051c1c7c20 */ /* 0x000fe20008410000 */
[----:B------:R-:W-:-:S04]  /*2d20*/  FMUL.FTZ R29, R29, UR5 ;  /* 0x000000051d1d7c20 */ /* 0x000fc80008410000 */
[C---:B--2---:R-:W-:Y:S01]  /*2d30*/  HMMA.16816.F32.BF16 R52, R36.reuse, R16, R52 ;  /* 0x000000102434723c */ /* 0x044fe20000041834 */
[----:B------:R-:W2:Y:S05]  /*2d40*/  MUFU.TANH R96, R96 ;  /* 0x0000006000607308 */ /* 0x000eaa0000002400 */
[----:B------:R-:W-:Y:S01]  /*2d50*/  HMMA.16816.F32.BF16 R48, R36, R18, R48 ;  /* 0x000000122430723c */ /* 0x000fe20000041830 */
[----:B------:R-:W1:Y:S02]  /*2d60*/  LDSM.16.M88.4 R16, [R174+0x6400] ;  /* 0x00640000ae10783b */ /* 0x000e640000000200 */
[----:B------:R-:W1:Y:S03]  /*2d70*/  MUFU.TANH R97, R97 ;  /* 0x0000006100617308 */ /* 0x000e660000002400 */
[C---:B------:R-:W-:Y:S06]  /*2d80*/  HMMA.16816.F32.BF16 R60, R24.reuse, R4, R60 ;  /* 0x00000004183c723c */ /* 0x040fec000004183c */
[----:B------:R-:W-:Y:S01]  /*2d90*/  HMMA.16816.F32.BF16 R56, R24, R6, R56 ;  /* 0x000000061838723c */ /* 0x000fe20000041838 */
[----:B------:R-:W2:Y:S05]  /*2da0*/  LDSM.16.M88.4 R4, [R118+0x6000] ;  /* 0x006000007604783b */ /* 0x000eaa0000000200 */
[C---:B----4-:R-:W-:Y:S06]  /*2db0*/  HMMA.16816.F32.BF16 R44, R72.reuse, R20, R44 ;  /* 0x00000014482c723c */ /* 0x050fec000004182c */
[----:B------:R-:W-:Y:S01]  /*2dc0*/  HMMA.16816.F32.BF16 R40, R72, R22, R40 ;  /* 0x000000164828723c */ /* 0x000fe20000041828 */
[----:B------:R-:W-:Y:S05]  /*2dd0*/  LDSM.16.M88.4 R20, [R118+0x8000] ;  /* 0x008000007614783b */ /* 0x000fea0000000200 */
[C---:B---3--:R-:W-:Y:S06]  /*2de0*/  HMMA.16816.F32.BF16 R52, R24.reuse, R12, R52 ;  /* 0x0000000c1834723c */ /* 0x048fec0000041834 */
[C---:B------:R-:W-:Y:S01]  /*2df0*/  HMMA.16816.F32.BF16 R48, R24.reuse, R14, R48 ;  /* 0x0000000e1830723c */ /* 0x040fe20000041830 */
[----:B------:R-:W3:Y:S05]  /*2e00*/  LDSM.16.M88.4 R12, [R118+0x6400] ;  /* 0x00640000760c783b */ /* 0x000eea0000000200 */
[----:B------:R-:W-:Y:S06]  /*2e10*/  HMMA.16816.F32.BF16 R64, R24, R98, R64 ;  /* 0x000000621840723c */ /* 0x000fec0000041840 */
[----:B-1----:R-:W-:Y:S01]  /*2e20*/  HMMA.16816.F32.BF16 R124, R72, R16, R124 ;  /* 0x00000010487c723c */ /* 0x002fe2000004187c */
[----:B------:R-:W-:Y:S01]  /*2e30*/  FMUL.FTZ R98, R30, UR5 ;  /* 0x000000051e627c20 */ /* 0x000fe20008410000 */
[----:B------:R-:W-:-:S04]  /*2e40*/  FMUL.FTZ R99, R31, UR5 ;  /* 0x000000051f637c20 */ /* 0x000fc80008410000 */
[----:B------:R-:W-:Y:S01]  /*2e50*/  HMMA.16816.F32.BF16 R92, R72, R18, R92 ;  /* 0x00000012485c723c */ /* 0x000fe2000004185c */
[----:B------:R-:W-:Y:S01]  /*2e60*/  LDSM.16.M88.4 R16, [R118+0x6800] ;  /* 0x006800007610783b */ /* 0x000fe20000000200 */
[----:B------:R-:W1:Y:S04]  /*2e70*/  MUFU.TANH R98, R98 ;  /* 0x0000006200627308 */ /* 0x000e680000002400 */
[C---:B------:R-:W-:Y:S04]  /*2e80*/  HMMA.16816.F32.BF16 R60, R8.reuse, R32, R60 ;  /* 0x00000020083c723c */ /* 0x040fe8000004183c */
[----:B------:R-:W4:Y:S02]  /*2e90*/  MUFU.TANH R99, R99 ;  /* 0x0000006300637308 */ /* 0x000f240000002400 */
[----:B------:R-:W-:Y:S01]  /*2ea0*/  HMMA.16816.F32.BF16 R56, R8, R34, R56 ;  /* 0x000000220838723c */ /* 0x000fe20000041838 */
[----:B------:R-:W1:Y:S05]  /*2eb0*/  LDSM.16.M88.4 R32, [R174+0x8000] ;  /* 0x00800000ae20783b */ /* 0x000e6a0000000200 */
        /* <DEDUP_REMOVED lines=9> */
[C---:B---3--:R-:W-:Y:S01]  /*2f50*/  HMMA.16816.F32.BF16 R124, R36.reuse, R12, R124 ;  /* 0x0000000c247c723c */ /* 0x048fe2000004187c */
[----:B------:R-:W-:Y:S01]  /*2f60*/  FMUL.FTZ R56, R56, UR5 ;  /* 0x0000000538387c20 */ /* 0x000fe20008410000 */
[----:B------:R-:W-:Y:S01]  /*2f70*/  FMUL.FTZ R57, R57, UR5 ;  /* 0x0000000539397c20 */ /* 0x000fe20008410000 */
[----:B------:R3:W2:Y:S01]  /*2f80*/  MUFU.TANH R79, R29 ;  /* 0x0000001d004f7308 */ /* 0x0006a20000002400 */
[----:B------:R-:W-:Y:S01]  /*2f90*/  FMUL.FTZ R58, R58, UR5 ;  /* 0x000000053a3a7c20 */ /* 0x000fe20008410000 */
[----:B------:R-:W-:Y:S01]  /*2fa0*/  FMUL.FTZ R59, R59, UR5 ;  /* 0x000000053b3b7c20 */ /* 0x000fe20008410000 */
[----:B------:R-:W-:Y:S01]  /*2fb0*/  HMMA.16816.F32.BF16 R92, R36, R14, R92 ;  /* 0x0000000e245c723c */ /* 0x000fe2000004185c */
[----:B------:R-:W4:Y:S04]  /*2fc0*/  LDSM.16.M88.4 R12, [R174+0x6c00] ;  /* 0x006c0000ae0c783b */ /* 0x000f280000000200 */
[----:B------:R-:W2:Y:S01]  /*2fd0*/  MUFU.TANH R60, R60 ;  /* 0x0000003c003c7308 */ /* 0x000ea20000002400 */
[C---:B-1----:R-:W-:Y:S06]  /*2fe0*/  HMMA.16816.F32.BF16 R44, R24.reuse, R32, R44 ;  /* 0x00000020182c723c */ /* 0x042fec000004182c */
[----:B------:R-:W-:Y:S01]  /*2ff0*/  FMUL.FTZ R64, R64, UR5 ;  /* 0x0000000540407c20 */ /* 0x000fe20008410000 */
[----:B------:R-:W-:Y:S01]  /*3000*/  FMUL.FTZ R65, R65, UR5 ;  /* 0x0000000541417c20 */ /* 0x000fe20008410000 */
[----:B---3--:R-:W1:Y:S01]  /*3010*/  LDSM.16.M88.4 R28, [R118+0x7c00] ;  /* 0x007c0000761c783b */ /* 0x008e620000000200 */
[----:B------:R-:W-:Y:S01]  /*3020*/  FMUL.FTZ R66, R66, UR5 ;  /* 0x0000000542427c20 */ /* 0x000fe20008410000 */
[----:B------:R-:W-:Y:S01]  /*3030*/  FMUL.FTZ R67, R67, UR5 ;  /* 0x0000000543437c20 */ /* 0x000fe20008410000 */
[----:B------:R-:W-:Y:S01]  /*3040*/  HMMA.16816.F32.BF16 R40, R24, R34, R40 ;  /* 0x000000221828723c */ /* 0x000fe20000041828 */
[----:B------:R-:W-:Y:S01]  /*3050*/  LDSM.16.M88.4 R32, [R118+0x8400] ;  /* 0x008400007620783b */ /* 0x000fe20000000200 */
[----:B------:R-:W3:Y:S04]  /*3060*/  MUFU.TANH R64, R64 ;  /* 0x0000004000407308 */ /* 0x000ee80000002400 */
[C---:B--2---:R-:W-:Y:S04]  /*3070*/  HMMA.16816.F32.BF16 R88, R72.reuse, R4, R88 ;  /* 0x000000044858723c */ /* 0x044fe80000041858 */
[----:B------:R-:W2:Y:S02]  /*3080*/  MUFU.TANH R65, R65 ;  /* 0x0000004100417308 */ /* 0x000ea40000002400 */
[----:B------:R-:W-:Y:S01]  /*3090*/  HMMA.16816.F32.BF16 R84, R72, R6, R84 ;  /* 0x000000064854723c */ /* 0x000fe20000041854 */
[----:B------:R-:W3:Y:S05]  /*30a0*/  LDSM.16.M88.4 R4, [R118+0x6c00] ;  /* 0x006c00007604783b */ /* 0x000eea0000000200 */
[----:B------:R-:W-:Y:S01]  /*30b0*/  HMMA.16816.F32.BF16 R44, R8, R20, R44 ;  /* 0x00000014082c723c */ /* 0x000fe2000004182c */
[----:B------:R-:W1:Y:S05]  /*30c0*/  MUFU.TANH R66, R66 ;  /* 0x0000004200427308 */ /* 0x000e6a0000002400 */
[C---:B----4-:R-:W-:Y:S03]  /*30d0*/  HMMA.16816.F32.BF16 R80, R72.reuse, R12, R80 ;  /* 0x0000000c4850723c */ /* 0x050fe60000041850 */
[----:B------:R-:W4:Y:S03]  /*30e0*/  MUFU.TANH R67, R67 ;  /* 0x0000004300437308 */ /* 0x000f260000002400 */
[----:B------:R-:W-:Y:S01]  /*30f0*/  HMMA.16816.F32.BF16 R100, R72, R14, R100 ;  /* 0x0000000e4864723c */ /* 0x000fe20000041864 */
[----:B------:R-:W-:Y:S04]  /*3100*/  LDSM.16.M88.4 R12, [R118+0x8c00] ;  /* 0x008c0000760c783b */ /* 0x000fe80000000200 */
[----:B------:R-:W2:Y:S01]  /*3110*/  MUFU.TANH R61, R61 ;  /* 0x0000003d003d7308 */ /* 0x000ea20000002400 */
[C---:B------:R-:W-:Y:S01]  /*3120*/  HMMA.16816.F32.BF16 R40, R8.reuse, R22, R40 ;  /* 0x000000160828723c */ /* 0x040fe20000041828 */
[----:B------:R-:W4:Y:S05]  /*3130*/  LDSM.16.M88.4 R20, [R174+0x8800] ;  /* 0x00880000ae14783b */ /* 0x000f2a0000000200 */
[C---:B-1----:R-:W-:Y:S01]  /*3140*/  HMMA.16816.F32.BF16 R52, R8.reuse, R28, R52 ;  /* 0x0000001c0834723c */ /* 0x042fe20000041834 */
[----:B------:R-:W-:Y:S01]  /*3150*/  FMUL.FTZ R45, R45, UR5 ;  /* 0x000000052d2d7c20 */ /* 0x000fe20008410000 */
[----:B------:R-:W-:Y:S01]  /*3160*/  FMUL.FTZ R150, R44, UR5 ;  /* 0x000000052c967c20 */ /* 0x000fe20008410000 */
[----:B------:R-:W-:Y:S01]  /*3170*/  FMUL.FTZ R44, R47, UR5 ;  /* 0x000000052f2c7c20 */ /* 0x000fe20008410000 */
[----:B------:R-:W-:Y:S01]  /*3180*/  FMUL.FTZ R46, R46, UR5 ;  /* 0x000000052e2e7c20 */ /* 0x000fe20008410000 */
[----:B------:R-:W1:Y:S01]  /*3190*/  MUFU.TANH R148, R45 ;  /* 0x0000002d00947308 */ /* 0x000e620000002400 */
[----:B------:R-:W-:Y:S01]  /*31a0*/  HMMA.16816.F32.BF16 R48, R8, R30, R48 ;  /* 0x0000001e0830723c */ /* 0x000fe20000041830 */
[----:B------:R-:W2:Y:S05]  /*31b0*/  LDSM.16.M88.4 R28, [R174+0x8400] ;  /* 0x00840000ae1c783b */ /* 0x000eaa0000000200 */
[C---:B------:R-:W-:Y:S01]  /*31c0*/  HMMA.16816.F32.BF16 R88, R36.reuse, R16, R88 ;  /* 0x000000102458723c */ /* 0x040fe20000041858 */
[----:B------:R-:W1:Y:S05]  /*31d0*/  MUFU.TANH R62, R62 ;  /* 0x0000003e003e7308 */ /* 0x000e6a0000002400 */
[C---:B------:R-:W-:Y:S01]  /*31e0*/  HMMA.16816.F32.BF16 R84, R36.reuse, R18, R84 ;  /* 0x000000122454723c */ /* 0x040fe20000041854 */
[----:B------:R-:W1:Y:S01]  /*31f0*/  LDSM.16.M88.4 R16, [R174+0x8c00] ;  /* 0x008c0000ae10783b */ /* 0x000e620000000200 */
[----:B------:R-:W-:Y:S01]  /*3200*/  FMUL.FTZ R40, R40, UR5 ;  /* 0x0000000528287c20 */ /* 0x000fe20008410000 */
[----:B------:R-:W-:Y:S01]  /*3210*/  FMUL.FTZ R42, R42, UR5 ;  /* 0x000000052a2a7c20 */ /* 0x000fe20008410000 */
[----:B------:R-:W1:Y:S02]  /*3220*/  MUFU.TANH R63, R63 ;  /* 0x0000003f003f7308 */ /* 0x000e640000002400 */
[----:B---3--:R-:W-:Y:S01]  /*3230*/  HMMA.16816.F32.BF16 R80, R36, R4, R80 ;  /* 0x000000042450723c */ /* 0x008fe20000041850 */
[----:B------:R-:W-:Y:S01]  /*3240*/  FMUL.FTZ R54, R54, UR5 ;  /* 0x0000000536367c20 */ /* 0x000fe20008410000 */
[----:B------:R-:W-:Y:S01]  /*3250*/  FMUL.FTZ R52, R52, UR5 ;  /* 0x0000000534347c20 */ /* 0x000fe20008410000 */
[----:B------:R-:W-:Y:S01]  /*3260*/  FMUL.FTZ R53, R53, UR5 ;  /* 0x0000000535357c20 */ /* 0x000fe20008410000 */
[----:B------:R-:W-:-:S02]  /*3270*/  FMUL.FTZ R55, R55, UR5 ;  /* 0x0000000537377c20 */ /* 0x000fc40008410000 */
[----:B------:R-:W-:Y:S01]  /*3280*/  HMMA.16816.F32.BF16 R100, R36, R6, R100 ;  /* 0x000000062464723c */ /* 0x000fe20000041864 */
[----:B------:R-:W-:Y:S01]  /*3290*/  FMUL.FTZ R145, R50, UR5 ;  /* 0x0000000532917c20 */ /* 0x000fe20008410000 */
[----:B------:R-:W3:Y:S01]  /*32a0*/  MUFU.TANH R151, R54 ;  /* 0x0000003600977308 */ /* 0x000ee20000002400 */
[----:B------:R-:W-:Y:S01]  /*32b0*/  FMUL.FTZ R50, R51, UR5 ;  /* 0x0000000533327c20 */ /* 0x000fe20008410000 */
[----:B------:R-:W-:Y:S01]  /*32c0*/  FMUL.FTZ R48, R48, UR5 ;  /* 0x0000000530307c20 */ /* 0x000fe20008410000 */
[----:B------:R-:W-:Y:S01]  /*32d0*/  FMUL.FTZ R49, R49, UR5 ;  /* 0x0000000531317c20 */ /* 0x000fe20008410000 */
[C---:B----4-:R-:W-:Y:S01]  /*32e0*/  HMMA.16816.F32.BF16 R88, R24.reuse, R20, R88 ;  /* 0x000000141858723c */ /* 0x050fe20000041858 */
[----:B------:R-:W-:Y:S02]  /*32f0*/  LOP3.LUT R7, R138, 0xffffffe0, RZ, 0xc0, !PT ;  /* 0xffffffe08a077812 */ /* 0x000fe400078ec0ff */
[----:B------:R-:W4:Y:S01]  /*3300*/  @!P1 LDC.64 R138, c[0x0][0x218] ;  /* 0x00008600ff8a9b82 */ /* 0x000f220000000a00 */
[----:B------:R-:W1:Y:S02]  /*3310*/  MUFU.TANH R146, R40 ;  /* 0x0000002800927308 */ /* 0x000e640000002400 */
[----:B------:R-:W-:Y:S01]  /*3320*/  HMMA.16816.F32.BF16 R84, R24, R22, R84 ;  /* 0x000000161854723c */ /* 0x000fe20000041854 */
[----:B------:R-:W-:-:S05]  /*3330*/  FMUL.FTZ R20, R43, UR5 ;  /* 0x000000052b147c20 */ /* 0x000fca0008410000 */
[C---:B--2---:R-:W-:Y:S01]  /*3340*/  HMMA.16816.F32.BF16 R124, R24.reuse, R28, R124 ;  /* 0x0000001c187c723c */ /* 0x044fe2000004187c */
[----:B------:R2:W2:Y:S05]  /*3350*/  MUFU.TANH R147, R42 ;  /* 0x0000002a00937308 */ /* 0x0004aa0000002400 */
[----:B------:R-:W-:Y:S01]  /*3360*/  HMMA.16816.F32.BF16 R92, R24, R30, R92 ;  /* 0x0000001e185c723c */ /* 0x000fe2000004185c */
[----:B------:R-:W3:Y:S01]  /*3370*/  LDSM.16.M88.4 R28, [R118+0x8800] ;  /* 0x00880000761c783b */ /* 0x000ee20000000200 */
[----:B------:R-:W-:-:S04]  /*3380*/  DEPBAR.LE SB0, 0x0 ;  /* 0x000080000000791a */ /* 0x000fc80000000000 */
[----:B-1----:R-:W-:Y:S01]  /*3390*/  HMMA.16816.F32.BF16 R80, R24, R16, R80 ;  /* 0x000000101850723c */ /* 0x002fe20000041850 */
[----:B------:R-:W1:Y:S01]  /*33a0*/  MUFU.TANH R56, R56 ;  /* 0x0000003800387308 */ /* 0x000e620000002400 */
[----:B----4-:R-:W-:-:S04]  /*33b0*/  @!P1 LEA R192, P0, R119, R138, 0x1 ;  /* 0x0000008a77c09211 */ /* 0x010fc800078008ff */
[----:B------:R-:W-:Y:S01]  /*33c0*/  HMMA.16816.F32.BF16 R100, R24, R18, R100 ;  /* 0x000000121864723c */ /* 0x000fe20000041864 */
[----:B------:R-:W-:Y:S02]  /*33d0*/  @!P1 LEA.HI.X R193, R119, R139, R142, 0x1, P0 ;  /* 0x0000008b77c19211 */ /* 0x000fe400000f0c8e */
[----:B------:R-:W4:Y:S03]  /*33e0*/  MUFU.TANH R57, R57 ;  /* 0x0000003900397308 */ /* 0x000f260000002400 */
[C---:B------:R-:W-:Y:S05]  /*33f0*/  HMMA.16816.F32.BF16 R124, R8.reuse, R32, R124 ;  /* 0x00000020087c723c */ /* 0x040fea000004187c */
[----:B------:R-:W1:Y:S01]  /*3400*/  MUFU.TANH R58, R58 ;  /* 0x0000003a003a7308 */ /* 0x000e620000002400 */
[----:B------:R-:W-:Y:S01]  /*3410*/  HMMA.16816.F32.BF16 R92, R8, R34, R92 ;  /* 0x00000022085c723c */ /* 0x000fe2000004185c */
[----:B------:R-:W-:-:S05]  /*3420*/  FMUL.FTZ R33, R41, UR5 ;  /* 0x0000000529217c20 */ /* 0x000fca0008410000 */
[C---:B------:R-:W-:Y:S01]  /*3430*/  HMMA.16816.F32.BF16 R80, R8.reuse, R12, R80 ;  /* 0x0000000c0850723c */ /* 0x040fe20000041850 */
[----:B------:R-:W1:Y:S05]  /*3440*/  MUFU.TANH R59, R59 ;  /* 0x0000003b003b7308 */ /* 0x000e6a0000002400 */
[C---:B------:R-:W-:Y:S03]  /*3450*/  HMMA.16816.F32.BF16 R100, R8.reuse, R14, R100 ;  /* 0x0000000e0864723c */ /* 0x040fe60000041864 */
[----:B------:R-:W1:Y:S03]  /*3460*/  MUFU.TANH R52, R52 ;  /* 0x0000003400347308 */ /* 0x000e660000002400 */
[C---:B---3--:R-:W-:Y:S01]  /*3470*/  HMMA.16816.F32.BF16 R88, R8.reuse, R28, R88 ;  /* 0x0000001c0858723c */ /* 0x048fe20000041858 */
[----:B------:R-:W-:Y:S01]  /*3480*/  FMUL.FTZ R35, R125, UR5 ;  /* 0x000000057d237c20 */ /* 0x000fe20008410000 */
[----:B------:R-:W-:Y:S01]  /*3490*/  FMUL.FTZ R21, R124, UR5 ;  /* 0x000000057c157c20 */ /* 0x000fe20008410000 */
[----:B------:R-:W-:Y:S01]  /*34a0*/  FMUL.FTZ R4, R126, UR5 ;  /* 0x000000057e047c20 */ /* 0x000fe20008410000 */
[----:B------:R-:W-:Y:S01]  /*34b0*/  FMUL.FTZ R125, R127, UR5 ;  /* 0x000000057f7d7c20 */ /* 0x000fe20008410000 */
[----:B------:R-:W3:Y:S01]  /*34c0*/  MUFU.TANH R53, R53 ;  /* 0x0000003500357308 */ /* 0x000ee20000002400 */
[----:B------:R-:W-:Y:S01]  /*34d0*/  HMMA.16816.F32.BF16 R84, R8, R30, R84 ;  /* 0x0000001e0854723c */ /* 0x000fe20000041854 */
[----:B------:R-:W-:Y:S01]  /*34e0*/  FMUL.FTZ R5, R95, UR5 ;  /* 0x000000055f057c20 */ /* 0x000fe20008410000 */
[----:B------:R-:W-:Y:S01]  /*34f0*/  FMUL.FTZ R92, R92, UR5 ;  /* 0x000000055c5c7c20 */ /* 0x000fe20008410000 */
[----:B------:R-:W-:Y:S01]  /*3500*/  FMUL.FTZ R93, R93, UR5 ;  /* 0x000000055d5d7c20 */ /* 0x000fe20008410000 */
[----:B------:R-:W-:-:S02]  /*3510*/  FMUL.FTZ R94, R94, UR5 ;  /* 0x000000055e5e7c20 */ /* 0x000fc40008410000 */
[----:B--2---:R-:W-:Y:S01]  /*3520*/  FMUL.FTZ R42, R80, UR5 ;  /* 0x00000005502a7c20 */ /* 0x004fe20008410000 */
[----:B------:R-:W-:Y:S02]  /*3530*/  IMAD.IADD R8, R116, 0x1, -R7 ;  /* 0x0000000174087824 */ /* 0x000fe400078e0a07 */
[----:B------:R-:W-:Y:S01]  /*3540*/  FMUL.FTZ R40, R81, UR5 ;  /* 0x0000000551287c20 */ /* 0x000fe20008410000 */
[----:B------:R-:W-:Y:S01]  /*3550*/  FMUL.FTZ R43, R82, UR5 ;  /* 0x00000005522b7c20 */ /* 0x000fe20008410000 */
[----:B------:R-:W-:Y:S01]  /*3560*/  FMUL.FTZ R41, R83, UR5 ;  /* 0x0000000553297c20 */ /* 0x000fe20008410000 */
[----:B------:R-:W2:Y:S01]  /*3570*/  MUFU.TANH R55, R55 ;  /* 0x0000003700377308 */ /* 0x000ea20000002400 */
[----:B------:R-:W-:Y:S01]  /*3580*/  SHF.R.S32.HI R7, RZ, 0x1f, R8 ;  /* 0x0000001fff077819 */ /* 0x000fe20000011408 */
[----:B------:R-:W-:Y:S01]  /*3590*/  FMUL.FTZ R26, R100, UR5 ;  /* 0x00000005641a7c20 */ /* 0x000fe20008410000 */
[----:B------:R-:W-:Y:S01]  /*35a0*/  FMUL.FTZ R24, R101, UR5 ;  /* 0x0000000565187c20 */ /* 0x000fe20008410000 */
[----:B------:R-:W-:Y:S01]  /*35b0*/  FMUL.FTZ R27, R102, UR5 ;  /* 0x00000005661b7c20 */ /* 0x000fe20008410000 */
[----:B------:R-:W-:Y:S01]  /*35c0*/  LEA.HI R7, R7, R8, RZ, 0x2 ;  /* 0x0000000807077211 */ /* 0x000fe200078f10ff */
[----:B------:R-:W-:Y:S01]  /*35d0*/  FMUL.FTZ R25, R103, UR5 ;  /* 0x0000000567197c20 */ /* 0x000fe20008410000 */
[----:B------:R-:W-:Y:S01]  /*35e0*/  FMUL.FTZ R16, R88, UR5 ;  /* 0x0000000558107c20 */ /* 0x000fe20008410000 */
[----:B------:R-:W-:Y:S01]  /*35f0*/  FMUL.FTZ R54, R89, UR5 ;  /* 0x0000000559367c20 */ /* 0x000fe20008410000 */
[----:B------:R-:W-:Y:S01]  /*3600*/  SHF.R.S32.HI R188, RZ, 0x2, R7 ;  /* 0x00000002ffbc7819 */ /* 0x000fe20000011407 */
[----:B------:R-:W-:Y:S01]  /*3610*/  FMUL.FTZ R6, R90, UR5 ;  /* 0x000000055a067c20 */ /* 0x000fe20008410000 */
[----:B------:R-:W-:Y:S01]  /*3620*/  FMUL.FTZ R51, R91, UR5 ;  /* 0x000000055b337c20 */ /* 0x000fe20008410000 */
[----:B------:R-:W1:Y:S01]  /*3630*/  MUFU.TANH R48, R48 ;  /* 0x0000003000307308 */ /* 0x000e620000002400 */
[----:B------:R-:W-:Y:S01]  /*3640*/  FMUL.FTZ R17, R84, UR5 ;  /* 0x0000000554117c20 */ /* 0x000fe20008410000 */
[----:B------:R-:W-:Y:S01]  /*3650*/  FMUL.FTZ R13, R85, UR5 ;  /* 0x00000005550d7c20 */ /* 0x000fe20008410000 */
[----:B------:R-:W-:Y:S01]  /*3660*/  FMUL.FTZ R12, R86, UR5 ;  /* 0x00000005560c7c20 */ /* 0x000fe20008410000 */
[----:B------:R-:W-:Y:S01]  /*3670*/  FMUL.FTZ R45, R87, UR5 ;  /* 0x00000005572d7c20 */ /* 0x000fe20008410000 */
[----:B------:R-:W-:-:S03]  /*3680*/  IADD3 R7, R135, 0x1, R188 ;  /* 0x0000000187077810 */ /* 0x000fc60007ffe0bc */
[----:B------:R-:W1:Y:S01]  /*3690*/  MUFU.TANH R49, R49 ;  /* 0x0000003100317308 */ /* 0x000e620000002400 */
[----:B------:R-:W-:-:S05]  /*36a0*/  IADD3 R7, R129, R7, -R182 ;  /* 0x0000000781077210 */ /* 0x000fca0007ffe8b6 */
[----:B------:R-:W-:Y:S02]  /*36b0*/  IMAD.IADD R134, R7, 0x1, R134 ;  /* 0x0000000107867824 */ /* 0x000fe400078e0286 */
[----:B------:R-:W1:Y:S01]  /*36c0*/  MUFU.TANH R145, R145 ;  /* 0x0000009100917308 */ /* 0x000e620000002400 */
[----:B------:R-:W-:Y:S02]  /*36d0*/  IMAD.SHL.U32 R7, R116, 0x2, RZ ;  /* 0x0000000274077824 */ /* 0x000fe400078e00ff */
[C---:B------:R-:W-:Y:S02]  /*36e0*/  VIMNMX R144, R134.reuse, R129, PT ;  /* 0x0000008186907248 */ /* 0x040fe40003fe0100 */
[----:B------:R-:W-:Y:S02]  /*36f0*/  VIADDMNMX R143, R134, 0x8, R129, PT ;  /* 0x00000008868f7846 */ /* 0x000fe40003800181 */
[----:B------:R-:W-:Y:S01]  /*3700*/  LOP3.LUT R7, R7, 0x6, RZ, 0xc0, !PT ;  /* 0x0000000607077812 */ /* 0x000fe200078ec0ff */
[----:B------:R-:W1:Y:S08]  /*3710*/  MUFU.TANH R50, R50 ;  /* 0x0000003200327308 */ /* 0x000e700000002400 */
[----:B------:R-:W1:Y:S08]  /*3720*/  MUFU.TANH R150, R150 ;  /* 0x0000009600967308 */ /* 0x000e700000002400 */
        /* <DEDUP_REMOVED lines=8> */
[----:B------:R1:W1:Y:S08]  /*37b0*/  MUFU.TANH R124, R92 ;  /* 0x0000005c007c7308 */ /* 0x0002700000002400 */
        /* <DEDUP_REMOVED lines=29> */
[----:B------:R-:W2:Y:S02]  /*3990*/  I2F.RP R19, R2 ;  /* 0x0000000200137306 */ /* 0x000ea40000209400 */
[----:B------:R-:W-:-:S06]  /*39a0*/  ISETP.GE.AND P0, PT, R18, RZ, PT ;  /* 0x000000ff1200720c */ /* 0x000fcc0003f06270 */
        /* <DEDUP_REMOVED lines=50> */
.L_x_1949:
[----:B------:R-:W-:-:S04]  /*3cd0*/  LEA R2, -R136, RZ, 0x7 ;  /* 0x000000ff88027211 */ /* 0x000fc800078e39ff */
[----:B------:R-:W-:-:S07]  /*3ce0*/  SHF.R.S32.HI R11, RZ, 0x1f, R2 ;  /* 0x0000001fff0b7819 */ /* 0x000fce0000011402 */
.L_x_1950:
[----:B------:R-:W2:Y:S01]  /*3cf0*/  LDC.64 R138, c[0x0][0x218] ;  /* 0x00008600ff8a7b82 */ /* 0x000ea20000000a00 */
[----:B------:R-:W-:Y:S01]  /*3d00*/  IADD3 R119, P0, R2, R119, RZ ;  /* 0x0000007702777210 */ /* 0x000fe20007f1e0ff */
[C---:B------:R-:W-:Y:S01]  /*3d10*/  IMAD.SHL.U32 R9, R136.reuse, 0x40, RZ ;  /* 0x0000004088097824 */ /* 0x040fe200078e00ff */
[----:B------:R-:W-:-:S03]  /*3d20*/  SHF.L.U64.HI R2, R136, 0x6, R137 ;  /* 0x0000000688027819 */ /* 0x000fc60000010289 */
[----:B------:R-:W-:Y:S01]  /*3d30*/  IMAD.X R142, R11, 0x1, R142, P0 ;  /* 0x000000010b8e7824 */ /* 0x000fe200000e068e */
[----:B--2---:R-:W-:-:S04]  /*3d40*/  LEA R192, P1, R119, R138, 0x1 ;  /* 0x0000008a77c07211 */ /* 0x004fc800078208ff */
        /* <DEDUP_REMOVED lines=23> */
.L_x_1948:
[----:B------:R-:W-:Y:S01]  /*3ec0*/  IMAD.IADD R2, R0, 0x1, R7 ;  /* 0x0000000100027824 */ /* 0x000fe200078e0207 */
[----:B------:R-:W-:Y:S01]  /*3ed0*/  ULDC UR6, c[0x0][0x2ec] ;  /* 0x0000bb0000067ab9 */ /* 0x000fe20000000800 */
[----:B------:R-:W-:Y:S02]  /*3ee0*/  LEA R172, R172, UR4, 0x1 ;  /* 0x00000004acac7c11 */ /* 0x000fe4000f8e08ff */
[C---:B------:R-:W-:Y:S02]  /*3ef0*/  VIADD R0, R2.reuse, 0x1 ;  /* 0x0000000102007836 */ /* 0x040fe40000000000 */
[C---:B------:R-:W-:Y:S01]  /*3f00*/  VIADD R7, R2.reuse, 0x8 ;  /* 0x0000000802077836 */ /* 0x040fe20000000000 */
[----:B-1----:R-:W-:Y:S01]  /*3f10*/  LDSM.16.MT88.4 R92, [R172+0xb000] ;  /* 0x00b00000ac5c783b */ /* 0x002fe20000004200 */
[----:B--2---:R-:W-:Y:S01]  /*3f20*/  VIADD R8, R2, 0x10 ;  /* 0x0000001002087836 */ /* 0x004fe20000000000 */
[-C--:B------:R-:W-:Y:S01]  /*3f30*/  ISETP.GE.AND P3, PT, R0, R144.reuse, PT ;  /* 0x000000900000720c */ /* 0x080fe20003f66270 */
[----:B------:R-:W-:Y:S01]  /*3f40*/  VIADD R19, R2, 0x28 ;  /* 0x0000002802137836 */ /* 0x000fe20000000000 */
[-C--:B------:R-:W-:Y:S01]  /*3f50*/  ISETP.GE.AND P5, PT, R0, R143.reuse, PT ;  /* 0x0000008f0000720c */ /* 0x080fe20003fa6270 */
[C---:B------:R-:W-:Y:S01]  /*3f60*/  VIADD R0, R2.reuse, 0x9 ;  /* 0x0000000902007836 */ /* 0x040fe20000000000 */
[CC--:B------:R-:W-:Y:S01]  /*3f70*/  ISETP.GE.AND P2, PT, R7.reuse, R144.reuse, PT ;  /* 0x000000900700720c */ /* 0x0c0fe20003f46270 */
[C---:B------:R-:W-:Y:S01]  /*3f80*/  VIADD R15, R2.reuse, 0x29 ;  /* 0x00000029020f7836 */ /* 0x040fe20000000000 */
[-C--:B------:R-:W-:Y:S01]  /*3f90*/  ISETP.GE.AND P4, PT, R7, R143.reuse, PT ;  /* 0x0000008f0700720c */ /* 0x080fe20003f86270 */
[----:B------:R-:W-:Y:S01]  /*3fa0*/  VIADD R7, R2, 0x11 ;  /* 0x0000001102077836 */ /* 0x000fe20000000000 */
[----:B------:R-:W-:Y:S01]  /*3fb0*/  ISETP.GE.AND P1, PT, R0, R144, PT ;  /* 0x000000900000720c */ /* 0x000fe20003f26270 */
[----:B------:R-:W-:Y:S01]  /*3fc0*/  VIADD R22, R2, 0x48 ;  /* 0x0000004802167836 */ /* 0x000fe20000000000 */
[----:B------:R-:W-:Y:S01]  /*3fd0*/  ISETP.GE.AND P0, PT, R0, R143, PT ;  /* 0x0000008f0000720c */ /* 0x000fe20003f06270 */
[----:B------:R-:W-:Y:S01]  /*3fe0*/  IMAD R116, R3, 0x2, R172 ;  /* 0x0000000203747824 */ /* 0x000fe200078e02ac */
[----:B------:R-:W-:Y:S01]  /*3ff0*/  FSEL R0, R69, -INF , !P3 ;  /* 0xff80000045007808 */ /* 0x000fe20005800000 */
[----:B------:R-:W-:Y:S01]  /*4000*/  LDSM.16.MT88.4 R108, [R172+0x9000] ;  /* 0x00900000ac6c783b */ /* 0x000fe20000004200 */
[----:B------:R-:W-:-:S02]  /*4010*/  FSEL R71, R71, -INF , !P5 ;  /* 0xff80000047477808 */ /* 0x000fc40006800000 */
[CC--:B------:R-:W-:Y:S01]  /*4020*/  ISETP.GE.AND P3, PT, R8.reuse, R144.reuse, PT ;  /* 0x000000900800720c */ /* 0x0c0fe20003f66270 */
[----:B------:R-:W-:Y:S01]  /*4030*/  LDSM.16.MT88.4 R100, [R116+0x9000] ;  /* 0x009000007464783b */ /* 0x000fe20000004200 */
[-C--:B------:R-:W-:Y:S01]  /*4040*/  ISETP.GE.AND P5, PT, R8, R143.reuse, PT ;  /* 0x0000008f0800720c */ /* 0x080fe20003fa6270 */
[----:B------:R-:W-:Y:S01]  /*4050*/  VIADD R8, R2, 0x18 ;  /* 0x0000001802087836 */ /* 0x000fe20000000000 */
[----:B------:R-:W-:Y:S01]  /*4060*/  FSEL R76, R76, -INF , !P2 ;  /* 0xff8000004c4c7808 */ /* 0x000fe20005000000 */
[----:B------:R-:W-:Y:S01]  /*4070*/  LDSM.16.MT88.4 R84, [R116+0xb000] ;  /* 0x00b000007454783b */ /* 0x000fe20000004200 */
        /* <DEDUP_REMOVED lines=17> */
[----:B------:R-:W-:Y:S02]  /*4190*/  ISETP.GE.AND P4, PT, R8, R143, PT ;  /* 0x0000008f0800720c */ /* 0x000fe40003f86270 */
[----:B------:R-:W-:-:S02]  /*41a0*/  FSEL R10, R64, -INF , !P1 ;  /* 0xff800000400a7808 */ /* 0x000fc40004800000 */
[----:B------:R-:W-:Y:S02]  /*41b0*/  FSEL R37, R66, -INF , !P0 ;  /* 0xff80000042257808 */ /* 0x000fe40004000000 */
[C---:B------:R-:W-:Y:S02]  /*41c0*/  ISETP.GE.AND P1, PT, R7.reuse, R144, PT ;  /* 0x000000900700720c */ /* 0x040fe40003f26270 */
[----:B------:R-:W-:Y:S02]  /*41d0*/  ISETP.GE.AND P0, PT, R7, R143, PT ;  /* 0x0000008f0700720c */ /* 0x000fe40003f06270 */
[----:B------:R-:W-:Y:S02]  /*41e0*/  FSEL R8, R65, -INF , !P3 ;  /* 0xff80000041087808 */ /* 0x000fe40005800000 */
[----:B------:R-:W-:Y:S02]  /*41f0*/  FSEL R7, R67, -INF , !P5 ;  /* 0xff80000043077808 */ /* 0x000fe40006800000 */
        /* <DEDUP_REMOVED lines=11> */
[CC--:B------:R-:W-:Y:S02]  /*42b0*/  ISETP.GE.AND P1, PT, R19.reuse, R144.reuse, PT ;  /* 0x000000901300720c */ /* 0x0c0fe40003f26270 */
[----:B------:R-:W-:Y:S01]  /*42c0*/  ISETP.GE.AND P0, PT, R19, R143, PT ;  /* 0x0000008f1300720c */ /* 0x000fe20003f06270 */
[----:B------:R-:W-:Y:S01]  /*42d0*/  VIADD R19, R2, 0x38 ;  /* 0x0000003802137836 */ /* 0x000fe20000000000 */
[----:B------:R-:W-:Y:S02]  /*42e0*/  ISETP.GE.AND P3, PT, R15, R144, PT ;  /* 0x000000900f00720c */ /* 0x000fe40003f66270 */
[----:B------:R-:W-:-:S02]  /*42f0*/  FSEL R152, R57, -INF , !P2 ;  /* 0xff80000039987808 */ /* 0x000fc40005000000 */
[----:B------:R-:W-:Y:S02]  /*4300*/  FSEL R60, R53, -INF , !P3 ;  /* 0xff800000353c7808 */ /* 0x000fe40005800000 */
[----:B------:R-:W-:Y:S02]  /*4310*/  FSEL R59, R59, -INF , !P4 ;  /* 0xff8000003b3b7808 */ /* 0x000fe40006000000 */
[-C--:B------:R-:W-:Y:S02]  /*4320*/  ISETP.GE.AND P3, PT, R2, R144.reuse, PT ;  /* 0x000000900200720c */ /* 0x080fe40003f66270 */
        /* <DEDUP_REMOVED lines=8> */
[----:B------:R-:W-:Y:S02]  /*43b0*/  FSEL R58, R48, -INF , !P2 ;  /* 0xff800000303a7808 */ /* 0x000fe40005000000 */
[C---:B------:R-:W-:Y:S02]  /*43c0*/  ISETP.GE.AND P5, PT, R19.reuse, R144, PT ;  /* 0x000000901300720c */ /* 0x040fe40003fa6270 */
[----:B------:R-:W-:Y:S02]  /*43d0*/  ISETP.GE.AND P2, PT, R19, R143, PT ;  /* 0x0000008f1300720c */ /* 0x000fe40003f46270 */
[----:B------:R-:W-:Y:S02]  /*43e0*/  FMNMX.FTZ R19, R68, R0, !PT ;  /* 0x0000000044137209 */ /* 0x000fe40007810000 */
[----:B------:R-:W-:-:S02]  /*43f0*/  FSEL R62, R52, -INF , !P1 ;  /* 0xff800000343e7808 */ /* 0x000fc40004800000 */
[----:B------:R-:W-:Y:S02]  /*4400*/  FMNMX.FTZ R19, R76, R19, !PT ;  /* 0x000000134c137209 */ /* 0x000fe40007810000 */
[----:B------:R-:W-:Y:S02]  /*4410*/  FSEL R151, R151, -INF , !P0 ;  /* 0xff80000097977808 */ /* 0x000fe40004000000 */
[C---:B------:R-:W-:Y:S02]  /*4420*/  ISETP.GE.AND P1, PT, R15.reuse, R144, PT ;  /* 0x000000900f00720c */ /* 0x040fe40003f26270 */
[----:B------:R-:W-:Y:S01]  /*4430*/  ISETP.GE.AND P0, PT, R15, R143, PT ;  /* 0x0000008f0f00720c */ /* 0x000fe20003f06270 */
[----:B------:R-:W-:Y:S01]  /*4440*/  VIADD R15, R2, 0x41 ;  /* 0x00000041020f7836 */ /* 0x000fe20000000000 */
[----:B------:R-:W-:Y:S02]  /*4450*/  FMNMX.FTZ R19, R14, R19, !PT ;  /* 0x000000130e137209 */ /* 0x000fe40007810000 */
[----:B------:R-:W-:-:S02]  /*4460*/  FSEL R145, R145, -INF , !P4 ;  /* 0xff80000091917808 */ /* 0x000fc40006000000 */
[----:B------:R-:W-:Y:S02]  /*4470*/  FMNMX.FTZ R19, R78, R19, !PT ;  /* 0x000000134e137209 */ /* 0x000fe40007810000 */
[C---:B------:R-:W-:Y:S02]  /*4480*/  ISETP.GE.AND P3, PT, R15.reuse, R144, PT ;  /* 0x000000900f00720c */ /* 0x040fe40003f66270 */
[----:B------:R-:W-:Y:S01]  /*4490*/  ISETP.GE.AND P4, PT, R15, R143, PT ;  /* 0x0000008f0f00720c */ /* 0x000fe20003f86270 */
[----:B------:R-:W-:Y:S01]  /*44a0*/  VIADD R15, R2, 0x49 ;  /* 0x00000049020f7836 */ /* 0x000fe20000000000 */
[----:B------:R-:W-:Y:S01]  /*44b0*/  FMNMX.FTZ R23, R18, R19, !PT ;  /* 0x0000001312177209 */ /* 0x000fe20007810000 */
[----:B------:R-:W-:Y:S01]  /*44c0*/  VIADD R19, R2, 0x51 ;  /* 0x0000005102137836 */ /* 0x000fe20000000000 */
[----:B------:R-:W-:Y:S02]  /*44d0*/  FSEL R150, R150, -INF , !P5 ;  /* 0xff80000096967808 */ /* 0x000fe40006800000 */
[----:B------:R-:W-:-:S02]  /*44e0*/  FSEL R149, R149, -INF , !P2 ;  /* 0xff80000095957808 */ /* 0x000fc40005000000 */
[----:B------:R-:W-:Y:S02]  /*44f0*/  FSEL R28, R49, -INF , !P1 ;  /* 0xff800000311c7808 */ /* 0x000fe40004800000 */
[CC--:B------:R-:W-:Y:S02]  /*4500*/  ISETP.GE.AND P5, PT, R15.reuse, R144.reuse, PT ;  /* 0x000000900f00720c */ /* 0x0c0fe40003fa6270 */
[----:B------:R-:W-:Y:S01]  /*4510*/  ISETP.GE.AND P2, PT, R15, R143, PT ;  /* 0x0000008f0f00720c */ /* 0x000fe20003f46270 */
[----:B------:R-:W-:Y:S01]  /*4520*/  VIADD R15, R2, 0x50 ;  /* 0x00000050020f7836 */ /* 0x000fe20000000000 */
[----:B------:R-:W-:Y:S02]  /*4530*/  ISETP.GE.AND P1, PT, R22, R144, PT ;  /* 0x000000901600720c */ /* 0x000fe40003f26270 */
[----:B------:R-:W-:Y:S02]  /*4540*/  FMNMX.FTZ R23, R10, R23, !PT ;  /* 0x000000170a177209 */ /* 0x000fe40007810000 */
[----:B------:R-:W-:-:S02]  /*4550*/  FSEL R148, R148, -INF , !P3 ;  /* 0xff80000094947808 */ /* 0x000fc40005800000 */
[----:B------:R-:W-:Y:S02]  /*4560*/  ISETP.GE.AND P3, PT, R2, R143, PT ;  /* 0x0000008f0200720c */ /* 0x000fe40003f66270 */
[----:B------:R-:W-:Y:S02]  /*4570*/  FSEL R135, R44, -INF , !P4 ;  /* 0xff8000002c877808 */ /* 0x000fe40006000000 */
[----:B------:R-:W-:Y:S02]  /*4580*/  FSEL R146, R146, -INF , !P1 ;  /* 0xff80000092927808 */ /* 0x000fe40004800000 */
[----:B------:R-:W-:Y:S02]  /*4590*/  FMNMX.FTZ R23, R8, R23, !PT ;  /* 0x0000001708177209 */ /* 0x000fe40007810000 */
[C---:B------:R-:W-:Y:S02]  /*45a0*/  ISETP.GE.AND P4, PT, R15.reuse, R144, PT ;  /* 0x000000900f00720c */ /* 0x040fe40003f86270 */
[----:B------:R-:W-:-:S02]  /*45b0*/  ISETP.GE.AND P1, PT, R15, R143, PT ;  /* 0x0000008f0f00720c */ /* 0x000fc40003f26270 */
[----:B------:R-:W-:Y:S02]  /*45c0*/  FSEL R15, R70, -INF , !P3 ;  /* 0xff800000460f7808 */ /* 0x000fe40005800000 */
[----:B------:R-:W-:Y:S02]  /*45d0*/  FMNMX.FTZ R23, R30, R23, !PT ;  /* 0x000000171e177209 */ /* 0x000fe40007810000 */
[----:B------:R-:W-:Y:S02]  /*45e0*/  FMNMX.FTZ R36, R15, R71, !PT ;  /* 0x000000470f247209 */ /* 0x000fe40007810000 */
[----:B------:R-:W-:Y:S02]  /*45f0*/  FMNMX.FTZ R23, R32, R23, !PT ;  /* 0x0000001720177209 */ /* 0x000fe40007810000 */
[----:B------:R-:W-:Y:S02]  /*4600*/  FMNMX.FTZ R36, R11, R36, !PT ;  /* 0x000000240b247209 */ /* 0x000fe40007810000 */
[----:B------:R-:W-:-:S02]  /*4610*/  FMNMX.FTZ R23, R34, R23, !PT ;  /* 0x0000001722177209 */ /* 0x000fc40007810000 */
[----:B------:R-:W-:Y:S02]  /*4620*/  FMNMX.FTZ R36, R97, R36, !PT ;  /* 0x0000002461247209 */ /* 0x000fe40007810000 */
[----:B------:R-:W-:Y:S02]  /*4630*/  FSEL R134, R33, -INF , !P5 ;  /* 0xff80000021867808 */ /* 0x000fe40006800000 */
[----:B------:R-:W-:Y:S01]  /*4640*/  FMNMX.FTZ R33, R152, R23, !PT ;  /* 0x0000001798217209 */ /* 0x000fe20007810000 */
[----:B------:R-:W-:Y:S01]  /*4650*/  VIADD R23, R2, 0x61 ;  /* 0x0000006102177836 */ /* 0x000fe20000000000 */
        /* <DEDUP_REMOVED lines=10> */
[----:B------:R-:W-:Y:S02]  /*4700*/  FSEL R133, R50, -INF , !P0 ;  /* 0xff80000032857808 */ /* 0x000fe40004000000 */
[----:B------:R-:W-:Y:S02]  /*4710*/  FMNMX.FTZ R36, R31, R36, !PT ;  /* 0x000000241f247209 */ /* 0x000fe40007810000 */
[----:B------:R-:W-:Y:S01]  /*4720*/  ISETP.GE.AND P0, PT, R22, R143, PT ;  /* 0x0000008f1600720c */ /* 0x000fe20003f06270 */
[----:B------:R-:W-:Y:S01]  /*4730*/  VIADD R22, R2, 0x68 ;  /* 0x0000006802167836 */ /* 0x000fe20000000000 */
[----:B------:R-:W-:Y:S02]  /*4740*/  FMNMX.FTZ R33, R148, R33, !PT ;  /* 0x0000002194217209 */ /* 0x000fe40007810000 */
[----:B------:R-:W-:-:S02]  /*4750*/  FMNMX.FTZ R36, R153, R36, !PT ;  /* 0x0000002499247209 */ /* 0x000fc40007810000 */
[----:B------:R-:W-:Y:S02]  /*4760*/  FSEL R147, R147, -INF , !P0 ;  /* 0xff80000093937808 */ /* 0x000fe40004000000 */
[C---:B------:R-:W-:Y:S02]  /*4770*/  ISETP.GE.AND P3, PT, R19.reuse, R144, PT ;  /* 0x000000901300720c */ /* 0x040fe40003f66270 */
[----:B------:R-:W-:Y:S01]  /*4780*/  ISETP.GE.AND P0, PT, R19, R143, PT ;  /* 0x0000008f1300720c */ /* 0x000fe20003f06270 */
[----:B------:R-:W-:Y:S01]  /*4790*/  VIADD R19, R2, 0x58 ;  /* 0x0000005802137836 */ /* 0x000fe20000000000 */
[----:B------:R-:W-:Y:S02]  /*47a0*/  FMNMX.FTZ R33, R146, R33, !PT ;  /* 0x0000002192217209 */ /* 0x000fe40007810000 */
[----:B------:R-:W-:Y:S02]  /*47b0*/  FMNMX.FTZ R36, R59, R36, !PT ;  /* 0x000000243b247209 */ /* 0x000fe40007810000 */
[----:B------:R-:W-:Y:S01]  /*47c0*/  FSEL R132, R21, -INF , !P4 ;  /* 0xff80000015847808 */ /* 0x000fe20006000000 */
[----:B------:R-:W-:Y:S01]  /*47d0*/  VIADD R21, R2, 0x69 ;  /* 0x0000006902157836 */ /* 0x000fe20000000000 */
[----:B------:R-:W-:-:S02]  /*47e0*/  FMNMX.FTZ R33, R134, R33, !PT ;  /* 0x0000002186217209 */ /* 0x000fc40007810000 */
[----:B------:R-:W-:Y:S01]  /*47f0*/  FSEL R129, R20, -INF , !P2 ;  /* 0xff80000014817808 */ /* 0x000fe20005000000 */
[C---:B------:R-:W-:Y:S01]  /*4800*/  VIADD R20, R2.reuse, 0x70 ;  /* 0x0000007002147836 */ /* 0x040fe20000000000 */
[C---:B------:R-:W-:Y:S02]  /*4810*/  ISETP.GE.AND P5, PT, R19.reuse, R144, PT ;  /* 0x000000901300720c */ /* 0x040fe40003fa6270 */
[----:B------:R-:W-:Y:S01]  /*4820*/  ISETP.GE.AND P2, PT, R19, R143, PT ;  /* 0x0000008f1300720c */ /* 0x000fe20003f46270 */
[----:B------:R-:W-:Y:S01]  /*4830*/  VIADD R19, R2, 0x59 ;  /* 0x0000005902137836 */ /* 0x000fe20000000000 */
[----:B------:R-:W-:Y:S02]  /*4840*/  FMNMX.FTZ R36, R151, R36, !PT ;  /* 0x0000002497247209 */ /* 0x000fe40007810000 */
[----:B------:R-:W-:Y:S01]  /*4850*/  FSEL R127, R4, -INF , !P1 ;  /* 0xff800000047f7808 */ /* 0x000fe20004800000 */
[----:B------:R-:W-:Y:S01]  /*4860*/  VIADD R4, R2, 0x60 ;  /* 0x0000006002047836 */ /* 0x000fe20000000000 */
[----:B------:R-:W-:-:S02]  /*4870*/  FSEL R126, R35, -INF , !P3 ;  /* 0xff800000237e7808 */ /* 0x000fc40005800000 */
[----:B------:R-:W-:Y:S02]  /*4880*/  FMNMX.FTZ R33, R132, R33, !PT ;  /* 0x0000002184217209 */ /* 0x000fe40007810000 */
[----:B------:R-:W-:Y:S02]  /*4890*/  FMNMX.FTZ R36, R55, R36, !PT ;  /* 0x0000002437247209 */ /* 0x000fe40007810000 */
[-C--:B------:R-:W-:Y:S02]  /*48a0*/  ISETP.GE.AND P4, PT, R19, R144.reuse, PT ;  /* 0x000000901300720c */ /* 0x080fe40003f86270 */
[----:B------:R-:W-:Y:S02]  /*48b0*/  FSEL R124, R124, -INF , !P5 ;  /* 0xff8000007c7c7808 */ /* 0x000fe40006800000 */
[----:B------:R-:W-:Y:S02]  /*48c0*/  FMNMX.FTZ R33, R126, R33, !PT ;  /* 0x000000217e217209 */ /* 0x000fe40007810000 */
[----:B------:R-:W-:-:S02]  /*48d0*/  ISETP.GE.AND P3, PT, R4, R144, PT ;  /* 0x000000900400720c */ /* 0x000fc40003f66270 */
[----:B------:R-:W-:Y:S02]  /*48e0*/  FMNMX.FTZ R36, R145, R36, !PT ;  /* 0x0000002491247209 */ /* 0x000fe40007810000 */
[----:B------:R-:W-:Y:S02]  /*48f0*/  FSEL R122, R122, -INF , !P4 ;  /* 0xff8000007a7a7808 */ /* 0x000fe40006000000 */
[----:B------:R-:W-:Y:S02]  /*4900*/  FMNMX.FTZ R33, R124, R33, !PT ;  /* 0x000000217c217209 */ /* 0x000fe40007810000 */
[----:B------:R-:W-:Y:S02]  /*4910*/  FSEL R56, R16, -INF , !P3 ;  /* 0xff80000010387808 */ /* 0x000fe40005800000 */
[----:B------:R-:W-:Y:S02]  /*4920*/  FMNMX.FTZ R16, R133, R36, !PT ;  /* 0x0000002485107209 */ /* 0x000fe40007810000 */
[----:B------:R-:W-:-:S02]  /*4930*/  ISETP.GE.AND P5, PT, R23, R144, PT ;  /* 0x000000901700720c */ /* 0x000fc40003fa6270 */
        /* <DEDUP_REMOVED lines=9> */
[----:B------:R-:W-:Y:S01]  /*49d0*/  ISETP.GE.AND P1, PT, R19, R143, PT ;  /* 0x0000008f1300720c */ /* 0x000fe20003f26270 */
[----:B------:R-:W-:Y:S01]  /*49e0*/  VIADD R19, R2, 0x71 ;  /* 0x0000007102137836 */ /* 0x000fe20000000000 */
[----:B------:R-:W-:Y:S02]  /*49f0*/  FMNMX.FTZ R16, R147, R16, !PT ;  /* 0x0000001093107209 */ /* 0x000fe40007810000 */
[----:B------:R-:W-:-:S02]  /*4a00*/  FSEL R50, R13, -INF , !P3 ;  /* 0xff8000000d327808 */ /* 0x000fc40005800000 */
[----:B------:R-:W-:Y:S02]  /*4a10*/  ISETP.GE.AND P5, PT, R20, R144, PT ;  /* 0x000000901400720c */ /* 0x000fe40003fa6270 */
[----:B------:R-:W-:Y:S02]  /*4a20*/  FMNMX.FTZ R13, R52, R17, !PT ;  /* 0x00000011340d7209 */ /* 0x000fe40007810000 */
[----:B------:R-:W-:Y:S02]  /*4a30*/  FSEL R125, R125, -INF , !P0 ;  /* 0xff8000007d7d7808 */ /* 0x000fe40004000000 */
[----:B------:R-:W-:Y:S01]  /*4a40*/  ISETP.GE.AND P0, PT, R4, R143, PT ;  /* 0x0000008f0400720c */ /* 0x000fe20003f06270 */
[C---:B------:R-:W-:Y:S01]  /*4a50*/  VIADD R4, R2.reuse, 0x78 ;  /* 0x0000007802047836 */ /* 0x040fe20000000000 */
        /* <DEDUP_REMOVED lines=22> */
[-C--:B------:R-:W-:Y:S02]  /*4bc0*/  ISETP.GE.AND P0, PT, R22, R143.reuse, PT ;  /* 0x0000008f1600720c */ /* 0x080fe40003f06270 */
[----:B------:R-:W-:Y:S01]  /*4bd0*/  FSEL R51, R51, -INF , !P1 ;  /* 0xff80000033337808 */ /* 0x000fe20004800000 */
[----:B------:R-:W1:Y:S01]  /*4be0*/  SHFL.BFLY PT, R6, R5, 0x2, 0x1f ;  /* 0x0c401f0005067f89 */ /* 0x000e6200000e0000 */
[----:B------:R-:W-:Y:S02]  /*4bf0*/  FMNMX.FTZ R16, R53, R16, !PT ;  /* 0x0000001035107209 */ /* 0x000fe40007810000 */
        /* <DEDUP_REMOVED lines=40> */
[----:B------:R-:W-:Y:S01]  /*4e80*/  LDSM.16.MT88.4 R16, [R172+0x9400] ;  /* 0x00940000ac10783b */ /* 0x000fe20000004200 */
[----:B------:R-:W3:Y:S01]  /*4e90*/  MUFU.EX2 R121, R121 ;  /* 0x0000007900797308 */ /* 0x000ee20000000800 */
[--C-:B------:R-:W-:Y:S01]  /*4ea0*/  FFMA.FTZ R62, R62, UR6, -R23.reuse ;  /* 0x000000063e3e7c23 */ /* 0x100fe20008010817 */
[--C-:B------:R-:W-:Y:S01]  /*4eb0*/  FFMA.FTZ R28, R28, UR6, -R23.reuse ;  /* 0x000000061c1c7c23 */ /* 0x100fe20008010817 */
[--C-:B------:R-:W-:Y:S01]  /*4ec0*/  FFMA.FTZ R150, R150, UR6, -R23.reuse ;  /* 0x0000000696967c23 */ /* 0x100fe20008010817 */
[----:B-1----:R-:W-:Y:S01]  /*4ed0*/  FMNMX.FTZ R0, R5, R4, !PT ;  /* 0x0000000405007209 */ /* 0x002fe20007810000 */
[--C-:B------:R-:W-:Y:S01]  /*4ee0*/  FFMA.FTZ R146, R146, UR6, -R23.reuse ;  /* 0x0000000692927c23 */ /* 0x100fe20008010817 */
[--C-:B------:R-:W-:Y:S01]  /*4ef0*/  FFMA.FTZ R126, R126, UR6, -R23.reuse ;  /* 0x000000067e7e7c23 */ /* 0x100fe20008010817 */
[--C-:B------:R-:W-:Y:S01]  /*4f00*/  FFMA.FTZ R122, R122, UR6, -R23.reuse ;  /* 0x000000067a7a7c23 */ /* 0x100fe20008010817 */
[C---:B------:R-:W-:Y:S01]  /*4f10*/  FSETP.NEU.FTZ.AND P0, PT, R0.reuse, -INF , PT ;  /* 0xff8000000000780b */ /* 0x040fe20003f1d000 */
[----:B------:R-:W-:Y:S01]  /*4f20*/  FMUL.FTZ R20, R0, UR6 ;  /* 0x0000000600147c20 */ /* 0x000fe20008410000 */
[----:B------:R-:W-:Y:S01]  /*4f30*/  MUFU.EX2 R64, R64 ;  /* 0x0000004000407308 */ /* 0x000fe20000000800 */
[--C-:B------:R-:W-:Y:S01]  /*4f40*/  FFMA.FTZ R54, R54, UR6, -R23.reuse ;  /* 0x0000000636367c23 */ /* 0x100fe20008010817 */
[--C-:B------:R-:W-:Y:S01]  /*4f50*/  FFMA.FTZ R50, R50, UR6, -R23.reuse ;  /* 0x0000000632327c23 */ /* 0x100fe20008010817 */
[----:B------:R-:W-:Y:S01]  /*4f60*/  FFMA.FTZ R191, R24, UR6, -R23 ;  /* 0x0000000618bf7c23 */ /* 0x000fe20008010817 */
[----:B------:R-:W-:-:S02]  /*4f70*/  FSEL R20, R20, RZ, P0 ;  /* 0x000000ff14147208 */ /* 0x000fc40000000000 */
[----:B------:R-:W-:Y:S02]  /*4f80*/  ISETP.GE.AND P0, PT, R117, 0x2, PT ;  /* 0x000000027500780c */ /* 0x000fe40003f06270 */
[----:B------:R-:W1:Y:S01]  /*4f90*/  MUFU.EX2 R61, R61 ;  /* 0x0000003d003d7308 */ /* 0x000e620000000800 */
[--C-:B------:R-:W-:Y:S01]  /*4fa0*/  FFMA.FTZ R66, R15, UR6, -R20.reuse ;  /* 0x000000060f427c23 */ /* 0x100fe20008010814 */
[--C-:B------:R-:W-:Y:S01]  /*4fb0*/  FFMA.FTZ R65, R71, UR6, -R20.reuse ;  /* 0x0000000647417c23 */ /* 0x100fe20008010814 */
[--C-:B------:R-:W-:Y:S01]  /*4fc0*/  FFMA.FTZ R67, R11, UR6, -R20.reuse ;  /* 0x000000060b437c23 */ /* 0x100fe20008010814 */
[--C-:B------:R-:W-:Y:S01]  /*4fd0*/  FFMA.FTZ R46, R97, UR6, -R20.reuse ;  /* 0x00000006612e7c23 */ /* 0x100fe20008010814 */
[--C-:B------:R-:W-:Y:S01]  /*4fe0*/  FFMA.FTZ R47, R9, UR6, -R20.reuse ;  /* 0x00000006092f7c23 */ /* 0x100fe20008010814 */
[----:B---3--:R-:W-:Y:S01]  /*4ff0*/  F2FP.BF16.F32.PACK_AB R68, R120, R121 ;  /* 0x000000797844723e */ /* 0x008fe200000010ff */
[----:B------:R-:W3:Y:S01]  /*5000*/  LDSM.16.MT88.4 R8, [R172+0xb400] ;  /* 0x00b40000ac08783b */ /* 0x000ee20000004200 */
[----:B------:R-:W-:Y:S01]  /*5010*/  MUFU.EX2 R66, R66 ;  /* 0x0000004200427308 */ /* 0x000fe20000000800 */
[--C-:B------:R-:W-:Y:S01]  /*5020*/  FFMA.FTZ R44, R99, UR6, -R20.reuse ;  /* 0x00000006632c7c23 */ /* 0x100fe20008010814 */
[--C-:B------:R-:W-:Y:S01]  /*5030*/  FFMA.FTZ R38, R37, UR6, -R20.reuse ;  /* 0x0000000625267c23 */ /* 0x100fe20008010814 */
[--C-:B------:R-:W-:Y:S01]  /*5040*/  FFMA.FTZ R35, R7, UR6, -R20.reuse ;  /* 0x0000000607237c23 */ /* 0x100fe20008010814 */
[----:B------:R-:W4:Y:S01]  /*5050*/  LDSM.16.MT88.4 R12, [R116+0x9400] ;  /* 0x00940000740c783b */ /* 0x000f220000004200 */
[--C-:B------:R-:W-:Y:S01]  /*5060*/  FFMA.FTZ R37, R30, UR6, -R23.reuse ;  /* 0x000000061e257c23 */ /* 0x100fe20008010817 */
[--C-:B------:R-:W-:Y:S01]  /*5070*/  FFMA.FTZ R34, R29, UR6, -R20.reuse ;  /* 0x000000061d227c23 */ /* 0x100fe20008010814 */
[--C-:B------:R-:W-:Y:S01]  /*5080*/  FFMA.FTZ R30, R152, UR6, -R23.reuse ;  /* 0x00000006981e7c23 */ /* 0x100fe20008010817 */
        /* <DEDUP_REMOVED lines=17> */
[----:B-----5:R-:W-:Y:S01]  /*51a0*/  F2FP.BF16.F32.PACK_AB R69, R65, R66 ;  /* 0x000000424145723e */ /* 0x020fe200000010ff */
[--C-:B------:R-:W-:Y:S01]  /*51b0*/  FFMA.FTZ R129, R129, UR6, -R20.reuse ;  /* 0x0000000681817c23 */ /* 0x100fe20008010814 */
[--C-:B------:R-:W-:Y:S01]  /*51c0*/  FFMA.FTZ R147, R124, UR6, -R23.reuse ;  /* 0x000000067c937c23 */ /* 0x100fe20008010817 */
[----:B------:R-:W-:Y:S01]  /*51d0*/  FFMA.FTZ R149, R132, UR6, -R23 ;  /* 0x0000000684957c23 */ /* 0x000fe20008010817 */
[--C-:B------:R-:W-:Y:S01]  /*51e0*/  FFMA.FTZ R127, R127, UR6, -R20.reuse ;  /* 0x000000067f7f7c23 */ /* 0x100fe20008010814 */
[--C-:B------:R-:W-:Y:S01]  /*51f0*/  FFMA.FTZ R124, R125, UR6, -R20.reuse ;  /* 0x000000067d7c7c23 */ /* 0x100fe20008010814 */
[--C-:B------:R-:W-:Y:S01]  /*5200*/  FFMA.FTZ R63, R63, UR6, -R20.reuse ;  /* 0x000000063f3f7c23 */ /* 0x100fe20008010814 */
[----:B------:R-:W-:Y:S01]  /*5210*/  MUFU.EX2 R22, R22 ;  /* 0x0000001600167308 */ /* 0x000fe20000000800 */
[----:B------:R-:W-:Y:S01]  /*5220*/  FFMA.FTZ R123, R123, UR6, -R20 ;  /* 0x000000067b7b7c23 */ /* 0x000fe20008010814 */
[----:B------:R-:W-:Y:S01]  /*5230*/  FADD.FTZ R121, R121, R120 ;  /* 0x0000007879797221 */ /* 0x000fe20000010000 */
[----:B------:R-:W-:Y:S01]  /*5240*/  FADD.FTZ R66, R66, R65 ;  /* 0x0000004142427221 */ /* 0x000fe20000010000 */
[----:B------:R-:W-:Y:S01]  /*5250*/  FFMA.FTZ R65, R56, UR6, -R23 ;  /* 0x0000000638417c23 */ /* 0x000fe20008010817 */
[--C-:B------:R-:W-:Y:S01]  /*5260*/  FFMA.FTZ R56, R53, UR6, -R20.reuse ;  /* 0x0000000635387c23 */ /* 0x100fe20008010814 */
[----:B------:R-:W-:Y:S01]  /*5270*/  FADD.FTZ R64, R64, R121 ;  /* 0x0000007940407221 */ /* 0x000fe20000010000 */
[----:B------:R-:W-:Y:S01]  /*5280*/  FFMA.FTZ R45, R45, UR6, -R20 ;  /* 0x000000062d2d7c23 */ /* 0x000fe20008010814 */
[----:B------:R-:W5:Y:S01]  /*5290*/  MUFU.EX2 R21, R21 ;  /* 0x0000001500157308 */ /* 0x000f620000000800 */
[----:B-1----:R-:W-:Y:S01]  /*52a0*/  F2FP.BF16.F32.PACK_AB R71, R46, R67 ;  /* 0x000000432e47723e */ /* 0x002fe200000010ff */
[----:B------:R-:W-:Y:S01]  /*52b0*/  FADD.FTZ R121, R61, R64 ;  /* 0x000000403d797221 */ /* 0x000fe20000010000 */
[--C-:B------:R-:W-:Y:S01]  /*52c0*/  FFMA.FTZ R61, R52, UR6, -R23.reuse ;  /* 0x00000006343d7c23 */ /* 0x100fe20008010817 */
[----:B------:R-:W-:Y:S01]  /*52d0*/  FFMA.FTZ R52, R49, UR6, -R20 ;  /* 0x0000000631347c23 */ /* 0x000fe20008010814 */
[----:B------:R-:W-:Y:S01]  /*52e0*/  FADD.FTZ R67, R67, R66 ;  /* 0x0000004243437221 */ /* 0x000fe20000010000 */
[--C-:B------:R-:W-:Y:S01]  /*52f0*/  FFMA.FTZ R53, R40, UR6, -R23.reuse ;  /* 0x0000000628357c23 */ /* 0x100fe20008010817 */
[----:B------:R-:W-:Y:S01]  /*5300*/  FFMA.FTZ R64, R42, UR6, -R23 ;  /* 0x000000062a407c23 */ /* 0x000fe20008010817 */
[C---:B------:R-:W-:Y:S01]  /*5310*/  HMMA.16816.F32.BF16 R96, R68.reuse, R92, RZ ;  /* 0x0000005c4460723c */ /* 0x040fe200000418ff */
[----:B------:R-:W-:Y:S01]  /*5320*/  MUFU.EX2 R48, R48 ;  /* 0x0000003000307308 */ /* 0x000fe20000000800 */
[----:B------:R-:W-:Y:S01]  /*5330*/  FADD.FTZ R46, R46, R67 ;  /* 0x000000432e2e7221 */ /* 0x000fe20000010000 */
[--C-:B------:R-:W-:Y:S01]  /*5340*/  FFMA.FTZ R40, R41, UR6, -R20.reuse ;  /* 0x0000000629287c23 */ /* 0x100fe20008010814 */
[--C-:B------:R-:W-:Y:S01]  /*5350*/  FFMA.FTZ R42, R27, UR6, -R20.reuse ;  /* 0x000000061b2a7c23 */ /* 0x100fe20008010814 */
[----:B------:R-:W-:Y:S01]  /*5360*/  FFMA.FTZ R41, R25, UR6, -R20 ;  /* 0x0000000619297c23 */ /* 0x000fe20008010814 */
[C---:B------:R-:W-:Y:S03]  /*5370*/  HMMA.16816.F32.BF16 R92, R68.reuse, R94, RZ ;  /* 0x0000005e445c723c */ /* 0x040fe600000418ff */
[----:B------:R-:W1:Y:S01]  /*5380*/  MUFU.EX2 R39, R39 ;  /* 0x0000002700277308 */ /* 0x000e620000000800 */
[C---:B-----5:R-:W-:Y:S01]  /*5390*/  F2FP.BF16.F32.PACK_AB R4, R21.reuse, R22 ;  /* 0x000000161504723e */ /* 0x060fe200000010ff */
[----:B------:R-:W-:Y:S01]  /*53a0*/  FADD.FTZ R22, R22, R121 ;  /* 0x0000007916167221 */ /* 0x000fe20000010000 */
[----:B------:R-:W-:Y:S03]  /*53b0*/  HMMA.16816.F32.BF16 R104, R68, R100, RZ ;  /* 0x000000644468723c */ /* 0x000fe600000418ff */
[----:B------:R-:W-:-:S02]  /*53c0*/  FADD.FTZ R21, R21, R22 ;  /* 0x0000001615157221 */ /* 0x000fc40000010000 */
[----:B------:R-:W-:Y:S01]  /*53d0*/  MUFU.EX2 R47, R47 ;  /* 0x0000002f002f7308 */ /* 0x000fe20000000800 */
[C---:B------:R-:W-:Y:S06]  /*53e0*/  HMMA.16816.F32.BF16 R100, R68.reuse, R102, RZ ;  /* 0x000000664464723c */ /* 0x040fec00000418ff */
[----:B------:R-:W-:Y:S01]  /*53f0*/  HMMA.16816.F32.BF16 R112, R68, R108, RZ ;  /* 0x0000006c4470723c */ /* 0x000fe200000418ff */
[----:B------:R-:W5:Y:S01]  /*5400*/  MUFU.EX2 R44, R44 ;  /* 0x0000002c002c7308 */ /* 0x000f620000000800 */
[----:B-1----:R-:W-:Y:S01]  /*5410*/  F2FP.BF16.F32.PACK_AB R6, R39, R48 ;  /* 0x000000302706723e */ /* 0x002fe200000010ff */
[----:B------:R-:W-:-:S03]  /*5420*/  FADD.FTZ R48, R48, R21 ;  /* 0x0000001530307221 */ /* 0x000fc60000010000 */
[C---:B------:R-:W-:Y:S01]  /*5430*/  HMMA.16816.F32.BF16 R88, R68.reuse, R84, RZ ;  /* 0x000000544458723c */ /* 0x040fe200000418ff */
[----:B------:R-:W-:Y:S02]  /*5440*/  FADD.FTZ R48, R39, R48 ;  /* 0x0000003027307221 */ /* 0x000fe40000010000 */
[----:B------:R-:W-:Y:S03]  /*5450*/  MUFU.EX2 R38, R38 ;  /* 0x0000002600267308 */ /* 0x000fe60000000800 */
[C---:B--2---:R-:W-:Y:S05]  /*5460*/  HMMA.16816.F32.BF16 R80, R68.reuse, R76, RZ ;  /* 0x0000004c4450723c */ /* 0x044fea00000418ff */
[----:B------:R-:W1:Y:S01]  /*5470*/  MUFU.EX2 R35, R35 ;  /* 0x0000002300237308 */ /* 0x000e620000000800 */
[----:B-----5:R-:W-:Y:S01]  /*5480*/  F2FP.BF16.F32.PACK_AB R5, R44, R47 ;  /* 0x0000002f2c05723e */ /* 0x020fe200000010ff */
[----:B------:R-:W-:Y:S01]  /*5490*/  HMMA.16816.F32.BF16 R108, R68, R110, RZ ;  /* 0x0000006e446c723c */ /* 0x000fe200000418ff */
[----:B------:R-:W-:Y:S01]  /*54a0*/  FADD.FTZ R47, R47, R46 ;  /* 0x0000002e2f2f7221 */ /* 0x000fe20000010000 */
[----:B------:R-:W-:-:S03]  /*54b0*/  FFMA.FTZ R46, R43, UR6, -R20 ;  /* 0x000000062b2e7c23 */ /* 0x000fc60008010814 */
[----:B------:R-:W-:Y:S01]  /*54c0*/  FADD.FTZ R43, R44, R47 ;  /* 0x0000002f2c2b7221 */ /* 0x000fe20000010000 */
[C---:B------:R-:W-:Y:S01]  /*54d0*/  HMMA.16816.F32.BF16 R84, R68.reuse, R86, RZ ;  /* 0x000000564454723c */ /* 0x040fe200000418ff */
[----:B------:R-:W-:Y:S05]  /*54e0*/  MUFU.EX2 R37, R37 ;  /* 0x0000002500257308 */ /* 0x000fea0000000800 */
[----:B------:R-:W-:Y:S01]  /*54f0*/  HMMA.16816.F32.BF16 R76, R68, R78, RZ ;  /* 0x0000004e444c723c */ /* 0x000fe200000418ff */
[----:B-1----:R-:W-:Y:S02]  /*5500*/  F2FP.BF16.F32.PACK_AB R7, R35, R38 ;  /* 0x000000262307723e */ /* 0x002fe400000010ff */
[----:B------:R-:W1:Y:S01]  /*5510*/  MUFU.EX2 R36, R36 ;  /* 0x0000002400247308 */ /* 0x000e620000000800 */
[----:B------:R-:W-:-:S04]  /*5520*/  FADD.FTZ R38, R38, R43 ;  /* 0x0000002b26267221 */ /* 0x000fc80000010000 */
[----:B------:R-:W-:Y:S01]  /*5530*/  FADD.FTZ R35, R35, R38 ;  /* 0x0000002623237221 */ /* 0x000fe20000010000 */
[C---:B---3--:R-:W-:Y:S02]  /*5540*/  HMMA.16816.F32.BF16 R96, R4.reuse, R8, R96 ;  /* 0x000000080460723c */ /* 0x048fe40000041860 */
[----:B------:R-:W-:Y:S04]  /*5550*/  MUFU.EX2 R33, R33 ;  /* 0x0000002100217308 */ /* 0x000fe80000000800 */
[C---:B------:R-:W-:Y:S01]  /*5560*/  HMMA.16816.F32.BF16 R92, R4.reuse, R10, R92 ;  /* 0x0000000a045c723c */ /* 0x040fe2000004185c */
[----:B------:R-:W2:Y:S03]  /*5570*/  LDSM.16.MT88.4 R8, [R116+0xd000] ;  /* 0x00d000007408783b */ /* 0x000ea60000004200 */
[----:B------:R-:W3:Y:S02]  /*5580*/  MUFU.EX2 R30, R30 ;  /* 0x0000001e001e7308 */ /* 0x000ee40000000800 */
[C---:B----4-:R-:W-:Y:S06]  /*5590*/  HMMA.16816.F32.BF16 R104, R4.reuse, R12, R104 ;  /* 0x0000000c0468723c */ /* 0x050fec0000041868 */
        /* <DEDUP_REMOVED lines=28> */
[----:B------:R-:W-:Y:S01]  /*5760*/  F2FP.BF16.F32.PACK_AB R4, R36, R37 ;  /* 0x000000252404723e */ /* 0x000fe200000010ff */
[----:B------:R-:W-:Y:S01]  /*5770*/  FADD.FTZ R37, R37, R48 ;  /* 0x0000003025257221 */ /* 0x000fe20000010000 */
[----:B---3--:R-:W-:Y:S01]  /*5780*/  F2FP.BF16.F32.PACK_AB R6, R30, R33 ;  /* 0x000000211e06723e */ /* 0x008fe200000010ff */
[----:B------:R-:W3:Y:S01]  /*5790*/  MUFU.EX2 R3, R3 ;  /* 0x0000000300037308 */ /* 0x000ee20000000800 */
[----:B-----5:R-:W-:Y:S01]  /*57a0*/  F2FP.BF16.F32.PACK_AB R5, R31, R34 ;  /* 0x000000221f05723e */ /* 0x020fe200000010ff */
[----:B------:R-:W-:Y:S01]  /*57b0*/  FADD.FTZ R34, R34, R35 ;  /* 0x0000002322227221 */ /* 0x000fe20000010000 */
[----:B------:R-:W-:Y:S01]  /*57c0*/  F2FP.BF16.F32.PACK_AB R7, R29, R32 ;  /* 0x000000201d07723e */ /* 0x000fe200000010ff */
[----:B------:R-:W-:-:S02]  /*57d0*/  FADD.FTZ R36, R36, R37 ;  /* 0x0000002524247221 */ /* 0x000fc40000010000 */
[----:B------:R-:W-:Y:S02]  /*57e0*/  FADD.FTZ R31, R31, R34 ;  /* 0x000000221f1f7221 */ /* 0x000fe40000010000 */
[----:B------:R-:W-:Y:S01]  /*57f0*/  MUFU.EX2 R150, R150 ;  /* 0x0000009600967308 */ /* 0x000fe20000000800 */
[----:B------:R-:W-:Y:S01]  /*5800*/  FADD.FTZ R33, R33, R36 ;  /* 0x0000002421217221 */ /* 0x000fe20000010000 */
[C---:B----4-:R-:W-:Y:S01]  /*5810*/  HMMA.16816.F32.BF16 R112, R4.reuse, R12, R112 ;  /* 0x0000000c0470723c */ /* 0x050fe20000041870 */
[----:B------:R-:W-:Y:S02]  /*5820*/  FADD.FTZ R32, R32, R31 ;  /* 0x0000001f20207221 */ /* 0x000fe40000010000 */
[----:B------:R-:W-:Y:S02]  /*5830*/  FADD.FTZ R33, R30, R33 ;  /* 0x000000211e217221 */ /* 0x000fe40000010000 */
[----:B------:R-:W-:Y:S01]  /*5840*/  FADD.FTZ R29, R29, R32 ;  /* 0x000000201d1d7221 */ /* 0x000fe20000010000 */
        /* <DEDUP_REMOVED lines=40> */
[----:B------:R-:W3:Y:S01]  /*5ad0*/  MUFU.EX2 R54, R54 ;  /* 0x0000003600367308 */ /* 0x000ee20000000800 */
[----:B------:R-:W-:Y:S01]  /*5ae0*/  FADD.FTZ R55, R55, R60 ;  /* 0x0000003c37377221 */ /* 0x000fe20000010000 */
[----:B------:R-:W-:Y:S02]  /*5af0*/  FADD.FTZ R57, R57, R62 ;  /* 0x0000003e39397221 */ /* 0x000fe40000010000 */
[C---:B----4-:R-:W-:Y:S01]  /*5b00*/  HMMA.16816.F32.BF16 R112, R4.reuse, R12, R112 ;  /* 0x0000000c0470723c */ /* 0x050fe20000041870 */
[----:B------:R-:W-:Y:S01]  /*5b10*/  FADD.FTZ R58, R58, R55 ;  /* 0x000000373a3a7221 */ /* 0x000fe20000010000 */
[----:B------:R-:W-:Y:S02]  /*5b20*/  FADD.FTZ R57, R28, R57 ;  /* 0x000000391c397221 */ /* 0x000fe40000010000 */
[----:B------:R-:W-:Y:S01]  /*5b30*/  MUFU.EX2 R61, R61 ;  /* 0x0000003d003d7308 */ /* 0x000fe20000000800 */
[----:B------:R-:W-:Y:S01]  /*5b40*/  FADD.FTZ R3, R3, R58 ;  /* 0x0000003a03037221 */ /* 0x000fe20000010000 */
[C---:B------:R-:W-:Y:S01]  /*5b50*/  HMMA.16816.F32.BF16 R108, R4.reuse, R14, R108 ;  /* 0x0000000e046c723c */ /* 0x040fe2000004186c */
[----:B------:R-:W4:Y:S05]  /*5b60*/  LDSM.16.MT88.4 R12, [R172+0xbc00] ;  /* 0x00bc0000ac0c783b */ /* 0x000f2a0000004200 */
[----:B------:R-:W3:Y:S08]  /*5b70*/  MUFU.EX2 R50, R50 ;  /* 0x0000003200327308 */ /* 0x000ef00000000800 */
[----:B------:R-:W-:Y:S01]  /*5b80*/  MUFU.EX2 R56, R56 ;  /* 0x0000003800387308 */ /* 0x000fe20000000800 */
[C---:B-----5:R-:W-:Y:S06]  /*5b90*/  HMMA.16816.F32.BF16 R104, R4.reuse, R8, R104 ;  /* 0x000000080468723c */ /* 0x060fec0000041868 */
[C---:B------:R-:W-:Y:S01]  /*5ba0*/  HMMA.16816.F32.BF16 R100, R4.reuse, R10, R100 ;  /* 0x0000000a0464723c */ /* 0x040fe20000041864 */
[----:B------:R-:W5:Y:S01]  /*5bb0*/  LDSM.16.MT88.4 R8, [R116+0xbc00] ;  /* 0x00bc00007408783b */ /* 0x000f620000004200 */
[----:B------:R-:W-:Y:S08]  /*5bc0*/  MUFU.EX2 R52, R52 ;  /* 0x0000003400347308 */ /* 0x000ff00000000800 */
[----:B------:R-:W-:Y:S08]  /*5bd0*/  MUFU.EX2 R45, R45 ;  /* 0x0000002d002d7308 */ /* 0x000ff00000000800 */
[----:B------:R-:W-:Y:S01]  /*5be0*/  MUFU.EX2 R191, R191 ;  /* 0x000000bf00bf7308 */ /* 0x000fe20000000800 */
[C---:B----4-:R-:W-:Y:S06]  /*5bf0*/  HMMA.16816.F32.BF16 R96, R4.reuse, R12, R96 ;  /* 0x0000000c0460723c */ /* 0x050fec0000041860 */
[C---:B------:R-:W-:Y:S01]  /*5c00*/  HMMA.16816.F32.BF16 R92, R4.reuse, R14, R92 ;  /* 0x0000000e045c723c */ /* 0x040fe2000004185c */
[----:B------:R-:W4:Y:S01]  /*5c10*/  LDSM.16.MT88.4 R12, [R172+0xdc00] ;  /* 0x00dc0000ac0c783b */ /* 0x000f220000004200 */
[----:B------:R-:W-:Y:S08]  /*5c20*/  MUFU.EX2 R40, R40 ;  /* 0x0000002800287308 */ /* 0x000ff00000000800 */
[----:B------:R-:W-:Y:S01]  /*5c30*/  MUFU.EX2 R42, R42 ;  /* 0x0000002a002a7308 */ /* 0x000fe20000000800 */
[C---:B-----5:R-:W-:Y:S07]  /*5c40*/  HMMA.16816.F32.BF16 R88, R4.reuse, R8, R88 ;  /* 0x000000080458723c */ /* 0x060fee0000041858 */
[----:B------:R-:W-:Y:S01]  /*5c50*/  MUFU.EX2 R41, R41 ;  /* 0x0000002900297308 */ /* 0x000fe20000000800 */
        /* <DEDUP_REMOVED lines=8> */
[----:B------:R-:W-:Y:S01]  /*5ce0*/  F2FP.BF16.F32.PACK_AB R4, R145, R150 ;  /* 0x000000969104723e */ /* 0x000fe200000010ff */
[----:B------:R-:W-:Y:S01]  /*5cf0*/  FADD.FTZ R150, R150, R57 ;  /* 0x0000003996967221 */ /* 0x000fe20000010000 */
[----:B--2---:R-:W-:-:S02]  /*5d00*/  F2FP.BF16.F32.PACK_AB R6, R133, R146 ;  /* 0x000000928506723e */ /* 0x004fc400000010ff */
[----:B------:R-:W-:Y:S01]  /*5d10*/  F2FP.BF16.F32.PACK_AB R5, R135, R148 ;  /* 0x000000948705723e */ /* 0x000fe200000010ff */
[----:B------:R-:W-:Y:S01]  /*5d20*/  FADD.FTZ R148, R148, R3 ;  /* 0x0000000394947221 */ /* 0x000fe20000010000 */
[----:B------:R-:W-:Y:S01]  /*5d30*/  F2FP.BF16.F32.PACK_AB R7, R129, R134 ;  /* 0x000000868107723e */ /* 0x000fe200000010ff */
[----:B------:R-:W-:Y:S02]  /*5d40*/  FADD.FTZ R145, R145, R150 ;  /* 0x0000009691917221 */ /* 0x000fe40000010000 */
[----:B------:R-:W-:Y:S02]  /*5d50*/  FADD.FTZ R135, R135, R148 ;  /* 0x0000009487877221 */ /* 0x000fe40000010000 */
[----:B------:R-:W-:Y:S02]  /*5d60*/  FADD.FTZ R146, R146, R145 ;  /* 0x0000009192927221 */ /* 0x000fe40000010000 */
[----:B----4-:R-:W-:Y:S01]  /*5d70*/  HMMA.16816.F32.BF16 R112, R4, R12, R112 ;  /* 0x0000000c0470723c */ /* 0x010fe20000041870 */
[----:B------:R-:W-:Y:S01]  /*5d80*/  FADD.FTZ R134, R134, R135 ;  /* 0x0000008786867221 */ /* 0x000fe20000010000 */
[----:B------:R-:W-:-:S03]  /*5d90*/  FADD.FTZ R146, R133, R146 ;  /* 0x0000009285927221 */ /* 0x000fc60000010000 */
[----:B------:R-:W-:Y:S01]  /*5da0*/  FADD.FTZ R134, R129, R134 ;  /* 0x0000008681867221 */ /* 0x000fe20000010000 */
        /* <DEDUP_REMOVED lines=17> */
[----:B-1----:R-:W-:Y:S01]  /*5ec0*/  F2FP.BF16.F32.PACK_AB R4, R126, R149 ;  /* 0x000000957e04723e */ /* 0x002fe200000010ff */
[----:B------:R-:W-:Y:S01]  /*5ed0*/  FADD.FTZ R149, R149, R146 ;  /* 0x0000009295957221 */ /* 0x000fe20000010000 */
[----:B------:R-:W-:-:S02]  /*5ee0*/  F2FP.BF16.F32.PACK_AB R6, R122, R147 ;  /* 0x000000937a06723e */ /* 0x000fc400000010ff */
[----:B------:R-:W-:Y:S01]  /*5ef0*/  F2FP.BF16.F32.PACK_AB R5, R124, R127 ;  /* 0x0000007f7c05723e */ /* 0x000fe200000010ff */
[----:B------:R-:W-:Y:S01]  /*5f00*/  FADD.FTZ R127, R127, R134 ;  /* 0x000000867f7f7221 */ /* 0x000fe20000010000 */
[----:B---3--:R-:W-:Y:S01]  /*5f10*/  F2FP.BF16.F32.PACK_AB R7, R63, R120 ;  /* 0x000000783f07723e */ /* 0x008fe200000010ff */
[----:B------:R-:W-:Y:S02]  /*5f20*/  FADD.FTZ R126, R126, R149 ;  /* 0x000000957e7e7221 */ /* 0x000fe40000010000 */
[----:B------:R-:W-:Y:S02]  /*5f30*/  FADD.FTZ R127, R124, R127 ;  /* 0x0000007f7c7f7221 */ /* 0x000fe40000010000 */
[----:B------:R-:W-:Y:S02]  /*5f40*/  FADD.FTZ R147, R147, R126 ;  /* 0x0000007e93937221 */ /* 0x000fe40000010000 */
[----:B--2---:R-:W-:Y:S01]  /*5f50*/  HMMA.16816.F32.BF16 R104, R4, R12, R104 ;  /* 0x0000000c0468723c */ /* 0x004fe20000041868 */
[----:B------:R-:W-:Y:S01]  /*5f60*/  FADD.FTZ R120, R120, R127 ;  /* 0x0000007f78787221 */ /* 0x000fe20000010000 */
[----:B------:R-:W-:-:S03]  /*5f70*/  FADD.FTZ R122, R122, R147 ;  /* 0x000000937a7a7221 */ /* 0x000fc60000010000 */
[----:B------:R-:W-:Y:S01]  /*5f80*/  FADD.FTZ R63, R63, R120 ;  /* 0x000000783f3f7221 */ /* 0x000fe20000010000 */
        /* <DEDUP_REMOVED lines=10> */
[----:B------:R-:W-:Y:S01]  /*6030*/  FFMA.FTZ R12, R51, UR6, -R20 ;  /* 0x00000006330c7c23 */ /* 0x000fe20008010814 */
[----:B------:R-:W-:-:S02]  /*6040*/  FFMA.FTZ R51, R26, UR6, -R23 ;  /* 0x000000061a337c23 */ /* 0x000fc40008010817 */
[----:B------:R-:W1:Y:S01]  /*6050*/  LDSM.16.MT88.4 R24, [R116+0xa800] ;  /* 0x00a800007418783b */ /* 0x000e620000004200 */
[----:B------:R4:W5:Y:S01]  /*6060*/  MUFU.EX2 R49, R12 ;  /* 0x0000000c00317308 */ /* 0x0009620000000800 */
[C---:B--2---:R-:W-:Y:S02]  /*6070*/  HMMA.16816.F32.BF16 R88, R4.reuse, R16, R88 ;  /* 0x000000100458723c */ /* 0x044fe40000041858 */
[----:B------:R-:W2:Y:S04]  /*6080*/  LDSM.16.MT88.4 R20, [R172+0xc800] ;  /* 0x00c80000ac14783b */ /* 0x000ea80000004200 */
[C---:B------:R-:W-:Y:S01]  /*6090*/  HMMA.16816.F32.BF16 R84, R4.reuse, R18, R84 ;  /* 0x000000120454723c */ /* 0x040fe20000041854 */
[----:B------:R-:W-:Y:S05]  /*60a0*/  LDSM.16.MT88.4 R16, [R116+0xe800] ;  /* 0x00e800007410783b */ /* 0x000fea0000004200 */
[C---:B---3--:R-:W-:Y:S01]  /*60b0*/  HMMA.16816.F32.BF16 R80, R4.reuse, R8, R80 ;  /* 0x000000080450723c */ /* 0x048fe20000041850 */
[----:B----4-:R-:W3:Y:S05]  /*60c0*/  LDSM.16.MT88.4 R12, [R116+0xc800] ;  /* 0x00c80000740c783b */ /* 0x010eea0000004200 */
[----:B------:R-:W-:Y:S01]  /*60d0*/  HMMA.16816.F32.BF16 R76, R4, R10, R76 ;  /* 0x0000000a044c723c */ /* 0x000fe2000004184c */
[----:B------:R-:W4:Y:S06]  /*60e0*/  LDSM.16.MT88.4 R8, [R172+0xa800] ;  /* 0x00a80000ac08783b */ /* 0x000f2c0000004200 */
[----:B------:R-:W-:Y:S01]  /*60f0*/  F2FP.BF16.F32.PACK_AB R4, R54, R65 ;  /* 0x000000413604723e */ /* 0x000fe200000010ff */
[----:B------:R-:W-:Y:S01]  /*6100*/  FADD.FTZ R65, R65, R122 ;  /* 0x0000007a41417221 */ /* 0x000fe20000010000 */
[----:B------:R-:W-:-:S02]  /*6110*/  F2FP.BF16.F32.PACK_AB R6, R50, R61 ;  /* 0x0000003d3206723e */ /* 0x000fc400000010ff */
[----:B-----5:R-:W-:Y:S01]  /*6120*/  F2FP.BF16.F32.PACK_AB R5, R49, R56 ;  /* 0x000000383105723e */ /* 0x020fe200000010ff */
[----:B------:R-:W-:Y:S01]  /*6130*/  FADD.FTZ R56, R56, R63 ;  /* 0x0000003f38387221 */ /* 0x000fe20000010000 */
[----:B------:R-:W-:Y:S01]  /*6140*/  F2FP.BF16.F32.PACK_AB R7, R45, R52 ;  /* 0x000000342d07723e */ /* 0x000fe200000010ff */
[----:B------:R-:W-:Y:S02]  /*6150*/  FADD.FTZ R54, R54, R65 ;  /* 0x0000004136367221 */ /* 0x000fe40000010000 */
[----:B------:R-:W-:Y:S02]  /*6160*/  FADD.FTZ R49, R49, R56 ;  /* 0x0000003831317221 */ /* 0x000fe40000010000 */
[----:B------:R-:W-:Y:S02]  /*6170*/  FADD.FTZ R61, R61, R54 ;  /* 0x000000363d3d7221 */ /* 0x000fe40000010000 */
[----:B-1----:R-:W-:Y:S01]  /*6180*/  HMMA.16816.F32.BF16 R104, R4, R24, R104 ;  /* 0x000000180468723c */ /* 0x002fe20000041868 */
[----:B------:R-:W-:Y:S01]  /*6190*/  MUFU.EX2 R25, R64 ;  /* 0x0000004000197308 */ /* 0x000fe20000000800 */
[----:B------:R-:W-:Y:S01]  /*61a0*/  FADD.FTZ R52, R52, R49 ;  /* 0x0000003134347221 */ /* 0x000fe20000010000 */
[----:B------:R-:W-:-:S03]  /*61b0*/  FADD.FTZ R50, R50, R61 ;  /* 0x0000003d32327221 */ /* 0x000fc60000010000 */
[C---:B------:R-:W-:Y:S01]  /*61c0*/  HMMA.16816.F32.BF16 R100, R4.reuse, R26, R100 ;  /* 0x0000001a0464723c */ /* 0x040fe20000041864 */
[----:B------:R-:W-:Y:S02]  /*61d0*/  FADD.FTZ R52, R45, R52 ;  /* 0x000000342d347221 */ /* 0x000fe40000010000 */
[----:B------:R-:W1:Y:S03]  /*61e0*/  MUFU.EX2 R24, R53 ;  /* 0x0000003500187308 */ /* 0x000e660000000800 */
[C---:B--2---:R-:W-:Y:S05]  /*61f0*/  HMMA.16816.F32.BF16 R96, R4.reuse, R20, R96 ;  /* 0x000000140460723c */ /* 0x044fea0000041860 */
[----:B------:R-:W2:Y:S01]  /*6200*/  MUFU.EX2 R26, R51 ;  /* 0x00000033001a7308 */ /* 0x000ea20000000800 */
[C---:B---3--:R-:W-:Y:S06]  /*6210*/  HMMA.16816.F32.BF16 R88, R4.reuse, R12, R88 ;  /* 0x0000000c0458723c */ /* 0x048fec0000041858 */
[C---:B----4-:R-:W-:Y:S01]  /*6220*/  HMMA.16816.F32.BF16 R112, R4.reuse, R8, R112 ;  /* 0x000000080470723c */ /* 0x050fe20000041870 */
[----:B------:R-:W3:Y:S05]  /*6230*/  MUFU.EX2 R27, R46 ;  /* 0x0000002e001b7308 */ /* 0x000eea0000000800 */
[C---:B------:R-:W-:Y:S01]  /*6240*/  HMMA.16816.F32.BF16 R108, R4.reuse, R10, R108 ;  /* 0x0000000a046c723c */ /* 0x040fe2000004186c */
[----:B------:R-:W4:Y:S05]  /*6250*/  LDSM.16.MT88.4 R8, [R172+0xe800] ;  /* 0x00e80000ac08783b */ /* 0x000f2a0000004200 */
[C---:B------:R-:W-:Y:S01]  /*6260*/  HMMA.16816.F32.BF16 R84, R4.reuse, R14, R84 ;  /* 0x0000000e0454723c */ /* 0x040fe20000041854 */
[----:B------:R-:W5:Y:S05]  /*6270*/  LDSM.16.MT88.4 R12, [R116+0xac00] ;  /* 0x00ac0000740c783b */ /* 0x000f6a0000004200 */
[C---:B------:R-:W-:Y:S01]  /*6280*/  HMMA.16816.F32.BF16 R92, R4.reuse, R22, R92 ;  /* 0x00000016045c723c */ /* 0x040fe2000004185c */
[----:B------:R-:W5:Y:S05]  /*6290*/  LDSM.16.MT88.4 R20, [R172+0xac00] ;  /* 0x00ac0000ac14783b */ /* 0x000f6a0000004200 */
[C---:B------:R-:W-:Y:S06]  /*62a0*/  HMMA.16816.F32.BF16 R72, R4.reuse, R16, R72 ;  /* 0x000000100448723c */ /* 0x040fec0000041848 */
[C---:B------:R-:W-:Y:S01]  /*62b0*/  HMMA.16816.F32.BF16 R68, R4.reuse, R18, R68 ;  /* 0x000000120444723c */ /* 0x040fe20000041844 */
[----:B------:R-:W-:Y:S05]  /*62c0*/  LDSM.16.MT88.4 R16, [R116+0xcc00] ;  /* 0x00cc00007410783b */ /* 0x000fea0000004200 */
        /* <DEDUP_REMOVED lines=8> */
[----:B------:R-:W-:Y:S01]  /*6350*/  F2FP.BF16.F32.PACK_AB R7, R41, R42 ;  /* 0x0000002a2907723e */ /* 0x000fe200000010ff */
[----:B------:R-:W-:Y:S02]  /*6360*/  FADD.FTZ R25, R24, R25 ;  /* 0x0000001918197221 */ /* 0x000fe40000010000 */
[----:B------:R-:W-:Y:S02]  /*6370*/  FADD.FTZ R27, R40, R27 ;  /* 0x0000001b281b7221 */ /* 0x000fe40000010000 */
[----:B------:R-:W-:Y:S02]  /*6380*/  FADD.FTZ R26, R26, R25 ;  /* 0x000000191a1a7221 */ /* 0x000fe40000010000 */
[----:B-----5:R-:W-:Y:S01]  /*6390*/  HMMA.16816.F32.BF16 R104, R4, R12, R104 ;  /* 0x0000000c0468723c */ /* 0x020fe20000041868 */
        /* <DEDUP_REMOVED lines=82> */
.L_x_1952:
[----:B------:R-:W-:-:S04]  /*68c0*/  LEA R4, -R140, RZ, 0x7 ;  /* 0x000000ff8c047211 */ /* 0x000fc800078e39ff */
[----:B------:R-:W-:-:S07]  /*68d0*/  SHF.R.S32.HI R3, RZ, 0x1f, R4 ;  /* 0x0000001fff037819 */ /* 0x000fce0000011404 */
.L_x_1953:
        /* <DEDUP_REMOVED lines=60> */
[C---:B-----5:R-:W-:Y:S03]  /*6ca0*/  HMMA.16816.F32.BF16 R44, R128.reuse, R40, RZ ;  /* 0x00000028802c723c */ /* 0x060fe600000418ff */
[----:B------:R-:W0:Y:S03]  /*6cb0*/  LDGDEPBAR ;  /* 0x00000000000079af */ /* 0x000e260000000000 */
[C---:B---3--:R-:W-:Y:S06]  /*6cc0*/  HMMA.16816.F32.BF16 R36, R128.reuse, R32, RZ ;  /* 0x000000208024723c */ /* 0x048fec00000418ff */
[----:B------:R-:W-:Y:S06]  /*6cd0*/  HMMA.16816.F32.BF16 R4, R128, R6, RZ ;  /* 0x000000068004723c */ /* 0x000fec00000418ff */
[C---:B------:R-:W-:Y:S06]  /*6ce0*/  HMMA.16816.F32.BF16 R16, R64.reuse, R28, R16 ;  /* 0x0000001c4010723c */ /* 0x040fec0000041810 */
[----:B------:R-:W-:Y:S06]  /*6cf0*/  HMMA.16816.F32.BF16 R12, R64, R30, R12 ;  /* 0x0000001e400c723c */ /* 0x000fec000004180c */
[C---:B------:R-:W-:Y:S06]  /*6d00*/  HMMA.16816.F32.BF16 R40, R128.reuse, R42, RZ ;  /* 0x0000002a8028723c */ /* 0x040fec00000418ff */
[C---:B------:R-:W-:Y:S06]  /*6d10*/  HMMA.16816.F32.BF16 R32, R128.reuse, R34, RZ ;  /* 0x000000228020723c */ /* 0x040fec00000418ff */
[C---:B--2---:R-:W-:Y:S06]  /*6d20*/  HMMA.16816.F32.BF16 R28, R128.reuse, R24, RZ ;  /* 0x00000018801c723c */ /* 0x044fec00000418ff */
        /* <DEDUP_REMOVED lines=108> */
[----:B------:R-:W-:Y:S01]  /*73f0*/  HMMA.16816.F32.BF16 R4, R52, R50, R4 ;  /* 0x000000323404723c */ /* 0x000fe20000041804 */
[----:B------:R-:W-:Y:S01]  /*7400*/  FMUL.FTZ R19, R19, UR5 ;  /* 0x0000000513137c20 */ /* 0x000fe20008410000 */
[----:B------:R-:W-:Y:S01]  /*7410*/  FMUL.FTZ R17, R17, UR5 ;  /* 0x0000000511117c20 */ /* 0x000fe20008410000 */
[----:B------:R-:W-:-:S03]  /*7420*/  FMUL.FTZ R3, R16, UR5 ;  /* 0x0000000510037c20 */ /* 0x000fc60008410000 */
[----:B------:R-:W-:Y:S01]  /*7430*/  HMMA.16816.F32.BF16 R8, R52, R48, R8 ;  /* 0x000000303408723c */ /* 0x000fe20000041808 */
[----:B------:R-:W3:Y:S01]  /*7440*/  LDSM.16.M88.4 R48, [R118+0x8400] ;  /* 0x008400007630783b */ /* 0x000ee20000000200 */
[----:B------:R-:W-:Y:S01]  /*7450*/  FMUL.FTZ R12, R12, UR5 ;  /* 0x000000050c0c7c20 */ /* 0x000fe20008410000 */
[----:B------:R-:W-:Y:S01]  /*7460*/  FMUL.FTZ R14, R14, UR5 ;  /* 0x000000050e0e7c20 */ /* 0x000fe20008410000 */
[----:B------:R-:W-:Y:S01]  /*7470*/  FMUL.FTZ R13, R13, UR5 ;  /* 0x000000050d0d7c20 */ /* 0x000fe20008410000 */
[----:B------:R-:W-:Y:S01]  /*7480*/  FMUL.FTZ R15, R15, UR5 ;  /* 0x000000050f0f7c20 */ /* 0x000fe20008410000 */
[----:B------:R-:W-:Y:S01]  /*7490*/  FMUL.FTZ R44, R44, UR5 ;  /* 0x000000052c2c7c20 */ /* 0x000fe20008410000 */
[----:B------:R4:W-:Y:S01]  /*74a0*/  MUFU.TANH R151, R14 ;  /* 0x0000000e00977308 */ /* 0x0009e20000002400 */
[----:B------:R-:W-:-:S04]  /*74b0*/  FMUL.FTZ R156, R47, UR5 ;  /* 0x000000052f9c7c20 */ /* 0x000fc80008410000 */
[----:B------:R-:W-:Y:S01]  /*74c0*/  FMUL.FTZ R40, R40, UR5 ;  /* 0x0000000528287c20 */ /* 0x000fe20008410000 */
[----:B------:R-:W-:Y:S01]  /*74d0*/  FMUL.FTZ R42, R42, UR5 ;  /* 0x000000052a2a7c20 */ /* 0x000fe20008410000 */
[----:B------:R-:W-:Y:S01]  /*74e0*/  FMUL.FTZ R43, R43, UR5 ;  /* 0x000000052b2b7c20 */ /* 0x000fe20008410000 */
[----:B------:R-:W-:Y:S01]  /*74f0*/  MUFU.TANH R44, R44 ;  /* 0x0000002c002c7308 */ /* 0x000fe20000002400 */
[C---:B-1----:R-:W-:Y:S02]  /*7500*/  HMMA.16816.F32.BF16 R36, R52.reuse, R64, R36 ;  /* 0x000000403424723c */ /* 0x042fe40000041824 */
[----:B------:R-:W-:Y:S01]  /*7510*/  FMUL.FTZ R4, R4, UR5 ;  /* 0x0000000504047c20 */ /* 0x000fe20008410000 */
[----:B------:R-:W-:Y:S01]  /*7520*/  FMUL.FTZ R7, R7, UR5 ;  /* 0x0000000507077c20 */ /* 0x000fe20008410000 */
[----:B------:R-:W-:Y:S01]  /*7530*/  FMUL.FTZ R5, R5, UR5 ;  /* 0x0000000505057c20 */ /* 0x000fe20008410000 */
[----:B------:R-:W-:Y:S01]  /*7540*/  FMUL.FTZ R6, R6, UR5 ;  /* 0x0000000506067c20 */ /* 0x000fe20008410000 */
[C---:B------:R-:W-:Y:S01]  /*7550*/  HMMA.16816.F32.BF16 R32, R52.reuse, R66, R32 ;  /* 0x000000423420723c */ /* 0x040fe20000041820 */
[----:B------:R-:W1:Y:S01]  /*7560*/  LDSM.16.M88.4 R64, [R118+0x8c00] ;  /* 0x008c00007640783b */ /* 0x000e620000000200 */
[----:B------:R-:W-:Y:S01]  /*7570*/  FMUL.FTZ R10, R10, UR5 ;  /* 0x000000050a0a7c20 */ /* 0x000fe20008410000 */
[----:B------:R-:W-:Y:S01]  /*7580*/  FMUL.FTZ R11, R11, UR5 ;  /* 0x000000050b0b7c20 */ /* 0x000fe20008410000 */
[----:B------:R-:W-:Y:S01]  /*7590*/  FMUL.FTZ R8, R8, UR5 ;  /* 0x0000000508087c20 */ /* 0x000fe20008410000 */
[----:B------:R-:W-:Y:S01]  /*75a0*/  FMUL.FTZ R9, R9, UR5 ;  /* 0x0000000509097c20 */ /* 0x000fe20008410000 */
[C---:B--2---:R-:W-:Y:S01]  /*75b0*/  HMMA.16816.F32.BF16 R28, R52.reuse, R128, R28 ;  /* 0x00000080341c723c */ /* 0x044fe2000004181c */
[----:B------:R-:W-:Y:S05]  /*75c0*/  MUFU.TANH R47, R40 ;  /* 0x00000028002f7308 */ /* 0x000fea0000002400 */
[----:B------:R-:W-:Y:S01]  /*75d0*/  HMMA.16816.F32.BF16 R24, R52, R130, R24 ;  /* 0x000000823418723c */ /* 0x000fe20000041818 */
[----:B------:R-:W2:Y:S01]  /*75e0*/  LDSM.16.M88.4 R128, [R118+0x8800] ;  /* 0x008800007680783b */ /* 0x000ea20000000200 */
[----:B------:R-:W-:-:S04]  /*75f0*/  DEPBAR.LE SB0, 0x0 ;  /* 0x000080000000791a */ /* 0x000fc80000000000 */
[C---:B---3--:R-:W-:Y:S01]  /*7600*/  HMMA.16816.F32.BF16 R132, R52.reuse, R50, R132 ;  /* 0x000000323484723c */ /* 0x048fe20000041884 */
[----:B------:R3:W-:Y:S01]  /*7610*/  MUFU.TANH R51, R7 ;  /* 0x0000000700337308 */ /* 0x0007e20000002400 */
[----:B------:R-:W-:Y:S01]  /*7620*/  FMUL.FTZ R36, R36, UR5 ;  /* 0x0000000524247c20 */ /* 0x000fe20008410000 */
[----:B------:R-:W-:Y:S01]  /*7630*/  FMUL.FTZ R37, R37, UR5 ;  /* 0x0000000525257c20 */ /* 0x000fe20008410000 */
[----:B------:R-:W-:Y:S01]  /*7640*/  FMUL.FTZ R39, R39, UR5 ;  /* 0x0000000527277c20 */ /* 0x000fe20008410000 */
[----:B------:R-:W-:Y:S01]  /*7650*/  FMUL.FTZ R38, R38, UR5 ;  /* 0x0000000526267c20 */ /* 0x000fe20008410000 */
[----:B------:R-:W-:Y:S01]  /*7660*/  HMMA.16816.F32.BF16 R20, R52, R48, R20 ;  /* 0x000000303414723c */ /* 0x000fe20000041814 */
[----:B------:R-:W-:Y:S01]  /*7670*/  FMUL.FTZ R34, R34, UR5 ;  /* 0x0000000522227c20 */ /* 0x000fe20008410000 */
[----:B------:R-:W-:Y:S01]  /*7680*/  FMUL.FTZ R32, R32, UR5 ;  /* 0x0000000520207c20 */ /* 0x000fe20008410000 */
[----:B------:R-:W-:Y:S01]  /*7690*/  MUFU.TANH R50, R17 ;  /* 0x0000001100327308 */ /* 0x000fe20000002400 */
[----:B------:R-:W-:Y:S01]  /*76a0*/  FMUL.FTZ R33, R33, UR5 ;  /* 0x0000000521217c20 */ /* 0x000fe20008410000 */
[----:B------:R-:W-:Y:S01]  /*76b0*/  FMUL.FTZ R35, R35, UR5 ;  /* 0x0000000523237c20 */ /* 0x000fe20008410000 */
[----:B------:R-:W-:Y:S01]  /*76c0*/  FMUL.FTZ R28, R28, UR5 ;  /* 0x000000051c1c7c20 */ /* 0x000fe20008410000 */
[----:B------:R-:W-:Y:S01]  /*76d0*/  FMUL.FTZ R48, R18, UR5 ;  /* 0x0000000512307c20 */ /* 0x000fe20008410000 */
[----:B------:R-:W-:Y:S01]  /*76e0*/  FMUL.FTZ R49, R45, UR5 ;  /* 0x000000052d317c20 */ /* 0x000fe20008410000 */
[----:B------:R-:W-:Y:S01]  /*76f0*/  FMUL.FTZ R45, R46, UR5 ;  /* 0x000000052e2d7c20 */ /* 0x000fe20008410000 */
[----:B----4-:R-:W-:Y:S01]  /*7700*/  FMUL.FTZ R14, R29, UR5 ;  /* 0x000000051d0e7c20 */ /* 0x010fe20008410000 */
[----:B------:R-:W-:Y:S01]  /*7710*/  MUFU.TANH R17, R5 ;  /* 0x0000000500117308 */ /* 0x000fe20000002400 */
[----:B---3--:R-:W-:-:S02]  /*7720*/  IMAD.SHL.U32 R7, R181, 0x80, RZ ;  /* 0x00000080b5077824 */ /* 0x008fc400078e00ff */
[----:B------:R-:W-:Y:S01]  /*7730*/  FMUL.FTZ R145, R24, UR5 ;  /* 0x0000000518917c20 */ /* 0x000fe20008410000 */
[----:B------:R-:W-:Y:S01]  /*7740*/  FMUL.FTZ R24, R26, UR5 ;  /* 0x000000051a187c20 */ /* 0x000fe20008410000 */
[----:B------:R-:W-:Y:S01]  /*7750*/  FMUL.FTZ R27, R27, UR5 ;  /* 0x000000051b1b7c20 */ /* 0x000fe20008410000 */
[----:B------:R-:W-:Y:S01]  /*7760*/  FMUL.FTZ R29, R31, UR5 ;  /* 0x000000051f1d7c20 */ /* 0x000fe20008410000 */
[----:B-1----:R-:W-:Y:S01]  /*7770*/  HMMA.16816.F32.BF16 R60, R52, R64, R60 ;  /* 0x00000040343c723c */ /* 0x002fe2000004183c */
[----:B------:R-:W-:Y:S01]  /*7780*/  FMUL.FTZ R30, R30, UR5 ;  /* 0x000000051e1e7c20 */ /* 0x000fe20008410000 */
[----:B------:R-:W-:Y:S01]  /*7790*/  MUFU.TANH R64, R19 ;  /* 0x0000001300407308 */ /* 0x000fe20000002400 */
[----:B------:R-:W-:-:S03]  /*77a0*/  FMUL.FTZ R132, R132, UR5 ;  /* 0x0000000584847c20 */ /* 0x000fc60008410000 */
[C---:B------:R-:W-:Y:S01]  /*77b0*/  HMMA.16816.F32.BF16 R120, R52.reuse, R66, R120 ;  /* 0x000000423478723c */ /* 0x040fe20000041878 */
[----:B------:R-:W-:Y:S01]  /*77c0*/  FMUL.FTZ R21, R21, UR5 ;  /* 0x0000000515157c20 */ /* 0x000fe20008410000 */
[----:B------:R-:W-:Y:S02]  /*77d0*/  FMUL.FTZ R20, R20, UR5 ;  /* 0x0000000514147c20 */ /* 0x000fe40008410000 */
[----:B------:R1:W-:Y:S02]  /*77e0*/  MUFU.TANH R19, R4 ;  /* 0x0000000400137308 */ /* 0x0003e40000002400 */
[C---:B--2---:R-:W-:Y:S06]  /*77f0*/  HMMA.16816.F32.BF16 R56, R52.reuse, R128, R56 ;  /* 0x000000803438723c */ /* 0x044fec0000041838 */
[----:B------:R2:W-:Y:S01]  /*7800*/  MUFU.TANH R66, R10 ;  /* 0x0000000a00427308 */ /* 0x0005e20000002400 */
[----:B------:R-:W-:Y:S07]  /*7810*/  HMMA.16816.F32.BF16 R124, R52, R130, R124 ;  /* 0x00000082347c723c */ /* 0x000fee000004187c */
[----:B------:R-:W3:Y:S01]  /*7820*/  MUFU.TANH R55, R12 ;  /* 0x0000000c00377308 */ /* 0x000ee20000002400 */
[----:B-1----:R-:W1:Y:S07]  /*7830*/  S2R R4, SR_TID.X ;  /* 0x0000000000047919 */ /* 0x002e6e0000002100 */
[----:B------:R-:W-:Y:S08]  /*7840*/  MUFU.TANH R52, R11 ;  /* 0x0000000b00347308 */ /* 0x000ff00000002400 */
[----:B------:R-:W4:Y:S08]  /*7850*/  MUFU.TANH R53, R8 ;  /* 0x0000000800357308 */ /* 0x000f300000002400 */
[----:B------:R5:W4:Y:S08]  /*7860*/  MUFU.TANH R18, R13 ;  /* 0x0000000d00127308 */ /* 0x000b300000002400 */
[----:B------:R3:W-:Y:S01]  /*7870*/  MUFU.TANH R16, R9 ;  /* 0x0000000900107308 */ /* 0x0007e20000002400 */
[----:B-1----:R-:W-:-:S05]  /*7880*/  IMAD.SHL.U32 R4, R4, 0x2, RZ ;  /* 0x0000000204047824 */ /* 0x002fca00078e00ff */
[----:B--2---:R-:W-:Y:S02]  /*7890*/  LOP3.LUT R10, R4, 0x6, RZ, 0xc0, !PT ;  /* 0x00000006040a7812 */ /* 0x004fe400078ec0ff */
[----:B------:R1:W2:Y:S01]  /*78a0*/  MUFU.TANH R54, R15 ;  /* 0x0000000f00367308 */ /* 0x0002a20000002400 */
[----:B-----5:R-:W-:Y:S01]  /*78b0*/  FMUL.FTZ R13, R25, UR5 ;  /* 0x00000005190d7c20 */ /* 0x020fe20008410000 */
[--C-:B------:R-:W-:Y:S01]  /*78c0*/  LOP3.LUT R4, R7, 0x8, R10.reuse, 0xfe, !PT ;  /* 0x0000000807047812 */ /* 0x100fe200078efe0a */
[----:B------:R-:W-:Y:S01]  /*78d0*/  FMUL.FTZ R25, R23, UR5 ;  /* 0x0000000517197c20 */ /* 0x000fe20008410000 */
[C---:B------:R-:W-:Y:S02]  /*78e0*/  LOP3.LUT R12, R7.reuse, R10, RZ, 0xfc, !PT ;  /* 0x0000000a070c7212 */ /* 0x040fe400078efcff */
[CC--:B------:R-:W-:Y:S02]  /*78f0*/  ISETP.GE.AND P3, PT, R4.reuse, R144.reuse, PT ;  /* 0x000000900400720c */ /* 0x0c0fe40003f66270 */
[----:B------:R-:W-:Y:S01]  /*7900*/  ISETP.GE.AND P2, PT, R4, R143, PT ;  /* 0x0000008f0400720c */ /* 0x000fe20003f46270 */
[C---:B------:R-:W-:Y:S01]  /*7910*/  VIADD R4, R12.reuse, 0x1 ;  /* 0x000000010c047836 */ /* 0x040fe20000000000 */
[----:B------:R-:W-:Y:S01]  /*7920*/  LOP3.LUT R5, R7, 0x10, R10, 0xfe, !PT ;  /* 0x0000001007057812 */ /* 0x000fe200078efe0a */
[----:B------:R-:W-:Y:S01]  /*7930*/  VIADD R26, R12, 0x19 ;  /* 0x000000190c1a7836 */ /* 0x000fe20000000000 */
[----:B------:R-:W5:Y:S01]  /*7940*/  MUFU.TANH R49, R49 ;  /* 0x0000003100317308 */ /* 0x000f620000002400 */
[----:B---3--:R-:W-:Y:S01]  /*7950*/  FSEL R9, R55, -INF , !P3 ;  /* 0xff80000037097808 */ /* 0x008fe20005800000 */
[----:B------:R-:W-:Y:S01]  /*7960*/  FMUL.FTZ R55, R124, UR5 ;  /* 0x000000057c377c20 */ /* 0x000fe20008410000 */
[----:B------:R-:W-:-:S02]  /*7970*/  ISETP.GE.AND P1, PT, R4, R144, PT ;  /* 0x000000900400720c */ /* 0x000fc40003f26270 */
[-C--:B------:R-:W-:Y:S01]  /*7980*/  ISETP.GE.AND P4, PT, R5, R144.reuse, PT ;  /* 0x000000900500720c */ /* 0x080fe20003f86270 */
[----:B-1----:R-:W-:Y:S01]  /*7990*/  FMUL.FTZ R15, R41, UR5 ;  /* 0x00000005290f7c20 */ /* 0x002fe20008410000 */
[----:B------:R-:W-:Y:S01]  /*79a0*/  FSEL R11, R50, -INF , !P1 ;  /* 0xff800000320b7808 */ /* 0x000fe20004800000 */
[----:B------:R1:W3:Y:S01]  /*79b0*/  MUFU.TANH R65, R6 ;  /* 0x0000000600417308 */ /* 0x0002e20000002400 */
[-C--:B------:R-:W-:Y:S02]  /*79c0*/  ISETP.GE.AND P5, PT, R5, R143.reuse, PT ;  /* 0x0000008f0500720c */ /* 0x080fe40003fa6270 */
[----:B------:R-:W-:Y:S01]  /*79d0*/  ISETP.GE.AND P1, PT, R4, R143, PT ;  /* 0x0000008f0400720c */ /* 0x000fe20003f26270 */
[----:B------:R-:W-:Y:S01]  /*79e0*/  VIADD R4, R12, 0x9 ;  /* 0x000000090c047836 */ /* 0x000fe20000000000 */
[----:B------:R-:W-:Y:S02]  /*79f0*/  LOP3.LUT R5, R7, 0x18, R10, 0xfe, !PT ;  /* 0x0000001807057812 */ /* 0x000fe400078efe0a */
[----:B------:R-:W-:Y:S01]  /*7a00*/  FSEL R8, R64, -INF , !P1 ;  /* 0xff80000040087808 */ /* 0x000fe20004800000 */
[----:B------:R-:W-:Y:S01]  /*7a10*/  FMUL.FTZ R64, R22, UR5 ;  /* 0x0000000516407c20 */ /* 0x000fe20008410000 */
[-C--:B------:R-:W-:Y:S01]  /*7a20*/  ISETP.GE.AND P1, PT, R5, R144.reuse, PT ;  /* 0x000000900500720c */ /* 0x080fe20003f26270 */
[----:B------:R-:W-:Y:S01]  /*7a30*/  VIADD R22, R12, 0x11 ;  /* 0x000000110c167836 */ /* 0x000fe20000000000 */
[----:B------:R-:W-:Y:S01]  /*7a40*/  ISETP.GE.AND P3, PT, R4, R144, PT ;  /* 0x000000900400720c */ /* 0x000fe20003f66270 */
[----:B------:R-:W-:Y:S01]  /*7a50*/  MUFU.TANH R15, R15 ;  /* 0x0000000f000f7308 */ /* 0x000fe20000002400 */
[----:B------:R-:W-:-:S02]  /*7a60*/  FSEL R19, R19, -INF , !P1 ;  /* 0xff80000013137808 */ /* 0x000fc40004800000 */
[CC--:B------:R-:W-:Y:S02]  /*7a70*/  ISETP.GE.AND P1, PT, R26.reuse, R144.reuse, PT ;  /* 0x000000901a00720c */ /* 0x0c0fe40003f26270 */
[----:B----4-:R-:W-:Y:S01]  /*7a80*/  FSEL R23, R53, -INF , !P4 ;  /* 0xff80000035177808 */ /* 0x010fe20006000000 */
[----:B------:R-:W-:Y:S01]  /*7a90*/  FMUL.FTZ R53, R59, UR5 ;  /* 0x000000053b357c20 */ /* 0x000fe20008410000 */
[----:B------:R-:W-:Y:S01]  /*7aa0*/  FSEL R17, R17, -INF , !P1 ;  /* 0xff80000011117808 */ /* 0x000fe20004800000 */
[----:B------:R4:W-:Y:S01]  /*7ab0*/  MUFU.TANH R141, R28 ;  /* 0x0000001c008d7308 */ /* 0x0009e20000002400 */
[----:B------:R-:W-:Y:S01]  /*7ac0*/  ISETP.GE.AND P1, PT, R26, R143, PT ;  /* 0x0000008f1a00720c */ /* 0x000fe20003f26270 */
[----:B------:R-:W-:Y:S01]  /*7ad0*/  VIADD R26, R12, 0x21 ;  /* 0x000000210c1a7836 */ /* 0x000fe20000000000 */
[----:B-1----:R-:W-:Y:S01]  /*7ae0*/  FSEL R6, R151, -INF , !P2 ;  /* 0xff80000097067808 */ /* 0x002fe20005000000 */
[----:B------:R-:W-:Y:S01]  /*7af0*/  FMUL.FTZ R59, R127, UR5 ;  /* 0x000000057f3b7c20 */ /* 0x000fe20008410000 */
[----:B------:R-:W-:-:S02]  /*7b00*/  ISETP.GE.AND P4, PT, R22, R144, PT ;  /* 0x000000901600720c */ /* 0x000fc40003f86270 */
[-C--:B------:R-:W-:Y:S01]  /*7b10*/  ISETP.GE.AND P2, PT, R5, R143.reuse, PT ;  /* 0x0000008f0500720c */ /* 0x080fe20003f46270 */
[----:B------:R1:W-:Y:S01]  /*7b20*/  MUFU.TANH R117, R21 ;  /* 0x0000001500757308 */ /* 0x0003e20000002400 */
[----:B------:R-:W-:Y:S02]  /*7b30*/  FSEL R5, R18, -INF , !P3 ;  /* 0xff80000012057808 */ /* 0x000fe40005800000 */
[----:B------:R-:W-:Y:S02]  /*7b40*/  ISETP.GE.AND P3, PT, R4, R143, PT ;  /* 0x0000008f0400720c */ /* 0x000fe40003f66270 */
[----:B------:R-:W-:Y:S02]  /*7b50*/  LOP3.LUT R18, R7, 0x20, R10, 0xfe, !PT ;  /* 0x0000002007127812 */ /* 0x000fe400078efe0a */
[----:B--2---:R-:W-:Y:S01]  /*7b60*/  FSEL R4, R54, -INF , !P3 ;  /* 0xff80000036047808 */ /* 0x004fe20005800000 */
[----:B------:R2:W-:Y:S01]  /*7b70*/  MUFU.TANH R130, R27 ;  /* 0x0000001b00827308 */ /* 0x0005e20000002400 */
[----:B----4-:R-:W-:Y:S01]  /*7b80*/  FSEL R28, R51, -INF , !P1 ;  /* 0xff800000331c7808 */ /* 0x010fe20004800000 */
[----:B------:R-:W-:Y:S01]  /*7b90*/  FMUL.FTZ R51, R57, UR5 ;  /* 0x0000000539337c20 */ /* 0x000fe20008410000 */
[-C--:B------:R-:W-:Y:S01]  /*7ba0*/  ISETP.GE.AND P1, PT, R26, R144.reuse, PT ;  /* 0x000000901a00720c */ /* 0x080fe20003f26270 */
[----:B------:R-:W-:Y:S01]  /*7bb0*/  FMUL.FTZ R57, R63, UR5 ;  /* 0x000000053f397c20 */ /* 0x000fe20008410000 */
[----:B------:R-:W-:Y:S01]  /*7bc0*/  ISETP.GE.AND P3, PT, R18, R144, PT ;  /* 0x000000901200720c */ /* 0x000fe20003f66270 */
[----:B------:R-:W-:Y:S01]  /*7bd0*/  FMUL.FTZ R63, R122, UR5 ;  /* 0x000000057a3f7c20 */ /* 0x000fe20008410000 */
[----:B-----5:R-:W-:Y:S01]  /*7be0*/  FSEL R49, R49, -INF , !P1 ;  /* 0xff80000031317808 */ /* 0x020fe20004800000 */
[----:B------:R4:W-:Y:S01]  /*7bf0*/  MUFU.TANH R67, R20 ;  /* 0x0000001400437308 */ /* 0x0009e20000002400 */
[----:B-1----:R-:W-:-:S02]  /*7c00*/  FSEL R21, R16, -INF , !P4 ;  /* 0xff80000010157808 */ /* 0x002fc40006000000 */
[-C--:B------:R-:W-:Y:S02]  /*7c10*/  ISETP.GE.AND P4, PT, R22, R143.reuse, PT ;  /* 0x0000008f1600720c */ /* 0x080fe40003f86270 */
[-C--:B------:R-:W-:Y:S01]  /*7c20*/  ISETP.GE.AND P1, PT, R26, R143.reuse, PT ;  /* 0x0000008f1a00720c */ /* 0x080fe20003f26270 */
[----:B------:R-:W-:Y:S01]  /*7c30*/  VIADD R26, R12, 0x29 ;  /* 0x000000290c1a7836 */ /* 0x000fe20000000000 */
[----:B---3--:R-:W-:Y:S01]  /*7c40*/  FSEL R16, R65, -INF , !P2 ;  /* 0xff80000041107808 */ /* 0x008fe20005000000 */
[----:B------:R-:W1:Y:S01]  /*7c50*/  MUFU.TANH R45, R45 ;  /* 0x0000002d002d7308 */ /* 0x000e620000002400 */
[----:B--2---:R-:W-:Y:S01]  /*7c60*/  LOP3.LUT R27, R7, 0x28, R10, 0xfe, !PT ;  /* 0x00000028071b7812 */ /* 0x004fe200078efe0a */
[----:B------:R-:W-:Y:S01]  /*7c70*/  FMUL.FTZ R65, R121, UR5 ;  /* 0x0000000579417c20 */ /* 0x000fe20008410000 */
[----:B------:R-:W-:Y:S02]  /*7c80*/  FSEL R41, R44, -INF , !P3 ;  /* 0xff8000002c297808 */ /* 0x000fe40005800000 */
[----:B------:R-:W-:-:S03]  /*7c90*/  ISETP.GE.AND P2, PT, R27, R143, PT ;  /* 0x0000008f1b00720c */ /* 0x000fc60003f46270 */
[----:B------:R-:W2:Y:S01]  /*7ca0*/  MUFU.TANH R149, R36 ;  /* 0x0000002400957308 */ /* 0x000ea20000002400 */
[----:B----4-:R-:W-:Y:S01]  /*7cb0*/  FSEL R20, R66, -INF , !P5 ;  /* 0xff80000042147808 */ /* 0x010fe20006800000 */
[----:B------:R-:W-:Y:S01]  /*7cc0*/  FMUL.FTZ R66, R120, UR5 ;  /* 0x0000000578427c20 */ /* 0x000fe20008410000 */
[----:B------:R-:W-:Y:S02]  /*7cd0*/  ISETP.GE.AND P5, PT, R18, R143, PT ;  /* 0x0000008f1200720c */ /* 0x000fe40003fa6270 */
[----:B------:R-:W-:Y:S01]  /*7ce0*/  FSEL R18, R52, -INF , !P4 ;  /* 0xff80000034127808 */ /* 0x000fe20006000000 */
[----:B------:R-:W-:Y:S01]  /*7cf0*/  FMUL.FTZ R52, R126, UR5 ;  /* 0x000000057e347c20 */ /* 0x000fe20008410000 */
[----:B------:R-:W-:Y:S01]  /*7d00*/  ISETP.GE.AND P4, PT, R27, R144, PT ;  /* 0x000000901b00720c */ /* 0x000fe20003f86270 */
[----:B------:R-:W3:Y:S01]  /*7d10*/  MUFU.TANH R128, R42 ;  /* 0x0000002a00807308 */ /* 0x000ee20000002400 */
[----:B------:R-:W-:Y:S02]  /*7d20*/  LOP3.LUT R27, R7, 0x30, R10, 0xfe, !PT ;  /* 0x00000030071b7812 */ /* 0x000fe400078efe0a */
[----:B------:R-:W-:-:S02]  /*7d30*/  FSEL R47, R47, -INF , !P4 ;  /* 0xff8000002f2f7808 */ /* 0x000fc40006000000 */
[-C--:B------:R-:W-:Y:S02]  /*7d40*/  ISETP.GE.AND P4, PT, R26, R144.reuse, PT ;  /* 0x000000901a00720c */ /* 0x080fe40003f86270 */
[----:B------:R-:W-:Y:S01]  /*7d50*/  ISETP.GE.AND P3, PT, R27, R144, PT ;  /* 0x000000901b00720c */ /* 0x000fe20003f66270 */
[----:B------:R-:W-:Y:S01]  /*7d60*/  MUFU.TANH R147, R37 ;  /* 0x0000002500937308 */ /* 0x000fe20000002400 */
[----:B-1----:R-:W-:Y:S02]  /*7d70*/  FSEL R50, R45, -INF , !P5 ;  /* 0xff8000002d327808 */ /* 0x002fe40006800000 */
[----:B--2---:R-:W-:Y:S02]  /*7d80*/  FSEL R149, R149, -INF , !P3 ;  /* 0xff80000095957808 */ /* 0x004fe40005800000 */
[----:B------:R-:W-:Y:S02]  /*7d90*/  ISETP.GE.AND P5, PT, R27, R143, PT ;  /* 0x0000008f1b00720c */ /* 0x000fe40003fa6270 */
[----:B------:R-:W-:Y:S01]  /*7da0*/  LOP3.LUT R27, R7, 0x38, R10, 0xfe, !PT ;  /* 0x00000038071b7812 */ /* 0x000fe200078efe0a */
[----:B------:R-:W-:Y:S01]  /*7db0*/  MUFU.TANH R152, R39 ;  /* 0x0000002700987308 */ /* 0x000fe20000002400 */
[----:B---3--:R-:W-:-:S02]  /*7dc0*/  FSEL R128, R128, -INF , !P2 ;  /* 0xff80000080807808 */ /* 0x008fc40005000000 */
[----:B------:R-:W-:-:S05]  /*7dd0*/  ISETP.GE.AND P2, PT, R27, R143, PT ;  /* 0x0000008f1b00720c */ /* 0x000fca0003f46270 */
[----:B------:R-:W1:Y:S08]  /*7de0*/  MUFU.TANH R150, R34 ;  /* 0x0000002200967308 */ /* 0x000e700000002400 */
[----:B------:R2:W3:Y:S08]  /*7df0*/  MUFU.TANH R46, R43 ;  /* 0x0000002b002e7308 */ /* 0x0004f00000002400 */
[----:B------:R-:W4:Y:S01]  /*7e00*/  MUFU.TANH R154, R38 ;  /* 0x00000026009a7308 */ /* 0x000f220000002400 */
[----:B-1----:R-:W-:Y:S01]  /*7e10*/  FSEL R150, R150, -INF , !P2 ;  /* 0xff80000096967808 */ /* 0x002fe20005000000 */
[----:B------:R-:W-:-:S06]  /*7e20*/  FMUL.FTZ R34, R135, UR5 ;  /* 0x0000000587227c20 */ /* 0x000fcc0008410000 */
[----:B------:R-:W1:Y:S01]  /*7e30*/  MUFU.TANH R156, R156 ;  /* 0x0000009c009c7308 */ /* 0x000e620000002400 */
[----:B--2---:R-:W-:Y:S01]  /*7e40*/  FSEL R43, R15, -INF , !P4 ;  /* 0xff8000000f2b7808 */ /* 0x004fe20006000000 */
[----:B------:R-:W-:Y:S01]  /*7e50*/  VIADD R15, R12, 0x31 ;  /* 0x000000310c0f7836 */ /* 0x000fe20000000000 */
[----:B------:R-:W-:Y:S02]  /*7e60*/  ISETP.GE.AND P4, PT, R26, R143, PT ;  /* 0x0000008f1a00720c */ /* 0x000fe40003f86270 */
[----:B------:R-:W-:Y:S02]  /*7e70*/  LOP3.LUT R26, R7, 0x40, R10, 0xfe, !PT ;  /* 0x00000040071a7812 */ /* 0x000fe400078efe0a */
[----:B------:R-:W-:Y:S01]  /*7e80*/  ISETP.GE.AND P3, PT, R15, R144, PT ;  /* 0x000000900f00720c */ /* 0x000fe20003f66270 */
[----:B------:R-:W2:Y:S01]  /*7e90*/  MUFU.TANH R14, R14 ;  /* 0x0000000e000e7308 */ /* 0x000ea20000002400 */
[----:B---3--:R-:W-:Y:S02]  /*7ea0*/  FSEL R46, R46, -INF , !P4 ;  /* 0xff8000002e2e7808 */ /* 0x008fe40006000000 */
[----:B------:R-:W-:-:S02]  /*7eb0*/  FSEL R147, R147, -INF , !P3 ;  /* 0xff80000093937808 */ /* 0x000fc40005800000 */
[-C--:B------:R-:W-:Y:S02]  /*7ec0*/  ISETP.GE.AND P3, PT, R15, R143.reuse, PT ;  /* 0x0000008f0f00720c */ /* 0x080fe40003f66270 */
[----:B------:R-:W-:Y:S01]  /*7ed0*/  LOP3.LUT R15, R7, 0x48, R10, 0xfe, !PT ;  /* 0x00000048070f7812 */ /* 0x000fe200078efe0a */
[----:B------:R3:W5:Y:S01]  /*7ee0*/  MUFU.TANH R131, R32 ;  /* 0x0000002000837308 */ /* 0x0007620000002400 */
[----:B------:R-:W-:Y:S02]  /*7ef0*/  FSEL R152, R152, -INF , !P3 ;  /* 0xff80000098987808 */ /* 0x000fe40005800000 */
[CC--:B------:R-:W-:Y:S02]  /*7f00*/  ISETP.GE.AND P3, PT, R15.reuse, R144.reuse, PT ;  /* 0x000000900f00720c */ /* 0x0c0fe40003f66270 */
[----:B------:R-:W-:Y:S01]  /*7f10*/  ISETP.GE.AND P2, PT, R15, R143, PT ;  /* 0x0000008f0f00720c */ /* 0x000fe20003f46270 */
[----:B------:R-:W-:Y:S01]  /*7f20*/  VIADD R15, R12, 0x41 ;  /* 0x000000410c0f7836 */ /* 0x000fe20000000000 */
[----:B------:R-:W-:Y:S01]  /*7f30*/  ISETP.GE.AND P4, PT, R26, R144, PT ;  /* 0x000000901a00720c */ /* 0x000fe20003f86270 */
[----:B------:R-:W5:Y:S01]  /*7f40*/  MUFU.TANH R29, R29 ;  /* 0x0000001d001d7308 */ /* 0x000f620000002400 */
[----:B----4-:R-:W-:-:S02]  /*7f50*/  FSEL R154, R154, -INF , !P5 ;  /* 0xff8000009a9a7808 */ /* 0x010fc40006800000 */
[----:B------:R-:W-:Y:S02]  /*7f60*/  FSEL R141, R141, -INF , !P4 ;  /* 0xff8000008d8d7808 */ /* 0x000fe40006000000 */
[----:B-1----:R-:W-:Y:S02]  /*7f70*/  FSEL R156, R156, -INF , !P1 ;  /* 0xff8000009c9c7808 */ /* 0x002fe40004800000 */
[-C--:B------:R-:W-:Y:S01]  /*7f80*/  ISETP.GE.AND P5, PT, R26, R143.reuse, PT ;  /* 0x0000008f1a00720c */ /* 0x080fe20003fa6270 */
[----:B------:R-:W1:Y:S01]  /*7f90*/  MUFU.TANH R129, R33 ;  /* 0x0000002100817308 */ /* 0x000e620000002400 */
[-C--:B------:R-:W-:Y:S01]  /*7fa0*/  ISETP.GE.AND P4, PT, R15, R144.reuse, PT ;  /* 0x000000900f00720c */ /* 0x080fe20003f86270 */
[----:B------:R-:W-:Y:S01]  /*7fb0*/  VIADD R26, R12, 0x39 ;  /* 0x000000390c1a7836 */ /* 0x000fe20000000000 */
[----:B------:R-:W-:Y:S01]  /*7fc0*/  ISETP.GE.AND P1, PT, R27, R144, PT ;  /* 0x000000901b00720c */ /* 0x000fe20003f26270 */
[----:B---3--:R-:W-:Y:S01]  /*7fd0*/  FMUL.FTZ R32, R134, UR5 ;  /* 0x0000000586207c20 */ /* 0x008fe20008410000 */
[----:B--2---:R-:W-:Y:S01]  /*7fe0*/  FSEL R135, R14, -INF , !P4 ;  /* 0xff8000000e877808 */ /* 0x004fe20006000000 */
[----:B------:R-:W-:Y:S01]  /*7ff0*/  VIADD R14, R12, 0x49 ;  /* 0x000000490c0e7836 */ /* 0x000fe20000000000 */
[----:B-----5:R-:W-:Y:S01]  /*8000*/  FSEL R131, R131, -INF , !P1 ;  /* 0xff80000083837808 */ /* 0x020fe20004800000 */
[----:B------:R-:W-:Y:S01]  /*8010*/  MUFU.TANH R13, R13 ;  /* 0x0000000d000d7308 */ /* 0x000fe20000002400 */
[----:B------:R-:W-:-:S02]  /*8020*/  ISETP.GE.AND P4, PT, R15, R143, PT ;  /* 0x0000008f0f00720c */ /* 0x000fc40003f86270 */
[-C--:B------:R-:W-:Y:S02]  /*8030*/  ISETP.GE.AND P1, PT, R26, R144.reuse, PT ;  /* 0x000000901a00720c */ /* 0x080fe40003f26270 */
[----:B------:R-:W-:Y:S02]  /*8040*/  FSEL R134, R29, -INF , !P4 ;  /* 0xff8000001d867808 */ /* 0x000fe40006000000 */
[-C--:B------:R-:W-:Y:S01]  /*8050*/  ISETP.GE.AND P4, PT, R14, R144.reuse, PT ;  /* 0x000000900e00720c */ /* 0x080fe20003f86270 */
[----:B------:R2:W3:Y:S01]  /*8060*/  MUFU.TANH R148, R35 ;  /* 0x0000002300947308 */ /* 0x0004e20000002400 */
[----:B-1----:R-:W-:Y:S01]  /*8070*/  FSEL R129, R129, -INF , !P1 ;  /* 0xff80000081817808 */ /* 0x002fe20004800000 */
[----:B------:R-:W-:Y:S01]  /*8080*/  FMUL.FTZ R33, R58, UR5 ;  /* 0x000000053a217c20 */ /* 0x000fe20008410000 */
[----:B------:R-:W-:Y:S01]  /*8090*/  ISETP.GE.AND P1, PT, R26, R143, PT ;  /* 0x0000008f1a00720c */ /* 0x000fe20003f26270 */
[----:B------:R-:W-:Y:S01]  /*80a0*/  FMUL.FTZ R58, R62, UR5 ;  /* 0x000000053e3a7c20 */ /* 0x000fe20008410000 */
[--C-:B------:R-:W-:Y:S01]  /*80b0*/  LOP3.LUT R26, R7, 0x50, R10.reuse, 0xfe, !PT ;  /* 0x00000050071a7812 */ /* 0x100fe200078efe0a */
[----:B------:R-:W-:Y:S01]  /*80c0*/  FMUL.FTZ R62, R123, UR5 ;  /* 0x000000057b3e7c20 */ /* 0x000fe20008410000 */
[----:B------:R-:W-:Y:S01]  /*80d0*/  LOP3.LUT R15, R7, 0x58, R10, 0xfe, !PT ;  /* 0x00000058070f7812 */ /* 0x000fe200078efe0a */
[----:B------:R-:W1:Y:S08]  /*80e0*/  MUFU.TANH R146, R30 ;  /* 0x0000001e00927308 */ /* 0x000e700000002400 */
[----:B------:R-:W4:Y:S01]  /*80f0*/  MUFU.TANH R145, R145 ;  /* 0x0000009100917308 */ /* 0x000f220000002400 */
[----:B--2---:R-:W-:Y:S01]  /*8100*/  FMUL.FTZ R35, R56, UR5 ;  /* 0x0000000538237c20 */ /* 0x004fe20008410000 */
[----:B---3--:R-:W-:Y:S01]  /*8110*/  FSEL R148, R148, -INF , !P1 ;  /* 0xff80000094947808 */ /* 0x008fe20004800000 */
[----:B------:R-:W-:Y:S01]  /*8120*/  FMUL.FTZ R56, R125, UR5 ;  /* 0x000000057d387c20 */ /* 0x000fe20008410000 */
[----:B------:R-:W-:-:S04]  /*8130*/  ISETP.GE.AND P1, PT, R26, R144, PT ;  /* 0x000000901a00720c */ /* 0x000fc80003f26270 */
[----:B------:R-:W-:Y:S01]  /*8140*/  MUFU.TANH R24, R24 ;  /* 0x0000001800187308 */ /* 0x000fe20000002400 */
[----:B-1----:R-:W-:Y:S02]  /*8150*/  FSEL R146, R146, -INF , !P5 ;  /* 0xff80000092927808 */ /* 0x002fe40006800000 */
[----:B------:R-:W-:Y:S02]  /*8160*/  FSEL R67, R67, -INF , !P1 ;  /* 0xff80000043437808 */ /* 0x000fe40004800000 */
[----:B------:R-:W-:-:S03]  /*8170*/  ISETP.GE.AND P5, PT, R26, R143, PT ;  /* 0x0000008f1a00720c */ /* 0x000fc60003fa6270 */
[----:B------:R-:W1:Y:S01]  /*8180*/  MUFU.TANH R64, R64 ;  /* 0x0000004000407308 */ /* 0x000e620000002400 */
[----:B----4-:R-:W-:Y:S02]  /*8190*/  FSEL R145, R145, -INF , !P3 ;  /* 0xff80000091917808 */ /* 0x010fe40005800000 */
[----:B------:R-:W-:-:S05]  /*81a0*/  ISETP.GE.AND P3, PT, R15, R144, PT ;  /* 0x000000900f00720c */ /* 0x000fca0003f66270 */
[----:B------:R2:W3:Y:S08]  /*81b0*/  MUFU.TANH R54, R25 ;  /* 0x0000001900367308 */ /* 0x0004f00000002400 */
[----:B------:R-:W4:Y:S01]  /*81c0*/  MUFU.TANH R32, R32 ;  /* 0x0000002000207308 */ /* 0x000f220000002400 */
[----:B-1----:R-:W-:-:S07]  /*81d0*/  FSEL R64, R64, -INF , !P5 ;  /* 0xff80000040407808 */ /* 0x002fce0006800000 */
[----:B------:R1:W-:Y:S01]  /*81e0*/  MUFU.TANH R22, R132 ;  /* 0x0000008400167308 */ /* 0x0003e20000002400 */
[----:B--2---:R-:W-:Y:S01]  /*81f0*/  FMUL.FTZ R25, R133, UR5 ;  /* 0x0000000585197c20 */ /* 0x004fe20008410000 */
[----:B------:R-:W-:Y:S01]  /*8200*/  FSEL R133, R13, -INF , !P4 ;  /* 0xff8000000d857808 */ /* 0x000fe20006000000 */
[----:B------:R-:W-:Y:S01]  /*8210*/  FMUL.FTZ R13, R60, UR5 ;  /* 0x000000053c0d7c20 */ /* 0x000fe20008410000 */
[----:B------:R-:W-:Y:S01]  /*8220*/  ISETP.GE.AND P4, PT, R14, R143, PT ;  /* 0x0000008f0e00720c */ /* 0x000fe20003f86270 */
[----:B------:R-:W-:Y:S02]  /*8230*/  VIADD R14, R12, 0x51 ;  /* 0x000000510c0e7836 */ /* 0x000fe40000000000 */
[----:B------:R-:W-:Y:S01]  /*8240*/  FMUL.FTZ R60, R61, UR5 ;  /* 0x000000053d3c7c20 */ /* 0x000fe20008410000 */
[----:B------:R-:W2:Y:S01]  /*8250*/  MUFU.TANH R35, R35 ;  /* 0x0000002300237308 */ /* 0x000ea20000002400 */
[----:B------:R-:W-:Y:S02]  /*8260*/  FSEL R130, R130, -INF , !P4 ;  /* 0xff80000082827808 */ /* 0x000fe40006000000 */
[----:B------:R-:W-:-:S04]  /*8270*/  ISETP.GE.AND P1, PT, R14, R144, PT ;  /* 0x000000900e00720c */ /* 0x000fc80003f26270 */
[----:B------:R-:W-:Y:S01]  /*8280*/  FSEL R117, R117, -INF , !P1 ;  /* 0xff80000075757808 */ /* 0x000fe20004800000 */
[----:B------:R-:W5:Y:S01]  /*8290*/  MUFU.TANH R51, R51 ;  /* 0x0000003300337308 */ /* 0x000f620000002400 */
[----:B-1----:R-:W-:Y:S02]  /*82a0*/  FSEL R132, R24, -INF , !P2 ;  /* 0xff80000018847808 */ /* 0x002fe40005000000 */
[-C--:B------:R-:W-:Y:S02]  /*82b0*/  ISETP.GE.AND P2, PT, R15, R143.reuse, PT ;  /* 0x0000008f0f00720c */ /* 0x080fe40003f46270 */
[----:B------:R-:W-:Y:S02]  /*82c0*/  LOP3.LUT R15, R7, 0x60, R10, 0xfe, !PT ;  /* 0x00000060070f7812 */ /* 0x000fe400078efe0a */
[-C--:B------:R-:W-:Y:S01]  /*82d0*/  ISETP.GE.AND P1, PT, R14, R143.reuse, PT ;  /* 0x0000008f0e00720c */ /* 0x080fe20003f26270 */
[----:B------:R-:W1:Y:S01]  /*82e0*/  MUFU.TANH R25, R25 ;  /* 0x0000001900197308 */ /* 0x000e620000002400 */
[C---:B------:R-:W-:Y:S01]  /*82f0*/  ISETP.GE.AND P4, PT, R15.reuse, R144, PT ;  /* 0x000000900f00720c */ /* 0x040fe20003f86270 */
[----:B------:R-:W-:Y:S01]  /*8300*/  VIADD R14, R12, 0x59 ;  /* 0x000000590c0e7836 */ /* 0x000fe20000000000 */
[----:B------:R-:W-:-:S02]  /*8310*/  ISETP.GE.AND P5, PT, R15, R143, PT ;  /* 0x0000008f0f00720c */ /* 0x000fc40003fa6270 */
[----:B------:R-:W-:Y:S02]  /*8320*/  LOP3.LUT R15, R7, 0x68, R10, 0xfe, !PT ;  /* 0x00000068070f7812 */ /* 0x000fe400078efe0a */
[----:B---3--:R-:W-:Y:S01]  /*8330*/  FSEL R54, R54, -INF , !P1 ;  /* 0xff80000036367808 */ /* 0x008fe20004800000 */
[----:B------:R-:W3:Y:S01]  /*8340*/  MUFU.TANH R34, R34 ;  /* 0x0000002200227308 */ /* 0x000ee20000002400 */
[----:B----4-:R-:W-:Y:S02]  /*8350*/  FSEL R32, R32, -INF , !P2 ;  /* 0xff80000020207808 */ /* 0x010fe40005000000 */
[C---:B------:R-:W-:Y:S02]  /*8360*/  ISETP.GE.AND P1, PT, R15.reuse, R144, PT ;  /* 0x000000900f00720c */ /* 0x040fe40003f26270 */
[----:B------:R-:W-:Y:S01]  /*8370*/  ISETP.GE.AND P2, PT, R15, R143, PT ;  /* 0x0000008f0f00720c */ /* 0x000fe20003f46270 */
[----:B------:R-:W-:Y:S01]  /*8380*/  VIADD R15, R12, 0x61 ;  /* 0x000000610c0f7836 */ /* 0x000fe20000000000 */
[----:B--2---:R-:W-:Y:S01]  /*8390*/  FSEL R35, R35, -INF , !P4 ;  /* 0xff80000023237808 */ /* 0x004fe20006000000 */
[----:B------:R-:W2:Y:S01]  /*83a0*/  MUFU.TANH R33, R33 ;  /* 0x0000002100217308 */ /* 0x000ea20000002400 */
[----:B------:R-:W-:-:S02]  /*83b0*/  FSEL R125, R22, -INF , !P3 ;  /* 0xff800000167d7808 */ /* 0x000fc40005800000 */
[-C--:B------:R-:W-:Y:S02]  /*83c0*/  ISETP.GE.AND P4, PT, R15, R144.reuse, PT ;  /* 0x000000900f00720c */ /* 0x080fe40003f86270 */
[----:B------:R-:W-:Y:S02]  /*83d0*/  ISETP.GE.AND P3, PT, R14, R144, PT ;  /* 0x000000900e00720c */ /* 0x000fe40003f66270 */
[----:B-----5:R-:W-:Y:S01]  /*83e0*/  FSEL R51, R51, -INF , !P4 ;  /* 0xff80000033337808 */ /* 0x020fe20006000000 */
[----:B------:R-:W4:Y:S01]  /*83f0*/  MUFU.TANH R55, R55 ;  /* 0x0000003700377308 */ /* 0x000f220000002400 */
[----:B-1----:R-:W-:Y:S02]  /*8400*/  FSEL R124, R25, -INF , !P3 ;  /* 0xff800000197c7808 */ /* 0x002fe40005800000 */
[-C--:B------:R-:W-:Y:S01]  /*8410*/  ISETP.GE.AND P4, PT, R15, R143.reuse, PT ;  /* 0x0000008f0f00720c */ /* 0x080fe20003f86270 */
[----:B------:R-:W-:Y:S01]  /*8420*/  VIADD R15, R12, 0x69 ;  /* 0x000000690c0f7836 */ /* 0x000fe20000000000 */
[----:B------:R-:W-:-:S02]  /*8430*/  ISETP.GE.AND P3, PT, R14, R143, PT ;  /* 0x0000008f0e00720c */ /* 0x000fc40003f66270 */
[----:B------:R-:W-:Y:S01]  /*8440*/  LOP3.LUT R14, R7, 0x70, R10, 0xfe, !PT ;  /* 0x00000070070e7812 */ /* 0x000fe200078efe0a */
[----:B------:R-:W1:Y:S01]  /*8450*/  MUFU.TANH R53, R53 ;  /* 0x0000003500357308 */ /* 0x000e620000002400 */
[----:B---3--:R-:W-:Y:S02]  /*8460*/  FSEL R34, R34, -INF , !P3 ;  /* 0xff80000022227808 */ /* 0x008fe40005800000 */
[----:B--2---:R-:W-:Y:S02]  /*8470*/  FSEL R33, R33, -INF , !P5 ;  /* 0xff80000021217808 */ /* 0x004fe40006800000 */
[C---:B------:R-:W-:Y:S02]  /*8480*/  ISETP.GE.AND P3, PT, R14.reuse, R144, PT ;  /* 0x000000900e00720c */ /* 0x040fe40003f66270 */
[-C--:B------:R-:W-:Y:S01]  /*8490*/  ISETP.GE.AND P5, PT, R14, R143.reuse, PT ;  /* 0x0000008f0e00720c */ /* 0x080fe20003fa6270 */
[----:B------:R-:W2:Y:S01]  /*84a0*/  MUFU.TANH R59, R59 ;  /* 0x0000003b003b7308 */ /* 0x000ea20000002400 */
[----:B----4-:R-:W-:Y:S01]  /*84b0*/  FSEL R55, R55, -INF , !P1 ;  /* 0xff80000037377808 */ /* 0x010fe20004800000 */
[----:B------:R-:W-:Y:S01]  /*84c0*/  VIADD R14, R12, 0x71 ;  /* 0x000000710c0e7836 */ /* 0x000fe20000000000 */
[----:B------:R-:W-:-:S02]  /*84d0*/  ISETP.GE.AND P1, PT, R15, R143, PT ;  /* 0x0000008f0f00720c */ /* 0x000fc40003f26270 */
[----:B------:R-:W-:-:S03]  /*84e0*/  LOP3.LUT R10, R7, 0x78, R10, 0xfe, !PT ;  /* 0x00000078070a7812 */ /* 0x000fc600078efe0a */
        /* <DEDUP_REMOVED lines=8> */
[C---:B------:R-:W-:Y:S01]  /*8570*/  ISETP.GE.AND P3, PT, R12.reuse, R143, PT ;  /* 0x0000008f0c00720c */ /* 0x040fe20003f66270 */
        /* <DEDUP_REMOVED lines=21> */
[----:B-1----:R-:W-:-:S07]  /*86d0*/  FSEL R48, R48, -INF , !P3 ;  /* 0xff80000030307808 */ /* 0x002fce0005800000 */
[----:B------:R-:W1:Y:S01]  /*86e0*/  MUFU.TANH R63, R63 ;  /* 0x0000003f003f7308 */ /* 0x000e620000002400 */
[----:B--2---:R-:W-:-:S07]  /*86f0*/  FSEL R66, R66, -INF , !P5 ;  /* 0xff80000042427808 */ /* 0x004fce0006800000 */
[----:B------:R-:W2:Y:S01]  /*8700*/  MUFU.TANH R62, R62 ;  /* 0x0000003e003e7308 */ /* 0x000ea20000002400 */
[----:B---3--:R-:W-:Y:S02]  /*8710*/  FSEL R65, R65, -INF , !P4 ;  /* 0xff80000041417808 */ /* 0x008fe40006000000 */
[----:B-1----:R-:W-:Y:S02]  /*8720*/  FSEL R63, R63, -INF , !P2 ;  /* 0xff8000003f3f7808 */ /* 0x002fe40005000000 */
[----:B--2---:R-:W-:Y:S01]  /*8730*/  FSEL R62, R62, -INF , !P1 ;  /* 0xff8000003e3e7808 */ /* 0x004fe20004800000 */
        /* <DEDUP_REMOVED lines=61> */
.L_x_1955:
[----:B------:R-:W-:-:S04]  /*8b10*/  LEA R10, -R136, RZ, 0x7 ;  /* 0x000000ff880a7211 */ /* 0x000fc800078e39ff */
[----:B------:R-:W-:-:S07]  /*8b20*/  SHF.R.S32.HI R7, RZ, 0x1f, R10 ;  /* 0x0000001fff077819 */ /* 0x000fce000001140a */
.L_x_1956:
        /* <DEDUP_REMOVED lines=28> */
.L_x_1954:
        /* <DEDUP_REMOVED lines=46> */
[----:B------:R-:W-:-:S04]  /*8fd0*/  FMNMX.FTZ R10, R124, R13, !PT ;  /* 0x0000000d7c0a7209 */ /* 0x000fc80007810000 */
[----:B------:R-:W-:-:S04]  /*8fe0*/  FMNMX.FTZ R10, R35, R10, !PT ;  /* 0x0000000a230a7209 */ /* 0x000fc80007810000 */
        /* <DEDUP_REMOVED lines=12> */
[----:B------:R-:W-:-:S03]  /*90b0*/  FMNMX.FTZ R10, R58, R7, !PT ;  /* 0x000000073a0a7209 */ /* 0x000fc60007810000 */
[----:B------:R-:W1:Y:S01]  /*90c0*/  SHFL.BFLY PT, R13, R12, 0x2, 0x1f ;  /* 0x0c401f000c0d7f89 */ /* 0x000e6200000e0000 */
        /* <DEDUP_REMOVED lines=8> */
[----:B-1----:R-:W-:-:S03]  /*9150*/  FMNMX.FTZ R24, R13, R24, !PT ;  /* 0x000000180d187209 */ /* 0x002fc60007810000 */
[----:B------:R-:W1:Y:S01]  /*9160*/  LDSM.16.MT88.4 R12, [R116+0x9000] ;  /* 0x00900000740c783b */ /* 0x000e620000004200 */
[C---:B------:R-:W-:Y:S01]  /*9170*/  FSETP.NEU.FTZ.AND P1, PT, R24.reuse, -INF , PT ;  /* 0xff8000001800780b */ /* 0x040fe20003f3d000 */
[----:B------:R-:W-:-:S03]  /*9180*/  FMUL.FTZ R122, R24, UR6 ;  /* 0x00000006187a7c20 */ /* 0x000fc60008410000 */
[----:B------:R-:W-:Y:S02]  /*9190*/  FSEL R121, R24, RZ, P1 ;  /* 0x000000ff18797208 */ /* 0x000fe40000800000 */
[----:B------:R-:W-:-:S03]  /*91a0*/  FSEL R122, R122, RZ, P1 ;  /* 0x000000ff7a7a7208 */ /* 0x000fc60000800000 */
[----:B------:R-:W-:Y:S02]  /*91b0*/  FADD.FTZ R121, R2, -R121 ;  /* 0x8000007902797221 */ /* 0x000fe40000010000 */
[--C-:B------:R-:W-:Y:S01]  /*91c0*/  FFMA.FTZ R120, R3, UR6, -R122.reuse ;  /* 0x0000000603787c23 */ /* 0x100fe2000801087a */
[----:B--2---:R-:W-:Y:S01]  /*91d0*/  FMNMX.FTZ R3, R10, R7, !PT ;  /* 0x000000070a037209 */ /* 0x004fe20007810000 */
[--C-:B------:R-:W-:Y:S01]  /*91e0*/  FFMA.FTZ R25, R5, UR6, -R122.reuse ;  /* 0x0000000605197c23 */ /* 0x100fe2000801087a */
[--C-:B------:R-:W-:Y:S01]  /*91f0*/  FFMA.FTZ R44, R11, UR6, -R122.reuse ;  /* 0x000000060b2c7c23 */ /* 0x100fe2000801087a */
[--C-:B------:R-:W-:Y:S01]  /*9200*/  FFMA.FTZ R26, R9, UR6, -R122.reuse ;  /* 0x00000006091a7c23 */ /* 0x100fe2000801087a */
[C---:B------:R-:W-:Y:S01]  /*9210*/  FSETP.NEU.FTZ.AND P0, PT, R3.reuse, -INF , PT ;  /* 0xff8000000300780b */ /* 0x040fe20003f1d000 */
[----:B------:R-:W-:Y:S01]  /*9220*/  FMUL.FTZ R119, R3, UR6 ;  /* 0x0000000603777c20 */ /* 0x000fe20008410000 */
[----:B------:R-:W-:Y:S01]  /*9230*/  FMUL.FTZ R121, R121, UR6 ;  /* 0x0000000679797c20 */ /* 0x000fe20008410000 */
[----:B------:R-:W-:Y:S01]  /*9240*/  MUFU.EX2 R120, R120 ;  /* 0x0000007800787308 */ /* 0x000fe20000000800 */
[----:B------:R-:W-:Y:S01]  /*9250*/  FSEL R5, R3, RZ, P0 ;  /* 0x000000ff03057208 */ /* 0x000fe20000000000 */
[--C-:B------:R-:W-:Y:S01]  /*9260*/  FFMA.FTZ R37, R23, UR6, -R122.reuse ;  /* 0x0000000617257c23 */ /* 0x100fe2000801087a */
[----:B------:R-:W-:Y:S01]  /*9270*/  FSEL R119, R119, RZ, P0 ;  /* 0x000000ff77777208 */ /* 0x000fe20000000000 */
[--C-:B------:R-:W-:Y:S01]  /*9280*/  FFMA.FTZ R30, R21, UR6, -R122.reuse ;  /* 0x00000006151e7c23 */ /* 0x100fe2000801087a */
[--C-:B------:R-:W-:Y:S01]  /*9290*/  FFMA.FTZ R29, R19, UR6, -R122.reuse ;  /* 0x00000006131d7c23 */ /* 0x100fe2000801087a */
[----:B------:R-:W-:Y:S01]  /*92a0*/  FADD.FTZ R0, R0, -R5 ;  /* 0x8000000500007221 */ /* 0x000fe20000010000 */
[--C-:B------:R-:W-:Y:S01]  /*92b0*/  FFMA.FTZ R2, R17, UR6, -R122.reuse ;  /* 0x0000000611027c23 */ /* 0x100fe2000801087a */
[--C-:B------:R-:W-:Y:S01]  /*92c0*/  FFMA.FTZ R45, R48, UR6, -R119.reuse ;  /* 0x00000006302d7c23 */ /* 0x100fe20008010877 */
[--C-:B------:R-:W-:Y:S01]  /*92d0*/  FFMA.FTZ R42, R8, UR6, -R119.reuse ;  /* 0x00000006082a7c23 */ /* 0x100fe20008010877 */
[----:B------:R-:W-:Y:S01]  /*92e0*/  FMUL.FTZ R48, R0, UR6 ;  /* 0x0000000600307c20 */ /* 0x000fe20008410000 */
[--C-:B------:R-:W-:Y:S01]  /*92f0*/  FFMA.FTZ R27, R6, UR6, -R119.reuse ;  /* 0x00000006061b7c23 */ /* 0x100fe20008010877 */
[--C-:B------:R-:W-:Y:S01]  /*9300*/  FFMA.FTZ R0, R4, UR6, -R119.reuse ;  /* 0x0000000604007c23 */ /* 0x100fe20008010877 */
[----:B------:R-:W2:Y:S01]  /*9310*/  MUFU.EX2 R44, R44 ;  /* 0x0000002c002c7308 */ /* 0x000ea20000000800 */
[----:B------:R-:W3:Y:S01]  /*9320*/  LDSM.16.MT88.4 R8, [R172+0x9000] ;  /* 0x00900000ac08783b */ /* 0x000ee20000004200 */
        /* <DEDUP_REMOVED lines=8> */
[----:B------:R-:W-:Y:S01]  /*93b0*/  LDSM.16.MT88.4 R20, [R172+0x9400] ;  /* 0x00940000ac14783b */ /* 0x000fe20000004200 */
[--C-:B------:R-:W-:Y:S01]  /*93c0*/  FFMA.FTZ R41, R41, UR6, -R122.reuse ;  /* 0x0000000629297c23 */ /* 0x100fe2000801087a */
[--C-:B------:R-:W-:Y:S01]  /*93d0*/  FFMA.FTZ R43, R43, UR6, -R122.reuse ;  /* 0x000000062b2b7c23 */ /* 0x100fe2000801087a */
[--C-:B------:R-:W-:Y:S01]  /*93e0*/  FFMA.FTZ R50, R50, UR6, -R119.reuse ;  /* 0x0000000632327c23 */ /* 0x100fe20008010877 */
[--C-:B------:R-:W-:Y:S01]  /*93f0*/  FFMA.FTZ R49, R156, UR6, -R119.reuse ;  /* 0x000000069c317c23 */ /* 0x100fe20008010877 */
[--C-:B------:R-:W-:Y:S01]  /*9400*/  FFMA.FTZ R47, R128, UR6, -R119.reuse ;  /* 0x00000006802f7c23 */ /* 0x100fe20008010877 */
[----:B------:R-:W4:Y:S01]  /*9410*/  MUFU.EX2 R25, R25 ;  /* 0x0000001900197308 */ /* 0x000f220000000800 */
        /* <DEDUP_REMOVED lines=36> */
[----:B------:R-:W-:Y:S01]  /*9660*/  LDSM.16.MT88.4 R32, [R116+0xa400] ;  /* 0x00a400007420783b */ /* 0x000fe20000004200 */
[--C-:B------:R-:W-:Y:S01]  /*9670*/  FFMA.FTZ R149, R55, UR6, -R122.reuse ;  /* 0x0000000637957c23 */ /* 0x100fe2000801087a */
[--C-:B------:R-:W-:Y:S01]  /*9680*/  FFMA.FTZ R143, R61, UR6, -R122.reuse ;  /* 0x000000063d8f7c23 */ /* 0x100fe2000801087a */
[----:B------:R-:W2:Y:S01]  /*9690*/  MUFU.EX2 R48, R48 ;  /* 0x0000003000307308 */ /* 0x000ea20000000800 */
[--C-:B------:R-:W-:Y:S01]  /*96a0*/  FFMA.FTZ R141, R60, UR6, -R122.reuse ;  /* 0x000000063c8d7c23 */ /* 0x100fe2000801087a */
[--C-:B------:R-:W-:Y:S01]  /*96b0*/  FFMA.FTZ R66, R66, UR6, -R122.reuse ;  /* 0x0000000642427c23 */ /* 0x100fe2000801087a */
[----:B------:R-:W-:Y:S01]  /*96c0*/  FFMA.FTZ R65, R65, UR6, -R122 ;  /* 0x0000000641417c23 */ /* 0x000fe2000801087a */
[--C-:B------:R-:W-:Y:S01]  /*96d0*/  FFMA.FTZ R146, R53, UR6, -R119.reuse ;  /* 0x0000000635927c23 */ /* 0x100fe20008010877 */
[--C-:B------:R-:W-:Y:S01]  /*96e0*/  FFMA.FTZ R145, R52, UR6, -R119.reuse ;  /* 0x0000000634917c23 */ /* 0x100fe20008010877 */
[--C-:B------:R-:W-:Y:S01]  /*96f0*/  FFMA.FTZ R122, R59, UR6, -R119.reuse ;  /* 0x000000063b7a7c23 */ /* 0x100fe20008010877 */
[--C-:B------:R-:W-:Y:S01]  /*9700*/  FFMA.FTZ R60, R58, UR6, -R119.reuse ;  /* 0x000000063a3c7c23 */ /* 0x100fe20008010877 */
[----:B------:R-:W5:Y:S01]  /*9710*/  MUFU.EX2 R0, R0 ;  /* 0x0000000000007308 */ /* 0x000f620000000800 */
[-C--:B----4-:R-:W-:Y:S01]  /*9720*/  FMUL.FTZ R104, R104, R121.reuse ;  /* 0x0000007968687220 */ /* 0x090fe20000410000 */
        /* <DEDUP_REMOVED lines=14> */
[-C--:B------:R-:W-:Y:S01]  /*9810*/  FMUL.FTZ R111, R111, R48.reuse ;  /* 0x000000306f6f7220 */ /* 0x080fe20000410000 */
[----:B-----5:R-:W-:Y:S01]  /*9820*/  F2FP.BF16.F32.PACK_AB R7, R0, R27 ;  /* 0x0000001b0007723e */ /* 0x020fe200000010ff */
        /* <DEDUP_REMOVED lines=11> */
[-C--:B------:R-:W-:Y:S01]  /*98e0*/  FMUL.FTZ R98, R98, R48.reuse ;  /* 0x0000003062627220 */ /* 0x080fe20000410000 */
[C---:B------:R-:W-:Y:S01]  /*98f0*/  HMMA.16816.F32.BF16 R100, R4.reuse, R14, R100 ;  /* 0x0000000e0464723c */ /* 0x040fe20000041864 */
[----:B------:R-:W1:Y:S01]  /*9900*/  LDSM.16.MT88.4 R12, [R116+0xb000] ;  /* 0x00b00000740c783b */ /* 0x000e620000004200 */
[-C--:B------:R-:W-:Y:S01]  /*9910*/  FMUL.FTZ R99, R99, R48.reuse ;  /* 0x0000003063637220 */ /* 0x080fe20000410000 */
[-C--:B------:R-:W-:Y:S01]  /*9920*/  FMUL.FTZ R92, R92, R121.reuse ;  /* 0x000000795c5c7220 */ /* 0x080fe20000410000 */
[-C--:B------:R-:W-:Y:S01]  /*9930*/  FMUL.FTZ R93, R93, R121.reuse ;  /* 0x000000795d5d7220 */ /* 0x080fe20000410000 */
[-C--:B------:R-:W-:Y:S01]  /*9940*/  FMUL.FTZ R94, R94, R48.reuse ;  /* 0x000000305e5e7220 */ /* 0x080fe20000410000 */
[C---:B---3--:R-:W-:Y:S01]  /*9950*/  HMMA.16816.F32.BF16 R112, R4.reuse, R8, R112 ;  /* 0x000000080470723c */ /* 0x048fe20000041870 */
[-C--:B------:R-:W-:Y:S01]  /*9960*/  FMUL.FTZ R95, R95, R48.reuse ;  /* 0x000000305f5f7220 */ /* 0x080fe20000410000 */
[-C--:B------:R-:W-:Y:S01]  /*9970*/  FMUL.FTZ R72, R72, R121.reuse ;  /* 0x0000007948487220 */ /* 0x080fe20000410000 */
[-C--:B------:R-:W-:Y:S01]  /*9980*/  FMUL.FTZ R73, R73, R121.reuse ;  /* 0x0000007949497220 */ /* 0x080fe20000410000 */
[-C--:B------:R-:W-:Y:S01]  /*9990*/  FMUL.FTZ R74, R74, R48.reuse ;  /* 0x000000304a4a7220 */ /* 0x080fe20000410000 */
[-C--:B------:R-:W-:Y:S01]  /*99a0*/  FMUL.FTZ R75, R75, R48.reuse ;  /* 0x000000304b4b7220 */ /* 0x080fe20000410000 */
[----:B------:R-:W-:Y:S01]  /*99b0*/  HMMA.16816.F32.BF16 R108, R4, R10, R108 ;  /* 0x0000000a046c723c */ /* 0x000fe2000004186c */
[----:B------:R-:W2:Y:S01]  /*99c0*/  LDSM.16.MT88.4 R8, [R172+0xb000] ;  /* 0x00b00000ac08783b */ /* 0x000ea20000004200 */
        /* <DEDUP_REMOVED lines=14> */
[--C-:B------:R-:W-:Y:S01]  /*9ab0*/  FFMA.FTZ R61, R57, UR6, -R119.reuse ;  /* 0x00000006393d7c23 */ /* 0x100fe20008010877 */
[----:B------:R-:W-:Y:S01]  /*9ac0*/  FFMA.FTZ R121, R191, R121, R120 ;  /* 0x00000079bf797223 */ /* 0x000fe20000010078 */
[--C-:B------:R-:W-:Y:S01]  /*9ad0*/  FFMA.FTZ R63, R63, UR6, -R119.reuse ;  /* 0x000000063f3f7c23 */ /* 0x100fe20008010877 */
[----:B------:R-:W-:Y:S01]  /*9ae0*/  FFMA.FTZ R62, R62, UR6, -R119 ;  /* 0x000000063e3e7c23 */ /* 0x000fe20008010877 */
[----:B------:R-:W-:Y:S01]  /*9af0*/  FFMA.FTZ R45, R194, R48, R45 ;  /* 0x00000030c22d7223 */ /* 0x000fe2000001002d */
[----:B------:R-:W-:Y:S01]  /*9b00*/  FADD.FTZ R121, R44, R121 ;  /* 0x000000792c797221 */ /* 0x000fe20000010000 */
[----:B------:R-:W-:Y:S02]  /*9b10*/  MUFU.EX2 R29, R29 ;  /* 0x0000001d001d7308 */ /* 0x000fe40000000800 */
[----:B------:R-:W-:Y:S01]  /*9b20*/  FADD.FTZ R44, R42, R45 ;  /* 0x0000002d2a2c7221 */ /* 0x000fe20000010000 */
[----:B------:R-:W-:-:S03]  /*9b30*/  FADD.FTZ R26, R26, R121 ;  /* 0x000000791a1a7221 */ /* 0x000fc60000010000 */
[----:B------:R-:W-:Y:S01]  /*9b40*/  FADD.FTZ R27, R27, R44 ;  /* 0x0000002c1b1b7221 */ /* 0x000fe20000010000 */
[----:B-1----:R-:W-:Y:S01]  /*9b50*/  HMMA.16816.F32.BF16 R88, R4, R12, R88 ;  /* 0x0000000c0458723c */ /* 0x002fe20000041858 */
[----:B------:R-:W-:Y:S01]  /*9b60*/  MUFU.EX2 R2, R2 ;  /* 0x0000000200027308 */ /* 0x000fe20000000800 */
[----:B------:R-:W-:Y:S01]  /*9b70*/  FADD.FTZ R26, R25, R26 ;  /* 0x0000001a191a7221 */ /* 0x000fe20000010000 */
[----:B------:R-:W-:-:S03]  /*9b80*/  FADD.FTZ R27, R0, R27 ;  /* 0x0000001b001b7221 */ /* 0x000fc60000010000 */
        /* <DEDUP_REMOVED lines=81> */
[----:B------:R-:W5:Y:S03]  /*a0a0*/  MUFU.EX2 R134, R134 ;  /* 0x0000008600867308 */ /* 0x000f660000000800 */
[C---:B---3--:R-:W-:Y:S05]  /*a0b0*/  HMMA.16816.F32.BF16 R80, R4.reuse, R8, R80 ;  /* 0x000000080450723c */ /* 0x048fea0000041850 */
[----:B------:R-:W-:Y:S01]  /*a0c0*/  MUFU.EX2 R132, R132 ;  /* 0x0000008400847308 */ /* 0x000fe20000000800 */
[C---:B------:R-:W-:Y:S01]  /*a0d0*/  HMMA.16816.F32.BF16 R76, R4.reuse, R10, R76 ;  /* 0x0000000a044c723c */ /* 0x040fe2000004184c */
[----:B------:R-:W3:Y:S06]  /*a0e0*/  LDSM.16.MT88.4 R8, [R116+0xbc00] ;  /* 0x00bc00007408783b */ /* 0x000eec0000004200 */
[----:B------:R-:W5:Y:S08]  /*a0f0*/  MUFU.EX2 R133, R133 ;  /* 0x0000008500857308 */ /* 0x000f700000000800 */
[----:B------:R-:W-:Y:S01]  /*a100*/  MUFU.EX2 R130, R130 ;  /* 0x0000008200827308 */ /* 0x000fe20000000800 */
[C---:B-1----:R-:W-:Y:S06]  /*a110*/  HMMA.16816.F32.BF16 R72, R4.reuse, R12, R72 ;  /* 0x0000000c0448723c */ /* 0x042fec0000041848 */
[----:B------:R-:W-:Y:S01]  /*a120*/  HMMA.16816.F32.BF16 R68, R4, R14, R68 ;  /* 0x0000000e0444723c */ /* 0x000fe20000041844 */
[----:B------:R-:W1:Y:S01]  /*a130*/  LDSM.16.MT88.4 R12, [R172+0xbc00] ;  /* 0x00bc0000ac0c783b */ /* 0x000e620000004200 */
[----:B------:R-:W5:Y:S05]  /*a140*/  MUFU.EX2 R117, R117 ;  /* 0x0000007500757308 */ /* 0x000f6a0000000800 */
        /* <DEDUP_REMOVED lines=11> */
[----:B------:R-:W3:Y:S02]  /*a200*/  MUFU.EX2 R125, R125 ;  /* 0x0000007d007d7308 */ /* 0x000ee40000000800 */
[C---:B------:R-:W-:Y:S01]  /*a210*/  HMMA.16816.F32.BF16 R84, R4.reuse, R10, R84 ;  /* 0x0000000a0454723c */ /* 0x040fe20000041854 */
[----:B------:R-:W-:Y:S05]  /*a220*/  LDSM.16.MT88.4 R8, [R172+0xa000] ;  /* 0x00a00000ac08783b */ /* 0x000fea0000004200 */
[C---:B-1----:R-:W-:Y:S01]  /*a230*/  HMMA.16816.F32.BF16 R96, R4.reuse, R12, R96 ;  /* 0x0000000c0460723c */ /* 0x042fe20000041860 */
[----:B------:R-:W-:Y:S05]  /*a240*/  MUFU.EX2 R54, R54 ;  /* 0x0000003600367308 */ /* 0x000fea0000000800 */
[C---:B------:R-:W-:Y:S01]  /*a250*/  HMMA.16816.F32.BF16 R92, R4.reuse, R14, R92 ;  /* 0x0000000e045c723c */ /* 0x040fe2000004185c */
[----:B------:R-:W1:Y:S02]  /*a260*/  LDSM.16.MT88.4 R12, [R116+0xdc00] ;  /* 0x00dc0000740c783b */ /* 0x000e640000004200 */
[----:B------:R-:W3:Y:S03]  /*a270*/  MUFU.EX2 R51, R51 ;  /* 0x0000003300337308 */ /* 0x000ee60000000800 */
[C---:B------:R-:W-:Y:S05]  /*a280*/  HMMA.16816.F32.BF16 R112, R4.reuse, R20, R112 ;  /* 0x000000140470723c */ /* 0x040fea0000041870 */
[----:B------:R-:W-:Y:S01]  /*a290*/  MUFU.EX2 R52, R150 ;  /* 0x0000009600347308 */ /* 0x000fe20000000800 */
[C---:B------:R-:W-:Y:S01]  /*a2a0*/  HMMA.16816.F32.BF16 R108, R4.reuse, R22, R108 ;  /* 0x00000016046c723c */ /* 0x040fe2000004186c */
[----:B------:R-:W-:Y:S05]  /*a2b0*/  LDSM.16.MT88.4 R20, [R116+0xa000] ;  /* 0x00a000007414783b */ /* 0x000fea0000004200 */
[C---:B--2---:R-:W-:Y:S01]  /*a2c0*/  HMMA.16816.F32.BF16 R80, R4.reuse, R16, R80 ;  /* 0x000000100450723c */ /* 0x044fe20000041850 */
[----:B------:R-:W2:Y:S05]  /*a2d0*/  MUFU.EX2 R55, R148 ;  /* 0x0000009400377308 */ /* 0x000eaa0000000800 */
[C---:B------:R-:W-:Y:S01]  /*a2e0*/  HMMA.16816.F32.BF16 R76, R4.reuse, R18, R76 ;  /* 0x00000012044c723c */ /* 0x040fe2000004184c */
[----:B------:R-:W3:Y:S02]  /*a2f0*/  LDSM.16.MT88.4 R16, [R172+0xc000] ;  /* 0x00c00000ac10783b */ /* 0x000ee40000004200 */
[----:B------:R-:W-:Y:S08]  /*a300*/  MUFU.EX2 R53, R149 ;  /* 0x0000009500357308 */ /* 0x000ff00000000800 */
[----:B------:R-:W-:Y:S01]  /*a310*/  MUFU.EX2 R56, R56 ;  /* 0x0000003800387308 */ /* 0x000fe20000000800 */
[C---:B-1----:R-:W-:Y:S07]  /*a320*/  HMMA.16816.F32.BF16 R72, R4.reuse, R12, R72 ;  /* 0x0000000c0448723c */ /* 0x042fee0000041848 */
[----:B------:R-:W-:Y:S01]  /*a330*/  MUFU.EX2 R57, R147 ;  /* 0x0000009300397308 */ /* 0x000fe20000000800 */
[----:B------:R-:W-:Y:S01]  /*a340*/  HMMA.16816.F32.BF16 R68, R4, R14, R68 ;  /* 0x0000000e0444723c */ /* 0x000fe20000041844 */
[----:B------:R-:W1:Y:S06]  /*a350*/  LDSM.16.MT88.4 R12, [R116+0xc000] ;  /* 0x00c00000740c783b */ /* 0x000e6c0000004200 */
[----:B------:R-:W2:Y:S01]  /*a360*/  MUFU.EX2 R58, R146 ;  /* 0x00000092003a7308 */ /* 0x000ea20000000800 */
[----:B----4-:R-:W-:-:S02]  /*a370*/  F2FP.BF16.F32.PACK_AB R4, R142, R137 ;  /* 0x000000898e04723e */ /* 0x010fc400000010ff */
[----:B-----5:R-:W-:Y:S02]  /*a380*/  F2FP.BF16.F32.PACK_AB R5, R134, R139 ;  /* 0x0000008b8605723e */ /* 0x020fe400000010ff */
[----:B------:R-:W-:-:S03]  /*a390*/  F2FP.BF16.F32.PACK_AB R6, R144, R135 ;  /* 0x000000879006723e */ /* 0x000fc600000010ff */
[----:B------:R-:W-:Y:S01]  /*a3a0*/  MUFU.EX2 R59, R145 ;  /* 0x00000091003b7308 */ /* 0x000fe20000000800 */
[----:B------:R-:W-:-:S07]  /*a3b0*/  F2FP.BF16.F32.PACK_AB R7, R133, R132 ;  /* 0x000000848507723e */ /* 0x000fce00000010ff */
[C---:B------:R-:W-:Y:S01]  /*a3c0*/  HMMA.16816.F32.BF16 R112, R4.reuse, R8, R112 ;  /* 0x000000080470723c */ /* 0x040fe20000041870 */
[----:B------:R-:W4:Y:S05]  /*a3d0*/  MUFU.EX2 R120, R122 ;  /* 0x0000007a00787308 */ /* 0x000f2a0000000800 */
[C---:B------:R-:W-:Y:S01]  /*a3e0*/  HMMA.16816.F32.BF16 R108, R4.reuse, R10, R108 ;  /* 0x0000000a046c723c */ /* 0x040fe2000004186c */
[----:B------:R-:W5:Y:S02]  /*a3f0*/  LDSM.16.MT88.4 R8, [R172+0xe000] ;  /* 0x00e00000ac08783b */ /* 0x000f640000004200 */
[----:B------:R-:W-:Y:S03]  /*a400*/  MUFU.EX2 R143, R143 ;  /* 0x0000008f008f7308 */ /* 0x000fe60000000800 */
[C---:B---3--:R-:W-:Y:S05]  /*a410*/  HMMA.16816.F32.BF16 R96, R4.reuse, R16, R96 ;  /* 0x000000100460723c */ /* 0x048fea0000041860 */
[----:B------:R-:W3:Y:S01]  /*a420*/  MUFU.EX2 R42, R141 ;  /* 0x0000008d002a7308 */ /* 0x000ee20000000800 */
        /* <DEDUP_REMOVED lines=11> */
[C---:B-----5:R-:W-:Y:S01]  /*a4e0*/  HMMA.16816.F32.BF16 R80, R4.reuse, R8, R80 ;  /* 0x000000080450723c */ /* 0x060fe20000041850 */
[----:B------:R-:W5:Y:S05]  /*a4f0*/  MUFU.EX2 R61, R61 ;  /* 0x0000003d003d7308 */ /* 0x000f6a0000000800 */
[C---:B------:R-:W-:Y:S01]  /*a500*/  HMMA.16816.F32.BF16 R76, R4.reuse, R10, R76 ;  /* 0x0000000a044c723c */ /* 0x040fe2000004184c */
[----:B------:R-:W2:Y:S02]  /*a510*/  LDSM.16.MT88.4 R8, [R172+0xa400] ;  /* 0x00a40000ac08783b */ /* 0x000ea40000004200 */
[----:B------:R-:W-:Y:S08]  /*a520*/  MUFU.EX2 R63, R63 ;  /* 0x0000003f003f7308 */ /* 0x000ff00000000800 */
[----:B------:R-:W5:Y:S01]  /*a530*/  MUFU.EX2 R62, R62 ;  /* 0x0000003e003e7308 */ /* 0x000f620000000800 */
        /* <DEDUP_REMOVED lines=12> */
[----:B------:R-:W3:Y:S05]  /*a600*/  LDSM.16.MT88.4 R16, [R172+0xc800] ;  /* 0x00c80000ac10783b */ /* 0x000eea0000004200 */
[C---:B------:R-:W-:Y:S06]  /*a610*/  HMMA.16816.F32.BF16 R96, R4.reuse, R20, R96 ;  /* 0x000000140460723c */ /* 0x040fec0000041860 */
[C---:B------:R-:W-:Y:S01]  /*a620*/  HMMA.16816.F32.BF16 R92, R4.reuse, R22, R92 ;  /* 0x00000016045c723c */ /* 0x040fe2000004185c */
[----:B------:R-:W5:Y:S05]  /*a630*/  LDSM.16.MT88.4 R20, [R172+0xa800] ;  /* 0x00a80000ac14783b */ /* 0x000f6a0000004200 */
        /* <DEDUP_REMOVED lines=12> */
[----:B----4-:R-:W-:-:S07]  /*a700*/  F2FP.BF16.F32.PACK_AB R11, R120, R59 ;  /* 0x0000003b780b723e */ /* 0x010fce00000010ff */
[C---:B---3--:R-:W-:Y:S06]  /*a710*/  HMMA.16816.F32.BF16 R96, R8.reuse, R16, R96 ;  /* 0x000000100860723c */ /* 0x048fec0000041860 */
[C---:B------:R-:W-:Y:S01]  /*a720*/  HMMA.16816.F32.BF16 R92, R8.reuse, R18, R92 ;  /* 0x00000012085c723c */ /* 0x040fe2000004185c */
[----:B------:R-:W3:Y:S05]  /*a730*/  LDSM.16.MT88.4 R16, [R172+0xac00] ;  /* 0x00ac0000ac10783b */ /* 0x000eea0000004200 */
[C---:B-----5:R-:W-:Y:S06]  /*a740*/  HMMA.16816.F32.BF16 R112, R8.reuse, R20, R112 ;  /* 0x000000140870723c */ /* 0x060fec0000041870 */
        /* <DEDUP_REMOVED lines=43> */
[----:B--2---:R-:W-:Y:S01]  /*aa00*/  HMMA.16816.F32.BF16 R96, R4, R32, R96 ;  /* 0x000000200460723c */ /* 0x004fe20000041860 */
[----:B------:R-:W-:Y:S01]  /*aa10*/  MOV R2, R24 ;  /* 0x0000001800027202 */ /* 0x000fe20000000f00 */
        /* <DEDUP_REMOVED lines=8> */
[----:B------:R-:W-:-:S04]  /*aaa0*/  FADD.FTZ R9, R135, R142 ;  /* 0x0000008e87097221 */ /* 0x000fc80000010000 */
[----:B------:R-:W-:-:S04]  /*aab0*/  FADD.FTZ R9, R144, R9 ;  /* 0x0000000990097221 */ /* 0x000fc80000010000 */
[----:B------:R-:W-:-:S04]  /*aac0*/  FADD.FTZ R0, R130, R9 ;  /* 0x0000000982007221 */ /* 0x000fc80000010000 */
[----:B------:R-:W-:Y:S01]  /*aad0*/  FADD.FTZ R0, R117, R0 ;  /* 0x0000000075007221 */ /* 0x000fe20000010000 */
[C---:B-1----:R-:W-:Y:S03]  /*aae0*/  HMMA.16816.F32.BF16 R80, R4.reuse, R12, R80 ;  /* 0x0000000c0450723c */ /* 0x042fe60000041850 */
[----:B------:R-:W-:Y:S01]  /*aaf0*/  FADD.FTZ R9, R67, R0 ;  /* 0x0000000043097221 */ /* 0x000fe20000010000 */
[----:B------:R-:W-:Y:S02]  /*ab00*/  FADD.FTZ R0, R54, R125 ;  /* 0x0000007d36007221 */ /* 0x000fe40000010000 */
[----:B------:R-:W-:Y:S01]  /*ab10*/  HMMA.16816.F32.BF16 R76, R4, R14, R76 ;  /* 0x0000000e044c723c */ /* 0x000fe2000004184c */
        /* <DEDUP_REMOVED lines=10> */
[----:B------:R-:W-:Y:S01]  /*abc0*/  MOV R0, R3 ;  /* 0x0000000300007202 */ /* 0x000fe20000000f00 */
[----:B------:R-:W-:Y:S01]  /*abd0*/  FADD.FTZ R56, R56, R53 ;  /* 0x0000003538387221 */ /* 0x000fe20000010000 */
[----:B------:R-:W-:-:S03]  /*abe0*/  FADD.FTZ R9, R120, R9 ;  /* 0x0000000978097221 */ /* 0x000fc60000010000 */
        /* <DEDUP_REMOVED lines=8> */
.L_x_1951:
        /* <DEDUP_REMOVED lines=13> */
[----:B------:R-:W-:Y:S01]  /*ad40*/  ULDC UR12, c[0x0][0x39c] ;  /* 0x0000e700000c7ab9 */ /* 0x000fe20000000800 */
[----:B------:R-:W-:-:S10]  /*ad50*/  ULDC UR4, c[0x0][0x2ec] ;  /* 0x0000bb0000047ab9 */ /* 0x000fd40000000800 */
.L_x_1961:
[----:B------:R-:W-:Y:S04]  /*ad60*/  DEPBAR.LE SB0, 0x0 ;  /* 0x000080000000791a */ /* 0x000fe80000000000 */
[----:B------:R-:W-:Y:S01]  /*ad70*/  BAR.SYNC.DEFER_BLOCKING 0x0 ;  /* 0x0000000000007b1d */ /* 0x000fe20000010000 */
[----:B------:R-:W-:Y:S02]  /*ad80*/  MOV R10, R190 ;  /* 0x000000be000a7202 */ /* 0x000fe40000000f00 */
[----:B------:R-:W-:Y:S03]  /*ad90*/  MOV R0, R189 ;  /* 0x000000bd00007202 */ /* 0x000fe60000000f00 */
[----:B------:R-:W-:Y:S05]  /*ada0*/  @!P6 BRA `(.L_x_1958) ;  /* 0x0000000000f4e947 */ /* 0x000fea0003800000 */
[----:B------:R-:W1:Y:S01]  /*adb0*/  LDC R0, c[0x0][0x380] ;  /* 0x0000e000ff007b82 */ /* 0x000e620000000800 */
[----:B------:R-:W-:Y:S04]  /*adc0*/  SHF.L.U32 R11, R181, 0x7, RZ ;  /* 0x00000007b50b7819 */ /* 0x000fe800000006ff */
[----:B------:R-:W-:Y:S02]  /*add0*/  IABS R6, R11 ;  /* 0x0000000b00067213 */ /* 0x000fe40000000000 */
[-C--:B-1----:R-:W-:Y:S04]  /*ade0*/  IABS R2, R0.reuse ;  /* 0x0000000000027213 */ /* 0x082fe80000000000 */
[----:B------:R-:W1:Y:S10]  /*adf0*/  I2F.RP R7, R2 ;  /* 0x0000000200077306 */ /* 0x000e740000209400 */
[----:B-1----:R-:W1:Y:S02]  /*ae00*/  MUFU.RCP R3, R7 ;  /* 0x0000000700037308 */ /* 0x002e640000001000 */
[----:B-1----:R-:W-:Y:S02]  /*ae10*/  VIADD R8, R3, 0xffffffe ;  /* 0x0ffffffe03087836 */ /* 0x002fe40000000000 */
[C---:B------:R-:W-:Y:S01]  /*ae20*/  VIADD R3, R11.reuse, 0xffffff80 ;  /* 0xffffff800b037836 */ /* 0x040fe20000000000 */
[-C--:B------:R-:W-:Y:S05]  /*ae30*/  LOP3.LUT R11, R11, R0.reuse, RZ, 0x3c, !PT ;  /* 0x000000000b0b7212 */ /* 0x080fea00078e3cff */
[----:B------:R-:W1:Y:S01]  /*ae40*/  F2I.FTZ.U32.TRUNC.NTZ R9, R8 ;  /* 0x0000000800097305 */ /* 0x000e62000021f000 */
[----:B------:R-:W-:Y:S02]  /*ae50*/  IABS R4, R3 ;  /* 0x0000000300047213 */ /* 0x000fe40000000000 */
[----:B------:R-:W-:Y:S02]  /*ae60*/  LOP3.LUT R3, R3, R0, RZ, 0x3c, !PT ;  /* 0x0000000003037212 */ /* 0x000fe400078e3cff */
[----:B------:R-:W-:Y:S02]  /*ae70*/  ISETP.GE.AND P2, PT, R11, RZ, PT ;  /* 0x000000ff0b00720c */ /* 0x000fe40003f46270 */
        /* <DEDUP_REMOVED lines=48> */
.L_x_1958:
        /* <DEDUP_REMOVED lines=26> */
[----:B------:R-:W3:Y:S06]  /*b320*/  LDSM.16.M88.4 R124, [R174+0x3000] ;  /* 0x00300000ae7c783b */ /* 0x000eec0000000200 */
        /* <DEDUP_REMOVED lines=13> */
[----:B------:R-:W4:Y:S01]  /*b400*/  LDSM.16.M88.4 R160, [R118+0x3000] ;  /* 0x0030000076a0783b */ /* 0x000f220000000200 */
[C---:B-----5:R-:W-:Y:S05]  /*b410*/  HMMA.16816.F32.BF16 R20, R120.reuse, R132, RZ ;  /* 0x000000847814723c */ /* 0x060fea00000418ff */
[----:B------:R-:W5:Y:S01]  /*b420*/  LDSM.16.M88.4 R164, [R118+0x3400] ;  /* 0x0034000076a4783b */ /* 0x000f620000000200 */
[C---:B------:R-:W-:Y:S05]  /*b430*/  HMMA.16816.F32.BF16 R24, R120.reuse, R134, RZ ;  /* 0x000000867818723c */ /* 0x040fea00000418ff */
[----:B------:R-:W5:Y:S01]  /*b440*/  LDSM.16.M88.4 R168, [R118+0x3800] ;  /* 0x0038000076a8783b */ /* 0x000f620000000200 */
[C---:B-1----:R-:W-:Y:S05]  /*b450*/  HMMA.16816.F32.BF16 R28, R120.reuse, R136, RZ ;  /* 0x00000088781c723c */ /* 0x042fea00000418ff */
[----:B------:R-:W1:Y:S01]  /*b460*/  LDSM.16.M88.4 R124, [R118+0x3c00] ;  /* 0x003c0000767c783b */ /* 0x000e620000000200 */
[C---:B------:R-:W-:Y:S05]  /*b470*/  HMMA.16816.F32.BF16 R32, R120.reuse, R138, RZ ;  /* 0x0000008a7820723c */ /* 0x040fea00000418ff */
[----:B------:R-:W-:Y:S01]  /*b480*/  LDSM.16.M88.4 R128, [R118+0x4400] ;  /* 0x004400007680783b */ /* 0x000fe20000000200 */
[C---:B--2---:R-:W-:Y:S05]  /*b490*/  HMMA.16816.F32.BF16 R36, R120.reuse, R140, RZ ;  /* 0x0000008c7824723c */ /* 0x044fea00000418ff */
[----:B------:R-:W-:Y:S01]  /*b4a0*/  LDSM.16.M88.4 R132, [R118+0x4800] ;  /* 0x004800007684783b */ /* 0x000fe20000000200 */
[C---:B------:R-:W-:Y:S05]  /*b4b0*/  HMMA.16816.F32.BF16 R40, R120.reuse, R142, RZ ;  /* 0x0000008e7828723c */ /* 0x040fea00000418ff */
[----:B------:R-:W-:Y:S01]  /*b4c0*/  LDSM.16.M88.4 R136, [R118+0x4c00] ;  /* 0x004c00007688783b */ /* 0x000fe20000000200 */
[C---:B------:R-:W-:Y:S05]  /*b4d0*/  HMMA.16816.F32.BF16 R44, R120.reuse, R144, RZ ;  /* 0x00000090782c723c */ /* 0x040fea00000418ff */
[----:B------:R-:W-:Y:S01]  /*b4e0*/  LDSM.16.M88.4 R140, [R174+0x6400] ;  /* 0x00640000ae8c783b */ /* 0x000fe20000000200 */
[C---:B------:R-:W-:Y:S06]  /*b4f0*/  HMMA.16816.F32.BF16 R48, R120.reuse, R146, RZ ;  /* 0x000000927830723c */ /* 0x040fec00000418ff */
[C---:B---3--:R-:W-:Y:S06]  /*b500*/  HMMA.16816.F32.BF16 R52, R120.reuse, R148, RZ ;  /* 0x000000947834723c */ /* 0x048fec00000418ff */
[C---:B------:R-:W-:Y:S06]  /*b510*/  HMMA.16816.F32.BF16 R56, R120.reuse, R150, RZ ;  /* 0x000000967838723c */ /* 0x040fec00000418ff */
[C---:B------:R-:W-:Y:S06]  /*b520*/  HMMA.16816.F32.BF16 R60, R120.reuse, R152, RZ ;  /* 0x00000098783c723c */ /* 0x040fec00000418ff */
[----:B------:R-:W-:Y:S01]  /*b530*/  HMMA.16816.F32.BF16 R64, R120, R154, RZ ;  /* 0x0000009a7840723c */ /* 0x000fe200000418ff */
[----:B------:R-:W2:Y:S05]  /*b540*/  LDSM.16.M88.4 R120, [R118+0x4000] ;  /* 0x004000007678783b */ /* 0x000eaa0000000200 */
[C---:B----4-:R-:W-:Y:S06]  /*b550*/  HMMA.16816.F32.BF16 R4, R156.reuse, R160, R4 ;  /* 0x000000a09c04723c */ /* 0x050fec0000041804 */
[C---:B------:R-:W-:Y:S06]  /*b560*/  HMMA.16816.F32.BF16 R8, R156.reuse, R162, R8 ;  /* 0x000000a29c08723c */ /* 0x040fec0000041808 */
[C---:B-----5:R-:W-:Y:S06]  /*b570*/  HMMA.16816.F32.BF16 R12, R156.reuse, R164, R12 ;  /* 0x000000a49c0c723c */ /* 0x060fec000004180c */
[C---:B------:R-:W-:Y:S06]  /*b580*/  HMMA.16816.F32.BF16 R16, R156.reuse, R166, R16 ;  /* 0x000000a69c10723c */ /* 0x040fec0000041810 */
[C---:B------:R-:W-:Y:S06]  /*b590*/  HMMA.16816.F32.BF16 R20, R156.reuse, R168, R20 ;  /* 0x000000a89c14723c */ /* 0x040fec0000041814 */
[C---:B------:R-:W-:Y:S06]  /*b5a0*/  HMMA.16816.F32.BF16 R24, R156.reuse, R170, R24 ;  /* 0x000000aa9c18723c */ /* 0x040fec0000041818 */
        /* <DEDUP_REMOVED lines=30> */
[C---:B------:R-:W-:Y:S06]  /*b790*/  HMMA.16816.F32.BF16 R44, R120.reuse, R140, R44 ;  /* 0x0000008c782c723c */ /* 0x040fec000004182c */
[C---:B------:R-:W-:Y:S01]  /*b7a0*/  HMMA.16816.F32.BF16 R48, R120.reuse, R142, R48 ;  /* 0x0000008e7830723c */ /* 0x040fe20000041830 */
[----:B------:R-:W4:Y:S05]  /*b7b0*/  LDSM.16.M88.4 R140, [R118+0x5400] ;  /* 0x00540000768c783b */ /* 0x000f2a0000000200 */
[C---:B--2---:R-:W-:Y:S06]  /*b7c0*/  HMMA.16816.F32.BF16 R52, R120.reuse, R128, R52 ;  /* 0x000000807834723c */ /* 0x044fec0000041834 */
[C---:B------:R-:W-:Y:S01]  /*b7d0*/  HMMA.16816.F32.BF16 R56, R120.reuse, R130, R56 ;  /* 0x000000827838723c */ /* 0x040fe20000041838 */
[----:B------:R-:W2:Y:S05]  /*b7e0*/  LDSM.16.M88.4 R128, [R118+0x5800] ;  /* 0x005800007680783b */ /* 0x000eaa0000000200 */
[C---:B---3--:R-:W-:Y:S06]  /*b7f0*/  HMMA.16816.F32.BF16 R60, R120.reuse, R132, R60 ;  /* 0x00000084783c723c */ /* 0x048fec000004183c */
[----:B------:R-:W-:Y:S01]  /*b800*/  HMMA.16816.F32.BF16 R64, R120, R134, R64 ;  /* 0x000000867840723c */ /* 0x000fe20000041840 */
[----:B------:R-:W3:Y:S05]  /*b810*/  LDSM.16.M88.4 R120, [R118+0x5c00] ;  /* 0x005c00007678783b */ /* 0x000eea0000000200 */
[C---:B-1----:R-:W-:Y:S01]  /*b820*/  HMMA.16816.F32.BF16 R4, R124.reuse, R136, R4 ;  /* 0x000000887c04723c */ /* 0x042fe20000041804 */
[----:B------:R-:W1:Y:S05]  /*b830*/  LDSM.16.M88.4 R132, [R118+0x6000] ;  /* 0x006000007684783b */ /* 0x000e6a0000000200 */
[C---:B------:R-:W-:Y:S01]  /*b840*/  HMMA.16816.F32.BF16 R8, R124.reuse, R138, R8 ;  /* 0x0000008a7c08723c */ /* 0x040fe20000041808 */
[----:B------:R-:W5:Y:S05]  /*b850*/  LDSM.16.M88.4 R136, [R118+0x6400] ;  /* 0x006400007688783b */ /* 0x000f6a0000000200 */
[C---:B----4-:R-:W-:Y:S06]  /*b860*/  HMMA.16816.F32.BF16 R12, R124.reuse, R140, R12 ;  /* 0x0000008c7c0c723c */ /* 0x050fec000004180c */
[C---:B------:R-:W-:Y:S01]  /*b870*/  HMMA.16816.F32.BF16 R16, R124.reuse, R142, R16 ;  /* 0x0000008e7c10723c */ /* 0x040fe20000041810 */
[----:B------:R-:W4:Y:S05]  /*b880*/  LDSM.16.M88.4 R140, [R118+0x6800] ;  /* 0x00680000768c783b */ /* 0x000f2a0000000200 */
        /* <DEDUP_REMOVED lines=9> */
[C---:B-----5:R-:W-:Y:S06]  /*b920*/  HMMA.16816.F32.BF16 R44, R124.reuse, R136, R44 ;  /* 0x000000887c2c723c */ /* 0x060fec000004182c */
[C---:B------:R-:W-:Y:S01]  /*b930*/  HMMA.16816.F32.BF16 R48, R124.reuse, R138, R48 ;  /* 0x0000008a7c30723c */ /* 0x040fe20000041830 */
[----:B------:R-:W3:Y:S05]  /*b940*/  LDSM.16.M88.4 R136, [R174+0x7400] ;  /* 0x00740000ae88783b */ /* 0x000eea0000000200 */
[C---:B----4-:R-:W-:Y:S06]  /*b950*/  HMMA.16816.F32.BF16 R52, R124.reuse, R140, R52 ;  /* 0x0000008c7c34723c */ /* 0x050fec0000041834 */
[C---:B------:R-:W-:Y:S01]  /*b960*/  HMMA.16816.F32.BF16 R56, R124.reuse, R142, R56 ;  /* 0x0000008e7c38723c */ /* 0x040fe20000041838 */
[----:B------:R-:W-:Y:S05]  /*b970*/  LDSM.16.M88.4 R140, [R174+0x8400] ;  /* 0x00840000ae8c783b */ /* 0x000fea0000000200 */
[C---:B--2---:R-:W-:Y:S06]  /*b980*/  HMMA.16816.F32.BF16 R60, R124.reuse, R120, R60 ;  /* 0x000000787c3c723c */ /* 0x044fec000004183c */
[----:B------:R-:W-:Y:S01]  /*b990*/  HMMA.16816.F32.BF16 R64, R124, R122, R64 ;  /* 0x0000007a7c40723c */ /* 0x000fe20000041840 */
[----:B------:R-:W2:Y:S05]  /*b9a0*/  LDSM.16.M88.4 R120, [R174+0x7800] ;  /* 0x00780000ae78783b */ /* 0x000eaa0000000200 */
[C---:B-1----:R-:W-:Y:S01]  /*b9b0*/  HMMA.16816.F32.BF16 R4, R128.reuse, R132, R4 ;  /* 0x000000848004723c */ /* 0x042fe20000041804 */
[----:B------:R-:W1:Y:S05]  /*b9c0*/  LDSM.16.M88.4 R124, [R174+0x7c00] ;  /* 0x007c0000ae7c783b */ /* 0x000e6a0000000200 */
[C---:B------:R-:W-:Y:S01]  /*b9d0*/  HMMA.16816.F32.BF16 R8, R128.reuse, R134, R8 ;  /* 0x000000868008723c */ /* 0x040fe20000041808 */
[----:B------:R-:W4:Y:S05]  /*b9e0*/  LDSM.16.M88.4 R132, [R174+0x8000] ;  /* 0x00800000ae84783b */ /* 0x000f2a0000000200 */
[C---:B---3--:R-:W-:Y:S06]  /*b9f0*/  HMMA.16816.F32.BF16 R12, R128.reuse, R136, R12 ;  /* 0x00000088800c723c */ /* 0x048fec000004180c */
        /* <DEDUP_REMOVED lines=8> */
[C---:B----4-:R-:W-:Y:S06]  /*ba80*/  HMMA.16816.F32.BF16 R36, R128.reuse, R132, R36 ;  /* 0x000000848024723c */ /* 0x050fec0000041824 */
[C---:B------:R-:W-:Y:S01]  /*ba90*/  HMMA.16816.F32.BF16 R40, R128.reuse, R134, R40 ;  /* 0x000000868028723c */ /* 0x040fe20000041828 */
[----:B------:R-:W3:Y:S05]  /*baa0*/  LDSM.16.M88.4 R132, [R173+0x2000] ;  /* 0x00200000ad84783b */ /* 0x000eea0000000200 */
[C---:B------:R-:W-:Y:S06]  /*bab0*/  HMMA.16816.F32.BF16 R44, R128.reuse, R140, R44 ;  /* 0x0000008c802c723c */ /* 0x040fec000004182c */
[C---:B------:R-:W-:Y:S06]  /*bac0*/  HMMA.16816.F32.BF16 R48, R128.reuse, R142, R48 ;  /* 0x0000008e8030723c */ /* 0x040fec0000041830 */
[C---:B--2---:R-:W-:Y:S06]  /*bad0*/  HMMA.16816.F32.BF16 R52, R128.reuse, R120, R52 ;  /* 0x000000788034723c */ /* 0x044fec0000041834 */
[C---:B------:R-:W-:Y:S01]  /*bae0*/  HMMA.16816.F32.BF16 R56, R128.reuse, R122, R56 ;  /* 0x0000007a8038723c */ /* 0x040fe20000041838 */
[----:B------:R-:W2:Y:S05]  /*baf0*/  LDSM.16.M88.4 R120, [R118+0x7400] ;  /* 0x007400007678783b */ /* 0x000eaa0000000200 */
[C---:B-1----:R-:W-:Y:S06]  /*bb00*/  HMMA.16816.F32.BF16 R60, R128.reuse, R124, R60 ;  /* 0x0000007c803c723c */ /* 0x042fec000004183c */
[----:B------:R-:W-:Y:S01]  /*bb10*/  HMMA.16816.F32.BF16 R64, R128, R126, R64 ;  /* 0x0000007e8040723c */ /* 0x000fe20000041840 */
[----:B------:R-:W1:Y:S05]  /*bb20*/  LDSM.16.M88.4 R124, [R118+0x7800] ;  /* 0x00780000767c783b */ /* 0x000e6a0000000200 */
[C---:B---3--:R-:W-:Y:S06]  /*bb30*/  HMMA.16816.F32.BF16 R4, R132.reuse, R136, R4 ;  /* 0x000000888404723c */ /* 0x048fec0000041804 */
[C---:B------:R-:W-:Y:S06]  /*bb40*/  HMMA.16816.F32.BF16 R8, R132.reuse, R138, R8 ;  /* 0x0000008a8408723c */ /* 0x040fec0000041808 */
[C---:B--2---:R-:W-:Y:S11]  /*bb50*/  HMMA.16816.F32.BF16 R12, R132.reuse, R120, R12 ;  /* 0x00000078840c723c */ /* 0x044ff6000004180c */
[----:B------:R-:W-:Y:S01]  /*bb60*/  @!UPT UIADD3 URZ, URZ, URZ, URZ ;  /* 0x0000003f3f3ff290 */ /* 0x000fe2000fffe03f */
[----:B------:R-:W-:Y:S01]  /*bb70*/  FMUL.FTZ R251, R4, UR12 ;  /* 0x0000000c04fb7c20 */ /* 0x000fe20008410000 */
[----:B------:R-:W-:Y:S01]  /*bb80*/  FMUL.FTZ R249, R5, UR12 ;  /* 0x0000000c05f97c20 */ /* 0x000fe20008410000 */
[----:B------:R-:W-:Y:S01]  /*bb90*/  FMUL.FTZ R248, R6, UR12 ;  /* 0x0000000c06f87c20 */ /* 0x000fe20008410000 */
[C---:B------:R-:W-:Y:S01]  /*bba0*/  HMMA.16816.F32.BF16 R16, R132.reuse, R122, R16 ;  /* 0x0000007a8410723c */ /* 0x040fe20000041810 */
[----:B------:R-:W2:Y:S02]  /*bbb0*/  LDSM.16.M88.4 R120, [R118+0x7c00] ;  /* 0x007c00007678783b */ /* 0x000ea40000000200 */
[----:B------:R-:W3:Y:S01]  /*bbc0*/  MUFU.TANH R251, R251 ;  /* 0x000000fb00fb7308 */ /* 0x000ee20000002400 */
[----:B------:R-:W-:Y:S02]  /*bbd0*/  FMUL.FTZ R3, R8, UR12 ;  /* 0x0000000c08037c20 */ /* 0x000fe40008410000 */
[C---:B-1----:R-:W-:Y:S07]  /*bbe0*/  HMMA.16816.F32.BF16 R20, R132.reuse, R124, R20 ;  /* 0x0000007c8414723c */ /* 0x042fee0000041814 */
[----:B------:R1:W4:Y:S01]  /*bbf0*/  MUFU.TANH R155, R3 ;  /* 0x00000003009b7308 */ /* 0x0003220000002400 */
[C---:B------:R-:W-:Y:S01]  /*bc00*/  HMMA.16816.F32.BF16 R24, R132.reuse, R126, R24 ;  /* 0x0000007e8418723c */ /* 0x040fe20000041818 */
[----:B------:R-:W5:Y:S02]  /*bc10*/  LDSM.16.M88.4 R124, [R118+0x8000] ;  /* 0x00800000767c783b */ /* 0x000f640000000200 */
        /* <DEDUP_REMOVED lines=22> */
[C---:B--2---:R-:W-:Y:S04]  /*bd80*/  HMMA.16816.F32.BF16 R28, R132.reuse, R120, R28 ;  /* 0x00000078841c723c */ /* 0x044fe8000004181c */
[----:B------:R-:W2:Y:S01]  /*bd90*/  MUFU.TANH R250, R250 ;  /* 0x000000fa00fa7308 */ /* 0x000ea20000002400 */
[----:B------:R-:W-:Y:S01]  /*bda0*/  FMUL.FTZ R0, R11, UR12 ;  /* 0x0000000c0b007c20 */ /* 0x000fe20008410000 */
[C---:B------:R-:W-:Y:S01]  /*bdb0*/  HMMA.16816.F32.BF16 R32, R132.reuse, R122, R32 ;  /* 0x0000007a8420723c */ /* 0x040fe20000041820 */
[----:B------:R-:W3:Y:S07]  /*bdc0*/  LDSM.16.M88.4 R120, [R118+0x8400] ;  /* 0x008400007678783b */ /* 0x000eee0000000200 */
[----:B------:R1:W1:Y:S01]  /*bdd0*/  MUFU.TANH R153, R2 ;  /* 0x0000000200997308 */ /* 0x0002620000002400 */
[C---:B-----5:R-:W-:Y:S09]  /*bde0*/  HMMA.16816.F32.BF16 R36, R132.reuse, R124, R36 ;  /* 0x0000007c8424723c */ /* 0x060ff20000041824 */
[----:B------:R1:W1:Y:S01]  /*bdf0*/  MUFU.TANH R6, R0 ;  /* 0x0000000000067308 */ /* 0x0002620000002400 */
        /* <DEDUP_REMOVED lines=21> */
[C---:B---3--:R-:W-:Y:S05]  /*bf50*/  HMMA.16816.F32.BF16 R44, R132.reuse, R120, R44 ;  /* 0x00000078842c723c */ /* 0x048fea000004182c */
[----:B------:R-:W3:Y:S01]  /*bf60*/  MUFU.TANH R244, R244 ;  /* 0x000000f400f47308 */ /* 0x000ee20000002400 */
        /* <DEDUP_REMOVED lines=25> */
[C---:B----4-:R-:W-:Y:S03]  /*c100*/  HMMA.16816.F32.BF16 R60, R132.reuse, R120, R60 ;  /* 0x00000078843c723c */ /* 0x050fe6000004183c */
[----:B------:R-:W-:Y:S01]  /*c110*/  FMUL.FTZ R202, R58, UR12 ;  /* 0x0000000c3aca7c20 */ /* 0x000fe20008410000 */
[----:B------:R-:W-:Y:S03]  /*c120*/  FMUL.FTZ R200, R59, UR12 ;  /* 0x0000000c3bc87c20 */ /* 0x000fe60008410000 */
[----:B------:R-:W4:Y:S01]  /*c130*/  MUFU.TANH R237, R237 ;  /* 0x000000ed00ed7308 */ /* 0x000f220000002400 */
[----:B------:R-:W-:Y:S09]  /*c140*/  HMMA.16816.F32.BF16 R64, R132, R122, R64 ;  /* 0x0000007a8440723c */ /* 0x000ff20000041840 */
[----:B------:R-:W1:Y:S10]  /*c150*/  MUFU.TANH R238, R238 ;  /* 0x000000ee00ee7308 */ /* 0x000e740000002400 */
[----:B------:R-:W2:Y:S01]  /*c160*/  MUFU.TANH R236, R236 ;  /* 0x000000ec00ec7308 */ /* 0x000ea20000002400 */
[----:B------:R-:W-:Y:S01]  /*c170*/  FMUL.FTZ R60, R60, UR12 ;  /* 0x0000000c3c3c7c20 */ /* 0x000fe20008410000 */
[----:B------:R-:W-:Y:S01]  /*c180*/  FMUL.FTZ R61, R61, UR12 ;  /* 0x0000000c3d3d7c20 */ /* 0x000fe20008410000 */
[----:B------:R-:W-:Y:S01]  /*c190*/  FMUL.FTZ R62, R62, UR12 ;  /* 0x0000000c3e3e7c20 */ /* 0x000fe20008410000 */
[----:B------:R-:W-:Y:S06]  /*c1a0*/  FMUL.FTZ R63, R63, UR12 ;  /* 0x0000000c3f3f7c20 */ /* 0x000fec0008410000 */
[----:B------:R-:W2:Y:S01]  /*c1b0*/  MUFU.TANH R235, R235 ;  /* 0x000000eb00eb7308 */ /* 0x000ea20000002400 */
[----:B-1----:R-:W-:Y:S01]  /*c1c0*/  FMUL.FTZ R3, R67, UR12 ;  /* 0x0000000c43037c20 */ /* 0x002fe20008410000 */
        /* <DEDUP_REMOVED lines=41> */
[----:B------:R1:W1:Y:S10]  /*c460*/  MUFU.TANH R196, R63 ;  /* 0x0000003f00c47308 */ /* 0x0002740000002400 */
        /* <DEDUP_REMOVED lines=10> */
[----:B------:R-:W2:Y:S01]  /*c510*/  LDC R0, c[0x0][0x380] ;  /* 0x0000e000ff007b82 */ /* 0x000ea20000000800 */
[----:B------:R-:W-:Y:S05]  /*c520*/  SHF.L.U32 R13, R181, 0x7, RZ ;  /* 0x00000007b50d7819 */ /* 0x000fea00000006ff */
[C---:B------:R-:W-:Y:S02]  /*c530*/  VIADD R11, R13.reuse, 0xffffff00 ;  /* 0xffffff000d0b7836 */ /* 0x040fe40000000000 */
[----:B------:R-:W-:Y:S05]  /*c540*/  VIADD R13, R13, 0xffffff80 ;  /* 0xffffff800d0d7836 */ /* 0x000fea0000000000 */
[----:B------:R-:W-:Y:S02]  /*c550*/  IABS R8, R13 ;  /* 0x0000000d00087213 */ /* 0x000fe40000000000 */
        /* <DEDUP_REMOVED lines=10> */
[--C-:B--2---:R-:W-:Y:S01]  /*c600*/  IMAD.MOV R5, RZ, RZ, -R15.reuse ;  /* 0x000000ffff057224 */ /* 0x104fe200078e0a0f */
        /* <DEDUP_REMOVED lines=18> */
[----:B------:R-:W-:Y:S07]  /*c730*/  LOP3.LUT R2, RZ, R0, RZ, 0x33, !PT ;  /* 0x00000000ff027212 */ /* 0x000fee00078e33ff */
[----:B------:R-:W-:Y:S04]  /*c740*/  @P4 VIADD R9, R9, 0x1 ;  /* 0x0000000109094836 */ /* 0x000fe80000000000 */
[----:B------:R-:W-:Y:S01]  /*c750*/  @P5 VIADD R10, R10, 0x1 ;  /* 0x000000010a0a5836 */ /* 0x000fe20000000000 */
[----:B------:R-:W-:Y:S03]  /*c760*/  @!P0 IADD3 R9, -R9, RZ, RZ ;  /* 0x000000ff09098210 */ /* 0x000fe60007ffe1ff */
[----:B------:R-:W-:Y:S01]  /*c770*/  @!P2 IMAD.MOV R10, RZ, RZ, -R10 ;  /* 0x000000ffff0aa224 */ /* 0x000fe200078e0a0a */
[C---:B------:R-:W-:Y:S04]  /*c780*/  SEL R5, R2.reuse, R9, !P1 ;  /* 0x0000000902057207 */ /* 0x040fe80004800000 */
[----:B------:R-:W-:Y:S02]  /*c790*/  SEL R9, R2, R10, !P1 ;  /* 0x0000000a02097207 */ /* 0x000fe40004800000 */
[-C--:B------:R-:W-:Y:S01]  /*c7a0*/  LEA R16, P1, R5, R186.reuse, 0x2 ;  /* 0x000000ba05107211 */ /* 0x080fe200078210ff */
[----:B------:R-:W2:Y:S01]  /*c7b0*/  LDC R2, c[0x0][0x24c] ;  /* 0x00009300ff027b82 */ /* 0x000ea20000000800 */
        /* <DEDUP_REMOVED lines=15> */
[-C--:B----4-:R-:W-:Y:S04]  /*c8b0*/  IMAD.WIDE.U32 R12, R7, R4.reuse, R12 ;  /* 0x00000004070c7225 */ /* 0x090fe800078e000c */
[----:B------:R-:W-:Y:S04]  /*c8c0*/  IMAD R0, R11, R4, RZ ;  /* 0x000000040b007224 */ /* 0x000fe800078e02ff */
[----:B------:R-:W-:Y:S05]  /*c8d0*/  IMAD R0, R7, R5, R0 ;  /* 0x0000000507007224 */ /* 0x000fea00078e0200 */
[----:B------:R-:W-:Y:S07]  /*c8e0*/  IADD3 R5, R13, R0, RZ ;  /* 0x000000000d057210 */ /* 0x000fee0007ffe0ff */
.L_x_1960:
        /* <DEDUP_REMOVED lines=24> */
.L_x_1959:
[----:B------:R-:W-:Y:S01]  /*ca70*/  FMNMX.FTZ R0, R251, R119, !PT ;  /* 0x00000077fb007209 */ /* 0x000fe20007810000 */
        /* <DEDUP_REMOVED lines=25> */
[----:B-1----:R-:W-:Y:S01]  /*cc10*/  LDSM.16.MT88.4 R60, [R116+0xd000] ;  /* 0x00d00000743c783b */ /* 0x002fe20000004200 */
        /* <DEDUP_REMOVED lines=112> */
[----:B-1----:R-:W-:Y:S01]  /*d320*/  F2FP.BF16.F32.PACK_AB R56, R125, R131 ;  /* 0x000000837d38723e */ /* 0x002fe200000010ff */
        /* <DEDUP_REMOVED lines=8> */
[----:B------:R-:W1:Y:S01]  /*d3b0*/  LDSM.16.MT88.4 R80, [R116+0x9400] ;  /* 0x009400007450783b */ /* 0x000e620000004200 */
[C---:B------:R-:W-:Y:S01]  /*d3c0*/  FMUL.FTZ R44, R54.reuse, R72 ;  /* 0x00000048362c7220 */ /* 0x040fe20000410000 */
[----:B------:R-:W-:Y:S01]  /*d3d0*/  FMUL.FTZ R45, R54, R73 ;  /* 0x00000049362d7220 */ /* 0x000fe20000410000 */
[C---:B------:R-:W-:Y:S01]  /*d3e0*/  FMUL.FTZ R46, R53.reuse, R74 ;  /* 0x0000004a352e7220 */ /* 0x040fe20000410000 */
[----:B------:R-:W-:Y:S01]  /*d3f0*/  FMUL.FTZ R47, R53, R75 ;  /* 0x0000004b352f7220 */ /* 0x000fe20000410000 */
[--C-:B------:R-:W-:Y:S03]  /*d400*/  FFMA.FTZ R94, R238, UR4, -R55.reuse ;  /* 0x00000004ee5e7c23 */ /* 0x100fe60008010837 */
[----:B------:R-:W3:Y:S01]  /*d410*/  MUFU.EX2 R120, R120 ;  /* 0x0000007800787308 */ /* 0x000ee20000000800 */
[----:B--2---:R-:W-:Y:S01]  /*d420*/  F2FP.BF16.F32.PACK_AB R57, R123, R126 ;  /* 0x0000007e7b39723e */ /* 0x004fe200000010ff */
[----:B------:R-:W2:Y:S01]  /*d430*/  LDSM.16.MT88.4 R72, [R172+0xb400] ;  /* 0x00b40000ac48783b */ /* 0x000ea20000004200 */
[--C-:B------:R-:W-:Y:S01]  /*d440*/  FFMA.FTZ R144, R211, UR4, -R122.reuse ;  /* 0x00000004d3907c23 */ /* 0x100fe2000801087a */
[--C-:B------:R-:W-:Y:S01]  /*d450*/  FFMA.FTZ R147, R209, UR4, -R122.reuse ;  /* 0x00000004d1937c23 */ /* 0x100fe2000801087a */
[--C-:B------:R-:W-:Y:S01]  /*d460*/  FFMA.FTZ R146, R210, UR4, -R55.reuse ;  /* 0x00000004d2927c23 */ /* 0x100fe20008010837 */
[--C-:B------:R-:W-:Y:S01]  /*d470*/  FFMA.FTZ R149, R208, UR4, -R55.reuse ;  /* 0x00000004d0957c23 */ /* 0x100fe20008010837 */
[--C-:B------:R-:W-:Y:S03]  /*d480*/  FFMA.FTZ R246, R246, UR4, -R55.reuse ;  /* 0x00000004f6f67c23 */ /* 0x100fe60008010837 */
[----:B------:R-:W-:Y:S01]  /*d490*/  MUFU.EX2 R124, R124 ;  /* 0x0000007c007c7308 */ /* 0x000fe20000000800 */
[--C-:B------:R-:W-:Y:S01]  /*d4a0*/  FFMA.FTZ R127, R230, UR4, -R55.reuse ;  /* 0x00000004e67f7c23 */ /* 0x100fe20008010837 */
[----:B------:R-:W-:Y:S01]  /*d4b0*/  LDSM.16.MT88.4 R108, [R172+0xac00] ;  /* 0x00ac0000ac6c783b */ /* 0x000fe20000004200 */
[--C-:B------:R-:W-:Y:S01]  /*d4c0*/  FFMA.FTZ R128, R227, UR4, -R122.reuse ;  /* 0x00000004e3807c23 */ /* 0x100fe2000801087a */
[--C-:B------:R-:W-:Y:S01]  /*d4d0*/  FFMA.FTZ R129, R225, UR4, -R122.reuse ;  /* 0x00000004e1817c23 */ /* 0x100fe2000801087a */
[--C-:B------:R-:W-:Y:S01]  /*d4e0*/  FFMA.FTZ R130, R224, UR4, -R55.reuse ;  /* 0x00000004e0827c23 */ /* 0x100fe20008010837 */
[--C-:B------:R-:W-:Y:S01]  /*d4f0*/  FFMA.FTZ R133, R226, UR4, -R55.reuse ;  /* 0x00000004e2857c23 */ /* 0x100fe20008010837 */
[--C-:B------:R-:W-:Y:S03]  /*d500*/  FFMA.FTZ R148, R205, UR4, -R122.reuse ;  /* 0x00000004cd947c23 */ /* 0x100fe6000801087a */
[----:B------:R-:W4:Y:S01]  /*d510*/  MUFU.EX2 R117, R117 ;  /* 0x0000007500757308 */ /* 0x000f220000000800 */
[----:B---3--:R-:W-:Y:S01]  /*d520*/  F2FP.BF16.F32.PACK_AB R58, R120, R121 ;  /* 0x00000079783a723e */ /* 0x008fe200000010ff */
[----:B------:R-:W-:Y:S01]  /*d530*/  LDSM.16.MT88.4 R100, [R116+0xac00] ;  /* 0x00ac00007464783b */ /* 0x000fe20000004200 */
[--C-:B------:R-:W-:Y:S01]  /*d540*/  FFMA.FTZ R150, R204, UR4, -R55.reuse ;  /* 0x00000004cc967c23 */ /* 0x100fe20008010837 */
[--C-:B------:R-:W-:Y:S01]  /*d550*/  FFMA.FTZ R151, R203, UR4, -R122.reuse ;  /* 0x00000004cb977c23 */ /* 0x100fe2000801087a */
[----:B------:R-:W-:Y:S01]  /*d560*/  FFMA.FTZ R152, R201, UR4, -R122 ;  /* 0x00000004c9987c23 */ /* 0x000fe2000801087a */
[--C-:B------:R-:W-:Y:S01]  /*d570*/  FFMA.FTZ R153, R202, UR4, -R55.reuse ;  /* 0x00000004ca997c23 */ /* 0x100fe20008010837 */
[----:B------:R-:W-:Y:S03]  /*d580*/  FFMA.FTZ R154, R200, UR4, -R55 ;  /* 0x00000004c89a7c23 */ /* 0x000fe60008010837 */
[----:B------:R-:W-:Y:S01]  /*d590*/  MUFU.EX2 R87, R87 ;  /* 0x0000005700577308 */ /* 0x000fe20000000800 */
[----:B------:R-:W-:Y:S01]  /*d5a0*/  FFMA.FTZ R126, R53, R194, R126 ;  /* 0x000000c2357e7223 */ /* 0x000fe2000001007e */
[----:B------:R-:W-:Y:S01]  /*d5b0*/  FFMA.FTZ R131, R54, R191, R131 ;  /* 0x000000bf36837223 */ /* 0x000fe20000010083 */
[----:B------:R-:W-:Y:S01]  /*d5c0*/  FFMA.FTZ R179, R179, UR4, -R122 ;  /* 0x00000004b3b37c23 */ /* 0x000fe2000801087a */
[----:B------:R-:W-:Y:S01]  /*d5d0*/  ISETP.GT.AND P0, PT, R181, 0x1, PT ;  /* 0x00000001b500780c */ /* 0x000fe20003f04270 */
[----:B------:R-:W-:Y:S01]  /*d5e0*/  FADD.FTZ R123, R123, R126 ;  /* 0x0000007e7b7b7221 */ /* 0x000fe20000010000 */
[--C-:B------:R-:W-:Y:S01]  /*d5f0*/  FFMA.FTZ R126, R196, UR4, -R55.reuse ;  /* 0x00000004c47e7c23 */ /* 0x100fe20008010837 */
[--C-:B------:R-:W-:Y:S03]  /*d600*/  FFMA.FTZ R195, R195, UR4, -R122.reuse ;  /* 0x00000004c3c37c23 */ /* 0x100fe6000801087a */
[----:B------:R-:W-:Y:S01]  /*d610*/  MUFU.EX2 R94, R94 ;  /* 0x0000005e005e7308 */ /* 0x000fe20000000800 */
[----:B----4-:R-:W-:Y:S01]  /*d620*/  F2FP.BF16.F32.PACK_AB R59, R117, R124 ;  /* 0x0000007c753b723e */ /* 0x010fe200000010ff */
[--C-:B------:R-:W-:Y:S06]  /*d630*/  FFMA.FTZ R197, R197, UR4, -R122.reuse ;  /* 0x00000004c5c57c23 */ /* 0x100fec000801087a */
        /* <DEDUP_REMOVED lines=11> */
[--C-:B------:R-:W-:Y:S01]  /*d6f0*/  FFMA.FTZ R107, R229, UR4, -R122.reuse ;  /* 0x00000004e56b7c23 */ /* 0x100fe2000801087a */
[C---:B------:R-:W-:Y:S03]  /*d700*/  HMMA.16816.F32.BF16 R12, R56.reuse, R20, R12 ;  /* 0x00000014380c723c */ /* 0x040fe6000004180c */
[--C-:B------:R-:W-:Y:S03]  /*d710*/  FFMA.FTZ R106, R228, UR4, -R55.reuse ;  /* 0x00000004e46a7c23 */ /* 0x100fe60008010837 */
[----:B------:R-:W3:Y:S01]  /*d720*/  MUFU.EX2 R84, R84 ;  /* 0x0000005400547308 */ /* 0x000ee20000000800 */
[C---:B------:R-:W-:Y:S04]  /*d730*/  HMMA.16816.F32.BF16 R16, R56.reuse, R22, R16 ;  /* 0x000000163810723c */ /* 0x040fe80000041810 */
[C---:B------:R-:W-:Y:S01]  /*d740*/  FMUL.FTZ R20, R54.reuse, R96 ;  /* 0x0000006036147220 */ /* 0x040fe20000410000 */
[----:B------:R-:W-:Y:S02]  /*d750*/  FMUL.FTZ R21, R54, R97 ;  /* 0x0000006136157220 */ /* 0x000fe40000410000 */
        /* <DEDUP_REMOVED lines=8> */
[----:B------:R-:W-:Y:S02]  /*d7e0*/  MUFU.EX2 R99, R99 ;  /* 0x0000006300637308 */ /* 0x000fe40000000800 */
[C---:B------:R-:W-:Y:S08]  /*d7f0*/  HMMA.16816.F32.BF16 R24, R56.reuse, R30, R24 ;  /* 0x0000001e3818723c */ /* 0x040ff00000041818 */
[----:B------:R-:W-:Y:S03]  /*d800*/  MUFU.EX2 R135, R135 ;  /* 0x0000008700877308 */ /* 0x000fe60000000800 */
[C---:B------:R-:W-:Y:S01]  /*d810*/  FMUL.FTZ R28, R54.reuse, R88 ;  /* 0x00000058361c7220 */ /* 0x040fe20000410000 */
[----:B------:R-:W-:Y:S01]  /*d820*/  FMUL.FTZ R29, R54, R89 ;  /* 0x00000059361d7220 */ /* 0x000fe20000410000 */
[C---:B------:R-:W-:Y:S01]  /*d830*/  FMUL.FTZ R30, R53.reuse, R90 ;  /* 0x0000005a351e7220 */ /* 0x040fe20000410000 */
[----:B------:R-:W-:Y:S01]  /*d840*/  FMUL.FTZ R31, R53, R91 ;  /* 0x0000005b351f7220 */ /* 0x000fe20000410000 */
[----:B------:R-:W-:Y:S03]  /*d850*/  FFMA.FTZ R89, R240, UR4, -R55 ;  /* 0x00000004f0597c23 */ /* 0x000fe60008010837 */
[----:B------:R-:W-:Y:S01]  /*d860*/  MUFU.EX2 R132, R132 ;  /* 0x0000008400847308 */ /* 0x000fe20000000800 */
[--C-:B------:R-:W-:Y:S01]  /*d870*/  FFMA.FTZ R91, R239, UR4, -R122.reuse ;  /* 0x00000004ef5b7c23 */ /* 0x100fe2000801087a */
[--C-:B------:R-:W-:Y:S01]  /*d880*/  FFMA.FTZ R90, R237, UR4, -R122.reuse ;  /* 0x00000004ed5a7c23 */ /* 0x100fe2000801087a */
[C---:B------:R-:W-:Y:S07]  /*d890*/  HMMA.16816.F32.BF16 R28, R56.reuse, R40, R28 ;  /* 0x00000028381c723c */ /* 0x040fee000004181c */
[----:B------:R-:W-:Y:S01]  /*d8a0*/  MUFU.EX2 R89, R89 ;  /* 0x0000005900597308 */ /* 0x000fe20000000800 */
[C---:B------:R-:W-:Y:S03]  /*d8b0*/  HMMA.16816.F32.BF16 R32, R56.reuse, R42, R32 ;  /* 0x0000002a3820723c */ /* 0x040fe60000041820 */
[C---:B------:R-:W-:Y:S03]  /*d8c0*/  FMUL.FTZ R40, R54.reuse, R76 ;  /* 0x0000004c36287220 */ /* 0x040fe60000410000 */
[C---:B------:R-:W-:Y:S03]  /*d8d0*/  HMMA.16816.F32.BF16 R36, R56.reuse, R48, R36 ;  /* 0x000000303824723c */ /* 0x040fe60000041824 */
[----:B------:R-:W4:Y:S02]  /*d8e0*/  MUFU.EX2 R88, R246 ;  /* 0x000000f600587308 */ /* 0x000f240000000800 */
[C---:B------:R-:W-:Y:S01]  /*d8f0*/  FMUL.FTZ R41, R54.reuse, R77 ;  /* 0x0000004d36297220 */ /* 0x040fe20000410000 */
[C---:B------:R-:W-:Y:S01]  /*d900*/  FMUL.FTZ R42, R53.reuse, R78 ;  /* 0x0000004e352a7220 */ /* 0x040fe20000410000 */
[----:B------:R-:W-:Y:S01]  /*d910*/  FMUL.FTZ R43, R53, R79 ;  /* 0x0000004f352b7220 */ /* 0x000fe20000410000 */
[C---:B------:R-:W-:Y:S01]  /*d920*/  FMUL.FTZ R48, R54.reuse, R68 ;  /* 0x0000004436307220 */ /* 0x040fe20000410000 */
[----:B------:R-:W-:Y:S04]  /*d930*/  LDSM.16.MT88.4 R76, [R172+0xc400] ;  /* 0x00c40000ac4c783b */ /* 0x000fe80000004200 */
[----:B------:R-:W-:Y:S01]  /*d940*/  MUFU.EX2 R91, R91 ;  /* 0x0000005b005b7308 */ /* 0x000fe20000000800 */
[----:B------:R-:W-:Y:S01]  /*d950*/  FMUL.FTZ R49, R54, R69 ;  /* 0x0000004536317220 */ /* 0x000fe20000410000 */
[----:B------:R-:W-:Y:S01]  /*d960*/  FADD.FTZ R54, R125, R131 ;  /* 0x000000837d367221 */ /* 0x000fe20000010000 */
[--C-:B------:R-:W-:Y:S01]  /*d970*/  FFMA.FTZ R125, R207, UR4, -R122.reuse ;  /* 0x00000004cf7d7c23 */ /* 0x100fe2000801087a */
[C---:B------:R-:W-:Y:S03]  /*d980*/  HMMA.16816.F32.BF16 R40, R56.reuse, R50, R40 ;  /* 0x000000323828723c */ /* 0x040fe60000041828 */
[----:B------:R-:W-:Y:S03]  /*d990*/  FFMA.FTZ R131, R206, UR4, -R55 ;  /* 0x00000004ce837c23 */ /* 0x000fe60008010837 */
[----:B------:R-:W-:Y:S01]  /*d9a0*/  MUFU.EX2 R137, R137 ;  /* 0x0000008900897308 */ /* 0x000fe20000000800 */
[----:B------:R-:W-:Y:S01]  /*d9b0*/  FFMA.FTZ R122, R199, UR4, -R122 ;  /* 0x00000004c77a7c23 */ /* 0x000fe2000801087a */
[C---:B------:R-:W-:Y:S03]  /*d9c0*/  HMMA.16816.F32.BF16 R44, R56.reuse, R60, R44 ;  /* 0x0000003c382c723c */ /* 0x040fe6000004182c */
[C---:B------:R-:W-:Y:S01]  /*d9d0*/  FMUL.FTZ R50, R53.reuse, R70 ;  /* 0x0000004635327220 */ /* 0x040fe20000410000 */
[----:B------:R-:W-:Y:S04]  /*d9e0*/  FMUL.FTZ R51, R53, R71 ;  /* 0x0000004735337220 */ /* 0x000fe80000410000 */
[----:B------:R-:W-:Y:S01]  /*d9f0*/  MUFU.EX2 R134, R134 ;  /* 0x0000008600867308 */ /* 0x000fe20000000800 */
[----:B------:R-:W-:Y:S02]  /*da00*/  LDSM.16.MT88.4 R68, [R116+0xd400] ;  /* 0x00d400007444783b */ /* 0x000fe40000004200 */
[----:B------:R-:W-:Y:S01]  /*da10*/  FADD.FTZ R53, R121, R54 ;  /* 0x0000003679357221 */ /* 0x000fe20000010000 */
[----:B------:R-:W-:Y:S01]  /*da20*/  FADD.FTZ R54, R124, R123 ;  /* 0x0000007b7c367221 */ /* 0x000fe20000010000 */
[----:B------:R-:W-:Y:S05]  /*da30*/  HMMA.16816.F32.BF16 R48, R56, R62, R48 ;  /* 0x0000003e3830723c */ /* 0x000fea0000041830 */
[----:B------:R-:W-:Y:S01]  /*da40*/  MUFU.EX2 R136, R136 ;  /* 0x0000008800887308 */ /* 0x000fe20000000800 */
[----:B------:R-:W5:Y:S01]  /*da50*/  LDSM.16.MT88.4 R60, [R116+0xb400] ;  /* 0x00b40000743c783b */ /* 0x000f620000004200 */
[----:B------:R-:W-:Y:S01]  /*da60*/  FADD.FTZ R53, R120, R53 ;  /* 0x0000003578357221 */ /* 0x000fe20000010000 */
[----:B------:R-:W-:Y:S03]  /*da70*/  FADD.FTZ R117, R117, R54 ;  /* 0x0000003675757221 */ /* 0x000fe60000010000 */
[----:B------:R-:W-:Y:S01]  /*da80*/  FFMA.FTZ R123, R198, UR4, -R55 ;  /* 0x00000004c67b7c23 */ /* 0x000fe20008010837 */
[----:B---3--:R-:W-:Y:S03]  /*da90*/  F2FP.BF16.F32.PACK_AB R58, R87, R84 ;  /* 0x00000054573a723e */ /* 0x008fe600000010ff */
[----:B------:R-:W-:Y:S01]  /*daa0*/  MUFU.EX2 R139, R139 ;  /* 0x0000008b008b7308 */ /* 0x000fe20000000800 */
[----:B------:R-:W-:Y:S01]  /*dab0*/  F2FP.BF16.F32.PACK_AB R56, R93, R92 ;  /* 0x0000005c5d38723e */ /* 0x000fe200000010ff */
[----:B------:R-:W-:Y:S01]  /*dac0*/  FADD.FTZ R92, R92, R53 ;  /* 0x000000355c5c7221 */ /* 0x000fe20000010000 */
[----:B----4-:R-:W-:Y:S01]  /*dad0*/  F2FP.BF16.F32.PACK_AB R57, R85, R88 ;  /* 0x000000585539723e */ /* 0x010fe200000010ff */
[----:B------:R-:W-:Y:S01]  /*dae0*/  FADD.FTZ R88, R88, R117 ;  /* 0x0000007558587221 */ /* 0x000fe20000010000 */
[----:B------:R-:W-:Y:S01]  /*daf0*/  F2FP.BF16.F32.PACK_AB R59, R89, R86 ;  /* 0x00000056593b723e */ /* 0x000fe200000010ff */
[----:B------:R-:W-:Y:S01]  /*db00*/  FADD.FTZ R93, R93, R92 ;  /* 0x0000005c5d5d7221 */ /* 0x000fe20000010000 */
[----:B------:R-:W-:Y:S01]  /*db10*/  MOV R117, R0 ;  /* 0x0000000000757202 */ /* 0x000fe20000000f00 */
[----:B------:R-:W-:Y:S02]  /*db20*/  FADD.FTZ R85, R85, R88 ;  /* 0x0000005855557221 */ /* 0x000fe40000010000 */
[----:B------:R-:W-:Y:S01]  /*db30*/  MUFU.EX2 R138, R138 ;  /* 0x0000008a008a7308 */ /* 0x000fe20000000800 */
[----:B------:R-:W-:Y:S01]  /*db40*/  FADD.FTZ R84, R84, R93 ;  /* 0x0000005d54547221 */ /* 0x000fe20000010000 */
[C---:B------:R-:W-:Y:S03]  /*db50*/  HMMA.16816.F32.BF16 R4, R56.reuse, R64, R4 ;  /* 0x000000403804723c */ /* 0x040fe60000041804 */
[----:B------:R-:W-:Y:S01]  /*db60*/  FADD.FTZ R86, R86, R85 ;  /* 0x0000005556567221 */ /* 0x000fe20000010000 */
[----:B------:R-:W-:Y:S04]  /*db70*/  FADD.FTZ R84, R87, R84 ;  /* 0x0000005457547221 */ /* 0x000fe80000010000 */
[----:B------:R-:W-:Y:S01]  /*db80*/  MUFU.EX2 R141, R141 ;  /* 0x0000008d008d7308 */ /* 0x000fe20000000800 */
[C---:B------:R-:W-:Y:S01]  /*db90*/  HMMA.16816.F32.BF16 R8, R56.reuse, R66, R8 ;  /* 0x000000423808723c */ /* 0x040fe20000041808 */
[----:B------:R-:W3:Y:S02]  /*dba0*/  LDSM.16.MT88.4 R64, [R172+0xd400] ;  /* 0x00d40000ac40783b */ /* 0x000ee40000004200 */
[----:B------:R-:W-:Y:S03]  /*dbb0*/  FADD.FTZ R89, R89, R86 ;  /* 0x0000005659597221 */ /* 0x000fe60000010000 */
[C---:B-1----:R-:W-:Y:S03]  /*dbc0*/  HMMA.16816.F32.BF16 R12, R56.reuse, R80, R12 ;  /* 0x00000050380c723c */ /* 0x042fe6000004180c */
[----:B------:R-:W-:Y:S03]  /*dbd0*/  MUFU.EX2 R140, R140 ;  /* 0x0000008c008c7308 */ /* 0x000fe60000000800 */
[C---:B------:R-:W-:Y:S01]  /*dbe0*/  HMMA.16816.F32.BF16 R16, R56.reuse, R82, R16 ;  /* 0x000000523810723c */ /* 0x040fe20000041810 */
[----:B------:R-:W-:Y:S06]  /*dbf0*/  LDSM.16.MT88.4 R80, [R116+0xc800] ;  /* 0x00c800007450783b */ /* 0x000fec0000004200 */
[----:B------:R-:W-:Y:S01]  /*dc00*/  MUFU.EX2 R143, R143 ;  /* 0x0000008f008f7308 */ /* 0x000fe20000000800 */
[C---:B--2---:R-:W-:Y:S09]  /*dc10*/  HMMA.16816.F32.BF16 R20, R56.reuse, R72, R20 ;  /* 0x000000483814723c */ /* 0x044ff20000041814 */
[----:B------:R-:W-:Y:S01]  /*dc20*/  MUFU.EX2 R142, R142 ;  /* 0x0000008e008e7308 */ /* 0x000fe20000000800 */
[C---:B------:R-:W-:Y:S01]  /*dc30*/  HMMA.16816.F32.BF16 R24, R56.reuse, R74, R24 ;  /* 0x0000004a3818723c */ /* 0x040fe20000041818 */
[----:B------:R-:W-:Y:S05]  /*dc40*/  LDSM.16.MT88.4 R72, [R116+0x9800] ;  /* 0x009800007448783b */ /* 0x000fea0000004200 */
[C---:B-----5:R-:W-:Y:S03]  /*dc50*/  HMMA.16816.F32.BF16 R28, R56.reuse, R60, R28 ;  /* 0x0000003c381c723c */ /* 0x060fe6000004181c */
[----:B------:R-:W-:Y:S03]  /*dc60*/  MUFU.EX2 R145, R145 ;  /* 0x0000009100917308 */ /* 0x000fe60000000800 */
[C---:B------:R-:W-:Y:S01]  /*dc70*/  HMMA.16816.F32.BF16 R32, R56.reuse, R62, R32 ;  /* 0x0000003e3820723c */ /* 0x040fe20000041820 */
[----:B------:R-:W1:Y:S06]  /*dc80*/  LDSM.16.MT88.4 R60, [R172+0x9800] ;  /* 0x00980000ac3c783b */ /* 0x000e6c0000004200 */
[----:B------:R-:W-:Y:S01]  /*dc90*/  MUFU.EX2 R144, R144 ;  /* 0x0000009000907308 */ /* 0x000fe20000000800 */
[C---:B---3--:R-:W-:Y:S09]  /*dca0*/  HMMA.16816.F32.BF16 R36, R56.reuse, R64, R36 ;  /* 0x000000403824723c */ /* 0x048ff20000041824 */
[----:B------:R-:W-:Y:S01]  /*dcb0*/  MUFU.EX2 R147, R147 ;  /* 0x0000009300937308 */ /* 0x000fe20000000800 */
[C---:B------:R-:W-:Y:S01]  /*dcc0*/  HMMA.16816.F32.BF16 R40, R56.reuse, R66, R40 ;  /* 0x000000423828723c */ /* 0x040fe20000041828 */
[----:B------:R-:W2:Y:S05]  /*dcd0*/  LDSM.16.MT88.4 R64, [R172+0xb800] ;  /* 0x00b80000ac40783b */ /* 0x000eaa0000004200 */
[C---:B------:R-:W-:Y:S03]  /*dce0*/  HMMA.16816.F32.BF16 R44, R56.reuse, R68, R44 ;  /* 0x00000044382c723c */ /* 0x040fe6000004182c */
[----:B------:R-:W3:Y:S03]  /*dcf0*/  MUFU.EX2 R90, R90 ;  /* 0x0000005a005a7308 */ /* 0x000ee60000000800 */
[----:B------:R-:W-:Y:S01]  /*dd00*/  HMMA.16816.F32.BF16 R48, R56, R70, R48 ;  /* 0x000000463830723c */ /* 0x000fe20000041830 */
[----:B------:R-:W4:Y:S06]  /*dd10*/  LDSM.16.MT88.4 R68, [R116+0xb800] ;  /* 0x00b800007444783b */ /* 0x000f2c0000004200 */
[----:B------:R-:W-:Y:S01]  /*dd20*/  MUFU.EX2 R105, R105 ;  /* 0x0000006900697308 */ /* 0x000fe20000000800 */
[----:B------:R-:W-:Y:S09]  /*dd30*/  F2FP.BF16.F32.PACK_AB R57, R99, R94 ;  /* 0x0000005e6339723e */ /* 0x000ff200000010ff */
[----:B------:R-:W5:Y:S01]  /*dd40*/  MUFU.EX2 R96, R96 ;  /* 0x0000006000607308 */ /* 0x000f620000000800 */
[C---:B---3--:R-:W-:Y:S01]  /*dd50*/  F2FP.BF16.F32.PACK_AB R56, R90.reuse, R91 ;  /* 0x0000005b5a38723e */ /* 0x048fe200000010ff */
[----:B------:R-:W-:Y:S02]  /*dd60*/  FADD.FTZ R91, R91, R84 ;  /* 0x000000545b5b7221 */ /* 0x000fe40000010000 */
[----:B------:R-:W-:Y:S02]  /*dd70*/  LDSM.16.MT88.4 R84, [R116+0xcc00] ;  /* 0x00cc00007454783b */ /* 0x000fe40000004200 */
[----:B------:R-:W-:Y:S04]  /*dd80*/  FADD.FTZ R90, R90, R91 ;  /* 0x0000005b5a5a7221 */ /* 0x000fe80000010000 */
[----:B------:R-:W-:Y:S10]  /*dd90*/  MUFU.EX2 R97, R97 ;  /* 0x0000006100617308 */ /* 0x000ff40000000800 */
[----:B------:R-:W3:Y:S01]  /*dda0*/  MUFU.EX2 R98, R98 ;  /* 0x0000006200627308 */ /* 0x000ee20000000800 */
[C---:B-----5:R-:W-:Y:S01]  /*ddb0*/  F2FP.BF16.F32.PACK_AB R58, R96.reuse, R105 ;  /* 0x00000069603a723e */ /* 0x060fe200000010ff */
[----:B------:R-:W-:Y:S04]  /*ddc0*/  FADD.FTZ R105, R105, R90 ;  /* 0x0000005a69697221 */ /* 0x000fe80000010000 */
[----:B------:R-:W-:Y:S04]  /*ddd0*/  FADD.FTZ R105, R96, R105 ;  /* 0x0000006960697221 */ /* 0x000fe80000010000 */
[----:B------:R-:W-:Y:S10]  /*dde0*/  MUFU.EX2 R146, R146 ;  /* 0x0000009200927308 */ /* 0x000ff40000000800 */
[----:B------:R-:W-:Y:S01]  /*ddf0*/  MUFU.EX2 R149, R149 ;  /* 0x0000009500957308 */ /* 0x000fe20000000800 */
[----:B---3--:R-:W-:Y:S07]  /*de00*/  F2FP.BF16.F32.PACK_AB R59, R98, R97 ;  /* 0x00000061623b723e */ /* 0x008fee00000010ff */
[C---:B-1----:R-:W-:Y:S02]  /*de10*/  HMMA.16816.F32.BF16 R4, R56.reuse, R60, R4 ;  /* 0x0000003c3804723c */ /* 0x042fe40000041804 */
[----:B------:R-:W-:Y:S04]  /*de20*/  MUFU.EX2 R104, R104 ;  /* 0x0000006800687308 */ /* 0x000fe80000000800 */
[C---:B------:R-:W-:Y:S01]  /*de30*/  HMMA.16816.F32.BF16 R8, R56.reuse, R62, R8 ;  /* 0x0000003e3808723c */ /* 0x040fe20000041808 */
[----:B------:R-:W1:Y:S05]  /*de40*/  LDSM.16.MT88.4 R60, [R172+0xd800] ;  /* 0x00d80000ac3c783b */ /* 0x000e6a0000004200 */
[----:B------:R-:W3:Y:S01]  /*de50*/  MUFU.EX2 R107, R107 ;  /* 0x0000006b006b7308 */ /* 0x000ee20000000800 */
[C---:B------:R-:W-:Y:S09]  /*de60*/  HMMA.16816.F32.BF16 R12, R56.reuse, R72, R12 ;  /* 0x00000048380c723c */ /* 0x040ff2000004180c */
[----:B------:R-:W-:Y:S01]  /*de70*/  MUFU.EX2 R106, R106 ;  /* 0x0000006a006a7308 */ /* 0x000fe20000000800 */
[C---:B------:R-:W-:Y:S01]  /*de80*/  HMMA.16816.F32.BF16 R16, R56.reuse, R74, R16 ;  /* 0x0000004a3810723c */ /* 0x040fe20000041810 */
[----:B------:R-:W5:Y:S05]  /*de90*/  LDSM.16.MT88.4 R72, [R116+0xd800] ;  /* 0x00d800007448783b */ /* 0x000f6a0000004200 */
[C---:B--2---:R-:W-:Y:S03]  /*dea0*/  HMMA.16816.F32.BF16 R20, R56.reuse, R64, R20 ;  /* 0x000000403814723c */ /* 0x044fe60000041814 */
[----:B------:R-:W2:Y:S03]  /*deb0*/  MUFU.EX2 R127, R127 ;  /* 0x0000007f007f7308 */ /* 0x000ea60000000800 */
[C---:B------:R-:W-:Y:S01]  /*dec0*/  HMMA.16816.F32.BF16 R24, R56.reuse, R66, R24 ;  /* 0x000000423818723c */ /* 0x040fe20000041818 */
[----:B------:R-:W2:Y:S06]  /*ded0*/  LDSM.16.MT88.4 R64, [R172+0x9c00] ;  /* 0x009c0000ac40783b */ /* 0x000eac0000004200 */
[----:B------:R-:W-:Y:S01]  /*dee0*/  MUFU.EX2 R128, R128 ;  /* 0x0000008000807308 */ /* 0x000fe20000000800 */
[C---:B----4-:R-:W-:Y:S09]  /*def0*/  HMMA.16816.F32.BF16 R28, R56.reuse, R68, R28 ;  /* 0x00000044381c723c */ /* 0x050ff2000004181c */
[----:B------:R-:W4:Y:S01]  /*df00*/  MUFU.EX2 R129, R129 ;  /* 0x0000008100817308 */ /* 0x000f220000000800 */
[C---:B------:R-:W-:Y:S01]  /*df10*/  HMMA.16816.F32.BF16 R32, R56.reuse, R70, R32 ;  /* 0x000000463820723c */ /* 0x040fe20000041820 */
[----:B------:R-:W4:Y:S05]  /*df20*/  LDSM.16.MT88.4 R68, [R116+0x9c00] ;  /* 0x009c00007444783b */ /* 0x000f2a0000004200 */
[C---:B-1----:R-:W-:Y:S03]  /*df30*/  HMMA.16816.F32.BF16 R36, R56.reuse, R60, R36 ;  /* 0x0000003c3824723c */ /* 0x042fe60000041824 */
[----:B------:R-:W-:Y:S03]  /*df40*/  MUFU.EX2 R130, R130 ;  /* 0x0000008200827308 */ /* 0x000fe60000000800 */
[C---:B------:R-:W-:Y:S01]  /*df50*/  HMMA.16816.F32.BF16 R40, R56.reuse, R62, R40 ;  /* 0x0000003e3828723c */ /* 0x040fe20000041828 */
[----:B------:R-:W1:Y:S06]  /*df60*/  LDSM.16.MT88.4 R60, [R172+0xbc00] ;  /* 0x00bc0000ac3c783b */ /* 0x000e6c0000004200 */
[----:B------:R-:W4:Y:S01]  /*df70*/  MUFU.EX2 R133, R133 ;  /* 0x0000008500857308 */ /* 0x000f220000000800 */
[C---:B-----5:R-:W-:Y:S09]  /*df80*/  HMMA.16816.F32.BF16 R44, R56.reuse, R72, R44 ;  /* 0x00000048382c723c */ /* 0x060ff2000004182c */
[----:B------:R-:W-:Y:S01]  /*df90*/  MUFU.EX2 R125, R125 ;  /* 0x0000007d007d7308 */ /* 0x000fe20000000800 */
[----:B------:R-:W-:Y:S01]  /*dfa0*/  HMMA.16816.F32.BF16 R48, R56, R74, R48 ;  /* 0x0000004a3830723c */ /* 0x000fe20000041830 */
[----:B------:R-:W5:Y:S06]  /*dfb0*/  LDSM.16.MT88.4 R72, [R116+0xbc00] ;  /* 0x00bc00007448783b */ /* 0x000f6c0000004200 */
[----:B---3--:R-:W-:Y:S02]  /*dfc0*/  F2FP.BF16.F32.PACK_AB R56, R107, R104 ;  /* 0x000000686b38723e */ /* 0x008fe400000010ff */
[----:B------:R-:W-:Y:S02]  /*dfd0*/  MUFU.EX2 R148, R148 ;  /* 0x0000009400947308 */ /* 0x000fe40000000800 */
[----:B--2---:R-:W-:Y:S01]  /*dfe0*/  F2FP.BF16.F32.PACK_AB R57, R127, R106 ;  /* 0x0000006a7f39723e */ /* 0x004fe200000010ff */
[----:B------:R-:W-:Y:S01]  /*dff0*/  FADD.FTZ R104, R104, R105 ;  /* 0x0000006968687221 */ /* 0x000fe20000010000 */
[----:B----4-:R-:W-:Y:S02]  /*e000*/  F2FP.BF16.F32.PACK_AB R58, R129, R128 ;  /* 0x00000080813a723e */ /* 0x010fe400000010ff */
[----:B------:R-:W-:Y:S04]  /*e010*/  F2FP.BF16.F32.PACK_AB R59, R133, R130 ;  /* 0x00000082853b723e */ /* 0x000fe800000010ff */
[----:B------:R-:W-:Y:S01]  /*e020*/  MUFU.EX2 R131, R131 ;  /* 0x0000008300837308 */ /* 0x000fe20000000800 */
[----:B------:R-:W-:Y:S04]  /*e030*/  FADD.FTZ R107, R107, R104 ;  /* 0x000000686b6b7221 */ /* 0x000fe80000010000 */
[----:B------:R-:W-:Y:S01]  /*e040*/  FADD.FTZ R128, R128, R107 ;  /* 0x0000006b80807221 */ /* 0x000fe20000010000 */
[C---:B------:R-:W-:Y:S04]  /*e050*/  HMMA.16816.F32.BF16 R4, R56.reuse, R64, R4 ;  /* 0x000000403804723c */ /* 0x040fe80000041804 */
[----:B------:R-:W-:Y:S01]  /*e060*/  MUFU.EX2 R150, R150 ;  /* 0x0000009600967308 */ /* 0x000fe20000000800 */
[----:B------:R-:W-:Y:S01]  /*e070*/  FADD.FTZ R128, R129, R128 ;  /* 0x0000008081807221 */ /* 0x000fe20000010000 */
[C---:B------:R-:W-:Y:S01]  /*e080*/  HMMA.16816.F32.BF16 R8, R56.reuse, R66, R8 ;  /* 0x000000423808723c */ /* 0x040fe20000041808 */
[----:B------:R-:W2:Y:S07]  /*e090*/  LDSM.16.MT88.4 R64, [R172+0xdc00] ;  /* 0x00dc0000ac40783b */ /* 0x000eae0000004200 */
[----:B------:R-:W-:Y:S01]  /*e0a0*/  MUFU.EX2 R151, R151 ;  /* 0x0000009700977308 */ /* 0x000fe20000000800 */
[C---:B------:R-:W-:Y:S06]  /*e0b0*/  HMMA.16816.F32.BF16 R12, R56.reuse, R68, R12 ;  /* 0x00000044380c723c */ /* 0x040fec000004180c */
[C---:B------:R-:W-:Y:S01]  /*e0c0*/  HMMA.16816.F32.BF16 R16, R56.reuse, R70, R16 ;  /* 0x000000463810723c */ /* 0x040fe20000041810 */
[----:B------:R-:W3:Y:S02]  /*e0d0*/  LDSM.16.MT88.4 R68, [R116+0xdc00] ;  /* 0x00dc00007444783b */ /* 0x000ee40000004200 */
[----:B------:R-:W-:Y:S03]  /*e0e0*/  MUFU.EX2 R152, R152 ;  /* 0x0000009800987308 */ /* 0x000fe60000000800 */
[C---:B-1----:R-:W-:Y:S07]  /*e0f0*/  HMMA.16816.F32.BF16 R20, R56.reuse, R60, R20 ;  /* 0x0000003c3814723c */ /* 0x042fee0000041814 */
[----:B------:R-:W-:Y:S01]  /*e100*/  MUFU.EX2 R153, R153 ;  /* 0x0000009900997308 */ /* 0x000fe20000000800 */
[C---:B------:R-:W-:Y:S01]  /*e110*/  HMMA.16816.F32.BF16 R24, R56.reuse, R62, R24 ;  /* 0x0000003e3818723c */ /* 0x040fe20000041818 */
[----:B------:R-:W1:Y:S05]  /*e120*/  LDSM.16.MT88.4 R60, [R172+0xa000] ;  /* 0x00a00000ac3c783b */ /* 0x000e6a0000004200 */
[C---:B-----5:R-:W-:Y:S03]  /*e130*/  HMMA.16816.F32.BF16 R28, R56.reuse, R72, R28 ;  /* 0x00000048381c723c */ /* 0x060fe6000004181c */
[----:B------:R-:W-:Y:S03]  /*e140*/  MUFU.EX2 R154, R154 ;  /* 0x0000009a009a7308 */ /* 0x000fe60000000800 */
[C---:B------:R-:W-:Y:S01]  /*e150*/  HMMA.16816.F32.BF16 R32, R56.reuse, R74, R32 ;  /* 0x0000004a3820723c */ /* 0x040fe20000041820 */
[----:B------:R-:W4:Y:S06]  /*e160*/  LDSM.16.MT88.4 R72, [R116+0xa000] ;  /* 0x00a000007448783b */ /* 0x000f2c0000004200 */
        /* <DEDUP_REMOVED lines=9> */
[----:B------:R-:W5:Y:S01]  /*e200*/  MUFU.EX2 R126, R126 ;  /* 0x0000007e007e7308 */ /* 0x000f620000000800 */
[----:B------:R-:W-:Y:S03]  /*e210*/  F2FP.BF16.F32.PACK_AB R56, R132, R135 ;  /* 0x000000878438723e */ /* 0x000fe600000010ff */
[----:B------:R-:W-:Y:S01]  /*e220*/  FADD.FTZ R135, R135, R128 ;  /* 0x0000008087877221 */ /* 0x000fe20000010000 */
[----:B------:R-:W-:Y:S05]  /*e230*/  F2FP.BF16.F32.PACK_AB R57, R134, R137 ;  /* 0x000000898639723e */ /* 0x000fea00000010ff */
[----:B------:R-:W-:Y:S01]  /*e240*/  MUFU.EX2 R191, R122 ;  /* 0x0000007a00bf7308 */ /* 0x000fe20000000800 */
[----:B------:R-:W-:Y:S01]  /*e250*/  F2FP.BF16.F32.PACK_AB R58, R139, R136 ;  /* 0x000000888b3a723e */ /* 0x000fe200000010ff */
[----:B------:R-:W-:Y:S01]  /*e260*/  FADD.FTZ R135, R132, R135 ;  /* 0x0000008784877221 */ /* 0x000fe20000010000 */
[----:B------:R-:W-:Y:S03]  /*e270*/  F2FP.BF16.F32.PACK_AB R59, R141, R138 ;  /* 0x0000008a8d3b723e */ /* 0x000fe600000010ff */
[----:B------:R-:W-:Y:S01]  /*e280*/  FADD.FTZ R136, R136, R135 ;  /* 0x0000008788887221 */ /* 0x000fe20000010000 */
[----:B-----5:R-:W-:Y:S03]  /*e290*/  F2FP.BF16.F32.PACK_AB R53, R126, R123 ;  /* 0x0000007b7e35723e */ /* 0x020fe600000010ff */
[C---:B-1----:R-:W-:Y:S03]  /*e2a0*/  HMMA.16816.F32.BF16 R4, R56.reuse, R60, R4 ;  /* 0x0000003c3804723c */ /* 0x042fe60000041804 */
[----:B------:R-:W-:Y:S03]  /*e2b0*/  FADD.FTZ R139, R139, R136 ;  /* 0x000000888b8b7221 */ /* 0x000fe60000010000 */
[C---:B------:R-:W-:Y:S01]  /*e2c0*/  HMMA.16816.F32.BF16 R8, R56.reuse, R62, R8 ;  /* 0x0000003e3808723c */ /* 0x040fe20000041808 */
[----:B------:R-:W1:Y:S05]  /*e2d0*/  LDSM.16.MT88.4 R60, [R172+0xe000] ;  /* 0x00e00000ac3c783b */ /* 0x000e6a0000004200 */
[C---:B----4-:R-:W-:Y:S06]  /*e2e0*/  HMMA.16816.F32.BF16 R12, R56.reuse, R72, R12 ;  /* 0x00000048380c723c */ /* 0x050fec000004180c */
[C---:B------:R-:W-:Y:S01]  /*e2f0*/  HMMA.16816.F32.BF16 R16, R56.reuse, R74, R16 ;  /* 0x0000004a3810723c */ /* 0x040fe20000041810 */
[----:B------:R-:W4:Y:S05]  /*e300*/  LDSM.16.MT88.4 R72, [R116+0xe000] ;  /* 0x00e000007448783b */ /* 0x000f2a0000004200 */
[C---:B--2---:R-:W-:Y:S06]  /*e310*/  HMMA.16816.F32.BF16 R20, R56.reuse, R64, R20 ;  /* 0x000000403814723c */ /* 0x044fec0000041814 */
[C---:B------:R-:W-:Y:S01]  /*e320*/  HMMA.16816.F32.BF16 R24, R56.reuse, R66, R24 ;  /* 0x000000423818723c */ /* 0x040fe20000041818 */
[----:B------:R-:W2:Y:S05]  /*e330*/  LDSM.16.MT88.4 R64, [R172+0xa400] ;  /* 0x00a40000ac40783b */ /* 0x000eaa0000004200 */
[C---:B---3--:R-:W-:Y:S06]  /*e340*/  HMMA.16816.F32.BF16 R28, R56.reuse, R68, R28 ;  /* 0x00000044381c723c */ /* 0x048fec000004181c */
[C---:B------:R-:W-:Y:S01]  /*e350*/  HMMA.16816.F32.BF16 R32, R56.reuse, R70, R32 ;  /* 0x000000463820723c */ /* 0x040fe20000041820 */
[----:B------:R-:W3:Y:S05]  /*e360*/  LDSM.16.MT88.4 R68, [R116+0xa400] ;  /* 0x00a400007444783b */ /* 0x000eea0000004200 */
[C---:B-1----:R-:W-:Y:S06]  /*e370*/  HMMA.16816.F32.BF16 R36, R56.reuse, R60, R36 ;  /* 0x0000003c3824723c */ /* 0x042fec0000041824 */
[C---:B------:R-:W-:Y:S05]  /*e380*/  HMMA.16816.F32.BF16 R40, R56.reuse, R62, R40 ;  /* 0x0000003e3828723c */ /* 0x040fea0000041828 */
[----:B------:R-:W-:Y:S01]  /*e390*/  F2FP.BF16.F32.PACK_AB R60, R143, R140 ;  /* 0x0000008c8f3c723e */ /* 0x000fe200000010ff */
[C---:B----4-:R-:W-:Y:S05]  /*e3a0*/  HMMA.16816.F32.BF16 R44, R56.reuse, R72, R44 ;  /* 0x00000048382c723c */ /* 0x050fea000004182c */
[----:B------:R-:W-:Y:S01]  /*e3b0*/  F2FP.BF16.F32.PACK_AB R61, R145, R142 ;  /* 0x0000008e913d723e */ /* 0x000fe200000010ff */
[----:B------:R-:W-:Y:S01]  /*e3c0*/  HMMA.16816.F32.BF16 R48, R56, R74, R48 ;  /* 0x0000004a3830723c */ /* 0x000fe20000041830 */
[----:B------:R-:W1:Y:S04]  /*e3d0*/  LDSM.16.MT88.4 R56, [R116+0xc400] ;  /* 0x00c400007438783b */ /* 0x000e680000004200 */
[----:B------:R-:W-:Y:S01]  /*e3e0*/  F2FP.BF16.F32.PACK_AB R62, R147, R144 ;  /* 0x00000090933e723e */ /* 0x000fe200000010ff */
[----:B------:R-:W-:Y:S01]  /*e3f0*/  FADD.FTZ R140, R140, R139 ;  /* 0x0000008b8c8c7221 */ /* 0x000fe20000010000 */
[----:B------:R-:W-:Y:S02]  /*e400*/  F2FP.BF16.F32.PACK_AB R63, R149, R146 ;  /* 0x00000092953f723e */ /* 0x000fe400000010ff */
[----:B------:R-:W-:Y:S02]  /*e410*/  LDSM.16.MT88.4 R72, [R172+0xa800] ;  /* 0x00a80000ac48783b */ /* 0x000fe40000004200 */
[----:B------:R-:W-:Y:S03]  /*e420*/  FADD.FTZ R143, R143, R140 ;  /* 0x0000008c8f8f7221 */ /* 0x000fe60000010000 */
[C---:B--2---:R-:W-:Y:S05]  /*e430*/  HMMA.16816.F32.BF16 R4, R60.reuse, R64, R4 ;  /* 0x000000403c04723c */ /* 0x044fea0000041804 */
[----:B------:R-:W-:Y:S01]  /*e440*/  FADD.FTZ R144, R144, R143 ;  /* 0x0000008f90907221 */ /* 0x000fe20000010000 */
[C---:B------:R-:W-:Y:S01]  /*e450*/  HMMA.16816.F32.BF16 R8, R60.reuse, R66, R8 ;  /* 0x000000423c08723c */ /* 0x040fe20000041808 */
[----:B------:R-:W2:Y:S04]  /*e460*/  LDSM.16.MT88.4 R64, [R172+0xe400] ;  /* 0x00e40000ac40783b */ /* 0x000ea80000004200 */
[----:B------:R-:W-:Y:S01]  /*e470*/  FADD.FTZ R144, R147, R144 ;  /* 0x0000009093907221 */ /* 0x000fe20000010000 */
[C---:B---3--:R-:W-:Y:S06]  /*e480*/  HMMA.16816.F32.BF16 R12, R60.reuse, R68, R12 ;  /* 0x000000443c0c723c */ /* 0x048fec000004180c */
        /* <DEDUP_REMOVED lines=15> */
[----:B------:R-:W-:Y:S01]  /*e580*/  HMMA.16816.F32.BF16 R48, R60, R70, R48 ;  /* 0x000000463c30723c */ /* 0x000fe20000041830 */
[----:B------:R-:W2:Y:S04]  /*e590*/  LDSM.16.MT88.4 R60, [R172+0xe800] ;  /* 0x00e80000ac3c783b */ /* 0x000ea80000004200 */
[----:B------:R-:W-:Y:S01]  /*e5a0*/  FADD.FTZ R125, R125, R144 ;  /* 0x000000907d7d7221 */ /* 0x000fe20000010000 */
[C---:B------:R-:W-:Y:S03]  /*e5b0*/  HMMA.16816.F32.BF16 R4, R56.reuse, R72, R4 ;  /* 0x000000483804723c */ /* 0x040fe60000041804 */
[----:B------:R-:W3:Y:S02]  /*e5c0*/  LDSM.16.MT88.4 R68, [R116+0xe800] ;  /* 0x00e800007444783b */ /* 0x000ee40000004200 */
[----:B------:R-:W-:Y:S01]  /*e5d0*/  FADD.FTZ R148, R148, R125 ;  /* 0x0000007d94947221 */ /* 0x000fe20000010000 */
[C---:B------:R-:W-:Y:S05]  /*e5e0*/  HMMA.16816.F32.BF16 R8, R56.reuse, R74, R8 ;  /* 0x0000004a3808723c */ /* 0x040fea0000041808 */
[----:B------:R-:W-:Y:S01]  /*e5f0*/  FADD.FTZ R151, R151, R148 ;  /* 0x0000009497977221 */ /* 0x000fe20000010000 */
[C---:B----4-:R-:W-:Y:S05]  /*e600*/  HMMA.16816.F32.BF16 R12, R56.reuse, R76, R12 ;  /* 0x0000004c380c723c */ /* 0x050fea000004180c */
[----:B------:R-:W-:Y:S01]  /*e610*/  FADD.FTZ R152, R152, R151 ;  /* 0x0000009798987221 */ /* 0x000fe20000010000 */
[C---:B------:R-:W-:Y:S01]  /*e620*/  HMMA.16816.F32.BF16 R16, R56.reuse, R78, R16 ;  /* 0x0000004e3810723c */ /* 0x040fe20000041810 */
[----:B------:R-:W-:Y:S05]  /*e630*/  LDSM.16.MT88.4 R76, [R172+0xec00] ;  /* 0x00ec0000ac4c783b */ /* 0x000fea0000004200 */
[C---:B-1----:R-:W-:Y:S01]  /*e640*/  HMMA.16816.F32.BF16 R20, R56.reuse, R64, R20 ;  /* 0x000000403814723c */ /* 0x042fe20000041814 */
[----:B------:R-:W1:Y:S05]  /*e650*/  MUFU.EX2 R64, R197 ;  /* 0x000000c500407308 */ /* 0x000e6a0000000800 */
[C---:B------:R-:W-:Y:S05]  /*e660*/  HMMA.16816.F32.BF16 R24, R56.reuse, R66, R24 ;  /* 0x000000423818723c */ /* 0x040fea0000041818 */
[--C-:B------:R-:W-:Y:S01]  /*e670*/  FFMA.FTZ R65, R52, UR4, -R55.reuse ;  /* 0x0000000434417c23 */ /* 0x100fe20008010837 */
[C---:B------:R-:W-:Y:S05]  /*e680*/  HMMA.16816.F32.BF16 R28, R56.reuse, R80, R28 ;  /* 0x00000050381c723c */ /* 0x040fea000004181c */
[----:B------:R-:W-:Y:S01]  /*e690*/  F2FP.BF16.F32.PACK_AB R52, R124, R121 ;  /* 0x000000797c34723e */ /* 0x000fe200000010ff */
[C---:B------:R-:W-:Y:S01]  /*e6a0*/  HMMA.16816.F32.BF16 R32, R56.reuse, R82, R32 ;  /* 0x000000523820723c */ /* 0x040fe20000041820 */
[----:B------:R-:W-:Y:S04]  /*e6b0*/  MUFU.EX2 R65, R65 ;  /* 0x0000004100417308 */ /* 0x000fe80000000800 */
[----:B------:R-:W-:Y:S01]  /*e6c0*/  FFMA.FTZ R55, R3, UR4, -R55 ;  /* 0x0000000403377c23 */ /* 0x000fe20008010837 */
[C---:B--2---:R-:W-:Y:S05]  /*e6d0*/  HMMA.16816.F32.BF16 R36, R56.reuse, R60, R36 ;  /* 0x0000003c3824723c */ /* 0x044fea0000041824 */
[----:B------:R-:W2:Y:S01]  /*e6e0*/  MUFU.EX2 R194, R55 ;  /* 0x0000003700c27308 */ /* 0x000ea20000000800 */
[----:B-1----:R-:W-:Y:S01]  /*e6f0*/  F2FP.BF16.F32.PACK_AB R54, R191, R64 ;  /* 0x00000040bf36723e */ /* 0x002fe200000010ff */
[C---:B------:R-:W-:Y:S04]  /*e700*/  HMMA.16816.F32.BF16 R40, R56.reuse, R62, R40 ;  /* 0x0000003e3828723c */ /* 0x040fe80000041828 */
[----:B------:R-:W-:Y:S02]  /*e710*/  FADD.FTZ R60, R94, R89 ;  /* 0x000000595e3c7221 */ /* 0x000fe40000010000 */
[C---:B---3--:R-:W-:Y:S01]  /*e720*/  HMMA.16816.F32.BF16 R44, R56.reuse, R68, R44 ;  /* 0x00000044382c723c */ /* 0x048fe2000004182c */
[----:B------:R-:W1:Y:S04]  /*e730*/  LDSM.16.MT88.4 R92, [R172+0xcc00] ;  /* 0x00cc0000ac5c783b */ /* 0x000e680000004200 */
[----:B------:R-:W-:Y:S01]  /*e740*/  FADD.FTZ R60, R99, R60 ;  /* 0x0000003c633c7221 */ /* 0x000fe20000010000 */
[----:B------:R-:W-:Y:S03]  /*e750*/  HMMA.16816.F32.BF16 R48, R56, R70, R48 ;  /* 0x000000463830723c */ /* 0x000fe60000041830 */
[----:B------:R-:W3:Y:S02]  /*e760*/  LDSM.16.MT88.4 R68, [R116+0xec00] ;  /* 0x00ec00007444783b */ /* 0x000ee40000004200 */
[----:B--2---:R-:W-:Y:S01]  /*e770*/  F2FP.BF16.F32.PACK_AB R55, R194, R65 ;  /* 0x00000041c237723e */ /* 0x004fe200000010ff */
[----:B------:R-:W-:Y:S01]  /*e780*/  FADD.FTZ R3, R97, R60 ;  /* 0x0000003c61037221 */ /* 0x000fe20000010000 */
[----:B------:R-:W-:Y:S04]  /*e790*/  FADD.FTZ R121, R121, R152 ;  /* 0x0000009879797221 */ /* 0x000fe80000010000 */
        /* <DEDUP_REMOVED lines=25> */
[----:B------:R-:W-:Y:S05]  /*e930*/  HMMA.16816.F32.BF16 R68, R52, R70, R48 ;  /* 0x000000463444723c */ /* 0x000fea0000041830 */
[----:B------:R-:W-:Y:S01]  /*e940*/  FADD.FTZ R4, R149, R4 ;  /* 0x0000000495047221 */ /* 0x000fe20000010000 */
[----:B------:R-:W-:Y:S01]  /*e950*/  IADD3 R3, R181, -0x1, RZ ;  /* 0xffffffffb5037810 */ /* 0x000fe20007ffe0ff */
[----:B------:R-:W-:Y:S04]  /*e960*/  FADD.FTZ R191, R191, R64 ;  /* 0x00000040bfbf7221 */ /* 0x000fe80000010000 */
        /* <DEDUP_REMOVED lines=10> */
.L_x_1957:
        /* <DEDUP_REMOVED lines=173> */
.L_x_1962:
        /* <DEDUP_REMOVED lines=10> */
.L_x_1963:
[----:B------:R-:W1:Y:S01]  /*f580*/  S2R R5, SR_CTAID.Z ;  /* 0x0000000000057919 */ /* 0x000e620000002700 */
[----:B------:R-:W1:Y:S01]  /*f590*/  LDC R0, c[0x0][0x270] ;  /* 0x00009c00ff007b82 */ /* 0x000e620000000800 */
[----:B------:R-:W1:Y:S07]  /*f5a0*/  S2R R2, SR_CTAID.Y ;  /* 0x0000000000027919 */ /* 0x000e6e0000002600 */
[----:B------:R-:W2:Y:S01]  /*f5b0*/  LDC R180, c[0x0][0x2c4] ;  /* 0x0000b100ffb47b82 */ /* 0x000ea20000000800 */
[----:B-1----:R-:W-:-:S04]  /*f5c0*/  IMAD R13, R2, R0, R5 ;  /* 0x00000000020d7224 */ /* 0x002fc800078e0205 */
[----:B--2---:R-:W-:-:S07]  /*f5d0*/  IMAD R180, R13, R180, RZ ;  /* 0x000000b40db47224 */ /* 0x004fce00078e02ff */
.L_x_1964:
        /* <DEDUP_REMOVED lines=35> */
.L_x_1966:
[----:B------:R-:W-:Y:S05]  /*f810*/  BSYNC B0 ;  /* 0x0000000000007941 */ /* 0x000fea0003800000 */
.L_x_1965:
        /* <DEDUP_REMOVED lines=28> */
.L_x_1968:
[----:B------:R-:W-:Y:S05]  /*f9e0*/  BSYNC B0 ;  /* 0x0000000000007941 */ /* 0x000fea0003800000 */
.L_x_1967:
        /* <DEDUP_REMOVED lines=18> */
.L_x_1969:
        /* <DEDUP_REMOVED lines=15> */
.L_x_6457:


//--------------------- .text._ZN5flash24flash_fwd_splitkv_kernelI23Flash_fwd_kernel_traitsILi96ELi64ELi128ELi4ELb0ELb0EN7cutlass10bfloat16_tE19Flash_kernel_traitsILi96ELi64ELi128ELi4ES3_EELb1ELb0ELb1ELb0ELb0ELb0ELb0ELb0EEEvNS_16Flash_fwd_paramsE --------------------------
	.section	.text._ZN5flash24flash_fwd_splitkv_kernelI23Flash_fwd_kernel_traitsILi96ELi64ELi128ELi4ELb0ELb0EN7cutlass10bfloat16_tE19Flash_kernel_traitsILi96ELi64ELi128ELi4ES3_EELb1ELb0ELb1ELb0ELb0ELb0ELb0ELb0EEEvNS_16Flash_fwd_paramsE,"ax",@progbits
	.align	128
        .global         _ZN5flash24flash_fwd_splitkv_kernelI23Flash_fwd_kernel_traitsILi96ELi64ELi128ELi4ELb0ELb0EN7cutlass10bfloat16_tE19Flash_kernel_traitsILi96ELi64ELi128ELi4ES3_EELb1ELb0ELb1ELb0ELb0ELb0ELb0ELb0EEEvNS_16Flash_fwd_paramsE
        .type           _ZN5flash24flash_fwd_splitkv_kernelI23Flash_fwd_kernel_traitsILi96ELi64ELi128ELi4ELb0ELb0EN7cutlass10bfloat16_tE19Flash_kernel_traitsILi96ELi64ELi128ELi4ES3_EELb1ELb0ELb1ELb0ELb0ELb0ELb0ELb0EEEvNS_16Flash_fwd_paramsE,@function
        .size           _ZN5flash24flash_fwd_splitkv_kernelI23Flash_fwd_kernel_traitsILi96ELi64ELi128ELi4ELb0ELb0EN7cutlass10bfloat16_tE19Flash_kernel_traitsILi96ELi64ELi128ELi4ES3_EELb1ELb0ELb1ELb0ELb0ELb0ELb0ELb0EEEvNS_16Flash_fwd_paramsE,(.L_x_6458 - _ZN5flash24flash_fwd_splitkv_kernelI23Flash_fwd_kernel_traitsILi96ELi64ELi128ELi4ELb0ELb0EN7cutlass10bfloat16_tE19Flash_kernel_traitsILi96ELi64ELi128ELi4ES3_EELb1ELb0ELb1ELb0ELb0ELb0ELb0ELb0EEEvNS_16Flash_fwd_paramsE)
        .other          _ZN5flash24flash_fwd_splitkv_kernelI23Flash_fwd_kernel_traitsILi96ELi64ELi128ELi4ELb0ELb0EN7cutlass10bfloat16_tE19Flash_kernel_traitsILi96ELi64ELi128ELi4ES3_EELb1ELb0ELb1ELb0ELb0ELb0ELb0ELb0EEEvNS_16Flash_fwd_paramsE,@"STO_CUDA_ENTRY STV_DEFAULT"
_ZN5flash24flash_fwd_splitkv_kernelI23Flash_fwd_kernel_traitsILi96ELi64ELi128ELi4ELb0ELb0EN7cutlass10bfloat16_tE19Flash_kernel_traitsILi96ELi64ELi128ELi4ES3_EELb1ELb0ELb1ELb0ELb0ELb0ELb0ELb0EEEvNS_16Flash_fwd_paramsE:
.text._ZN5flash24flash_fwd_splitkv_kernelI23Flash_fwd_kernel_traitsILi96ELi64ELi128ELi4ELb0ELb0EN7cutlass10bfloat16_tE19Flash_kernel_traitsILi96ELi64ELi128ELi4ES3_EELb1ELb0ELb1ELb0ELb0ELb0ELb0ELb0EEEvNS_16Flash_fwd_paramsE:
        /* <DEDUP_REMOVED lines=38> */
.L_x_1970:
[----:B------:R-:W1:Y:S02]  /*0260*/  LDC R4, c[0x0][0x2c8] ;  /* 0x0000b200ff047b82 */ /* 0x000e640000000800 */
.L_x_1971:
        /* <DEDUP_REMOVED lines=38> */
[----:B------:R-:W-:Y:S01]  /*04d0*/  IMAD.IADD R182, R182, 0x1, -R125 ;  /* 0x00000001b6b67824 */ /* 0x000fe200078e0a7d */
[----:B------:R-:W-:Y:S01]  /*04e0*/  ULDC UR4, c[0x0][0x270] ;  /* 0x00009c0000047ab9 */ /* 0x000fe20000000800 */
[----:B------:R-:W-:Y:S01]  /*04f0*/  BSSY B0, `(.L_x_1973) ;  /* 0x0000038000007945 */ /* 0x000fe20003800000 */
[----:B------:R-:W-:-:S04]  /*0500*/  LEA.HI R0, R7, R122, RZ, 0x2 ;  /* 0x0000007a07007211 */ /* 0x000fc800078f10ff */
[----:B------:R-:W-:-:S03]  /*0510*/  LOP3.LUT R7, R0, 0xfffffffc, RZ, 0xc0, !PT ;  /* 0xfffffffc00077812 */ /* 0x000fc600078ec0ff */
[----:B------:R-:W2:Y:S01]  /*0520*/  @!P0 LDC.64 R2, c[0x0][0x290] ;  /* 0x0000a400ff028b82 */ /* 0x000ea20000000a00 */
[----:B------:R-:W-:Y:S01]  /*0530*/  @!P0 SHF.R.S32.HI R9, RZ, 0x1f, R8 ;  /* 0x0000001fff098819 */ /* 0x000fe20000011408 */
[----:B------:R-:W-:Y:S01]  /*0540*/  IMAD.IADD R122, R122, 0x1, -R7 ;  /* 0x000000017a7a7824 */ /* 0x000fe200078e0a07 */
[----:B------:R-:W-:-:S04]  /*0550*/  SHF.R.S32.HI R7, RZ, 0x1f, R125 ;  /* 0x0000001fff077819 */ /* 0x000fc8000001147d */
[----:B------:R-:W-:Y:S01]  /*0560*/  ISETP.NE.AND P6, PT, R122, RZ, PT ;  /* 0x000000ff7a00720c */ /* 0x000fe20003fc5270 */
[----:B-1----:R-:W-:-:S04]  /*0570*/  @P0 IMAD.WIDE.U32 R10, R183, R4, RZ ;  /* 0x00000004b70a0225 */ /* 0x002fc800078e00ff */
[----:B------:R-:W-:Y:S02]  /*0580*/  @P0 IMAD R183, R183, R5, R11 ;  /* 0x00000005b7b70224 */ /* 0x000fe400078e020b */
[-C--:B--2---:R-:W-:Y:S02]  /*0590*/  @!P0 IMAD R6, R9, R2.reuse, RZ ;  /* 0x0000000209068224 */ /* 0x084fe400078e02ff */
[----:B------:R-:W-:-:S04]  /*05a0*/  @!P0 IMAD.WIDE.U32 R14, R8, R2, RZ ;  /* 0x00000002080e8225 */ /* 0x000fc800078e00ff */
[----:B------:R-:W-:Y:S02]  /*05b0*/  @!P0 IMAD R3, R8, R3, R6 ;  /* 0x0000000308038224 */ /* 0x000fe400078e0206 */
[----:B------:R-:W-:Y:S01]  /*05c0*/  @P0 IMAD.MOV.U32 R6, RZ, RZ, R10 ;  /* 0x000000ffff060224 */ /* 0x000fe200078e000a */
[----:B------:R-:W-:Y:S01]  /*05d0*/  SHF.L.U32 R10, R122, 0x3, RZ ;  /* 0x000000037a0a7819 */ /* 0x000fe200000006ff */
[----:B------:R-:W-:Y:S01]  /*05e0*/  @!P0 IMAD.IADD R183, R15, 0x1, R3 ;  /* 0x000000010fb78824 */ /* 0x000fe200078e0203 */
[----:B------:R-:W-:Y:S01]  /*05f0*/  SHF.R.S32.HI R3, RZ, 0x2, R0 ;  /* 0x00000002ff037819 */ /* 0x000fe20000011400 */
[----:B------:R-:W-:Y:S01]  /*0600*/  IMAD R2, R7, R4, RZ ;  /* 0x0000000407027224 */ /* 0x000fe200078e02ff */
[----:B------:R-:W-:Y:S01]  /*0610*/  SHF.R.S32.HI R11, RZ, 0x1f, R10 ;  /* 0x0000001fff0b7819 */ /* 0x000fe2000001140a */
[----:B------:R-:W-:Y:S01]  /*0620*/  IMAD R8, R8, UR4, R12 ;  /* 0x0000000408087c24 */ /* 0x000fe2000f8e020c */
[----:B------:R-:W-:Y:S01]  /*0630*/  @!P0 MOV R6, R14 ;  /* 0x0000000e00068202 */ /* 0x000fe20000000f00 */
[----:B------:R-:W-:Y:S01]  /*0640*/  IMAD R2, R125, R5, R2 ;  /* 0x000000057d027224 */ /* 0x000fe200078e0202 */
[----:B------:R-:W-:Y:S01]  /*0650*/  ISETP.GE.AND P1, PT, R3, R182, PT ;  /* 0x000000b60300720c */ /* 0x000fe20003f26270 */
[----:B------:R-:W-:Y:S01]  /*0660*/  IMAD.WIDE.U32 R18, R125, R4, R10 ;  /* 0x000000047d127225 */ /* 0x000fe200078e000a */
[----:B------:R-:W-:Y:S01]  /*0670*/  ULDC UR4, c[0x0][0x2c4] ;  /* 0x0000b10000047ab9 */ /* 0x000fe20000000800 */
[----:B------:R-:W-:-:S02]  /*0680*/  SHF.R.S32.HI R7, RZ, 0x1f, R12 ;  /* 0x0000001fff077819 */ /* 0x000fc4000001140c */
[----:B------:R-:W-:Y:S01]  /*0690*/  IMAD R8, R8, UR4, R125 ;  /* 0x0000000408087c24 */ /* 0x000fe2000f8e027d */
[----:B------:R-:W-:Y:S01]  /*06a0*/  IADD3 R14, P0, R6, R18, RZ ;  /* 0x00000012060e7210 */ /* 0x000fe20007f1e0ff */
[----:B------:R-:W-:Y:S01]  /*06b0*/  ULDC.64 UR4, c[0x0][0x2a0] ;  /* 0x0000a80000047ab9 */ /* 0x000fe20000000a00 */
[----:B------:R-:W-:Y:S01]  /*06c0*/  SHF.R.S32.HI R9, RZ, 0x1f, R3 ;  /* 0x0000001fff097819 */ /* 0x000fe20000011403 */
[----:B------:R-:W-:Y:S01]  /*06d0*/  IMAD R17, R7, UR4, RZ ;  /* 0x0000000407117c24 */ /* 0x000fe2000f8e02ff */
[----:B------:R-:W-:Y:S02]  /*06e0*/  IADD3.X R15, R183, R19, R2, P0, !PT ;  /* 0x00000013b70f7210 */ /* 0x000fe400007fe402 */
[----:B------:R-:W-:Y:S01]  /*06f0*/  IADD3 R7, R3, 0x20, RZ ;  /* 0x0000002003077810 */ /* 0x000fe20007ffe0ff */
[----:B------:R-:W-:Y:S01]  /*0700*/  IMAD R17, R12, UR5, R17 ;  /* 0x000000050c117c24 */ /* 0x000fe2000f8e0211 */
[----:B------:R-:W-:Y:S01]  /*0710*/  IADD3 R0, P3, R8, R3, RZ ;  /* 0x0000000308007210 */ /* 0x000fe20007f7e0ff */
[----:B------:R-:W-:Y:S01]  /*0720*/  IMAD.WIDE.U32 R14, R12, UR4, R14 ;  /* 0x000000040c0e7c25 */ /* 0x000fe2000f8e000e */
[----:B------:R-:W-:-:S02]  /*0730*/  ISETP.GE.AND P0, PT, R7, R182, PT ;  /* 0x000000b60700720c */ /* 0x000fc40003f06270 */
[C---:B------:R-:W-:Y:S01]  /*0740*/  IADD3 R6, R10.reuse, 0x40, RZ ;  /* 0x000000400a067810 */ /* 0x040fe20007ffe0ff */
[----:B------:R-:W-:Y:S02]  /*0750*/  VIADD R12, R10, 0x20 ;  /* 0x000000200a0c7836 */ /* 0x000fe40000000000 */
[----:B------:R-:W-:Y:S01]  /*0760*/  IMAD.IADD R17, R15, 0x1, R17 ;  /* 0x000000010f117824 */ /* 0x000fe200078e0211 */
[----:B------:R-:W-:Y:S07]  /*0770*/  @P1 BRA `(.L_x_1974) ;  /* 0x00000000003c1947 */ /* 0x000fee0003800000 */
[-C--:B------:R-:W-:Y:S01]  /*0780*/  IMAD R2, R9, R4.reuse, RZ ;  /* 0x0000000409027224 */ /* 0x080fe200078e02ff */
[----:B------:R-:W-:Y:S01]  /*0790*/  ULDC UR6, c[0x0][0x2d0] ;  /* 0x0000b40000067ab9 */ /* 0x000fe20000000800 */
[----:B------:R-:W-:Y:S01]  /*07a0*/  IMAD.MOV.U32 R16, RZ, RZ, R14 ;  /* 0x000000ffff107224 */ /* 0x000fe200078e000e */
[----:B------:R-:W-:Y:S01]  /*07b0*/  ISETP.GE.AND P5, PT, R10, UR6, PT ;  /* 0x000000060a007c0c */ /* 0x000fe2000bfa6270 */
[C---:B------:R-:W-:Y:S01]  /*07c0*/  IMAD R2, R3.reuse, R5, R2 ;  /* 0x0000000503027224 */ /* 0x040fe200078e0202 */
        /* <DEDUP_REMOVED lines=10> */
.L_x_1974:
[----:B------:R-:W-:Y:S05]  /*0870*/  BSYNC B0 ;  /* 0x0000000000007941 */ /* 0x000fea0003800000 */
.L_x_1973:
        /* <DEDUP_REMOVED lines=12> */
[----:B------:R-:W-:-:S04]  /*0940*/  IMAD R2, R11, R4, RZ ;  /* 0x000000040b027224 */ /* 0x000fc800078e02ff */
[----:B------:R-:W-:Y:S01]  /*0950*/  IMAD R3, R3, R5, R2 ;  /* 0x0000000503037224 */ /* 0x000fe200078e0202 */
[----:B------:R-:W-:-:S03]  /*0960*/  LEA R2, P4, R14, UR4, 0x1 ;  /* 0x000000040e027c11 */ /* 0x000fc6000f8808ff */
[----:B------:R-:W-:-:S05]  /*0970*/  IMAD.IADD R3, R15, 0x1, R3 ;  /* 0x000000010f037824 */ /* 0x000fca00078e0203 */
[----:B------:R-:W-:-:S05]  /*0980*/  LEA.HI.X R3, R14, UR5, R3, 0x1, P4 ;  /* 0x000000050e037c11 */ /* 0x000fca000a0f0c03 */
[----:B------:R2:W-:Y:S04]  /*0990*/  @!P2 STG.E.128 desc[UR10][R2.64], RZ ;  /* 0x000000ff0200a986 */ /* 0x0005e8000c101d0a */
[----:B------:R2:W-:Y:S04]  /*09a0*/  @!P1 STG.E.128 desc[UR10][R2.64+0x40], RZ ;  /* 0x000040ff02009986 */ /* 0x0005e8000c101d0a */
[----:B------:R2:W-:Y:S02]  /*09b0*/  @!P0 STG.E.128 desc[UR10][R2.64+0x80], RZ ;  /* 0x000080ff02008986 */ /* 0x0005e4000c101d0a */
.L_x_1976:
[----:B------:R-:W-:Y:S05]  /*09c0*/  BSYNC B0 ;  /* 0x0000000000007941 */ /* 0x000fea0003800000 */
.L_x_1975:
        /* <DEDUP_REMOVED lines=11> */
.L_x_1972:
        /* <DEDUP_REMOVED lines=24> */
.L_x_1977:
[----:B------:R-:W-:Y:S05]  /*0c00*/  @!P6 BRA `(.L_x_1978) ;  /* 0x00000004003ce947 */ /* 0x000fea0003800000 */
[----:B------:R-:W1:Y:S01]  /*0c10*/  LDC R16, c[0x0][0x380] ;  /* 0x0000e000ff107b82 */ /* 0x000e620000000800 */
[----:B------:R-:W-:Y:S01]  /*0c20*/  LEA R21, R132, 0xffffff80, 0x7 ;  /* 0xffffff8084157811 */ /* 0x000fe200078e38ff */
[----:B------:R-:W-:-:S06]  /*0c30*/  ULDC.64 UR4, c[0x0][0x260] ;  /* 0x0000980000047ab9 */ /* 0x000fcc0000000a00 */
        /* <DEDUP_REMOVED lines=22> */
[----:B------:R-:W-:-:S05]  /*0da0*/  @P2 IADD3 R11, R11, 0x1, RZ ;  /* 0x000000010b0b2810 */ /* 0x000fca0007ffe0ff */
[----:B------:R-:W-:Y:S01]  /*0db0*/  @!P0 IMAD.MOV R11, RZ, RZ, -R11 ;  /* 0x000000ffff0b8224 */ /* 0x000fe200078e0a0b */
[----:B------:R-:W-:-:S05]  /*0dc0*/  @!P1 LOP3.LUT R11, RZ, R16, RZ, 0x33, !PT ;  /* 0x00000010ff0b9212 */ /* 0x000fca00078e33ff */
[----:B------:R-:W-:-:S05]  /*0dd0*/  IMAD.WIDE R14, R11, 0x4, R186 ;  /* 0x000000040b0e7825 */ /* 0x000fca00078e02ba */
[----:B------:R1:W4:Y:S01]  /*0de0*/  LDG.E R0, desc[UR10][R14.64] ;  /* 0x0000000a0e007981 */ /* 0x000322000c1e1900 */
[----:B--2---:R-:W-:Y:S01]  /*0df0*/  IABS R2, R9 ;  /* 0x0000000900027213 */ /* 0x004fe20000000000 */
[----:B-----5:R-:W-:-:S03]  /*0e00*/  IMAD.MOV R10, RZ, RZ, -R11 ;  /* 0x000000ffff0a7224 */ /* 0x020fc600078e0a0b */
[----:B------:R-:W2:Y:S01]  /*0e10*/  I2F.RP R5, R2 ;  /* 0x0000000200057306 */ /* 0x000ea20000209400 */
[----:B------:R-:W-:-:S05]  /*0e20*/  IMAD R21, R16, R10, R21 ;  /* 0x0000000a10157224 */ /* 0x000fca00078e0215 */
[----:B------:R-:W-:Y:S02]  /*0e30*/  SHF.R.S32.HI R11, RZ, 0x1f, R21 ;  /* 0x0000001fff0b7819 */ /* 0x000fe40000011415 */
[----:B--2---:R-:W2:Y:S02]  /*0e40*/  MUFU.RCP R6, R5 ;  /* 0x0000000500067308 */ /* 0x004ea40000001000 */
[----:B--2---:R-:W-:-:S06]  /*0e50*/  IADD3 R6, R6, 0xffffffe, RZ ;  /* 0x0ffffffe06067810 */ /* 0x004fcc0007ffe0ff */
[----:B------:R-:W2:Y:S02]  /*0e60*/  F2I.FTZ.U32.TRUNC.NTZ R7, R6 ;  /* 0x0000000600077305 */ /* 0x000ea4000021f000 */
[----:B--2---:R-:W-:Y:S01]  /*0e70*/  IMAD.MOV R3, RZ, RZ, -R7 ;  /* 0x000000ffff037224 */ /* 0x004fe200078e0a07 */
[----:B------:R-:W-:-:S03]  /*0e80*/  MOV R6, RZ ;  /* 0x000000ff00067202 */ /* 0x000fc60000000f00 */
[----:B------:R-:W-:Y:S01]  /*0e90*/  IMAD R4, R3, R2, RZ ;  /* 0x0000000203047224 */ /* 0x000fe200078e02ff */
[----:B------:R-:W-:-:S03]  /*0ea0*/  IABS R3, R12 ;  /* 0x0000000c00037213 */ /* 0x000fc60000000000 */
[----:B------:R-:W-:-:S04]  /*0eb0*/  IMAD.HI.U32 R7, R7, R4, R6 ;  /* 0x0000000407077227 */ /* 0x000fc800078e0006 */
[----:B------:R-:W-:-:S04]  /*0ec0*/  IMAD.MOV.U32 R4, RZ, RZ, R3 ;  /* 0x000000ffff047224 */ /* 0x000fc800078e0003 */
[----:B-1----:R-:W-:-:S05]  /*0ed0*/  IMAD.HI.U32 R14, R7, R4, RZ ;  /* 0x00000004070e7227 */ /* 0x002fca00078e00ff */
[----:B------:R-:W-:-:S05]  /*0ee0*/  IADD3 R3, -R14, RZ, RZ ;  /* 0x000000ff0e037210 */ /* 0x000fca0007ffe1ff */
[C---:B------:R-:W-:Y:S02]  /*0ef0*/  IMAD R3, R2.reuse, R3, R4 ;  /* 0x0000000302037224 */ /* 0x040fe400078e0204 */
[----:B------:R-:W1:Y:S03]  /*0f00*/  LDC.64 R4, c[0x0][0x230] ;  /* 0x00008c00ff047b82 */ /* 0x000e660000000a00 */
[----:B------:R-:W-:-:S13]  /*0f10*/  ISETP.GT.U32.AND P1, PT, R2, R3, PT ;  /* 0x000000030200720c */ /* 0x000fda0003f24070 */
[----:B------:R-:W-:Y:S01]  /*0f20*/  @!P1 IMAD.IADD R3, R3, 0x1, -R2 ;  /* 0x0000000103039824 */ /* 0x000fe200078e0a02 */
[----:B------:R-:W-:Y:S02]  /*0f30*/  @!P1 IADD3 R14, R14, 0x1, RZ ;  /* 0x000000010e0e9810 */ /* 0x000fe40007ffe0ff */
[----:B------:R-:W-:Y:S02]  /*0f40*/  ISETP.NE.AND P1, PT, R9, RZ, PT ;  /* 0x000000ff0900720c */ /* 0x000fe40003f25270 */
[----:B------:R-:W-:Y:S02]  /*0f50*/  ISETP.GE.U32.AND P2, PT, R3, R2, PT ;  /* 0x000000020300720c */ /* 0x000fe40003f46070 */
[----:B------:R-:W-:-:S04]  /*0f60*/  LOP3.LUT R2, R12, R9, RZ, 0x3c, !PT ;  /* 0x000000090c027212 */ /* 0x000fc800078e3cff */
[----:B------:R-:W-:Y:S02]  /*0f70*/  ISETP.GE.AND P0, PT, R2, RZ, PT ;  /* 0x000000ff0200720c */ /* 0x000fe40003f06270 */
[----:B------:R-:W2:Y:S05]  /*0f80*/  LDC.64 R2, c[0x0][0x238] ;  /* 0x00008e00ff027b82 */ /* 0x000eaa0000000a00 */
[----:B------:R-:W-:-:S06]  /*0f90*/  @P2 IADD3 R14, R14, 0x1, RZ ;  /* 0x000000010e0e2810 */ /* 0x000fcc0007ffe0ff */
[----:B------:R-:W-:Y:S01]  /*0fa0*/  @!P0 IMAD.MOV R14, RZ, RZ, -R14 ;  /* 0x000000ffff0e8224 */ /* 0x000fe200078e0a0e */
        /* <DEDUP_REMOVED lines=13> */
[----:B------:R-:W-:Y:S01]  /*1080*/  IMAD.WIDE.U32 R2, R0, R2, RZ ;  /* 0x0000000200027225 */ /* 0x000fe200078e00ff */
[----:B------:R-:W-:-:S03]  /*1090*/  IADD3 R17, R17, R4, RZ ;  /* 0x0000000411117210 */ /* 0x000fc60007ffe0ff */
[C---:B------:R-:W-:Y:S01]  /*10a0*/  IMAD R5, R14.reuse, UR5, R5 ;  /* 0x000000050e057c24 */ /* 0x040fe2000f8e0205 */
[----:B------:R-:W-:Y:S01]  /*10b0*/  IADD3 R7, R3, R7, RZ ;  /* 0x0000000703077210 */ /* 0x000fe20007ffe0ff */
[----:B------:R-:W-:-:S04]  /*10c0*/  IMAD.WIDE.U32 R26, R14, UR4, R16 ;  /* 0x000000040e1a7c25 */ /* 0x000fc8000f8e0010 */
[----:B------:R-:W-:Y:S01]  /*10d0*/  IMAD.MOV.U32 R20, RZ, RZ, R2 ;  /* 0x000000ffff147224 */ /* 0x000fe200078e0002 */
[----:B------:R-:W-:Y:S01]  /*10e0*/  IADD3 R0, R27, R5, RZ ;  /* 0x000000051b007210 */ /* 0x000fe20007ffe0ff */
[----:B------:R-:W-:Y:S06]  /*10f0*/  BRA `(.L_x_1979) ;  /* 0x0000000400307947 */ /* 0x000fec0003800000 */
.L_x_1978:
[----:B------:R-:W1:Y:S01]  /*1100*/  LDC R9, c[0x0][0x278] ;  /* 0x00009e00ff097b82 */ /* 0x000e620000000800 */
[----:B------:R-:W-:Y:S02]  /*1110*/  ISETP.NE.AND P3, PT, R0, -0x1, PT ;  /* 0xffffffff0000780c */ /* 0x000fe40003f65270 */
[----:B------:R-:W-:-:S04]  /*1120*/  LEA R21, R132, 0xffffff80, 0x7 ;  /* 0xffffff8084157811 */ /* 0x000fc800078e38ff */
[----:B------:R-:W-:-:S07]  /*1130*/  SHF.R.S32.HI R11, RZ, 0x1f, R21 ;  /* 0x0000001fff0b7819 */ /* 0x000fce0000011415 */
[----:B------:R-:W2:Y:S01]  /*1140*/  @P3 LDC.64 R128, c[0x0][0x248] ;  /* 0x00009200ff803b82 */ /* 0x000ea20000000a00 */
[----:B------:R-:W-:Y:S02]  /*1150*/  @P3 IADD3 R16, R13, R0, RZ ;  /* 0x000000000d103210 */ /* 0x000fe40007ffe0ff */
[----:B-1----:R-:W-:-:S04]  /*1160*/  IABS R3, R9 ;  /* 0x0000000900037213 */ /* 0x002fc80000000000 */
[----:B------:R-:W1:Y:S08]  /*1170*/  I2F.RP R5, R3 ;  /* 0x0000000300057306 */ /* 0x000e700000209400 */
[----:B-1----:R-:W1:Y:S02]  /*1180*/  MUFU.RCP R6, R5 ;  /* 0x0000000500067308 */ /* 0x002e640000001000 */
[----:B-1----:R-:W-:-:S02]  /*1190*/  VIADD R6, R6, 0xffffffe ;  /* 0x0ffffffe06067836 */ /* 0x002fc40000000000 */
[----:B--2---:R-:W-:-:S04]  /*11a0*/  @P3 IMAD R5, R16, R129, RZ ;  /* 0x0000008110053224 */ /* 0x004fc800078e02ff */
[----:B------:R-:W1:Y:S01]  /*11b0*/  F2I.FTZ.U32.TRUNC.NTZ R7, R6 ;  /* 0x0000000600077305 */ /* 0x000e62000021f000 */
[----:B------:R-:W-:-:S04]  /*11c0*/  @P3 IMAD.WIDE.U32 R16, R16, R128, RZ ;  /* 0x0000008010103225 */ /* 0x000fc800078e00ff */
[----:B------:R-:W-:Y:S02]  /*11d0*/  @P3 IMAD.IADD R5, R17, 0x1, R5 ;  /* 0x0000000111053824 */ /* 0x000fe400078e0205 */
[----:B-1----:R-:W-:Y:S01]  /*11e0*/  IMAD.MOV R2, RZ, RZ, -R7 ;  /* 0x000000ffff027224 */ /* 0x002fe200078e0a07 */
[----:B------:R-:W-:-:S03]  /*11f0*/  MOV R6, RZ ;  /* 0x000000ff00067202 */ /* 0x000fc60000000f00 */
[----:B------:R-:W-:Y:S01]  /*1200*/  IMAD R4, R2, R3, RZ ;  /* 0x0000000302047224 */ /* 0x000fe200078e02ff */
[----:B------:R-:W-:-:S03]  /*1210*/  IABS R2, R12 ;  /* 0x0000000c00027213 */ /* 0x000fc60000000000 */
[----:B------:R-:W-:-:S04]  /*1220*/  IMAD.HI.U32 R7, R7, R4, R6 ;  /* 0x0000000407077227 */ /* 0x000fc800078e0006 */
[----:B------:R-:W-:-:S04]  /*1230*/  IMAD.MOV.U32 R4, RZ, RZ, R2 ;  /* 0x000000ffff047224 */ /* 0x000fc800078e0002 */
[----:B------:R-:W-:Y:S02]  /*1240*/  IMAD.HI.U32 R14, R7, R4, RZ ;  /* 0x00000004070e7227 */ /* 0x000fe400078e00ff */
[----:B------:R-:W1:Y:S03]  /*1250*/  @P3 LDC.64 R6, c[0x0][0x250] ;  /* 0x00009400ff063b82 */ /* 0x000e660000000a00 */
[----:B------:R-:W-:-:S05]  /*1260*/  IADD3 R2, -R14, RZ, RZ ;  /* 0x000000ff0e027210 */ /* 0x000fca0007ffe1ff */
[----:B------:R-:W-:Y:S01]  /*1270*/  IMAD R2, R3, R2, R4 ;  /* 0x0000000203027224 */ /* 0x000fe200078e0204 */
[----:B------:R-:W-:-:S04]  /*1280*/  LOP3.LUT R4, R12, R9, RZ, 0x3c, !PT ;  /* 0x000000090c047212 */ /* 0x000fc800078e3cff */
[----:B------:R-:W-:Y:S02]  /*1290*/  ISETP.GT.U32.AND P0, PT, R3, R2, PT ;  /* 0x000000020300720c */ /* 0x000fe40003f04070 */
[----:B------:R-:W-:-:S11]  /*12a0*/  ISETP.GE.AND P1, PT, R4, RZ, PT ;  /* 0x000000ff0400720c */ /* 0x000fd60003f26270 */
[----:B------:R-:W-:Y:S02]  /*12b0*/  @!P0 IMAD.IADD R2, R2, 0x1, -R3 ;  /* 0x0000000102028824 */ /* 0x000fe400078e0a03 */
[----:B------:R-:W-:Y:S01]  /*12c0*/  @!P0 VIADD R14, R14, 0x1 ;  /* 0x000000010e0e8836 */ /* 0x000fe20000000000 */
[----:B------:R-:W-:Y:S02]  /*12d0*/  ISETP.NE.AND P0, PT, R9, RZ, PT ;  /* 0x000000ff0900720c */ /* 0x000fe40003f05270 */
[----:B------:R-:W-:Y:S02]  /*12e0*/  ISETP.GE.U32.AND P2, PT, R2, R3, PT ;  /* 0x000000030200720c */ /* 0x000fe40003f46070 */
[----:B------:R-:W2:Y:S11]  /*12f0*/  LDC.64 R2, c[0x0][0x260] ;  /* 0x00009800ff027b82 */ /* 0x000eb60000000a00 */
[----:B------:R-:W-:-:S04]  /*1300*/  @P2 IADD3 R14, R14, 0x1, RZ ;  /* 0x000000010e0e2810 */ /* 0x000fc80007ffe0ff */
[----:B------:R-:W-:Y:S01]  /*1310*/  @!P1 IADD3 R14, -R14, RZ, RZ ;  /* 0x000000ff0e0e9210 */ /* 0x000fe20007ffe1ff */
        /* <DEDUP_REMOVED lines=13> */
.L_x_1980:
[----:B------:R-:W-:Y:S01]  /*13f0*/  MOV R17, R5 ;  /* 0x0000000500117202 */ /* 0x000fe20000000f00 */
[----:B------:R-:W-:Y:S01]  /*1400*/  IMAD R4, R11, R128, RZ ;  /* 0x000000800b047224 */ /* 0x000fe200078e02ff */
[----:B------:R-:W-:Y:S02]  /*1410*/  @!P0 LOP3.LUT R14, RZ, R9, RZ, 0x33, !PT ;  /* 0x00000009ff0e8212 */ /* 0x000fe400078e33ff */
[----:B------:R-:W-:Y:S01]  /*1420*/  @P3 IADD3 R0, R13, R0, RZ ;  /* 0x000000000d003210 */ /* 0x000fe20007ffe0ff */
[----:B------:R-:W-:Y:S01]  /*1430*/  IMAD.WIDE.U32 R16, R128, R21, R16 ;  /* 0x0000001580107225 */ /* 0x000fe200078e0010 */
[----:B------:R-:W-:-:S03]  /*1440*/  SHF.R.S32.HI R9, RZ, 0x1f, R14 ;  /* 0x0000001fff097819 */ /* 0x000fc6000001140e */
[----:B------:R-:W-:Y:S02]  /*1450*/  IMAD R4, R129, R21, R4 ;  /* 0x0000001581047224 */ /* 0x000fe400078e0204 */
[----:B------:R-:W-:-:S03]  /*1460*/  @P3 IMAD.WIDE.U32 R18, R0, R6, RZ ;  /* 0x0000000600123225 */ /* 0x000fc600078e00ff */
[----:B------:R-:W-:Y:S01]  /*1470*/  IADD3 R17, R17, R4, RZ ;  /* 0x0000000411117210 */ /* 0x000fe20007ffe0ff */
[----:B--2---:R-:W-:Y:S01]  /*1480*/  IMAD R4, R9, R2, RZ ;  /* 0x0000000209047224 */ /* 0x004fe200078e02ff */
[----:B------:R-:W-:Y:S01]  /*1490*/  @P3 MOV R20, R18 ;  /* 0x0000001200143202 */ /* 0x000fe20000000f00 */
        /* <DEDUP_REMOVED lines=18> */
.L_x_1979:
[----:B------:R-:W-:Y:S01]  /*15c0*/  ISETP.NE.AND P0, PT, R183, -0x1, PT ;  /* 0xffffffffb700780c */ /* 0x000fe20003f05270 */
[----:B------:R-:W1:Y:S01]  /*15d0*/  S2UR UR8, SR_CgaCtaId ;  /* 0x00000000000879c3 */ /* 0x000e620000008800 */
[----:B------:R-:W-:Y:S01]  /*15e0*/  SHF.R.S32.HI R17, RZ, 0x1f, R122 ;  /* 0x0000001fff117819 */ /* 0x000fe2000001147a */
[----:B------:R-:W-:Y:S01]  /*15f0*/  IMAD.IADD R25, R182, 0x1, -R125 ;  /* 0x00000001b6197824 */ /* 0x000fe200078e0a7d */
[----:B------:R-:W-:Y:S01]  /*1600*/  ULDC.64 UR4, c[0x0][0x268] ;  /* 0x00009a0000047ab9 */ /* 0x000fe20000000a00 */
[----:B------:R-:W-:Y:S01]  /*1610*/  ULDC.64 UR6, c[0x0][0x258] ;  /* 0x0000960000067ab9 */ /* 0x000fe20000000a00 */
[-C--:B------:R-:W-:Y:S01]  /*1620*/  LEA.HI R13, R17, R122.reuse, RZ, 0x2 ;  /* 0x0000007a110d7211 */ /* 0x080fe200078f10ff */
[----:B------:R-:W-:Y:S01]  /*1630*/  IMAD R9, R9, UR4, RZ ;  /* 0x0000000409097c24 */ /* 0x000fe2000f8e02ff */
[----:B------:R-:W-:Y:S01]  /*1640*/  LEA.HI R16, R17, R122, RZ, 0x3 ;  /* 0x0000007a11107211 */ /* 0x000fe200078f18ff */
[----:B------:R-:W-:Y:S01]  /*1650*/  VIADD R180, R132, 0xffffffff ;  /* 0xffffffff84b47836 */ /* 0x000fe20000000000 */
[C---:B------:R-:W-:Y:S01]  /*1660*/  LOP3.LUT R15, R13.reuse, 0xfffffffc, RZ, 0xc0, !PT ;  /* 0xfffffffc0d0f7812 */ /* 0x040fe200078ec0ff */
[----:B------:R-:W-:Y:S01]  /*1670*/  UMOV UR9, 0x400 ;  /* 0x0000040000097882 */ /* 0x000fe20000000000 */
[----:B-----5:R-:W-:Y:S01]  /*1680*/  SHF.R.S32.HI R10, RZ, 0x3, R16 ;  /* 0x00000003ff0a7819 */ /* 0x020fe20000011410 */
[----:B------:R-:W2:Y:S01]  /*1690*/  @!P0 LDC.64 R2, c[0x0][0x228] ;  /* 0x00008a00ff028b82 */ /* 0x000ea20000000a00 */
[----:B------:R-:W-:Y:S01]  /*16a0*/  SHF.R.S32.HI R18, RZ, 0x2, R13 ;  /* 0x00000002ff127819 */ /* 0x000fe2000001140d */
[----:B------:R-:W-:Y:S01]  /*16b0*/  IMAD.IADD R184, R122, 0x1, -R15 ;  /* 0x000000017ab87824 */ /* 0x000fe200078e0a0f */
[----:B------:R-:W-:Y:S01]  /*16c0*/  @!P0 SHF.R.S32.HI R15, RZ, 0x1f, R8 ;  /* 0x0000001fff0f8819 */ /* 0x000fe20000011408 */
[----:B------:R-:W-:Y:S01]  /*16d0*/  IMAD.SHL.U32 R181, R10, 0x40, RZ ;  /* 0x000000400ab57824 */ /* 0x000fe200078e00ff */
[----:B------:R-:W-:Y:S01]  /*16e0*/  LEA.HI R13, R13, R18, RZ, 0x1 ;  /* 0x000000120d0d7211 */ /* 0x000fe200078f08ff */
[----:B------:R-:W-:Y:S01]  /*16f0*/  VIADD R6, R18, 0x20 ;  /* 0x0000002012067836 */ /* 0x000fe20000000000 */
[----:B------:R-:W-:Y:S01]  /*1700*/  SHF.L.U32 R184, R184, 0x3, RZ ;  /* 0x00000003b8b87819 */ /* 0x000fe200000006ff */
[----:B------:R-:W3:Y:S01]  /*1710*/  @P0 LDC.64 R4, c[0x0][0x240] ;  /* 0x00009000ff040b82 */ /* 0x000ee20000000a00 */
[----:B------:R-:W-:Y:S01]  /*1720*/  LOP3.LUT R181, R181, 0xc0, RZ, 0xc0, !PT ;  /* 0x000000c0b5b57812 */ /* 0x000fe200078ec0ff */
[----:B------:R-:W-:Y:S01]  /*1730*/  IMAD R9, R14, UR5, R9 ;  /* 0x000000050e097c24 */ /* 0x000fe2000f8e0209 */
[----:B------:R-:W-:Y:S01]  /*1740*/  LEA.HI R124, R17, R122, RZ, 0x5 ;  /* 0x0000007a117c7211 */ /* 0x000fe200078f28ff */
[----:B------:R-:W-:Y:S01]  /*1750*/  BSSY B0, `(.L_x_1981) ;  /* 0x000004e000007945 */ /* 0x000fe20003800000 */
[----:B------:R-:W-:Y:S01]  /*1760*/  LOP3.LUT R24, R181, 0x18, R184, 0xf8, !PT ;  /* 0x00000018b5187812 */ /* 0x000fe200078ef8b8 */
[----:B------:R-:W-:Y:S01]  /*1770*/  VIADD R175, R184, 0x20 ;  /* 0x00000020b8af7836 */ /* 0x000fe20000000000 */
[----:B------:R-:W-:-:S02]  /*1780*/  SHF.R.U32.HI R181, RZ, 0x3, R181 ;  /* 0x00000003ffb57819 */ /* 0x000fc400000116b5 */
[----:B------:R-:W-:Y:S02]  /*1790*/  LOP3.LUT R13, R13, 0x7fffffe, RZ, 0xc0, !PT ;  /* 0x07fffffe0d0d7812 */ /* 0x000fe400078ec0ff */
[-C--:B------:R-:W-:Y:S02]  /*17a0*/  ISETP.GE.AND P4, PT, R18, R25.reuse, PT ;  /* 0x000000191200720c */ /* 0x080fe40003f86270 */
[----:B------:R-:W-:Y:S02]  /*17b0*/  ISETP.GE.AND P2, PT, R6, R25, PT ;  /* 0x000000190600720c */ /* 0x000fe40003f46270 */
[----:B------:R-:W-:Y:S01]  /*17c0*/  LOP3.LUT R181, R24, R181, RZ, 0x3c, !PT ;  /* 0x000000b518b57212 */ /* 0x000fe200078e3cff */
[-C--:B--2---:R-:W-:Y:S01]  /*17d0*/  @!P0 IMAD R15, R15, R2.reuse, RZ ;  /* 0x000000020f0f8224 */ /* 0x084fe200078e02ff */
[----:B------:R-:W-:Y:S01]  /*17e0*/  SHF.R.S32.HI R123, RZ, 0x5, R124 ;  /* 0x00000005ff7b7819 */ /* 0x000fe2000001147c */
[----:B------:R-:W-:Y:S01]  /*17f0*/  @!P0 IMAD.WIDE.U32 R28, R8, R2, RZ ;  /* 0x00000002081c8225 */ /* 0x000fe200078e00ff */
[----:B------:R-:W-:-:S02]  /*1800*/  IADD3 R26, P3, R184, R26, RZ ;  /* 0x0000001ab81a7210 */ /* 0x000fc40007f7e0ff */
[----:B------:R-:W-:Y:S01]  /*1810*/  SHF.R.S32.HI R19, RZ, 0x1f, R18 ;  /* 0x0000001fff137819 */ /* 0x000fe20000011412 */
[----:B------:R-:W-:Y:S01]  /*1820*/  IMAD.IADD R2, R18, 0x1, -R13 ;  /* 0x0000000112027824 */ /* 0x000fe200078e0a0d */
[----:B------:R-:W-:Y:S01]  /*1830*/  SHF.R.S32.HI R13, RZ, 0x1f, R12 ;  /* 0x0000001fff0d7819 */ /* 0x000fe2000001140c */
[----:B---3--:R-:W-:Y:S01]  /*1840*/  @P0 IMAD.WIDE.U32 R24, R183, R4, RZ ;  /* 0x00000004b7180225 */ /* 0x008fe200078e00ff */
[----:B------:R-:W-:-:S03]  /*1850*/  IADD3 R174, R184, 0x40, RZ ;  /* 0x00000040b8ae7810 */ /* 0x000fc60007ffe0ff */
[----:B------:R-:W-:Y:S02]  /*1860*/  @!P0 IMAD R4, R8, R3, R15 ;  /* 0x0000000308048224 */ /* 0x000fe400078e020f */
[----:B------:R-:W-:Y:S02]  /*1870*/  @P0 IMAD R5, R183, R5, R25 ;  /* 0x00000005b7050224 */ /* 0x000fe400078e0219 */
[----:B------:R-:W-:Y:S01]  /*1880*/  @P0 IMAD.MOV.U32 R3, RZ, RZ, R24 ;  /* 0x000000ffff030224 */ /* 0x000fe200078e0018 */
[----:B------:R-:W-:Y:S01]  /*1890*/  @!P0 MOV R3, R28 ;  /* 0x0000001c00038202 */ /* 0x000fe20000000f00 */
[----:B------:R-:W-:Y:S01]  /*18a0*/  @!P0 IMAD.IADD R5, R29, 0x1, R4 ;  /* 0x000000011d058824 */ /* 0x000fe200078e0204 */
[C---:B------:R-:W-:Y:S01]  /*18b0*/  IADD3 R24, P1, R184.reuse, R20, RZ ;  /* 0x00000014b8187210 */ /* 0x040fe20007f3e0ff */
[----:B------:R-:W-:Y:S01]  /*18c0*/  IMAD R4, R123, 0x8, R2 ;  /* 0x000000087b047824 */ /* 0x000fe200078e0202 */
[----:B------:R-:W-:Y:S01]  /*18d0*/  SHF.R.S32.HI R2, RZ, 0x1f, R184 ;  /* 0x0000001fff027819 */ /* 0x000fe200000114b8 */
[----:B------:R-:W-:Y:S01]  /*18e0*/  IMAD R31, R13, UR6, RZ ;  /* 0x000000060d1f7c24 */ /* 0x000fe2000f8e02ff */
[----:B------:R-:W-:Y:S01]  /*18f0*/  IADD3 R28, P0, R184, R3, RZ ;  /* 0x00000003b81c7210 */ /* 0x000fe20007f1e0ff */
[----:B------:R-:W-:Y:S01]  /*1900*/  IMAD.U32 R181, R4, 0x20, R181 ;  /* 0x0000002004b57824 */ /* 0x000fe200078e00b5 */
[C---:B------:R-:W-:Y:S01]  /*1910*/  IADD3.X R27, R2.reuse, R0, RZ, P3, !PT ;  /* 0x00000000021b7210 */ /* 0x040fe20001ffe4ff */
[----:B------:R-:W-:Y:S01]  /*1920*/  IMAD.X R25, R2, 0x1, R7, P1 ;  /* 0x0000000102197824 */ /* 0x000fe200008e0607 */
[----:B------:R-:W-:Y:S01]  /*1930*/  SHF.L.U32 R0, R180, 0x7, RZ ;  /* 0x00000007b4007819 */ /* 0x000fe200000006ff */
[----:B------:R-:W-:-:S02]  /*1940*/  IMAD.X R29, R2, 0x1, R5, P0 ;  /* 0x00000001021d7824 */ /* 0x000fc400000e0605 */
[----:B------:R-:W-:Y:S01]  /*1950*/  IMAD.WIDE.U32 R14, R14, UR4, R24 ;  /* 0x000000040e0e7c25 */ /* 0x000fe2000f8e0018 */
[----:B-1----:R-:W-:-:S03]  /*1960*/  ULEA UR4, UR8, UR9, 0x18 ;  /* 0x0000000908047291 */ /* 0x002fc6000f8ec03f */
[C---:B------:R-:W-:Y:S02]  /*1970*/  IMAD R31, R12.reuse, UR7, R31 ;  /* 0x000000070c1f7c24 */ /* 0x040fe4000f8e021f */
[----:B------:R-:W-:Y:S01]  /*1980*/  IMAD.WIDE.U32 R28, R12, UR6, R28 ;  /* 0x000000060c1c7c25 */ /* 0x000fe2000f8e001c */
[----:B------:R-:W-:-:S03]  /*1990*/  LEA R181, R181, UR4, 0x1 ;  /* 0x00000004b5b57c11 */ /* 0x000fc6000f8e08ff */
[----:B------:R-:W-:-:S04]  /*19a0*/  IMAD.WIDE R22, R23, 0x40, R18 ;  /* 0x0000004017167825 */ /* 0x000fc800078e0212 */
        /* <DEDUP_REMOVED lines=40> */
.L_x_1982:
[----:B------:R-:W-:Y:S05]  /*1c30*/  BSYNC B0 ;  /* 0x0000000000007941 */ /* 0x000fea0003800000 */
.L_x_1981:
        /* <DEDUP_REMOVED lines=40> */
.L_x_1984:
[----:B------:R-:W-:Y:S05]  /*1ec0*/  BSYNC B0 ;  /* 0x0000000000007941 */ /* 0x000fea0003800000 */
.L_x_1983:
        /* <DEDUP_REMOVED lines=43> */
.L_x_1986:
[----:B------:R-:W-:Y:S05]  /*2180*/  BSYNC B0 ;  /* 0x0000000000007941 */ /* 0x000fea0003800000 */
.L_x_1985:
        /* <DEDUP_REMOVED lines=33> */
.L_x_1988:
[----:B------:R-:W-:Y:S05]  /*23a0*/  BSYNC B0 ;  /* 0x0000000000007941 */ /* 0x000fea0003800000 */
.L_x_1987:
[----:B------:R-:W-:Y:S01]  /*23b0*/  BSSY B0, `(.L_x_1989) ;  /* 0x0000023000007945 */ /* 0x000fe20003800000 */
[C---:B------:R-:W-:Y:S02]  /*23c0*/  IADD3 R116, P0, R18.reuse, R21, RZ ;  /* 0x0000001512747210 */ /* 0x040fe40007f1e0ff */
[----:B---3--:R-:W-:Y:S01]  /*23d0*/  IADD3 R22, R18, 0x60, RZ ;  /* 0x0000006012167810 */ /* 0x008fe20007ffe0ff */
[----:B------:R-:W-:Y:S10]  /*23e0*/  @P1 BRA `(.L_x_1990) ;  /* 0x00000000007c1947 */ /* 0x000ff40003800000 */
[----:B------:R-:W-:Y:S01]  /*23f0*/  ULDC UR5, c[0x0][0x2d0] ;  /* 0x0000b40000057ab9 */ /* 0x000fe20000000800 */
[----:B------:R-:W-:Y:S02]  /*2400*/  LEA R21, P2, R128, R134, 0x6 ;  /* 0x0000008680157211 */ /* 0x000fe400078430ff */
        /* <DEDUP_REMOVED lines=29> */
.L_x_1990:
[----:B------:R-:W-:Y:S05]  /*25e0*/  BSYNC B0 ;  /* 0x0000000000007941 */ /* 0x000fea0003800000 */
.L_x_1989:
        /* <DEDUP_REMOVED lines=39> */
.L_x_1992:
[----:B------:R-:W-:Y:S05]  /*2860*/  BSYNC B0 ;  /* 0x0000000000007941 */ /* 0x000fea0003800000 */
.L_x_1991:
[----:B-1234-:R-:W-:Y:S01]  /*2870*/  LEA.HI R2, R26, R17, RZ, 0x1 ;  /* 0x000000111a027211 */ /* 0x01efe200078f08ff */
[----:B------:R-:W-:Y:S01]  /*2880*/  IMAD.IADD R15, R15, 0x1, R9 ;  /* 0x000000010f0f7824 */ /* 0x000fe200078e0209 */
[----:B------:R-:W-:Y:S01]  /*2890*/  LOP3.LUT R3, R16, 0xfffffff8, RZ, 0xc0, !PT ;  /* 0xfffffff810037812 */ /* 0x000fe200078ec0ff */
[----:B------:R-:W0:Y:S01]  /*28a0*/  LDGDEPBAR ;  /* 0x00000000000079af */ /* 0x000e220000000000 */
[-C--:B------:R-:W-:Y:S01]  /*28b0*/  ISETP.GE.AND P3, PT, R6, R7.reuse, PT ;  /* 0x000000070600720c */ /* 0x080fe20003f66270 */
[----:B------:R-:W-:Y:S01]  /*28c0*/  ULDC.64 UR6, c[0x0][0x3d0] ;  /* 0x0000f40000067ab9 */ /* 0x000fe20000000a00 */
[-C--:B------:R-:W-:Y:S01]  /*28d0*/  ISETP.GE.AND P5, PT, R20, R7.reuse, PT ;  /* 0x000000071400720c */ /* 0x080fe20003fa6270 */
[----:B------:R-:W-:Y:S01]  /*28e0*/  IMAD.X R11, R19, 0x1, R11, P0 ;  /* 0x00000001130b7824 */ /* 0x000fe200000e060b */
[----:B------:R-:W-:Y:S01]  /*28f0*/  ISETP.GE.AND P4, PT, R22, R7, PT ;  /* 0x000000071600720c */ /* 0x000fe20003f86270 */
[----:B------:R-:W-:Y:S01]  /*2900*/  IMAD.SHL.U32 R19, R10, 0x8, RZ ;  /* 0x000000080a137824 */ /* 0x000fe200078e00ff */
[----:B------:R-:W1:Y:S01]  /*2910*/  LDC.64 R6, c[0x0][0x3c8] ;  /* 0x0000f200ff067b82 */ /* 0x000e620000000a00 */
[----:B------:R-:W-:Y:S01]  /*2920*/  LOP3.LUT R4, R2, 0xfffffffe, RZ, 0xc0, !PT ;  /* 0xfffffffe02047812 */ /* 0x000fe200078ec0ff */
[----:B------:R-:W-:Y:S01]  /*2930*/  IMAD.IADD R2, R122, 0x1, -R3 ;  /* 0x000000017a027824 */ /* 0x000fe200078e0a03 */
[----:B------:R-:W-:Y:S01]  /*2940*/  SHF.R.S32.HI R9, RZ, 0x1f, R8 ;  /* 0x0000001fff097819 */ /* 0x000fe20000011408 */
[----:B------:R-:W-:Y:S01]  /*2950*/  IMAD.WIDE.U32 R12, R8, UR6, R12 ;  /* 0x00000006080c7c25 */ /* 0x000fe2000f8e000c */
[----:B------:R-:W-:Y:S01]  /*2960*/  LOP3.LUT R121, R26, 0xfffffff0, RZ, 0xc0, !PT ;  /* 0xfffffff01a797812 */ /* 0x000fe200078ec0ff */
[----:B------:R-:W-:Y:S01]  /*2970*/  ULDC UR5, c[0x0][0x2e8] ;  /* 0x0000ba0000057ab9 */ /* 0x000fe20000000800 */
[----:B------:R-:W-:Y:S01]  /*2980*/  LEA.HI R3, R2, R2, RZ, 0x1 ;  /* 0x0000000202037211 */ /* 0x000fe200078f08ff */
[----:B------:R-:W-:Y:S01]  /*2990*/  IMAD.IADD R17, R17, 0x1, -R4 ;  /* 0x0000000111117824 */ /* 0x000fe200078e0a04 */
[----:B------:R-:W2:Y:S01]  /*29a0*/  LDC.64 R130, c[0x0][0x250] ;  /* 0x00009400ff827b82 */ /* 0x000ea20000000a00 */
[----:B------:R-:W-:Y:S01]  /*29b0*/  IMAD R9, R9, UR6, RZ ;  /* 0x0000000609097c24 */ /* 0x000fe2000f8e02ff */
[----:B------:R-:W-:Y:S01]  /*29c0*/  SHF.R.S32.HI R4, RZ, 0x1, R3 ;  /* 0x00000001ff047819 */ /* 0x000fe20000011403 */
[----:B------:R-:W-:Y:S01]  /*29d0*/  IMAD.IADD R121, R122, 0x1, -R121 ;  /* 0x000000017a797824 */ /* 0x000fe200078e0a79 */
[----:B------:R-:W-:Y:S01]  /*29e0*/  LOP3.LUT R3, R3, 0x7fffffe, RZ, 0xc0, !PT ;  /* 0x07fffffe03037812 */ /* 0x000fe200078ec0ff */
[----:B------:R-:W-:Y:S01]  /*29f0*/  IMAD R9, R8, UR7, R9 ;  /* 0x0000000708097c24 */ /* 0x000fe2000f8e0209 */
[----:B------:R-:W-:Y:S01]  /*2a00*/  ULDC.64 UR6, c[0x0][0x220] ;  /* 0x0000880000067ab9 */ /* 0x000fe20000000a00 */
[----:B------:R-:W-:Y:S01]  /*2a10*/  IMAD.SHL.U32 R10, R4, 0x40, RZ ;  /* 0x00000040040a7824 */ /* 0x000fe200078e00ff */
[----:B------:R-:W-:Y:S01]  /*2a20*/  LEA.HI R18, R121, R121, RZ, 0x1 ;  /* 0x0000007979127211 */ /* 0x000fe200078f08ff */
[----:B------:R-:W-:Y:S01]  /*2a30*/  IMAD.IADD R9, R13, 0x1, R9 ;  /* 0x000000010d097824 */ /* 0x000fe200078e0209 */
[----:B------:R-:W-:-:S04]  /*2a40*/  DEPBAR.LE SB0, 0x0 ;  /* 0x000080000000791a */ /* 0x000fc80000000000 */
[----:B------:R-:W-:Y:S01]  /*2a50*/  LOP3.LUT R10, R10, 0xc0, RZ, 0xc0, !PT ;  /* 0x000000c00a0a7812 */ /* 0x000fe200078ec0ff */
[----:B------:R-:W-:Y:S01]  /*2a60*/  IMAD.IADD R2, R2, 0x1, -R3 ;  /* 0x0000000102027824 */ /* 0x000fe200078e0a03 */
[----:B-1----:R-:W-:Y:S02]  /*2a70*/  LEA R8, P0, R12, R6, 0x2 ;  /* 0x000000060c087211 */ /* 0x002fe400078010ff */
[----:B------:R-:W-:Y:S02]  /*2a80*/  LOP3.LUT R19, R10, 0x8, R19, 0xf8, !PT ;  /* 0x000000080a137812 */ /* 0x000fe400078ef813 */
[----:B------:R-:W-:Y:S02]  /*2a90*/  SHF.R.U32.HI R10, RZ, 0x3, R10 ;  /* 0x00000003ff0a7819 */ /* 0x000fe4000001160a */
[----:B------:R-:W-:Y:S02]  /*2aa0*/  LEA.HI.X R9, R12, R7, R9, 0x2, P0 ;  /* 0x000000070c097211 */ /* 0x000fe400000f1409 */
[----:B------:R-:W-:Y:S01]  /*2ab0*/  LOP3.LUT R10, R19, R10, RZ, 0x3c, !PT ;  /* 0x0000000a130a7212 */ /* 0x000fe200078e3cff */
[C---:B------:R-:W-:Y:S01]  /*2ac0*/  IMAD R19, R17.reuse, 0x8, R2 ;  /* 0x0000000811137824 */ /* 0x040fe200078e0202 */
[--C-:B------:R-:W-:Y:S01]  /*2ad0*/  SHF.R.S32.HI R21, RZ, 0x1, R18.reuse ;  /* 0x00000001ff157819 */ /* 0x100fe20000011412 */
[----:B------:R1:W5:Y:S01]  /*2ae0*/  LDG.E R2, desc[UR10][R8.64] ;  /* 0x0000000a08027981 */ /* 0x000362000c1e1900 */
[----:B------:R-:W-:Y:S01]  /*2af0*/  SHF.R.S32.HI R16, RZ, 0x1f, R18 ;  /* 0x0000001fff107819 */ /* 0x000fe20000011412 */
[----:B------:R-:W-:Y:S01]  /*2b00*/  IMAD.SHL.U32 R17, R17, 0x8, RZ ;  /* 0x0000000811117824 */ /* 0x000fe200078e00ff */
[----:B------:R-:W-:Y:S01]  /*2b10*/  SHF.R.S32.HI R20, RZ, 0x1f, R121 ;  /* 0x0000001fff147819 */ /* 0x000fe20000011479 */
[----:B------:R-:W-:Y:S01]  /*2b20*/  BAR.SYNC.DEFER_BLOCKING 0x0 ;  /* 0x0000000000007b1d */ /* 0x000fe20000010000 */
[----:B------:R-:W-:Y:S01]  /*2b30*/  LEA.HI R16, R16, R21, RZ, 0x2 ;  /* 0x0000001510107211 */ /* 0x000fe200078f10ff */
[----:B------:R-:W-:Y:S01]  /*2b40*/  IMAD.U32 R172, R19, 0x20, R10 ;  /* 0x0000002013ac7824 */ /* 0x000fe200078e000a */
[----:B------:R-:W-:Y:S01]  /*2b50*/  LEA.HI R5, R20, R121, RZ, 0x3 ;  /* 0x0000007914057211 */ /* 0x000fe200078f18ff */
[----:B--2---:R-:W-:Y:S01]  /*2b60*/  IMAD R11, R11, R130, RZ ;  /* 0x000000820b0b7224 */ /* 0x004fe200078e02ff */
[----:B------:R-:W-:-:S02]  /*2b70*/  LOP3.LUT R16, R16, 0xfffffffc, RZ, 0xc0, !PT ;  /* 0xfffffffc10107812 */ /* 0x000fc400078ec0ff */
[----:B------:R-:W-:Y:S01]  /*2b80*/  LOP3.LUT R18, R18, 0x7fffffe, RZ, 0xc0, !PT ;  /* 0x07fffffe12127812 */ /* 0x000fe200078ec0ff */
[----:B------:R-:W-:Y:S02]  /*2b90*/  IMAD.SHL.U32 R120, R5, 0x20, RZ ;  /* 0x0000002005787824 */ /* 0x000fe400078e00ff */
[----:B------:R-:W-:Y:S02]  /*2ba0*/  IMAD.IADD R3, R21, 0x1, -R16 ;  /* 0x0000000115037824 */ /* 0x000fe400078e0a10 */
[----:B------:R-:W-:Y:S01]  /*2bb0*/  IMAD.IADD R121, R121, 0x1, -R18 ;  /* 0x0000000179797824 */ /* 0x000fe200078e0a12 */
[----:B------:R-:W-:Y:S01]  /*2bc0*/  LOP3.LUT R120, R120, 0xffffff00, RZ, 0xc0, !PT ;  /* 0xffffff0078787812 */ /* 0x000fe200078ec0ff */
[----:B------:R-:W-:Y:S02]  /*2bd0*/  IMAD.SHL.U32 R16, R3, 0x40, RZ ;  /* 0x0000004003107824 */ /* 0x000fe400078e00ff */
[----:B------:R-:W-:Y:S02]  /*2be0*/  IMAD R11, R116, R131, R11 ;  /* 0x00000083740b7224 */ /* 0x000fe400078e020b */
[----:B------:R-:W-:Y:S01]  /*2bf0*/  IMAD R10, R123, 0x200, R120 ;  /* 0x000002007b0a7824 */ /* 0x000fe200078e0278 */
[----:B------:R-:W-:Y:S01]  /*2c00*/  LOP3.LUT R16, R16, 0xc0, RZ, 0xc0, !PT ;  /* 0x000000c010107812 */ /* 0x000fe200078ec0ff */
[----:B------:R-:W-:-:S03]  /*2c10*/  IMAD.WIDE.U32 R116, R116, R130, R14 ;  /* 0x0000008274747225 */ /* 0x000fc600078e000e */
[----:B------:R-:W-:Y:S01]  /*2c20*/  LOP3.LUT R5, R16, 0x8, R17, 0xf8, !PT ;  /* 0x0000000810057812 */ /* 0x000fe200078ef811 */
[----:B------:R1:W-:Y:S01]  /*2c30*/  @P1 STS [R181+0x9000], RZ ;  /* 0x009000ffb5001388 */ /* 0x0003e20000000800 */
[----:B------:R-:W-:-:S03]  /*2c40*/  SHF.R.U32.HI R16, RZ, 0x3, R16 ;  /* 0x00000003ff107819 */ /* 0x000fc60000011610 */
[----:B------:R1:W-:Y:S01]  /*2c50*/  @P1 STS [R181+0x9004], RZ ;  /* 0x009004ffb5001388 */ /* 0x0003e20000000800 */
[----:B------:R-:W-:-:S03]  /*2c60*/  LOP3.LUT R5, R5, R16, RZ, 0x3c, !PT ;  /* 0x0000001005057212 */ /* 0x000fc600078e3cff */
[----:B------:R1:W-:Y:S04]  /*2c70*/  @P1 STS.64 [R181+0x9008], RZ ;  /* 0x009008ffb5001388 */ /* 0x0003e80000000a00 */
[----:B------:R1:W-:Y:S04]  /*2c80*/  @P1 STS.128 [R181+0xb000], RZ ;  /* 0x00b000ffb5001388 */ /* 0x0003e80000000c00 */
[----:B------:R1:W-:Y:S01]  /*2c90*/  @P1 STS.128 [R181+0xd000], RZ ;  /* 0x00d000ffb5001388 */ /* 0x0003e20000000c00 */
[----:B------:R-:W-:Y:S01]  /*2ca0*/  IMAD R10, R121, 0x20, R10 ;  /* 0x00000020790a7824 */ /* 0x000fe200078e020a */
[----:B------:R-:W-:Y:S01]  /*2cb0*/  LEA R196, P0, R116, UR6, 0x1 ;  /* 0x0000000674c47c11 */ /* 0x000fe2000f8008ff */
[----:B------:R-:W-:-:S02]  /*2cc0*/  IMAD.IADD R6, R117, 0x1, R11 ;  /* 0x0000000175067824 */ /* 0x000fc400078e020b */
[----:B------:R-:W-:Y:S01]  /*2cd0*/  IMAD.IADD R173, R5, 0x1, R10 ;  /* 0x0000000105ad7824 */ /* 0x000fe200078e020a */
[----:B------:R-:W2:Y:S01]  /*2ce0*/  MUFU.RCP R7, UR5 ;  /* 0x0000000500077d08 */ /* 0x000ea20008001000 */
[----:B------:R-:W-:Y:S01]  /*2cf0*/  BSSY B0, `(.L_x_1993) ;  /* 0x000001f000007945 */ /* 0x000fe20003800000 */
[C---:B------:R-:W-:Y:S01]  /*2d00*/  SHF.L.U64.HI R178, R130.reuse, 0x5, R131 ;  /* 0x0000000582b27819 */ /* 0x040fe20000010283 */
[----:B------:R-:W-:Y:S01]  /*2d10*/  IMAD.SHL.U32 R179, R130, 0x20, RZ ;  /* 0x0000002082b37824 */ /* 0x000fe200078e00ff */
        /* <DEDUP_REMOVED lines=8> */
[----:B-1----:R-:W-:Y:S01]  /*2da0*/  @!P2 IMAD.MOV.U32 R8, RZ, RZ, R196 ;  /* 0x000000ffff08a224 */ /* 0x002fe200078e00c4 */
        /* <DEDUP_REMOVED lines=19> */
.L_x_1994:
[----:B------:R-:W-:Y:S05]  /*2ee0*/  BSYNC B0 ;  /* 0x0000000000007941 */ /* 0x000fea0003800000 */
.L_x_1993:
        /* <DEDUP_REMOVED lines=12> */
[----:B-1-3--:R-:W-:-:S03]  /*2fb0*/  @!P2 LEA R8, P1, R179, R196, 0x1 ;  /* 0x000000c4b308a211 */ /* 0x00afc600078208ff */
        /* <DEDUP_REMOVED lines=18> */
.L_x_1996:
[----:B------:R-:W-:Y:S05]  /*30e0*/  BSYNC B0 ;  /* 0x0000000000007941 */ /* 0x000fea0003800000 */
.L_x_1995:
[----:B------:R1:W-:Y:S01]  /*30f0*/  @P5 STS.128 [R181+0xa000], RZ ;  /* 0x00a000ffb5005388 */ /* 0x0003e20000000c00 */
[----:B------:R-:W-:Y:S03]  /*3100*/  BSSY B0, `(.L_x_1997) ;  /* 0x0000020000007945 */ /* 0x000fe60003800000 */
[----:B------:R1:W-:Y:S04]  /*3110*/  @P5 STS.128 [R181+0xc000], RZ ;  /* 0x00c000ffb5005388 */ /* 0x0003e80000000c00 */
[----:B------:R1:W-:Y:S01]  /*3120*/  @P5 STS.128 [R181+0xe000], RZ ;  /* 0x00e000ffb5005388 */ /* 0x0003e20000000c00 */
[----:B------:R-:W-:Y:S05]  /*3130*/  @P5 BRA `(.L_x_1998) ;  /* 0x0000000000705947 */ /* 0x000fea0003800000 */
[----:B------:R-:W-:Y:S01]  /*3140*/  ULDC UR5, c[0x0][0x2d0] ;  /* 0x0000b40000057ab9 */ /* 0x000fe20000000800 */
[----:B-1-3--:R-:W-:Y:S01]  /*3150*/  IMAD.SHL.U32 R9, R130, 0x40, RZ ;  /* 0x0000004082097824 */ /* 0x00afe200078e00ff */
[----:B------:R-:W-:Y:S02]  /*3160*/  ISETP.GE.AND P3, PT, R184, UR5, PT ;  /* 0x00000005b8007c0c */ /* 0x000fe4000bf66270 */
[----:B------:R-:W-:Y:S02]  /*3170*/  ISETP.GE.AND P2, PT, R175, UR5, PT ;  /* 0x00000005af007c0c */ /* 0x000fe4000bf46270 */
[----:B------:R-:W-:Y:S02]  /*3180*/  ISETP.GE.AND P0, PT, R174, UR5, PT ;  /* 0x00000005ae007c0c */ /* 0x000fe4000bf06270 */
[----:B------:R-:W-:-:S07]  /*3190*/  SHF.L.U64.HI R8, R130, 0x6, R131 ;  /* 0x0000000682087819 */ /* 0x000fce0000010283 */
        /* <DEDUP_REMOVED lines=22> */
.L_x_1998:
[----:B------:R-:W-:Y:S05]  /*3300*/  BSYNC B0 ;  /* 0x0000000000007941 */ /* 0x000fea0003800000 */
.L_x_1997:
        /* <DEDUP_REMOVED lines=10> */
[C---:B---3--:R-:W-:Y:S01]  /*33b0*/  @!P2 IMAD R9, R131.reuse, 0xc0, RZ ;  /* 0x000000c08309a824 */ /* 0x048fe200078e02ff */
        /* <DEDUP_REMOVED lines=19> */
[----:B-1----:R-:W-:-:S05]  /*34f0*/  IMAD.WIDE.U32 R10, R130, 0xc0, R196 ;  /* 0x000000c0820a7825 */ /* 0x002fca00078e00c4 */
[----:B------:R-:W-:-:S05]  /*3500*/  IADD3 R11, R11, R8, RZ ;  /* 0x000000080b0b7210 */ /* 0x000fca0007ffe0ff */
[----:B------:R-:W-:Y:S01]  /*3510*/  @!PT LDS RZ, [RZ] ;  /* 0x00000000fffff984 */ /* 0x000fe20000000800 */
[----:B------:R-:W-:Y:S01]  /*3520*/  @!PT LDS RZ, [RZ] ;  /* 0x00000000fffff984 */ /* 0x000fe20000000800 */
[----:B------:R-:W-:Y:S01]  /*3530*/  @!PT LDS RZ, [RZ] ;  /* 0x00000000fffff984 */ /* 0x000fe20000000800 */
[----:B------:R1:W-:Y:S02]  /*3540*/  LDGSTS.E.BYPASS.LTC128B.128 [R181+0xe800], desc[UR10][R10.64+0x80] ;  /* 0x0e8000800ab57fae */ /* 0x0003e4000b901d4a */
.L_x_2000:
[----:B------:R-:W-:Y:S05]  /*3550*/  BSYNC B0 ;  /* 0x0000000000007941 */ /* 0x000fea0003800000 */
.L_x_1999:
[----:B------:R-:W-:Y:S01]  /*3560*/  LDSM.16.M88.4 R88, [R173] ;  /* 0x00000000ad58783b */ /* 0x000fe20000000200 */
[----:B------:R-:W-:Y:S01]  /*3570*/  LOP3.LUT P1, RZ, R3, 0x2, RZ, 0xc0, !PT ;  /* 0x0000000203ff7812 */ /* 0x000fe2000782c0ff */
[----:B------:R-:W-:Y:S01]  /*3580*/  IMAD.MOV.U32 R3, RZ, RZ, 0x10 ;  /* 0x00000010ff037424 */ /* 0x000fe200078e00ff */
[----:B------:R-:W-:Y:S01]  /*3590*/  LOP3.LUT P0, RZ, R4, 0x2, RZ, 0xc0, !PT ;  /* 0x0000000204ff7812 */ /* 0x000fe2000780c0ff */
[----:B------:R-:W2:Y:S01]  /*35a0*/  LDSM.16.M88.4 R56, [R172+0x3000] ;  /* 0x00300000ac38783b */ /* 0x000ea20000000200 */
[----:B------:R-:W-:Y:S02]  /*35b0*/  IMAD R123, R123, 0x10, R125 ;  /* 0x000000107b7b7824 */ /* 0x000fe400078e027d */
[C---:B------:R-:W-:Y:S01]  /*35c0*/  SEL R4, R3.reuse, 0xfffffff0, !P1 ;  /* 0xfffffff003047807 */ /* 0x040fe20004800000 */
[----:B------:R-:W4:Y:S01]  /*35d0*/  LDSM.16.M88.4 R24, [R172+0x4000] ;  /* 0x00400000ac18783b */ /* 0x000f220000000200 */
[----:B------:R-:W-:Y:S01]  /*35e0*/  SEL R3, R3, 0xfffffff0, !P0 ;  /* 0xfffffff003037807 */ /* 0x000fe20004000000 */
[----:B------:R-:W-:-:S02]  /*35f0*/  IMAD.SHL.U32 R189, R122, 0x2, RZ ;  /* 0x000000027abd7824 */ /* 0x000fc400078e00ff */
[----:B------:R-:W4:Y:S01]  /*3600*/  LDSM.16.M88.4 R48, [R172+0x3400] ;  /* 0x00340000ac30783b */ /* 0x000f220000000200 */
[----:B------:R-:W-:Y:S02]  /*3610*/  IMAD R171, R4, 0x2, R173 ;  /* 0x0000000204ab7824 */ /* 0x000fe400078e02ad */
[----:B------:R-:W-:Y:S01]  /*3620*/  IMAD R169, R3, 0x2, R172 ;  /* 0x0000000203a97824 */ /* 0x000fe200078e02ac */
[----:B------:R-:W4:Y:S01]  /*3630*/  LDSM.16.M88.4 R40, [R172+0x3800] ;  /* 0x00380000ac28783b */ /* 0x000f220000000200 */
[----:B------:R-:W-:Y:S01]  /*3640*/  LOP3.LUT R3, R124, 0xffffffe0, RZ, 0xc0, !PT ;  /* 0xffffffe07c037812 */ /* 0x000fe200078ec0ff */
[----:B------:R-:W-:Y:S01]  /*3650*/  IMAD R120, R121, 0x20, R120 ;  /* 0x0000002079787824 */ /* 0x000fe200078e0278 */
[----:B------:R-:W-:Y:S01]  /*3660*/  LOP3.LUT R189, R189, 0x6, RZ, 0xc0, !PT ;  /* 0x00000006bdbd7812 */ /* 0x000fe200078ec0ff */
[----:B------:R-:W4:Y:S02]  /*3670*/  LDSM.16.M88.4 R32, [R172+0x3c00] ;  /* 0x003c0000ac20783b */ /* 0x000f240000000200 */
[----:B------:R-:W-:-:S02]  /*3680*/  IMAD.IADD R3, R122, 0x1, -R3 ;  /* 0x000000017a037824 */ /* 0x000fc400078e0a03 */
[----:B------:R-:W4:Y:S01]  /*3690*/  LDSM.16.M88.4 R16, [R172+0x4400] ;  /* 0x00440000ac10783b */ /* 0x000f220000000200 */
[----:B------:R-:W-:-:S03]  /*36a0*/  IMAD.IADD R5, R5, 0x1, R120 ;  /* 0x0000000105057824 */ /* 0x000fc600078e0278 */
[----:B------:R-:W4:Y:S04]  /*36b0*/  LDSM.16.M88.4 R96, [R172+0x4800] ;  /* 0x00480000ac60783b */ /* 0x000f280000000200 */
[----:B-1-3--:R-:W1:Y:S04]  /*36c0*/  LDSM.16.M88.4 R8, [R172+0x4c00] ;  /* 0x004c0000ac08783b */ /* 0x00ae680000000200 */
[----:B------:R-:W-:Y:S04]  /*36d0*/  LDSM.16.M88.4 R68, [R171] ;  /* 0x00000000ab44783b */ /* 0x000fe80000000200 */
[----:B------:R-:W3:Y:S04]  /*36e0*/  LDSM.16.M88.4 R12, [R169+0x3000] ;  /* 0x00300000a90c783b */ /* 0x000ee80000000200 */
[----:B------:R-:W3:Y:S01]  /*36f0*/  LDSM.16.M88.4 R64, [R169+0x4000] ;  /* 0x00400000a940783b */ /* 0x000ee20000000200 */
[C---:B--2---:R-:W-:Y:S03]  /*3700*/  HMMA.16816.F32.BF16 R60, R88.reuse, R56, RZ ;  /* 0x00000038583c723c */ /* 0x044fe600000418ff */
[----:B------:R-:W2:Y:S03]  /*3710*/  LDSM.16.M88.4 R108, [R169+0x3400] ;  /* 0x00340000a96c783b */ /* 0x000ea60000000200 */
[C---:B----4-:R-:W-:Y:S01]  /*3720*/  HMMA.16816.F32.BF16 R28, R88.reuse, R24, RZ ;  /* 0x00000018581c723c */ /* 0x050fe200000418ff */
[----:B------:R-:W-:Y:S04]  /*3730*/  LDSM.16.M88.4 R72, [R173+0x1000] ;  /* 0x00100000ad48783b */ /* 0x000fe80000000200 */
[----:B------:R-:W-:Y:S01]  /*3740*/  LDSM.16.M88.4 R104, [R169+0x3800] ;  /* 0x00380000a968783b */ /* 0x000fe20000000200 */
[C---:B------:R-:W-:Y:S03]  /*3750*/  HMMA.16816.F32.BF16 R56, R88.reuse, R58, RZ ;  /* 0x0000003a5838723c */ /* 0x040fe600000418ff */
[----:B------:R-:W-:Y:S03]  /*3760*/  LDSM.16.M88.4 R84, [R169+0x3c00] ;  /* 0x003c0000a954783b */ /* 0x000fe60000000200 */
[C---:B------:R-:W-:Y:S01]  /*3770*/  HMMA.16816.F32.BF16 R24, R88.reuse, R26, RZ ;  /* 0x0000001a5818723c */ /* 0x040fe200000418ff */
        /* <DEDUP_REMOVED lines=14> */
[C---:B-1----:R-:W-:Y:S06]  /*3860*/  HMMA.16816.F32.BF16 R92, R88.reuse, R8, RZ ;  /* 0x00000008585c723c */ /* 0x042fec00000418ff */
[----:B------:R-:W-:Y:S01]  /*3870*/  HMMA.16816.F32.BF16 R88, R88, R10, RZ ;  /* 0x0000000a5858723c */ /* 0x000fe200000418ff */
[----:B------:R-:W1:Y:S05]  /*3880*/  LDSM.16.M88.4 R8, [R169+0x4800] ;  /* 0x00480000a908783b */ /* 0x000e6a0000000200 */
[C---:B---3--:R-:W-:Y:S06]  /*3890*/  HMMA.16816.F32.BF16 R60, R68.reuse, R12, R60 ;  /* 0x0000000c443c723c */ /* 0x048fec000004183c */
[C---:B------:R-:W-:Y:S01]  /*38a0*/  HMMA.16816.F32.BF16 R56, R68.reuse, R14, R56 ;  /* 0x0000000e4438723c */ /* 0x040fe20000041838 */
[----:B------:R-:W3:Y:S05]  /*38b0*/  LDSM.16.M88.4 R12, [R172+0x5000] ;  /* 0x00500000ac0c783b */ /* 0x000eea0000000200 */
[C---:B------:R-:W-:Y:S06]  /*38c0*/  HMMA.16816.F32.BF16 R28, R68.reuse, R64, R28 ;  /* 0x00000040441c723c */ /* 0x040fec000004181c */
[C---:B------:R-:W-:Y:S01]  /*38d0*/  HMMA.16816.F32.BF16 R24, R68.reuse, R66, R24 ;  /* 0x000000424418723c */ /* 0x040fe20000041818 */
[----:B------:R-:W4:Y:S05]  /*38e0*/  LDSM.16.M88.4 R64, [R172+0x5400] ;  /* 0x00540000ac40783b */ /* 0x000f2a0000000200 */
[C---:B--2---:R-:W-:Y:S06]  /*38f0*/  HMMA.16816.F32.BF16 R52, R68.reuse, R108, R52 ;  /* 0x0000006c4434723c */ /* 0x044fec0000041834 */
[C---:B------:R-:W-:Y:S01]  /*3900*/  HMMA.16816.F32.BF16 R48, R68.reuse, R110, R48 ;  /* 0x0000006e4430723c */ /* 0x040fe20000041830 */
[----:B------:R-:W-:Y:S05]  /*3910*/  LDSM.16.M88.4 R108, [R172+0x5c00] ;  /* 0x005c0000ac6c783b */ /* 0x000fea0000000200 */
[C---:B-1----:R-:W-:Y:S06]  /*3920*/  HMMA.16816.F32.BF16 R100, R68.reuse, R8, R100 ;  /* 0x000000084464723c */ /* 0x042fec0000041864 */
[----:B------:R-:W-:Y:S01]  /*3930*/  HMMA.16816.F32.BF16 R96, R68, R10, R96 ;  /* 0x0000000a4460723c */ /* 0x000fe20000041860 */
[----:B------:R-:W1:Y:S05]  /*3940*/  LDSM.16.M88.4 R8, [R172+0x6800] ;  /* 0x00680000ac08783b */ /* 0x000e6a0000000200 */
[C---:B---3--:R-:W-:Y:S06]  /*3950*/  HMMA.16816.F32.BF16 R60, R72.reuse, R12, R60 ;  /* 0x0000000c483c723c */ /* 0x048fec000004183c */
[C---:B------:R-:W-:Y:S01]  /*3960*/  HMMA.16816.F32.BF16 R56, R72.reuse, R14, R56 ;  /* 0x0000000e4838723c */ /* 0x040fe20000041838 */
[----:B------:R-:W-:Y:S05]  /*3970*/  LDSM.16.M88.4 R12, [R171+0x1000] ;  /* 0x00100000ab0c783b */ /* 0x000fea0000000200 */
[C---:B----4-:R-:W-:Y:S06]  /*3980*/  HMMA.16816.F32.BF16 R52, R72.reuse, R64, R52 ;  /* 0x000000404834723c */ /* 0x050fec0000041834 */
[----:B------:R-:W-:Y:S01]  /*3990*/  HMMA.16816.F32.BF16 R48, R72, R66, R48 ;  /* 0x000000424830723c */ /* 0x000fe20000041830 */
[----:B------:R-:W2:Y:S05]  /*39a0*/  LDSM.16.M88.4 R64, [R169+0x5400] ;  /* 0x00540000a940783b */ /* 0x000eaa0000000200 */
[C---:B------:R-:W-:Y:S06]  /*39b0*/  HMMA.16816.F32.BF16 R44, R68.reuse, R104, R44 ;  /* 0x00000068442c723c */ /* 0x040fec000004182c */
[C---:B------:R-:W-:Y:S01]  /*39c0*/  HMMA.16816.F32.BF16 R40, R68.reuse, R106, R40 ;  /* 0x0000006a4428723c */ /* 0x040fe20000041828 */
[----:B------:R-:W3:Y:S05]  /*39d0*/  LDSM.16.M88.4 R104, [R172+0x6000] ;  /* 0x00600000ac68783b */ /* 0x000eea0000000200 */
        /* <DEDUP_REMOVED lines=8> */
[----:B------:R-:W4:Y:S04]  /*3a60*/  LDSM.16.M88.4 R68, [R169+0x5000] ;  /* 0x00500000a944783b */ /* 0x000f280000000200 */
[----:B------:R-:W-:Y:S01]  /*3a70*/  LDSM.16.M88.4 R76, [R169+0x5800] ;  /* 0x00580000a94c783b */ /* 0x000fe20000000200 */
[C---:B-1----:R-:W-:Y:S06]  /*3a80*/  HMMA.16816.F32.BF16 R100, R72.reuse, R8, R100 ;  /* 0x000000084864723c */ /* 0x042fec0000041864 */
[----:B------:R-:W-:Y:S01]  /*3a90*/  HMMA.16816.F32.BF16 R96, R72, R10, R96 ;  /* 0x0000000a4860723c */ /* 0x000fe20000041860 */
[----:B------:R-:W1:Y:S05]  /*3aa0*/  LDSM.16.M88.4 R8, [R169+0x5c00] ;  /* 0x005c0000a908783b */ /* 0x000e6a0000000200 */
[C---:B--2---:R-:W-:Y:S06]  /*3ab0*/  HMMA.16816.F32.BF16 R52, R12.reuse, R64, R52 ;  /* 0x000000400c34723c */ /* 0x044fec0000041834 */
[----:B------:R-:W-:Y:S01]  /*3ac0*/  HMMA.16816.F32.BF16 R48, R12, R66, R48 ;  /* 0x000000420c30723c */ /* 0x000fe20000041830 */
[----:B------:R-:W2:Y:S05]  /*3ad0*/  LDSM.16.M88.4 R64, [R169+0x6800] ;  /* 0x00680000a940783b */ /* 0x000eaa0000000200 */
        /* <DEDUP_REMOVED lines=15> */
[----:B------:R-:W-:Y:S01]  /*3bd0*/  LDSM.16.M88.4 R80, [R169+0x6c00] ;  /* 0x006c0000a950783b */ /* 0x000fe20000000200 */
[C---:B------:R-:W-:Y:S06]  /*3be0*/  HMMA.16816.F32.BF16 R60, R12.reuse, R68, R60 ;  /* 0x000000440c3c723c */ /* 0x040fec000004183c */
        /* <DEDUP_REMOVED lines=35> */
[----:B------:R-:W4:Y:S05]  /*3e20*/  LDSM.16.M88.4 R76, [R169+0x7800] ;  /* 0x00780000a94c783b */ /* 0x000f2a0000000200 */
[C---:B------:R-:W-:Y:S06]  /*3e30*/  HMMA.16816.F32.BF16 R44, R112.reuse, R72, R44 ;  /* 0x00000048702c723c */ /* 0x040fec000004182c */
[----:B------:R-:W-:Y:S01]  /*3e40*/  HMMA.16816.F32.BF16 R40, R112, R74, R40 ;  /* 0x0000004a7028723c */ /* 0x000fe20000041828 */
[----:B------:R-:W4:Y:S05]  /*3e50*/  LDSM.16.M88.4 R72, [R169+0x7c00] ;  /* 0x007c0000a948783b */ /* 0x000f2a0000000200 */
[C---:B-1----:R-:W-:Y:S06]  /*3e60*/  HMMA.16816.F32.BF16 R52, R8.reuse, R80, R52 ;  /* 0x000000500834723c */ /* 0x042fec0000041834 */
[----:B------:R-:W-:Y:S01]  /*3e70*/  HMMA.16816.F32.BF16 R48, R8, R82, R48 ;  /* 0x000000520830723c */ /* 0x000fe20000041830 */
[----:B------:R-:W1:Y:S01]  /*3e80*/  LDSM.16.M88.4 R80, [R169+0x8c00] ;  /* 0x008c0000a950783b */ /* 0x000e620000000200 */
[----:B------:R-:W-:-:S04]  /*3e90*/  DEPBAR.LE SB0, 0x0 ;  /* 0x000080000000791a */ /* 0x000fc80000000000 */
[----:B------:R-:W-:Y:S06]  /*3ea0*/  HMMA.16816.F32.BF16 R100, R112, R108, R100 ;  /* 0x0000006c7064723c */ /* 0x000fec0000041864 */
[----:B--2---:R-:W-:Y:S06]  /*3eb0*/  HMMA.16816.F32.BF16 R20, R8, R64, R20 ;  /* 0x000000400814723c */ /* 0x004fec0000041814 */
[----:B------:R-:W-:Y:S01]  /*3ec0*/  HMMA.16816.F32.BF16 R96, R112, R110, R96 ;  /* 0x0000006e7060723c */ /* 0x000fe20000041860 */
[----:B------:R-:W-:-:S04]  /*3ed0*/  SHF.R.S32.HI R64, RZ, 0x1f, R3 ;  /* 0x0000001fff407819 */ /* 0x000fc80000011403 */
[----:B------:R-:W-:Y:S01]  /*3ee0*/  LEA.HI R64, R64, R3, RZ, 0x2 ;  /* 0x0000000340407211 */ /* 0x000fe200078f10ff */
[----:B------:R-:W-:Y:S01]  /*3ef0*/  HMMA.16816.F32.BF16 R92, R112, R104, R92 ;  /* 0x00000068705c723c */ /* 0x000fe2000004185c */
[----:B-----5:R-:W-:Y:S02]  /*3f00*/  FMUL.FTZ R3, R2, R7 ;  /* 0x0000000702037220 */ /* 0x020fe40000410000 */
[----:B------:R-:W-:-:S03]  /*3f10*/  SHF.R.S32.HI R188, RZ, 0x2, R64 ;  /* 0x00000002ffbc7819 */ /* 0x000fc60000011440 */
[----:B------:R-:W-:Y:S01]  /*3f20*/  HMMA.16816.F32.BF16 R88, R112, R106, R88 ;  /* 0x0000006a7058723c */ /* 0x000fe20000041858 */
[----:B------:R-:W-:-:S04]  /*3f30*/  IADD3 R123, R123, 0x1, R188 ;  /* 0x000000017b7b7810 */ /* 0x000fc80007ffe0bc */
[----:B------:R-:W-:Y:S01]  /*3f40*/  IADD3 R123, R119, R123, -R182 ;  /* 0x0000007b777b7210 */ /* 0x000fe20007ffe8b6 */
[C---:B------:R-:W-:Y:S04]  /*3f50*/  HMMA.16816.F32.BF16 R60, R8.reuse, R84, R60 ;  /* 0x00000054083c723c */ /* 0x040fe8000004183c */
[----:B------:R-:W-:Y:S02]  /*3f60*/  IMAD.IADD R118, R123, 0x1, R118 ;  /* 0x000000017b767824 */ /* 0x000fe400078e0276 */
[----:B------:R-:W-:Y:S03]  /*3f70*/  HMMA.16816.F32.BF16 R56, R8, R86, R56 ;  /* 0x000000560838723c */ /* 0x000fe60000041838 */
[----:B------:R-:W-:-:S02]  /*3f80*/  VIMNMX R136, R118, R119, PT ;  /* 0x0000007776887248 */ /* 0x000fc40003fe0100 */
[----:B------:R-:W-:Y:S01]  /*3f90*/  VIADDMNMX R135, R118, 0x8, R119, PT ;  /* 0x0000000876877846 */ /* 0x000fe20003800177 */
[C---:B---3--:R-:W-:Y:S06]  /*3fa0*/  HMMA.16816.F32.BF16 R100, R8.reuse, R12, R100 ;  /* 0x0000000c0864723c */ /* 0x048fec0000041864 */
[----:B------:R-:W-:Y:S01]  /*3fb0*/  HMMA.16816.F32.BF16 R28, R8, R68, R28 ;  /* 0x00000044081c723c */ /* 0x000fe2000004181c */
[----:B------:R-:W-:-:S04]  /*3fc0*/  IMAD.IADD R12, R0, 0x1, R189 ;  /* 0x00000001000c7824 */ /* 0x000fc800078e02bd */
[C---:B------:R-:W-:Y:S01]  /*3fd0*/  VIADD R2, R12.reuse, 0x1 ;  /* 0x000000010c027836 */ /* 0x040fe20000000000 */
[C---:B----4-:R-:W-:Y:S01]  /*3fe0*/  HMMA.16816.F32.BF16 R44, R8.reuse, R76, R44 ;  /* 0x0000004c082c723c */ /* 0x050fe2000004182c */
[C---:B------:R-:W-:Y:S02]  /*3ff0*/  VIADD R68, R12.reuse, 0x9 ;  /* 0x000000090c447836 */ /* 0x040fe40000000000 */
[----:B------:R-:W-:Y:S01]  /*4000*/  VIADD R7, R12, 0x8 ;  /* 0x000000080c077836 */ /* 0x000fe20000000000 */
[-C--:B------:R-:W-:Y:S01]  /*4010*/  ISETP.GE.AND P5, PT, R2, R136.reuse, PT ;  /* 0x000000880200720c */ /* 0x080fe20003fa6270 */
[----:B------:R-:W-:Y:S01]  /*4020*/  VIADD R13, R12, 0x30 ;  /* 0x000000300c0d7836 */ /* 0x000fe20000000000 */
[-C--:B------:R-:W-:Y:S01]  /*4030*/  ISETP.GE.AND P2, PT, R2, R135.reuse, PT ;  /* 0x000000870200720c */ /* 0x080fe20003f46270 */
[----:B------:R-:W-:Y:S01]  /*4040*/  HMMA.16816.F32.BF16 R40, R8, R78, R40 ;  /* 0x0000004e0828723c */ /* 0x000fe20000041828 */
[C---:B------:R-:W-:Y:S02]  /*4050*/  ISETP.GE.AND P4, PT, R68.reuse, R136, PT ;  /* 0x000000884400720c */ /* 0x040fe40003f86270 */
[----:B------:R-:W-:-:S02]  /*4060*/  ISETP.GE.AND P1, PT, R68, R135, PT ;  /* 0x000000874400720c */ /* 0x000fc40003f26270 */
[----:B------:R-:W-:Y:S01]  /*4070*/  I2FP.F32.S32 R2, R2 ;  /* 0x0000000200027245 */ /* 0x000fe20000201400 */
[C---:B------:R-:W-:Y:S01]  /*4080*/  HMMA.16816.F32.BF16 R36, R8.reuse, R72, R36 ;  /* 0x000000480824723c */ /* 0x040fe20000041824 */
[C---:B------:R-:W-:Y:S02]  /*4090*/  ISETP.GE.AND P3, PT, R7.reuse, R136, PT ;  /* 0x000000880700720c */ /* 0x040fe40003f66270 */
[----:B------:R-:W-:Y:S01]  /*40a0*/  ISETP.GE.AND P0, PT, R7, R135, PT ;  /* 0x000000870700720c */ /* 0x000fe20003f06270 */
[C---:B------:R-:W-:Y:S01]  /*40b0*/  FFMA.FTZ R61, R3.reuse, R2, R61 ;  /* 0x00000002033d7223 */ /* 0x040fe2000001003d */
[----:B------:R-:W-:Y:S01]  /*40c0*/  I2FP.F32.S32 R68, R68 ;  /* 0x0000004400447245 */ /* 0x000fe20000201400 */
[----:B------:R-:W-:Y:S01]  /*40d0*/  HMMA.16816.F32.BF16 R32, R8, R74, R32 ;  /* 0x0000004a0820723c */ /* 0x000fe20000041820 */
[----:B------:R-:W-:Y:S01]  /*40e0*/  I2FP.F32.S32 R7, R7 ;  /* 0x0000000700077245 */ /* 0x000fe20000201400 */
[----:B------:R-:W-:Y:S01]  /*40f0*/  FFMA.FTZ R63, R3, R2, R63 ;  /* 0x00000002033f7223 */ /* 0x000fe2000001003f */
[----:B------:R-:W-:-:S03]  /*4100*/  VIADD R2, R12, 0x11 ;  /* 0x000000110c027836 */ /* 0x000fc60000000000 */
[----:B------:R-:W-:Y:S01]  /*4110*/  HMMA.16816.F32.BF16 R24, R8, R70, R24 ;  /* 0x000000460818723c */ /* 0x000fe20000041818 */
[----:B------:R-:W-:Y:S01]  /*4120*/  FFMA.FTZ R58, R3, R7, R58 ;  /* 0x00000007033a7223 */ /* 0x000fe2000001003a */
[----:B------:R-:W-:-:S04]  /*4130*/  FSEL R72, R63, -INF , !P2 ;  /* 0xff8000003f487808 */ /* 0x000fc80005000000 */
[----:B------:R-:W-:Y:S01]  /*4140*/  HMMA.16816.F32.BF16 R16, R8, R66, R16 ;  /* 0x000000420810723c */ /* 0x000fe20000041810 */
[----:B------:R-:W-:Y:S01]  /*4150*/  FSEL R70, R58, -INF , !P0 ;  /* 0xff8000003a467808 */ /* 0x000fe20004000000 */
[----:B------:R-:W-:Y:S01]  /*4160*/  BAR.SYNC.DEFER_BLOCKING 0x0 ;  /* 0x0000000000007b1d */ /* 0x000fe20000010000 */
[----:B------:R-:W-:-:S03]  /*4170*/  ISETP.GE.AND P0, PT, R2, R135, PT ;  /* 0x000000870200720c */ /* 0x000fc60003f06270 */
[C---:B------:R-:W-:Y:S06]  /*4180*/  HMMA.16816.F32.BF16 R96, R8.reuse, R14, R96 ;  /* 0x0000000e0860723c */ /* 0x040fec0000041860 */
[----:B-1----:R-:W-:Y:S01]  /*4190*/  HMMA.16816.F32.BF16 R92, R8, R80, R92 ;  /* 0x00000050085c723c */ /* 0x002fe2000004185c */
[C---:B------:R-:W-:Y:S02]  /*41a0*/  VIADD R14, R12.reuse, 0x28 ;  /* 0x000000280c0e7836 */ /* 0x040fe40000000000 */
[----:B------:R-:W-:-:S03]  /*41b0*/  VIADD R15, R12, 0x59 ;  /* 0x000000590c0f7836 */ /* 0x000fc60000000000 */
[----:B------:R-:W-:Y:S07]  /*41c0*/  HMMA.16816.F32.BF16 R88, R8, R82, R88 ;  /* 0x000000520858723c */ /* 0x000fee0000041858 */
[CC--:B------:R-:W-:Y:S01]  /*41d0*/  FFMA.FTZ R9, R3.reuse, R68.reuse, R57 ;  /* 0x0000004403097223 */ /* 0x0c0fe20000010039 */
[C---:B------:R-:W-:Y:S01]  /*41e0*/  FFMA.FTZ R11, R3.reuse, R7, R56 ;  /* 0x00000007030b7223 */ /* 0x040fe20000010038 */
[----:B------:R-:W-:Y:S01]  /*41f0*/  FFMA.FTZ R68, R3, R68, R59 ;  /* 0x0000004403447223 */ /* 0x000fe2000001003b */
[C---:B------:R-:W-:Y:S01]  /*4200*/  VIADD R8, R12.reuse, 0x10 ;  /* 0x000000100c087836 */ /* 0x040fe20000000000 */
[----:B------:R-:W-:Y:S01]  /*4210*/  FSEL R59, R61, -INF , !P5 ;  /* 0xff8000003d3b7808 */ /* 0x000fe20006800000 */
[C---:B------:R-:W-:Y:S01]  /*4220*/  VIADD R7, R12.reuse, 0x18 ;  /* 0x000000180c077836 */ /* 0x040fe20000000000 */
[----:B------:R-:W-:Y:S01]  /*4230*/  FSEL R11, R11, -INF , !P3 ;  /* 0xff8000000b0b7808 */ /* 0x000fe20005800000 */
[----:B------:R-:W-:Y:S01]  /*4240*/  VIADD R10, R12, 0x19 ;  /* 0x000000190c0a7836 */ /* 0x000fe20000000000 */
[----:B------:R-:W-:-:S02]  /*4250*/  ISETP.GE.AND P5, PT, R8, R136, PT ;  /* 0x000000880800720c */ /* 0x000fc40003fa6270 */
[-C--:B------:R-:W-:Y:S02]  /*4260*/  ISETP.GE.AND P2, PT, R8, R135.reuse, PT ;  /* 0x000000870800720c */ /* 0x080fe40003f46270 */
[----:B------:R-:W-:Y:S02]  /*4270*/  FSEL R9, R9, -INF , !P4 ;  /* 0xff80000009097808 */ /* 0x000fe40006000000 */
[----:B------:R-:W-:Y:S02]  /*4280*/  FSEL R68, R68, -INF , !P1 ;  /* 0xff80000044447808 */ /* 0x000fe40004800000 */
[----:B------:R-:W-:Y:S02]  /*4290*/  I2FP.F32.S32 R8, R8 ;  /* 0x0000000800087245 */ /* 0x000fe40000201400 */
[-C--:B------:R-:W-:Y:S02]  /*42a0*/  ISETP.GE.AND P3, PT, R2, R136.reuse, PT ;  /* 0x000000880200720c */ /* 0x080fe40003f66270 */
[----:B------:R-:W-:Y:S01]  /*42b0*/  ISETP.GE.AND P4, PT, R7, R136, PT ;  /* 0x000000880700720c */ /* 0x000fe20003f86270 */
[-C--:B------:R-:W-:Y:S01]  /*42c0*/  FFMA.FTZ R52, R3, R8.reuse, R52 ;  /* 0x0000000803347223 */ /* 0x080fe20000010034 */
[----:B------:R-:W-:Y:S01]  /*42d0*/  ISETP.GE.AND P1, PT, R7, R135, PT ;  /* 0x000000870700720c */ /* 0x000fe20003f26270 */
[----:B------:R-:W-:Y:S01]  /*42e0*/  FFMA.FTZ R54, R3, R8, R54 ;  /* 0x0000000803367223 */ /* 0x000fe20000010036 */
[----:B------:R-:W-:-:S02]  /*42f0*/  I2FP.F32.S32 R2, R2 ;  /* 0x0000000200027245 */ /* 0x000fc40000201400 */
[----:B------:R-:W-:Y:S02]  /*4300*/  I2FP.F32.S32 R7, R7 ;  /* 0x0000000700077245 */ /* 0x000fe40000201400 */
[----:B------:R-:W-:Y:S01]  /*4310*/  FSEL R65, R52, -INF , !P5 ;  /* 0xff80000034417808 */ /* 0x000fe20006800000 */
[CC--:B------:R-:W-:Y:S01]  /*4320*/  FFMA.FTZ R53, R3.reuse, R2.reuse, R53 ;  /* 0x0000000203357223 */ /* 0x0c0fe20000010035 */
[C---:B------:R-:W-:Y:S01]  /*4330*/  FFMA.FTZ R55, R3.reuse, R2, R55 ;  /* 0x0000000203377223 */ /* 0x040fe20000010037 */
[CC--:B------:R-:W-:Y:S01]  /*4340*/  FFMA.FTZ R48, R3.reuse, R7.reuse, R48 ;  /* 0x0000000703307223 */ /* 0x0c0fe20000010030 */
[----:B------:R-:W-:Y:S01]  /*4350*/  FFMA.FTZ R8, R3, R7, R50 ;  /* 0x0000000703087223 */ /* 0x000fe20000010032 */
[----:B------:R-:W-:Y:S01]  /*4360*/  VIADD R7, R12, 0x20 ;  /* 0x000000200c077836 */ /* 0x000fe20000000000 */
[----:B------:R-:W-:Y:S01]  /*4370*/  FSEL R78, R54, -INF , !P2 ;  /* 0xff800000364e7808 */ /* 0x000fe20005000000 */
[----:B------:R-:W-:Y:S01]  /*4380*/  VIADD R2, R12, 0x21 ;  /* 0x000000210c027836 */ /* 0x000fe20000000000 */
[----:B------:R-:W-:-:S02]  /*4390*/  FSEL R63, R53, -INF , !P3 ;  /* 0xff800000353f7808 */ /* 0x000fc40005800000 */
[----:B------:R-:W-:Y:S02]  /*43a0*/  FSEL R76, R55, -INF , !P0 ;  /* 0xff800000374c7808 */ /* 0x000fe40004000000 */
[CC--:B------:R-:W-:Y:S02]  /*43b0*/  ISETP.GE.AND P5, PT, R10.reuse, R136.reuse, PT ;  /* 0x000000880a00720c */ /* 0x0c0fe40003fa6270 */
[-C--:B------:R-:W-:Y:S02]  /*43c0*/  ISETP.GE.AND P2, PT, R10, R135.reuse, PT ;  /* 0x000000870a00720c */ /* 0x080fe40003f46270 */
[C---:B------:R-:W-:Y:S02]  /*43d0*/  ISETP.GE.AND P3, PT, R7.reuse, R136, PT ;  /* 0x000000880700720c */ /* 0x040fe40003f66270 */
[----:B------:R-:W-:Y:S02]  /*43e0*/  ISETP.GE.AND P0, PT, R7, R135, PT ;  /* 0x000000870700720c */ /* 0x000fe40003f06270 */
[----:B------:R-:W-:-:S02]  /*43f0*/  FSEL R61, R48, -INF , !P4 ;  /* 0xff800000303d7808 */ /* 0x000fc40006000000 */
[----:B------:R-:W-:Y:S02]  /*4400*/  FSEL R8, R8, -INF , !P1 ;  /* 0xff80000008087808 */ /* 0x000fe40004800000 */
[----:B------:R-:W-:Y:S02]  /*4410*/  I2FP.F32.S32 R10, R10 ;  /* 0x0000000a000a7245 */ /* 0x000fe40000201400 */
[----:B------:R-:W-:Y:S02]  /*4420*/  I2FP.F32.S32 R7, R7 ;  /* 0x0000000700077245 */ /* 0x000fe40000201400 */
[C---:B------:R-:W-:Y:S01]  /*4430*/  ISETP.GE.AND P4, PT, R2.reuse, R136, PT ;  /* 0x000000880200720c */ /* 0x040fe20003f86270 */
[C---:B------:R-:W-:Y:S01]  /*4440*/  FFMA.FTZ R49, R3.reuse, R10, R49 ;  /* 0x0000000a03317223 */ /* 0x040fe20000010031 */
[----:B------:R-:W-:Y:S01]  /*4450*/  ISETP.GE.AND P1, PT, R2, R135, PT ;  /* 0x000000870200720c */ /* 0x000fe20003f26270 */
[CC--:B------:R-:W-:Y:S01]  /*4460*/  FFMA.FTZ R44, R3.reuse, R7.reuse, R44 ;  /* 0x00000007032c7223 */ /* 0x0c0fe2000001002c */
[----:B------:R-:W-:Y:S01]  /*4470*/  I2FP.F32.S32 R2, R2 ;  /* 0x0000000200027245 */ /* 0x000fe20000201400 */
[C---:B------:R-:W-:Y:S01]  /*4480*/  FFMA.FTZ R46, R3.reuse, R7, R46 ;  /* 0x00000007032e7223 */ /* 0x040fe2000001002e */
[----:B------:R-:W-:Y:S01]  /*4490*/  FFMA.FTZ R10, R3, R10, R51 ;  /* 0x0000000a030a7223 */ /* 0x000fe20000010033 */
[----:B------:R-:W-:-:S02]  /*44a0*/  FSEL R69, R49, -INF , !P5 ;  /* 0xff80000031457808 */ /* 0x000fc40006800000 */
[CC--:B------:R-:W-:Y:S01]  /*44b0*/  FFMA.FTZ R7, R3.reuse, R2.reuse, R45 ;  /* 0x0000000203077223 */ /* 0x0c0fe2000001002d */
[----:B------:R-:W-:Y:S01]  /*44c0*/  FFMA.FTZ R47, R3, R2, R47 ;  /* 0x00000002032f7223 */ /* 0x000fe2000001002f */
[----:B------:R-:W-:Y:S01]  /*44d0*/  VIADD R2, R12, 0x29 ;  /* 0x000000290c027836 */ /* 0x000fe20000000000 */
[----:B------:R-:W-:Y:S02]  /*44e0*/  FSEL R10, R10, -INF , !P2 ;  /* 0xff8000000a0a7808 */ /* 0x000fe40005000000 */
[----:B------:R-:W-:Y:S02]  /*44f0*/  FSEL R123, R44, -INF , !P3 ;  /* 0xff8000002c7b7808 */ /* 0x000fe40005800000 */
[----:B------:R-:W-:Y:S02]  /*4500*/  FSEL R154, R46, -INF , !P0 ;  /* 0xff8000002e9a7808 */ /* 0x000fe40004000000 */
[----:B------:R-:W-:Y:S02]  /*4510*/  FSEL R7, R7, -INF , !P4 ;  /* 0xff80000007077808 */ /* 0x000fe40006000000 */
[----:B------:R-:W-:-:S02]  /*4520*/  FSEL R152, R47, -INF , !P1 ;  /* 0xff8000002f987808 */ /* 0x000fc40004800000 */
[CC--:B------:R-:W-:Y:S02]  /*4530*/  ISETP.GE.AND P5, PT, R14.reuse, R136.reuse, PT ;  /* 0x000000880e00720c */ /* 0x0c0fe40003fa6270 */
[-C--:B------:R-:W-:Y:S02]  /*4540*/  ISETP.GE.AND P2, PT, R14, R135.reuse, PT ;  /* 0x000000870e00720c */ /* 0x080fe40003f46270 */
[CC--:B------:R-:W-:Y:S02]  /*4550*/  ISETP.GE.AND P3, PT, R2.reuse, R136.reuse, PT ;  /* 0x000000880200720c */ /* 0x0c0fe40003f66270 */
[-C--:B------:R-:W-:Y:S02]  /*4560*/  ISETP.GE.AND P0, PT, R2, R135.reuse, PT ;  /* 0x000000870200720c */ /* 0x080fe40003f06270 */
[C---:B------:R-:W-:Y:S02]  /*4570*/  ISETP.GE.AND P4, PT, R13.reuse, R136, PT ;  /* 0x000000880d00720c */ /* 0x040fe40003f86270 */
[----:B------:R-:W-:-:S02]  /*4580*/  ISETP.GE.AND P1, PT, R13, R135, PT ;  /* 0x000000870d00720c */ /* 0x000fc40003f26270 */
[----:B------:R-:W-:Y:S02]  /*4590*/  I2FP.F32.S32 R14, R14 ;  /* 0x0000000e000e7245 */ /* 0x000fe40000201400 */
[----:B------:R-:W-:Y:S02]  /*45a0*/  I2FP.F32.S32 R2, R2 ;  /* 0x0000000200027245 */ /* 0x000fe40000201400 */
[----:B------:R-:W-:Y:S01]  /*45b0*/  I2FP.F32.S32 R13, R13 ;  /* 0x0000000d000d7245 */ /* 0x000fe20000201400 */
[CC--:B------:R-:W-:Y:S01]  /*45c0*/  FFMA.FTZ R40, R3.reuse, R14.reuse, R40 ;  /* 0x0000000e03287223 */ /* 0x0c0fe20000010028 */
[C---:B------:R-:W-:Y:S01]  /*45d0*/  FFMA.FTZ R42, R3.reuse, R14, R42 ;  /* 0x0000000e032a7223 */ /* 0x040fe2000001002a */
[CC--:B------:R-:W-:Y:S01]  /*45e0*/  FFMA.FTZ R41, R3.reuse, R2.reuse, R41 ;  /* 0x0000000203297223 */ /* 0x0c0fe20000010029 */
[C---:B------:R-:W-:Y:S01]  /*45f0*/  FFMA.FTZ R43, R3.reuse, R2, R43 ;  /* 0x00000002032b7223 */ /* 0x040fe2000001002b */
[CC--:B------:R-:W-:Y:S01]  /*4600*/  FFMA.FTZ R36, R3.reuse, R13.reuse, R36 ;  /* 0x0000000d03247223 */ /* 0x0c0fe20000010024 */
[----:B------:R-:W-:Y:S01]  /*4610*/  FFMA.FTZ R38, R3, R13, R38 ;  /* 0x0000000d03267223 */ /* 0x000fe20000010026 */
[----:B------:R-:W-:Y:S01]  /*4620*/  VIADD R14, R12, 0x31 ;  /* 0x000000310c0e7836 */ /* 0x000fe20000000000 */
[----:B------:R-:W-:Y:S01]  /*4630*/  FSEL R149, R40, -INF , !P5 ;  /* 0xff80000028957808 */ /* 0x000fe20006800000 */
[----:B------:R-:W-:Y:S01]  /*4640*/  VIADD R13, R12, 0x38 ;  /* 0x000000380c0d7836 */ /* 0x000fe20000000000 */
[----:B------:R-:W-:Y:S01]  /*4650*/  FSEL R156, R42, -INF , !P2 ;  /* 0xff8000002a9c7808 */ /* 0x000fe20005000000 */
[C---:B------:R-:W-:Y:S01]  /*4660*/  VIADD R2, R12.reuse, 0x39 ;  /* 0x000000390c027836 */ /* 0x040fe20000000000 */
[----:B------:R-:W-:Y:S01]  /*4670*/  FSEL R147, R41, -INF , !P3 ;  /* 0xff80000029937808 */ /* 0x000fe20005800000 */
[----:B------:R-:W-:Y:S01]  /*4680*/  VIADD R42, R12, 0x61 ;  /* 0x000000610c2a7836 */ /* 0x000fe20000000000 */
[----:B------:R-:W-:-:S02]  /*4690*/  FSEL R66, R43, -INF , !P0 ;  /* 0xff8000002b427808 */ /* 0x000fc40004000000 */
[----:B------:R-:W-:Y:S02]  /*46a0*/  FSEL R67, R36, -INF , !P4 ;  /* 0xff80000024437808 */ /* 0x000fe40006000000 */
[----:B------:R-:W-:Y:S02]  /*46b0*/  FSEL R146, R38, -INF , !P1 ;  /* 0xff80000026927808 */ /* 0x000fe40004800000 */
[CC--:B------:R-:W-:Y:S02]  /*46c0*/  ISETP.GE.AND P5, PT, R14.reuse, R136.reuse, PT ;  /* 0x000000880e00720c */ /* 0x0c0fe40003fa6270 */
[-C--:B------:R-:W-:Y:S02]  /*46d0*/  ISETP.GE.AND P2, PT, R14, R135.reuse, PT ;  /* 0x000000870e00720c */ /* 0x080fe40003f46270 */
[C---:B------:R-:W-:Y:S02]  /*46e0*/  ISETP.GE.AND P3, PT, R13.reuse, R136, PT ;  /* 0x000000880d00720c */ /* 0x040fe40003f66270 */
[----:B------:R-:W-:-:S02]  /*46f0*/  ISETP.GE.AND P0, PT, R13, R135, PT ;  /* 0x000000870d00720c */ /* 0x000fc40003f06270 */
[C---:B------:R-:W-:Y:S02]  /*4700*/  ISETP.GE.AND P4, PT, R2.reuse, R136, PT ;  /* 0x000000880200720c */ /* 0x040fe40003f86270 */
[----:B------:R-:W-:Y:S02]  /*4710*/  ISETP.GE.AND P1, PT, R2, R135, PT ;  /* 0x000000870200720c */ /* 0x000fe40003f26270 */
        /* <DEDUP_REMOVED lines=9> */
[C---:B------:R-:W-:Y:S01]  /*47b0*/  VIADD R14, R12.reuse, 0x40 ;  /* 0x000000400c0e7836 */ /* 0x040fe20000000000 */
[----:B------:R-:W-:Y:S01]  /*47c0*/  FSEL R145, R37, -INF , !P5 ;  /* 0xff80000025917808 */ /* 0x000fe20006800000 */
[C---:B------:R-:W-:Y:S01]  /*47d0*/  VIADD R2, R12.reuse, 0x41 ;  /* 0x000000410c027836 */ /* 0x040fe20000000000 */
        /* <DEDUP_REMOVED lines=12> */
[----:B------:R-:W-:Y:S01]  /*48a0*/  ISETP.GE.AND P4, PT, R13, R136, PT ;  /* 0x000000880d00720c */ /* 0x000fe20003f86270 */
[-C--:B------:R-:W-:Y:S01]  /*48b0*/  FFMA.FTZ R28, R3, R14.reuse, R28 ;  /* 0x0000000e031c7223 */ /* 0x080fe2000001001c */
[----:B------:R-:W-:Y:S01]  /*48c0*/  ISETP.GE.AND P1, PT, R13, R135, PT ;  /* 0x000000870d00720c */ /* 0x000fe20003f26270 */
[C---:B------:R-:W-:Y:S01]  /*48d0*/  FFMA.FTZ R30, R3.reuse, R14, R30 ;  /* 0x0000000e031e7223 */ /* 0x040fe2000001001e */
[----:B------:R-:W-:Y:S01]  /*48e0*/  I2FP.F32.S32 R13, R13 ;  /* 0x0000000d000d7245 */ /* 0x000fe20000201400 */
[CC--:B------:R-:W-:Y:S01]  /*48f0*/  FFMA.FTZ R29, R3.reuse, R2.reuse, R29 ;  /* 0x00000002031d7223 */ /* 0x0c0fe2000001001d */
[C---:B------:R-:W-:Y:S01]  /*4900*/  FFMA.FTZ R31, R3.reuse, R2, R31 ;  /* 0x00000002031f7223 */ /* 0x040fe2000001001f */
[----:B------:R-:W-:Y:S01]  /*4910*/  VIADD R2, R12, 0x49 ;  /* 0x000000490c027836 */ /* 0x000fe20000000000 */
[----:B------:R-:W-:Y:S01]  /*4920*/  FSEL R137, R28, -INF , !P5 ;  /* 0xff8000001c897808 */ /* 0x000fe20006800000 */
[CC--:B------:R-:W-:Y:S01]  /*4930*/  FFMA.FTZ R24, R3.reuse, R13.reuse, R24 ;  /* 0x0000000d03187223 */ /* 0x0c0fe20000010018 */
[----:B------:R-:W-:Y:S01]  /*4940*/  FFMA.FTZ R26, R3, R13, R26 ;  /* 0x0000000d031a7223 */ /* 0x000fe2000001001a */
[----:B------:R-:W-:Y:S01]  /*4950*/  VIADD R13, R12, 0x50 ;  /* 0x000000500c0d7836 */ /* 0x000fe20000000000 */
[----:B------:R-:W-:Y:S01]  /*4960*/  FSEL R140, R30, -INF , !P2 ;  /* 0xff8000001e8c7808 */ /* 0x000fe20005000000 */
[----:B------:R-:W-:Y:S01]  /*4970*/  VIADD R14, R12, 0x51 ;  /* 0x000000510c0e7836 */ /* 0x000fe20000000000 */
[----:B------:R-:W-:-:S02]  /*4980*/  ISETP.GE.AND P5, PT, R2, R136, PT ;  /* 0x000000880200720c */ /* 0x000fc40003fa6270 */
[-C--:B------:R-:W-:Y:S02]  /*4990*/  ISETP.GE.AND P2, PT, R2, R135.reuse, PT ;  /* 0x000000870200720c */ /* 0x080fe40003f46270 */
[----:B------:R-:W-:Y:S02]  /*49a0*/  FSEL R127, R29, -INF , !P3 ;  /* 0xff8000001d7f7808 */ /* 0x000fe40005800000 */
[----:B------:R-:W-:Y:S02]  /*49b0*/  FSEL R138, R31, -INF , !P0 ;  /* 0xff8000001f8a7808 */ /* 0x000fe40004000000 */
[----:B------:R-:W-:Y:S02]  /*49c0*/  I2FP.F32.S32 R2, R2 ;  /* 0x0000000200027245 */ /* 0x000fe40000201400 */
[C---:B------:R-:W-:Y:S02]  /*49d0*/  ISETP.GE.AND P3, PT, R13.reuse, R136, PT ;  /* 0x000000880d00720c */ /* 0x040fe40003f66270 */
[----:B------:R-:W-:Y:S01]  /*49e0*/  ISETP.GE.AND P0, PT, R13, R135, PT ;  /* 0x000000870d00720c */ /* 0x000fe20003f06270 */
[CC--:B------:R-:W-:Y:S01]  /*49f0*/  FFMA.FTZ R25, R3.reuse, R2.reuse, R25 ;  /* 0x0000000203197223 */ /* 0x0c0fe20000010019 */
[----:B------:R-:W-:Y:S01]  /*4a00*/  FSEL R125, R24, -INF , !P4 ;  /* 0xff800000187d7808 */ /* 0x000fe20006000000 */
[----:B------:R-:W-:Y:S01]  /*4a10*/  FFMA.FTZ R27, R3, R2, R27 ;  /* 0x00000002031b7223 */ /* 0x000fe2000001001b */
[----:B------:R-:W-:Y:S01]  /*4a20*/  FSEL R126, R26, -INF , !P1 ;  /* 0xff8000001a7e7808 */ /* 0x000fe20004800000 */
[----:B------:R-:W-:Y:S01]  /*4a30*/  VIADD R24, R12, 0x69 ;  /* 0x000000690c187836 */ /* 0x000fe20000000000 */
[----:B------:R-:W-:-:S02]  /*4a40*/  I2FP.F32.S32 R13, R13 ;  /* 0x0000000d000d7245 */ /* 0x000fc40000201400 */
[C---:B------:R-:W-:Y:S02]  /*4a50*/  ISETP.GE.AND P4, PT, R14.reuse, R136, PT ;  /* 0x000000880e00720c */ /* 0x040fe40003f86270 */
[----:B------:R-:W-:Y:S01]  /*4a60*/  ISETP.GE.AND P1, PT, R14, R135, PT ;  /* 0x000000870e00720c */ /* 0x000fe20003f26270 */
[CC--:B------:R-:W-:Y:S01]  /*4a70*/  FFMA.FTZ R2, R3.reuse, R13.reuse, R20 ;  /* 0x0000000d03027223 */ /* 0x0c0fe20000010014 */
[----:B------:R-:W-:Y:S01]  /*4a80*/  I2FP.F32.S32 R14, R14 ;  /* 0x0000000e000e7245 */ /* 0x000fe20000201400 */
[----:B------:R-:W-:Y:S01]  /*4a90*/  FFMA.FTZ R22, R3, R13, R22 ;  /* 0x0000000d03167223 */ /* 0x000fe20000010016 */
[C---:B------:R-:W-:Y:S01]  /*4aa0*/  VIADD R13, R12.reuse, 0x60 ;  /* 0x000000600c0d7836 */ /* 0x040fe20000000000 */
[----:B------:R-:W-:Y:S02]  /*4ab0*/  FSEL R139, R25, -INF , !P5 ;  /* 0xff800000198b7808 */ /* 0x000fe40006800000 */
[CC--:B------:R-:W-:Y:S01]  /*4ac0*/  FFMA.FTZ R21, R3.reuse, R14.reuse, R21 ;  /* 0x0000000e03157223 */ /* 0x0c0fe20000010015 */
[----:B------:R-:W-:Y:S01]  /*4ad0*/  FFMA.FTZ R20, R3, R14, R23 ;  /* 0x0000000e03147223 */ /* 0x000fe20000010017 */
[C---:B------:R-:W-:Y:S01]  /*4ae0*/  VIADD R14, R12.reuse, 0x58 ;  /* 0x000000580c0e7836 */ /* 0x040fe20000000000 */
[----:B------:R-:W-:Y:S01]  /*4af0*/  FSEL R142, R27, -INF , !P2 ;  /* 0xff8000001b8e7808 */ /* 0x000fe20005000000 */
[----:B------:R-:W-:Y:S01]  /*4b00*/  VIADD R27, R12, 0x68 ;  /* 0x000000680c1b7836 */ /* 0x000fe20000000000 */
[----:B------:R-:W-:-:S02]  /*4b10*/  FSEL R23, R2, -INF , !P3 ;  /* 0xff80000002177808 */ /* 0x000fc40005800000 */
[C---:B------:R-:W-:Y:S02]  /*4b20*/  ISETP.GE.AND P5, PT, R14.reuse, R136, PT ;  /* 0x000000880e00720c */ /* 0x040fe40003fa6270 */
[----:B------:R-:W-:Y:S02]  /*4b30*/  ISETP.GE.AND P2, PT, R14, R135, PT ;  /* 0x000000870e00720c */ /* 0x000fe40003f46270 */
[----:B------:R-:W-:Y:S02]  /*4b40*/  I2FP.F32.S32 R14, R14 ;  /* 0x0000000e000e7245 */ /* 0x000fe40000201400 */
[----:B------:R-:W-:Y:S02]  /*4b50*/  I2FP.F32.S32 R2, R15 ;  /* 0x0000000f00027245 */ /* 0x000fe40000201400 */
[----:B------:R-:W-:Y:S01]  /*4b60*/  FSEL R21, R21, -INF , !P4 ;  /* 0xff80000015157808 */ /* 0x000fe20006000000 */
[CC--:B------:R-:W-:Y:S01]  /*4b70*/  FFMA.FTZ R16, R3.reuse, R14.reuse, R16 ;  /* 0x0000000e03107223 */ /* 0x0c0fe20000010010 */
[----:B------:R-:W-:Y:S01]  /*4b80*/  FSEL R20, R20, -INF , !P1 ;  /* 0xff80000014147808 */ /* 0x000fe20004800000 */
[----:B------:R-:W-:Y:S01]  /*4b90*/  FFMA.FTZ R18, R3, R14, R18 ;  /* 0x0000000e03127223 */ /* 0x000fe20000010012 */
[----:B------:R-:W-:Y:S01]  /*4ba0*/  ISETP.GE.AND P4, PT, R13, R136, PT ;  /* 0x000000880d00720c */ /* 0x000fe20003f86270 */
[-C--:B------:R-:W-:Y:S01]  /*4bb0*/  FFMA.FTZ R17, R3, R2.reuse, R17 ;  /* 0x0000000203117223 */ /* 0x080fe20000010011 */
[----:B------:R-:W-:Y:S01]  /*4bc0*/  ISETP.GE.AND P1, PT, R13, R135, PT ;  /* 0x000000870d00720c */ /* 0x000fe20003f26270 */
[----:B------:R-:W-:Y:S01]  /*4bd0*/  FFMA.FTZ R19, R3, R2, R19 ;  /* 0x0000000203137223 */ /* 0x000fe20000010013 */
[----:B------:R-:W-:Y:S01]  /*4be0*/  I2FP.F32.S32 R13, R13 ;  /* 0x0000000d000d7245 */ /* 0x000fe20000201400 */
[----:B------:R-:W-:Y:S01]  /*4bf0*/  VIADD R2, R12, 0x78 ;  /* 0x000000780c027836 */ /* 0x000fe20000000000 */
[----:B------:R-:W-:Y:S01]  /*4c00*/  FSEL R22, R22, -INF , !P0 ;  /* 0xff80000016167808 */ /* 0x000fe20004000000 */
[----:B------:R-:W-:Y:S01]  /*4c10*/  VIADD R14, R12, 0x71 ;  /* 0x000000710c0e7836 */ /* 0x000fe20000000000 */
[----:B------:R-:W-:Y:S01]  /*4c20*/  ISETP.GE.AND P3, PT, R15, R136, PT ;  /* 0x000000880f00720c */ /* 0x000fe20003f66270 */
[----:B------:R-:W-:Y:S01]  /*4c30*/  FFMA.FTZ R45, R3, R13, R100 ;  /* 0x0000000d032d7223 */ /* 0x000fe20000010064 */
[----:B------:R-:W-:Y:S01]  /*4c40*/  ISETP.GE.AND P0, PT, R15, R135, PT ;  /* 0x000000870f00720c */ /* 0x000fe20003f06270 */
[----:B------:R-:W-:Y:S01]  /*4c50*/  FFMA.FTZ R38, R3, R13, R102 ;  /* 0x0000000d03267223 */ /* 0x000fe20000010066 */
        /* <DEDUP_REMOVED lines=9> */
[----:B------:R-:W-:Y:S02]  /*4cf0*/  I2FP.F32.S32 R42, R42 ;  /* 0x0000002a002a7245 */ /* 0x000fe40000201400 */
[----:B------:R-:W-:Y:S02]  /*4d00*/  I2FP.F32.S32 R27, R27 ;  /* 0x0000001b001b7245 */ /* 0x000fe40000201400 */
[----:B------:R-:W-:Y:S01]  /*4d10*/  FSEL R45, R45, -INF , !P4 ;  /* 0xff8000002d2d7808 */ /* 0x000fe20006000000 */
[C---:B------:R-:W-:Y:S01]  /*4d20*/  FFMA.FTZ R50, R3.reuse, R42, R101 ;  /* 0x0000002a03327223 */ /* 0x040fe20000010065 */
[----:B------:R-:W-:Y:S01]  /*4d30*/  FSEL R38, R38, -INF , !P1 ;  /* 0xff80000026267808 */ /* 0x000fe20004800000 */
[C---:B------:R-:W-:Y:S01]  /*4d40*/  FFMA.FTZ R49, R3.reuse, R27, R96 ;  /* 0x0000001b03317223 */ /* 0x040fe20000010060 */
[C---:B------:R-:W-:Y:S01]  /*4d50*/  ISETP.GE.AND P4, PT, R24.reuse, R136, PT ;  /* 0x000000881800720c */ /* 0x040fe20003f86270 */
[C---:B------:R-:W-:Y:S01]  /*4d60*/  FFMA.FTZ R42, R3.reuse, R42, R103 ;  /* 0x0000002a032a7223 */ /* 0x040fe20000010067 */
[----:B------:R-:W-:Y:S01]  /*4d70*/  ISETP.GE.AND P1, PT, R24, R135, PT ;  /* 0x000000871800720c */ /* 0x000fe20003f26270 */
[----:B------:R-:W-:Y:S01]  /*4d80*/  FFMA.FTZ R27, R3, R27, R98 ;  /* 0x0000001b031b7223 */ /* 0x000fe20000010062 */
[----:B------:R-:W-:-:S02]  /*4d90*/  I2FP.F32.S32 R24, R24 ;  /* 0x0000001800187245 */ /* 0x000fc40000201400 */
[----:B------:R-:W-:Y:S02]  /*4da0*/  I2FP.F32.S32 R15, R2 ;  /* 0x00000002000f7245 */ /* 0x000fe40000201400 */
[----:B------:R-:W-:Y:S01]  /*4db0*/  FSEL R50, R50, -INF , !P5 ;  /* 0xff80000032327808 */ /* 0x000fe20006800000 */
[CC--:B------:R-:W-:Y:S01]  /*4dc0*/  FFMA.FTZ R47, R3.reuse, R24.reuse, R97 ;  /* 0x00000018032f7223 */ /* 0x0c0fe20000010061 */
[----:B------:R-:W-:Y:S01]  /*4dd0*/  FSEL R42, R42, -INF , !P2 ;  /* 0xff8000002a2a7808 */ /* 0x000fe20005000000 */
[----:B------:R-:W-:Y:S01]  /*4de0*/  FFMA.FTZ R24, R3, R24, R99 ;  /* 0x0000001803187223 */ /* 0x000fe20000010063 */
[----:B------:R-:W-:Y:S01]  /*4df0*/  FSEL R49, R49, -INF , !P3 ;  /* 0xff80000031317808 */ /* 0x000fe20005800000 */
[-C--:B------:R-:W-:Y:S01]  /*4e00*/  FFMA.FTZ R56, R3, R15.reuse, R88 ;  /* 0x0000000f03387223 */ /* 0x080fe20000010058 */
[----:B------:R-:W-:Y:S01]  /*4e10*/  FSEL R27, R27, -INF , !P0 ;  /* 0xff8000001b1b7808 */ /* 0x000fe20004000000 */
[----:B------:R-:W-:Y:S01]  /*4e20*/  FFMA.FTZ R37, R3, R15, R90 ;  /* 0x0000000f03257223 */ /* 0x000fe2000001005a */
[----:B------:R-:W-:-:S02]  /*4e30*/  ISETP.GE.AND P5, PT, R13, R136, PT ;  /* 0x000000880d00720c */ /* 0x000fc40003fa6270 */
[-C--:B------:R-:W-:Y:S02]  /*4e40*/  ISETP.GE.AND P2, PT, R13, R135.reuse, PT ;  /* 0x000000870d00720c */ /* 0x080fe40003f46270 */
[C---:B------:R-:W-:Y:S02]  /*4e50*/  ISETP.GE.AND P3, PT, R14.reuse, R136, PT ;  /* 0x000000880e00720c */ /* 0x040fe40003f66270 */
[----:B------:R-:W-:Y:S02]  /*4e60*/  ISETP.GE.AND P0, PT, R14, R135, PT ;  /* 0x000000870e00720c */ /* 0x000fe40003f06270 */
[----:B------:R-:W-:Y:S02]  /*4e70*/  I2FP.F32.S32 R13, R13 ;  /* 0x0000000d000d7245 */ /* 0x000fe40000201400 */
[----:B------:R-:W-:Y:S02]  /*4e80*/  I2FP.F32.S32 R14, R14 ;  /* 0x0000000e000e7245 */ /* 0x000fe40000201400 */
[----:B------:R-:W-:Y:S01]  /*4e90*/  FSEL R47, R47, -INF , !P4 ;  /* 0xff8000002f2f7808 */ /* 0x000fe20006000000 */
[CC--:B------:R-:W-:Y:S01]  /*4ea0*/  FFMA.FTZ R53, R3.reuse, R13.reuse, R92 ;  /* 0x0000000d03357223 */ /* 0x0c0fe2000001005c */
[----:B------:R-:W-:Y:S01]  /*4eb0*/  ISETP.GE.AND P4, PT, R2, R136, PT ;  /* 0x000000880200720c */ /* 0x000fe20003f86270 */
[C---:B------:R-:W-:Y:S01]  /*4ec0*/  FFMA.FTZ R26, R3.reuse, R13, R94 ;  /* 0x0000000d031a7223 */ /* 0x040fe2000001005e */
[----:B------:R-:W-:Y:S01]  /*4ed0*/  FSEL R24, R24, -INF , !P1 ;  /* 0xff80000018187808 */ /* 0x000fe20004800000 */
[CC--:B------:R-:W-:Y:S01]  /*4ee0*/  FFMA.FTZ R51, R3.reuse, R14.reuse, R93 ;  /* 0x0000000e03337223 */ /* 0x0c0fe2000001005d */
[----:B------:R-:W-:Y:S01]  /*4ef0*/  ISETP.GE.AND P1, PT, R2, R135, PT ;  /* 0x000000870200720c */ /* 0x000fe20003f26270 */
[----:B------:R-:W-:Y:S01]  /*4f00*/  FFMA.FTZ R25, R3, R14, R95 ;  /* 0x0000000e03197223 */ /* 0x000fe2000001005f */
[----:B------:R-:W-:Y:S01]  /*4f10*/  VIADD R2, R12, 0x79 ;  /* 0x000000790c027836 */ /* 0x000fe20000000000 */
[----:B------:R-:W-:-:S02]  /*4f20*/  FSEL R56, R56, -INF , !P4 ;  /* 0xff80000038387808 */ /* 0x000fc40006000000 */
[----:B------:R-:W-:Y:S02]  /*4f30*/  ISETP.GE.AND P4, PT, R132, 0x2, PT ;  /* 0x000000028400780c */ /* 0x000fe40003f86270 */
        /* <DEDUP_REMOVED lines=12> */
[C---:B------:R-:W-:Y:S01]  /*5000*/  FFMA.FTZ R28, R3.reuse, R12, R62 ;  /* 0x0000000c031c7223 */ /* 0x040fe2000001003e */
[CC--:B------:R-:W-:Y:S01]  /*5010*/  FFMA.FTZ R57, R3.reuse, R2.reuse, R89 ;  /* 0x0000000203397223 */ /* 0x0c0fe20000010059 */
[----:B------:R-:W-:-:S02]  /*5020*/  FFMA.FTZ R36, R3, R2, R91 ;  /* 0x0000000203247223 */ /* 0x000fc4000001005b */
[----:B------:R-:W-:Y:S02]  /*5030*/  FSEL R29, R29, -INF , !P5 ;  /* 0xff8000001d1d7808 */ /* 0x000fe40006800000 */
[----:B------:R-:W-:Y:S02]  /*5040*/  FSEL R28, R28, -INF , !P2 ;  /* 0xff8000001c1c7808 */ /* 0x000fe40005000000 */
        /* <DEDUP_REMOVED lines=63> */
.L_x_2002:
[----:B------:R-:W-:-:S04]  /*5440*/  LEA R31, -R128, RZ, 0x7 ;  /* 0x000000ff801f7211 */ /* 0x000fc800078e39ff */
[----:B------:R-:W-:-:S07]  /*5450*/  SHF.R.S32.HI R0, RZ, 0x1f, R31 ;  /* 0x0000001fff007819 */ /* 0x000fce000001141f */
.L_x_2003:
        /* <DEDUP_REMOVED lines=70> */
[C---:B------:R-:W-:Y:S01]  /*58c0*/  @!P3 IADD3 R30, P0, R39.reuse, R134, RZ ;  /* 0x00000086271eb210 */ /* 0x040fe20007f1e0ff */
[----:B------:R2:W-:Y:S02]  /*58d0*/  @P1 STS.128 [R181+0x7800], RZ ;  /* 0x007800ffb5001388 */ /* 0x0005e40000000c00 */
[----:B------:R-:W1:Y:S02]  /*58e0*/  @!P3 LDC.64 R14, c[0x0][0x218] ;  /* 0x00008600ff0ebb82 */ /* 0x000e640000000a00 */
[----:B------:R-:W-:Y:S01]  /*58f0*/  @!P3 IMAD.X R43, R2, 0x1, R133, P0 ;  /* 0x00000001022bb824 */ /* 0x000fe200000e0685 */
        /* <DEDUP_REMOVED lines=60> */
.L_x_2005:
[----:B------:R-:W-:Y:S05]  /*5cc0*/  BSYNC B0 ;  /* 0x0000000000007941 */ /* 0x000fea0003800000 */
.L_x_2004:
[----:B------:R-:W0:Y:S01]  /*5cd0*/  LDGDEPBAR ;  /* 0x00000000000079af */ /* 0x000e220000000000 */
[----:B------:R-:W-:-:S04]  /*5ce0*/  IADD3 R134, P0, R31, R134, RZ ;  /* 0x000000861f867210 */ /* 0x000fc80007f1e0ff */
[----:B------:R-:W-:-:S09]  /*5cf0*/  IADD3.X R133, R0, R133, RZ, P0, !PT ;  /* 0x0000008500857210 */ /* 0x000fd200007fe4ff */
.L_x_2001:
        /* <DEDUP_REMOVED lines=44> */
[----:B-12---:R-:W-:Y:S02]  /*5fc0*/  FMNMX.FTZ R13, R55, R0, !PT ;  /* 0x00000000370d7209 */ /* 0x006fe40007810000 */
        /* <DEDUP_REMOVED lines=8> */
[----:B------:R-:W-:Y:S01]  /*6050*/  LEA R168, R4, R170, 0x1 ;  /* 0x000000aa04a87211 */ /* 0x000fe200078e08ff */
[----:B------:R-:W-:Y:S01]  /*6060*/  LDSM.16.MT88.4 R80, [R170+0xb000] ;  /* 0x00b00000aa50783b */ /* 0x000fe20000004200 */
[----:B------:R-:W-:-:S03]  /*6070*/  FMNMX.FTZ R0, R47, R0, !PT ;  /* 0x000000002f007209 */ /* 0x000fc60007810000 */
[----:B------:R-:W-:Y:S01]  /*6080*/  LDSM.16.MT88.4 R88, [R168+0xb000] ;  /* 0x00b00000a858783b */ /* 0x000fe20000004200 */
[----:B------:R-:W-:-:S03]  /*6090*/  FMNMX.FTZ R0, R53, R0, !PT ;  /* 0x0000000035007209 */ /* 0x000fc60007810000 */
[----:B------:R-:W-:Y:S01]  /*60a0*/  LDSM.16.MT88.4 R16, [R170+0xb400] ;  /* 0x00b40000aa10783b */ /* 0x000fe20000004200 */
[----:B------:R-:W-:Y:S02]  /*60b0*/  FMNMX.FTZ R13, R51, R0, !PT ;  /* 0x00000000330d7209 */ /* 0x000fe40007810000 */
[----:B------:R-:W-:Y:S01]  /*60c0*/  FMNMX.FTZ R0, R42, R15, !PT ;  /* 0x0000000f2a007209 */ /* 0x000fe20007810000 */
[----:B------:R-:W-:Y:S01]  /*60d0*/  LDSM.16.MT88.4 R96, [R170+0xd000] ;  /* 0x00d00000aa60783b */ /* 0x000fe20000004200 */
[----:B------:R-:W-:Y:S02]  /*60e0*/  FMNMX.FTZ R12, R56, R13, !PT ;  /* 0x0000000d380c7209 */ /* 0x000fe40007810000 */
[----:B------:R-:W-:Y:S01]  /*60f0*/  FMNMX.FTZ R15, R27, R0, !PT ;  /* 0x000000001b0f7209 */ /* 0x000fe20007810000 */
[----:B------:R-:W-:Y:S01]  /*6100*/  LDSM.16.MT88.4 R108, [R170+0x9000] ;  /* 0x00900000aa6c783b */ /* 0x000fe20000004200 */
[----:B------:R-:W-:Y:S02]  /*6110*/  FMNMX.FTZ R12, R57, R12, !PT ;  /* 0x0000000c390c7209 */ /* 0x000fe40007810000 */
[----:B------:R-:W-:-:S03]  /*6120*/  FMNMX.FTZ R15, R24, R15, !PT ;  /* 0x0000000f180f7209 */ /* 0x000fc60007810000 */
[----:B------:R-:W1:Y:S01]  /*6130*/  SHFL.BFLY PT, R13, R12, 0x2, 0x1f ;  /* 0x0c401f000c0d7f89 */ /* 0x000e6200000e0000 */
[----:B------:R-:W-:-:S04]  /*6140*/  FMNMX.FTZ R0, R26, R15, !PT ;  /* 0x0000000f1a007209 */ /* 0x000fc80007810000 */
[----:B------:R-:W-:-:S04]  /*6150*/  FMNMX.FTZ R0, R25, R0, !PT ;  /* 0x0000000019007209 */ /* 0x000fc80007810000 */
        /* <DEDUP_REMOVED lines=24> */
[----:B------:R-:W-:Y:S01]  /*62e0*/  LDSM.16.MT88.4 R12, [R168+0xb400] ;  /* 0x00b40000a80c783b */ /* 0x000fe20000004200 */
        /* <DEDUP_REMOVED lines=17> */
[----:B-1----:R-:W-:Y:S01]  /*6400*/  F2FP.BF16.F32.PACK_AB R104, R119, R120 ;  /* 0x000000787768723e */ /* 0x002fe200000010ff */
[--C-:B------:R-:W-:Y:S01]  /*6410*/  FFMA.FTZ R46, R78, UR12, -R39.reuse ;  /* 0x0000000c4e2e7c23 */ /* 0x100fe20008010827 */
[--C-:B------:R-:W-:Y:S01]  /*6420*/  FFMA.FTZ R43, R76, UR12, -R39.reuse ;  /* 0x0000000c4c2b7c23 */ /* 0x100fe20008010827 */
[--C-:B------:R-:W-:Y:S01]  /*6430*/  FFMA.FTZ R44, R8, UR12, -R39.reuse ;  /* 0x0000000c082c7c23 */ /* 0x100fe20008010827 */
[--C-:B------:R-:W-:Y:S01]  /*6440*/  FFMA.FTZ R35, R10, UR12, -R39.reuse ;  /* 0x0000000c0a237c23 */ /* 0x100fe20008010827 */
[----:B------:R-:W1:Y:S01]  /*6450*/  LDSM.16.MT88.4 R72, [R168+0x9000] ;  /* 0x00900000a848783b */ /* 0x000e620000004200 */
[--C-:B------:R-:W-:Y:S01]  /*6460*/  FFMA.FTZ R32, R154, UR12, -R39.reuse ;  /* 0x0000000c9a207c23 */ /* 0x100fe20008010827 */
[----:B------:R-:W-:Y:S01]  /*6470*/  MUFU.EX2 R121, R121 ;  /* 0x0000007900797308 */ /* 0x000fe20000000800 */
[--C-:B------:R-:W-:Y:S01]  /*6480*/  FFMA.FTZ R5, R66, UR12, -R39.reuse ;  /* 0x0000000c42057c23 */ /* 0x100fe20008010827 */
[----:B------:R-:W3:Y:S01]  /*6490*/  LDSM.16.MT88.4 R28, [R168+0x9400] ;  /* 0x00940000a81c783b */ /* 0x000ee20000004200 */
        /* <DEDUP_REMOVED lines=12> */
[----:B------:R-:W-:Y:S01]  /*6560*/  FFMA.FTZ R140, R23, UR12, -R64 ;  /* 0x0000000c178c7c23 */ /* 0x000fe20008010840 */
[----:B------:R-:W-:Y:S01]  /*6570*/  MUFU.EX2 R122, R122 ;  /* 0x0000007a007a7308 */ /* 0x000fe20000000800 */
[--C-:B------:R-:W-:Y:S01]  /*6580*/  FFMA.FTZ R142, R22, UR12, -R39.reuse ;  /* 0x0000000c168e7c23 */ /* 0x100fe20008010827 */
[--C-:B------:R-:W-:Y:S01]  /*6590*/  FFMA.FTZ R48, R48, UR12, -R39.reuse ;  /* 0x0000000c30307c23 */ /* 0x100fe20008010827 */
[----:B------:R-:W-:Y:S01]  /*65a0*/  FFMA.FTZ R38, R38, UR12, -R39 ;  /* 0x0000000c26267c23 */ /* 0x000fe20008010827 */
[----:B------:R-:W-:-:S04]  /*65b0*/  LEA R192, P0, R134, UR8, 0x1 ;  /* 0x0000000886c07c11 */ /* 0x000fc8000f8008ff */
[----:B------:R-:W2:Y:S01]  /*65c0*/  MUFU.EX2 R65, R65 ;  /* 0x0000004100417308 */ /* 0x000ea20000000800 */
[----:B----4-:R-:W-:Y:S01]  /*65d0*/  F2FP.BF16.F32.PACK_AB R105, R124, R121 ;  /* 0x000000797c69723e */ /* 0x010fe200000010ff */
[----:B------:R-:W-:Y:S01]  /*65e0*/  FADD.FTZ R121, R121, R124 ;  /* 0x0000007c79797221 */ /* 0x000fe20000010000 */
[----:B------:R-:W-:-:S05]  /*65f0*/  LEA.HI.X R193, R134, UR9, R133, 0x1, P0 ;  /* 0x0000000986c17c11 */ /* 0x000fca00080f0c85 */
[----:B------:R-:W-:Y:S08]  /*6600*/  MUFU.EX2 R58, R58 ;  /* 0x0000003a003a7308 */ /* 0x000ff00000000800 */
[----:B------:R-:W4:Y:S01]  /*6610*/  MUFU.EX2 R41, R41 ;  /* 0x0000002900297308 */ /* 0x000f220000000800 */
[----:B--2---:R-:W-:Y:S01]  /*6620*/  F2FP.BF16.F32.PACK_AB R107, R65, R122 ;  /* 0x0000007a416b723e */ /* 0x004fe200000010ff */
[----:B------:R-:W-:-:S04]  /*6630*/  FADD.FTZ R122, R122, R121 ;  /* 0x000000797a7a7221 */ /* 0x000fc80000010000 */
[----:B------:R-:W-:Y:S02]  /*6640*/  FADD.FTZ R65, R65, R122 ;  /* 0x0000007a41417221 */ /* 0x000fe40000010000 */
[C---:B------:R-:W-:Y:S01]  /*6650*/  HMMA.16816.F32.BF16 R84, R104.reuse, R88, RZ ;  /* 0x000000586854723c */ /* 0x040fe200000418ff */
[----:B------:R-:W-:Y:S05]  /*6660*/  MUFU.EX2 R40, R40 ;  /* 0x0000002800287308 */ /* 0x000fea0000000800 */
[----:B------:R-:W-:Y:S03]  /*6670*/  HMMA.16816.F32.BF16 R88, R104, R90, RZ ;  /* 0x0000005a6858723c */ /* 0x000fe600000418ff */
[----:B------:R-:W2:Y:S01]  /*6680*/  MUFU.EX2 R33, R33 ;  /* 0x0000002100217308 */ /* 0x000ea20000000800 */
[----:B----4-:R-:W-:-:S02]  /*6690*/  F2FP.BF16.F32.PACK_AB R8, R41, R58 ;  /* 0x0000003a2908723e */ /* 0x010fc400000010ff */
[C---:B------:R-:W-:Y:S05]  /*66a0*/  HMMA.16816.F32.BF16 R76, R104.reuse, R80, RZ ;  /* 0x00000050684c723c */ /* 0x040fea00000418ff */
[----:B------:R-:W-:Y:S01]  /*66b0*/  MUFU.EX2 R46, R46 ;  /* 0x0000002e002e7308 */ /* 0x000fe20000000800 */
[C---:B------:R-:W-:Y:S06]  /*66c0*/  HMMA.16816.F32.BF16 R80, R104.reuse, R82, RZ ;  /* 0x000000526850723c */ /* 0x040fec00000418ff */
[----:B------:R-:W-:Y:S01]  /*66d0*/  HMMA.16816.F32.BF16 R92, R104, R96, RZ ;  /* 0x00000060685c723c */ /* 0x000fe200000418ff */
[----:B------:R-:W4:Y:S01]  /*66e0*/  MUFU.EX2 R43, R43 ;  /* 0x0000002b002b7308 */ /* 0x000f220000000800 */
[----:B--2---:R-:W-:-:S04]  /*66f0*/  F2FP.BF16.F32.PACK_AB R10, R33, R40 ;  /* 0x00000028210a723e */ /* 0x004fc800000010ff */
[C---:B------:R-:W-:Y:S03]  /*6700*/  HMMA.16816.F32.BF16 R96, R104.reuse, R98, RZ ;  /* 0x000000626860723c */ /* 0x040fe600000418ff */
[----:B------:R-:W-:Y:S03]  /*6710*/  MUFU.EX2 R44, R44 ;  /* 0x0000002c002c7308 */ /* 0x000fe60000000800 */
[C---:B------:R-:W-:Y:S05]  /*6720*/  HMMA.16816.F32.BF16 R112, R104.reuse, R108, RZ ;  /* 0x0000006c6870723c */ /* 0x040fea00000418ff */
[----:B------:R-:W2:Y:S01]  /*6730*/  MUFU.EX2 R35, R35 ;  /* 0x0000002300237308 */ /* 0x000ea20000000800 */
[----:B----4-:R-:W-:Y:S01]  /*6740*/  F2FP.BF16.F32.PACK_AB R9, R43, R46 ;  /* 0x0000002e2b09723e */ /* 0x010fe200000010ff */
[----:B-1----:R-:W-:Y:S01]  /*6750*/  HMMA.16816.F32.BF16 R68, R104, R72, RZ ;  /* 0x000000486844723c */ /* 0x002fe200000418ff */
[----:B------:R-:W-:-:S05]  /*6760*/  FADD.FTZ R46, R46, R65 ;  /* 0x000000412e2e7221 */ /* 0x000fca0000010000 */
[C---:B------:R-:W-:Y:S01]  /*6770*/  HMMA.16816.F32.BF16 R108, R104.reuse, R110, RZ ;  /* 0x0000006e686c723c */ /* 0x040fe200000418ff */
[----:B------:R-:W-:Y:S05]  /*6780*/  MUFU.EX2 R34, R34 ;  /* 0x0000002200227308 */ /* 0x000fea0000000800 */
[----:B------:R-:W-:Y:S01]  /*6790*/  HMMA.16816.F32.BF16 R72, R104, R74, RZ ;  /* 0x0000004a6848723c */ /* 0x000fe200000418ff */
[----:B--2---:R-:W-:Y:S02]  /*67a0*/  F2FP.BF16.F32.PACK_AB R11, R35, R44 ;  /* 0x0000002c230b723e */ /* 0x004fe400000010ff */
[----:B------:R-:W-:Y:S05]  /*67b0*/  MUFU.EX2 R32, R32 ;  /* 0x0000002000207308 */ /* 0x000fea0000000800 */
        /* <DEDUP_REMOVED lines=8> */
[----:B------:R-:W-:Y:S04]  /*6840*/  MUFU.EX2 R66, R66 ;  /* 0x0000004200427308 */ /* 0x000fe80000000800 */
[C---:B---3--:R-:W-:Y:S04]  /*6850*/  HMMA.16816.F32.BF16 R72, R8.reuse, R30, R72 ;  /* 0x0000001e0848723c */ /* 0x048fe80000041848 */
[----:B------:R-:W-:Y:S02]  /*6860*/  MUFU.EX2 R67, R67 ;  /* 0x0000004300437308 */ /* 0x000fe40000000800 */
[----:B------:R-:W-:Y:S01]  /*6870*/  HMMA.16816.F32.BF16 R68, R8, R28, R68 ;  /* 0x0000001c0844723c */ /* 0x000fe20000041844 */
[--C-:B------:R-:W-:Y:S01]  /*6880*/  FFMA.FTZ R31, R7, UR12, -R64.reuse ;  /* 0x0000000c071f7c23 */ /* 0x100fe20008010840 */
[--C-:B------:R-:W-:Y:S01]  /*6890*/  FFMA.FTZ R30, R149, UR12, -R64.reuse ;  /* 0x0000000c951e7c23 */ /* 0x100fe20008010840 */
[----:B------:R-:W-:-:S03]  /*68a0*/  FFMA.FTZ R7, R147, UR12, -R64 ;  /* 0x0000000c93077c23 */ /* 0x000fc60008010840 */
[C---:B------:R-:W-:Y:S01]  /*68b0*/  HMMA.16816.F32.BF16 R112, R8.reuse, R60, R112 ;  /* 0x0000003c0870723c */ /* 0x040fe20000041870 */
[--C-:B------:R-:W-:Y:S01]  /*68c0*/  FFMA.FTZ R29, R152, UR12, -R39.reuse ;  /* 0x0000000c981d7c23 */ /* 0x100fe20008010827 */
[--C-:B------:R-:W-:Y:S01]  /*68d0*/  FFMA.FTZ R28, R156, UR12, -R39.reuse ;  /* 0x0000000c9c1c7c23 */ /* 0x100fe20008010827 */
[----:B------:R-:W3:Y:S03]  /*68e0*/  MUFU.EX2 R31, R31 ;  /* 0x0000001f001f7308 */ /* 0x000ee60000000800 */
[C---:B------:R-:W-:Y:S01]  /*68f0*/  HMMA.16816.F32.BF16 R108, R8.reuse, R62, R108 ;  /* 0x0000003e086c723c */ /* 0x040fe2000004186c */
[--C-:B------:R-:W-:Y:S01]  /*6900*/  FFMA.FTZ R60, R141, UR12, -R64.reuse ;  /* 0x0000000c8d3c7c23 */ /* 0x100fe20008010840 */
[--C-:B------:R-:W-:Y:S01]  /*6910*/  FFMA.FTZ R61, R148, UR12, -R39.reuse ;  /* 0x0000000c943d7c23 */ /* 0x100fe20008010827 */
[--C-:B------:R-:W-:Y:S02]  /*6920*/  FFMA.FTZ R141, R21, UR12, -R64.reuse ;  /* 0x0000000c158d7c23 */ /* 0x100fe40008010840 */
[----:B------:R-:W-:Y:S01]  /*6930*/  MUFU.EX2 R30, R30 ;  /* 0x0000001e001e7308 */ /* 0x000fe20000000800 */
[----:B-1----:R-:W-:Y:S01]  /*6940*/  HMMA.16816.F32.BF16 R92, R8, R12, R92 ;  /* 0x0000000c085c723c */ /* 0x002fe2000004185c */
[----:B------:R-:W-:Y:S01]  /*6950*/  FFMA.FTZ R63, R143, UR12, -R64 ;  /* 0x0000000c8f3f7c23 */ /* 0x000fe20008010840 */
[----:B------:R-:W-:-:S04]  /*6960*/  FFMA.FTZ R62, R150, UR12, -R39 ;  /* 0x0000000c963e7c23 */ /* 0x000fc80008010827 */
[----:B------:R-:W-:Y:S01]  /*6970*/  HMMA.16816.F32.BF16 R96, R8, R14, R96 ;  /* 0x0000000e0860723c */ /* 0x000fe20000041860 */
[----:B------:R-:W1:Y:S01]  /*6980*/  LDSM.16.MT88.4 R12, [R168+0xd400] ;  /* 0x00d40000a80c783b */ /* 0x000e620000004200 */
[----:B------:R-:W-:Y:S04]  /*6990*/  MUFU.EX2 R7, R7 ;  /* 0x0000000700077308 */ /* 0x000fe80000000800 */
[C---:B--2---:R-:W-:Y:S04]  /*69a0*/  HMMA.16816.F32.BF16 R100, R104.reuse, R16, RZ ;  /* 0x000000106864723c */ /* 0x044fe800000418ff */
[----:B------:R-:W2:Y:S02]  /*69b0*/  MUFU.EX2 R29, R29 ;  /* 0x0000001d001d7308 */ /* 0x000ea40000000800 */
[----:B------:R-:W-:Y:S01]  /*69c0*/  HMMA.16816.F32.BF16 R104, R104, R18, RZ ;  /* 0x000000126868723c */ /* 0x000fe200000418ff */
[----:B------:R-:W-:Y:S05]  /*69d0*/  LDSM.16.MT88.4 R16, [R168+0xa400] ;  /* 0x00a40000a810783b */ /* 0x000fea0000004200 */
[----:B------:R-:W4:Y:S08]  /*69e0*/  MUFU.EX2 R28, R28 ;  /* 0x0000001c001c7308 */ /* 0x000f300000000800 */
[----:B------:R-:W-:Y:S08]  /*69f0*/  MUFU.EX2 R63, R63 ;  /* 0x0000003f003f7308 */ /* 0x000ff00000000800 */
[----:B------:R-:W-:Y:S01]  /*6a00*/  MUFU.EX2 R60, R60 ;  /* 0x0000003c003c7308 */ /* 0x000fe20000000800 */
[C---:B-1----:R-:W-:Y:S07]  /*6a10*/  HMMA.16816.F32.BF16 R100, R8.reuse, R12, R100 ;  /* 0x0000000c0864723c */ /* 0x042fee0000041864 */
[----:B------:R-:W1:Y:S01]  /*6a20*/  MUFU.EX2 R62, R62 ;  /* 0x0000003e003e7308 */ /* 0x000e620000000800 */
[----:B------:R-:W-:Y:S01]  /*6a30*/  HMMA.16816.F32.BF16 R104, R8, R14, R104 ;  /* 0x0000000e0868723c */ /* 0x000fe20000041868 */
[----:B------:R-:W5:Y:S06]  /*6a40*/  LDSM.16.MT88.4 R12, [R170+0x9800] ;  /* 0x00980000aa0c783b */ /* 0x000f6c0000004200 */
[----:B------:R-:W-:Y:S01]  /*6a50*/  MUFU.EX2 R61, R61 ;  /* 0x0000003d003d7308 */ /* 0x000fe20000000800 */
[----:B---3--:R-:W-:-:S02]  /*6a60*/  F2FP.BF16.F32.PACK_AB R8, R31, R34 ;  /* 0x000000221f08723e */ /* 0x008fc400000010ff */
[----:B--2---:R-:W-:Y:S02]  /*6a70*/  F2FP.BF16.F32.PACK_AB R9, R29, R32 ;  /* 0x000000201d09723e */ /* 0x004fe400000010ff */
[----:B------:R-:W-:-:S03]  /*6a80*/  F2FP.BF16.F32.PACK_AB R10, R7, R30 ;  /* 0x0000001e070a723e */ /* 0x000fc600000010ff */
[----:B------:R-:W2:Y:S01]  /*6a90*/  MUFU.EX2 R4, R4 ;  /* 0x0000000400047308 */ /* 0x000ea20000000800 */
[----:B----4-:R-:W-:-:S07]  /*6aa0*/  F2FP.BF16.F32.PACK_AB R11, R5, R28 ;  /* 0x0000001c050b723e */ /* 0x010fce00000010ff */
[----:B------:R-:W-:Y:S08]  /*6ab0*/  MUFU.EX2 R146, R146 ;  /* 0x0000009200927308 */ /* 0x000ff00000000800 */
[----:B------:R-:W3:Y:S08]  /*6ac0*/  MUFU.EX2 R127, R127 ;  /* 0x0000007f007f7308 */ /* 0x000ef00000000800 */
[----:B------:R-:W-:Y:S01]  /*6ad0*/  MUFU.EX2 R144, R144 ;  /* 0x0000009000907308 */ /* 0x000fe20000000800 */
[C---:B-----5:R-:W-:Y:S07]  /*6ae0*/  HMMA.16816.F32.BF16 R112, R8.reuse, R12, R112 ;  /* 0x0000000c0870723c */ /* 0x060fee0000041870 */
[----:B------:R-:W-:Y:S01]  /*6af0*/  MUFU.EX2 R125, R125 ;  /* 0x0000007d007d7308 */ /* 0x000fe20000000800 */
[C---:B------:R-:W-:Y:S01]  /*6b00*/  HMMA.16816.F32.BF16 R108, R8.reuse, R14, R108 ;  /* 0x0000000e086c723c */ /* 0x040fe2000004186c */
[----:B------:R-:W4:Y:S06]  /*6b10*/  LDSM.16.MT88.4 R12, [R168+0x9800] ;  /* 0x00980000a80c783b */ /* 0x000f2c0000004200 */
[----:B------:R-:W-:Y:S08]  /*6b20*/  MUFU.EX2 R139, R139 ;  /* 0x0000008b008b7308 */ /* 0x000ff00000000800 */
[----:B------:R-:W5:Y:S08]  /*6b30*/  MUFU.EX2 R138, R138 ;  /* 0x0000008a008a7308 */ /* 0x000f700000000800 */
[----:B------:R-:W-:Y:S08]  /*6b40*/  MUFU.EX2 R126, R126 ;  /* 0x0000007e007e7308 */ /* 0x000ff00000000800 */
[----:B------:R-:W5:Y:S08]  /*6b50*/  MUFU.EX2 R137, R137 ;  /* 0x0000008900897308 */ /* 0x000f700000000800 */
[----:B------:R-:W-:Y:S01]  /*6b60*/  MUFU.EX2 R140, R140 ;  /* 0x0000008c008c7308 */ /* 0x000fe20000000800 */
[C---:B----4-:R-:W-:Y:S07]  /*6b70*/  HMMA.16816.F32.BF16 R68, R8.reuse, R12, R68 ;  /* 0x0000000c0844723c */ /* 0x050fee0000041844 */
[----:B------:R-:W4:Y:S01]  /*6b80*/  MUFU.EX2 R141, R141 ;  /* 0x0000008d008d7308 */ /* 0x000f220000000800 */
[C---:B------:R-:W-:Y:S01]  /*6b90*/  HMMA.16816.F32.BF16 R72, R8.reuse, R14, R72 ;  /* 0x0000000e0848723c */ /* 0x040fe20000041848 */
[----:B------:R-:W1:Y:S06]  /*6ba0*/  LDSM.16.MT88.4 R12, [R170+0xb800] ;  /* 0x00b80000aa0c783b */ /* 0x000e6c0000004200 */
[----:B------:R-:W-:Y:S08]  /*6bb0*/  MUFU.EX2 R55, R55 ;  /* 0x0000003700377308 */ /* 0x000ff00000000800 */
[----:B------:R-:W-:Y:S08]  /*6bc0*/  MUFU.EX2 R54, R54 ;  /* 0x0000003600367308 */ /* 0x000ff00000000800 */
[----:B------:R-:W-:Y:S08]  /*6bd0*/  MUFU.EX2 R142, R142 ;  /* 0x0000008e008e7308 */ /* 0x000ff00000000800 */
[----:B------:R-:W-:Y:S08]  /*6be0*/  MUFU.EX2 R48, R48 ;  /* 0x0000003000307308 */ /* 0x000ff00000000800 */
[----:B------:R-:W-:Y:S01]  /*6bf0*/  MUFU.EX2 R38, R38 ;  /* 0x0000002600267308 */ /* 0x000fe20000000800 */
[C---:B-1----:R-:W-:Y:S07]  /*6c00*/  HMMA.16816.F32.BF16 R76, R8.reuse, R12, R76 ;  /* 0x0000000c084c723c */ /* 0x042fee000004184c */
[----:B------:R-:W-:Y:S01]  /*6c10*/  MUFU.EX2 R53, R53 ;  /* 0x0000003500357308 */ /* 0x000fe20000000800 */
[C---:B------:R-:W-:Y:S01]  /*6c20*/  HMMA.16816.F32.BF16 R80, R8.reuse, R14, R80 ;  /* 0x0000000e0850723c */ /* 0x040fe20000041850 */
[----:B------:R-:W1:Y:S06]  /*6c30*/  LDSM.16.MT88.4 R12, [R168+0xb800] ;  /* 0x00b80000a80c783b */ /* 0x000e6c0000004200 */
[----:B------:R-:W-:Y:S08]  /*6c40*/  MUFU.EX2 R56, R56 ;  /* 0x0000003800387308 */ /* 0x000ff00000000800 */
[----:B------:R-:W-:Y:S01]  /*6c50*/  MUFU.EX2 R57, R57 ;  /* 0x0000003900397308 */ /* 0x000fe20000000800 */
        /* <DEDUP_REMOVED lines=9> */
[----:B------:R-:W-:-:S02]  /*6cf0*/  F2FP.BF16.F32.PACK_AB R8, R66, R123 ;  /* 0x0000007b4208723e */ /* 0x000fc400000010ff */
[----:B------:R-:W-:Y:S02]  /*6d00*/  F2FP.BF16.F32.PACK_AB R9, R62, R67 ;  /* 0x000000433e09723e */ /* 0x000fe400000010ff */
[----:B------:R-:W-:Y:S02]  /*6d10*/  F2FP.BF16.F32.PACK_AB R10, R60, R63 ;  /* 0x0000003f3c0a723e */ /* 0x000fe400000010ff */
[----:B--2---:R-:W-:-:S07]  /*6d20*/  F2FP.BF16.F32.PACK_AB R11, R4, R61 ;  /* 0x0000003d040b723e */ /* 0x004fce00000010ff */
        /* <DEDUP_REMOVED lines=18> */
[----:B---3--:R-:W-:-:S02]  /*6e50*/  F2FP.BF16.F32.PACK_AB R8, R127, R146 ;  /* 0x000000927f08723e */ /* 0x008fc400000010ff */
[----:B-----5:R-:W-:Y:S02]  /*6e60*/  F2FP.BF16.F32.PACK_AB R9, R138, R139 ;  /* 0x0000008b8a09723e */ /* 0x020fe400000010ff */
        /* <DEDUP_REMOVED lines=20> */
[--C-:B------:R-:W-:Y:S01]  /*6fb0*/  FFMA.FTZ R8, R20, UR12, -R39.reuse ;  /* 0x0000000c14087c23 */ /* 0x100fe20008010827 */
[----:B------:R-:W-:Y:S01]  /*6fc0*/  FFMA.FTZ R10, R52, UR12, -R39 ;  /* 0x0000000c340a7c23 */ /* 0x000fe20008010827 */
[----:B------:R-:W2:Y:S01]  /*6fd0*/  LDSM.16.MT88.4 R20, [R170+0xa400] ;  /* 0x00a40000aa14783b */ /* 0x000ea20000004200 */
[----:B------:R-:W-:Y:S01]  /*6fe0*/  FADD.FTZ R9, R120, R119 ;  /* 0x0000007778097221 */ /* 0x000fe20000010000 */
[--C-:B------:R-:W-:Y:S01]  /*6ff0*/  FFMA.FTZ R52, R45, UR12, -R64.reuse ;  /* 0x0000000c2d347c23 */ /* 0x100fe20008010840 */
[----:B------:R4:W3:Y:S01]  /*7000*/  MUFU.EX2 R119, R8 ;  /* 0x0000000800777308 */ /* 0x0008e20000000800 */
[----:B------:R-:W-:Y:S01]  /*7010*/  FFMA.FTZ R45, R49, UR12, -R64 ;  /* 0x0000000c312d7c23 */ /* 0x000fe20008010840 */
[----:B------:R-:W-:Y:S01]  /*7020*/  FADD.FTZ R118, R118, R9 ;  /* 0x0000000976767221 */ /* 0x000fe20000010000 */
[--C-:B------:R-:W-:Y:S01]  /*7030*/  FFMA.FTZ R49, R42, UR12, -R39.reuse ;  /* 0x0000000c2a317c23 */ /* 0x100fe20008010827 */
[----:B------:R-:W-:-:S02]  /*7040*/  FFMA.FTZ R42, R27, UR12, -R39 ;  /* 0x0000000c1b2a7c23 */ /* 0x000fc40008010827 */
[----:B------:R-:W-:Y:S01]  /*7050*/  FADD.FTZ R9, R59, R118 ;  /* 0x000000763b097221 */ /* 0x000fe20000010000 */
[--C-:B------:R-:W-:Y:S01]  /*7060*/  FFMA.FTZ R59, R50, UR12, -R64.reuse ;  /* 0x0000000c323b7c23 */ /* 0x100fe20008010840 */
[----:B------:R5:W5:Y:S01]  /*7070*/  MUFU.EX2 R121, R10 ;  /* 0x0000000a00797308 */ /* 0x000b620000000800 */
[----:B------:R-:W-:Y:S01]  /*7080*/  FFMA.FTZ R50, R47, UR12, -R64 ;  /* 0x0000000c2f327c23 */ /* 0x000fe20008010840 */
[----:B------:R-:W-:-:S06]  /*7090*/  FADD.FTZ R58, R58, R9 ;  /* 0x000000093a3a7221 */ /* 0x000fcc0000010000 */
[----:B------:R-:W-:Y:S01]  /*70a0*/  MUFU.EX2 R52, R52 ;  /* 0x0000003400347308 */ /* 0x000fe20000000800 */
[----:B----4-:R-:W-:Y:S02]  /*70b0*/  F2FP.BF16.F32.PACK_AB R8, R141, R140 ;  /* 0x0000008c8d08723e */ /* 0x010fe400000010ff */
[----:B---3--:R-:W-:-:S05]  /*70c0*/  F2FP.BF16.F32.PACK_AB R9, R119, R142 ;  /* 0x0000008e7709723e */ /* 0x008fca00000010ff */
[----:B------:R-:W-:Y:S01]  /*70d0*/  MUFU.EX2 R47, R59 ;  /* 0x0000003b002f7308 */ /* 0x000fe20000000800 */
[----:B-----5:R-:W-:Y:S02]  /*70e0*/  F2FP.BF16.F32.PACK_AB R10, R54, R55 ;  /* 0x00000037360a723e */ /* 0x020fe400000010ff */
[----:B------:R-:W-:-:S05]  /*70f0*/  F2FP.BF16.F32.PACK_AB R11, R48, R121 ;  /* 0x00000079300b723e */ /* 0x000fca00000010ff */
[----:B------:R-:W-:Y:S02]  /*7100*/  MUFU.EX2 R45, R45 ;  /* 0x0000002d002d7308 */ /* 0x000fe40000000800 */
[C---:B-1----:R-:W-:Y:S06]  /*7110*/  HMMA.16816.F32.BF16 R76, R8.reuse, R12, R76 ;  /* 0x0000000c084c723c */ /* 0x042fec000004184c */
[C---:B------:R-:W-:Y:S01]  /*7120*/  HMMA.16816.F32.BF16 R80, R8.reuse, R14, R80 ;  /* 0x0000000e0850723c */ /* 0x040fe20000041850 */
[----:B------:R-:W1:Y:S01]  /*7130*/  LDSM.16.MT88.4 R12, [R168+0xe400] ;  /* 0x00e40000a80c783b */ /* 0x000e620000004200 */
[----:B------:R-:W-:Y:S04]  /*7140*/  MUFU.EX2 R50, R50 ;  /* 0x0000003200327308 */ /* 0x000fe80000000800 */
[C---:B--2---:R-:W-:Y:S04]  /*7150*/  HMMA.16816.F32.BF16 R112, R8.reuse, R20, R112 ;  /* 0x000000140870723c */ /* 0x044fe80000041870 */
[----:B------:R-:W2:Y:S02]  /*7160*/  MUFU.EX2 R49, R49 ;  /* 0x0000003100317308 */ /* 0x000ea40000000800 */
[C---:B------:R-:W-:Y:S01]  /*7170*/  HMMA.16816.F32.BF16 R108, R8.reuse, R22, R108 ;  /* 0x00000016086c723c */ /* 0x040fe2000004186c */
[----:B------:R-:W3:Y:S05]  /*7180*/  LDSM.16.MT88.4 R20, [R168+0xc400] ;  /* 0x00c40000a814783b */ /* 0x000eea0000004200 */
[C---:B------:R-:W-:Y:S01]  /*7190*/  HMMA.16816.F32.BF16 R68, R8.reuse, R16, R68 ;  /* 0x000000100844723c */ /* 0x040fe20000041844 */
[----:B------:R-:W-:Y:S05]  /*71a0*/  MUFU.EX2 R42, R42 ;  /* 0x0000002a002a7308 */ /* 0x000fea0000000800 */
[C---:B------:R-:W-:Y:S01]  /*71b0*/  HMMA.16816.F32.BF16 R72, R8.reuse, R18, R72 ;  /* 0x000000120848723c */ /* 0x040fe20000041848 */
[----:B------:R-:W4:Y:S05]  /*71c0*/  LDSM.16.MT88.4 R16, [R170+0xe400] ;  /* 0x00e40000aa10783b */ /* 0x000f2a0000004200 */
[C---:B-1----:R-:W-:Y:S06]  /*71d0*/  HMMA.16816.F32.BF16 R100, R8.reuse, R12, R100 ;  /* 0x0000000c0864723c */ /* 0x042fec0000041864 */
[C---:B------:R-:W-:Y:S01]  /*71e0*/  HMMA.16816.F32.BF16 R104, R8.reuse, R14, R104 ;  /* 0x0000000e0868723c */ /* 0x040fe20000041868 */
[----:B------:R-:W1:Y:S05]  /*71f0*/  LDSM.16.MT88.4 R12, [R170+0xa800] ;  /* 0x00a80000aa0c783b */ /* 0x000e6a0000004200 */
[C---:B---3--:R-:W-:Y:S06]  /*7200*/  HMMA.16816.F32.BF16 R84, R8.reuse, R20, R84 ;  /* 0x000000140854723c */ /* 0x048fec0000041854 */
[C---:B------:R-:W-:Y:S01]  /*7210*/  HMMA.16816.F32.BF16 R88, R8.reuse, R22, R88 ;  /* 0x000000160858723c */ /* 0x040fe20000041858 */
[----:B------:R-:W3:Y:S05]  /*7220*/  LDSM.16.MT88.4 R20, [R168+0xa800] ;  /* 0x00a80000a814783b */ /* 0x000eea0000004200 */
[C---:B----4-:R-:W-:Y:S06]  /*7230*/  HMMA.16816.F32.BF16 R92, R8.reuse, R16, R92 ;  /* 0x00000010085c723c */ /* 0x050fec000004185c */
[----:B------:R-:W-:Y:S01]  /*7240*/  HMMA.16816.F32.BF16 R96, R8, R18, R96 ;  /* 0x000000120860723c */ /* 0x000fe20000041860 */
[----:B------:R-:W-:Y:S06]  /*7250*/  LDSM.16.MT88.4 R16, [R168+0xc800] ;  /* 0x00c80000a810783b */ /* 0x000fec0000004200 */
[--C-:B------:R-:W-:Y:S01]  /*7260*/  FFMA.FTZ R8, R24, UR12, -R39.reuse ;  /* 0x0000000c18087c23 */ /* 0x100fe20008010827 */
[----:B------:R-:W-:Y:S01]  /*7270*/  FADD.FTZ R9, R41, R58 ;  /* 0x0000003a29097221 */ /* 0x000fe20000010000 */
[----:B------:R-:W-:Y:S01]  /*7280*/  FADD.FTZ R11, R43, R46 ;  /* 0x0000002e2b0b7221 */ /* 0x000fe20000010000 */
[--C-:B------:R-:W-:Y:S01]  /*7290*/  FFMA.FTZ R58, R26, UR12, -R39.reuse ;  /* 0x0000000c1a3a7c23 */ /* 0x100fe20008010827 */
[----:B------:R4:W5:Y:S01]  /*72a0*/  MUFU.EX2 R41, R8 ;  /* 0x0000000800297308 */ /* 0x0009620000000800 */
[----:B------:R-:W-:Y:S01]  /*72b0*/  FFMA.FTZ R46, R25, UR12, -R39 ;  /* 0x0000000c192e7c23 */ /* 0x000fe20008010827 */
[----:B------:R-:W-:Y:S01]  /*72c0*/  FADD.FTZ R40, R40, R9 ;  /* 0x0000000928287221 */ /* 0x000fe20000010000 */
[----:B------:R-:W-:Y:S01]  /*72d0*/  FADD.FTZ R44, R44, R11 ;  /* 0x0000000b2c2c7221 */ /* 0x000fe20000010000 */
[----:B------:R-:W3:Y:S01]  /*72e0*/  LDSM.16.MT88.4 R24, [R170+0xc800] ;  /* 0x00c80000aa18783b */ /* 0x000ee20000004200 */
[----:B--2---:R-:W-:Y:S01]  /*72f0*/  F2FP.BF16.F32.PACK_AB R9, R49, R38 ;  /* 0x000000263109723e */ /* 0x004fe200000010ff */
[--C-:B------:R-:W-:Y:S01]  /*7300*/  FFMA.FTZ R43, R37, UR12, -R39.reuse ;  /* 0x0000000c252b7c23 */ /* 0x100fe20008010827 */
[----:B------:R-:W-:Y:S01]  /*7310*/  F2FP.BF16.F32.PACK_AB R10, R50, R45 ;  /* 0x0000002d320a723e */ /* 0x000fe200000010ff */
[----:B------:R-:W-:Y:S01]  /*7320*/  FADD.FTZ R37, R33, R40 ;  /* 0x0000002821257221 */ /* 0x000fe20000010000 */
[----:B------:R-:W-:Y:S01]  /*7330*/  FADD.FTZ R59, R35, R44 ;  /* 0x0000002c233b7221 */ /* 0x000fe20000010000 */
[----:B------:R-:W-:Y:S01]  /*7340*/  FFMA.FTZ R39, R36, UR12, -R39 ;  /* 0x0000000c24277c23 */ /* 0x000fe20008010827 */
[----:B------:R-:W-:Y:S01]  /*7350*/  MUFU.EX2 R33, R58 ;  /* 0x0000003a00217308 */ /* 0x000fe20000000800 */
[----:B------:R-:W-:-:S04]  /*7360*/  FADD.FTZ R34, R34, R37 ;  /* 0x0000002522227221 */ /* 0x000fc80000010000 */
[----:B------:R-:W-:Y:S01]  /*7370*/  FADD.FTZ R31, R31, R34 ;  /* 0x000000221f1f7221 */ /* 0x000fe20000010000 */
[----:B----4-:R-:W-:Y:S02]  /*7380*/  F2FP.BF16.F32.PACK_AB R8, R47, R52 ;  /* 0x000000342f08723e */ /* 0x010fe400000010ff */
[----:B-----5:R-:W-:Y:S01]  /*7390*/  F2FP.BF16.F32.PACK_AB R11, R41, R42 ;  /* 0x0000002a290b723e */ /* 0x020fe200000010ff */
[----:B------:R-:W-:Y:S01]  /*73a0*/  FADD.FTZ R30, R30, R31 ;  /* 0x0000001f1e1e7221 */ /* 0x000fe20000010000 */
[----:B------:R-:W2:Y:S03]  /*73b0*/  MUFU.EX2 R36, R51 ;  /* 0x0000003300247308 */ /* 0x000ea60000000800 */
[----:B------:R-:W-:Y:S02]  /*73c0*/  FADD.FTZ R30, R7, R30 ;  /* 0x0000001e071e7221 */ /* 0x000fe40000010000 */
[C---:B-1----:R-:W-:Y:S02]  /*73d0*/  HMMA.16816.F32.BF16 R112, R8.reuse, R12, R112 ;  /* 0x0000000c0870723c */ /* 0x042fe40000041870 */
[----:B------:R-:W-:Y:S01]  /*73e0*/  FADD.FTZ R123, R123, R30 ;  /* 0x0000001e7b7b7221 */ /* 0x000fe20000010000 */
[----:B------:R-:W1:Y:S03]  /*73f0*/  MUFU.EX2 R40, R46 ;  /* 0x0000002e00287308 */ /* 0x000e660000000800 */
[----:B------:R-:W-:Y:S01]  /*7400*/  HMMA.16816.F32.BF16 R108, R8, R14, R108 ;  /* 0x0000000e086c723c */ /* 0x000fe2000004186c */
[----:B------:R-:W4:Y:S01]  /*7410*/  LDSM.16.MT88.4 R12, [R170+0xe800] ;  /* 0x00e80000aa0c783b */ /* 0x000f220000004200 */
[----:B------:R-:W-:-:S03]  /*7420*/  FADD.FTZ R66, R66, R123 ;  /* 0x0000007b42427221 */ /* 0x000fc60000010000 */
[----:B------:R-:W-:Y:S01]  /*7430*/  MUFU.EX2 R35, R43 ;  /* 0x0000002b00237308 */ /* 0x000fe20000000800 */
[C---:B---3--:R-:W-:Y:S06]  /*7440*/  HMMA.16816.F32.BF16 R68, R8.reuse, R20, R68 ;  /* 0x000000140844723c */ /* 0x048fec0000041844 */
[C---:B------:R-:W-:Y:S01]  /*7450*/  HMMA.16816.F32.BF16 R72, R8.reuse, R22, R72 ;  /* 0x000000160848723c */ /* 0x040fe20000041848 */
[----:B------:R-:W3:Y:S05]  /*7460*/  LDSM.16.MT88.4 R20, [R168+0xe800] ;  /* 0x00e80000a814783b */ /* 0x000eea0000004200 */
[C---:B------:R-:W-:Y:S06]  /*7470*/  HMMA.16816.F32.BF16 R76, R8.reuse, R24, R76 ;  /* 0x00000018084c723c */ /* 0x040fec000004184c */
[----:B------:R-:W-:Y:S01]  /*7480*/  HMMA.16816.F32.BF16 R84, R8, R16, R84 ;  /* 0x000000100854723c */ /* 0x000fe20000041854 */
[----:B------:R-:W-:-:S02]  /*7490*/  FADD.FTZ R24, R32, R59 ;  /* 0x0000003b20187221 */ /* 0x000fc40000010000 */
[----:B------:R-:W5:Y:S02]  /*74a0*/  MUFU.EX2 R32, R39 ;  /* 0x0000002700207308 */ /* 0x000f640000000800 */
[----:B------:R-:W-:Y:S01]  /*74b0*/  FADD.FTZ R29, R29, R24 ;  /* 0x000000181d1d7221 */ /* 0x000fe20000010000 */
[----:B------:R-:W-:Y:S01]  /*74c0*/  HMMA.16816.F32.BF16 R88, R8, R18, R88 ;  /* 0x000000120858723c */ /* 0x000fe20000041858 */
[----:B------:R-:W5:Y:S02]  /*74d0*/  LDSM.16.MT88.4 R16, [R170+0xac00] ;  /* 0x00ac0000aa10783b */ /* 0x000f640000004200 */
[----:B------:R-:W-:-:S03]  /*74e0*/  FADD.FTZ R28, R28, R29 ;  /* 0x0000001d1c1c7221 */ /* 0x000fc60000010000 */
[C---:B------:R-:W-:Y:S01]  /*74f0*/  HMMA.16816.F32.BF16 R80, R8.reuse, R26, R80 ;  /* 0x0000001a0850723c */ /* 0x040fe20000041850 */
[----:B------:R-:W-:Y:S01]  /*7500*/  FADD.FTZ R28, R5, R28 ;  /* 0x0000001c051c7221 */ /* 0x000fe20000010000 */
[----:B------:R-:W-:Y:S01]  /*7510*/  FADD.FTZ R5, R63, R66 ;  /* 0x000000423f057221 */ /* 0x000fe20000010000 */
[----:B------:R-:W-:Y:S02]  /*7520*/  LDSM.16.MT88.4 R24, [R170+0xcc00] ;  /* 0x00cc0000aa18783b */ /* 0x000fe40000004200 */
        /* <DEDUP_REMOVED lines=15> */
[----:B------:R-:W-:Y:S01]  /*7620*/  FADD.FTZ R139, R138, R139 ;  /* 0x0000008b8a8b7221 */ /* 0x000fe20000010000 */
[----:B------:R-:W3:Y:S01]  /*7630*/  LDSM.16.MT88.4 R20, [R168+0xcc00] ;  /* 0x00cc0000a814783b */ /* 0x000ee20000004200 */
[----:B------:R-:W-:-:S02]  /*7640*/  FADD.FTZ R4, R140, R125 ;  /* 0x0000007d8c047221 */ /* 0x000fc40000010000 */
[----:B------:R-:W-:Y:S02]  /*7650*/  FADD.FTZ R126, R126, R139 ;  /* 0x0000008b7e7e7221 */ /* 0x000fe40000010000 */
[----:B--2---:R-:W-:Y:S01]  /*7660*/  F2FP.BF16.F32.PACK_AB R8, R36, R53 ;  /* 0x000000352408723e */ /* 0x004fe200000010ff */
[----:B------:R-:W-:Y:S01]  /*7670*/  FADD.FTZ R4, R141, R4 ;  /* 0x000000048d047221 */ /* 0x000fe20000010000 */
[----:B-1----:R-:W-:Y:S01]  /*7680*/  F2FP.BF16.F32.PACK_AB R9, R40, R33 ;  /* 0x000000212809723e */ /* 0x002fe200000010ff */
[----:B------:R-:W-:Y:S01]  /*7690*/  FADD.FTZ R137, R137, R126 ;  /* 0x0000007e89897221 */ /* 0x000fe20000010000 */
[----:B------:R-:W-:Y:S01]  /*76a0*/  F2FP.BF16.F32.PACK_AB R10, R57, R56 ;  /* 0x00000038390a723e */ /* 0x000fe200000010ff */
[----:B------:R-:W-:Y:S01]  /*76b0*/  FADD.FTZ R55, R55, R4 ;  /* 0x0000000437377221 */ /* 0x000fe20000010000 */
[----:B-----5:R-:W-:Y:S01]  /*76c0*/  F2FP.BF16.F32.PACK_AB R11, R32, R35 ;  /* 0x00000023200b723e */ /* 0x020fe200000010ff */
[----:B------:R-:W-:Y:S02]  /*76d0*/  FADD.FTZ R142, R142, R137 ;  /* 0x000000898e8e7221 */ /* 0x000fe40000010000 */
[----:B------:R-:W-:-:S02]  /*76e0*/  FADD.FTZ R55, R54, R55 ;  /* 0x0000003736377221 */ /* 0x000fc40000010000 */
[----:B------:R-:W-:Y:S02]  /*76f0*/  FADD.FTZ R142, R119, R142 ;  /* 0x0000008e778e7221 */ /* 0x000fe40000010000 */
[----:B------:R-:W-:Y:S01]  /*7700*/  HMMA.16816.F32.BF16 R112, R8, R16, R112 ;  /* 0x000000100870723c */ /* 0x000fe20000041870 */
[----:B------:R-:W-:Y:S01]  /*7710*/  FADD.FTZ R52, R52, R55 ;  /* 0x0000003734347221 */ /* 0x000fe20000010000 */
[----:B------:R-:W-:-:S03]  /*7720*/  FADD.FTZ R121, R121, R142 ;  /* 0x0000008e79797221 */ /* 0x000fc60000010000 */
[----:B------:R-:W-:Y:S01]  /*7730*/  FADD.FTZ R52, R47, R52 ;  /* 0x000000342f347221 */ /* 0x000fe20000010000 */
[----:B------:R-:W-:Y:S01]  /*7740*/  HMMA.16816.F32.BF16 R108, R8, R18, R108 ;  /* 0x00000012086c723c */ /* 0x000fe2000004186c */
[----:B------:R-:W1:Y:S01]  /*7750*/  LDSM.16.MT88.4 R16, [R170+0xec00] ;  /* 0x00ec0000aa10783b */ /* 0x000e620000004200 */
[----:B------:R-:W-:Y:S01]  /*7760*/  FADD.FTZ R121, R48, R121 ;  /* 0x0000007930797221 */ /* 0x000fe20000010000 */
[----:B------:R-:W-:-:S03]  /*7770*/  FADD.FTZ R45, R45, R52 ;  /* 0x000000342d2d7221 */ /* 0x000fc60000010000 */
[----:B----4-:R-:W-:Y:S01]  /*7780*/  HMMA.16816.F32.BF16 R68, R8, R12, R68 ;  /* 0x0000000c0844723c */ /* 0x010fe20000041844 */
[----:B------:R-:W-:Y:S01]  /*7790*/  FADD.FTZ R38, R38, R121 ;  /* 0x0000007926267221 */ /* 0x000fe20000010000 */
[----:B------:R-:W-:-:S03]  /*77a0*/  FADD.FTZ R50, R50, R45 ;  /* 0x0000002d32327221 */ /* 0x000fc60000010000 */
        /* <DEDUP_REMOVED lines=14> */
[----:B---3--:R-:W-:Y:S03]  /*7890*/  HMMA.16816.F32.BF16 R84, R8, R20, R84 ;  /* 0x000000140854723c */ /* 0x008fe60000041854 */
[----:B------:R-:W-:-:S03]  /*78a0*/  FADD.FTZ R195, R32, R35 ;  /* 0x0000002320c37221 */ /* 0x000fc60000010000 */
        /* <DEDUP_REMOVED lines=22> */
[----:B------:R-:W-:Y:S02]  /*7a10*/  ISETP.GE.AND P2, PT, R14, RZ, PT ;  /* 0x000000ff0e00720c */ /* 0x000fe40003f46270 */
[----:B------:R-:W-:Y:S01]  /*7a20*/  LOP3.LUT R8, RZ, R5, RZ, 0x33, !PT ;  /* 0x00000005ff087212 */ /* 0x000fe200078e33ff */
        /* <DEDUP_REMOVED lines=39> */
[----:B--2---:R-:W-:-:S04]  /*7ca0*/  IMAD.IADD R4, R4, 0x1, -R9 ;  /* 0x0000000104047824 */ /* 0x004fc800078e0a09 */
[----:B------:R-:W-:Y:S01]  /*7cb0*/  IMAD.WIDE.U32 R8, R4, UR4, R10 ;  /* 0x0000000404087c25 */ /* 0x000fe2000f8e000a */
[----:B------:R-:W-:-:S05]  /*7cc0*/  SHF.R.S32.HI R5, RZ, 0x1f, R4 ;  /* 0x0000001fff057819 */ /* 0x000fca0000011404 */
[----:B------:R-:W-:-:S04]  /*7cd0*/  IMAD R5, R5, UR4, RZ ;  /* 0x0000000405057c24 */ /* 0x000fc8000f8e02ff */
[----:B------:R-:W-:-:S04]  /*7ce0*/  IMAD R5, R4, UR5, R5 ;  /* 0x0000000504057c24 */ /* 0x000fc8000f8e0205 */
[----:B------:R-:W-:Y:S01]  /*7cf0*/  IMAD.IADD R5, R9, 0x1, R5 ;  /* 0x0000000109057824 */ /* 0x000fe200078e0205 */
[----:B------:R-:W-:Y:S06]  /*7d00*/  BRA `(.L_x_2008) ;  /* 0x0000000000087947 */ /* 0x000fec0003800000 */
.L_x_2007:
[----:B------:R-:W-:-:S04]  /*7d10*/  LEA R8, -R130, RZ, 0x7 ;  /* 0x000000ff82087211 */ /* 0x000fc800078e39ff */
[----:B------:R-:W-:-:S07]  /*7d20*/  SHF.R.S32.HI R5, RZ, 0x1f, R8 ;  /* 0x0000001fff057819 */ /* 0x000fce0000011408 */
.L_x_2008:
[----:B------:R-:W-:Y:S01]  /*7d30*/  ULDC UR4, c[0x0][0x2d0] ;  /* 0x0000b40000047ab9 */ /* 0x000fe20000000800 */
[----:B------:R-:W-:Y:S01]  /*7d40*/  IMAD.SHL.U32 R202, R180, 0x80, RZ ;  /* 0x00000080b4ca7824 */ /* 0x000fe200078e00ff */
[----:B------:R-:W-:Y:S02]  /*7d50*/  ISETP.GE.AND P3, PT, R175, UR4, PT ;  /* 0x00000004af007c0c */ /* 0x000fe4000bf66270 */
[----:B------:R-:W-:Y:S02]  /*7d60*/  ISETP.GE.AND P2, PT, R174, UR4, PT ;  /* 0x00000004ae007c0c */ /* 0x000fe4000bf46270 */
[----:B------:R-:W-:-:S09]  /*7d70*/  ISETP.GE.AND P4, PT, R184, UR4, PT ;  /* 0x00000004b8007c0c */ /* 0x000fd2000bf86270 */
[----:B------:R-:W-:-:S04]  /*7d80*/  @!P3 IADD3 R7, P0, R8, R116, RZ ;  /* 0x000000740807b210 */ /* 0x000fc80007f1e0ff */
[----:B------:R-:W-:Y:S01]  /*7d90*/  @!P3 LEA R20, P1, R7, UR6, 0x1 ;  /* 0x000000060714bc11 */ /* 0x000fe2000f8208ff */
[----:B------:R-:W-:Y:S01]  /*7da0*/  @!P3 IMAD.X R4, R5, 0x1, R6, P0 ;  /* 0x000000010504b824 */ /* 0x000fe200000e0606 */
[C---:B------:R-:W-:Y:S01]  /*7db0*/  LEA R138, P0, R8.reuse, R196, 0x1 ;  /* 0x000000c4088a7211 */ /* 0x040fe200078008ff */
        /* <DEDUP_REMOVED lines=26> */
[C---:B------:R-:W-:Y:S01]  /*7f60*/  @!P2 IADD3 R5, P0, R4.reuse, R116, RZ ;  /* 0x000000740405a210 */ /* 0x040fe20007f1e0ff */
[----:B------:R-:W-:Y:S01]  /*7f70*/  @P2 STS.128 [R181+0xd000], RZ ;  /* 0x00d000ffb5002388 */ /* 0x000fe20000000c00 */
[--C-:B------:R-:W-:Y:S01]  /*7f80*/  @!P4 LEA.HI.X R19, R4, R197, R9.reuse, 0x1, P5 ;  /* 0x000000c50413c211 */ /* 0x100fe200028f0c09 */
[----:B------:R-:W-:Y:S01]  /*7f90*/  IMAD.X R7, R178, 0x1, R9, P1 ;  /* 0x00000001b2077824 */ /* 0x000fe200008e0609 */
[C---:B------:R-:W-:Y:S01]  /*7fa0*/  @!P4 LEA R24, P5, R8.reuse, R196, 0x1 ;  /* 0x000000c40818c211 */ /* 0x040fe200078a08ff */
[----:B------:R-:W-:Y:S01]  /*7fb0*/  @!P2 IMAD.X R4, R9, 0x1, R6, P0 ;  /* 0x000000010904a824 */ /* 0x000fe200000e0606 */
[----:B------:R-:W-:Y:S01]  /*7fc0*/  @!P3 IADD3 R9, P1, R8, R116, RZ ;  /* 0x000000740809b210 */ /* 0x000fe20007f3e0ff */
[----:B------:R-:W-:Y:S01]  /*7fd0*/  @!PT LDS RZ, [RZ] ;  /* 0x00000000fffff984 */ /* 0x000fe20000000800 */
[----:B------:R-:W-:Y:S01]  /*7fe0*/  @!PT LDS RZ, [RZ] ;  /* 0x00000000fffff984 */ /* 0x000fe20000000800 */
[----:B------:R-:W-:Y:S01]  /*7ff0*/  @!PT LDS RZ, [RZ] ;  /* 0x00000000fffff984 */ /* 0x000fe20000000800 */
[----:B------:R-:W-:Y:S01]  /*8000*/  @!P2 LDGSTS.E.BYPASS.LTC128B.128 [R181+0xd000], desc[UR10][R14.64+0x80] ;  /* 0x0d0000800eb5afae */ /* 0x000fe2000b901d4a */
[----:B------:R-:W-:-:S02]  /*8010*/  @!P2 LEA R12, P0, R5, UR6, 0x1 ;  /* 0x00000006050cac11 */ /* 0x000fc4000f8008ff */
[C-C-:B------:R-:W-:Y:S01]  /*8020*/  @!P4 LEA.HI.X R25, R8.reuse, R197, R7.reuse, 0x1, P5 ;  /* 0x000000c50819c211 */ /* 0x140fe200028f0c07 */
[----:B------:R-:W-:Y:S01]  /*8030*/  @!P3 IMAD.X R10, R7, 0x1, R6, P1 ;  /* 0x00000001070ab824 */ /* 0x000fe200008e0606 */
[----:B------:R-:W-:Y:S01]  /*8040*/  @!P2 LEA.HI.X R13, R5, UR7, R4, 0x1, P0 ;  /* 0x00000007050dac11 */ /* 0x000fe200080f0c04 */
[----:B------:R-:W-:Y:S01]  /*8050*/  @P4 STS.128 [R181+0x9800], RZ ;  /* 0x009800ffb5004388 */ /* 0x000fe20000000c00 */
[C---:B------:R-:W-:Y:S02]  /*8060*/  @!P3 LEA R22, P1, R9.reuse, UR6, 0x1 ;  /* 0x000000060916bc11 */ /* 0x040fe4000f8208ff */
[----:B------:R-:W-:Y:S01]  /*8070*/  @!P2 IADD3 R4, P0, R8, R116, RZ ;  /* 0x000000740804a210 */ /* 0x000fe20007f1e0ff */
[----:B------:R-:W-:Y:S01]  /*8080*/  @!PT LDS RZ, [RZ] ;  /* 0x00000000fffff984 */ /* 0x000fe20000000800 */
[----:B------:R-:W-:Y:S01]  /*8090*/  @!PT LDS RZ, [RZ] ;  /* 0x00000000fffff984 */ /* 0x000fe20000000800 */
[----:B------:R-:W-:Y:S01]  /*80a0*/  @!PT LDS RZ, [RZ] ;  /* 0x00000000fffff984 */ /* 0x000fe20000000800 */
[----:B------:R-:W-:Y:S01]  /*80b0*/  @!P4 LDGSTS.E.BYPASS.LTC128B.128 [R181+0x9800], desc[UR10][R18.64] ;  /* 0x0980000012b5cfae */ /* 0x000fe2000b901d4a */
[----:B------:R-:W-:Y:S02]  /*80c0*/  @!P3 LEA.HI.X R23, R9, UR7, R10, 0x1, P1 ;  /* 0x000000070917bc11 */ /* 0x000fe400088f0c0a */
[----:B------:R-:W-:Y:S01]  /*80d0*/  IADD3 R9, P1, R179, R8, RZ ;  /* 0x00000008b3097210 */ /* 0x000fe20007f3e0ff */
[----:B------:R-:W-:Y:S01]  /*80e0*/  @!P2 IMAD.X R5, R7, 0x1, R6, P0 ;  /* 0x000000010705a824 */ /* 0x000fe200000e0606 */
[----:B------:R-:W-:Y:S01]  /*80f0*/  @!P2 LEA R10, P0, R4, UR6, 0x1 ;  /* 0x00000006040aac11 */ /* 0x000fe2000f8008ff */
[----:B------:R-:W-:Y:S01]  /*8100*/  @P3 STS.128 [R181+0xb800], RZ ;  /* 0x00b800ffb5003388 */ /* 0x000fe20000000c00 */
[C---:B------:R-:W-:Y:S01]  /*8110*/  @!P4 LEA R8, P5, R9.reuse, R196, 0x1 ;  /* 0x000000c40908c211 */ /* 0x040fe200078a08ff */
[----:B------:R-:W-:Y:S01]  /*8120*/  IMAD.X R7, R178, 0x1, R7, P1 ;  /* 0x00000001b2077824 */ /* 0x000fe200008e0607 */
[----:B------:R-:W-:Y:S01]  /*8130*/  @!P2 LEA.HI.X R11, R4, UR7, R5, 0x1, P0 ;  /* 0x00000007040bac11 */ /* 0x000fe200080f0c05 */
[----:B------:R-:W-:Y:S01]  /*8140*/  @!PT LDS RZ, [RZ] ;  /* 0x00000000fffff984 */ /* 0x000fe20000000800 */
[----:B------:R-:W-:Y:S01]  /*8150*/  @!PT LDS RZ, [RZ] ;  /* 0x00000000fffff984 */ /* 0x000fe20000000800 */
[----:B------:R-:W-:Y:S01]  /*8160*/  @!PT LDS RZ, [RZ] ;  /* 0x00000000fffff984 */ /* 0x000fe20000000800 */
[----:B------:R-:W-:Y:S01]  /*8170*/  @!P3 LDGSTS.E.BYPASS.LTC128B.128 [R181+0xb800], desc[UR10][R16.64+0x40] ;  /* 0x0b80004010b5bfae */ /* 0x000fe2000b901d4a */
[----:B------:R-:W-:-:S02]  /*8180*/  @!P3 IADD3 R4, P1, R9, R116, RZ ;  /* 0x000000740904b210 */ /* 0x000fc40007f3e0ff */
[C---:B------:R-:W-:Y:S01]  /*8190*/  @!P2 IADD3 R116, P0, R9.reuse, R116, RZ ;  /* 0x000000740974a210 */ /* 0x040fe20007f1e0ff */
[----:B------:R-:W-:Y:S01]  /*81a0*/  @P2 STS.128 [R181+0xd800], RZ ;  /* 0x00d800ffb5002388 */ /* 0x000fe20000000c00 */
[----:B------:R-:W-:Y:S01]  /*81b0*/  @!P4 LEA.HI.X R9, R9, R197, R7, 0x1, P5 ;  /* 0x000000c50909c211 */ /* 0x000fe200028f0c07 */
[C-C-:B------:R-:W-:Y:S01]  /*81c0*/  @!P3 IMAD.X R5, R7.reuse, 0x1, R6.reuse, P1 ;  /* 0x000000010705b824 */ /* 0x140fe200008e0606 */
[----:B------:R-:W-:Y:S01]  /*81d0*/  @!P3 LEA R28, P1, R4, UR6, 0x1 ;  /* 0x00000006041cbc11 */ /* 0x000fe2000f8208ff */
[----:B------:R-:W-:Y:S01]  /*81e0*/  @!PT LDS RZ, [RZ] ;  /* 0x00000000fffff984 */ /* 0x000fe20000000800 */
[----:B------:R-:W-:Y:S01]  /*81f0*/  @!PT LDS RZ, [RZ] ;  /* 0x00000000fffff984 */ /* 0x000fe20000000800 */
[----:B------:R-:W-:Y:S01]  /*8200*/  @!PT LDS RZ, [RZ] ;  /* 0x00000000fffff984 */ /* 0x000fe20000000800 */
[----:B------:R-:W-:Y:S01]  /*8210*/  @!P2 LDGSTS.E.BYPASS.LTC128B.128 [R181+0xd800], desc[UR10][R12.64+0x80] ;  /* 0x0d8000800cb5afae */ /* 0x000fe2000b901d4a */
[----:B------:R-:W-:Y:S01]  /*8220*/  @!P2 IMAD.X R7, R7, 0x1, R6, P0 ;  /* 0x000000010707a824 */ /* 0x000fe200000e0606 */
[----:B------:R-:W-:Y:S01]  /*8230*/  @!P2 LEA R26, P0, R116, UR6, 0x1 ;  /* 0x00000006741aac11 */ /* 0x000fe2000f8008ff */
[----:B------:R-:W-:Y:S01]  /*8240*/  IMAD.MOV.U32 R197, RZ, RZ, R139 ;  /* 0x000000ffffc57224 */ /* 0x000fe200078e008b */
[----:B------:R-:W-:Y:S01]  /*8250*/  @P4 STS.128 [R181+0xa000], RZ ;  /* 0x00a000ffb5004388 */ /* 0x000fe20000000c00 */
[----:B------:R-:W-:-:S02]  /*8260*/  @!P3 LEA.HI.X R29, R4, UR7, R5, 0x1, P1 ;  /* 0x00000007041dbc11 */ /* 0x000fc400088f0c05 */
[----:B------:R-:W-:Y:S01]  /*8270*/  @!P2 LEA.HI.X R27, R116, UR7, R7, 0x1, P0 ;  /* 0x00000007741bac11 */ /* 0x000fe200080f0c07 */
[----:B------:R-:W-:Y:S01]  /*8280*/  @!PT LDS RZ, [RZ] ;  /* 0x00000000fffff984 */ /* 0x000fe20000000800 */
[----:B------:R-:W-:Y:S01]  /*8290*/  @!PT LDS RZ, [RZ] ;  /* 0x00000000fffff984 */ /* 0x000fe20000000800 */
[----:B------:R-:W-:Y:S01]  /*82a0*/  @!PT LDS RZ, [RZ] ;  /* 0x00000000fffff984 */ /* 0x000fe20000000800 */
[----:B------:R-:W-:Y:S01]  /*82b0*/  @!P4 LDGSTS.E.BYPASS.LTC128B.128 [R181+0xa000], desc[UR10][R24.64] ;  /* 0x0a00000018b5cfae */ /* 0x000fe2000b901d4a */
[----:B------:R-:W-:-:S03]  /*82c0*/  LOP3.LUT R196, R202, R189, RZ, 0xfc, !PT ;  /* 0x000000bdcac47212 */ /* 0x000fc600078efcff */
        /* <DEDUP_REMOVED lines=27> */
[----:B------:R-:W5:Y:S04]  /*8480*/  LDSM.16.M88.4 R52, [R172+0x3400] ;  /* 0x00340000ac34783b */ /* 0x000f680000000200 */
[----:B------:R-:W-:Y:S04]  /*8490*/  LDSM.16.M88.4 R116, [R171] ;  /* 0x00000000ab74783b */ /* 0x000fe80000000200 */
[----:B-1----:R-:W-:Y:S04]  /*84a0*/  LDSM.16.M88.4 R20, [R169+0x3000] ;  /* 0x00300000a914783b */ /* 0x002fe80000000200 */
[----:B------:R-:W1:Y:S04]  /*84b0*/  LDSM.16.M88.4 R36, [R172+0x3c00] ;  /* 0x003c0000ac24783b */ /* 0x000e680000000200 */
[----:B------:R-:W1:Y:S04]  /*84c0*/  LDSM.16.M88.4 R44, [R172+0x3800] ;  /* 0x00380000ac2c783b */ /* 0x000e680000000200 */
[----:B------:R-:W1:Y:S04]  /*84d0*/  LDSM.16.M88.4 R12, [R169+0x3400] ;  /* 0x00340000a90c783b */ /* 0x000e680000000200 */
[----:B--2---:R-:W2:Y:S04]  /*84e0*/  LDSM.16.M88.4 R8, [R169+0x3c00] ;  /* 0x003c0000a908783b */ /* 0x004ea80000000200 */
[----:B---3--:R-:W3:Y:S04]  /*84f0*/  LDSM.16.M88.4 R28, [R172+0x4000] ;  /* 0x00400000ac1c783b */ /* 0x008ee80000000200 */
[----:B----4-:R-:W4:Y:S01]  /*8500*/  LDSM.16.M88.4 R24, [R169+0x3800] ;  /* 0x00380000a918783b */ /* 0x010f220000000200 */
[C---:B-----5:R-:W-:Y:S03]  /*8510*/  HMMA.16816.F32.BF16 R64, R4.reuse, R60, RZ ;  /* 0x0000003c0440723c */ /* 0x060fe600000418ff */
[----:B------:R-:W-:Y:S04]  /*8520*/  LDSM.16.M88.4 R16, [R169+0x4000] ;  /* 0x00400000a910783b */ /* 0x000fe80000000200 */
[----:B------:R-:W-:Y:S01]  /*8530*/  LDSM.16.M88.4 R120, [R172+0x4c00] ;  /* 0x004c0000ac78783b */ /* 0x000fe20000000200 */
[C---:B------:R-:W-:Y:S03]  /*8540*/  HMMA.16816.F32.BF16 R60, R4.reuse, R62, RZ ;  /* 0x0000003e043c723c */ /* 0x040fe600000418ff */
[----:B------:R-:W-:Y:S03]  /*8550*/  LDSM.16.M88.4 R124, [R169+0x4800] ;  /* 0x00480000a97c783b */ /* 0x000fe60000000200 */
[C---:B------:R-:W-:Y:S01]  /*8560*/  HMMA.16816.F32.BF16 R56, R4.reuse, R52, RZ ;  /* 0x000000340438723c */ /* 0x040fe200000418ff */
[----:B------:R-:W0:Y:S05]  /*8570*/  LDGDEPBAR ;  /* 0x00000000000079af */ /* 0x000e2a0000000000 */
[----:B-1----:R-:W-:Y:S06]  /*8580*/  HMMA.16816.F32.BF16 R40, R4, R36, RZ ;  /* 0x000000240428723c */ /* 0x002fec00000418ff */
[C---:B------:R-:W-:Y:S06]  /*8590*/  HMMA.16816.F32.BF16 R64, R116.reuse, R20, R64 ;  /* 0x000000147440723c */ /* 0x040fec0000041840 */
[----:B------:R-:W-:Y:S01]  /*85a0*/  HMMA.16816.F32.BF16 R60, R116, R22, R60 ;  /* 0x00000016743c723c */ /* 0x000fe2000004183c */
[----:B------:R-:W1:Y:S05]  /*85b0*/  LDSM.16.M88.4 R20, [R172+0x4400] ;  /* 0x00440000ac14783b */ /* 0x000e6a0000000200 */
[C---:B------:R-:W-:Y:S06]  /*85c0*/  HMMA.16816.F32.BF16 R52, R4.reuse, R54, RZ ;  /* 0x000000360434723c */ /* 0x040fec00000418ff */
[C---:B------:R-:W-:Y:S06]  /*85d0*/  HMMA.16816.F32.BF16 R36, R4.reuse, R38, RZ ;  /* 0x000000260424723c */ /* 0x040fec00000418ff */
[C---:B------:R-:W-:Y:S06]  /*85e0*/  HMMA.16816.F32.BF16 R48, R4.reuse, R44, RZ ;  /* 0x0000002c0430723c */ /* 0x040fec00000418ff */
[----:B------:R-:W-:Y:S06]  /*85f0*/  HMMA.16816.F32.BF16 R44, R4, R46, RZ ;  /* 0x0000002e042c723c */ /* 0x000fec00000418ff */
[C---:B------:R-:W-:Y:S06]  /*8600*/  HMMA.16816.F32.BF16 R56, R116.reuse, R12, R56 ;  /* 0x0000000c7438723c */ /* 0x040fec0000041838 */
[C---:B------:R-:W-:Y:S01]  /*8610*/  HMMA.16816.F32.BF16 R52, R116.reuse, R14, R52 ;  /* 0x0000000e7434723c */ /* 0x040fe20000041834 */
[----:B------:R-:W5:Y:S05]  /*8620*/  LDSM.16.M88.4 R12, [R172+0x4800] ;  /* 0x00480000ac0c783b */ /* 0x000f6a0000000200 */
[C---:B--2---:R-:W-:Y:S06]  /*8630*/  HMMA.16816.F32.BF16 R40, R116.reuse, R8, R40 ;  /* 0x000000087428723c */ /* 0x044fec0000041828 */
[----:B------:R-:W-:Y:S01]  /*8640*/  HMMA.16816.F32.BF16 R36, R116, R10, R36 ;  /* 0x0000000a7424723c */ /* 0x000fe20000041824 */
[----:B------:R-:W2:Y:S05]  /*8650*/  LDSM.16.M88.4 R8, [R169+0x4400] ;  /* 0x00440000a908783b */ /* 0x000eaa0000000200 */
[----:B---3--:R-:W-:Y:S06]  /*8660*/  HMMA.16816.F32.BF16 R32, R4, R28, RZ ;  /* 0x0000001c0420723c */ /* 0x008fec00000418ff */
[C---:B----4-:R-:W-:Y:S06]  /*8670*/  HMMA.16816.F32.BF16 R48, R116.reuse, R24, R48 ;  /* 0x000000187430723c */ /* 0x050fec0000041830 */
[----:B------:R-:W-:Y:S06]  /*8680*/  HMMA.16816.F32.BF16 R44, R116, R26, R44 ;  /* 0x0000001a742c723c */ /* 0x000fec000004182c */
[C---:B------:R-:W-:Y:S06]  /*8690*/  HMMA.16816.F32.BF16 R28, R4.reuse, R30, RZ ;  /* 0x0000001e041c723c */ /* 0x040fec00000418ff */
[C---:B-1----:R-:W-:Y:S06]  /*86a0*/  HMMA.16816.F32.BF16 R24, R4.reuse, R20, RZ ;  /* 0x000000140418723c */ /* 0x042fec00000418ff */
[----:B------:R-:W-:Y:S06]  /*86b0*/  HMMA.16816.F32.BF16 R20, R4, R22, RZ ;  /* 0x000000160414723c */ /* 0x000fec00000418ff */
[C---:B------:R-:W-:Y:S06]  /*86c0*/  HMMA.16816.F32.BF16 R32, R116.reuse, R16, R32 ;  /* 0x000000107420723c */ /* 0x040fec0000041820 */
[----:B------:R-:W-:Y:S06]  /*86d0*/  HMMA.16816.F32.BF16 R28, R116, R18, R28 ;  /* 0x00000012741c723c */ /* 0x000fec000004181c */
[----:B-----5:R-:W-:Y:S06]  /*86e0*/  HMMA.16816.F32.BF16 R16, R4, R12, RZ ;  /* 0x0000000c0410723c */ /* 0x020fec00000418ff */
[C---:B--2---:R-:W-:Y:S06]  /*86f0*/  HMMA.16816.F32.BF16 R24, R116.reuse, R8, R24 ;  /* 0x000000087418723c */ /* 0x044fec0000041818 */
[----:B------:R-:W-:Y:S06]  /*8700*/  HMMA.16816.F32.BF16 R20, R116, R10, R20 ;  /* 0x0000000a7414723c */ /* 0x000fec0000041814 */
[C---:B------:R-:W-:Y:S06]  /*8710*/  HMMA.16816.F32.BF16 R12, R4.reuse, R14, RZ ;  /* 0x0000000e040c723c */ /* 0x040fec00000418ff */
[C---:B------:R-:W-:Y:S06]  /*8720*/  HMMA.16816.F32.BF16 R8, R4.reuse, R120, RZ ;  /* 0x000000780408723c */ /* 0x040fec00000418ff */
[----:B------:R-:W-:Y:S01]  /*8730*/  HMMA.16816.F32.BF16 R4, R4, R122, RZ ;  /* 0x0000007a0404723c */ /* 0x000fe200000418ff */
[----:B------:R-:W1:Y:S05]  /*8740*/  LDSM.16.M88.4 R120, [R169+0x4c00] ;  /* 0x004c0000a978783b */ /* 0x000e6a0000000200 */
[C---:B------:R-:W-:Y:S06]  /*8750*/  HMMA.16816.F32.BF16 R16, R116.reuse, R124, R16 ;  /* 0x0000007c7410723c */ /* 0x040fec0000041810 */
[C---:B------:R-:W-:Y:S01]  /*8760*/  HMMA.16816.F32.BF16 R12, R116.reuse, R126, R12 ;  /* 0x0000007e740c723c */ /* 0x040fe2000004180c */
[----:B------:R-:W-:Y:S05]  /*8770*/  LDSM.16.M88.4 R124, [R172+0x5000] ;  /* 0x00500000ac7c783b */ /* 0x000fea0000000200 */
[C---:B-1----:R-:W-:Y:S06]  /*8780*/  HMMA.16816.F32.BF16 R8, R116.reuse, R120, R8 ;  /* 0x000000787408723c */ /* 0x042fec0000041808 */
        /* <DEDUP_REMOVED lines=99> */
[----:B------:R-:W-:-:S05]  /*8dc0*/  VIADD R117, R196, 0x1 ;  /* 0x00000001c4757836 */ /* 0x000fca0000000000 */
[----:B------:R-:W-:Y:S01]  /*8dd0*/  I2FP.F32.S32 R116, R117 ;  /* 0x0000007500747245 */ /* 0x000fe20000201400 */
[C---:B--2---:R-:W-:Y:S01]  /*8de0*/  HMMA.16816.F32.BF16 R16, R124.reuse, R120, R16 ;  /* 0x000000787c10723c */ /* 0x044fe20000041810 */
[----:B------:R-:W-:Y:S01]  /*8df0*/  BAR.SYNC.DEFER_BLOCKING 0x0 ;  /* 0x0000000000007b1d */ /* 0x000fe20000010000 */
[----:B------:R-:W-:Y:S02]  /*8e00*/  ISETP.GE.AND P1, PT, R117, R136, PT ;  /* 0x000000887500720c */ /* 0x000fe40003f26270 */
[CC--:B------:R-:W-:Y:S01]  /*8e10*/  FFMA.FTZ R65, R3.reuse, R116.reuse, R65 ;  /* 0x0000007403417223 */ /* 0x0c0fe20000010041 */
[----:B------:R-:W-:Y:S01]  /*8e20*/  FFMA.FTZ R207, R3, R116, R67 ;  /* 0x0000007403cf7223 */ /* 0x000fe20000010043 */
[----:B------:R-:W-:Y:S01]  /*8e30*/  LOP3.LUT R67, R202, 0x8, R189, 0xfe, !PT ;  /* 0x00000008ca437812 */ /* 0x000fe200078efebd */
[----:B------:R-:W-:Y:S01]  /*8e40*/  HMMA.16816.F32.BF16 R12, R124, R122, R12 ;  /* 0x0000007a7c0c723c */ /* 0x000fe2000004180c */
[----:B------:R-:W-:Y:S02]  /*8e50*/  ISETP.GE.AND P5, PT, R117, R135, PT ;  /* 0x000000877500720c */ /* 0x000fe40003fa6270 */
[----:B------:R-:W-:Y:S01]  /*8e60*/  FSEL R198, R65, -INF , !P1 ;  /* 0xff80000041c67808 */ /* 0x000fe20004800000 */
[----:B------:R-:W-:Y:S01]  /*8e70*/  VIADD R65, R196, 0x9 ;  /* 0x00000009c4417836 */ /* 0x000fe20000000000 */
[----:B------:R-:W-:-:S02]  /*8e80*/  ISETP.GE.AND P0, PT, R67, R136, PT ;  /* 0x000000884300720c */ /* 0x000fc40003f06270 */
[----:B------:R-:W-:Y:S02]  /*8e90*/  ISETP.GE.AND P1, PT, R67, R135, PT ;  /* 0x000000874300720c */ /* 0x000fe40003f26270 */
[----:B------:R-:W-:Y:S02]  /*8ea0*/  I2FP.F32.S32 R67, R67 ;  /* 0x0000004300437245 */ /* 0x000fe40000201400 */
[----:B------:R-:W-:Y:S02]  /*8eb0*/  FSEL R207, R207, -INF , !P5 ;  /* 0xff800000cfcf7808 */ /* 0x000fe40006800000 */
[----:B------:R-:W-:Y:S01]  /*8ec0*/  ISETP.GE.AND P5, PT, R65, R136, PT ;  /* 0x000000884100720c */ /* 0x000fe20003fa6270 */
[C---:B------:R-:W-:Y:S01]  /*8ed0*/  FFMA.FTZ R158, R3.reuse, R67, R60 ;  /* 0x00000043039e7223 */ /* 0x040fe2000001003c */
[----:B------:R-:W-:Y:S01]  /*8ee0*/  I2FP.F32.S32 R60, R65 ;  /* 0x00000041003c7245 */ /* 0x000fe20000201400 */
[----:B------:R-:W-:-:S03]  /*8ef0*/  FFMA.FTZ R62, R3, R67, R62 ;  /* 0x00000043033e7223 */ /* 0x000fc6000001003e */
[----:B------:R-:W-:Y:S01]  /*8f00*/  FSEL R158, R158, -INF , !P0 ;  /* 0xff8000009e9e7808 */ /* 0x000fe20004000000 */
[CC--:B------:R-:W-:Y:S01]  /*8f10*/  FFMA.FTZ R200, R3.reuse, R60.reuse, R61 ;  /* 0x0000003c03c87223 */ /* 0x0c0fe2000001003d */
[----:B------:R-:W-:Y:S01]  /*8f20*/  FFMA.FTZ R61, R3, R60, R63 ;  /* 0x0000003c033d7223 */ /* 0x000fe2000001003f */
[----:B------:R-:W-:Y:S02]  /*8f30*/  LOP3.LUT R60, R202, 0x10, R189, 0xfe, !PT ;  /* 0x00000010ca3c7812 */ /* 0x000fe400078efebd */
[----:B------:R-:W-:Y:S02]  /*8f40*/  FSEL R153, R62, -INF , !P1 ;  /* 0xff8000003e997808 */ /* 0x000fe40004800000 */
[----:B------:R-:W-:Y:S02]  /*8f50*/  FSEL R200, R200, -INF , !P5 ;  /* 0xff800000c8c87808 */ /* 0x000fe40006800000 */
[C---:B------:R-:W-:Y:S02]  /*8f60*/  ISETP.GE.AND P1, PT, R60.reuse, R136, PT ;  /* 0x000000883c00720c */ /* 0x040fe40003f26270 */
[----:B------:R-:W-:-:S02]  /*8f70*/  ISETP.GE.AND P5, PT, R60, R135, PT ;  /* 0x000000873c00720c */ /* 0x000fc40003fa6270 */
[----:B------:R-:W-:Y:S01]  /*8f80*/  I2FP.F32.S32 R62, R60 ;  /* 0x0000003c003e7245 */ /* 0x000fe20000201400 */
[----:B------:R-:W-:Y:S01]  /*8f90*/  VIADD R60, R196, 0x11 ;  /* 0x00000011c43c7836 */ /* 0x000fe20000000000 */
[----:B------:R-:W-:-:S03]  /*8fa0*/  ISETP.GE.AND P0, PT, R65, R135, PT ;  /* 0x000000874100720c */ /* 0x000fc60003f06270 */
[C---:B------:R-:W-:Y:S01]  /*8fb0*/  FFMA.FTZ R124, R3.reuse, R62, R56 ;  /* 0x0000003e037c7223 */ /* 0x040fe20000010038 */
[----:B------:R-:W-:Y:S01]  /*8fc0*/  I2FP.F32.S32 R56, R60 ;  /* 0x0000003c00387245 */ /* 0x000fe20000201400 */
[----:B------:R-:W-:Y:S01]  /*8fd0*/  FFMA.FTZ R58, R3, R62, R58 ;  /* 0x0000003e033a7223 */ /* 0x000fe2000001003a */
[----:B------:R-:W-:Y:S02]  /*8fe0*/  FSEL R61, R61, -INF , !P0 ;  /* 0xff8000003d3d7808 */ /* 0x000fe40004000000 */
[----:B------:R-:W-:Y:S01]  /*8ff0*/  ISETP.GE.AND P0, PT, R60, R136, PT ;  /* 0x000000883c00720c */ /* 0x000fe20003f06270 */
[CC--:B------:R-:W-:Y:S01]  /*9000*/  FFMA.FTZ R57, R3.reuse, R56.reuse, R57 ;  /* 0x0000003803397223 */ /* 0x0c0fe20000010039 */
[----:B------:R-:W-:Y:S01]  /*9010*/  FFMA.FTZ R59, R3, R56, R59 ;  /* 0x00000038033b7223 */ /* 0x000fe2000001003b */
[----:B------:R-:W-:Y:S02]  /*9020*/  LOP3.LUT R56, R202, 0x18, R189, 0xfe, !PT ;  /* 0x00000018ca387812 */ /* 0x000fe400078efebd */
[----:B------:R-:W-:-:S02]  /*9030*/  FSEL R151, R58, -INF , !P5 ;  /* 0xff8000003a977808 */ /* 0x000fc40006800000 */
[----:B------:R-:W-:Y:S02]  /*9040*/  FSEL R204, R57, -INF , !P0 ;  /* 0xff80000039cc7808 */ /* 0x000fe40004000000 */
[C---:B------:R-:W-:Y:S02]  /*9050*/  ISETP.GE.AND P5, PT, R56.reuse, R136, PT ;  /* 0x000000883800720c */ /* 0x040fe40003fa6270 */
[-C--:B------:R-:W-:Y:S02]  /*9060*/  ISETP.GE.AND P0, PT, R56, R135.reuse, PT ;  /* 0x000000873800720c */ /* 0x080fe40003f06270 */
[----:B------:R-:W-:Y:S01]  /*9070*/  I2FP.F32.S32 R57, R56 ;  /* 0x0000003800397245 */ /* 0x000fe20000201400 */
[----:B------:R-:W-:Y:S01]  /*9080*/  VIADD R56, R196, 0x19 ;  /* 0x00000019c4387836 */ /* 0x000fe20000000000 */
[----:B------:R-:W-:Y:S02]  /*9090*/  FSEL R124, R124, -INF , !P1 ;  /* 0xff8000007c7c7808 */ /* 0x000fe40004800000 */
[----:B------:R-:W-:Y:S01]  /*90a0*/  ISETP.GE.AND P1, PT, R60, R135, PT ;  /* 0x000000873c00720c */ /* 0x000fe20003f26270 */
[CC--:B------:R-:W-:Y:S01]  /*90b0*/  FFMA.FTZ R58, R3.reuse, R57.reuse, R52 ;  /* 0x00000039033a7223 */ /* 0x0c0fe20000010034 */
[----:B------:R-:W-:Y:S01]  /*90c0*/  I2FP.F32.S32 R52, R56 ;  /* 0x0000003800347245 */ /* 0x000fe20000201400 */
[----:B------:R-:W-:Y:S01]  /*90d0*/  FFMA.FTZ R54, R3, R57, R54 ;  /* 0x0000003903367223 */ /* 0x000fe20000010036 */
[----:B------:R-:W-:-:S02]  /*90e0*/  FSEL R59, R59, -INF , !P1 ;  /* 0xff8000003b3b7808 */ /* 0x000fc40004800000 */
[----:B------:R-:W-:Y:S01]  /*90f0*/  ISETP.GE.AND P1, PT, R56, R136, PT ;  /* 0x000000883800720c */ /* 0x000fe20003f26270 */
        /* <DEDUP_REMOVED lines=9> */
[----:B------:R-:W-:Y:S02]  /*9190*/  FSEL R58, R58, -INF , !P5 ;  /* 0xff8000003a3a7808 */ /* 0x000fe40006800000 */
[----:B------:R-:W-:Y:S01]  /*91a0*/  ISETP.GE.AND P5, PT, R56, R135, PT ;  /* 0x000000873800720c */ /* 0x000fe20003fa6270 */
[CC--:B------:R-:W-:Y:S01]  /*91b0*/  FFMA.FTZ R118, R3.reuse, R53.reuse, R48 ;  /* 0x0000003503767223 */ /* 0x0c0fe20000010030 */
[----:B------:R-:W-:Y:S01]  /*91c0*/  I2FP.F32.S32 R48, R52 ;  /* 0x0000003400307245 */ /* 0x000fe20000201400 */
[----:B------:R-:W-:Y:S01]  /*91d0*/  FFMA.FTZ R50, R3, R53, R50 ;  /* 0x0000003503327223 */ /* 0x000fe20000010032 */
[----:B------:R-:W-:Y:S02]  /*91e0*/  FSEL R121, R55, -INF , !P5 ;  /* 0xff80000037797808 */ /* 0x000fe40006800000 */
[----:B------:R-:W-:Y:S01]  /*91f0*/  ISETP.GE.AND P5, PT, R52, R136, PT ;  /* 0x000000883400720c */ /* 0x000fe20003fa6270 */
[CC--:B------:R-:W-:Y:S01]  /*9200*/  FFMA.FTZ R49, R3.reuse, R48.reuse, R49 ;  /* 0x0000003003317223 */ /* 0x0c0fe20000010031 */
[----:B------:R-:W-:Y:S01]  /*9210*/  FFMA.FTZ R51, R3, R48, R51 ;  /* 0x0000003003337223 */ /* 0x000fe20000010033 */
[----:B------:R-:W-:-:S02]  /*9220*/  LOP3.LUT R48, R202, 0x28, R189, 0xfe, !PT ;  /* 0x00000028ca307812 */ /* 0x000fc400078efebd */
[----:B------:R-:W-:Y:S02]  /*9230*/  FSEL R123, R50, -INF , !P1 ;  /* 0xff800000327b7808 */ /* 0x000fe40004800000 */
[----:B------:R-:W-:Y:S02]  /*9240*/  FSEL R122, R49, -INF , !P5 ;  /* 0xff800000317a7808 */ /* 0x000fe40006800000 */
[C---:B------:R-:W-:Y:S02]  /*9250*/  ISETP.GE.AND P1, PT, R48.reuse, R136, PT ;  /* 0x000000883000720c */ /* 0x040fe40003f26270 */
[----:B------:R-:W-:Y:S02]  /*9260*/  ISETP.GE.AND P5, PT, R48, R135, PT ;  /* 0x000000873000720c */ /* 0x000fe40003fa6270 */
[----:B------:R-:W-:Y:S01]  /*9270*/  I2FP.F32.S32 R49, R48 ;  /* 0x0000003000317245 */ /* 0x000fe20000201400 */
[----:B------:R-:W-:Y:S01]  /*9280*/  VIADD R48, R196, 0x29 ;  /* 0x00000029c4307836 */ /* 0x000fe20000000000 */
[----:B------:R-:W-:-:S02]  /*9290*/  FSEL R118, R118, -INF , !P0 ;  /* 0xff80000076767808 */ /* 0x000fc40004000000 */
        /* <DEDUP_REMOVED lines=154> */
[----:B------:R-:W-:Y:S02]  /*9c40*/  I2FP.F32.S32 R10, R8 ;  /* 0x00000008000a7245 */ /* 0x000fe40000201400 */
[----:B------:R-:W-:Y:S02]  /*9c50*/  FSEL R142, R142, -INF , !P1 ;  /* 0xff8000008e8e7808 */ /* 0x000fe40004800000 */
[----:B------:R-:W-:Y:S01]  /*9c60*/  FSEL R144, R9, -INF , !P0 ;  /* 0xff80000009907808 */ /* 0x000fe20004000000 */
[CC--:B------:R-:W-:Y:S01]  /*9c70*/  FFMA.FTZ R6, R3.reuse, R10.reuse, R6 ;  /* 0x0000000a03067223 */ /* 0x0c0fe20000010006 */
[-C--:B------:R-:W-:Y:S01]  /*9c80*/  ISETP.GE.AND P1, PT, R12, R135.reuse, PT ;  /* 0x000000870c00720c */ /* 0x080fe20003f26270 */
[----:B------:R-:W-:Y:S01]  /*9c90*/  FFMA.FTZ R146, R3, R10, R4 ;  /* 0x0000000a03927223 */ /* 0x000fe20000010004 */
[----:B------:R-:W-:Y:S01]  /*9ca0*/  ISETP.GE.AND P0, PT, R8, R135, PT ;  /* 0x000000870800720c */ /* 0x000fe20003f06270 */
[----:B------:R-:W-:Y:S01]  /*9cb0*/  VIADD R4, R196, 0x79 ;  /* 0x00000079c4047836 */ /* 0x000fe20000000000 */
[----:B------:R-:W-:-:S02]  /*9cc0*/  FSEL R63, R11, -INF , !P1 ;  /* 0xff8000000b3f7808 */ /* 0x000fc40004800000 */
[----:B------:R-:W-:Y:S02]  /*9cd0*/  FSEL R65, R6, -INF , !P0 ;  /* 0xff80000006417808 */ /* 0x000fe40004000000 */
[C---:B------:R-:W-:Y:S02]  /*9ce0*/  ISETP.GE.AND P1, PT, R196.reuse, R136, PT ;  /* 0x00000088c400720c */ /* 0x040fe40003f26270 */
[----:B------:R-:W-:Y:S02]  /*9cf0*/  ISETP.GE.AND P0, PT, R196, R135, PT ;  /* 0x00000087c400720c */ /* 0x000fe40003f06270 */
[----:B------:R-:W-:Y:S02]  /*9d00*/  I2FP.F32.S32 R196, R196 ;  /* 0x000000c400c47245 */ /* 0x000fe40000201400 */
[----:B------:R-:W-:-:S03]  /*9d10*/  ISETP.GE.AND P5, PT, R8, R136, PT ;  /* 0x000000880800720c */ /* 0x000fc60003fa6270 */
[CC--:B------:R-:W-:Y:S01]  /*9d20*/  FFMA.FTZ R9, R3.reuse, R196.reuse, R66 ;  /* 0x000000c403097223 */ /* 0x0c0fe20000010042 */
[----:B------:R-:W-:Y:S01]  /*9d30*/  FFMA.FTZ R6, R3, R196, R64 ;  /* 0x000000c403067223 */ /* 0x000fe20000010040 */
[----:B------:R-:W-:Y:S01]  /*9d40*/  FSEL R146, R146, -INF , !P5 ;  /* 0xff80000092927808 */ /* 0x000fe20006800000 */
[----:B------:R-:W-:Y:S01]  /*9d50*/  IMAD.MOV.U32 R196, RZ, RZ, R138 ;  /* 0x000000ffffc47224 */ /* 0x000fe200078e008a */
[----:B------:R-:W-:Y:S02]  /*9d60*/  ISETP.GE.AND P5, PT, R4, R136, PT ;  /* 0x000000880400720c */ /* 0x000fe40003fa6270 */
[----:B------:R-:W-:Y:S02]  /*9d70*/  FSEL R9, R9, -INF , !P0 ;  /* 0xff80000009097808 */ /* 0x000fe40004000000 */
[----:B------:R-:W-:Y:S02]  /*9d80*/  ISETP.GE.AND P0, PT, R132, 0x3, PT ;  /* 0x000000038400780c */ /* 0x000fe40003f06270 */
[----:B------:R-:W-:-:S02]  /*9d90*/  FSEL R6, R6, -INF , !P1 ;  /* 0xff80000006067808 */ /* 0x000fc40004800000 */
[----:B------:R-:W-:Y:S02]  /*9da0*/  ISETP.GE.AND P1, PT, R4, R135, PT ;  /* 0x000000870400720c */ /* 0x000fe40003f26270 */
[----:B------:R-:W-:-:S05]  /*9db0*/  I2FP.F32.S32 R4, R4 ;  /* 0x0000000400047245 */ /* 0x000fca0000201400 */
[CC--:B------:R-:W-:Y:S01]  /*9dc0*/  FFMA.FTZ R5, R3.reuse, R4.reuse, R5 ;  /* 0x0000000403057223 */ /* 0x0c0fe20000010005 */
[----:B------:R-:W-:-:S04]  /*9dd0*/  FFMA.FTZ R7, R3, R4, R7 ;  /* 0x0000000403077223 */ /* 0x000fc80000010007 */
[----:B------:R-:W-:Y:S02]  /*9de0*/  FSEL R132, R5, -INF , !P5 ;  /* 0xff80000005847808 */ /* 0x000fe40006800000 */
[----:B------:R-:W-:Y:S01]  /*9df0*/  FSEL R64, R7, -INF , !P1 ;  /* 0xff80000007407808 */ /* 0x000fe20004800000 */
[----:B------:R-:W-:Y:S06]  /*9e00*/  @!P0 BRA `(.L_x_2009) ;  /* 0x0000000800c08947 */ /* 0x000fec0003800000 */
[----:B------:R-:W-:Y:S05]  /*9e10*/  @!P6 BRA `(.L_x_2010) ;  /* 0x0000000000ece947 */ /* 0x000fea0003800000 */
[----:B------:R-:W1:Y:S01]  /*9e20*/  LDC R7, c[0x0][0x380] ;  /* 0x0000e000ff077b82 */ /* 0x000e620000000800 */
[----:B------:R-:W-:Y:S02]  /*9e30*/  IADD3 R12, R202, -0x80, RZ ;  /* 0xffffff80ca0c7810 */ /* 0x000fe40007ffe0ff */
[----:B-1----:R-:W-:-:S04]  /*9e40*/  IABS R5, R7 ;  /* 0x0000000700057213 */ /* 0x002fc80000000000 */
        /* <DEDUP_REMOVED lines=9> */
[----:B------:R-:W-:Y:S01]  /*9ee0*/  IMAD.HI.U32 R4, R11, R4, R10 ;  /* 0x000000040b047227 */ /* 0x000fe200078e000a */
[----:B------:R-:W-:Y:S02]  /*9ef0*/  IABS R11, R202 ;  /* 0x000000ca000b7213 */ /* 0x000fe40000000000 */
[----:B------:R-:W-:-:S03]  /*9f00*/  LOP3.LUT R202, R202, R7, RZ, 0x3c, !PT ;  /* 0x00000007caca7212 */ /* 0x000fc600078e3cff */
        /* <DEDUP_REMOVED lines=44> */
.L_x_2010:
[----:B------:R-:W-:-:S04]  /*a1d0*/  LEA R11, -R128, RZ, 0x7 ;  /* 0x000000ff800b7211 */ /* 0x000fc800078e39ff */
[----:B------:R-:W-:-:S07]  /*a1e0*/  SHF.R.S32.HI R10, RZ, 0x1f, R11 ;  /* 0x0000001fff0a7819 */ /* 0x000fce000001140b */
.L_x_2011:
[C---:B------:R-:W-:Y:S01]  /*a1f0*/  @!P3 IADD3 R5, P0, R134.reuse, R11, RZ ;  /* 0x0000000b8605b210 */ /* 0x040fe20007f1e0ff */
[----:B------:R1:W-:Y:S01]  /*a200*/  @P4 STS [R181+0x3004], RZ ;  /* 0x003004ffb5004388 */ /* 0x0003e20000000800 */
[----:B------:R-:W-:Y:S01]  /*a210*/  @!P4 LEA R14, P1, R11, R192, 0x1 ;  /* 0x000000c00b0ec211 */ /* 0x000fe200078208ff */
[----:B------:R-:W-:Y:S02]  /*a220*/  BSSY B0, `(.L_x_2012) ;  /* 0x000006b000007945 */ /* 0x000fe40003800000 */
[--C-:B------:R-:W-:Y:S01]  /*a230*/  @!P3 IMAD.X R4, R133, 0x1, R10.reuse, P0 ;  /* 0x000000018504b824 */ /* 0x100fe200000e060a */
[----:B------:R-:W-:Y:S01]  /*a240*/  @!P3 LEA R12, P0, R5, UR8, 0x1 ;  /* 0x00000008050cbc11 */ /* 0x000fe2000f8008ff */
        /* <DEDUP_REMOVED lines=10> */
[----:B------:R-:W-:Y:S01]  /*a2f0*/  @!P2 IMAD.X R4, R133, 0x1, R10, P0 ;  /* 0x000000018504a824 */ /* 0x000fe200000e060a */
        /* <DEDUP_REMOVED lines=22> */
[----:B------:R-:W-:Y:S04]  /*a460*/  @!P4 LDGSTS.E.BYPASS.LTC128B.128 [R181+0x3800], desc[UR10][R18.64] ;  /* 0x0380000012b5cfae */ /* 0x000fe8000b901d4a */
        /* <DEDUP_REMOVED lines=17> */
[C---:B---3--:R-:W-:Y:S01]  /*a580*/  @!P4 LEA R16, P0, R7.reuse, R192, 0x1 ;  /* 0x000000c00710c211 */ /* 0x048fe200078008ff */
[----:B------:R1:W-:Y:S03]  /*a590*/  @P4 STS.128 [R181+0x4000], RZ ;  /* 0x004000ffb5004388 */ /* 0x0003e60000000c00 */
[----:B------:R-:W-:Y:S02]  /*a5a0*/  @!P4 LEA.HI.X R17, R7, R193, R8, 0x1, P0 ;  /* 0x000000c10711c211 */ /* 0x000fe400000f0c08 */
[----:B------:R-:W-:-:S03]  /*a5b0*/  @!P3 IADD3 R5, P0, R134, R7, RZ ;  /* 0x000000078605b210 */ /* 0x000fc60007f1e0ff */
[----:B------:R-:W-:Y:S01]  /*a5c0*/  @!PT LDS RZ, [RZ] ;  /* 0x00000000fffff984 */ /* 0x000fe20000000800 */
[----:B------:R-:W-:Y:S01]  /*a5d0*/  @!PT LDS RZ, [RZ] ;  /* 0x00000000fffff984 */ /* 0x000fe20000000800 */
[----:B------:R-:W-:Y:S01]  /*a5e0*/  @!PT LDS RZ, [RZ] ;  /* 0x00000000fffff984 */ /* 0x000fe20000000800 */
[----:B------:R3:W-:Y:S02]  /*a5f0*/  @!P4 LDGSTS.E.BYPASS.LTC128B.128 [R181+0x4000], desc[UR10][R16.64] ;  /* 0x0400000010b5cfae */ /* 0x0007e4000b901d4a */
[----:B------:R-:W-:Y:S02]  /*a600*/  @!P3 IMAD.X R4, R133, 0x1, R8, P0 ;  /* 0x000000018504b824 */ /* 0x000fe400000e0608 */
[----:B------:R1:W-:Y:S01]  /*a610*/  @P3 STS.128 [R181+0x6000], RZ ;  /* 0x006000ffb5003388 */ /* 0x0003e20000000c00 */
[----:B--2---:R-:W-:-:S04]  /*a620*/  @!P3 LEA R12, P0, R5, UR8, 0x1 ;  /* 0x00000008050cbc11 */ /* 0x004fc8000f8008ff */
[----:B------:R-:W-:Y:S02]  /*a630*/  @!P3 LEA.HI.X R13, R5, UR9, R4, 0x1, P0 ;  /* 0x00000009050dbc11 */ /* 0x000fe400080f0c04 */
[----:B------:R-:W-:-:S03]  /*a640*/  @!P2 IADD3 R5, P0, R134, R7, RZ ;  /* 0x000000078605a210 */ /* 0x000fc60007f1e0ff */
[----:B------:R-:W-:Y:S01]  /*a650*/  @!PT LDS RZ, [RZ] ;  /* 0x00000000fffff984 */ /* 0x000fe20000000800 */
[----:B------:R-:W-:Y:S01]  /*a660*/  @!PT LDS RZ, [RZ] ;  /* 0x00000000fffff984 */ /* 0x000fe20000000800 */
[----:B------:R-:W-:Y:S01]  /*a670*/  @!PT LDS RZ, [RZ] ;  /* 0x00000000fffff984 */ /* 0x000fe20000000800 */
[----:B------:R1:W-:Y:S02]  /*a680*/  @!P3 LDGSTS.E.BYPASS.LTC128B.128 [R181+0x6000], desc[UR10][R12.64+0x40] ;  /* 0x060000400cb5bfae */ /* 0x0003e4000b901d4a */
[----:B------:R-:W-:Y:S01]  /*a690*/  @!P2 IMAD.X R4, R133, 0x1, R8, P0 ;  /* 0x000000018504a824 */ /* 0x000fe200000e0608 */
[C---:B----4-:R-:W-:Y:S01]  /*a6a0*/  @!P2 LEA R14, P0, R5.reuse, UR8, 0x1 ;  /* 0x00000008050eac11 */ /* 0x050fe2000f8008ff */
        /* <DEDUP_REMOVED lines=11> */
[----:B---3--:R-:W-:-:S04]  /*a760*/  @!P3 LEA R16, P0, R5, UR8, 0x1 ;  /* 0x000000080510bc11 */ /* 0x008fc8000f8008ff */
[----:B------:R-:W-:Y:S02]  /*a770*/  @!P3 LEA.HI.X R17, R5, UR9, R4, 0x1, P0 ;  /* 0x000000090511bc11 */ /* 0x000fe400080f0c04 */
        /* <DEDUP_REMOVED lines=15> */
[----:B-1----:R-:W-:-:S04]  /*a870*/  LEA R4, P0, R7, UR8, 0x1 ;  /* 0x0000000807047c11 */ /* 0x002fc8000f8008ff */
[----:B------:R-:W-:-:S05]  /*a880*/  LEA.HI.X R5, R7, UR9, R8, 0x1, P0 ;  /* 0x0000000907057c11 */ /* 0x000fca00080f0c08 */
[----:B------:R-:W-:Y:S01]  /*a890*/  @!PT LDS RZ, [RZ] ;  /* 0x00000000fffff984 */ /* 0x000fe20000000800 */
[----:B------:R-:W-:Y:S01]  /*a8a0*/  @!PT LDS RZ, [RZ] ;  /* 0x00000000fffff984 */ /* 0x000fe20000000800 */
[----:B------:R-:W-:Y:S01]  /*a8b0*/  @!PT LDS RZ, [RZ] ;  /* 0x00000000fffff984 */ /* 0x000fe20000000800 */
[----:B------:R2:W-:Y:S04]  /*a8c0*/  LDGSTS.E.BYPASS.LTC128B.128 [R181+0x8800], desc[UR10][R4.64+0x80] ;  /* 0x0880008004b57fae */ /* 0x0005e8000b901d4a */
.L_x_2013:
[----:B------:R-:W-:Y:S05]  /*a8d0*/  BSYNC B0 ;  /* 0x0000000000007941 */ /* 0x000fea0003800000 */
.L_x_2012:
[----:B------:R-:W0:Y:S01]  /*a8e0*/  LDGDEPBAR ;  /* 0x00000000000079af */ /* 0x000e220000000000 */
[----:B------:R-:W-:-:S04]  /*a8f0*/  LEA R192, P0, R11, R192, 0x1 ;  /* 0x000000c00bc07211 */ /* 0x000fc800078008ff */
[----:B------:R-:W-:-:S09]  /*a900*/  LEA.HI.X R193, R11, R193, R10, 0x1, P0 ;  /* 0x000000c10bc17211 */ /* 0x000fd200000f0c0a */
.L_x_2009:
[----:B-12---:R-:W-:Y:S01]  /*a910*/  FMNMX.FTZ R5, R2, R6, !PT ;  /* 0x0000000602057209 */ /* 0x006fe20007810000 */
        /* <DEDUP_REMOVED lines=69> */
[----:B------:R-:W2:Y:S01]  /*ad70*/  SHFL.BFLY PT, R5, R8, 0x2, 0x1f ;  /* 0x0c401f0008057f89 */ /* 0x000ea200000e0000 */
[----:B-1----:R-:W-:Y:S02]  /*ad80*/  FMNMX.FTZ R4, R7, R4, !PT ;  /* 0x0000000407047209 */ /* 0x002fe40007810000 */
[----:B--2---:R-:W-:-:S03]  /*ad90*/  FMNMX.FTZ R5, R8, R5, !PT ;  /* 0x0000000508057209 */ /* 0x004fc60007810000 */
[----:B------:R-:W1:Y:S04]  /*ada0*/  SHFL.BFLY PT, R57, R4, 0x1, 0x1f ;  /* 0x0c201f0004397f89 */ /* 0x000e6800000e0000 */
[----:B------:R-:W2:Y:S01]  /*adb0*/  SHFL.BFLY PT, R56, R5, 0x1, 0x1f ;  /* 0x0c201f0005387f89 */ /* 0x000ea200000e0000 */
[----:B-1----:R-:W-:Y:S02]  /*adc0*/  FMNMX.FTZ R57, R4, R57, !PT ;  /* 0x0000003904397209 */ /* 0x002fe40007810000 */
[----:B--2---:R-:W-:-:S03]  /*add0*/  FMNMX.FTZ R56, R5, R56, !PT ;  /* 0x0000003805387209 */ /* 0x004fc60007810000 */
[C---:B------:R-:W-:Y:S01]  /*ade0*/  FMUL.FTZ R135, R57.reuse, UR12 ;  /* 0x0000000c39877c20 */ /* 0x040fe20008410000 */
[C---:B------:R-:W-:Y:S02]  /*adf0*/  FSETP.NEU.FTZ.AND P1, PT, R57.reuse, -INF , PT ;  /* 0xff8000003900780b */ /* 0x040fe40003f3d000 */
[C---:B------:R-:W-:Y:S01]  /*ae00*/  FSETP.NEU.FTZ.AND P0, PT, R56.reuse, -INF , PT ;  /* 0xff8000003800780b */ /* 0x040fe20003f1d000 */
[C---:B------:R-:W-:Y:S01]  /*ae10*/  FMUL.FTZ R66, R56.reuse, UR12 ;  /* 0x0000000c38427c20 */ /* 0x040fe20008410000 */
[----:B------:R-:W-:Y:S02]  /*ae20*/  FSEL R5, R57, RZ, P1 ;  /* 0x000000ff39057208 */ /* 0x000fe40000800000 */
[----:B------:R-:W-:Y:S02]  /*ae30*/  FSEL R7, R56, RZ, P0 ;  /* 0x000000ff38077208 */ /* 0x000fe40000000000 */
[----:B------:R-:W-:Y:S01]  /*ae40*/  FSEL R135, R135, RZ, P1 ;  /* 0x000000ff87877208 */ /* 0x000fe20000800000 */
[----:B------:R-:W-:Y:S01]  /*ae50*/  FADD.FTZ R5, R2, -R5 ;  /* 0x8000000502057221 */ /* 0x000fe20000010000 */
[----:B------:R-:W-:Y:S01]  /*ae60*/  FSEL R66, R66, RZ, P0 ;  /* 0x000000ff42427208 */ /* 0x000fe20000000000 */
[----:B------:R-:W-:-:S02]  /*ae70*/  FADD.FTZ R7, R0, -R7 ;  /* 0x8000000700077221 */ /* 0x000fc40000010000 */
[--C-:B------:R-:W-:Y:S01]  /*ae80*/  FFMA.FTZ R138, R198, UR12, -R135.reuse ;  /* 0x0000000cc68a7c23 */ /* 0x100fe20008010887 */
[--C-:B------:R-:W-:Y:S01]  /*ae90*/  FFMA.FTZ R136, R158, UR12, -R135.reuse ;  /* 0x0000000c9e887c23 */ /* 0x100fe20008010887 */
[--C-:B------:R-:W-:Y:S01]  /*aea0*/  FFMA.FTZ R133, R200, UR12, -R135.reuse ;  /* 0x0000000cc8857c23 */ /* 0x100fe20008010887 */
[--C-:B------:R-:W-:Y:S01]  /*aeb0*/  FFMA.FTZ R203, R6, UR12, -R135.reuse ;  /* 0x0000000c06cb7c23 */ /* 0x100fe20008010887 */
[--C-:B------:R-:W-:Y:S01]  /*aec0*/  FFMA.FTZ R198, R9, UR12, -R66.reuse ;  /* 0x0000000c09c67c23 */ /* 0x100fe20008010842 */
[--C-:B------:R-:W-:Y:S01]  /*aed0*/  FFMA.FTZ R158, R207, UR12, -R66.reuse ;  /* 0x0000000ccf9e7c23 */ /* 0x100fe20008010842 */
[----:B------:R-:W-:Y:S01]  /*aee0*/  FMUL.FTZ R202, R5, UR12 ;  /* 0x0000000c05ca7c20 */ /* 0x000fe20008410000 */
[----:B------:R-:W-:Y:S01]  /*aef0*/  FMUL.FTZ R200, R7, UR12 ;  /* 0x0000000c07c87c20 */ /* 0x000fe20008410000 */
        /* <DEDUP_REMOVED lines=42> */
[----:B------:R-:W2:Y:S01]  /*b1a0*/  MUFU.EX2 R158, R158 ;  /* 0x0000009e009e7308 */ /* 0x000ea20000000800 */
[----:B---3--:R-:W-:Y:S01]  /*b1b0*/  F2FP.BF16.F32.PACK_AB R50, R133, R136 ;  /* 0x000000888532723e */ /* 0x008fe200000010ff */
[----:B------:R-:W-:-:S06]  /*b1c0*/  FFMA.FTZ R60, R60, UR12, -R66 ;  /* 0x0000000c3c3c7c23 */ /* 0x000fcc0008010842 */
[----:B------:R-:W3:Y:S08]  /*b1d0*/  MUFU.EX2 R202, R202 ;  /* 0x000000ca00ca7308 */ /* 0x000ef00000000800 */
        /* <DEDUP_REMOVED lines=15> */
[----:B------:R-:W-:Y:S01]  /*b2d0*/  LDSM.16.MT88.4 R68, [R168+0x9400] ;  /* 0x00940000a844783b */ /* 0x000fe20000004200 */
[-C--:B------:R-:W-:Y:S01]  /*b2e0*/  FMUL.FTZ R6, R114, R200.reuse ;  /* 0x000000c872067220 */ /* 0x080fe20000410000 */
[----:B------:R-:W-:Y:S01]  /*b2f0*/  FMUL.FTZ R7, R115, R200 ;  /* 0x000000c873077220 */ /* 0x000fe20000410000 */
        /* <DEDUP_REMOVED lines=8> */
[----:B------:R-:W-:Y:S01]  /*b380*/  FMUL.FTZ R28, R84, R202 ;  /* 0x000000ca541c7220 */ /* 0x000fe20000410000 */
[----:B--2---:R-:W-:Y:S01]  /*b390*/  F2FP.BF16.F32.PACK_AB R51, R129, R134 ;  /* 0x000000868133723e */ /* 0x004fe200000010ff */
[----:B------:R-:W-:Y:S01]  /*b3a0*/  FMUL.FTZ R29, R85, R202 ;  /* 0x000000ca551d7220 */ /* 0x000fe20000410000 */
[----:B------:R-:W2:Y:S01]  /*b3b0*/  MUFU.EX2 R128, R128 ;  /* 0x0000008000807308 */ /* 0x000ea20000000800 */
[-C--:B------:R-:W-:Y:S01]  /*b3c0*/  FMUL.FTZ R30, R86, R200.reuse ;  /* 0x000000c8561e7220 */ /* 0x080fe20000410000 */
[----:B------:R-:W-:Y:S01]  /*b3d0*/  FMUL.FTZ R31, R87, R200 ;  /* 0x000000c8571f7220 */ /* 0x000fe20000410000 */
[-C--:B------:R-:W-:Y:S01]  /*b3e0*/  FMUL.FTZ R36, R92, R202.reuse ;  /* 0x000000ca5c247220 */ /* 0x080fe20000410000 */
[----:B------:R-:W-:Y:S01]  /*b3f0*/  FMUL.FTZ R37, R93, R202 ;  /* 0x000000ca5d257220 */ /* 0x000fe20000410000 */
[C---:B------:R-:W-:Y:S01]  /*b400*/  HMMA.16816.F32.BF16 R12, R48.reuse, R16, R12 ;  /* 0x00000010300c723c */ /* 0x040fe2000004180c */
[-C--:B------:R-:W-:Y:S01]  /*b410*/  FMUL.FTZ R38, R94, R200.reuse ;  /* 0x000000c85e267220 */ /* 0x080fe20000410000 */
[----:B------:R-:W-:Y:S01]  /*b420*/  FMUL.FTZ R39, R95, R200 ;  /* 0x000000c85f277220 */ /* 0x000fe20000410000 */
[----:B------:R-:W-:Y:S01]  /*b430*/  MUFU.EX2 R61, R61 ;  /* 0x0000003d003d7308 */ /* 0x000fe20000000800 */
[-C--:B------:R-:W-:Y:S01]  /*b440*/  FMUL.FTZ R80, R80, R202.reuse ;  /* 0x000000ca50507220 */ /* 0x080fe20000410000 */
[----:B------:R-:W-:Y:S01]  /*b450*/  FMUL.FTZ R81, R81, R202 ;  /* 0x000000ca51517220 */ /* 0x000fe20000410000 */
[C---:B------:R-:W-:Y:S01]  /*b460*/  HMMA.16816.F32.BF16 R16, R48.reuse, R18, R72 ;  /* 0x000000123010723c */ /* 0x040fe20000041848 */
[----:B------:R-:W3:Y:S01]  /*b470*/  LDSM.16.MT88.4 R72, [R170+0x9400] ;  /* 0x00940000aa48783b */ /* 0x000ee20000004200 */
[-C--:B------:R-:W-:Y:S01]  /*b480*/  FMUL.FTZ R82, R82, R200.reuse ;  /* 0x000000c852527220 */ /* 0x080fe20000410000 */
[----:B------:R-:W-:Y:S01]  /*b490*/  FMUL.FTZ R83, R83, R200 ;  /* 0x000000c853537220 */ /* 0x000fe20000410000 */
[-C--:B------:R-:W-:Y:S01]  /*b4a0*/  FMUL.FTZ R88, R88, R202.reuse ;  /* 0x000000ca58587220 */ /* 0x080fe20000410000 */
[----:B------:R-:W-:Y:S01]  /*b4b0*/  MUFU.EX2 R58, R58 ;  /* 0x0000003a003a7308 */ /* 0x000fe20000000800 */
[C---:B-1----:R-:W-:Y:S01]  /*b4c0*/  HMMA.16816.F32.BF16 R4, R48.reuse, R8, R4 ;  /* 0x000000083004723c */ /* 0x042fe20000041804 */
[----:B------:R-:W-:Y:S01]  /*b4d0*/  FMUL.FTZ R89, R89, R202 ;  /* 0x000000ca59597220 */ /* 0x000fe20000410000 */
[-C--:B------:R-:W-:Y:S01]  /*b4e0*/  FMUL.FTZ R90, R90, R200.reuse ;  /* 0x000000c85a5a7220 */ /* 0x080fe20000410000 */
[----:B------:R-:W-:Y:S01]  /*b4f0*/  FMUL.FTZ R91, R91, R200 ;  /* 0x000000c85b5b7220 */ /* 0x000fe20000410000 */
[-C--:B------:R-:W-:Y:S01]  /*b500*/  FMUL.FTZ R96, R96, R202.reuse ;  /* 0x000000ca60607220 */ /* 0x080fe20000410000 */
[----:B------:R-:W-:Y:S01]  /*b510*/  FMUL.FTZ R97, R97, R202 ;  /* 0x000000ca61617220 */ /* 0x000fe20000410000 */
[C---:B------:R-:W-:Y:S01]  /*b520*/  HMMA.16816.F32.BF16 R8, R48.reuse, R10, R108 ;  /* 0x0000000a3008723c */ /* 0x040fe2000004186c */
        /* <DEDUP_REMOVED lines=8> */
[----:B------:R-:W1:Y:S01]  /*b5b0*/  MUFU.EX2 R2, R2 ;  /* 0x0000000200027308 */ /* 0x000e620000000800 */
[----:B------:R-:W-:Y:S01]  /*b5c0*/  FMUL.FTZ R105, R105, R202 ;  /* 0x000000ca69697220 */ /* 0x000fe20000410000 */
[-C--:B------:R-:W-:Y:S01]  /*b5d0*/  FMUL.FTZ R106, R106, R200.reuse ;  /* 0x000000c86a6a7220 */ /* 0x080fe20000410000 */
[----:B------:R-:W-:Y:S01]  /*b5e0*/  FMUL.FTZ R107, R107, R200 ;  /* 0x000000c86b6b7220 */ /* 0x000fe20000410000 */
[----:B------:R-:W-:Y:S01]  /*b5f0*/  HMMA.16816.F32.BF16 R20, R48, R24, R20 ;  /* 0x000000183014723c */ /* 0x000fe20000041814 */
[----:B------:R-:W-:Y:S01]  /*b600*/  LDSM.16.MT88.4 R108, [R170+0xa000] ;  /* 0x00a00000aa6c783b */ /* 0x000fe20000004200 */
[----:B------:R-:W-:-:S02]  /*b610*/  FFMA.FTZ R203, R194, R202, R203 ;  /* 0x000000cac2cb7223 */ /* 0x000fc400000100cb */
[----:B------:R-:W-:Y:S02]  /*b620*/  MUFU.EX2 R59, R59 ;  /* 0x0000003b003b7308 */ /* 0x000fe40000000800 */
[----:B------:R-:W-:Y:S01]  /*b630*/  HMMA.16816.F32.BF16 R28, R48, R32, R28 ;  /* 0x00000020301c723c */ /* 0x000fe2000004181c */
[----:B------:R-:W-:-:S04]  /*b640*/  FADD.FTZ R203, R138, R203 ;  /* 0x000000cb8acb7221 */ /* 0x000fc80000010000 */
[----:B------:R-:W-:Y:S01]  /*b650*/  FADD.FTZ R136, R136, R203 ;  /* 0x000000cb88887221 */ /* 0x000fe20000010000 */
[----:B------:R-:W4:Y:S01]  /*b660*/  MUFU.EX2 R0, R0 ;  /* 0x0000000000007308 */ /* 0x000f220000000800 */
[----:B------:R-:W-:Y:S02]  /*b670*/  HMMA.16816.F32.BF16 R36, R48, R40, R36 ;  /* 0x000000283024723c */ /* 0x000fe40000041824 */
[----:B------:R-:W-:-:S04]  /*b680*/  FADD.FTZ R136, R133, R136 ;  /* 0x0000008885887221 */ /* 0x000fc80000010000 */
[C---:B------:R-:W-:Y:S01]  /*b690*/  HMMA.16816.F32.BF16 R24, R48.reuse, R26, R80 ;  /* 0x0000001a3018723c */ /* 0x040fe20000041850 */
[----:B------:R-:W-:Y:S01]  /*b6a0*/  MUFU.EX2 R151, R151 ;  /* 0x0000009700977308 */ /* 0x000fe20000000800 */
[----:B------:R-:W-:Y:S04]  /*b6b0*/  LDSM.16.MT88.4 R80, [R170+0xc000] ;  /* 0x00c00000aa50783b */ /* 0x000fe80000004200 */
[C---:B------:R-:W-:Y:S01]  /*b6c0*/  HMMA.16816.F32.BF16 R32, R48.reuse, R34, R88 ;  /* 0x000000223020723c */ /* 0x040fe20000041858 */
[----:B------:R-:W-:Y:S02]  /*b6d0*/  LDSM.16.MT88.4 R88, [R168+0xc000] ;  /* 0x00c00000a858783b */ /* 0x000fe40000004200 */
[----:B------:R-:W-:Y:S03]  /*b6e0*/  MUFU.EX2 R124, R124 ;  /* 0x0000007c007c7308 */ /* 0x000fe60000000800 */
[C---:B------:R-:W-:Y:S01]  /*b6f0*/  HMMA.16816.F32.BF16 R40, R48.reuse, R42, R96 ;  /* 0x0000002a3028723c */ /* 0x040fe20000041860 */
[----:B------:R-:W-:Y:S04]  /*b700*/  LDSM.16.MT88.4 R96, [R170+0xe000] ;  /* 0x00e00000aa60783b */ /* 0x000fe80000004200 */
[----:B------:R-:W-:Y:S01]  /*b710*/  MUFU.EX2 R121, R121 ;  /* 0x0000007900797308 */ /* 0x000fe20000000800 */
[C---:B------:R-:W-:Y:S06]  /*b720*/  HMMA.16816.F32.BF16 R44, R48.reuse, R52, R44 ;  /* 0x00000034302c723c */ /* 0x040fec000004182c */
[----:B------:R-:W-:Y:S01]  /*b730*/  HMMA.16816.F32.BF16 R48, R48, R54, R104 ;  /* 0x000000363030723c */ /* 0x000fe20000041868 */
[----:B--2---:R-:W-:Y:S01]  /*b740*/  F2FP.BF16.F32.PACK_AB R52, R128, R153 ;  /* 0x000000998034723e */ /* 0x004fe200000010ff */
[----:B------:R-:W-:Y:S01]  /*b750*/  MUFU.EX2 R120, R120 ;  /* 0x0000007800787308 */ /* 0x000fe20000000800 */
[----:B-1----:R-:W-:Y:S01]  /*b760*/  F2FP.BF16.F32.PACK_AB R53, R2, R139 ;  /* 0x0000008b0235723e */ /* 0x002fe200000010ff */
[----:B------:R-:W-:-:S03]  /*b770*/  FADD.FTZ R153, R153, R136 ;  /* 0x0000008899997221 */ /* 0x000fc60000010000 */
[----:B------:R-:W-:Y:S01]  /*b780*/  F2FP.BF16.F32.PACK_AB R54, R58, R61 ;  /* 0x0000003d3a36723e */ /* 0x000fe200000010ff */
[----:B------:R-:W-:Y:S01]  /*b790*/  FADD.FTZ R128, R128, R153 ;  /* 0x0000009980807221 */ /* 0x000fe20000010000 */
[----:B----4-:R-:W-:Y:S01]  /*b7a0*/  F2FP.BF16.F32.PACK_AB R55, R0, R59 ;  /* 0x0000003b0037723e */ /* 0x010fe200000010ff */
[----:B------:R-:W-:Y:S02]  /*b7b0*/  MUFU.EX2 R123, R123 ;  /* 0x0000007b007b7308 */ /* 0x000fe40000000800 */
[----:B------:R-:W-:-:S04]  /*b7c0*/  FADD.FTZ R61, R61, R128 ;  /* 0x000000803d3d7221 */ /* 0x000fc80000010000 */
[C---:B---3--:R-:W-:Y:S01]  /*b7d0*/  HMMA.16816.F32.BF16 R4, R52.reuse, R72, R4 ;  /* 0x000000483404723c */ /* 0x048fe20000041804 */
[----:B------:R-:W-:Y:S01]  /*b7e0*/  FADD.FTZ R58, R58, R61 ;  /* 0x0000003d3a3a7221 */ /* 0x000fe20000010000 */
[----:B------:R-:W-:Y:S04]  /*b7f0*/  MUFU.EX2 R122, R122 ;  /* 0x0000007a007a7308 */ /* 0x000fe80000000800 */
[C---:B------:R-:W-:Y:S01]  /*b800*/  HMMA.16816.F32.BF16 R8, R52.reuse, R74, R8 ;  /* 0x0000004a3408723c */ /* 0x040fe20000041808 */
[----:B------:R-:W1:Y:S03]  /*b810*/  LDSM.16.MT88.4 R72, [R170+0xb400] ;  /* 0x00b40000aa48783b */ /* 0x000e660000004200 */
[----:B------:R-:W-:Y:S02]  /*b820*/  MUFU.EX2 R119, R119 ;  /* 0x0000007700777308 */ /* 0x000fe40000000800 */
[C---:B------:R-:W-:Y:S06]  /*b830*/  HMMA.16816.F32.BF16 R12, R52.reuse, R68, R12 ;  /* 0x00000044340c723c */ /* 0x040fec000004180c */
[C---:B------:R-:W-:Y:S01]  /*b840*/  HMMA.16816.F32.BF16 R16, R52.reuse, R70, R16 ;  /* 0x000000463410723c */ /* 0x040fe20000041810 */
[----:B------:R-:W2:Y:S01]  /*b850*/  LDSM.16.MT88.4 R68, [R168+0xb400] ;  /* 0x00b40000a844783b */ /* 0x000ea20000004200 */
[----:B------:R-:W-:Y:S08]  /*b860*/  MUFU.EX2 R118, R118 ;  /* 0x0000007600767308 */ /* 0x000ff00000000800 */
[----:B------:R-:W-:Y:S08]  /*b870*/  MUFU.EX2 R191, R191 ;  /* 0x000000bf00bf7308 */ /* 0x000ff00000000800 */
[----:B------:R-:W3:Y:S08]  /*b880*/  MUFU.EX2 R166, R166 ;  /* 0x000000a600a67308 */ /* 0x000ef00000000800 */
[----:B------:R-:W-:Y:S01]  /*b890*/  MUFU.EX2 R165, R165 ;  /* 0x000000a500a57308 */ /* 0x000fe20000000800 */
[C---:B-1----:R-:W-:Y:S07]  /*b8a0*/  HMMA.16816.F32.BF16 R20, R52.reuse, R72, R20 ;  /* 0x000000483414723c */ /* 0x042fee0000041814 */
[----:B------:R-:W1:Y:S01]  /*b8b0*/  MUFU.EX2 R162, R162 ;  /* 0x000000a200a27308 */ /* 0x000e620000000800 */
[----:B------:R-:W-:Y:S01]  /*b8c0*/  HMMA.16816.F32.BF16 R24, R52, R74, R24 ;  /* 0x0000004a3418723c */ /* 0x000fe20000041818 */
[----:B------:R-:W4:Y:S01]  /*b8d0*/  LDSM.16.MT88.4 R72, [R170+0xd400] ;  /* 0x00d40000aa48783b */ /* 0x000f220000004200 */
[----:B---3--:R-:W-:-:S04]  /*b8e0*/  F2FP.BF16.F32.PACK_AB R104, R166, R191 ;  /* 0x000000bfa668723e */ /* 0x008fc800000010ff */
[C---:B--2---:R-:W-:Y:S01]  /*b8f0*/  HMMA.16816.F32.BF16 R28, R52.reuse, R68, R28 ;  /* 0x00000044341c723c */ /* 0x044fe2000004181c */
[----:B------:R-:W-:Y:S05]  /*b900*/  MUFU.EX2 R167, R167 ;  /* 0x000000a700a77308 */ /* 0x000fea0000000800 */
[----:B------:R-:W-:Y:S01]  /*b910*/  HMMA.16816.F32.BF16 R32, R52, R70, R32 ;  /* 0x000000463420723c */ /* 0x000fe20000041820 */
[----:B------:R-:W2:Y:S02]  /*b920*/  LDSM.16.MT88.4 R68, [R168+0xd400] ;  /* 0x00d40000a844783b */ /* 0x000ea40000004200 */
[----:B------:R-:W3:Y:S01]  /*b930*/  MUFU.EX2 R164, R164 ;  /* 0x000000a400a47308 */ /* 0x000ee20000000800 */
[----:B-1----:R-:W-:-:S07]  /*b940*/  F2FP.BF16.F32.PACK_AB R106, R162, R165 ;  /* 0x000000a5a26a723e */ /* 0x002fce00000010ff */
[----:B------:R-:W-:Y:S08]  /*b950*/  MUFU.EX2 R163, R163 ;  /* 0x000000a300a37308 */ /* 0x000ff00000000800 */
[----:B------:R-:W1:Y:S01]  /*b960*/  MUFU.EX2 R160, R160 ;  /* 0x000000a000a07308 */ /* 0x000e620000000800 */
[----:B---3--:R-:W-:-:S07]  /*b970*/  F2FP.BF16.F32.PACK_AB R105, R164, R167 ;  /* 0x000000a7a469723e */ /* 0x008fce00000010ff */
[----:B------:R-:W-:Y:S01]  /*b980*/  MUFU.EX2 R190, R190 ;  /* 0x000000be00be7308 */ /* 0x000fe20000000800 */
[C---:B----4-:R-:W-:Y:S06]  /*b990*/  HMMA.16816.F32.BF16 R36, R52.reuse, R72, R36 ;  /* 0x000000483424723c */ /* 0x050fec0000041824 */
[C---:B------:R-:W-:Y:S01]  /*b9a0*/  HMMA.16816.F32.BF16 R40, R52.reuse, R74, R40 ;  /* 0x0000004a3428723c */ /* 0x040fe20000041828 */
[----:B------:R-:W3:Y:S01]  /*b9b0*/  LDSM.16.MT88.4 R72, [R170+0x9800] ;  /* 0x00980000aa48783b */ /* 0x000ee20000004200 */
[----:B-1----:R-:W-:Y:S01]  /*b9c0*/  F2FP.BF16.F32.PACK_AB R107, R160, R163 ;  /* 0x000000a3a06b723e */ /* 0x002fe200000010ff */
[----:B------:R-:W1:Y:S03]  /*b9d0*/  MUFU.EX2 R199, R199 ;  /* 0x000000c700c77308 */ /* 0x000e660000000800 */
[C---:B--2---:R-:W-:Y:S05]  /*b9e0*/  HMMA.16816.F32.BF16 R44, R52.reuse, R68, R44 ;  /* 0x00000044342c723c */ /* 0x044fea000004182c */
[----:B------:R-:W-:Y:S01]  /*b9f0*/  MUFU.EX2 R150, R150 ;  /* 0x0000009600967308 */ /* 0x000fe20000000800 */
[----:B------:R-:W-:Y:S01]  /*ba00*/  HMMA.16816.F32.BF16 R48, R52, R70, R48 ;  /* 0x000000463430723c */ /* 0x000fe20000041830 */
[----:B------:R-:W2:Y:S06]  /*ba10*/  LDSM.16.MT88.4 R68, [R168+0x9800] ;  /* 0x00980000a844783b */ /* 0x000eac0000004200 */
[----:B------:R-:W-:Y:S01]  /*ba20*/  F2FP.BF16.F32.PACK_AB R52, R124, R151 ;  /* 0x000000977c34723e */ /* 0x000fe200000010ff */
[----:B------:R-:W-:Y:S01]  /*ba30*/  MUFU.EX2 R152, R152 ;  /* 0x0000009800987308 */ /* 0x000fe20000000800 */
[----:B------:R-:W-:Y:S01]  /*ba40*/  F2FP.BF16.F32.PACK_AB R53, R122, R123 ;  /* 0x0000007b7a35723e */ /* 0x000fe200000010ff */
[----:B------:R-:W-:Y:S01]  /*ba50*/  FADD.FTZ R151, R151, R58 ;  /* 0x0000003a97977221 */ /* 0x000fe20000010000 */
[----:B------:R-:W-:-:S02]  /*ba60*/  F2FP.BF16.F32.PACK_AB R54, R120, R121 ;  /* 0x000000797836723e */ /* 0x000fc400000010ff */
[----:B------:R-:W-:Y:S01]  /*ba70*/  F2FP.BF16.F32.PACK_AB R55, R118, R119 ;  /* 0x000000777637723e */ /* 0x000fe200000010ff */
[----:B------:R-:W-:Y:S02]  /*ba80*/  FADD.FTZ R124, R124, R151 ;  /* 0x000000977c7c7221 */ /* 0x000fe40000010000 */
[----:B------:R-:W4:Y:S02]  /*ba90*/  MUFU.EX2 R159, R159 ;  /* 0x0000009f009f7308 */ /* 0x000f240000000800 */
[----:B------:R-:W-:-:S04]  /*baa0*/  FADD.FTZ R121, R121, R124 ;  /* 0x0000007c79797221 */ /* 0x000fc80000010000 */
[----:B------:R-:W-:Y:S02]  /*bab0*/  FADD.FTZ R120, R120, R121 ;  /* 0x0000007978787221 */ /* 0x000fe40000010000 */
[----:B------:R-:W-:Y:S02]  /*bac0*/  MUFU.EX2 R142, R142 ;  /* 0x0000008e008e7308 */ /* 0x000fe40000000800 */
[----:B------:R-:W-:Y:S01]  /*bad0*/  FADD.FTZ R191, R191, R120 ;  /* 0x00000078bfbf7221 */ /* 0x000fe20000010000 */
[C---:B---3--:R-:W-:Y:S03]  /*bae0*/  HMMA.16816.F32.BF16 R4, R52.reuse, R72, R4 ;  /* 0x000000483404723c */ /* 0x048fe60000041804 */
[----:B------:R-:W-:Y:S02]  /*baf0*/  FADD.FTZ R166, R166, R191 ;  /* 0x000000bfa6a67221 */ /* 0x000fe40000010000 */
[----:B------:R-:W-:Y:S01]  /*bb00*/  MUFU.EX2 R146, R146 ;  /* 0x0000009200927308 */ /* 0x000fe20000000800 */
[C---:B------:R-:W-:Y:S01]  /*bb10*/  HMMA.16816.F32.BF16 R8, R52.reuse, R74, R8 ;  /* 0x0000004a3408723c */ /* 0x040fe20000041808 */
[----:B------:R-:W3:Y:S05]  /*bb20*/  LDSM.16.MT88.4 R72, [R170+0xb800] ;  /* 0x00b80000aa48783b */ /* 0x000eea0000004200 */
[C---:B--2---:R-:W-:Y:S06]  /*bb30*/  HMMA.16816.F32.BF16 R12, R52.reuse, R68, R12 ;  /* 0x00000044340c723c */ /* 0x044fec000004180c */
[C---:B------:R-:W-:Y:S01]  /*bb40*/  HMMA.16816.F32.BF16 R16, R52.reuse, R70, R16 ;  /* 0x000000463410723c */ /* 0x040fe20000041810 */
[----:B------:R-:W2:Y:S05]  /*bb50*/  LDSM.16.MT88.4 R68, [R168+0xb800] ;  /* 0x00b80000a844783b */ /* 0x000eaa0000004200 */
[C---:B---3--:R-:W-:Y:S06]  /*bb60*/  HMMA.16816.F32.BF16 R20, R52.reuse, R72, R20 ;  /* 0x000000483414723c */ /* 0x048fec0000041814 */
[C---:B------:R-:W-:Y:S01]  /*bb70*/  HMMA.16816.F32.BF16 R24, R52.reuse, R74, R24 ;  /* 0x0000004a3418723c */ /* 0x040fe20000041818 */
[----:B------:R-:W3:Y:S05]  /*bb80*/  LDSM.16.MT88.4 R72, [R170+0xd800] ;  /* 0x00d80000aa48783b */ /* 0x000eea0000004200 */
[C---:B--2---:R-:W-:Y:S06]  /*bb90*/  HMMA.16816.F32.BF16 R28, R52.reuse, R68, R28 ;  /* 0x00000044341c723c */ /* 0x044fec000004181c */
[C---:B------:R-:W-:Y:S01]  /*bba0*/  HMMA.16816.F32.BF16 R32, R52.reuse, R70, R32 ;  /* 0x000000463420723c */ /* 0x040fe20000041820 */
[----:B------:R-:W2:Y:S05]  /*bbb0*/  LDSM.16.MT88.4 R68, [R168+0xd800] ;  /* 0x00d80000a844783b */ /* 0x000eaa0000004200 */
[C---:B---3--:R-:W-:Y:S06]  /*bbc0*/  HMMA.16816.F32.BF16 R36, R52.reuse, R72, R36 ;  /* 0x000000483424723c */ /* 0x048fec0000041824 */
[----:B------:R-:W-:Y:S01]  /*bbd0*/  HMMA.16816.F32.BF16 R40, R52, R74, R40 ;  /* 0x0000004a3428723c */ /* 0x000fe20000041828 */
[----:B------:R-:W-:Y:S01]  /*bbe0*/  FFMA.FTZ R73, R195, R200, R198 ;  /* 0x000000c8c3497223 */ /* 0x000fe200000100c6 */
[----:B------:R-:W-:-:S04]  /*bbf0*/  FFMA.FTZ R195, R156, UR12, -R135 ;  /* 0x0000000c9cc37c23 */ /* 0x000fc80008010887 */
[C---:B--2---:R-:W-:Y:S02]  /*bc00*/  HMMA.16816.F32.BF16 R44, R52.reuse, R68, R44 ;  /* 0x00000044342c723c */ /* 0x044fe4000004182c */
[----:B------:R-:W2:Y:S04]  /*bc10*/  MUFU.EX2 R195, R195 ;  /* 0x000000c300c37308 */ /* 0x000ea80000000800 */
[----:B------:R-:W-:Y:S01]  /*bc20*/  HMMA.16816.F32.BF16 R48, R52, R70, R48 ;  /* 0x000000463430723c */ /* 0x000fe20000041830 */
[----:B------:R-:W3:Y:S04]  /*bc30*/  LDSM.16.MT88.4 R52, [R168+0x9c00] ;  /* 0x009c0000a834783b */ /* 0x000ee80000004200 */
[----:B------:R-:W5:Y:S01]  /*bc40*/  LDSM.16.MT88.4 R68, [R170+0x9c00] ;  /* 0x009c0000aa44783b */ /* 0x000f620000004200 */
[C---:B---3--:R-:W-:Y:S06]  /*bc50*/  HMMA.16816.F32.BF16 R12, R104.reuse, R52, R12 ;  /* 0x00000034680c723c */ /* 0x048fec000004180c */
[C---:B------:R-:W-:Y:S01]  /*bc60*/  HMMA.16816.F32.BF16 R16, R104.reuse, R54, R16 ;  /* 0x000000366810723c */ /* 0x040fe20000041810 */
[----:B------:R-:W3:Y:S05]  /*bc70*/  LDSM.16.MT88.4 R52, [R168+0xbc00] ;  /* 0x00bc0000a834783b */ /* 0x000eea0000004200 */
[C---:B-----5:R-:W-:Y:S01]  /*bc80*/  HMMA.16816.F32.BF16 R112, R104.reuse, R68, R4 ;  /* 0x000000446870723c */ /* 0x060fe20000041804 */
[----:B------:R-:W-:Y:S05]  /*bc90*/  LDSM.16.MT88.4 R4, [R170+0xdc00] ;  /* 0x00dc0000aa04783b */ /* 0x000fea0000004200 */
[C---:B------:R-:W-:Y:S01]  /*bca0*/  HMMA.16816.F32.BF16 R8, R104.reuse, R70, R8 ;  /* 0x000000466808723c */ /* 0x040fe20000041808 */
[----:B------:R-:W5:Y:S05]  /*bcb0*/  LDSM.16.MT88.4 R68, [R170+0xbc00] ;  /* 0x00bc0000aa44783b */ /* 0x000f6a0000004200 */
[C---:B---3--:R-:W-:Y:S06]  /*bcc0*/  HMMA.16816.F32.BF16 R28, R104.reuse, R52, R28 ;  /* 0x00000034681c723c */ /* 0x048fec000004181c */
[C---:B------:R-:W-:Y:S01]  /*bcd0*/  HMMA.16816.F32.BF16 R32, R104.reuse, R54, R32 ;  /* 0x000000366820723c */ /* 0x040fe20000041820 */
[----:B------:R-:W3:Y:S05]  /*bce0*/  LDSM.16.MT88.4 R52, [R168+0xdc00] ;  /* 0x00dc0000a834783b */ /* 0x000eea0000004200 */
[C---:B-----5:R-:W-:Y:S06]  /*bcf0*/  HMMA.16816.F32.BF16 R20, R104.reuse, R68, R20 ;  /* 0x000000446814723c */ /* 0x060fec0000041814 */
[C---:B------:R-:W-:Y:S06]  /*bd00*/  HMMA.16816.F32.BF16 R24, R104.reuse, R70, R24 ;  /* 0x000000466818723c */ /* 0x040fec0000041818 */
[C---:B------:R-:W-:Y:S06]  /*bd10*/  HMMA.16816.F32.BF16 R36, R104.reuse, R4, R36 ;  /* 0x000000046824723c */ /* 0x040fec0000041824 */
[----:B------:R-:W-:Y:S01]  /*bd20*/  HMMA.16816.F32.BF16 R40, R104, R6, R40 ;  /* 0x000000066828723c */ /* 0x000fe20000041828 */
[----:B-1----:R-:W-:-:S02]  /*bd30*/  F2FP.BF16.F32.PACK_AB R4, R199, R190 ;  /* 0x000000bec704723e */ /* 0x002fc400000010ff */
[----:B----4-:R-:W-:-:S04]  /*bd40*/  F2FP.BF16.F32.PACK_AB R5, R159, R152 ;  /* 0x000000989f05723e */ /* 0x010fc800000010ff */
[----:B--2---:R-:W-:Y:S01]  /*bd50*/  F2FP.BF16.F32.PACK_AB R6, R195, R150 ;  /* 0x00000096c306723e */ /* 0x004fe200000010ff */
[C---:B---3--:R-:W-:Y:S06]  /*bd60*/  HMMA.16816.F32.BF16 R44, R104.reuse, R52, R44 ;  /* 0x00000034682c723c */ /* 0x048fec000004182c */
[----:B------:R-:W-:Y:S01]  /*bd70*/  HMMA.16816.F32.BF16 R104, R104, R54, R48 ;  /* 0x000000366868723c */ /* 0x000fe20000041830 */
[--C-:B------:R-:W-:Y:S01]  /*bd80*/  FFMA.FTZ R52, R155, UR12, -R66.reuse ;  /* 0x0000000c9b347c23 */ /* 0x100fe20008010842 */
[----:B------:R-:W-:-:S05]  /*bd90*/  FFMA.FTZ R53, R157, UR12, -R66 ;  /* 0x0000000c9d357c23 */ /* 0x000fca0008010842 */
[----:B------:R-:W-:Y:S01]  /*bda0*/  MUFU.EX2 R52, R52 ;  /* 0x0000003400347308 */ /* 0x000fe20000000800 */
[----:B------:R-:W-:Y:S01]  /*bdb0*/  FADD.FTZ R49, R158, R73 ;  /* 0x000000499e317221 */ /* 0x000fe20000010000 */
[----:B------:R-:W-:Y:S01]  /*bdc0*/  FFMA.FTZ R51, R64, UR12, -R66 ;  /* 0x0000000c40337c23 */ /* 0x000fe20008010842 */
[----:B------:R-:W1:Y:S05]  /*bdd0*/  LDSM.16.MT88.4 R72, [R168+0xa000] ;  /* 0x00a00000a848783b */ /* 0x000e6a0000004200 */
[----:B------:R-:W2:Y:S08]  /*bde0*/  MUFU.EX2 R53, R53 ;  /* 0x0000003500357308 */ /* 0x000eb00000000800 */
[----:B------:R-:W-:Y:S01]  /*bdf0*/  MUFU.EX2 R51, R51 ;  /* 0x0000003300337308 */ /* 0x000fe20000000800 */
[----:B--2---:R-:W-:-:S07]  /*be00*/  F2FP.BF16.F32.PACK_AB R7, R53, R52 ;  /* 0x000000343507723e */ /* 0x004fce00000010ff */
[C---:B------:R-:W-:Y:S06]  /*be10*/  HMMA.16816.F32.BF16 R112, R4.reuse, R108, R112 ;  /* 0x0000006c0470723c */ /* 0x040fec0000041870 */
[C---:B------:R-:W-:Y:S01]  /*be20*/  HMMA.16816.F32.BF16 R108, R4.reuse, R110, R8 ;  /* 0x0000006e046c723c */ /* 0x040fe20000041808 */
[----:B------:R-:W2:Y:S05]  /*be30*/  LDSM.16.MT88.4 R8, [R168+0xe000] ;  /* 0x00e00000a808783b */ /* 0x000eaa0000004200 */
[C---:B-1----:R-:W-:Y:S01]  /*be40*/  HMMA.16816.F32.BF16 R68, R4.reuse, R72, R12 ;  /* 0x000000480444723c */ /* 0x042fe2000004180c */
[----:B------:R-:W1:Y:S05]  /*be50*/  LDSM.16.MT88.4 R12, [R170+0xa400] ;  /* 0x00a40000aa0c783b */ /* 0x000e6a0000004200 */
[C---:B------:R-:W-:Y:S06]  /*be60*/  HMMA.16816.F32.BF16 R84, R4.reuse, R88, R28 ;  /* 0x000000580454723c */ /* 0x040fec000004181c */
[----:B------:R-:W-:Y:S01]  /*be70*/  HMMA.16816.F32.BF16 R88, R4, R90, R32 ;  /* 0x0000005a0458723c */ /* 0x000fe20000041820 */
[--C-:B------:R-:W-:Y:S01]  /*be80*/  FFMA.FTZ R30, R145, UR12, -R135.reuse ;  /* 0x0000000c911e7c23 */ /* 0x100fe20008010887 */
[--C-:B------:R-:W-:Y:S01]  /*be90*/  FFMA.FTZ R31, R147, UR12, -R135.reuse ;  /* 0x0000000c931f7c23 */ /* 0x100fe20008010887 */
[--C-:B------:R-:W-:Y:S01]  /*bea0*/  FFMA.FTZ R28, R148, UR12, -R135.reuse ;  /* 0x0000000c941c7c23 */ /* 0x100fe20008010887 */
[----:B------:R-:W-:-:S02]  /*beb0*/  FFMA.FTZ R29, R149, UR12, -R135 ;  /* 0x0000000c951d7c23 */ /* 0x000fc40008010887 */
[C---:B------:R-:W-:Y:S01]  /*bec0*/  HMMA.16816.F32.BF16 R76, R4.reuse, R80, R20 ;  /* 0x00000050044c723c */ /* 0x040fe20000041814 */
[--C-:B------:R-:W-:Y:S01]  /*bed0*/  FFMA.FTZ R32, R143, UR12, -R66.reuse ;  /* 0x0000000c8f207c23 */ /* 0x100fe20008010842 */
[--C-:B------:R-:W-:Y:S01]  /*bee0*/  FFMA.FTZ R33, R141, UR12, -R66.reuse ;  /* 0x0000000c8d217c23 */ /* 0x100fe20008010842 */
[--C-:B------:R-:W-:Y:S01]  /*bef0*/  FFMA.FTZ R34, R137, UR12, -R66.reuse ;  /* 0x0000000c89227c23 */ /* 0x100fe20008010842 */
[----:B------:R-:W-:Y:S01]  /*bf00*/  FFMA.FTZ R35, R125, UR12, -R66 ;  /* 0x0000000c7d237c23 */ /* 0x000fe20008010842 */
[----:B------:R-:W-:Y:S01]  /*bf10*/  MUFU.EX2 R30, R30 ;  /* 0x0000001e001e7308 */ /* 0x000fe20000000800 */
[C---:B------:R-:W-:Y:S01]  /*bf20*/  HMMA.16816.F32.BF16 R92, R4.reuse, R96, R36 ;  /* 0x00000060045c723c */ /* 0x040fe20000041824 */
[----:B------:R-:W-:Y:S05]  /*bf30*/  LDSM.16.MT88.4 R20, [R168+0xa400] ;  /* 0x00a40000a814783b */ /* 0x000fea0000004200 */
[C---:B------:R-:W-:Y:S01]  /*bf40*/  HMMA.16816.F32.BF16 R72, R4.reuse, R74, R16 ;  /* 0x0000004a0448723c */ /* 0x040fe20000041810 */
[----:B------:R-:W3:Y:S01]  /*bf50*/  MUFU.EX2 R31, R31 ;  /* 0x0000001f001f7308 */ /* 0x000ee20000000800 */
[----:B------:R-:W-:Y:S01]  /*bf60*/  LDSM.16.MT88.4 R16, [R168+0xc400] ;  /* 0x00c40000a810783b */ /* 0x000fe20000004200 */
[--C-:B------:R-:W-:Y:S01]  /*bf70*/  FFMA.FTZ R36, R126, UR12, -R135.reuse ;  /* 0x0000000c7e247c23 */ /* 0x100fe20008010887 */
[--C-:B------:R-:W-:Y:S01]  /*bf80*/  FFMA.FTZ R37, R127, UR12, -R135.reuse ;  /* 0x0000000c7f257c23 */ /* 0x100fe20008010887 */
[--C-:B------:R-:W-:Y:S01]  /*bf90*/  FFMA.FTZ R39, R131, UR12, -R135.reuse ;  /* 0x0000000c83277c23 */ /* 0x100fe20008010887 */
[----:B--2---:R-:W-:Y:S01]  /*bfa0*/  HMMA.16816.F32.BF16 R100, R4, R8, R44 ;  /* 0x000000080464723c */ /* 0x004fe2000004182c */
[----:B------:R-:W-:-:S02]  /*bfb0*/  FFMA.FTZ R38, R140, UR12, -R135 ;  /* 0x0000000c8c267c23 */ /* 0x000fc40008010887 */
[----:B------:R-:W-:Y:S03]  /*bfc0*/  MUFU.EX2 R28, R28 ;  /* 0x0000001c001c7308 */ /* 0x000fe60000000800 */
[C---:B------:R-:W-:Y:S01]  /*bfd0*/  HMMA.16816.F32.BF16 R104, R4.reuse, R10, R104 ;  /* 0x0000000a0468723c */ /* 0x040fe20000041868 */
[----:B------:R-:W2:Y:S01]  /*bfe0*/  LDSM.16.MT88.4 R8, [R170+0xc400] ;  /* 0x00c40000aa08783b */ /* 0x000ea20000004200 */
[----:B------:R-:W-:Y:S01]  /*bff0*/  FADD.FTZ R44, R134, R49 ;  /* 0x00000031862c7221 */ /* 0x000fe20000010000 */
[--C-:B------:R-:W-:Y:S01]  /*c000*/  FFMA.FTZ R49, R63, UR12, -R66.reuse ;  /* 0x0000000c3f317c23 */ /* 0x100fe20008010842 */
[----:B------:R-:W-:Y:S01]  /*c010*/  FFMA.FTZ R46, R65, UR12, -R66 ;  /* 0x0000000c412e7c23 */ /* 0x000fe20008010842 */
[----:B------:R-:W4:Y:S01]  /*c020*/  MUFU.EX2 R29, R29 ;  /* 0x0000001d001d7308 */ /* 0x000f220000000800 */
[C---:B------:R-:W-:Y:S01]  /*c030*/  HMMA.16816.F32.BF16 R80, R4.reuse, R82, R24 ;  /* 0x000000520450723c */ /* 0x040fe20000041818 */
[----:B------:R-:W-:Y:S01]  /*c040*/  FADD.FTZ R44, R129, R44 ;  /* 0x0000002c812c7221 */ /* 0x000fe20000010000 */
[----:B------:R-:W-:Y:S03]  /*c050*/  LDSM.16.MT88.4 R24, [R170+0xa800] ;  /* 0x00a80000aa18783b */ /* 0x000fe60000004200 */
[----:B------:R-:W-:Y:S01]  /*c060*/  FADD.FTZ R139, R139, R44 ;  /* 0x0000002c8b8b7221 */ /* 0x000fe20000010000 */
[----:B------:R-:W-:Y:S01]  /*c070*/  HMMA.16816.F32.BF16 R96, R4, R98, R40 ;  /* 0x000000620460723c */ /* 0x000fe20000041828 */
[----:B------:R-:W-:Y:S02]  /*c080*/  MUFU.EX2 R32, R32 ;  /* 0x0000002000207308 */ /* 0x000fe40000000800 */
[----:B------:R-:W-:-:S04]  /*c090*/  FADD.FTZ R2, R2, R139 ;  /* 0x0000008b02027221 */ /* 0x000fc80000010000 */
[----:B---3--:R-:W-:Y:S01]  /*c0a0*/  F2FP.BF16.F32.PACK_AB R4, R31, R30 ;  /* 0x0000001e1f04723e */ /* 0x008fe200000010ff */
[--C-:B------:R-:W-:Y:S01]  /*c0b0*/  FFMA.FTZ R40, R117, UR12, -R66.reuse ;  /* 0x0000000c75287c23 */ /* 0x100fe20008010842 */
[----:B------:R-:W3:Y:S01]  /*c0c0*/  MUFU.EX2 R33, R33 ;  /* 0x0000002100217308 */ /* 0x000ee20000000800 */
[----:B----4-:R-:W-:Y:S01]  /*c0d0*/  F2FP.BF16.F32.PACK_AB R6, R29, R28 ;  /* 0x0000001c1d06723e */ /* 0x010fe200000010ff */
[--C-:B------:R-:W-:Y:S01]  /*c0e0*/  FFMA.FTZ R43, R62, UR12, -R66.reuse ;  /* 0x0000000c3e2b7c23 */ /* 0x100fe20008010842 */
[--C-:B------:R-:W-:Y:S01]  /*c0f0*/  FFMA.FTZ R41, R67, UR12, -R66.reuse ;  /* 0x0000000c43297c23 */ /* 0x100fe20008010842 */
[----:B------:R-:W-:Y:S01]  /*c100*/  FFMA.FTZ R42, R116, UR12, -R66 ;  /* 0x0000000c742a7c23 */ /* 0x000fe20008010842 */
[----:B------:R-:W-:-:S03]  /*c110*/  FADD.FTZ R59, R59, R2 ;  /* 0x000000023b3b7221 */ /* 0x000fc60000010000 */
[----:B------:R-:W-:Y:S01]  /*c120*/  MUFU.EX2 R34, R34 ;  /* 0x0000002200227308 */ /* 0x000fe20000000800 */
[----:B------:R-:W-:-:S04]  /*c130*/  FADD.FTZ R0, R0, R59 ;  /* 0x0000003b00007221 */ /* 0x000fc80000010000 */
[----:B------:R-:W-:-:S03]  /*c140*/  FADD.FTZ R123, R123, R0 ;  /* 0x000000007b7b7221 */ /* 0x000fc60000010000 */
[----:B------:R-:W4:Y:S01]  /*c150*/  MUFU.EX2 R35, R35 ;  /* 0x0000002300237308 */ /* 0x000f220000000800 */
[----:B---3--:R-:W-:Y:S01]  /*c160*/  F2FP.BF16.F32.PACK_AB R5, R33, R32 ;  /* 0x000000202105723e */ /* 0x008fe200000010ff */
[----:B------:R-:W-:-:S04]  /*c170*/  FADD.FTZ R122, R122, R123 ;  /* 0x0000007b7a7a7221 */ /* 0x000fc80000010000 */
[----:B------:R-:W-:Y:S02]  /*c180*/  FADD.FTZ R119, R119, R122 ;  /* 0x0000007a77777221 */ /* 0x000fe40000010000 */
[----:B------:R-:W-:Y:S02]  /*c190*/  MUFU.EX2 R36, R36 ;  /* 0x0000002400247308 */ /* 0x000fe40000000800 */
[----:B------:R-:W-:-:S04]  /*c1a0*/  FADD.FTZ R118, R118, R119 ;  /* 0x0000007776767221 */ /* 0x000fc80000010000 */
[----:B------:R-:W-:Y:S02]  /*c1b0*/  FADD.FTZ R167, R167, R118 ;  /* 0x00000076a7a77221 */ /* 0x000fe40000010000 */
[----:B------:R-:W3:Y:S01]  /*c1c0*/  MUFU.EX2 R37, R37 ;  /* 0x0000002500257308 */ /* 0x000ee20000000800 */
[----:B----4-:R-:W-:Y:S01]  /*c1d0*/  F2FP.BF16.F32.PACK_AB R7, R35, R34 ;  /* 0x000000222307723e */ /* 0x010fe200000010ff */
[----:B------:R-:W-:-:S06]  /*c1e0*/  FADD.FTZ R164, R164, R167 ;  /* 0x000000a7a4a47221 */ /* 0x000fcc0000010000 */
        /* <DEDUP_REMOVED lines=10> */
[----:B------:R-:W4:Y:S05]  /*c290*/  MUFU.EX2 R43, R43 ;  /* 0x0000002b002b7308 */ /* 0x000f2a0000000800 */
[C---:B------:R-:W-:Y:S01]  /*c2a0*/  HMMA.16816.F32.BF16 R72, R4.reuse, R22, R72 ;  /* 0x000000160448723c */ /* 0x040fe20000041848 */
[----:B------:R-:W5:Y:S02]  /*c2b0*/  LDSM.16.MT88.4 R20, [R168+0xa800] ;  /* 0x00a80000a814783b */ /* 0x000f640000004200 */
[----:B------:R-:W-:Y:S03]  /*c2c0*/  MUFU.EX2 R41, R41 ;  /* 0x0000002900297308 */ /* 0x000fe60000000800 */
[C---:B------:R-:W-:Y:S05]  /*c2d0*/  HMMA.16816.F32.BF16 R84, R4.reuse, R16, R84 ;  /* 0x000000100454723c */ /* 0x040fea0000041854 */
[----:B------:R-:W4:Y:S01]  /*c2e0*/  MUFU.EX2 R42, R42 ;  /* 0x0000002a002a7308 */ /* 0x000f220000000800 */
[C---:B------:R-:W-:Y:S01]  /*c2f0*/  HMMA.16816.F32.BF16 R88, R4.reuse, R18, R88 ;  /* 0x000000120458723c */ /* 0x040fe20000041858 */
[----:B------:R-:W5:Y:S05]  /*c300*/  LDSM.16.MT88.4 R16, [R170+0xc800] ;  /* 0x00c80000aa10783b */ /* 0x000f6a0000004200 */
[C---:B-1----:R-:W-:Y:S01]  /*c310*/  HMMA.16816.F32.BF16 R92, R4.reuse, R12, R92 ;  /* 0x0000000c045c723c */ /* 0x042fe2000004185c */
[----:B------:R-:W1:Y:S05]  /*c320*/  MUFU.EX2 R45, R144 ;  /* 0x00000090002d7308 */ /* 0x000e6a0000000800 */
[C---:B------:R-:W-:Y:S01]  /*c330*/  HMMA.16816.F32.BF16 R96, R4.reuse, R14, R96 ;  /* 0x0000000e0460723c */ /* 0x040fe20000041860 */
[----:B------:R-:W1:Y:S02]  /*c340*/  LDSM.16.MT88.4 R12, [R168+0xc800] ;  /* 0x00c80000a80c783b */ /* 0x000e640000004200 */
[----:B------:R-:W-:Y:S03]  /*c350*/  MUFU.EX2 R47, R132 ;  /* 0x00000084002f7308 */ /* 0x000fe60000000800 */
[C---:B--2---:R-:W-:Y:S05]  /*c360*/  HMMA.16816.F32.BF16 R100, R4.reuse, R8, R100 ;  /* 0x000000080464723c */ /* 0x044fea0000041864 */
[----:B------:R-:W-:Y:S01]  /*c370*/  MUFU.EX2 R44, R60 ;  /* 0x0000003c002c7308 */ /* 0x000fe20000000800 */
[----:B------:R-:W-:Y:S01]  /*c380*/  HMMA.16816.F32.BF16 R104, R4, R10, R104 ;  /* 0x0000000a0468723c */ /* 0x000fe20000041868 */
[----:B---3--:R-:W-:Y:S01]  /*c390*/  F2FP.BF16.F32.PACK_AB R8, R37, R36 ;  /* 0x000000242508723e */ /* 0x008fe200000010ff */
[----:B------:R-:W2:Y:S01]  /*c3a0*/  LDSM.16.MT88.4 R4, [R170+0xe800] ;  /* 0x00e80000aa04783b */ /* 0x000ea20000004200 */
[----:B----4-:R-:W-:-:S04]  /*c3b0*/  F2FP.BF16.F32.PACK_AB R9, R43, R40 ;  /* 0x000000282b09723e */ /* 0x010fc800000010ff */
[----:B------:R-:W-:Y:S01]  /*c3c0*/  F2FP.BF16.F32.PACK_AB R10, R38, R39 ;  /* 0x00000027260a723e */ /* 0x000fe200000010ff */
[----:B------:R-:W3:Y:S01]  /*c3d0*/  MUFU.EX2 R49, R49 ;  /* 0x0000003100317308 */ /* 0x000ee20000000800 */
[----:B------:R-:W-:-:S07]  /*c3e0*/  F2FP.BF16.F32.PACK_AB R11, R42, R41 ;  /* 0x000000292a0b723e */ /* 0x000fce00000010ff */
[C---:B-----5:R-:W-:Y:S01]  /*c3f0*/  HMMA.16816.F32.BF16 R68, R8.reuse, R20, R68 ;  /* 0x000000140844723c */ /* 0x060fe20000041844 */
[----:B------:R-:W4:Y:S05]  /*c400*/  MUFU.EX2 R46, R46 ;  /* 0x0000002e002e7308 */ /* 0x000f2a0000000800 */
[C---:B------:R-:W-:Y:S01]  /*c410*/  HMMA.16816.F32.BF16 R72, R8.reuse, R22, R72 ;  /* 0x000000160848723c */ /* 0x040fe20000041848 */
[----:B------:R-:W5:Y:S05]  /*c420*/  LDSM.16.MT88.4 R20, [R168+0xe800] ;  /* 0x00e80000a814783b */ /* 0x000f6a0000004200 */
[C---:B------:R-:W-:Y:S06]  /*c430*/  HMMA.16816.F32.BF16 R76, R8.reuse, R16, R76 ;  /* 0x00000010084c723c */ /* 0x040fec000004184c */
[C---:B------:R-:W-:Y:S01]  /*c440*/  HMMA.16816.F32.BF16 R80, R8.reuse, R18, R80 ;  /* 0x000000120850723c */ /* 0x040fe20000041850 */
[----:B------:R-:W4:Y:S05]  /*c450*/  LDSM.16.MT88.4 R16, [R168+0xac00] ;  /* 0x00ac0000a810783b */ /* 0x000f2a0000004200 */
[C---:B-1----:R-:W-:Y:S06]  /*c460*/  HMMA.16816.F32.BF16 R84, R8.reuse, R12, R84 ;  /* 0x0000000c0854723c */ /* 0x042fec0000041854 */
[C---:B------:R-:W-:Y:S01]  /*c470*/  HMMA.16816.F32.BF16 R88, R8.reuse, R14, R88 ;  /* 0x0000000e0858723c */ /* 0x040fe20000041858 */
[----:B------:R-:W1:Y:S05]  /*c480*/  LDSM.16.MT88.4 R12, [R170+0xcc00] ;  /* 0x00cc0000aa0c783b */ /* 0x000e6a0000004200 */
[C---:B--2---:R-:W-:Y:S06]  /*c490*/  HMMA.16816.F32.BF16 R92, R8.reuse, R4, R92 ;  /* 0x00000004085c723c */ /* 0x044fec000004185c */
[----:B------:R-:W-:Y:S01]  /*c4a0*/  HMMA.16816.F32.BF16 R96, R8, R6, R96 ;  /* 0x000000060860723c */ /* 0x000fe20000041860 */
[----:B------:R-:W-:-:S02]  /*c4b0*/  F2FP.BF16.F32.PACK_AB R4, R45, R142 ;  /* 0x0000008e2d04723e */ /* 0x000fc400000010ff */
[----:B---3--:R-:W-:-:S03]  /*c4c0*/  F2FP.BF16.F32.PACK_AB R5, R49, R44 ;  /* 0x0000002c3105723e */ /* 0x008fc600000010ff */
[----:B-----5:R-:W-:Y:S01]  /*c4d0*/  HMMA.16816.F32.BF16 R100, R8, R20, R100 ;  /* 0x000000140864723c */ /* 0x020fe20000041864 */
[----:B------:R-:W-:Y:S02]  /*c4e0*/  F2FP.BF16.F32.PACK_AB R6, R47, R146 ;  /* 0x000000922f06723e */ /* 0x000fe400000010ff */
[----:B----4-:R-:W-:-:S03]  /*c4f0*/  F2FP.BF16.F32.PACK_AB R7, R51, R46 ;  /* 0x0000002e3307723e */ /* 0x010fc600000010ff */
[----:B------:R-:W-:Y:S01]  /*c500*/  HMMA.16816.F32.BF16 R104, R8, R22, R104 ;  /* 0x000000160868723c */ /* 0x000fe20000041868 */
[----:B------:R-:W-:-:S04]  /*c510*/  FADD.FTZ R21, R165, R166 ;  /* 0x000000a6a5157221 */ /* 0x000fc80000010000 */
[----:B------:R-:W-:Y:S01]  /*c520*/  FADD.FTZ R21, R162, R21 ;  /* 0x00000015a2157221 */ /* 0x000fe20000010000 */
[C---:B------:R-:W-:Y:S01]  /*c530*/  HMMA.16816.F32.BF16 R112, R8.reuse, R24, R112 ;  /* 0x000000180870723c */ /* 0x040fe20000041870 */
[----:B------:R-:W-:Y:S02]  /*c540*/  FADD.FTZ R23, R163, R164 ;  /* 0x000000a4a3177221 */ /* 0x000fe40000010000 */
[----:B------:R-:W-:Y:S02]  /*c550*/  FADD.FTZ R190, R190, R21 ;  /* 0x00000015bebe7221 */ /* 0x000fe40000010000 */
[----:B------:R-:W-:Y:S01]  /*c560*/  FADD.FTZ R23, R160, R23 ;  /* 0x00000017a0177221 */ /* 0x000fe20000010000 */
[----:B------:R-:W-:Y:S01]  /*c570*/  HMMA.16816.F32.BF16 R108, R8, R26, R108 ;  /* 0x0000001a086c723c */ /* 0x000fe2000004186c */
[----:B------:R-:W2:Y:S01]  /*c580*/  LDSM.16.MT88.4 R8, [R168+0xcc00] ;  /* 0x00cc0000a808783b */ /* 0x000ea20000004200 */
[----:B------:R-:W-:Y:S01]  /*c590*/  FADD.FTZ R199, R199, R190 ;  /* 0x000000bec7c77221 */ /* 0x000fe20000010000 */
[----:B------:R-:W-:-:S02]  /*c5a0*/  FADD.FTZ R152, R152, R23 ;  /* 0x0000001798987221 */ /* 0x000fc40000010000 */
[----:B------:R-:W3:Y:S01]  /*c5b0*/  LDSM.16.MT88.4 R24, [R170+0xac00] ;  /* 0x00ac0000aa18783b */ /* 0x000ee20000004200 */
[----:B------:R-:W-:Y:S01]  /*c5c0*/  HMMA.16816.F32.BF16 R68, R4, R16, R68 ;  /* 0x000000100444723c */ /* 0x000fe20000041844 */
[----:B------:R-:W-:Y:S01]  /*c5d0*/  FADD.FTZ R159, R159, R152 ;  /* 0x000000989f9f7221 */ /* 0x000fe20000010000 */
[----:B------:R-:W-:-:S03]  /*c5e0*/  FADD.FTZ R150, R150, R199 ;  /* 0x000000c796967221 */ /* 0x000fc60000010000 */
[----:B------:R-:W-:Y:S01]  /*c5f0*/  FADD.FTZ R52, R52, R159 ;  /* 0x0000009f34347221 */ /* 0x000fe20000010000 */
[----:B------:R-:W-:Y:S01]  /*c600*/  HMMA.16816.F32.BF16 R72, R4, R18, R72 ;  /* 0x000000120448723c */ /* 0x000fe20000041848 */
[----:B------:R-:W4:Y:S01]  /*c610*/  LDSM.16.MT88.4 R16, [R170+0xec00] ;  /* 0x00ec0000aa10783b */ /* 0x000f220000004200 */
[----:B------:R-:W-:Y:S01]  /*c620*/  FADD.FTZ R195, R195, R150 ;  /* 0x00000096c3c37221 */ /* 0x000fe20000010000 */
[----:B------:R-:W-:-:S03]  /*c630*/  FADD.FTZ R53, R53, R52 ;  /* 0x0000003435357221 */ /* 0x000fc60000010000 */
[----:B-1----:R-:W-:Y:S01]  /*c640*/  HMMA.16816.F32.BF16 R76, R4, R12, R76 ;  /* 0x0000000c044c723c */ /* 0x002fe2000004184c */
[----:B------:R-:W-:Y:S01]  /*c650*/  FADD.FTZ R30, R30, R195 ;  /* 0x000000c31e1e7221 */ /* 0x000fe20000010000 */
[----:B------:R-:W-:-:S03]  /*c660*/  FADD.FTZ R32, R32, R53 ;  /* 0x0000003520207221 */ /* 0x000fc60000010000 */
[----:B------:R-:W-:Y:S01]  /*c670*/  FADD.FTZ R31, R31, R30 ;  /* 0x0000001e1f1f7221 */ /* 0x000fe20000010000 */
[----:B------:R-:W-:Y:S01]  /*c680*/  HMMA.16816.F32.BF16 R80, R4, R14, R80 ;  /* 0x0000000e0450723c */ /* 0x000fe20000041850 */
[----:B------:R-:W1:Y:S01]  /*c690*/  LDSM.16.MT88.4 R12, [R168+0xec00] ;  /* 0x00ec0000a80c783b */ /* 0x000e620000004200 */
[----:B------:R-:W-:Y:S01]  /*c6a0*/  FADD.FTZ R33, R33, R32 ;  /* 0x0000002021217221 */ /* 0x000fe20000010000 */
[----:B------:R-:W-:-:S03]  /*c6b0*/  FADD.FTZ R28, R28, R31 ;  /* 0x0000001f1c1c7221 */ /* 0x000fc60000010000 */
[----:B------:R-:W-:Y:S01]  /*c6c0*/  FADD.FTZ R34, R34, R33 ;  /* 0x0000002122227221 */ /* 0x000fe20000010000 */
[----:B------:R-:W-:-:S03]  /*c6d0*/  FADD.FTZ R29, R29, R28 ;  /* 0x0000001c1d1d7221 */ /* 0x000fc60000010000 */
[----:B------:R-:W-:Y:S01]  /*c6e0*/  FADD.FTZ R35, R35, R34 ;  /* 0x0000002223237221 */ /* 0x000fe20000010000 */
[----:B------:R-:W-:-:S03]  /*c6f0*/  FADD.FTZ R0, R36, R29 ;  /* 0x0000001d24007221 */ /* 0x000fc60000010000 */
[----:B------:R-:W-:Y:S01]  /*c700*/  FADD.FTZ R2, R40, R35 ;  /* 0x0000002328027221 */ /* 0x000fe20000010000 */
[----:B------:R-:W-:Y:S01]  /*c710*/  FADD.FTZ R0, R37, R0 ;  /* 0x0000000025007221 */ /* 0x000fe20000010000 */
[----:B--2---:R-:W-:Y:S02]  /*c720*/  HMMA.16816.F32.BF16 R84, R4, R8, R84 ;  /* 0x000000080454723c */ /* 0x004fe40000041854 */
[----:B------:R-:W-:-:S04]  /*c730*/  FADD.FTZ R2, R43, R2 ;  /* 0x000000022b027221 */ /* 0x000fc80000010000 */
[----:B------:R-:W-:Y:S01]  /*c740*/  HMMA.16816.F32.BF16 R88, R4, R10, R88 ;  /* 0x0000000a0458723c */ /* 0x000fe20000041858 */
[----:B------:R-:W-:Y:S01]  /*c750*/  FADD.FTZ R9, R39, R0 ;  /* 0x0000000027097221 */ /* 0x000fe20000010000 */
[----:B------:R-:W-:-:S03]  /*c760*/  MOV R0, R56 ;  /* 0x0000003800007202 */ /* 0x000fc60000000f00 */
[----:B------:R-:W-:Y:S01]  /*c770*/  FADD.FTZ R9, R38, R9 ;  /* 0x0000000926097221 */ /* 0x000fe20000010000 */
[C---:B---3--:R-:W-:Y:S01]  /*c780*/  HMMA.16816.F32.BF16 R112, R4.reuse, R24, R112 ;  /* 0x000000180470723c */ /* 0x048fe20000041870 */
[----:B------:R-:W-:Y:S01]  /*c790*/  FADD.FTZ R11, R41, R2 ;  /* 0x00000002290b7221 */ /* 0x000fe20000010000 */
[----:B------:R-:W-:Y:S01]  /*c7a0*/  MOV R2, R57 ;  /* 0x0000003900027202 */ /* 0x000fe20000000f00 */
[----:B------:R-:W-:Y:S02]  /*c7b0*/  FADD.FTZ R142, R142, R9 ;  /* 0x000000098e8e7221 */ /* 0x000fe40000010000 */
[----:B------:R-:W-:Y:S01]  /*c7c0*/  FADD.FTZ R11, R42, R11 ;  /* 0x0000000b2a0b7221 */ /* 0x000fe20000010000 */
[----:B------:R-:W-:Y:S01]  /*c7d0*/  HMMA.16816.F32.BF16 R108, R4, R26, R108 ;  /* 0x0000001a046c723c */ /* 0x000fe2000004186c */
[----:B------:R-:W-:Y:S02]  /*c7e0*/  FADD.FTZ R45, R45, R142 ;  /* 0x0000008e2d2d7221 */ /* 0x000fe40000010000 */
[----:B------:R-:W-:-:S02]  /*c7f0*/  FADD.FTZ R44, R44, R11 ;  /* 0x0000000b2c2c7221 */ /* 0x000fc40000010000 */
[----:B------:R-:W-:Y:S01]  /*c800*/  FADD.FTZ R146, R146, R45 ;  /* 0x0000002d92927221 */ /* 0x000fe20000010000 */
[C---:B----4-:R-:W-:Y:S01]  /*c810*/  HMMA.16816.F32.BF16 R92, R4.reuse, R16, R92 ;  /* 0x00000010045c723c */ /* 0x050fe2000004185c */
[----:B------:R-:W-:Y:S02]  /*c820*/  FADD.FTZ R49, R49, R44 ;  /* 0x0000002c31317221 */ /* 0x000fe40000010000 */
[----:B------:R-:W-:Y:S02]  /*c830*/  FADD.FTZ R194, R47, R146 ;  /* 0x000000922fc27221 */ /* 0x000fe40000010000 */
[----:B------:R-:W-:Y:S01]  /*c840*/  FADD.FTZ R46, R46, R49 ;  /* 0x000000312e2e7221 */ /* 0x000fe20000010000 */
[----:B------:R-:W-:Y:S03]  /*c850*/  HMMA.16816.F32.BF16 R96, R4, R18, R96 ;  /* 0x000000120460723c */ /* 0x000fe60000041860 */
[----:B------:R-:W-:-:S03]  /*c860*/  FADD.FTZ R195, R51, R46 ;  /* 0x0000002e33c37221 */ /* 0x000fc60000010000 */
[C---:B-1----:R-:W-:Y:S06]  /*c870*/  HMMA.16816.F32.BF16 R100, R4.reuse, R12, R100 ;  /* 0x0000000c0464723c */ /* 0x042fec0000041864 */
[----:B------:R-:W-:-:S15]  /*c880*/  HMMA.16816.F32.BF16 R104, R4, R14, R104 ;  /* 0x0000000e0468723c */ /* 0x000fde0000041868 */
[----:B------:R-:W-:-:S09]  /*c890*/  NOP ;  /* 0x0000000000007918 */ /* 0x000fd20000000000 */
.L_x_2006:
        /* <DEDUP_REMOVED lines=9> */
.L_x_2018:
        /* <DEDUP_REMOVED lines=70> */
.L_x_2015:
        /* <DEDUP_REMOVED lines=298> */
[C---:B------:R-:W-:Y:S02]  /*e030*/  LEA.HI.X.SX32 R129, R125.reuse, R187, 0x2, P0 ;  /* 0x000000bb7d817211 */ /* 0x040fe400000f16ff */
[----:B------:R-:W-:Y:S02]  /*e040*/  IADD3 R125, R125, -R121, RZ ;  /* 0x800000797d7d7210 */ /* 0x000fe40007ffe0ff */
[----:B------:R-:W3:Y:S01]  /*e050*/  LDC.64 R120, c[0x0][0x230] ;  /* 0x00008c00ff787b82 */ /* 0x000ee20000000a00 */
[----:B------:R-:W2:Y:S02]  /*e060*/  LDG.E R123, desc[UR10][R128.64] ;  /* 0x0000000a807b7981 */ /* 0x000ea4000c1e1900 */
[----:B------:R-:W-:Y:S04]  /*e070*/  IMAD R0, R125, R0, -0x80 ;  /* 0xffffff807d007424 */ /* 0x000fe800078e0200 */
[C---:B------:R-:W-:Y:S01]  /*e080*/  IMAD.WIDE.U32 R126, R0.reuse, UR7, RZ ;  /* 0x00000007007e7c25 */ /* 0x040fe2000f8e00ff */
[----:B------:R-:W-:Y:S05]  /*e090*/  SHF.R.S32.HI R125, RZ, 0x1f, R0 ;  /* 0x0000001fff7d7819 */ /* 0x000fea0000011400 */
[----:B------:R-:W-:Y:S04]  /*e0a0*/  IMAD R125, R125, UR7, RZ ;  /* 0x000000077d7d7c24 */ /* 0x000fe8000f8e02ff */
[----:B-1----:R-:W-:Y:S05]  /*e0b0*/  IMAD R125, R0, R2, R125 ;  /* 0x00000002007d7224 */ /* 0x002fea00078e027d */
[----:B------:R-:W-:Y:S01]  /*e0c0*/  IADD3 R127, R127, R125, RZ ;  /* 0x0000007d7f7f7210 */ /* 0x000fe20007ffe0ff */
[----:B--2---:R-:W-:Y:S04]  /*e0d0*/  IMAD.IADD R116, R116, 0x1, -R123 ;  /* 0x0000000174747824 */ /* 0x004fe800078e0a7b */
[C---:B---3--:R-:W-:Y:S01]  /*e0e0*/  IMAD.WIDE.U32 R126, R116.reuse, R120, R126 ;  /* 0x00000078747e7225 */ /* 0x048fe200078e007e */
[----:B------:R-:W-:Y:S02]  /*e0f0*/  SHF.R.S32.HI R123, RZ, 0x1f, R116 ;  /* 0x0000001fff7b7819 */ /* 0x000fe40000011474 */
[----:B------:R-:W-:Y:S03]  /*e100*/  MOV R0, R126 ;  /* 0x0000007e00007202 */ /* 0x000fe60000000f00 */
[----:B------:R-:W-:Y:S04]  /*e110*/  IMAD R123, R123, R120, RZ ;  /* 0x000000787b7b7224 */ /* 0x000fe800078e02ff */
[----:B------:R-:W-:Y:S04]  /*e120*/  IMAD R123, R116, R121, R123 ;  /* 0x00000079747b7224 */ /* 0x000fe800078e027b */
[----:B------:R-:W-:Y:S07]  /*e130*/  IMAD.IADD R2, R127, 0x1, R123 ;  /* 0x000000017f027824 */ /* 0x000fee00078e027b */
.L_x_2017:
        /* <DEDUP_REMOVED lines=91> */
.L_x_2016:
[----:B-1----:R-:W-:Y:S04]  /*e6f0*/  IADD3 R128, R180, -0x1, RZ ;  /* 0xffffffffb4807810 */ /* 0x002fe80007ffe0ff */
[----:B------:R-:W-:Y:S04]  /*e700*/  LEA R0, R128, R189, 0x7 ;  /* 0x000000bd80007211 */ /* 0x000fe800078e38ff */
[----:B------:R-:W-:Y:S02]  /*e710*/  I2FP.F32.S32 R2, R0 ;  /* 0x0000000000027245 */ /* 0x000fe40000201400 */
[C---:B------:R-:W-:Y:S02]  /*e720*/  IADD3 R116, R0.reuse, 0x1, RZ ;  /* 0x0000000100747810 */ /* 0x040fe40007ffe0ff */
[C---:B------:R-:W-:Y:S01]  /*e730*/  IADD3 R121, R0.reuse, 0x8, RZ ;  /* 0x0000000800797810 */ /* 0x040fe20007ffe0ff */
[CC--:B------:R-:W-:Y:S01]  /*e740*/  FFMA.FTZ R6, R3.reuse, R2.reuse, R6 ;  /* 0x0000000203067223 */ /* 0x0c0fe20000010006 */
[C---:B------:R-:W-:Y:S01]  /*e750*/  FFMA.FTZ R4, R3.reuse, R2, R4 ;  /* 0x0000000203047223 */ /* 0x040fe20000010004 */
[C---:B------:R-:W-:Y:S02]  /*e760*/  IADD3 R2, R0.reuse, 0x9, RZ ;  /* 0x0000000900027810 */ /* 0x040fe40007ffe0ff */
[----:B------:R-:W-:Y:S02]  /*e770*/  I2FP.F32.S32 R116, R116 ;  /* 0x0000007400747245 */ /* 0x000fe40000201400 */
[----:B------:R-:W-:Y:S02]  /*e780*/  I2FP.F32.S32 R2, R2 ;  /* 0x0000000200027245 */ /* 0x000fe40000201400 */
[----:B------:R-:W-:Y:S01]  /*e790*/  I2FP.F32.S32 R121, R121 ;  /* 0x0000007900797245 */ /* 0x000fe20000201400 */
[CC--:B------:R-:W-:Y:S01]  /*e7a0*/  FFMA.FTZ R7, R3.reuse, R116.reuse, R7 ;  /* 0x0000007403077223 */ /* 0x0c0fe20000010007 */
[C---:B------:R-:W-:Y:S01]  /*e7b0*/  FFMA.FTZ R5, R3.reuse, R116, R5 ;  /* 0x0000007403057223 */ /* 0x040fe20000010005 */
[C---:B------:R-:W-:Y:S01]  /*e7c0*/  IADD3 R116, R0.reuse, 0x11, RZ ;  /* 0x0000001100747810 */ /* 0x040fe20007ffe0ff */
[CC--:B------:R-:W-:Y:S01]  /*e7d0*/  FFMA.FTZ R9, R3.reuse, R2.reuse, R9 ;  /* 0x0000000203097223 */ /* 0x0c0fe20000010009 */
[C---:B------:R-:W-:Y:S01]  /*e7e0*/  FFMA.FTZ R11, R3.reuse, R2, R11 ;  /* 0x00000002030b7223 */ /* 0x040fe2000001000b */
[C---:B------:R-:W-:Y:S01]  /*e7f0*/  IADD3 R2, R0.reuse, 0x19, RZ ;  /* 0x0000001900027810 */ /* 0x040fe20007ffe0ff */
[CC--:B------:R-:W-:Y:S01]  /*e800*/  FFMA.FTZ R10, R3.reuse, R121.reuse, R10 ;  /* 0x00000079030a7223 */ /* 0x0c0fe2000001000a */
[C---:B------:R-:W-:Y:S01]  /*e810*/  IADD3 R123, R0.reuse, 0x10, RZ ;  /* 0x00000010007b7810 */ /* 0x040fe20007ffe0ff */
[C---:B------:R-:W-:Y:S01]  /*e820*/  FFMA.FTZ R8, R3.reuse, R121, R8 ;  /* 0x0000007903087223 */ /* 0x040fe20000010008 */
[----:B------:R-:W-:Y:S02]  /*e830*/  I2FP.F32.S32 R116, R116 ;  /* 0x0000007400747245 */ /* 0x000fe40000201400 */
[----:B------:R-:W-:Y:S02]  /*e840*/  I2FP.F32.S32 R2, R2 ;  /* 0x0000000200027245 */ /* 0x000fe40000201400 */
[C---:B------:R-:W-:Y:S01]  /*e850*/  IADD3 R121, R0.reuse, 0x18, RZ ;  /* 0x0000001800797810 */ /* 0x040fe20007ffe0ff */
[CC--:B------:R-:W-:Y:S01]  /*e860*/  FFMA.FTZ R15, R3.reuse, R116.reuse, R15 ;  /* 0x00000074030f7223 */ /* 0x0c0fe2000001000f */
[----:B------:R-:W-:Y:S01]  /*e870*/  I2FP.F32.S32 R123, R123 ;  /* 0x0000007b007b7245 */ /* 0x000fe20000201400 */
[C---:B------:R-:W-:Y:S01]  /*e880*/  FFMA.FTZ R13, R3.reuse, R116, R13 ;  /* 0x00000074030d7223 */ /* 0x040fe2000001000d */
[C---:B------:R-:W-:Y:S01]  /*e890*/  IADD3 R116, R0.reuse, 0x21, RZ ;  /* 0x0000002100747810 */ /* 0x040fe20007ffe0ff */
[CC--:B------:R-:W-:Y:S01]  /*e8a0*/  FFMA.FTZ R19, R3.reuse, R2.reuse, R19 ;  /* 0x0000000203137223 */ /* 0x0c0fe20000010013 */
[----:B------:R-:W-:Y:S01]  /*e8b0*/  I2FP.F32.S32 R121, R121 ;  /* 0x0000007900797245 */ /* 0x000fe20000201400 */
[C---:B------:R-:W-:Y:S01]  /*e8c0*/  FFMA.FTZ R17, R3.reuse, R2, R17 ;  /* 0x0000000203117223 */ /* 0x040fe20000010011 */
[CC--:B------:R-:W-:Y:S01]  /*e8d0*/  FFMA.FTZ R14, R3.reuse, R123.reuse, R14 ;  /* 0x0000007b030e7223 */ /* 0x0c0fe2000001000e */
[C---:B------:R-:W-:Y:S01]  /*e8e0*/  FFMA.FTZ R12, R3.reuse, R123, R12 ;  /* 0x0000007b030c7223 */ /* 0x040fe2000001000c */
[C---:B------:R-:W-:Y:S01]  /*e8f0*/  IADD3 R2, R0.reuse, 0x29, RZ ;  /* 0x0000002900027810 */ /* 0x040fe20007ffe0ff */
[CC--:B------:R-:W-:Y:S01]  /*e900*/  FFMA.FTZ R18, R3.reuse, R121.reuse, R18 ;  /* 0x0000007903127223 */ /* 0x0c0fe20000010012 */
[----:B------:R-:W-:Y:S01]  /*e910*/  I2FP.F32.S32 R116, R116 ;  /* 0x0000007400747245 */ /* 0x000fe20000201400 */
[C---:B------:R-:W-:Y:S01]  /*e920*/  FFMA.FTZ R16, R3.reuse, R121, R16 ;  /* 0x0000007903107223 */ /* 0x040fe20000010010 */
[C---:B------:R-:W-:Y:S02]  /*e930*/  IADD3 R123, R0.reuse, 0x20, RZ ;  /* 0x00000020007b7810 */ /* 0x040fe40007ffe0ff */
[----:B------:R-:W-:Y:S01]  /*e940*/  I2FP.F32.S32 R2, R2 ;  /* 0x0000000200027245 */ /* 0x000fe20000201400 */
[CC--:B------:R-:W-:Y:S01]  /*e950*/  FFMA.FTZ R23, R3.reuse, R116.reuse, R23 ;  /* 0x0000007403177223 */ /* 0x0c0fe20000010017 */
[C---:B------:R-:W-:Y:S01]  /*e960*/  IADD3 R121, R0.reuse, 0x28, RZ ;  /* 0x0000002800797810 */ /* 0x040fe20007ffe0ff */
[C---:B------:R-:W-:Y:S01]  /*e970*/  FFMA.FTZ R21, R3.reuse, R116, R21 ;  /* 0x0000007403157223 */ /* 0x040fe20000010015 */
[----:B------:R-:W-:Y:S01]  /*e980*/  I2FP.F32.S32 R123, R123 ;  /* 0x0000007b007b7245 */ /* 0x000fe20000201400 */
[CC--:B------:R-:W-:Y:S01]  /*e990*/  FFMA.FTZ R27, R3.reuse, R2.reuse, R27 ;  /* 0x00000002031b7223 */ /* 0x0c0fe2000001001b */
[C---:B------:R-:W-:Y:S01]  /*e9a0*/  IADD3 R116, R0.reuse, 0x31, RZ ;  /* 0x0000003100747810 */ /* 0x040fe20007ffe0ff */
[C---:B------:R-:W-:Y:S01]  /*e9b0*/  FFMA.FTZ R25, R3.reuse, R2, R25 ;  /* 0x0000000203197223 */ /* 0x040fe20000010019 */
[----:B------:R-:W-:Y:S01]  /*e9c0*/  I2FP.F32.S32 R121, R121 ;  /* 0x0000007900797245 */ /* 0x000fe20000201400 */
[CC--:B------:R-:W-:Y:S01]  /*e9d0*/  FFMA.FTZ R22, R3.reuse, R123.reuse, R22 ;  /* 0x0000007b03167223 */ /* 0x0c0fe20000010016 */
        /* <DEDUP_REMOVED lines=8> */
[----:B------:R-:W-:Y:S01]  /*ea60*/  IADD3 R121, R0, 0x40, RZ ;  /* 0x0000004000797810 */ /* 0x000fe20007ffe0ff */
[C---:B------:R-:W-:Y:S01]  /*ea70*/  FFMA.FTZ R29, R3.reuse, R116, R29 ;  /* 0x00000074031d7223 */ /* 0x040fe2000001001d */
[----:B------:R-:W-:Y:S01]  /*ea80*/  I2FP.F32.S32 R123, R123 ;  /* 0x0000007b007b7245 */ /* 0x000fe20000201400 */
[CC--:B------:R-:W-:Y:S01]  /*ea90*/  FFMA.FTZ R35, R3.reuse, R2.reuse, R35 ;  /* 0x0000000203237223 */ /* 0x0c0fe20000010023 */
[----:B------:R-:W-:Y:S01]  /*eaa0*/  FMNMX.FTZ R116, R6, R119, !PT ;  /* 0x0000007706747209 */ /* 0x000fe20007810000 */
[C---:B------:R-:W-:Y:S01]  /*eab0*/  FFMA.FTZ R33, R3.reuse, R2, R33 ;  /* 0x0000000203217223 */ /* 0x040fe20000010021 */
[----:B------:R-:W-:Y:S01]  /*eac0*/  I2FP.F32.S32 R121, R121 ;  /* 0x0000007900797245 */ /* 0x000fe20000201400 */
[CC--:B------:R-:W-:Y:S01]  /*ead0*/  FFMA.FTZ R34, R3.reuse, R123.reuse, R34 ;  /* 0x0000007b03227223 */ /* 0x0c0fe20000010022 */
[----:B------:R-:W-:Y:S01]  /*eae0*/  IADD3 R118, R0, 0x30, RZ ;  /* 0x0000003000767810 */ /* 0x000fe20007ffe0ff */
[C---:B------:R-:W-:Y:S01]  /*eaf0*/  FFMA.FTZ R32, R3.reuse, R123, R32 ;  /* 0x0000007b03207223 */ /* 0x040fe20000010020 */
[----:B------:R-:W-:Y:S01]  /*eb00*/  FMNMX.FTZ R2, R4, R117, !PT ;  /* 0x0000007504027209 */ /* 0x000fe20007810000 */
[-C--:B------:R-:W-:Y:S01]  /*eb10*/  FFMA.FTZ R38, R3, R121.reuse, R38 ;  /* 0x0000007903267223 */ /* 0x080fe20000010026 */
[----:B------:R-:W-:Y:S01]  /*eb20*/  FMNMX.FTZ R123, R7, R116, !PT ;  /* 0x00000074077b7209 */ /* 0x000fe20007810000 */
[----:B------:R-:W-:Y:S01]  /*eb30*/  FFMA.FTZ R36, R3, R121, R36 ;  /* 0x0000007903247223 */ /* 0x000fe20000010024 */
[----:B------:R-:W-:Y:S02]  /*eb40*/  I2FP.F32.S32 R118, R118 ;  /* 0x0000007600767245 */ /* 0x000fe40000201400 */
[----:B------:R-:W-:Y:S02]  /*eb50*/  IADD3 R120, R0, 0x41, RZ ;  /* 0x0000004100787810 */ /* 0x000fe40007ffe0ff */
[----:B------:R-:W-:Y:S01]  /*eb60*/  FMNMX.FTZ R121, R5, R2, !PT ;  /* 0x0000000205797209 */ /* 0x000fe20007810000 */
[CC--:B------:R-:W-:Y:S01]  /*eb70*/  FFMA.FTZ R30, R3.reuse, R118.reuse, R30 ;  /* 0x00000076031e7223 */ /* 0x0c0fe2000001001e */
[----:B------:R-:W-:Y:S01]  /*eb80*/  FMNMX.FTZ R122, R10, R123, !PT ;  /* 0x0000007b0a7a7209 */ /* 0x000fe20007810000 */
[----:B------:R-:W-:Y:S01]  /*eb90*/  FFMA.FTZ R28, R3, R118, R28 ;  /* 0x00000076031c7223 */ /* 0x000fe2000001001c */
[----:B------:R-:W-:Y:S02]  /*eba0*/  I2FP.F32.S32 R120, R120 ;  /* 0x0000007800787245 */ /* 0x000fe40000201400 */
[----:B------:R-:W-:Y:S02]  /*ebb0*/  FMNMX.FTZ R118, R8, R121, !PT ;  /* 0x0000007908767209 */ /* 0x000fe40007810000 */
[----:B------:R-:W-:Y:S01]  /*ebc0*/  FMNMX.FTZ R123, R11, R122, !PT ;  /* 0x0000007a0b7b7209 */ /* 0x000fe20007810000 */
[CC--:B------:R-:W-:Y:S01]  /*ebd0*/  FFMA.FTZ R39, R3.reuse, R120.reuse, R39 ;  /* 0x0000007803277223 */ /* 0x0c0fe20000010027 */
[----:B------:R-:W-:Y:S01]  /*ebe0*/  FFMA.FTZ R37, R3, R120, R37 ;  /* 0x0000007803257223 */ /* 0x000fe20000010025 */
[----:B------:R-:W-:Y:S02]  /*ebf0*/  FMNMX.FTZ R121, R9, R118, !PT ;  /* 0x0000007609797209 */ /* 0x000fe40007810000 */
[----:B------:R-:W-:Y:S02]  /*ec00*/  FMNMX.FTZ R120, R14, R123, !PT ;  /* 0x0000007b0e787209 */ /* 0x000fe40007810000 */
[----:B------:R-:W-:Y:S02]  /*ec10*/  IADD3 R116, R0, 0x48, RZ ;  /* 0x0000004800747810 */ /* 0x000fe40007ffe0ff */
[----:B------:R-:W-:Y:S02]  /*ec20*/  FMNMX.FTZ R118, R12, R121, !PT ;  /* 0x000000790c767209 */ /* 0x000fe40007810000 */
[----:B------:R-:W-:Y:S02]  /*ec30*/  FMNMX.FTZ R121, R15, R120, !PT ;  /* 0x000000780f797209 */ /* 0x000fe40007810000 */
[----:B------:R-:W-:Y:S02]  /*ec40*/  I2FP.F32.S32 R116, R116 ;  /* 0x0000007400747245 */ /* 0x000fe40000201400 */
[----:B------:R-:W-:Y:S02]  /*ec50*/  FMNMX.FTZ R123, R13, R118, !PT ;  /* 0x000000760d7b7209 */ /* 0x000fe40007810000 */
[----:B------:R-:W-:Y:S01]  /*ec60*/  FMNMX.FTZ R118, R18, R121, !PT ;  /* 0x0000007912767209 */ /* 0x000fe20007810000 */
[CC--:B------:R-:W-:Y:S01]  /*ec70*/  FFMA.FTZ R42, R3.reuse, R116.reuse, R42 ;  /* 0x00000074032a7223 */ /* 0x0c0fe2000001002a */
[----:B------:R-:W-:Y:S01]  /*ec80*/  FFMA.FTZ R40, R3, R116, R40 ;  /* 0x0000007403287223 */ /* 0x000fe20000010028 */
[----:B------:R-:W-:Y:S02]  /*ec90*/  FMNMX.FTZ R116, R16, R123, !PT ;  /* 0x0000007b10747209 */ /* 0x000fe40007810000 */
[C---:B------:R-:W-:Y:S02]  /*eca0*/  IADD3 R120, R0.reuse, 0x50, RZ ;  /* 0x0000005000787810 */ /* 0x040fe40007ffe0ff */
[----:B------:R-:W-:Y:S02]  /*ecb0*/  FMNMX.FTZ R121, R19, R118, !PT ;  /* 0x0000007613797209 */ /* 0x000fe40007810000 */
[----:B------:R-:W-:Y:S02]  /*ecc0*/  FMNMX.FTZ R123, R17, R116, !PT ;  /* 0x00000074117b7209 */ /* 0x000fe40007810000 */
        /* <DEDUP_REMOVED lines=10> */
[----:B------:R-:W-:Y:S01]  /*ed70*/  FMNMX.FTZ R118, R26, R125, !PT ;  /* 0x0000007d1a767209 */ /* 0x000fe20007810000 */
[----:B------:R-:W-:Y:S01]  /*ed80*/  FFMA.FTZ R41, R3, R2, R41 ;  /* 0x0000000203297223 */ /* 0x000fe20000010029 */
[----:B------:R-:W-:Y:S02]  /*ed90*/  IADD3 R2, R0, 0x51, RZ ;  /* 0x0000005100027810 */ /* 0x000fe40007ffe0ff */
        /* <DEDUP_REMOVED lines=13> */
[----:B------:R-:W-:Y:S02]  /*ee70*/  IADD3 R120, R0, 0x59, RZ ;  /* 0x0000005900787810 */ /* 0x000fe40007ffe0ff */
[----:B------:R-:W-:Y:S02]  /*ee80*/  FMNMX.FTZ R121, R29, R2, !PT ;  /* 0x000000021d797209 */ /* 0x000fe40007810000 */
[----:B------:R-:W-:Y:S02]  /*ee90*/  FMNMX.FTZ R122, R34, R123, !PT ;  /* 0x0000007b227a7209 */ /* 0x000fe40007810000 */
[----:B------:R-:W-:Y:S02]  /*eea0*/  I2FP.F32.S32 R120, R120 ;  /* 0x0000007800787245 */ /* 0x000fe40000201400 */
[----:B------:R-:W-:Y:S02]  /*eeb0*/  FMNMX.FTZ R118, R32, R121, !PT ;  /* 0x0000007920767209 */ /* 0x000fe40007810000 */
[----:B------:R-:W-:Y:S01]  /*eec0*/  FMNMX.FTZ R123, R35, R122, !PT ;  /* 0x0000007a237b7209 */ /* 0x000fe20007810000 */
[----:B------:R-:W-:Y:S01]  /*eed0*/  FFMA.FTZ R51, R3, R120, R51 ;  /* 0x0000007803337223 */ /* 0x000fe20000010033 */
[----:B------:R-:W-:Y:S01]  /*eee0*/  FMNMX.FTZ R121, R33, R118, !PT ;  /* 0x0000007621797209 */ /* 0x000fe20007810000 */
[----:B------:R-:W-:Y:S01]  /*eef0*/  FFMA.FTZ R49, R3, R120, R49 ;  /* 0x0000007803317223 */ /* 0x000fe20000010031 */
        /* <DEDUP_REMOVED lines=39> */
[C---:B------:R-:W-:Y:S02]  /*f170*/  IADD3 R118, R0.reuse, 0x71, RZ ;  /* 0x0000007100767810 */ /* 0x040fe40007ffe0ff */
[----:B------:R-:W-:Y:S02]  /*f180*/  IADD3 R116, R0, 0x78, RZ ;  /* 0x0000007800747810 */ /* 0x000fe40007ffe0ff */
[----:B------:R-:W-:Y:S02]  /*f190*/  FMNMX.FTZ R121, R53, R2, !PT ;  /* 0x0000000235797209 */ /* 0x000fe40007810000 */
[----:B------:R-:W-:Y:S02]  /*f1a0*/  FMNMX.FTZ R120, R58, R123, !PT ;  /* 0x0000007b3a787209 */ /* 0x000fe40007810000 */
[----:B------:R-:W-:Y:S02]  /*f1b0*/  IADD3 R2, R0, 0x79, RZ ;  /* 0x0000007900027810 */ /* 0x000fe40007ffe0ff */
[----:B------:R-:W-:Y:S02]  /*f1c0*/  I2FP.F32.S32 R118, R118 ;  /* 0x0000007600767245 */ /* 0x000fe40000201400 */
[----:B------:R-:W-:Y:S02]  /*f1d0*/  I2FP.F32.S32 R0, R116 ;  /* 0x0000007400007245 */ /* 0x000fe40000201400 */
[----:B------:R-:W-:Y:S01]  /*f1e0*/  FMNMX.FTZ R116, R56, R121, !PT ;  /* 0x0000007938747209 */ /* 0x000fe20007810000 */
[----:B------:R-:W-:Y:S01]  /*f1f0*/  FFMA.FTZ R63, R3, R118, R63 ;  /* 0x00000076033f7223 */ /* 0x000fe2000001003f */
[----:B------:R-:W-:Y:S01]  /*f200*/  FMNMX.FTZ R123, R59, R120, !PT ;  /* 0x000000783b7b7209 */ /* 0x000fe20007810000 */
[----:B------:R-:W-:Y:S01]  /*f210*/  FFMA.FTZ R61, R3, R118, R61 ;  /* 0x00000076033d7223 */ /* 0x000fe2000001003d */
        /* <DEDUP_REMOVED lines=20> */
[----:B-1----:R-:W-:Y:S07]  /*f360*/  FMNMX.FTZ R2, R125, R2, !PT ;  /* 0x000000027d027209 */ /* 0x002fee0007810000 */
[----:B------:R-:W-:Y:S01]  /*f370*/  LDSM.16.MT88.4 R124, [R168+0x9000] ;  /* 0x00900000a87c783b */ /* 0x000fe20000004200 */
[----:B--2---:R-:W-:Y:S01]  /*f380*/  FMNMX.FTZ R0, R121, R0, !PT ;  /* 0x0000000079007209 */ /* 0x004fe20007810000 */
[C---:B------:R-:W-:Y:S01]  /*f390*/  FMUL.FTZ R129, R2.reuse, UR4 ;  /* 0x0000000402817c20 */ /* 0x040fe20008410000 */
[----:B------:R-:W-:Y:S02]  /*f3a0*/  FADD.FTZ R117, -R2, R117 ;  /* 0x0000007502757221 */ /* 0x000fe40000010100 */
[C---:B------:R-:W-:Y:S01]  /*f3b0*/  FSETP.NEU.FTZ.AND P0, PT, R0.reuse, -INF , PT ;  /* 0xff8000000000780b */ /* 0x040fe20003f1d000 */
[C---:B------:R-:W-:Y:S01]  /*f3c0*/  FADD.FTZ R116, -R0.reuse, R119 ;  /* 0x0000007700747221 */ /* 0x040fe20000010100 */
[----:B------:R-:W-:Y:S01]  /*f3d0*/  FMUL.FTZ R130, R0, UR4 ;  /* 0x0000000400827c20 */ /* 0x000fe20008410000 */
[----:B------:R-:W1:Y:S01]  /*f3e0*/  LDSM.16.MT88.4 R120, [R170+0x9000] ;  /* 0x00900000aa78783b */ /* 0x000e620000004200 */
[----:B------:R-:W-:Y:S01]  /*f3f0*/  FMUL.FTZ R119, R117, UR4 ;  /* 0x0000000475777c20 */ /* 0x000fe20008410000 */
[----:B------:R-:W-:Y:S02]  /*f400*/  FMUL.FTZ R118, R116, UR4 ;  /* 0x0000000474767c20 */ /* 0x000fe40008410000 */
[----:B------:R-:W-:Y:S01]  /*f410*/  FSEL R130, R130, RZ, P0 ;  /* 0x000000ff82827208 */ /* 0x000fe20000000000 */
[----:B------:R-:W2:Y:S01]  /*f420*/  MUFU.EX2 R117, R119 ;  /* 0x0000007700757308 */ /* 0x000ea20000000800 */
[----:B------:R-:W-:Y:S03]  /*f430*/  FSETP.NEU.FTZ.AND P0, PT, R2, -INF , PT ;  /* 0xff8000000200780b */ /* 0x000fe60003f1d000 */
[--C-:B------:R-:W-:Y:S01]  /*f440*/  FFMA.FTZ R132, R10, UR4, -R130.reuse ;  /* 0x000000040a847c23 */ /* 0x100fe20008010882 */
[----:B------:R-:W-:Y:S01]  /*f450*/  FSEL R129, R129, RZ, P0 ;  /* 0x000000ff81817208 */ /* 0x000fe20000000000 */
[--C-:B------:R-:W-:Y:S01]  /*f460*/  FFMA.FTZ R143, R6, UR4, -R130.reuse ;  /* 0x00000004068f7c23 */ /* 0x100fe20008010882 */
[--C-:B------:R-:W-:Y:S03]  /*f470*/  FFMA.FTZ R133, R7, UR4, -R130.reuse ;  /* 0x0000000407857c23 */ /* 0x100fe60008010882 */
[----:B------:R3:W4:Y:S01]  /*f480*/  MUFU.EX2 R116, R118 ;  /* 0x0000007600747308 */ /* 0x0007220000000800 */
        /* <DEDUP_REMOVED lines=14> */
[----:B------:R-:W-:Y:S03]  /*f570*/  FMUL.FTZ R73, R117, R73 ;  /* 0x0000004975497220 */ /* 0x000fe60000410000 */
[----:B------:R-:W2:Y:S01]  /*f580*/  MUFU.EX2 R133, R133 ;  /* 0x0000008500857308 */ /* 0x000ea20000000800 */
[--C-:B---3--:R-:W-:Y:S01]  /*f590*/  FFMA.FTZ R118, R9, UR4, -R129.reuse ;  /* 0x0000000409767c23 */ /* 0x108fe20008010881 */
[C---:B----4-:R-:W-:Y:S01]  /*f5a0*/  FMUL.FTZ R6, R116.reuse, R114 ;  /* 0x0000007274067220 */ /* 0x050fe20000410000 */
        /* <DEDUP_REMOVED lines=33> */
[----:B------:R-:W3:Y:S01]  /*f7c0*/  LDSM.16.MT88.4 R108, [R170+0xb000] ;  /* 0x00b00000aa6c783b */ /* 0x000ee20000004200 */
        /* <DEDUP_REMOVED lines=11> */
[----:B------:R-:W4:Y:S01]  /*f880*/  MUFU.EX2 R118, R118 ;  /* 0x0000007600767308 */ /* 0x000f220000000800 */
        /* <DEDUP_REMOVED lines=14> */
[--C-:B------:R-:W-:Y:S03]  /*f970*/  FFMA.FTZ R145, R33, UR4, -R129.reuse ;  /* 0x0000000421917c23 */ /* 0x100fe60008010881 */
[----:B------:R-:W2:Y:S01]  /*f980*/  MUFU.EX2 R136, R136 ;  /* 0x0000008800887308 */ /* 0x000ea20000000800 */
[----:B----4-:R-:W-:Y:S01]  /*f990*/  F2FP.BF16.F32.PACK_AB R114, R118, R131 ;  /* 0x000000837672723e */ /* 0x010fe200000010ff */
[--C-:B------:R-:W-:Y:S01]  /*f9a0*/  FFMA.FTZ R150, R38, UR4, -R130.reuse ;  /* 0x0000000426967c23 */ /* 0x100fe20008010882 */
[--C-:B------:R-:W-:Y:S01]  /*f9b0*/  FFMA.FTZ R149, R39, UR4, -R130.reuse ;  /* 0x0000000427957c23 */ /* 0x100fe20008010882 */
[--C-:B------:R-:W-:Y:S01]  /*f9c0*/  FFMA.FTZ R151, R37, UR4, -R129.reuse ;  /* 0x0000000425977c23 */ /* 0x100fe20008010881 */
[----:B------:R-:W-:Y:S01]  /*f9d0*/  FFMA.FTZ R36, R36, UR4, -R129 ;  /* 0x0000000424247c23 */ /* 0x000fe20008010881 */
[----:B------:R-:W-:Y:S01]  /*f9e0*/  LDSM.16.MT88.4 R32, [R170+0xc800] ;  /* 0x00c80000aa20783b */ /* 0x000fe20000004200 */
[----:B------:R-:W-:Y:S01]  /*f9f0*/  FFMA.FTZ R143, R116, R195, R143 ;  /* 0x000000c3748f7223 */ /* 0x000fe2000001008f */
[C---:B-1----:R-:W-:Y:S02]  /*fa00*/  HMMA.16816.F32.BF16 R4, R112.reuse, R120, R4 ;  /* 0x000000787004723c */ /* 0x042fe40000041804 */
[----:B------:R1:W-:Y:S03]  /*fa10*/  MUFU.EX2 R116, R36 ;  /* 0x0000002400747308 */ /* 0x0003e60000000800 */
[--C-:B------:R-:W-:Y:S01]  /*fa20*/  FFMA.FTZ R52, R52, UR4, -R129.reuse ;  /* 0x0000000434347c23 */ /* 0x100fe20008010881 */
[C---:B------:R-:W-:Y:S01]  /*fa30*/  HMMA.16816.F32.BF16 R8, R112.reuse, R122, R8 ;  /* 0x0000007a7008723c */ /* 0x040fe20000041808 */
[----:B------:R-:W4:Y:S05]  /*fa40*/  LDSM.16.MT88.4 R120, [R168+0xb000] ;  /* 0x00b00000a878783b */ /* 0x000f2a0000004200 */
[----:B------:R-:W-:Y:S01]  /*fa50*/  MUFU.EX2 R137, R137 ;  /* 0x0000008900897308 */ /* 0x000fe20000000800 */
[----:B------:R-:W-:Y:S01]  /*fa60*/  ISETP.GT.AND P0, PT, R180, 0x1, PT ;  /* 0x00000001b400780c */ /* 0x000fe20003f04270 */
[--C-:B------:R-:W-:Y:S01]  /*fa70*/  FFMA.FTZ R53, R53, UR4, -R129.reuse ;  /* 0x0000000435357c23 */ /* 0x100fe20008010881 */
[C---:B------:R-:W-:Y:S03]  /*fa80*/  HMMA.16816.F32.BF16 R68, R112.reuse, R124, R68 ;  /* 0x0000007c7044723c */ /* 0x040fe60000041844 */
[----:B--2---:R-:W-:Y:S03]  /*fa90*/  F2FP.BF16.F32.PACK_AB R12, R136, R135 ;  /* 0x00000087880c723e */ /* 0x004fe600000010ff */
[C---:B------:R-:W-:Y:S01]  /*faa0*/  HMMA.16816.F32.BF16 R72, R112.reuse, R126, R72 ;  /* 0x0000007e7048723c */ /* 0x040fe20000041848 */
[----:B-1----:R-:W-:Y:S01]  /*fab0*/  LDSM.16.MT88.4 R36, [R170+0xe800] ;  /* 0x00e80000aa24783b */ /* 0x002fe20000004200 */
[----:B------:R-:W-:Y:S03]  /*fac0*/  MUFU.EX2 R52, R52 ;  /* 0x0000003400347308 */ /* 0x000fe60000000800 */
[--C-:B------:R-:W-:Y:S01]  /*fad0*/  FFMA.FTZ R125, R18, UR4, -R130.reuse ;  /* 0x00000004127d7c23 */ /* 0x100fe20008010882 */
[C---:B---3--:R-:W-:Y:S06]  /*fae0*/  HMMA.16816.F32.BF16 R76, R112.reuse, R108, R76 ;  /* 0x0000006c704c723c */ /* 0x048fec000004184c */
[----:B------:R-:W-:Y:S01]  /*faf0*/  MUFU.EX2 R53, R53 ;  /* 0x0000003500357308 */ /* 0x000fe20000000800 */
[--C-:B------:R-:W-:Y:S01]  /*fb00*/  FFMA.FTZ R124, R19, UR4, -R130.reuse ;  /* 0x00000004137c7c23 */ /* 0x100fe20008010882 */
[C---:B------:R-:W-:Y:S01]  /*fb10*/  HMMA.16816.F32.BF16 R80, R112.reuse, R110, R80 ;  /* 0x0000006e7050723c */ /* 0x040fe20000041850 */
[----:B------:R-:W1:Y:S02]  /*fb20*/  LDSM.16.MT88.4 R108, [R170+0xd000] ;  /* 0x00d00000aa6c783b */ /* 0x000e640000004200 */
[--C-:B------:R-:W-:Y:S01]  /*fb30*/  FFMA.FTZ R127, R14, UR4, -R130.reuse ;  /* 0x000000040e7f7c23 */ /* 0x100fe20008010882 */
[----:B------:R-:W-:Y:S04]  /*fb40*/  FFMA.FTZ R126, R15, UR4, -R130 ;  /* 0x000000040f7e7c23 */ /* 0x000fe80008010882 */
[----:B------:R-:W-:Y:S03]  /*fb50*/  MUFU.EX2 R125, R125 ;  /* 0x0000007d007d7308 */ /* 0x000fe60000000800 */
[----:B------:R-:W-:Y:S01]  /*fb60*/  FFMA.FTZ R144, R117, R194, R144 ;  /* 0x000000c275907223 */ /* 0x000fe20000010090 */
[--C-:B------:R-:W-:Y:S01]  /*fb70*/  FFMA.FTZ R117, R40, UR4, -R129.reuse ;  /* 0x0000000428757c23 */ /* 0x100fe20008010881 */
[--C-:B------:R-:W-:Y:S01]  /*fb80*/  FFMA.FTZ R42, R42, UR4, -R130.reuse ;  /* 0x000000042a2a7c23 */ /* 0x100fe20008010882 */
[--C-:B------:R-:W-:Y:S01]  /*fb90*/  FFMA.FTZ R43, R43, UR4, -R130.reuse ;  /* 0x000000042b2b7c23 */ /* 0x100fe20008010882 */
[--C-:B------:R-:W-:Y:S03]  /*fba0*/  FFMA.FTZ R40, R41, UR4, -R129.reuse ;  /* 0x0000000429287c23 */ /* 0x100fe60008010881 */
[----:B------:R-:W-:Y:S01]  /*fbb0*/  MUFU.EX2 R127, R127 ;  /* 0x0000007f007f7308 */ /* 0x000fe20000000800 */
[--C-:B------:R-:W-:Y:S01]  /*fbc0*/  FFMA.FTZ R153, R46, UR4, -R130.reuse ;  /* 0x000000042e997c23 */ /* 0x100fe20008010882 */
[C---:B----4-:R-:W-:Y:S03]  /*fbd0*/  HMMA.16816.F32.BF16 R84, R112.reuse, R120, R84 ;  /* 0x000000787054723c */ /* 0x050fe60000041854 */
[--C-:B------:R-:W-:Y:S01]  /*fbe0*/  FFMA.FTZ R46, R47, UR4, -R130.reuse ;  /* 0x000000042f2e7c23 */ /* 0x100fe20008010882 */
[--C-:B------:R-:W-:Y:S01]  /*fbf0*/  FFMA.FTZ R47, R48, UR4, -R129.reuse ;  /* 0x00000004302f7c23 */ /* 0x100fe20008010881 */
[--C-:B------:R-:W-:Y:S01]  /*fc00*/  FFMA.FTZ R50, R50, UR4, -R130.reuse ;  /* 0x0000000432327c23 */ /* 0x100fe20008010882 */
[C---:B------:R-:W-:Y:S01]  /*fc10*/  HMMA.16816.F32.BF16 R88, R112.reuse, R122, R88 ;  /* 0x0000007a7058723c */ /* 0x040fe20000041858 */
[----:B------:R-:W2:Y:S01]  /*fc20*/  LDSM.16.MT88.4 R120, [R168+0xd000] ;  /* 0x00d00000a878783b */ /* 0x000ea20000004200 */
[----:B------:R-:W3:Y:S03]  /*fc30*/  MUFU.EX2 R126, R126 ;  /* 0x0000007e007e7308 */ /* 0x000ee60000000800 */
[--C-:B------:R-:W-:Y:S01]  /*fc40*/  FFMA.FTZ R41, R51, UR4, -R130.reuse ;  /* 0x0000000433297c23 */ /* 0x100fe20008010882 */
[--C-:B------:R-:W-:Y:S01]  /*fc50*/  FFMA.FTZ R51, R58, UR4, -R130.reuse ;  /* 0x000000043a337c23 */ /* 0x100fe20008010882 */
[--C-:B------:R-:W-:Y:S01]  /*fc60*/  FFMA.FTZ R58, R59, UR4, -R130.reuse ;  /* 0x000000043b3a7c23 */ /* 0x100fe20008010882 */
[--C-:B------:R-:W-:Y:S04]  /*fc70*/  FFMA.FTZ R44, R44, UR4, -R129.reuse ;  /* 0x000000042c2c7c23 */ /* 0x100fe80008010881 */
        /* <DEDUP_REMOVED lines=8> */
[C---:B-1----:R-:W-:Y:S02]  /*fd00*/  HMMA.16816.F32.BF16 R92, R112.reuse, R108, R92 ;  /* 0x0000006c705c723c */ /* 0x042fe4000004185c */
[----:B------:R-:W-:Y:S01]  /*fd10*/  MUFU.EX2 R49, R49 ;  /* 0x0000003100317308 */ /* 0x000fe20000000800 */
[----:B---3--:R-:W-:Y:S01]  /*fd20*/  F2FP.BF16.F32.PACK_AB R13, R126, R127 ;  /* 0x0000007f7e0d723e */ /* 0x008fe200000010ff */
[--C-:B------:R-:W-:Y:S01]  /*fd30*/  FFMA.FTZ R63, R63, UR4, -R130.reuse ;  /* 0x000000043f3f7c23 */ /* 0x100fe20008010882 */
[----:B------:R-:W-:Y:S01]  /*fd40*/  FFMA.FTZ R59, R66, UR4, -R130 ;  /* 0x00000004423b7c23 */ /* 0x000fe20008010882 */
[C---:B------:R-:W-:Y:S01]  /*fd50*/  HMMA.16816.F32.BF16 R96, R112.reuse, R110, R96 ;  /* 0x0000006e7060723c */ /* 0x040fe20000041860 */
[----:B------:R-:W1:Y:S05]  /*fd60*/  LDSM.16.MT88.4 R108, [R170+0x9400] ;  /* 0x00940000aa6c783b */ /* 0x000e6a0000004200 */
[----:B------:R-:W-:Y:S01]  /*fd70*/  MUFU.EX2 R54, R54 ;  /* 0x0000003600367308 */ /* 0x000fe20000000800 */
[----:B----4-:R-:W-:Y:S01]  /*fd80*/  F2FP.BF16.F32.PACK_AB R15, R124, R125 ;  /* 0x0000007d7c0f723e */ /* 0x010fe200000010ff */
[--C-:B------:R-:W-:Y:S03]  /*fd90*/  FFMA.FTZ R66, R61, UR4, -R129.reuse ;  /* 0x000000043d427c23 */ /* 0x100fe60008010881 */
[----:B------:R-:W-:Y:S01]  /*fda0*/  FFMA.FTZ R64, R64, UR4, -R129 ;  /* 0x0000000440407c23 */ /* 0x000fe20008010881 */
[----:B------:R-:W-:Y:S04]  /*fdb0*/  FADD.FTZ R143, R133, R143 ;  /* 0x0000008f858f7221 */ /* 0x000fe80000010000 */
[----:B------:R-:W-:Y:S01]  /*fdc0*/  MUFU.EX2 R51, R51 ;  /* 0x0000003300337308 */ /* 0x000fe20000000800 */
[----:B------:R-:W-:Y:S01]  /*fdd0*/  FADD.FTZ R132, R132, R143 ;  /* 0x0000008f84847221 */ /* 0x000fe20000010000 */
[----:B------:R-:W-:Y:S01]  /*fde0*/  FADD.FTZ R144, R134, R144 ;  /* 0x0000009086907221 */ /* 0x000fe20000010000 */
[----:B------:R-:W-:Y:S02]  /*fdf0*/  MOV R180, R128 ;  /* 0x0000008000b47202 */ /* 0x000fe40000000f00 */
[----:B------:R-:W-:Y:S01]  /*fe00*/  FADD.FTZ R132, R119, R132 ;  /* 0x0000008477847221 */ /* 0x000fe20000010000 */
[C---:B--2---:R-:W-:Y:S04]  /*fe10*/  HMMA.16816.F32.BF16 R100, R112.reuse, R120, R100 ;  /* 0x000000787064723c */ /* 0x044fe80000041864 */
[----:B------:R-:W-:Y:S01]  /*fe20*/  MUFU.EX2 R58, R58 ;  /* 0x0000003a003a7308 */ /* 0x000fe20000000800 */
[----:B------:R-:W-:Y:S01]  /*fe30*/  FADD.FTZ R127, R127, R132 ;  /* 0x000000847f7f7221 */ /* 0x000fe20000010000 */
[----:B------:R-:W-:Y:S01]  /*fe40*/  FADD.FTZ R131, R131, R144 ;  /* 0x0000009083837221 */ /* 0x000fe20000010000 */
[----:B------:R-:W-:Y:S01]  /*fe50*/  MOV R119, R0 ;  /* 0x0000000000777202 */ /* 0x000fe20000000f00 */
[----:B------:R-:W-:Y:S01]  /*fe60*/  HMMA.16816.F32.BF16 R104, R112, R122, R104 ;  /* 0x0000007a7068723c */ /* 0x000fe20000041868 */
[----:B------:R-:W2:Y:S05]  /*fe70*/  LDSM.16.MT88.4 R112, [R168+0x9400] ;  /* 0x00940000a870783b */ /* 0x000eaa0000004200 */
[----:B------:R-:W-:Y:S01]  /*fe80*/  MUFU.EX2 R138, R138 ;  /* 0x0000008a008a7308 */ /* 0x000fe20000000800 */
[--C-:B------:R-:W-:Y:S01]  /*fe90*/  FFMA.FTZ R121, R16, UR4, -R129.reuse ;  /* 0x0000000410797c23 */ /* 0x100fe20008010881 */
[--C-:B------:R-:W-:Y:S03]  /*fea0*/  FFMA.FTZ R120, R17, UR4, -R129.reuse ;  /* 0x0000000411787c23 */ /* 0x100fe60008010881 */
[----:B------:R-:W-:Y:S01]  /*feb0*/  FFMA.FTZ R123, R22, UR4, -R130 ;  /* 0x00000004167b7c23 */ /* 0x000fe20008010882 */
[----:B------:R-:W-:Y:S01]  /*fec0*/  FFMA.FTZ R122, R24, UR4, -R129 ;  /* 0x00000004187a7c23 */ /* 0x000fe20008010881 */
[----:B------:R-:W3:Y:S01]  /*fed0*/  LDSM.16.MT88.4 R16, [R170+0xb400] ;  /* 0x00b40000aa10783b */ /* 0x000ee20000004200 */
[----:B------:R-:W-:Y:S02]  /*fee0*/  FADD.FTZ R126, R126, R127 ;  /* 0x0000007f7e7e7221 */ /* 0x000fe40000010000 */
[----:B------:R-:W-:Y:S01]  /*fef0*/  MUFU.EX2 R121, R121 ;  /* 0x0000007900797308 */ /* 0x000fe20000000800 */
[----:B------:R-:W-:Y:S01]  /*ff00*/  FADD.FTZ R118, R118, R131 ;  /* 0x0000008376767221 */ /* 0x000fe20000010000 */
[----:B------:R-:W-:Y:S03]  /*ff10*/  FADD.FTZ R125, R125, R126 ;  /* 0x0000007e7d7d7221 */ /* 0x000fe60000010000 */
[----:B------:R-:W-:Y:S01]  /*ff20*/  FADD.FTZ R135, R135, R118 ;  /* 0x0000007687877221 */ /* 0x000fe20000010000 */
[----:B------:R-:W-:Y:S04]  /*ff30*/  FADD.FTZ R124, R124, R125 ;  /* 0x0000007d7c7c7221 */ /* 0x000fe80000010000 */
[----:B------:R-:W4:Y:S01]  /*ff40*/  MUFU.EX2 R120, R120 ;  /* 0x0000007800787308 */ /* 0x000f220000000800 */
[----:B------:R-:W-:Y:S09]  /*ff50*/  FADD.FTZ R136, R136, R135 ;  /* 0x0000008788887221 */ /* 0x000ff20000010000 */
[----:B------:R-:W-:Y:S10]  /*ff60*/  MUFU.EX2 R123, R123 ;  /* 0x0000007b007b7308 */ /* 0x000ff40000000800 */
[----:B------:R-:W-:Y:S01]  /*ff70*/  MUFU.EX2 R122, R122 ;  /* 0x0000007a007a7308 */ /* 0x000fe20000000800 */
[C---:B----4-:R-:W-:Y:S01]  /*ff80*/  F2FP.BF16.F32.PACK_AB R14, R120.reuse, R121 ;  /* 0x00000079780e723e */ /* 0x050fe200000010ff */
[----:B------:R-:W-:Y:S04]  /*ff90*/  FADD.FTZ R121, R121, R136 ;  /* 0x0000008879797221 */ /* 0x000fe80000010000 */
[----:B------:R-:W-:Y:S02]  /*ffa0*/  FADD.FTZ R120, R120, R121 ;  /* 0x0000007978787221 */ /* 0x000fe40000010000 */
[C---:B-1----:R-:W-:Y:S02]  /*ffb0*/  HMMA.16816.F32.BF16 R4, R12.reuse, R108, R4 ;  /* 0x0000006c0c04723c */ /* 0x042fe40000041804 */
[----:B------:R-:W-:Y:S04]  /*ffc0*/  MUFU.EX2 R55, R55 ;  /* 0x0000003700377308 */ /* 0x000fe80000000800 */
[C---:B------:R-:W-:Y:S01]  /*ffd0*/  HMMA.16816.F32.BF16 R8, R12.reuse, R110, R8 ;  /* 0x0000006e0c08723c */ /* 0x040fe20000041808 */
[----:B------:R-:W1:Y:S05]  /*ffe0*/  LDSM.16.MT88.4 R108, [R168+0xb400] ;  /* 0x00b40000a86c783b */ /* 0x000e6a0000004200 */
[----:B------:R-:W-:Y:S01]  /*fff0*/  MUFU.EX2 R56, R56 ;  /* 0x0000003800387308 */ /* 0x000fe20000000800 */
[C---:B--2---:R-:W-:Y:S09]  /*10000*/  HMMA.16816.F32.BF16 R68, R12.reuse, R112, R68 ;  /* 0x000000700c44723c */ /* 0x044ff20000041844 */
[----:B------:R-:W-:Y:S01]  /*10010*/  MUFU.EX2 R142, R142 ;  /* 0x0000008e008e7308 */ /* 0x000fe20000000800 */
[C---:B------:R-:W-:Y:S03]  /*10020*/  HMMA.16816.F32.BF16 R72, R12.reuse, R114, R72 ;  /* 0x000000720c48723c */ /* 0x040fe60000041848 */
[--C-:B------:R-:W-:Y:S03]  /*10030*/  FFMA.FTZ R113, R26, UR4, -R130.reuse ;  /* 0x000000041a717c23 */ /* 0x100fe60008010882 */
[C---:B---3--:R-:W-:Y:S03]  /*10040*/  HMMA.16816.F32.BF16 R76, R12.reuse, R16, R76 ;  /* 0x000000100c4c723c */ /* 0x048fe6000004184c */
[----:B------:R-:W-:Y:S02]  /*10050*/  MUFU.EX2 R141, R141 ;  /* 0x0000008d008d7308 */ /* 0x000fe40000000800 */
[--C-:B------:R-:W-:Y:S01]  /*10060*/  FFMA.FTZ R114, R23, UR4, -R130.reuse ;  /* 0x0000000417727c23 */ /* 0x100fe20008010882 */
[C---:B------:R-:W-:Y:S01]  /*10070*/  HMMA.16816.F32.BF16 R80, R12.reuse, R18, R80 ;  /* 0x000000120c50723c */ /* 0x040fe20000041850 */
[----:B------:R-:W2:Y:S06]  /*10080*/  LDSM.16.MT88.4 R16, [R170+0xd400] ;  /* 0x00d40000aa10783b */ /* 0x000eac0000004200 */
[----:B------:R-:W-:Y:S01]  /*10090*/  MUFU.EX2 R113, R113 ;  /* 0x0000007100717308 */ /* 0x000fe20000000800 */
[--C-:B------:R-:W-:Y:S03]  /*100a0*/  FFMA.FTZ R112, R27, UR4, -R130.reuse ;  /* 0x000000041b707c23 */ /* 0x100fe60008010882 */
[--C-:B------:R-:W-:Y:S01]  /*100b0*/  FFMA.FTZ R115, R25, UR4, -R129.reuse ;  /* 0x0000000419737c23 */ /* 0x100fe20008010881 */
[----:B------:R-:W-:Y:S01]  /*100c0*/  FFMA.FTZ R130, R67, UR4, -R130 ;  /* 0x0000000443827c23 */ /* 0x000fe20008010882 */
[--C-:B------:R-:W-:Y:S01]  /*100d0*/  FFMA.FTZ R67, R60, UR4, -R129.reuse ;  /* 0x000000043c437c23 */ /* 0x100fe20008010881 */
[----:B------:R-:W-:Y:S03]  /*100e0*/  LDSM.16.MT88.4 R20, [R168+0xb800] ;  /* 0x00b80000a814783b */ /* 0x000fe60000004200 */
[----:B------:R-:W-:Y:S01]  /*100f0*/  MUFU.EX2 R112, R112 ;  /* 0x0000007000707308 */ /* 0x000fe20000000800 */
[----:B------:R-:W-:Y:S01]  /*10100*/  FFMA.FTZ R129, R65, UR4, -R129 ;  /* 0x0000000441817c23 */ /* 0x000fe20008010881 */
[C---:B-1----:R-:W-:Y:S03]  /*10110*/  HMMA.16816.F32.BF16 R84, R12.reuse, R108, R84 ;  /* 0x0000006c0c54723c */ /* 0x042fe60000041854 */
[----:B------:R-:W-:Y:S05]  /*10120*/  LDSM.16.MT88.4 R24, [R168+0xa000] ;  /* 0x00a00000a818783b */ /* 0x000fea0000004200 */
[----:B------:R-:W-:Y:S01]  /*10130*/  MUFU.EX2 R115, R115 ;  /* 0x0000007300737308 */ /* 0x000fe20000000800 */
[C---:B------:R-:W-:Y:S02]  /*10140*/  HMMA.16816.F32.BF16 R88, R12.reuse, R110, R88 ;  /* 0x0000006e0c58723c */ /* 0x040fe40000041858 */
[----:B------:R-:W1:Y:S07]  /*10150*/  LDSM.16.MT88.4 R108, [R168+0xd400] ;  /* 0x00d40000a86c783b */ /* 0x000e6e0000004200 */
[----:B------:R-:W3:Y:S10]  /*10160*/  MUFU.EX2 R114, R114 ;  /* 0x0000007200727308 */ /* 0x000ef40000000800 */
[----:B------:R-:W-:Y:S01]  /*10170*/  MUFU.EX2 R139, R139 ;  /* 0x0000008b008b7308 */ /* 0x000fe20000000800 */
[C---:B--2---:R-:W-:Y:S09]  /*10180*/  HMMA.16816.F32.BF16 R92, R12.reuse, R16, R92 ;  /* 0x000000100c5c723c */ /* 0x044ff2000004185c */
[----:B------:R-:W2:Y:S01]  /*10190*/  MUFU.EX2 R140, R140 ;  /* 0x0000008c008c7308 */ /* 0x000ea20000000800 */
[C---:B------:R-:W-:Y:S01]  /*101a0*/  HMMA.16816.F32.BF16 R96, R12.reuse, R18, R96 ;  /* 0x000000120c60723c */ /* 0x040fe20000041860 */
[----:B------:R-:W4:Y:S08]  /*101b0*/  LDSM.16.MT88.4 R16, [R170+0x9800] ;  /* 0x00980000aa10783b */ /* 0x000f300000004200 */
[----:B------:R-:W-:Y:S10]  /*101c0*/  MUFU.EX2 R146, R146 ;  /* 0x0000009200927308 */ /* 0x000ff40000000800 */
[----:B------:R-:W5:Y:S01]  /*101d0*/  MUFU.EX2 R147, R147 ;  /* 0x0000009300937308 */ /* 0x000f620000000800 */
[C---:B-1----:R-:W-:Y:S09]  /*101e0*/  HMMA.16816.F32.BF16 R100, R12.reuse, R108, R100 ;  /* 0x0000006c0c64723c */ /* 0x042ff20000041864 */
[----:B------:R-:W-:Y:S01]  /*101f0*/  MUFU.EX2 R148, R148 ;  /* 0x0000009400947308 */ /* 0x000fe20000000800 */
[----:B------:R-:W-:Y:S01]  /*10200*/  HMMA.16816.F32.BF16 R104, R12, R110, R104 ;  /* 0x0000006e0c68723c */ /* 0x000fe20000041868 */
[----:B------:R-:W1:Y:S08]  /*10210*/  LDSM.16.MT88.4 R108, [R168+0x9800] ;  /* 0x00980000a86c783b */ /* 0x000e700000004200 */
[----:B------:R-:W5:Y:S02]  /*10220*/  MUFU.EX2 R145, R145 ;  /* 0x0000009100917308 */ /* 0x000f640000000800 */
[----:B---3--:R-:W-:Y:S01]  /*10230*/  F2FP.BF16.F32.PACK_AB R13, R114, R123 ;  /* 0x0000007b720d723e */ /* 0x008fe200000010ff */
[----:B------:R-:W-:Y:S01]  /*10240*/  FADD.FTZ R123, R123, R124 ;  /* 0x0000007c7b7b7221 */ /* 0x000fe20000010000 */
[----:B------:R-:W-:Y:S03]  /*10250*/  F2FP.BF16.F32.PACK_AB R15, R112, R113 ;  /* 0x00000071700f723e */ /* 0x000fe600000010ff */
[----:B------:R-:W-:Y:S01]  /*10260*/  FADD.FTZ R114, R114, R123 ;  /* 0x0000007b72727221 */ /* 0x000fe20000010000 */
[----:B------:R-:W-:Y:S02]  /*10270*/  F2FP.BF16.F32.PACK_AB R12, R138, R137 ;  /* 0x000000898a0c723e */ /* 0x000fe400000010ff */
[----:B------:R-:W-:Y:S01]  /*10280*/  MUFU.EX2 R150, R150 ;  /* 0x0000009600967308 */ /* 0x000fe20000000800 */
[----:B------:R-:W-:Y:S01]  /*10290*/  F2FP.BF16.F32.PACK_AB R14, R115, R122 ;  /* 0x0000007a730e723e */ /* 0x000fe200000010ff */
[----:B------:R-:W-:Y:S06]  /*102a0*/  FADD.FTZ R113, R113, R114 ;  /* 0x0000007271717221 */ /* 0x000fec0000010000 */
[C---:B----4-:R-:W-:Y:S02]  /*102b0*/  HMMA.16816.F32.BF16 R4, R12.reuse, R16, R4 ;  /* 0x000000100c04723c */ /* 0x050fe40000041804 */
[----:B------:R-:W3:Y:S04]  /*102c0*/  MUFU.EX2 R149, R149 ;  /* 0x0000009500957308 */ /* 0x000ee80000000800 */
[C---:B------:R-:W-:Y:S01]  /*102d0*/  HMMA.16816.F32.BF16 R8, R12.reuse, R18, R8 ;  /* 0x000000120c08723c */ /* 0x040fe20000041808 */
[----:B------:R-:W4:Y:S05]  /*102e0*/  LDSM.16.MT88.4 R16, [R170+0xb800] ;  /* 0x00b80000aa10783b */ /* 0x000f2a0000004200 */
[----:B------:R-:W-:Y:S10]  /*102f0*/  MUFU.EX2 R42, R42 ;  /* 0x0000002a002a7308 */ /* 0x000ff40000000800 */
[----:B------:R-:W3:Y:S01]  /*10300*/  MUFU.EX2 R43, R43 ;  /* 0x0000002b002b7308 */ /* 0x000ee20000000800 */
[C---:B-1----:R-:W-:Y:S06]  /*10310*/  HMMA.16816.F32.BF16 R68, R12.reuse, R108, R68 ;  /* 0x0000006c0c44723c */ /* 0x042fec0000041844 */
[C---:B------:R-:W-:Y:S01]  /*10320*/  HMMA.16816.F32.BF16 R72, R12.reuse, R110, R72 ;  /* 0x0000006e0c48723c */ /* 0x040fe20000041848 */
[----:B------:R-:W-:Y:S02]  /*10330*/  LDSM.16.MT88.4 R108, [R170+0xac00] ;  /* 0x00ac0000aa6c783b */ /* 0x000fe40000004200 */
[----:B------:R-:W1:Y:S10]  /*10340*/  MUFU.EX2 R151, R151 ;  /* 0x0000009700977308 */ /* 0x000e740000000800 */
[----:B------:R-:W-:Y:S10]  /*10350*/  MUFU.EX2 R117, R117 ;  /* 0x0000007500757308 */ /* 0x000ff40000000800 */
[----:B------:R-:W1:Y:S01]  /*10360*/  MUFU.EX2 R40, R40 ;  /* 0x0000002800287308 */ /* 0x000e620000000800 */
[C---:B----4-:R-:W-:Y:S09]  /*10370*/  HMMA.16816.F32.BF16 R76, R12.reuse, R16, R76 ;  /* 0x000000100c4c723c */ /* 0x050ff2000004184c */
[----:B------:R-:W-:Y:S01]  /*10380*/  MUFU.EX2 R153, R153 ;  /* 0x0000009900997308 */ /* 0x000fe20000000800 */
[C---:B------:R-:W-:Y:S01]  /*10390*/  HMMA.16816.F32.BF16 R80, R12.reuse, R18, R80 ;  /* 0x000000120c50723c */ /* 0x040fe20000041850 */
[----:B------:R-:W4:Y:S05]  /*103a0*/  LDSM.16.MT88.4 R16, [R170+0xd800] ;  /* 0x00d80000aa10783b */ /* 0x000f2a0000004200 */
[C---:B------:R-:W-:Y:S03]  /*103b0*/  HMMA.16816.F32.BF16 R84, R12.reuse, R20, R84 ;  /* 0x000000140c54723c */ /* 0x040fe60000041854 */
[----:B------:R-:W1:Y:S03]  /*103c0*/  MUFU.EX2 R46, R46 ;  /* 0x0000002e002e7308 */ /* 0x000e660000000800 */
[C---:B------:R-:W-:Y:S01]  /*103d0*/  HMMA.16816.F32.BF16 R88, R12.reuse, R22, R88 ;  /* 0x000000160c58723c */ /* 0x040fe20000041858 */
[----:B------:R-:W2:Y:S06]  /*103e0*/  LDSM.16.MT88.4 R20, [R168+0xd800] ;  /* 0x00d80000a814783b */ /* 0x000eac0000004200 */
[----:B------:R-:W-:Y:S10]  /*103f0*/  MUFU.EX2 R50, R50 ;  /* 0x0000003200327308 */ /* 0x000ff40000000800 */
[----:B------:R-:W1:Y:S10]  /*10400*/  MUFU.EX2 R41, R41 ;  /* 0x0000002900297308 */ /* 0x000e740000000800 */
[----:B------:R-:W-:Y:S10]  /*10410*/  MUFU.EX2 R44, R44 ;  /* 0x0000002c002c7308 */ /* 0x000ff40000000800 */
[----:B------:R-:W1:Y:S01]  /*10420*/  MUFU.EX2 R45, R45 ;  /* 0x0000002d002d7308 */ /* 0x000e620000000800 */
[C---:B----4-:R-:W-:Y:S06]  /*10430*/  HMMA.16816.F32.BF16 R92, R12.reuse, R16, R92 ;  /* 0x000000100c5c723c */ /* 0x050fec000004185c */
[C---:B------:R-:W-:Y:S01]  /*10440*/  HMMA.16816.F32.BF16 R96, R12.reuse, R18, R96 ;  /* 0x000000120c60723c */ /* 0x040fe20000041860 */
[----:B------:R-:W4:Y:S02]  /*10450*/  LDSM.16.MT88.4 R16, [R170+0x9c00] ;  /* 0x009c0000aa10783b */ /* 0x000f240000004200 */
[----:B------:R-:W-:Y:S03]  /*10460*/  MUFU.EX2 R47, R47 ;  /* 0x0000002f002f7308 */ /* 0x000fe60000000800 */
[C---:B--2---:R-:W-:Y:S07]  /*10470*/  HMMA.16816.F32.BF16 R100, R12.reuse, R20, R100 ;  /* 0x000000140c64723c */ /* 0x044fee0000041864 */
[----:B------:R-:W2:Y:S01]  /*10480*/  MUFU.EX2 R48, R48 ;  /* 0x0000003000307308 */ /* 0x000ea20000000800 */
[----:B------:R-:W-:Y:S01]  /*10490*/  HMMA.16816.F32.BF16 R104, R12, R22, R104 ;  /* 0x000000160c68723c */ /* 0x000fe20000041868 */
[----:B------:R-:W3:Y:S08]  /*104a0*/  LDSM.16.MT88.4 R20, [R168+0x9c00] ;  /* 0x009c0000a814783b */ /* 0x000ef00000004200 */
[----:B------:R-:W-:Y:S02]  /*104b0*/  MUFU.EX2 R57, R62 ;  /* 0x0000003e00397308 */ /* 0x000fe40000000800 */
[----:B------:R-:W-:Y:S02]  /*104c0*/  F2FP.BF16.F32.PACK_AB R13, R141, R142 ;  /* 0x0000008e8d0d723e */ /* 0x000fe400000010ff */
[----:B------:R-:W-:Y:S02]  /*104d0*/  F2FP.BF16.F32.PACK_AB R15, R140, R139 ;  /* 0x0000008b8c0f723e */ /* 0x000fe400000010ff */
[----:B-----5:R-:W-:Y:S04]  /*104e0*/  F2FP.BF16.F32.PACK_AB R12, R147, R146 ;  /* 0x00000092930c723e */ /* 0x020fe800000010ff */
[----:B------:R-:W5:Y:S01]  /*104f0*/  MUFU.EX2 R60, R63 ;  /* 0x0000003f003c7308 */ /* 0x000f620000000800 */
[----:B------:R-:W-:Y:S09]  /*10500*/  F2FP.BF16.F32.PACK_AB R14, R145, R148 ;  /* 0x00000094910e723e */ /* 0x000ff200000010ff */
[----:B------:R-:W-:Y:S01]  /*10510*/  MUFU.EX2 R59, R59 ;  /* 0x0000003b003b7308 */ /* 0x000fe20000000800 */
[C---:B----4-:R-:W-:Y:S09]  /*10520*/  HMMA.16816.F32.BF16 R4, R12.reuse, R16, R4 ;  /* 0x000000100c04723c */ /* 0x050ff20000041804 */
[----:B------:R-:W4:Y:S01]  /*10530*/  MUFU.EX2 R130, R130 ;  /* 0x0000008200827308 */ /* 0x000f220000000800 */
[C---:B------:R-:W-:Y:S01]  /*10540*/  HMMA.16816.F32.BF16 R8, R12.reuse, R18, R8 ;  /* 0x000000120c08723c */ /* 0x040fe20000041808 */
[----:B------:R-:W1:Y:S08]  /*10550*/  LDSM.16.MT88.4 R16, [R170+0xbc00] ;  /* 0x00bc0000aa10783b */ /* 0x000e700000004200 */
[----:B------:R-:W-:Y:S01]  /*10560*/  MUFU.EX2 R61, R67 ;  /* 0x00000043003d7308 */ /* 0x000fe20000000800 */
[C---:B---3--:R-:W-:Y:S09]  /*10570*/  HMMA.16816.F32.BF16 R68, R12.reuse, R20, R68 ;  /* 0x000000140c44723c */ /* 0x048ff20000041844 */
[----:B------:R-:W-:Y:S01]  /*10580*/  MUFU.EX2 R194, R129 ;  /* 0x0000008100c27308 */ /* 0x000fe20000000800 */
        /* <DEDUP_REMOVED lines=18> */
[C---:B-1----:R-:W-:Y:S06]  /*106b0*/  HMMA.16816.F32.BF16 R4, R12.reuse, R16, R4 ;  /* 0x000000100c04723c */ /* 0x042fec0000041804 */
[C---:B------:R-:W-:Y:S01]  /*106c0*/  HMMA.16816.F32.BF16 R8, R12.reuse, R18, R8 ;  /* 0x000000120c08723c */ /* 0x040fe20000041808 */
[----:B------:R-:W1:Y:S05]  /*106d0*/  LDSM.16.MT88.4 R16, [R168+0xc000] ;  /* 0x00c00000a810783b */ /* 0x000e6a0000004200 */
[C---:B------:R-:W-:Y:S06]  /*106e0*/  HMMA.16816.F32.BF16 R68, R12.reuse, R24, R68 ;  /* 0x000000180c44723c */ /* 0x040fec0000041844 */
        /* <DEDUP_REMOVED lines=36> */
[----:B------:R-:W-:Y:S04]  /*10930*/  F2FP.BF16.F32.PACK_AB R13, R54, R49 ;  /* 0x00000031360d723e */ /* 0x000fe800000010ff */
[----:B------:R-:W-:Y:S02]  /*10940*/  F2FP.BF16.F32.PACK_AB R15, R58, R51 ;  /* 0x000000333a0f723e */ /* 0x000fe400000010ff */
[----:B------:R-:W-:Y:S02]  /*10950*/  F2FP.BF16.F32.PACK_AB R12, R53, R52 ;  /* 0x00000034350c723e */ /* 0x000fe400000010ff */
[----:B------:R-:W-:Y:S07]  /*10960*/  F2FP.BF16.F32.PACK_AB R14, R56, R55 ;  /* 0x00000037380e723e */ /* 0x000fee00000010ff */
[C---:B---3--:R-:W-:Y:S06]  /*10970*/  HMMA.16816.F32.BF16 R4, R12.reuse, R20, R4 ;  /* 0x000000140c04723c */ /* 0x048fec0000041804 */
[C---:B------:R-:W-:Y:S01]  /*10980*/  HMMA.16816.F32.BF16 R8, R12.reuse, R22, R8 ;  /* 0x000000160c08723c */ /* 0x040fe20000041808 */
[----:B------:R-:W3:Y:S05]  /*10990*/  LDSM.16.MT88.4 R20, [R168+0xac00] ;  /* 0x00ac0000a814783b */ /* 0x000eea0000004200 */
[C---:B------:R-:W-:Y:S06]  /*109a0*/  HMMA.16816.F32.BF16 R68, R12.reuse, R28, R68 ;  /* 0x0000001c0c44723c */ /* 0x040fec0000041844 */
[C---:B------:R-:W-:Y:S01]  /*109b0*/  HMMA.16816.F32.BF16 R72, R12.reuse, R30, R72 ;  /* 0x0000001e0c48723c */ /* 0x040fe20000041848 */
[----:B------:R-:W3:Y:S05]  /*109c0*/  LDSM.16.MT88.4 R28, [R170+0xcc00] ;  /* 0x00cc0000aa1c783b */ /* 0x000eea0000004200 */
[C---:B------:R-:W-:Y:S01]  /*109d0*/  HMMA.16816.F32.BF16 R76, R12.reuse, R32, R76 ;  /* 0x000000200c4c723c */ /* 0x040fe2000004184c */
[----:B------:R-:W2:Y:S05]  /*109e0*/  MUFU.EX2 R32, R66 ;  /* 0x0000004200207308 */ /* 0x000eaa0000000800 */
[C---:B------:R-:W-:Y:S05]  /*109f0*/  HMMA.16816.F32.BF16 R80, R12.reuse, R34, R80 ;  /* 0x000000220c50723c */ /* 0x040fea0000041850 */
[----:B------:R-:W3:Y:S01]  /*10a00*/  MUFU.EX2 R33, R64 ;  /* 0x0000004000217308 */ /* 0x000ee20000000800 */
[C---:B-1----:R-:W-:Y:S05]  /*10a10*/  HMMA.16816.F32.BF16 R84, R12.reuse, R16, R84 ;  /* 0x000000100c54723c */ /* 0x042fea0000041854 */
[----:B------:R-:W-:Y:S01]  /*10a20*/  FADD.FTZ R35, R137, R120 ;  /* 0x0000007889237221 */ /* 0x000fe20000010000 */
[C---:B------:R-:W-:Y:S05]  /*10a30*/  HMMA.16816.F32.BF16 R88, R12.reuse, R18, R88 ;  /* 0x000000120c58723c */ /* 0x040fea0000041858 */
[----:B-----5:R-:W-:Y:S01]  /*10a40*/  F2FP.BF16.F32.PACK_AB R17, R60, R57 ;  /* 0x000000393c11723e */ /* 0x020fe200000010ff */
[C---:B------:R-:W-:Y:S05]  /*10a50*/  HMMA.16816.F32.BF16 R92, R12.reuse, R36, R92 ;  /* 0x000000240c5c723c */ /* 0x040fea000004185c */
[----:B----4-:R-:W-:Y:S01]  /*10a60*/  F2FP.BF16.F32.PACK_AB R19, R130, R59 ;  /* 0x0000003b8213723e */ /* 0x010fe200000010ff */
[C---:B------:R-:W-:Y:S05]  /*10a70*/  HMMA.16816.F32.BF16 R96, R12.reuse, R38, R96 ;  /* 0x000000260c60723c */ /* 0x040fea0000041860 */
[----:B--2---:R-:W-:Y:S01]  /*10a80*/  F2FP.BF16.F32.PACK_AB R16, R32, R61 ;  /* 0x0000003d2010723e */ /* 0x004fe200000010ff */
[C---:B------:R-:W-:Y:S05]  /*10a90*/  HMMA.16816.F32.BF16 R100, R12.reuse, R24, R100 ;  /* 0x000000180c64723c */ /* 0x040fea0000041864 */
[----:B------:R-:W-:Y:S01]  /*10aa0*/  FADD.FTZ R35, R138, R35 ;  /* 0x000000238a237221 */ /* 0x000fe20000010000 */
[----:B------:R-:W-:Y:S01]  /*10ab0*/  HMMA.16816.F32.BF16 R104, R12, R26, R104 ;  /* 0x0000001a0c68723c */ /* 0x000fe20000041868 */
[----:B------:R-:W1:Y:S04]  /*10ac0*/  LDSM.16.MT88.4 R12, [R168+0xcc00] ;  /* 0x00cc0000a80c783b */ /* 0x000e680000004200 */
[----:B---3--:R-:W-:Y:S01]  /*10ad0*/  F2FP.BF16.F32.PACK_AB R18, R194, R33 ;  /* 0x00000021c212723e */ /* 0x008fe200000010ff */
[----:B------:R-:W-:Y:S01]  /*10ae0*/  FADD.FTZ R122, R122, R35 ;  /* 0x000000237a7a7221 */ /* 0x000fe20000010000 */
[----:B------:R-:W-:Y:S04]  /*10af0*/  FADD.FTZ R25, R112, R113 ;  /* 0x0000007170197221 */ /* 0x000fe80000010000 */
[----:B------:R-:W-:Y:S01]  /*10b00*/  FADD.FTZ R27, R115, R122 ;  /* 0x0000007a731b7221 */ /* 0x000fe20000010000 */
[----:B------:R-:W-:Y:S01]  /*10b10*/  FADD.FTZ R24, R142, R25 ;  /* 0x000000198e187221 */ /* 0x000fe20000010000 */
[C---:B------:R-:W-:Y:S01]  /*10b20*/  HMMA.16816.F32.BF16 R112, R16.reuse, R108, R4 ;  /* 0x0000006c1070723c */ /* 0x040fe20000041804 */
[----:B------:R-:W2:Y:S04]  /*10b30*/  LDSM.16.MT88.4 R4, [R170+0xec00] ;  /* 0x00ec0000aa04783b */ /* 0x000ea80000004200 */
[----:B------:R-:W-:Y:S01]  /*10b40*/  FADD.FTZ R146, R146, R27 ;  /* 0x0000001b92927221 */ /* 0x000fe20000010000 */
[C---:B------:R-:W-:Y:S03]  /*10b50*/  HMMA.16816.F32.BF16 R108, R16.reuse, R110, R8 ;  /* 0x0000006e106c723c */ /* 0x040fe60000041808 */
[----:B------:R-:W3:Y:S02]  /*10b60*/  LDSM.16.MT88.4 R8, [R168+0xec00] ;  /* 0x00ec0000a808783b */ /* 0x000ee40000004200 */
        /* <DEDUP_REMOVED lines=11> */
[----:B------:R-:W-:Y:S01]  /*10c20*/  FADD.FTZ R150, R150, R139 ;  /* 0x0000008b96967221 */ /* 0x000fe20000010000 */
[C---:B------:R-:W-:Y:S04]  /*10c30*/  HMMA.16816.F32.BF16 R88, R16.reuse, R14, R88 ;  /* 0x0000000e1058723c */ /* 0x040fe80000041858 */
[----:B------:R-:W-:Y:S01]  /*10c40*/  FADD.FTZ R20, R116, R145 ;  /* 0x0000009174147221 */ /* 0x000fe20000010000 */
[----:B------:R-:W-:Y:S01]  /*10c50*/  FADD.FTZ R149, R149, R150 ;  /* 0x0000009695957221 */ /* 0x000fe20000010000 */
[C---:B--2---:R-:W-:Y:S05]  /*10c60*/  HMMA.16816.F32.BF16 R92, R16.reuse, R4, R92 ;  /* 0x00000004105c723c */ /* 0x044fea000004185c */
[----:B------:R-:W-:Y:S01]  /*10c70*/  FADD.FTZ R20, R151, R20 ;  /* 0x0000001497147221 */ /* 0x000fe20000010000 */
[----:B------:R-:W-:Y:S01]  /*10c80*/  FADD.FTZ R42, R42, R149 ;  /* 0x000000952a2a7221 */ /* 0x000fe20000010000 */
[C---:B------:R-:W-:Y:S04]  /*10c90*/  HMMA.16816.F32.BF16 R96, R16.reuse, R6, R96 ;  /* 0x000000061060723c */ /* 0x040fe80000041860 */
[----:B------:R-:W-:Y:S01]  /*10ca0*/  FADD.FTZ R117, R117, R20 ;  /* 0x0000001475757221 */ /* 0x000fe20000010000 */
[----:B------:R-:W-:Y:S01]  /*10cb0*/  FADD.FTZ R20, R43, R42 ;  /* 0x0000002a2b147221 */ /* 0x000fe20000010000 */
[C---:B---3--:R-:W-:Y:S05]  /*10cc0*/  HMMA.16816.F32.BF16 R100, R16.reuse, R8, R100 ;  /* 0x000000081064723c */ /* 0x048fea0000041864 */
[----:B------:R-:W-:Y:S01]  /*10cd0*/  FADD.FTZ R117, R40, R117 ;  /* 0x0000007528757221 */ /* 0x000fe20000010000 */
[----:B------:R-:W-:Y:S01]  /*10ce0*/  FADD.FTZ R153, R153, R20 ;  /* 0x0000001499997221 */ /* 0x000fe20000010000 */
[----:B------:R-:W-:Y:S04]  /*10cf0*/  HMMA.16816.F32.BF16 R104, R16, R10, R104 ;  /* 0x0000000a1068723c */ /* 0x000fe80000041868 */
[----:B------:R-:W-:Y:S01]  /*10d00*/  FADD.FTZ R44, R44, R117 ;  /* 0x000000752c2c7221 */ /* 0x000fe20000010000 */
[----:B------:R-:W-:Y:S01]  /*10d10*/  MOV R117, R2 ;  /* 0x0000000200757202 */ /* 0x000fe20000000f00 */
[----:B------:R-:W-:Y:S02]  /*10d20*/  FADD.FTZ R153, R46, R153 ;  /* 0x000000992e997221 */ /* 0x000fe40000010000 */
        /* <DEDUP_REMOVED lines=22> */
.L_x_2014:
[----:B------:R-:W1:Y:S01]  /*10e90*/  SHFL.BFLY PT, R3, R194, 0x2, 0x1f ;  /* 0x0c401f00c2037f89 */ /* 0x000e6200000e0000 */
[----:B------:R-:W-:Y:S01]  /*10ea0*/  MOV R6, 0x3f800000 ;  /* 0x3f80000000067802 */ /* 0x000fe20000000f00 */
[----:B------:R-:W2:Y:S01]  /*10eb0*/  S2UR UR4, SR_CgaCtaId ;  /* 0x00000000000479c3 */ /* 0x000ea20000008800 */
[----:B------:R-:W-:Y:S01]  /*10ec0*/  MOV R7, 0x3f800000 ;  /* 0x3f80000000077802 */ /* 0x000fe20000000f00 */
[----:B------:R-:W3:Y:S01]  /*10ed0*/  SHFL.BFLY PT, R4, R195, 0x2, 0x1f ;  /* 0x0c401f00c3047f89 */ /* 0x000ee200000e0000 */
[----:B------:R-:W-:Y:S01]  /*10ee0*/  UMOV UR5, 0x400 ;  /* 0x0000040000057882 */ /* 0x000fe20000000000 */
[----:B------:R-:W-:Y:S01]  /*10ef0*/  MOV R14, 0x7f800000 ;  /* 0x7f800000000e7802 */ /* 0x000fe20000000f00 */
[----:B-1----:R-:W-:Y:S02]  /*10f00*/  FADD.FTZ R8, R3, R194 ;  /* 0x000000c203087221 */ /* 0x002fe40000010000 */
[----:B------:R-:W1:Y:S01]  /*10f10*/  S2R R3, SR_TID.X ;  /* 0x0000000000037919 */ /* 0x000e620000002100 */
[----:B--2---:R-:W-:Y:S01]  /*10f20*/  ULEA UR4, UR4, UR5, 0x18 ;  /* 0x0000000504047291 */ /* 0x004fe2000f8ec03f */
[----:B---3--:R-:W-:Y:S01]  /*10f30*/  FADD.FTZ R9, R4, R195 ;  /* 0x000000c304097221 */ /* 0x008fe20000010000 */
[----:B------:R-:W2:Y:S04]  /*10f40*/  SHFL.BFLY PT, R5, R8, 0x1, 0x1f ;  /* 0x0c201f0008057f89 */ /* 0x000ea800000e0000 */
[----:B------:R-:W3:Y:S01]  /*10f50*/  SHFL.BFLY PT, R4, R9, 0x1, 0x1f ;  /* 0x0c201f0009047f89 */ /* 0x000ee200000e0000 */
[----:B--2---:R-:W-:Y:S01]  /*10f60*/  FADD.FTZ R5, R8, R5 ;  /* 0x0000000508057221 */ /* 0x004fe20000010000 */
[----:B---3--:R-:W-:-:S04]  /*10f70*/  FADD.FTZ R4, R9, R4 ;  /* 0x0000000409047221 */ /* 0x008fc80000010000 */
[----:B------:R-:W-:Y:S02]  /*10f80*/  FSETP.NE.FTZ.AND P3, PT, R5, RZ, PT ;  /* 0x000000ff0500720b */ /* 0x000fe40003f75000 */
[----:B------:R-:W-:-:S11]  /*10f90*/  FSETP.NE.FTZ.AND P2, PT, R4, RZ, PT ;  /* 0x000000ff0400720b */ /* 0x000fd60003f55000 */
[----:B------:R-:W2:Y:S01]  /*10fa0*/  @P3 MUFU.RCP R6, R5 ;  /* 0x0000000500063308 */ /* 0x000ea20000001000 */
[----:B------:R-:W3:Y:S07]  /*10fb0*/  @P3 LDC R21, c[0x0][0x2e8] ;  /* 0x0000ba00ff153b82 */ /* 0x000eee0000000800 */
[----:B------:R-:W4:Y:S01]  /*10fc0*/  @P2 MUFU.RCP R7, R4 ;  /* 0x0000000400072308 */ /* 0x000f220000001000 */
[----:B------:R-:W5:Y:S07]  /*10fd0*/  @P2 LDC R19, c[0x0][0x2e8] ;  /* 0x0000ba00ff132b82 */ /* 0x000f6e0000000800 */
[----:B------:R-:W3:Y:S01]  /*10fe0*/  @P3 MUFU.LG2 R5, R5 ;  /* 0x0000000500053308 */ /* 0x000ee20000000c00 */
[C---:B--2---:R-:W-:Y:S01]  /*10ff0*/  FMUL.FTZ R112, R6.reuse, R112 ;  /* 0x0000007006707220 */ /* 0x044fe20000410000 */
        /* <DEDUP_REMOVED lines=24> */
[C---:B----4-:R-:W-:Y:S01]  /*11180*/  FMUL.FTZ R115, R7.reuse, R115 ;  /* 0x0000007307737220 */ /* 0x050fe20000410000 */
        /* <DEDUP_REMOVED lines=26> */
[----:B------:R-:W-:Y:S01]  /*11330*/  LEA.HI R6, R6, R3, RZ, 0x5 ;  /* 0x0000000306067211 */ /* 0x000fe200078f28ff */
[----:B---3--:R-:W-:Y:S01]  /*11340*/  @P3 FMUL.FTZ R5, R5, 0.69314718246459960938 ;  /* 0x3f31721805053820 */ /* 0x008fe20000410000 */
[----:B------:R-:W-:-:S02]  /*11350*/  SHF.R.S32.HI R10, RZ, 0x1f, R7 ;  /* 0x0000001fff0a7819 */ /* 0x000fc40000011407 */
[----:B------:R-:W-:Y:S02]  /*11360*/  LOP3.LUT R12, R8, 0xfffffffc, RZ, 0xc0, !PT ;  /* 0xfffffffc080c7812 */ /* 0x000fe400078ec0ff */
[----:B------:R-:W-:Y:S02]  /*11370*/  LEA.HI R10, R10, R7, RZ, 0x3 ;  /* 0x000000070a0a7211 */ /* 0x000fe400078f18ff */
[----:B------:R-:W-:Y:S02]  /*11380*/  SHF.R.S32.HI R11, RZ, 0x5, R6 ;  /* 0x00000005ff0b7819 */ /* 0x000fe40000011406 */
[----:B------:R-:W-:Y:S02]  /*11390*/  LOP3.LUT R10, R10, 0xfffffff8, RZ, 0xc0, !PT ;  /* 0xfffffff80a0a7812 */ /* 0x000fe400078ec0ff */
[----:B------:R-:W-:Y:S02]  /*113a0*/  IADD3 R12, -R12, R3, RZ ;  /* 0x000000030c0c7210 */ /* 0x000fe40007ffe1ff */
[----:B------:R-:W-:-:S02]  /*113b0*/  IADD3 R10, R7, -R10, RZ ;  /* 0x8000000a070a7210 */ /* 0x000fc40007ffe0ff */
[----:B------:R-:W-:Y:S02]  /*113c0*/  LEA R12, R11, R12, 0x8 ;  /* 0x0000000c0b0c7211 */ /* 0x000fe400078e40ff */
[C---:B------:R-:W-:Y:S02]  /*113d0*/  LEA.HI R9, R10.reuse, R10, RZ, 0x1 ;  /* 0x0000000a0a097211 */ /* 0x040fe400078f08ff */
[----:B------:R-:W-:Y:S02]  /*113e0*/  F2FP.BF16.F32.PACK_AB R112, R113, R112 ;  /* 0x000000707170723e */ /* 0x000fe400000010ff */
[----:B------:R-:W-:Y:S02]  /*113f0*/  LOP3.LUT R13, R9, 0x3fffffe, RZ, 0xc0, !PT ;  /* 0x03fffffe090d7812 */ /* 0x000fe400078ec0ff */
[----:B------:R-:W-:Y:S02]  /*11400*/  SHF.R.S32.HI R9, RZ, 0x1, R9 ;  /* 0x00000001ff097819 */ /* 0x000fe40000011409 */
[----:B------:R-:W-:Y:S01]  /*11410*/  F2FP.BF16.F32.PACK_AB R114, R115, R114 ;  /* 0x000000727372723e */ /* 0x000fe200000010ff */
[----:B------:R-:W-:Y:S01]  /*11420*/  IMAD.IADD R13, R10, 0x1, -R13 ;  /* 0x000000010a0d7824 */ /* 0x000fe200078e0a0d */
[----:B------:R-:W-:-:S02]  /*11430*/  SHF.L.U32 R10, R9, 0x6, RZ ;  /* 0x00000006090a7819 */ /* 0x000fc400000006ff */
[----:B------:R-:W-:Y:S02]  /*11440*/  LOP3.LUT P0, RZ, R9, 0x2, RZ, 0xc0, !PT ;  /* 0x0000000209ff7812 */ /* 0x000fe4000780c0ff */
[----:B------:R-:W-:Y:S02]  /*11450*/  LOP3.LUT R10, R10, 0xc0, RZ, 0xc0, !PT ;  /* 0x000000c00a0a7812 */ /* 0x000fe400078ec0ff */
[----:B------:R-:W-:Y:S02]  /*11460*/  LEA R12, R13, R12, 0x4 ;  /* 0x0000000c0d0c7211 */ /* 0x000fe400078e20ff */
[----:B------:R-:W-:Y:S02]  /*11470*/  LOP3.LUT R13, R9, 0x1, RZ, 0xc0, !PT ;  /* 0x00000001090d7812 */ /* 0x000fe400078ec0ff */
[----:B------:R-:W-:Y:S02]  /*11480*/  LEA.HI R15, R10, R10, RZ, 0x1d ;  /* 0x0000000a0a0f7211 */ /* 0x000fe400078fe8ff */
[----:B------:R-:W-:-:S02]  /*11490*/  ISETP.NE.U32.AND P1, PT, R13, 0x1, PT ;  /* 0x000000010d00780c */ /* 0x000fc40003f25070 */
[----:B------:R-:W-:Y:S01]  /*114a0*/  MOV R9, 0x20 ;  /* 0x0000002000097802 */ /* 0x000fe20000000f00 */
[----:B------:R-:W-:Y:S01]  /*114b0*/  IMAD.U32 R12, R12, 0x2, R15 ;  /* 0x000000020c0c7824 */ /* 0x000fe200078e000f */
[----:B------:R-:W-:Y:S02]  /*114c0*/  F2FP.BF16.F32.PACK_AB R108, R109, R108 ;  /* 0x0000006c6d6c723e */ /* 0x000fe400000010ff */
[----:B------:R-:W-:Y:S02]  /*114d0*/  SEL R10, R9, 0xffffffe0, !P0 ;  /* 0xffffffe0090a7807 */ /* 0x000fe40004000000 */
[----:B------:R-:W-:Y:S01]  /*114e0*/  LEA R13, R12, UR4, 0x1 ;  /* 0x000000040c0d7c11 */ /* 0x000fe2000f8e08ff */
[----:B------:R-:W-:Y:S01]  /*114f0*/  ULDC.U8 UR4, c[0x0][0x3d8] ;  /* 0x0000f60000047ab9 */ /* 0x000fe20000000000 */
[----:B------:R-:W-:Y:S02]  /*11500*/  F2FP.BF16.F32.PACK_AB R110, R111, R110 ;  /* 0x0000006e6f6e723e */ /* 0x000fe400000010ff */
[C---:B------:R-:W-:Y:S01]  /*11510*/  IADD3 R15, R13.reuse, -0x10, RZ ;  /* 0xfffffff00d0f7810 */ /* 0x040fe20007ffe0ff */
[C---:B------:R-:W-:Y:S01]  /*11520*/  IMAD.IADD R9, R13.reuse, 0x1, R10 ;  /* 0x000000010d097824 */ /* 0x040fe200078e020a */
[----:B------:R-:W-:Y:S01]  /*11530*/  @P1 IADD3 R15, R13, 0x10, RZ ;  /* 0x000000100d0f1810 */ /* 0x000fe20007ffe0ff */
[----:B------:R-:W-:Y:S01]  /*11540*/  STS [R13], R112 ;  /* 0x000000700d007388 */ /* 0x000fe20000000800 */
[----:B------:R-:W-:-:S02]  /*11550*/  F2FP.BF16.F32.PACK_AB R68, R69, R68 ;  /* 0x000000444544723e */ /* 0x000fc400000010ff */
[----:B------:R-:W-:Y:S01]  /*11560*/  F2FP.BF16.F32.PACK_AB R70, R71, R70 ;  /* 0x000000464746723e */ /* 0x000fe200000010ff */
[----:B------:R-:W-:Y:S01]  /*11570*/  STS [R13+0x200], R114 ;  /* 0x000200720d007388 */ /* 0x000fe20000000800 */
[----:B------:R-:W-:Y:S02]  /*11580*/  F2FP.BF16.F32.PACK_AB R72, R73, R72 ;  /* 0x000000484948723e */ /* 0x000fe400000010ff */
[----:B------:R-:W-:Y:S01]  /*11590*/  F2FP.BF16.F32.PACK_AB R74, R75, R74 ;  /* 0x0000004a4b4a723e */ /* 0x000fe200000010ff */
[----:B------:R-:W-:Y:S01]  /*115a0*/  STS [R15], R108 ;  /* 0x0000006c0f007388 */ /* 0x000fe20000000800 */
[----:B------:R-:W-:Y:S02]  /*115b0*/  IADD3 R17, R10, R15, RZ ;  /* 0x0000000f0a117210 */ /* 0x000fe40007ffe0ff */
        /* <DEDUP_REMOVED lines=24> */
[----:B------:R-:W-:Y:S01]  /*11740*/  ISETP.NE.AND P0, PT, RZ, UR4, PT ;  /* 0x00000004ff007c0c */ /* 0x000fe2000bf05270 */
[----:B------:R-:W-:Y:S01]  /*11750*/  STS [R15+0x1200], R82 ;  /* 0x001200520f007388 */ /* 0x000fe20000000800 */
[----:B------:R-:W-:Y:S01]  /*11760*/  MOV R10, 0x7f800000 ;  /* 0x7f800000000a7802 */ /* 0x000fe20000000f00 */
[----:B------:R-:W-:Y:S02]  /*11770*/  @P3 FFMA.FTZ R10, R2, R21, R5 ;  /* 0x00000015020a3223 */ /* 0x000fe40000010005 */
[----:B------:R-:W-:Y:S04]  /*11780*/  STS [R9+0x1000], R84 ;  /* 0x0010005409007388 */ /* 0x000fe80000000800 */
[----:B------:R-:W-:Y:S04]  /*11790*/  STS [R9+0x1200], R86 ;  /* 0x0012005609007388 */ /* 0x000fe80000000800 */
[----:B------:R-:W-:Y:S04]  /*117a0*/  STS [R17+0x1000], R88 ;  /* 0x0010005811007388 */ /* 0x000fe80000000800 */
[----:B------:R-:W-:Y:S04]  /*117b0*/  STS [R17+0x1200], R90 ;  /* 0x0012005a11007388 */ /* 0x000fe80000000800 */
[----:B------:R-:W-:Y:S04]  /*117c0*/  STS [R13+0x2000], R92 ;  /* 0x0020005c0d007388 */ /* 0x000fe80000000800 */
[----:B------:R1:W-:Y:S04]  /*117d0*/  STS [R13+0x2200], R94 ;  /* 0x0022005e0d007388 */ /* 0x0003e80000000800 */
[----:B------:R2:W-:Y:S04]  /*117e0*/  STS [R15+0x2000], R96 ;  /* 0x002000600f007388 */ /* 0x0005e80000000800 */
[----:B------:R2:W-:Y:S04]  /*117f0*/  STS [R15+0x2200], R98 ;  /* 0x002200620f007388 */ /* 0x0005e80000000800 */
[----:B------:R2:W-:Y:S04]  /*11800*/  STS [R9+0x2000], R100 ;  /* 0x0020006409007388 */ /* 0x0005e80000000800 */
[----:B------:R2:W-:Y:S04]  /*11810*/  STS [R9+0x2200], R102 ;  /* 0x0022006609007388 */ /* 0x0005e80000000800 */
[----:B------:R2:W-:Y:S04]  /*11820*/  STS [R17+0x2000], R104 ;  /* 0x0020006811007388 */ /* 0x0005e80000000800 */
[----:B------:R2:W-:Y:S01]  /*11830*/  STS [R17+0x2200], R106 ;  /* 0x0022006a11007388 */ /* 0x0005e20000000800 */
[----:B-1----:R-:W-:-:S04]  /*11840*/  @P2 FMUL.FTZ R13, R4, 0.69314718246459960938 ;  /* 0x3f317218040d2820 */ /* 0x002fc80000410000 */
[----:B-----5:R-:W-:Y:S01]  /*11850*/  @P2 FFMA.FTZ R14, R0, R19, R13 ;  /* 0x00000013000e2223 */ /* 0x020fe2000001000d */
[----:B------:R-:W-:Y:S06]  /*11860*/  @!P0 BRA `(.L_x_2019) ;  /* 0x0000000000248947 */ /* 0x000fec0003800000 */
[----:B------:R-:W1:Y:S01]  /*11870*/  S2R R0, SR_CTAID.Y ;  /* 0x0000000000007919 */ /* 0x000e620000002600 */
[----:B------:R-:W1:Y:S01]  /*11880*/  LDC R5, c[0x0][0x2c4] ;  /* 0x0000b100ff057b82 */ /* 0x000e620000000800 */
[----:B------:R-:W-:Y:S01]  /*11890*/  ISETP.NE.AND P0, PT, R183, -0x1, PT ;  /* 0xffffffffb700780c */ /* 0x000fe20003f05270 */
[----:B------:R-:W3:Y:S06]  /*118a0*/  S2R R25, SR_CTAID.Z ;  /* 0x0000000000197919 */ /* 0x000eec0000002700 */
[----:B------:R-:W3:Y:S01]  /*118b0*/  LDC R2, c[0x0][0x2e4] ;  /* 0x0000b900ff027b82 */ /* 0x000ee20000000800 */
[----:B-1----:R-:W-:-:S05]  /*118c0*/  IMAD R4, R0, R5, RZ ;  /* 0x0000000500047224 */ /* 0x002fca00078e02ff */
[----:B------:R-:W-:-:S05]  /*118d0*/  SEL R4, R4, R183, !P0 ;  /* 0x000000b704047207 */ /* 0x000fca0004000000 */
[----:B---3--:R-:W-:Y:S01]  /*118e0*/  IMAD R2, R25, R2, R4 ;  /* 0x0000000219027224 */ /* 0x008fe200078e0204 */
[----:B------:R-:W-:Y:S06]  /*118f0*/  BRA `(.L_x_2020) ;  /* 0x0000000000187947 */ /* 0x000fec0003800000 */
.L_x_2019:
[----:B------:R-:W1:Y:S01]  /*11900*/  S2R R25, SR_CTAID.Z ;  /* 0x0000000000197919 */ /* 0x000e620000002700 */
[----:B------:R-:W1:Y:S01]  /*11910*/  LDC R5, c[0x0][0x270] ;  /* 0x00009c00ff057b82 */ /* 0x000e620000000800 */
[----:B------:R-:W1:Y:S07]  /*11920*/  S2R R0, SR_CTAID.Y ;  /* 0x0000000000007919 */ /* 0x000e6e0000002600 */
[----:B------:R-:W3:Y:S01]  /*11930*/  LDC R2, c[0x0][0x2c4] ;  /* 0x0000b100ff027b82 */ /* 0x000ee20000000800 */
[----:B-1----:R-:W-:-:S04]  /*11940*/  IMAD R5, R0, R5, R25 ;  /* 0x0000000500057224 */ /* 0x002fc800078e0219 */
[----:B---3--:R-:W-:-:S07]  /*11950*/  IMAD R2, R5, R2, RZ ;  /* 0x0000000205027224 */ /* 0x008fce00078e02ff */
.L_x_2020:
[----:B------:R-:W-:Y:S01]  /*11960*/  BAR.SYNC.DEFER_BLOCKING 0x0 ;  /* 0x0000000000007b1d */ /* 0x000fe20000010000 */
[----:B------:R-:W-:Y:S02]  /*11970*/  LOP3.LUT R24, R6, 0xffffffe0, RZ, 0xc0, !PT ;  /* 0xffffffe006187812 */ /* 0x000fe400078ec0ff */
[----:B--2---:R-:W-:Y:S02]  /*11980*/  SHF.R.S32.HI R15, RZ, 0x1f, R0 ;  /* 0x0000001fff0f7819 */ /* 0x004fe40000011400 */
[----:B------:R-:W-:-:S03]  /*11990*/  SHF.R.S32.HI R185, RZ, 0x1f, R184 ;  /* 0x0000001fffb97819 */ /* 0x000fc600000114b8 */
[----:B------:R-:W1:Y:S01]  /*119a0*/  LDC.64 R4, c[0x0][0x290] ;  /* 0x0000a400ff047b82 */ /* 0x000e620000000a00 */
[----:B------:R-:W-:Y:S01]  /*119b0*/  IMAD.IADD R24, R3, 0x1, -R24 ;  /* 0x0000000103187824 */ /* 0x000fe200078e0a18 */
[----:B------:R-:W2:Y:S01]  /*119c0*/  S2R R9, SR_CTAID.X ;  /* 0x0000000000097919 */ /* 0x000ea20000002500 */
[----:B------:R-:W-:Y:S01]  /*119d0*/  ISETP.NE.AND P1, PT, R183, -0x1, PT ;  /* 0xffffffffb700780c */ /* 0x000fe20003f25270 */
[----:B------:R-:W-:Y:S01]  /*119e0*/  BSSY B0, `(.L_x_2021) ;  /* 0x0000029000007945 */ /* 0x000fe20003800000 */
[----:B------:R-:W3:Y:S01]  /*119f0*/  S2R R6, SR_TID.X ;  /* 0x0000000000067919 */ /* 0x000ee20000002100 */
[----:B------:R-:W-:Y:S02]  /*11a00*/  LOP3.LUT P2, RZ, R24, 0x3, RZ, 0xc0, !PT ;  /* 0x0000000318ff7812 */ /* 0x000fe4000784c0ff */
[----:B------:R-:W4:Y:S01]  /*11a10*/  LDC.64 R12, c[0x0][0x298] ;  /* 0x0000a600ff0c7b82 */ /* 0x000f220000000a00 */
[----:B------:R1:W2:Y:S04]  /*11a20*/  LDS.128 R20, [R181+0x800] ;  /* 0x00080000b5147984 */ /* 0x0002a80000000c00 */
[----:B------:R1:W2:Y:S02]  /*11a30*/  LDS.128 R16, [R181+0x1800] ;  /* 0x00180000b5107984 */ /* 0x0002a40000000c00 */
[----:B-1----:R-:W-:-:S02]  /*11a40*/  IMAD R15, R15, R4, RZ ;  /* 0x000000040f0f7224 */ /* 0x002fc400078e02ff */
[----:B------:R-:W-:Y:S01]  /*11a50*/  IMAD.WIDE.U32 R28, R0, R4, RZ ;  /* 0x00000004001c7225 */ /* 0x000fe200078e00ff */
[----:B------:R-:W-:-:S03]  /*11a60*/  SHF.R.S32.HI R4, RZ, 0x1f, R11 ;  /* 0x0000001fff047819 */ /* 0x000fc6000001140b */
[----:B------:R-:W-:Y:S01]  /*11a70*/  IMAD R5, R0, R5, R15 ;  /* 0x0000000500057224 */ /* 0x000fe200078e020f */
[----:B------:R-:W-:Y:S01]  /*11a80*/  LEA.HI R4, R4, R11, RZ, 0x2 ;  /* 0x0000000b04047211 */ /* 0x000fe200078f10ff */
[----:B----4-:R-:W-:-:S03]  /*11a90*/  IMAD.WIDE.U32 R30, R183, R12, RZ ;  /* 0x0000000cb71e7225 */ /* 0x010fc600078e00ff */
[----:B------:R-:W-:Y:S01]  /*11aa0*/  LOP3.LUT R4, R4, 0xffffffc, RZ, 0xc0, !PT ;  /* 0x0ffffffc04047812 */ /* 0x000fe200078ec0ff */
[----:B--2---:R-:W-:Y:S01]  /*11ab0*/  IMAD.SHL.U32 R15, R9, 0x40, RZ ;  /* 0x00000040090f7824 */ /* 0x004fe200078e00ff */
[----:B------:R-:W-:Y:S01]  /*11ac0*/  SEL R0, R28, R30, !P1 ;  /* 0x0000001e1c007207 */ /* 0x000fe20004800000 */
[----:B------:R-:W-:Y:S01]  /*11ad0*/  IMAD R183, R183, R13, R31 ;  /* 0x0000000db7b77224 */ /* 0x000fe200078e021f */
[----:B------:R-:W-:Y:S01]  /*11ae0*/  IADD3 R11, R11, -R4, RZ ;  /* 0x800000040b0b7210 */ /* 0x000fe20007ffe0ff */
[C---:B------:R-:W-:Y:S01]  /*11af0*/  IMAD.WIDE.U32 R26, R15.reuse, R12, R184 ;  /* 0x0000000c0f1a7225 */ /* 0x040fe200078e00b8 */
[----:B------:R-:W-:Y:S02]  /*11b00*/  SHF.R.S32.HI R3, RZ, 0x1f, R15 ;  /* 0x0000001fff037819 */ /* 0x000fe4000001140f */
[----:B------:R-:W-:Y:S01]  /*11b10*/  IADD3 R4, -R15, R182, RZ ;  /* 0x000000b60f047210 */ /* 0x000fe20007ffe1ff */
[----:B------:R-:W-:Y:S01]  /*11b20*/  @!P1 IMAD.IADD R183, R29, 0x1, R5 ;  /* 0x000000011db79824 */ /* 0x000fe200078e0205 */
[----:B------:R-:W-:Y:S01]  /*11b30*/  IADD3 R28, P0, R0, R26, RZ ;  /* 0x0000001a001c7210 */ /* 0x000fe20007f1e0ff */
[----:B------:R-:W-:-:S02]  /*11b40*/  IMAD R0, R3, R12, RZ ;  /* 0x0000000c03007224 */ /* 0x000fc400078e02ff */
[----:B------:R-:W-:Y:S02]  /*11b50*/  IMAD R9, R9, -0x40, R182 ;  /* 0xffffffc009097824 */ /* 0x000fe400078e02b6 */
[----:B------:R-:W-:Y:S02]  /*11b60*/  IMAD R0, R15, R13, R0 ;  /* 0x0000000d0f007224 */ /* 0x000fe400078e0200 */
[----:B------:R-:W-:Y:S01]  /*11b70*/  IMAD R11, R11, 0x10, R188 ;  /* 0x000000100b0b7824 */ /* 0x000fe200078e02bc */
[----:B---3--:R-:W-:Y:S06]  /*11b80*/  @P2 BRA `(.L_x_2022) ;  /* 0x0000000000382947 */ /* 0x008fec0003800000 */
[----:B------:R-:W1:Y:S01]  /*11b90*/  S2R R3, SR_CTAID.X ;  /* 0x0000000000037919 */ /* 0x000e620000002500 */
[----:B------:R-:W-:Y:S01]  /*11ba0*/  ULDC.64 UR4, c[0x0][0x2b0] ;  /* 0x0000ac0000047ab9 */ /* 0x000fe20000000a00 */
[C---:B-1----:R-:W-:Y:S02]  /*11bb0*/  IMAD R2, R3.reuse, 0x40, R2 ;  /* 0x0000004003027824 */ /* 0x042fe400078e0202 */
[----:B------:R-:W-:Y:S02]  /*11bc0*/  IMAD R182, R3, -0x40, R182 ;  /* 0xffffffc003b67824 */ /* 0x000fe400078e02b6 */
[C---:B------:R-:W-:Y:S01]  /*11bd0*/  VIADD R3, R11.reuse, 0x8 ;  /* 0x000000080b037836 */ /* 0x040fe20000000000 */
[----:B------:R-:W-:Y:S02]  /*11be0*/  SHF.R.S32.HI R24, RZ, 0x1f, R2 ;  /* 0x0000001fff187819 */ /* 0x000fe40000011402 */
[----:B------:R-:W-:Y:S02]  /*11bf0*/  IADD3 R2, P1, R11, R2, RZ ;  /* 0x000000020b027210 */ /* 0x000fe40007f3e0ff */
[----:B------:R-:W-:-:S02]  /*11c00*/  ISETP.GE.AND P2, PT, R3, R182, PT ;  /* 0x000000b60300720c */ /* 0x000fc40003f46270 */
[C---:B------:R-:W-:Y:S02]  /*11c10*/  ISETP.GE.AND P3, PT, R11.reuse, R182, PT ;  /* 0x000000b60b00720c */ /* 0x040fe40003f66270 */
[----:B------:R-:W-:Y:S02]  /*11c20*/  LEA.HI.X.SX32 R11, R11, R24, 0x1, P1 ;  /* 0x000000180b0b7211 */ /* 0x000fe400008f0eff */
[----:B------:R-:W-:-:S04]  /*11c30*/  LEA R30, P1, R2, UR4, 0x2 ;  /* 0x00000004021e7c11 */ /* 0x000fc8000f8210ff */
[----:B------:R-:W-:-:S05]  /*11c40*/  LEA.HI.X R31, R2, UR5, R11, 0x2, P1 ;  /* 0x00000005021f7c11 */ /* 0x000fca00088f140b */
[----:B------:R1:W-:Y:S04]  /*11c50*/  @!P3 STG.E desc[UR10][R30.64], R10 ;  /* 0x0000000a1e00b986 */ /* 0x0003e8000c10190a */
[----:B------:R1:W-:Y:S02]  /*11c60*/  @!P2 STG.E desc[UR10][R30.64+0x20], R14 ;  /* 0x0000200e1e00a986 */ /* 0x0003e4000c10190a */
.L_x_2022:
[----:B------:R-:W-:Y:S05]  /*11c70*/  BSYNC B0 ;  /* 0x0000000000007941 */ /* 0x000fea0003800000 */
.L_x_2021:
[----:B------:R-:W-:Y:S01]  /*11c80*/  SHF.R.S32.HI R2, RZ, 0x1f, R25 ;  /* 0x0000001fff027819 */ /* 0x000fe20000011419 */
[----:B------:R-:W-:Y:S01]  /*11c90*/  ULDC.64 UR4, c[0x0][0x2a0] ;  /* 0x0000a80000047ab9 */ /* 0x000fe20000000a00 */
[----:B------:R-:W-:Y:S01]  /*11ca0*/  LEA.HI.SX32 R8, R8, 0x20, 0x1e ;  /* 0x0000002008087811 */ /* 0x000fe200078ff2ff */
[----:B------:R-:W-:Y:S01]  /*11cb0*/  BSSY B0, `(.L_x_2023) ;  /* 0x000001f000007945 */ /* 0x000fe20003800000 */
[----:B------:R-:W-:Y:S01]  /*11cc0*/  IADD3.X R29, R183, R27, R0, P0, !PT ;  /* 0x0000001bb71d7210 */ /* 0x000fe200007fe400 */
[----:B------:R-:W-:Y:S01]  /*11cd0*/  IMAD R0, R2, UR4, RZ ;  /* 0x0000000402007c24 */ /* 0x000fe2000f8e02ff */
[----:B------:R-:W-:Y:S02]  /*11ce0*/  ISETP.GE.AND P0, PT, R7, R4, PT ;  /* 0x000000040700720c */ /* 0x000fe40003f06270 */
[----:B------:R-:W-:Y:S01]  /*11cf0*/  ISETP.GE.AND P4, PT, R8, R9, PT ;  /* 0x000000090800720c */ /* 0x000fe20003f86270 */
[C---:B------:R-:W-:Y:S01]  /*11d00*/  IMAD R0, R25.reuse, UR5, R0 ;  /* 0x0000000519007c24 */ /* 0x040fe2000f8e0200 */
[----:B-1----:R1:W2:Y:S01]  /*11d10*/  LDS.128 R8, [R181+0x2000] ;  /* 0x00200000b5087984 */ /* 0x0022a20000000c00 */
[----:B------:R-:W-:Y:S01]  /*11d20*/  IMAD.WIDE.U32 R4, R25, UR4, R28 ;  /* 0x0000000419047c25 */ /* 0x000fe2000f8e001c */
[----:B------:R-:W-:-:S02]  /*11d30*/  SHF.R.S32.HI R3, RZ, 0x1f, R6 ;  /* 0x0000001fff037819 */ /* 0x000fc40000011406 */
[----:B------:R1:W3:Y:S01]  /*11d40*/  LDS.128 R28, [R181] ;  /* 0x00000000b51c7984 */ /* 0x0002e20000000c00 */
[----:B------:R-:W-:Y:S01]  /*11d50*/  IMAD.IADD R15, R0, 0x1, R5 ;  /* 0x00000001000f7824 */ /* 0x000fe200078e0205 */
[----:B------:R-:W-:Y:S02]  /*11d60*/  LEA.HI R3, R3, R6, RZ, 0x2 ;  /* 0x0000000603037211 */ /* 0x000fe400078f10ff */
[----:B------:R1:W4:Y:S02]  /*11d70*/  LDS.128 R24, [R181+0x1000] ;  /* 0x00100000b5187984 */ /* 0x0003240000000c00 */
[----:B------:R-:W-:-:S04]  /*11d80*/  SHF.R.S32.HI R3, RZ, 0x2, R3 ;  /* 0x00000002ff037819 */ /* 0x000fc80000011403 */
[----:B------:R-:W-:Y:S01]  /*11d90*/  SHF.R.S32.HI R3, RZ, 0x1f, R3 ;  /* 0x0000001fff037819 */ /* 0x000fe20000011403 */
        /* <DEDUP_REMOVED lines=13> */
[----:B---3--:R3:W-:Y:S04]  /*11e70*/  @!P2 STG.E.128 desc[UR10][R34.64], R28 ;  /* 0x0000001c2200a986 */ /* 0x0087e8000c101d0a */
[----:B----4-:R3:W-:Y:S04]  /*11e80*/  @!P1 STG.E.128 desc[UR10][R34.64+0x40], R24 ;  /* 0x0000401822009986 */ /* 0x0107e8000c101d0a */
[----:B--2---:R3:W-:Y:S02]  /*11e90*/  @!P0 STG.E.128 desc[UR10][R34.64+0x80], R8 ;  /* 0x0000800822008986 */ /* 0x0047e4000c101d0a */
.L_x_2024:
[----:B------:R-:W-:Y:S05]  /*11ea0*/  BSYNC B0 ;  /* 0x0000000000007941 */ /* 0x000fea0003800000 */
.L_x_2023:
[----:B--23--:R2:W3:Y:S01]  /*11eb0*/  LDS.128 R8, [R181+0x2800] ;  /* 0x00280000b5087984 */ /* 0x00c4e20000000c00 */
[----:B------:R-:W-:Y:S05]  /*11ec0*/  @P4 EXIT ;  /* 0x000000000000494d */ /* 0x000fea0003800000 */
[----:B------:R-:W-:Y:S01]  /*11ed0*/  IADD3 R7, P0, R7, 0x20, RZ ;  /* 0x0000002007077810 */ /* 0x000fe20007f1e0ff */
[----:B------:R-:W-:Y:S01]  /*11ee0*/  IMAD.MOV.U32 R2, RZ, RZ, R4 ;  /* 0x000000ffff027224 */ /* 0x000fe200078e0004 */
[----:B------:R-:W-:Y:S01]  /*11ef0*/  ULDC UR6, c[0x0][0x2d0] ;  /* 0x0000b40000067ab9 */ /* 0x000fe20000000800 */
[----:B------:R-:W-:Y:S01]  /*11f00*/  ULDC.64 UR4, c[0x0][0x280] ;  /* 0x0000a00000047ab9 */ /* 0x000fe20000000a00 */
[----:B------:R-:W-:Y:S01]  /*11f10*/  ISETP.GE.AND P2, PT, R184, UR6, PT ;  /* 0x00000006b8007c0c */ /* 0x000fe2000bf46270 */
[----:B------:R-:W-:Y:S01]  /*11f20*/  IMAD.X R3, RZ, RZ, R3, P0 ;  /* 0x000000ffff037224 */ /* 0x000fe200000e0603 */
[----:B------:R-:W-:Y:S02]  /*11f30*/  ISETP.GE.AND P1, PT, R175, UR6, PT ;  /* 0x00000006af007c0c */ /* 0x000fe4000bf26270 */
[----:B------:R-:W-:Y:S01]  /*11f40*/  ISETP.GE.AND P0, PT, R174, UR6, PT ;  /* 0x00000006ae007c0c */ /* 0x000fe2000bf06270 */
[----:B------:R-:W-:Y:S01]  /*11f50*/  IMAD R0, R3, R12, RZ ;  /* 0x0000000c03007224 */ /* 0x000fe200078e02ff */
[----:B------:R-:W-:-:S03]  /*11f60*/  MOV R3, R15 ;  /* 0x0000000f00037202 */ /* 0x000fc60000000f00 */
[C---:B------:R-:W-:Y:S02]  /*11f70*/  IMAD R0, R7.reuse, R13, R0 ;  /* 0x0000000d07007224 */ /* 0x040fe400078e0200 */
[----:B------:R-:W-:-:S04]  /*11f80*/  IMAD.WIDE.U32 R2, R7, R12, R2 ;  /* 0x0000000c07027225 */ /* 0x000fc800078e0002 */
[----:B------:R-:W-:Y:S01]  /*11f90*/  IMAD.IADD R0, R0, 0x1, R3 ;  /* 0x0000000100007824 */ /* 0x000fe200078e0203 */
[----:B------:R-:W-:-:S04]  /*11fa0*/  LEA R4, P3, R2, UR4, 0x1 ;  /* 0x0000000402047c11 */ /* 0x000fc8000f8608ff */
[----:B------:R-:W-:-:S05]  /*11fb0*/  LEA.HI.X R5, R2, UR5, R0, 0x1, P3 ;  /* 0x0000000502057c11 */ /* 0x000fca00098f0c00 */
[----:B------:R1:W-:Y:S04]  /*11fc0*/  @!P2 STG.E.128 desc[UR10][R4.64], R20 ;  /* 0x000000140400a986 */ /* 0x0003e8000c101d0a */
[----:B------:R1:W-:Y:S01]  /*11fd0*/  @!P1 STG.E.128 desc[UR10][R4.64+0x40], R16 ;  /* 0x0000401004009986 */ /* 0x0003e2000c101d0a */
[----:B------:R-:W-:Y:S05]  /*11fe0*/  @P0 EXIT ;  /* 0x000000000000094d */ /* 0x000fea0003800000 */
[----:B---3--:R-:W-:Y:S01]  /*11ff0*/  STG.E.128 desc[UR10][R4.64+0x80], R8 ;  /* 0x0000800804007986 */ /* 0x008fe2000c101d0a */
[----:B------:R-:W-:Y:S05]  /*12000*/  EXIT ;  /* 0x000000000000794d */ /* 0x000fea0003800000 */
.L_x_2025:
        /* <DEDUP_REMOVED lines=15> */
.L_x_6458:


//--------------------- .text._ZN5flash24flash_fwd_splitkv_kernelI23Flash_fwd_kernel_traitsILi96ELi64ELi128ELi4ELb0ELb0EN7cutlass10bfloat16_tE19Flash_kernel_traitsILi96ELi64ELi128ELi4ES3_EELb1ELb0ELb1ELb0ELb0ELb1ELb0ELb0EEEvNS_16Flash_fwd_paramsE --------------------------
	.section	.text._ZN5flash24flash_fwd_splitkv_kernelI23Flash_fwd_kernel_traitsILi96ELi64ELi128ELi4ELb0ELb0EN7cutlass10bfloat16_tE19Flash_kernel_traitsILi96ELi64ELi128ELi4ES3_EELb1ELb0ELb1ELb0ELb0ELb1ELb0ELb0EEEvNS_16Flash_fwd_paramsE,"ax",@progbits
	.align	128
        .global         _ZN5flash24flash_fwd_splitkv_kernelI23Flash_fwd_kernel_traitsILi96ELi64ELi128ELi4ELb0ELb0EN7cutlass10bfloat16_tE19Flash_kernel_traitsILi96ELi64ELi128ELi4ES3_EELb1ELb0ELb1ELb0ELb0ELb1ELb0ELb0EEEvNS_16Flash_fwd_paramsE
        .type           _ZN5flash24flash_fwd_splitkv_kernelI23Flash_fwd_kernel_traitsILi96ELi64ELi128ELi4ELb0ELb0EN7cutlass10bfloat16_tE19Flash_kernel_traitsILi96ELi64ELi128ELi4ES3_EELb1ELb0ELb1ELb0ELb0ELb1ELb0ELb0EEEvNS_16Flash_fwd_paramsE,@function
        .size           _ZN5flash24flash_fwd_splitkv_kernelI23Flash_fwd_kernel_traitsILi96ELi64ELi128ELi4ELb0ELb0EN7cutlass10bfloat16_tE19Flash_kernel_traitsILi96ELi64ELi128ELi4ES3_EELb1ELb0ELb1ELb0ELb0ELb1ELb0ELb0EEEvNS_16Flash_fwd_paramsE,(.L_x_6459 - _ZN5flash24flash_fwd_splitkv_kernelI23Flash_fwd_kernel_traitsILi96ELi64ELi128ELi4ELb0ELb0EN7cutlass10bfloat16_tE19Flash_kernel_traitsILi96ELi64ELi128ELi4ES3_EELb1ELb0ELb1ELb0ELb0ELb1ELb0ELb0EEEvNS_16Flash_fwd_paramsE)
        .other          _ZN5flash24flash_fwd_splitkv_kernelI23Flash_fwd_kernel_traitsILi96ELi64ELi128ELi4ELb0ELb0EN7cutlass10bfloat16_tE19Flash_kernel_traitsILi96ELi64ELi128ELi4ES3_EELb1ELb0ELb1ELb0ELb0ELb1ELb0ELb0EEEvNS_16Flash_fwd_paramsE,@"STO_CUDA_ENTRY STV_DEFAULT"
_ZN5flash24flash_fwd_splitkv_kernelI23Flash_fwd_kernel_traitsILi96ELi64ELi128ELi4ELb0ELb0EN7cutlass10bfloat16_tE19Flash_kernel_traitsILi96ELi64ELi128ELi4ES3_EELb1ELb0ELb1ELb0ELb0ELb1ELb0ELb0EEEvNS_16Flash_fwd_paramsE:
.text._ZN5flash24flash_fwd_splitkv_kernelI23Flash_fwd_kernel_traitsILi96ELi64ELi128ELi4ELb0ELb0EN7cutlass10bfloat16_tE19Flash_kernel_traitsILi96ELi64ELi128ELi4ES3_EELb1ELb0ELb1ELb0ELb0ELb1ELb0ELb0EEEvNS_16Flash_fwd_paramsE:
        /* <DEDUP_REMOVED lines=38> */
.L_x_2026:
[----:B------:R-:W1:Y:S02]  /*0260*/  LDC R4, c[0x0][0x2c8] ;  /* 0x0000b200ff047b82 */ /* 0x000e640000000800 */
.L_x_2027:
        /* <DEDUP_REMOVED lines=15> */
[----:B-1----:R-:W1:Y:S01]  /*0360*/  S2R R7, SR_TID.X ;  /* 0x0000000000077919 */ /* 0x002e620000002100 */
[----:B------:R-:W-:Y:S01]  /*0370*/  @!P1 ISETP.NE.AND.EX P0, PT, R3, RZ, PT, P0 ;  /* 0x000000ff0300920c */ /* 0x000fe20003f05300 */
[----:B------:R-:W-:Y:S01]  /*0380*/  UIADD3 UR5, UR5, 0x7f, URZ ;  /* 0x0000007f05057890 */ /* 0x000fe2000fffe03f */
[----:B------:R-:W-:Y:S02]  /*0390*/  IADD3 R3, -R176, 0xbf, R131 ;  /* 0x000000bfb0037810 */ /* 0x000fe40007ffe183 */
[----:B------:R-:W-:Y:S01]  /*03a0*/  @!P1 SEL R5, R5, RZ, P0 ;  /* 0x000000ff05059207 */ /* 0x000fe20000000000 */
[----:B------:R-:W-:-:S03]  /*03b0*/  USHF.R.S32.HI UR4, URZ, 0x1f, UR5 ;  /* 0x0000001f3f047899 */ /* 0x000fc60008011405 */
[----:B------:R-:W-:Y:S01]  /*03c0*/  @!P1 IADD3 R125, R5, R4, -R11 ;  /* 0x00000004057d9210 */ /* 0x000fe20007ffe80b */
        /* <DEDUP_REMOVED lines=12> */
[----:B-1----:R-:W-:Y:S05]  /*0490*/  @P0 BRA `(.L_x_2028) ;  /* 0x0000000400780947 */ /* 0x002fea0003800000 */
        /* <DEDUP_REMOVED lines=10> */
[----:B------:R-:W-:-:S05]  /*0540*/  IMAD.IADD R7, R7, 0x1, -R14 ;  /* 0x0000000107077824 */ /* 0x000fca00078e0a0e */
[----:B------:R-:W-:Y:S01]  /*0550*/  ISETP.NE.AND P6, PT, R7, RZ, PT ;  /* 0x000000ff0700720c */ /* 0x000fe20003fc5270 */
[----:B-1----:R-:W-:-:S04]  /*0560*/  @P0 IMAD.WIDE.U32 R12, R177, R4, RZ ;  /* 0x00000004b10c0225 */ /* 0x002fc800078e00ff */
[----:B------:R-:W-:Y:S02]  /*0570*/  @P0 IMAD R177, R177, R5, R13 ;  /* 0x00000005b1b10224 */ /* 0x000fe400078e020d */
[-C--:B--2---:R-:W-:Y:S01]  /*0580*/  @!P0 IMAD R8, R9, R2.reuse, RZ ;  /* 0x0000000209088224 */ /* 0x084fe200078e02ff */
[----:B------:R-:W-:Y:S01]  /*0590*/  SHF.R.S32.HI R9, RZ, 0x1f, R131 ;  /* 0x0000001fff097819 */ /* 0x000fe20000011483 */
[----:B------:R-:W-:-:S04]  /*05a0*/  @!P0 IMAD.WIDE.U32 R14, R0, R2, RZ ;  /* 0x00000002000e8225 */ /* 0x000fc800078e00ff */
[C---:B------:R-:W-:Y:S02]  /*05b0*/  @!P0 IMAD R3, R0.reuse, R3, R8 ;  /* 0x0000000300038224 */ /* 0x040fe400078e0208 */
        /* <DEDUP_REMOVED lines=16> */
[----:B------:R-:W-:Y:S01]  /*06c0*/  IADD3 R7, R3, 0x20, RZ ;  /* 0x0000002003077810 */ /* 0x000fe20007ffe0ff */
[----:B------:R-:W-:Y:S01]  /*06d0*/  IMAD R9, R9, UR4, RZ ;  /* 0x0000000409097c24 */ /* 0x000fe2000f8e02ff */
[----:B------:R-:W-:Y:S02]  /*06e0*/  IADD3.X R15, R177, R17, R2, P0, !PT ;  /* 0x00000011b10f7210 */ /* 0x000fe400007fe402 */
[----:B------:R-:W-:Y:S01]  /*06f0*/  IADD3 R2, P3, R0, R3, RZ ;  /* 0x0000000300027210 */ /* 0x000fe20007f7e0ff */
[C---:B------:R-:W-:Y:S01]  /*0700*/  IMAD R17, R10.reuse, UR5, R9 ;  /* 0x000000050a117c24 */ /* 0x040fe2000f8e0209 */
[----:B------:R-:W-:Y:S01]  /*0710*/  ISETP.GE.AND P0, PT, R7, R176, PT ;  /* 0x000000b00700720c */ /* 0x000fe20003f06270 */
[----:B------:R-:W-:Y:S01]  /*0720*/  IMAD.WIDE.U32 R14, R10, UR4, R14 ;  /* 0x000000040a0e7c25 */ /* 0x000fe2000f8e000e */
[----:B------:R-:W-:-:S02]  /*0730*/  SHF.R.S32.HI R9, RZ, 0x1f, R3 ;  /* 0x0000001fff097819 */ /* 0x000fc40000011403 */
[C---:B------:R-:W-:Y:S01]  /*0740*/  IADD3 R8, R12.reuse, 0x40, RZ ;  /* 0x000000400c087810 */ /* 0x040fe20007ffe0ff */
[----:B------:R-:W-:Y:S02]  /*0750*/  VIADD R10, R12, 0x20 ;  /* 0x000000200c0a7836 */ /* 0x000fe40000000000 */
[----:B------:R-:W-:Y:S01]  /*0760*/  IMAD.IADD R17, R15, 0x1, R17 ;  /* 0x000000010f117824 */ /* 0x000fe200078e0211 */
[----:B------:R-:W-:Y:S06]  /*0770*/  @P1 BRA `(.L_x_2030) ;  /* 0x00000000003c1947 */ /* 0x000fec0003800000 */
        /* <DEDUP_REMOVED lines=15> */
.L_x_2030:
[----:B------:R-:W-:Y:S05]  /*0870*/  BSYNC B0 ;  /* 0x0000000000007941 */ /* 0x000fea0003800000 */
.L_x_2029:
        /* <DEDUP_REMOVED lines=20> */
.L_x_2032:
[----:B------:R-:W-:Y:S05]  /*09c0*/  BSYNC B0 ;  /* 0x0000000000007941 */ /* 0x000fea0003800000 */
.L_x_2031:
        /* <DEDUP_REMOVED lines=11> */
.L_x_2028:
        /* <DEDUP_REMOVED lines=24> */
.L_x_2033:
[----:B------:R-:W-:Y:S05]  /*0c00*/  @!P6 BRA `(.L_x_2034) ;  /* 0x000000040038e947 */ /* 0x000fea0003800000 */
[----:B------:R-:W2:Y:S01]  /*0c10*/  LDC R16, c[0x0][0x380] ;  /* 0x0000e000ff107b82 */ /* 0x000ea20000000800 */
[----:B------:R-:W-:Y:S01]  /*0c20*/  LEA R19, R134, 0xffffff80, 0x7 ;  /* 0xffffff8086137811 */ /* 0x000fe200078e38ff */
[----:B------:R-:W-:-:S06]  /*0c30*/  ULDC.64 UR4, c[0x0][0x260] ;  /* 0x0000980000047ab9 */ /* 0x000fcc0000000a00 */
[----:B------:R-:W3:Y:S08]  /*0c40*/  LDC R13, c[0x0][0x278] ;  /* 0x00009e00ff0d7b82 */ /* 0x000ef00000000800 */
[----:B------:R-:W4:Y:S01]  /*0c50*/  LDC.64 R116, c[0x0][0x248] ;  /* 0x00009200ff747b82 */ /* 0x000f220000000a00 */
[----:B--2---:R-:W-:-:S04]  /*0c60*/  IABS R4, R16 ;  /* 0x0000001000047213 */ /* 0x004fc80000000000 */
[----:B------:R-:W2:Y:S08]  /*0c70*/  I2F.RP R5, R4 ;  /* 0x0000000400057306 */ /* 0x000eb00000209400 */
[----:B--2---:R-:W2:Y:S02]  /*0c80*/  MUFU.RCP R8, R5 ;  /* 0x0000000500087308 */ /* 0x004ea40000001000 */
[----:B--2---:R-:W-:-:S06]  /*0c90*/  IADD3 R8, R8, 0xffffffe, RZ ;  /* 0x0ffffffe08087810 */ /* 0x004fcc0007ffe0ff */
        /* <DEDUP_REMOVED lines=20> */
[----:B-----5:R-:W2:Y:S01]  /*0de0*/  LDG.E R6, desc[UR12][R20.64] ;  /* 0x0000000c14067981 */ /* 0x020ea2000c1e1900 */
[----:B---3--:R-:W-:Y:S01]  /*0df0*/  IABS R2, R13 ;  /* 0x0000000d00027213 */ /* 0x008fe20000000000 */
[----:B------:R-:W-:-:S03]  /*0e00*/  IMAD.MOV R14, RZ, RZ, -R15 ;  /* 0x000000ffff0e7224 */ /* 0x000fc600078e0a0f */
[----:B------:R-:W1:Y:S01]  /*0e10*/  I2F.RP R5, R2 ;  /* 0x0000000200057306 */ /* 0x000e620000209400 */
[----:B------:R-:W-:-:S05]  /*0e20*/  IMAD R19, R16, R14, R19 ;  /* 0x0000000e10137224 */ /* 0x000fca00078e0213 */
[----:B------:R-:W-:Y:S02]  /*0e30*/  SHF.R.S32.HI R17, RZ, 0x1f, R19 ;  /* 0x0000001fff117819 */ /* 0x000fe40000011413 */
        /* <DEDUP_REMOVED lines=9> */
[----:B------:R-:W-:-:S05]  /*0ed0*/  IMAD.HI.U32 R12, R9, R4, RZ ;  /* 0x00000004090c7227 */ /* 0x000fca00078e00ff */
        /* <DEDUP_REMOVED lines=10> */
[----:B------:R-:W3:Y:S05]  /*0f80*/  LDC.64 R2, c[0x0][0x238] ;  /* 0x00008e00ff027b82 */ /* 0x000eea0000000a00 */
[----:B------:R-:W-:-:S06]  /*0f90*/  @P2 IADD3 R12, R12, 0x1, RZ ;  /* 0x000000010c0c2810 */ /* 0x000fcc0007ffe0ff */
[----:B------:R-:W-:Y:S01]  /*0fa0*/  @!P0 IMAD.MOV R12, RZ, RZ, -R12 ;  /* 0x000000ffff0c8224 */ /* 0x000fe200078e0a0c */
[----:B------:R-:W-:-:S04]  /*0fb0*/  @!P1 LOP3.LUT R12, RZ, R13, RZ, 0x33, !PT ;  /* 0x0000000dff0c9212 */ /* 0x000fc800078e33ff */
[----:B------:R-:W-:Y:S02]  /*0fc0*/  SHF.R.S32.HI R13, RZ, 0x1f, R12 ;  /* 0x0000001fff0d7819 */ /* 0x000fe4000001140c */
[----:B--2---:R-:W-:Y:S01]  /*0fd0*/  SHF.R.S32.HI R9, RZ, 0x1f, R6 ;  /* 0x0000001fff097819 */ /* 0x004fe20000011406 */
[----:B-1----:R-:W-:-:S04]  /*0fe0*/  IMAD.WIDE.U32 R14, R6, R4, RZ ;  /* 0x00000004060e7225 */ /* 0x002fc800078e00ff */
[----:B------:R-:W-:Y:S02]  /*0ff0*/  IMAD R8, R9, R4, RZ ;  /* 0x0000000409087224 */ /* 0x000fe400078e02ff */
[----:B----4-:R-:W-:Y:S02]  /*1000*/  IMAD R4, R17, R116, RZ ;  /* 0x0000007411047224 */ /* 0x010fe400078e02ff */
[----:B------:R-:W-:Y:S02]  /*1010*/  IMAD R5, R6, R5, R8 ;  /* 0x0000000506057224 */ /* 0x000fe400078e0208 */
[----:B------:R-:W-:Y:S02]  /*1020*/  IMAD R4, R19, R117, R4 ;  /* 0x0000007513047224 */ /* 0x000fe400078e0204 */
[----:B---3--:R-:W-:Y:S01]  /*1030*/  IMAD R9, R9, R2, RZ ;  /* 0x0000000209097224 */ /* 0x008fe200078e02ff */
        /* <DEDUP_REMOVED lines=11> */
.L_x_2034:
        /* <DEDUP_REMOVED lines=9> */
[----:B-1----:R-:W-:-:S02]  /*1180*/  VIADD R8, R8, 0xffffffe ;  /* 0x0ffffffe08087836 */ /* 0x002fc40000000000 */
[----:B--2---:R-:W-:-:S04]  /*1190*/  @P3 IMAD R5, R20, R117, RZ ;  /* 0x0000007514053224 */ /* 0x004fc800078e02ff */
[----:B------:R-:W1:Y:S01]  /*11a0*/  F2I.FTZ.U32.TRUNC.NTZ R9, R8 ;  /* 0x0000000800097305 */ /* 0x000e62000021f000 */
[----:B------:R-:W-:-:S05]  /*11b0*/  @P3 IMAD.WIDE.U32 R20, R20, R116, RZ ;  /* 0x0000007414143225 */ /* 0x000fca00078e00ff */
[----:B------:R-:W-:Y:S02]  /*11c0*/  @P3 IADD3 R5, R21, R5, RZ ;  /* 0x0000000515053210 */ /* 0x000fe40007ffe0ff */
[----:B------:R-:W-:Y:S01]  /*11d0*/  @P3 MOV R16, R20 ;  /* 0x0000001400103202 */ /* 0x000fe20000000f00 */
        /* <DEDUP_REMOVED lines=9> */
[----:B------:R-:W-:Y:S01]  /*1270*/  IMAD R2, R3, R2, R4 ;  /* 0x0000000203027224 */ /* 0x000fe200078e0204 */
[----:B------:R-:W-:-:S04]  /*1280*/  LOP3.LUT R4, R10, R13, RZ, 0x3c, !PT ;  /* 0x0000000d0a047212 */ /* 0x000fc800078e3cff */
[----:B------:R-:W-:Y:S02]  /*1290*/  ISETP.GT.U32.AND P0, PT, R3, R2, PT ;  /* 0x000000020300720c */ /* 0x000fe40003f04070 */
[----:B------:R-:W-:-:S11]  /*12a0*/  ISETP.GE.AND P1, PT, R4, RZ, PT ;  /* 0x000000ff0400720c */ /* 0x000fd60003f26270 */
        /* <DEDUP_REMOVED lines=19> */
[----:B------:R-:W-:Y:S02]  /*13e0*/  IADD3 R5, R21, R5, RZ ;  /* 0x0000000515057210 */ /* 0x000fe40007ffe0ff */
[----:B------:R-:W-:-:S07]  /*13f0*/  MOV R16, R20 ;  /* 0x0000001400107202 */ /* 0x000fce0000000f00 */
.L_x_2036:
[----:B------:R-:W-:Y:S01]  /*1400*/  MOV R20, R16 ;  /* 0x0000001000147202 */ /* 0x000fe20000000f00 */
[----:B------:R-:W-:Y:S01]  /*1410*/  IMAD R4, R17, R116, RZ ;  /* 0x0000007411047224 */ /* 0x000fe200078e02ff */
[----:B------:R-:W-:Y:S02]  /*1420*/  MOV R21, R5 ;  /* 0x0000000500157202 */ /* 0x000fe40000000f00 */
[----:B------:R-:W-:Y:S01]  /*1430*/  @!P0 LOP3.LUT R12, RZ, R13, RZ, 0x33, !PT ;  /* 0x0000000dff0c8212 */ /* 0x000fe200078e33ff */
[-C--:B------:R-:W-:Y:S01]  /*1440*/  IMAD R4, R117, R19.reuse, R4 ;  /* 0x0000001375047224 */ /* 0x080fe200078e0204 */
[----:B------:R-:W-:Y:S01]  /*1450*/  @P3 IADD3 R14, R11, R14, RZ ;  /* 0x0000000e0b0e3210 */ /* 0x000fe20007ffe0ff */
[----:B------:R-:W-:Y:S01]  /*1460*/  IMAD.WIDE.U32 R20, R116, R19, R20 ;  /* 0x0000001374147225 */ /* 0x000fe200078e0014 */
[----:B------:R-:W-:-:S03]  /*1470*/  SHF.R.S32.HI R13, RZ, 0x1f, R12 ;  /* 0x0000001fff0d7819 */ /* 0x000fc6000001140c */
[----:B-1----:R-:W-:Y:S01]  /*1480*/  @P3 IMAD.WIDE.U32 R24, R14, R8, RZ ;  /* 0x000000080e183225 */ /* 0x002fe200078e00ff */
[----:B------:R-:W-:-:S03]  /*1490*/  IADD3 R21, R21, R4, RZ ;  /* 0x0000000415157210 */ /* 0x000fc60007ffe0ff */
[-C--:B--2---:R-:W-:Y:S02]  /*14a0*/  IMAD R4, R13, R2.reuse, RZ ;  /* 0x000000020d047224 */ /* 0x084fe400078e02ff */
        /* <DEDUP_REMOVED lines=8> */
[----:B-1----:R-:W-:Y:S01]  /*1530*/  IMAD R14, R9, R4, RZ ;  /* 0x00000004090e7224 */ /* 0x002fe200078e02ff */
[----:B-----5:R-:W-:-:S03]  /*1540*/  SHF.R.S32.HI R9, RZ, 0x1f, R6 ;  /* 0x0000001fff097819 */ /* 0x020fc60000011406 */
[C---:B------:R-:W-:Y:S02]  /*1550*/  IMAD R5, R11.reuse, R5, R14 ;  /* 0x000000050b057224 */ /* 0x040fe400078e020e */
[----:B------:R-:W-:-:S04]  /*1560*/  IMAD.WIDE.U32 R14, R11, R4, RZ ;  /* 0x000000040b0e7225 */ /* 0x000fc800078e00ff */
[----:B--2---:R-:W-:Y:S01]  /*1570*/  IMAD R9, R9, R2, RZ ;  /* 0x0000000209097224 */ /* 0x004fe200078e02ff */
[----:B------:R-:W-:-:S03]  /*1580*/  IADD3 R15, R15, R5, RZ ;  /* 0x000000050f0f7210 */ /* 0x000fc60007ffe0ff */
[C---:B------:R-:W-:Y:S02]  /*1590*/  IMAD R9, R6.reuse, R3, R9 ;  /* 0x0000000306097224 */ /* 0x040fe400078e0209 */
[----:B------:R-:W-:-:S05]  /*15a0*/  IMAD.WIDE.U32 R24, R6, R2, R14 ;  /* 0x0000000206187225 */ /* 0x000fca00078e000e */
[----:B------:R-:W-:-:S07]  /*15b0*/  IADD3 R9, R25, R9, RZ ;  /* 0x0000000919097210 */ /* 0x000fce0007ffe0ff */
.L_x_2035:
[----:B------:R-:W-:Y:S01]  /*15c0*/  ISETP.NE.AND P0, PT, R177, -0x1, PT ;  /* 0xffffffffb100780c */ /* 0x000fe20003f05270 */
[----:B------:R-:W1:Y:S01]  /*15d0*/  S2UR UR8, SR_CgaCtaId ;  /* 0x00000000000879c3 */ /* 0x000e620000008800 */
[----:B------:R-:W-:Y:S01]  /*15e0*/  SHF.R.S32.HI R18, RZ, 0x1f, R7 ;  /* 0x0000001fff127819 */ /* 0x000fe20000011407 */
[----:B------:R-:W-:Y:S01]  /*15f0*/  IMAD.IADD R25, R176, 0x1, -R131 ;  /* 0x00000001b0197824 */ /* 0x000fe200078e0a83 */
[----:B------:R-:W-:Y:S01]  /*1600*/  ULDC.64 UR4, c[0x0][0x268] ;  /* 0x00009a0000047ab9 */ /* 0x000fe20000000a00 */
[----:B------:R-:W-:Y:S01]  /*1610*/  ULDC.64 UR6, c[0x0][0x258] ;  /* 0x0000960000067ab9 */ /* 0x000fe20000000a00 */
[-C--:B------:R-:W-:Y:S01]  /*1620*/  LEA.HI R11, R18, R7.reuse, RZ, 0x2 ;  /* 0x00000007120b7211 */ /* 0x080fe200078f10ff */
[----:B------:R-:W-:Y:S01]  /*1630*/  VIADD R174, R134, 0xffffffff ;  /* 0xffffffff86ae7836 */ /* 0x000fe20000000000 */
[----:B------:R-:W-:Y:S01]  /*1640*/  LEA.HI R16, R18, R7, RZ, 0x3 ;  /* 0x0000000712107211 */ /* 0x000fe200078f18ff */
[----:B------:R-:W-:Y:S01]  /*1650*/  UMOV UR9, 0x400 ;  /* 0x0000040000097882 */ /* 0x000fe20000000000 */
[----:B------:R-:W-:Y:S01]  /*1660*/  LOP3.LUT R178, R11, 0xfffffffc, RZ, 0xc0, !PT ;  /* 0xfffffffc0bb27812 */ /* 0x000fe200078ec0ff */
[----:B------:R-:W-:Y:S01]  /*1670*/  BSSY B0, `(.L_x_2037) ;  /* 0x000005c000007945 */ /* 0x000fe20003800000 */
        /* <DEDUP_REMOVED lines=10> */
[----:B------:R-:W-:-:S02]  /*1720*/  LOP3.LUT R175, R175, 0xc0, RZ, 0xc0, !PT ;  /* 0x000000c0afaf7812 */ /* 0x000fc400078ec0ff */
[----:B------:R-:W-:Y:S01]  /*1730*/  LEA.HI R124, R18, R7, RZ, 0x5 ;  /* 0x00000007127c7211 */ /* 0x000fe200078f28ff */
[----:B------:R-:W-:Y:S01]  /*1740*/  VIADD R169, R178, 0x20 ;  /* 0x00000020b2a97836 */ /* 0x000fe20000000000 */
[----:B------:R-:W-:Y:S02]  /*1750*/  LOP3.LUT R28, R175, 0x18, R178, 0xf8, !PT ;  /* 0x00000018af1c7812 */ /* 0x000fe400078ef8b2 */
[----:B------:R-:W-:Y:S02]  /*1760*/  SHF.R.U32.HI R175, RZ, 0x3, R175 ;  /* 0x00000003ffaf7819 */ /* 0x000fe400000116af */
[----:B------:R-:W-:Y:S02]  /*1770*/  LOP3.LUT R11, R11, 0x7fffffe, RZ, 0xc0, !PT ;  /* 0x07fffffe0b0b7812 */ /* 0x000fe400078ec0ff */
[----:B------:R-:W-:Y:S02]  /*1780*/  LOP3.LUT R175, R28, R175, RZ, 0x3c, !PT ;  /* 0x000000af1caf7212 */ /* 0x000fe400078e3cff */
[----:B------:R-:W-:-:S02]  /*1790*/  SHF.R.S32.HI R129, RZ, 0x5, R124 ;  /* 0x00000005ff817819 */ /* 0x000fc4000001147c */
[----:B------:R-:W-:Y:S01]  /*17a0*/  IADD3 R24, P1, R178, R24, RZ ;  /* 0x00000018b2187210 */ /* 0x000fe20007f3e0ff */
[-C--:B--2---:R-:W-:Y:S01]  /*17b0*/  @!P0 IMAD R15, R15, R2.reuse, RZ ;  /* 0x000000020f0f8224 */ /* 0x084fe200078e02ff */
[-C--:B------:R-:W-:Y:S01]  /*17c0*/  ISETP.GE.AND P4, PT, R20, R25.reuse, PT ;  /* 0x000000191400720c */ /* 0x080fe20003f86270 */
[----:B------:R-:W-:Y:S01]  /*17d0*/  @!P0 IMAD.WIDE.U32 R30, R0, R2, RZ ;  /* 0x00000002001e8225 */ /* 0x000fe200078e00ff */
[----:B------:R-:W-:Y:S02]  /*17e0*/  ISETP.GE.AND P2, PT, R14, R25, PT ;  /* 0x000000190e00720c */ /* 0x000fe40003f46270 */
[----:B------:R-:W-:Y:S01]  /*17f0*/  IADD3 R26, P3, R178, R26, RZ ;  /* 0x0000001ab21a7210 */ /* 0x000fe20007f7e0ff */
[----:B------:R-:W-:Y:S01]  /*1800*/  IMAD.IADD R2, R20, 0x1, -R11 ;  /* 0x0000000114027824 */ /* 0x000fe200078e0a0b */
[----:B------:R-:W-:Y:S01]  /*1810*/  SHF.R.S32.HI R11, RZ, 0x1f, R10 ;  /* 0x0000001fff0b7819 */ /* 0x000fe2000001140a */
[----:B---3--:R-:W-:Y:S01]  /*1820*/  @P0 IMAD.WIDE.U32 R28, R177, R4, RZ ;  /* 0x00000004b11c0225 */ /* 0x008fe200078e00ff */
[----:B------:R-:W-:-:S02]  /*1830*/  SHF.R.S32.HI R21, RZ, 0x1f, R20 ;  /* 0x0000001fff157819 */ /* 0x000fc40000011414 */
[----:B------:R-:W-:Y:S01]  /*1840*/  IADD3 R168, R178, 0x40, RZ ;  /* 0x00000040b2a87810 */ /* 0x000fe20007ffe0ff */
[----:B------:R-:W-:Y:S02]  /*1850*/  @!P0 IMAD R4, R0, R3, R15 ;  /* 0x0000000300048224 */ /* 0x000fe400078e020f */
[----:B------:R-:W-:Y:S02]  /*1860*/  @P0 IMAD R5, R177, R5, R29 ;  /* 0x00000005b1050224 */ /* 0x000fe400078e021d */
[----:B------:R-:W-:Y:S01]  /*1870*/  @P0 IMAD.MOV.U32 R3, RZ, RZ, R28 ;  /* 0x000000ffff030224 */ /* 0x000fe200078e001c */
[----:B------:R-:W-:Y:S01]  /*1880*/  @!P0 MOV R3, R30 ;  /* 0x0000001e00038202 */ /* 0x000fe20000000f00 */
[----:B------:R-:W-:Y:S02]  /*1890*/  @!P0 IMAD.IADD R5, R31, 0x1, R4 ;  /* 0x000000011f058824 */ /* 0x000fe400078e0204 */
[----:B------:R-:W-:Y:S01]  /*18a0*/  IMAD R4, R129, 0x8, R2 ;  /* 0x0000000881047824 */ /* 0x000fe200078e0202 */
[----:B------:R-:W-:Y:S01]  /*18b0*/  SHF.R.S32.HI R2, RZ, 0x1f, R178 ;  /* 0x0000001fff027819 */ /* 0x000fe200000114b2 */
[----:B------:R-:W-:Y:S01]  /*18c0*/  IMAD R31, R11, UR6, RZ ;  /* 0x000000060b1f7c24 */ /* 0x000fe2000f8e02ff */
[----:B------:R-:W-:Y:S01]  /*18d0*/  IADD3 R28, P0, R178, R3, RZ ;  /* 0x00000003b21c7210 */ /* 0x000fe20007f1e0ff */
[----:B------:R-:W-:Y:S01]  /*18e0*/  IMAD R3, R13, UR4, RZ ;  /* 0x000000040d037c24 */ /* 0x000fe2000f8e02ff */
[C---:B------:R-:W-:Y:S01]  /*18f0*/  IADD3.X R27, R2.reuse, R8, RZ, P3, !PT ;  /* 0x00000008021b7210 */ /* 0x040fe20001ffe4ff */
[----:B------:R-:W-:-:S02]  /*1900*/  IMAD.X R25, R2, 0x1, R9, P1 ;  /* 0x0000000102197824 */ /* 0x000fc400008e0609 */
[----:B------:R-:W-:Y:S01]  /*1910*/  IMAD.X R29, R2, 0x1, R5, P0 ;  /* 0x00000001021d7824 */ /* 0x000fe200000e0605 */
[----:B------:R-:W-:Y:S01]  /*1920*/  SHF.L.U32 R2, R174, 0x7, RZ ;  /* 0x00000007ae027819 */ /* 0x000fe200000006ff */
[C---:B------:R-:W-:Y:S02]  /*1930*/  IMAD R3, R12.reuse, UR5, R3 ;  /* 0x000000050c037c24 */ /* 0x040fe4000f8e0203 */
[----:B------:R-:W-:Y:S01]  /*1940*/  IMAD.WIDE.U32 R12, R12, UR4, R24 ;  /* 0x000000040c0c7c25 */ /* 0x000fe2000f8e0018 */
[----:B-1----:R-:W-:-:S03]  /*1950*/  ULEA UR4, UR8, UR9, 0x18 ;  /* 0x0000000908047291 */ /* 0x002fc6000f8ec03f */
[----:B------:R-:W-:Y:S02]  /*1960*/  IMAD.U32 R175, R4, 0x20, R175 ;  /* 0x0000002004af7824 */ /* 0x000fe400078e00af */
        /* <DEDUP_REMOVED lines=44> */
.L_x_2038:
[----:B------:R-:W-:Y:S05]  /*1c30*/  BSYNC B0 ;  /* 0x0000000000007941 */ /* 0x000fea0003800000 */
.L_x_2037:
        /* <DEDUP_REMOVED lines=40> */
.L_x_2040:
[----:B------:R-:W-:Y:S05]  /*1ec0*/  BSYNC B0 ;  /* 0x0000000000007941 */ /* 0x000fea0003800000 */
.L_x_2039:
        /* <DEDUP_REMOVED lines=43> */
.L_x_2042:
[----:B------:R-:W-:Y:S05]  /*2180*/  BSYNC B0 ;  /* 0x0000000000007941 */ /* 0x000fea0003800000 */
.L_x_2041:
        /* <DEDUP_REMOVED lines=33> */
.L_x_2044:
[----:B------:R-:W-:Y:S05]  /*23a0*/  BSYNC B0 ;  /* 0x0000000000007941 */ /* 0x000fea0003800000 */
.L_x_2043:
[----:B------:R-:W-:Y:S01]  /*23b0*/  BSSY B0, `(.L_x_2045) ;  /* 0x0000023000007945 */ /* 0x000fe20003800000 */
[C---:B------:R-:W-:Y:S02]  /*23c0*/  IADD3 R120, P0, R20.reuse, R19, RZ ;  /* 0x0000001314787210 */ /* 0x040fe40007f1e0ff */
[----:B------:R-:W-:Y:S01]  /*23d0*/  IADD3 R24, R20, 0x60, RZ ;  /* 0x0000006014187810 */ /* 0x000fe20007ffe0ff */
[----:B------:R-:W-:Y:S10]  /*23e0*/  @P1 BRA `(.L_x_2046) ;  /* 0x00000000007c1947 */ /* 0x000ff40003800000 */
        /* <DEDUP_REMOVED lines=31> */
.L_x_2046:
[----:B------:R-:W-:Y:S05]  /*25e0*/  BSYNC B0 ;  /* 0x0000000000007941 */ /* 0x000fea0003800000 */
.L_x_2045:
        /* <DEDUP_REMOVED lines=39> */
.L_x_2048:
[----:B------:R-:W-:Y:S05]  /*2860*/  BSYNC B0 ;  /* 0x0000000000007941 */ /* 0x000fea0003800000 */
.L_x_2047:
[----:B------:R-:W-:Y:S01]  /*2870*/  LOP3.LUT R16, R16, 0xfffffff8, RZ, 0xc0, !PT ;  /* 0xfffffff810107812 */ /* 0x000fe200078ec0ff */
[----:B------:R-:W0:Y:S01]  /*2880*/  LDGDEPBAR ;  /* 0x00000000000079af */ /* 0x000e220000000000 */
[----:B-1234-:R-:W-:Y:S01]  /*2890*/  LEA.HI R4, R19, R18, RZ, 0x1 ;  /* 0x0000001213047211 */ /* 0x01efe200078f08ff */
[----:B------:R-:W-:Y:S01]  /*28a0*/  IMAD.IADD R13, R13, 0x1, R3 ;  /* 0x000000010d0d7824 */ /* 0x000fe200078e0203 */
[----:B------:R-:W-:Y:S01]  /*28b0*/  LOP3.LUT R8, R19, 0xfffffff0, RZ, 0xc0, !PT ;  /* 0xfffffff013087812 */ /* 0x000fe200078ec0ff */
[C---:B------:R-:W-:Y:S01]  /*28c0*/  IMAD.IADD R5, R7.reuse, 0x1, -R16 ;  /* 0x0000000107057824 */ /* 0x040fe200078e0a10 */
[----:B------:R-:W-:Y:S01]  /*28d0*/  LOP3.LUT R9, R4, 0xfffffffe, RZ, 0xc0, !PT ;  /* 0xfffffffe04097812 */ /* 0x000fe200078ec0ff */
[----:B------:R-:W-:Y:S01]  /*28e0*/  ULDC.64 UR6, c[0x0][0x3d0] ;  /* 0x0000f40000067ab9 */ /* 0x000fe20000000a00 */
[----:B------:R-:W-:Y:S01]  /*28f0*/  ISETP.GE.AND P3, PT, R14, R15, PT ;  /* 0x0000000f0e00720c */ /* 0x000fe20003f66270 */
[----:B------:R-:W-:Y:S01]  /*2900*/  IMAD.IADD R127, R7, 0x1, -R8 ;  /* 0x00000001077f7824 */ /* 0x000fe200078e0a08 */
[----:B------:R-:W-:Y:S01]  /*2910*/  LEA.HI R16, R5, R5, RZ, 0x1 ;  /* 0x0000000505107211 */ /* 0x000fe200078f08ff */
[----:B------:R-:W-:Y:S01]  /*2920*/  IMAD.IADD R18, R18, 0x1, -R9 ;  /* 0x0000000112127824 */ /* 0x000fe200078e0a09 */
[----:B------:R-:W-:Y:S01]  /*2930*/  ISETP.GE.AND P5, PT, R22, R15, PT ;  /* 0x0000000f1600720c */ /* 0x000fe20003fa6270 */
[----:B------:R-:W1:Y:S01]  /*2940*/  LDC.64 R8, c[0x0][0x3c8] ;  /* 0x0000f200ff087b82 */ /* 0x000e620000000a00 */
[----:B------:R-:W-:Y:S01]  /*2950*/  SHF.R.S32.HI R4, RZ, 0x1, R16 ;  /* 0x00000001ff047819 */ /* 0x000fe20000011410 */
[----:B------:R-:W-:Y:S01]  /*2960*/  IMAD.WIDE.U32 R10, R0, UR6, R10 ;  /* 0x00000006000a7c25 */ /* 0x000fe2000f8e000a */
[----:B------:R-:W-:Y:S01]  /*2970*/  LEA.HI R22, R127, R127, RZ, 0x1 ;  /* 0x0000007f7f167211 */ /* 0x000fe200078f08ff */
[----:B------:R-:W-:Y:S01]  /*2980*/  ULDC UR5, c[0x0][0x2e8] ;  /* 0x0000ba0000057ab9 */ /* 0x000fe20000000800 */
[----:B------:R-:W-:Y:S01]  /*2990*/  ISETP.GE.AND P4, PT, R24, R15, PT ;  /* 0x0000000f1800720c */ /* 0x000fe20003f86270 */
[----:B------:R-:W-:Y:S01]  /*29a0*/  IMAD.SHL.U32 R14, R4, 0x40, RZ ;  /* 0x00000040040e7824 */ /* 0x000fe200078e00ff */
[--C-:B------:R-:W-:Y:S01]  /*29b0*/  SHF.R.S32.HI R20, RZ, 0x1, R22.reuse ;  /* 0x00000001ff147819 */ /* 0x100fe20000011416 */
[----:B------:R-:W-:Y:S01]  /*29c0*/  IMAD.SHL.U32 R15, R6, 0x8, RZ ;  /* 0x00000008060f7824 */ /* 0x000fe200078e00ff */
[----:B------:R-:W-:Y:S01]  /*29d0*/  SHF.R.S32.HI R19, RZ, 0x1f, R22 ;  /* 0x0000001fff137819 */ /* 0x000fe20000011416 */
[----:B------:R-:W-:Y:S01]  /*29e0*/  IMAD.X R17, R21, 0x1, R17, P0 ;  /* 0x0000000115117824 */ /* 0x000fe200000e0611 */
[----:B------:R-:W-:Y:S01]  /*29f0*/  LOP3.LUT R14, R14, 0xc0, RZ, 0xc0, !PT ;  /* 0x000000c00e0e7812 */ /* 0x000fe200078ec0ff */
[----:B------:R-:W-:-:S04]  /*2a00*/  DEPBAR.LE SB0, 0x0 ;  /* 0x000080000000791a */ /* 0x000fc80000000000 */
[----:B------:R-:W-:Y:S01]  /*2a10*/  LOP3.LUT R15, R14, 0x8, R15, 0xf8, !PT ;  /* 0x000000080e0f7812 */ /* 0x000fe200078ef80f */
[----:B------:R-:W2:Y:S01]  /*2a20*/  LDC.64 R132, c[0x0][0x250] ;  /* 0x00009400ff847b82 */ /* 0x000ea20000000a00 */
[----:B------:R-:W-:Y:S02]  /*2a30*/  LEA.HI R19, R19, R20, RZ, 0x2 ;  /* 0x0000001413137211 */ /* 0x000fe400078f10ff */
[----:B------:R-:W-:Y:S02]  /*2a40*/  SHF.R.U32.HI R14, RZ, 0x3, R14 ;  /* 0x00000003ff0e7819 */ /* 0x000fe4000001160e */
[----:B------:R-:W-:Y:S02]  /*2a50*/  LOP3.LUT R19, R19, 0xfffffffc, RZ, 0xc0, !PT ;  /* 0xfffffffc13137812 */ /* 0x000fe400078ec0ff */
[----:B------:R-:W-:Y:S02]  /*2a60*/  LOP3.LUT R14, R15, R14, RZ, 0x3c, !PT ;  /* 0x0000000e0f0e7212 */ /* 0x000fe400078e3cff */
[----:B------:R-:W-:Y:S01]  /*2a70*/  SHF.R.S32.HI R15, RZ, 0x1f, R0 ;  /* 0x0000001fff0f7819 */ /* 0x000fe20000011400 */
[----:B------:R-:W-:Y:S01]  /*2a80*/  IMAD.IADD R3, R20, 0x1, -R19 ;  /* 0x0000000114037824 */ /* 0x000fe200078e0a13 */
[----:B------:R-:W-:-:S02]  /*2a90*/  LOP3.LUT R16, R16, 0x7fffffe, RZ, 0xc0, !PT ;  /* 0x07fffffe10107812 */ /* 0x000fc400078ec0ff */
[----:B-1----:R-:W-:Y:S01]  /*2aa0*/  LEA R8, P0, R10, R8, 0x2 ;  /* 0x000000080a087211 */ /* 0x002fe200078010ff */
[----:B------:R-:W-:Y:S01]  /*2ab0*/  IMAD R15, R15, UR6, RZ ;  /* 0x000000060f0f7c24 */ /* 0x000fe2000f8e02ff */
[----:B------:R-:W-:Y:S01]  /*2ac0*/  SHF.R.S32.HI R6, RZ, 0x1f, R127 ;  /* 0x0000001fff067819 */ /* 0x000fe2000001147f */
[----:B------:R-:W-:Y:S01]  /*2ad0*/  IMAD.IADD R5, R5, 0x1, -R16 ;  /* 0x0000000105057824 */ /* 0x000fe200078e0a10 */
[----:B------:R-:W-:Y:S01]  /*2ae0*/  LOP3.LUT R22, R22, 0x7fffffe, RZ, 0xc0, !PT ;  /* 0x07fffffe16167812 */ /* 0x000fe200078ec0ff */
[----:B------:R-:W-:Y:S01]  /*2af0*/  IMAD.SHL.U32 R16, R3, 0x40, RZ ;  /* 0x0000004003107824 */ /* 0x000fe200078e00ff */
[----:B------:R-:W-:Y:S01]  /*2b00*/  LEA.HI R6, R6, R127, RZ, 0x3 ;  /* 0x0000007f06067211 */ /* 0x000fe200078f18ff */
[----:B------:R-:W-:Y:S01]  /*2b10*/  IMAD R15, R0, UR7, R15 ;  /* 0x00000007000f7c24 */ /* 0x000fe2000f8e020f */
[----:B------:R-:W-:Y:S01]  /*2b20*/  ULDC.64 UR6, c[0x0][0x220] ;  /* 0x0000880000067ab9 */ /* 0x000fe20000000a00 */
[----:B------:R-:W-:Y:S01]  /*2b30*/  IMAD R5, R18, 0x8, R5 ;  /* 0x0000000812057824 */ /* 0x000fe200078e0205 */
[----:B------:R-:W-:Y:S01]  /*2b40*/  LOP3.LUT R19, R16, 0xc0, RZ, 0xc0, !PT ;  /* 0x000000c010137812 */ /* 0x000fe200078ec0ff */
[----:B------:R-:W-:-:S02]  /*2b50*/  IMAD.SHL.U32 R18, R18, 0x8, RZ ;  /* 0x0000000812127824 */ /* 0x000fc400078e00ff */
[----:B------:R-:W-:Y:S01]  /*2b60*/  IMAD.IADD R15, R11, 0x1, R15 ;  /* 0x000000010b0f7824 */ /* 0x000fe200078e020f */
[----:B------:R-:W-:Y:S01]  /*2b70*/  SHF.R.U32.HI R0, RZ, 0x3, R19 ;  /* 0x00000003ff007819 */ /* 0x000fe20000011613 */
[----:B------:R-:W-:Y:S01]  /*2b80*/  IMAD.U32 R166, R5, 0x20, R14 ;  /* 0x0000002005a67824 */ /* 0x000fe200078e000e */
[----:B------:R-:W-:Y:S01]  /*2b90*/  LOP3.LUT R5, R19, 0x8, R18, 0xf8, !PT ;  /* 0x0000000813057812 */ /* 0x000fe200078ef812 */
[----:B------:R-:W-:Y:S01]  /*2ba0*/  IMAD.SHL.U32 R6, R6, 0x20, RZ ;  /* 0x0000002006067824 */ /* 0x000fe200078e00ff */
[----:B------:R-:W-:Y:S01]  /*2bb0*/  LEA.HI.X R9, R10, R9, R15, 0x2, P0 ;  /* 0x000000090a097211 */ /* 0x000fe200000f140f */
[----:B--2---:R-:W-:Y:S01]  /*2bc0*/  IMAD R17, R17, R132, RZ ;  /* 0x0000008411117224 */ /* 0x004fe200078e02ff */
[----:B------:R-:W-:Y:S01]  /*2bd0*/  LOP3.LUT R5, R5, R0, RZ, 0x3c, !PT ;  /* 0x0000000005057212 */ /* 0x000fe200078e3cff */
[----:B------:R-:W-:Y:S01]  /*2be0*/  IMAD.IADD R127, R127, 0x1, -R22 ;  /* 0x000000017f7f7824 */ /* 0x000fe200078e0a16 */
[----:B------:R-:W-:Y:S01]  /*2bf0*/  LOP3.LUT R122, R6, 0xffffff00, RZ, 0xc0, !PT ;  /* 0xffffff00067a7812 */ /* 0x000fe200078ec0ff */
[----:B------:R1:W5:Y:S01]  /*2c00*/  LDG.E R0, desc[UR12][R8.64] ;  /* 0x0000000c08007981 */ /* 0x000362000c1e1900 */
[----:B------:R-:W-:-:S02]  /*2c10*/  IMAD R17, R120, R133, R17 ;  /* 0x0000008578117224 */ /* 0x000fc400078e0211 */
[----:B------:R-:W-:Y:S01]  /*2c20*/  IMAD.WIDE.U32 R120, R120, R132, R12 ;  /* 0x0000008478787225 */ /* 0x000fe200078e000c */
[----:B------:R-:W-:Y:S03]  /*2c30*/  BAR.SYNC.DEFER_BLOCKING 0x0 ;  /* 0x0000000000007b1d */ /* 0x000fe60000010000 */
[----:B------:R-:W-:-:S04]  /*2c40*/  IMAD R10, R129, 0x200, R122 ;  /* 0x00000200810a7824 */ /* 0x000fc800078e027a */
[----:B------:R-:W-:Y:S01]  /*2c50*/  IMAD R10, R127, 0x20, R10 ;  /* 0x000000207f0a7824 */ /* 0x000fe200078e020a */
[----:B------:R-:W-:Y:S01]  /*2c60*/  LEA R190, P0, R120, UR6, 0x1 ;  /* 0x0000000678be7c11 */ /* 0x000fe2000f8008ff */
[----:B------:R-:W-:Y:S01]  /*2c70*/  IMAD.IADD R6, R121, 0x1, R17 ;  /* 0x0000000179067824 */ /* 0x000fe200078e0211 */
[----:B------:R1:W-:Y:S04]  /*2c80*/  @P1 STS [R175+0x9000], RZ ;  /* 0x009000ffaf001388 */ /* 0x0003e80000000800 */
[----:B------:R1:W-:Y:S04]  /*2c90*/  @P1 STS [R175+0x9004], RZ ;  /* 0x009004ffaf001388 */ /* 0x0003e80000000800 */
[----:B------:R1:W-:Y:S04]  /*2ca0*/  @P1 STS.64 [R175+0x9008], RZ ;  /* 0x009008ffaf001388 */ /* 0x0003e80000000a00 */
[----:B------:R1:W-:Y:S04]  /*2cb0*/  @P1 STS.128 [R175+0xb000], RZ ;  /* 0x00b000ffaf001388 */ /* 0x0003e80000000c00 */
[----:B------:R1:W-:Y:S01]  /*2cc0*/  @P1 STS.128 [R175+0xd000], RZ ;  /* 0x00d000ffaf001388 */ /* 0x0003e20000000c00 */
[----:B------:R-:W-:Y:S01]  /*2cd0*/  IMAD.IADD R167, R5, 0x1, R10 ;  /* 0x0000000105a77824 */ /* 0x000fe200078e020a */
[----:B------:R-:W2:Y:S01]  /*2ce0*/  MUFU.RCP R123, UR5 ;  /* 0x00000005007b7d08 */ /* 0x000ea20008001000 */
[----:B------:R-:W-:Y:S01]  /*2cf0*/  BSSY B0, `(.L_x_2049) ;  /* 0x000001f000007945 */ /* 0x000fe20003800000 */
[C---:B------:R-:W-:Y:S01]  /*2d00*/  SHF.L.U64.HI R172, R132.reuse, 0x5, R133 ;  /* 0x0000000584ac7819 */ /* 0x040fe20000010285 */
[----:B------:R-:W-:Y:S01]  /*2d10*/  IMAD.SHL.U32 R173, R132, 0x20, RZ ;  /* 0x0000002084ad7824 */ /* 0x000fe200078e00ff */
[----:B------:R-:W-:-:S02]  /*2d20*/  LEA R166, R166, UR4, 0x1 ;  /* 0x00000004a6a67c11 */ /* 0x000fc4000f8e08ff */
        /* <DEDUP_REMOVED lines=27> */
.L_x_2050:
[----:B------:R-:W-:Y:S05]  /*2ee0*/  BSYNC B0 ;  /* 0x0000000000007941 */ /* 0x000fea0003800000 */
.L_x_2049:
        /* <DEDUP_REMOVED lines=31> */
.L_x_2052:
[----:B------:R-:W-:Y:S05]  /*30e0*/  BSYNC B0 ;  /* 0x0000000000007941 */ /* 0x000fea0003800000 */
.L_x_2051:
        /* <DEDUP_REMOVED lines=33> */
.L_x_2054:
[----:B------:R-:W-:Y:S05]  /*3300*/  BSYNC B0 ;  /* 0x0000000000007941 */ /* 0x000fea0003800000 */
.L_x_2053:
        /* <DEDUP_REMOVED lines=36> */
.L_x_2056:
[----:B------:R-:W-:Y:S05]  /*3550*/  BSYNC B0 ;  /* 0x0000000000007941 */ /* 0x000fea0003800000 */
.L_x_2055:
[----:B------:R-:W-:Y:S01]  /*3560*/  LDSM.16.M88.4 R88, [R167] ;  /* 0x00000000a758783b */ /* 0x000fe20000000200 */
[----:B------:R-:W-:Y:S01]  /*3570*/  LOP3.LUT P1, RZ, R3, 0x2, RZ, 0xc0, !PT ;  /* 0x0000000203ff7812 */ /* 0x000fe2000782c0ff */
[----:B------:R-:W-:Y:S01]  /*3580*/  IMAD.MOV.U32 R3, RZ, RZ, 0x10 ;  /* 0x00000010ff037424 */ /* 0x000fe200078e00ff */
[----:B------:R-:W-:Y:S01]  /*3590*/  LOP3.LUT P0, RZ, R4, 0x2, RZ, 0xc0, !PT ;  /* 0x0000000204ff7812 */ /* 0x000fe2000780c0ff */
[----:B------:R-:W3:Y:S01]  /*35a0*/  LDSM.16.M88.4 R56, [R166+0x3000] ;  /* 0x00300000a638783b */ /* 0x000ee20000000200 */
[----:B------:R-:W-:Y:S01]  /*35b0*/  ULDC UR10, c[0x0][0x39c] ;  /* 0x0000e700000a7ab9 */ /* 0x000fe20000000800 */
[----:B------:R-:W-:Y:S01]  /*35c0*/  IMAD R129, R129, 0x10, R131 ;  /* 0x0000001081817824 */ /* 0x000fe200078e0283 */
[C---:B------:R-:W-:Y:S01]  /*35d0*/  SEL R4, R3.reuse, 0xfffffff0, !P1 ;  /* 0xfffffff003047807 */ /* 0x040fe20004800000 */
[----:B------:R-:W4:Y:S01]  /*35e0*/  LDSM.16.M88.4 R48, [R166+0x3400] ;  /* 0x00340000a630783b */ /* 0x000f220000000200 */
[----:B------:R-:W-:Y:S01]  /*35f0*/  SEL R3, R3, 0xfffffff0, !P0 ;  /* 0xfffffff003037807 */ /* 0x000fe20004000000 */
[----:B------:R-:W-:-:S02]  /*3600*/  IMAD.SHL.U32 R183, R7, 0x2, RZ ;  /* 0x0000000207b77824 */ /* 0x000fc400078e00ff */
[----:B--2--5:R-:W-:Y:S01]  /*3610*/  FMUL.FTZ R0, R0, R123 ;  /* 0x0000007b00007220 */ /* 0x024fe20000410000 */
[----:B------:R-:W2:Y:S01]  /*3620*/  LDSM.16.M88.4 R40, [R166+0x3800] ;  /* 0x00380000a628783b */ /* 0x000ea20000000200 */
[----:B------:R-:W-:Y:S02]  /*3630*/  IMAD R165, R4, 0x2, R167 ;  /* 0x0000000204a57824 */ /* 0x000fe400078e02a7 */
[----:B------:R-:W-:Y:S01]  /*3640*/  IMAD R119, R3, 0x2, R166 ;  /* 0x0000000203777824 */ /* 0x000fe200078e02a6 */
[----:B------:R-:W2:Y:S01]  /*3650*/  LDSM.16.M88.4 R32, [R166+0x3c00] ;  /* 0x003c0000a620783b */ /* 0x000ea20000000200 */
[----:B------:R-:W-:Y:S01]  /*3660*/  LOP3.LUT R183, R183, 0x6, RZ, 0xc0, !PT ;  /* 0x00000006b7b77812 */ /* 0x000fe200078ec0ff */
[----:B------:R-:W-:Y:S02]  /*3670*/  IMAD R122, R127, 0x20, R122 ;  /* 0x000000207f7a7824 */ /* 0x000fe400078e027a */
[----:B------:R-:W2:Y:S02]  /*3680*/  LDSM.16.M88.4 R24, [R166+0x4000] ;  /* 0x00400000a618783b */ /* 0x000ea40000000200 */
[----:B------:R-:W-:-:S02]  /*3690*/  IMAD.IADD R5, R5, 0x1, R122 ;  /* 0x0000000105057824 */ /* 0x000fc400078e027a */
[----:B------:R-:W2:Y:S04]  /*36a0*/  LDSM.16.M88.4 R16, [R166+0x4400] ;  /* 0x00440000a610783b */ /* 0x000ea80000000200 */
[----:B------:R-:W2:Y:S04]  /*36b0*/  LDSM.16.M88.4 R96, [R166+0x4800] ;  /* 0x00480000a660783b */ /* 0x000ea80000000200 */
[----:B------:R-:W2:Y:S04]  /*36c0*/  LDSM.16.M88.4 R64, [R166+0x4c00] ;  /* 0x004c0000a640783b */ /* 0x000ea80000000200 */
[----:B------:R-:W-:Y:S04]  /*36d0*/  LDSM.16.M88.4 R104, [R165] ;  /* 0x00000000a568783b */ /* 0x000fe80000000200 */
[----:B------:R-:W2:Y:S01]  /*36e0*/  LDSM.16.M88.4 R72, [R119+0x3000] ;  /* 0x003000007748783b */ /* 0x000ea20000000200 */
[C---:B---3--:R-:W-:Y:S03]  /*36f0*/  HMMA.16816.F32.BF16 R60, R88.reuse, R56, RZ ;  /* 0x00000038583c723c */ /* 0x048fe600000418ff */
[----:B-1----:R-:W1:Y:S04]  /*3700*/  LDSM.16.M88.4 R12, [R119+0x3400] ;  /* 0x00340000770c783b */ /* 0x002e680000000200 */
[----:B------:R-:W3:Y:S01]  /*3710*/  LDSM.16.M88.4 R8, [R119+0x3800] ;  /* 0x003800007708783b */ /* 0x000ee20000000200 */
[C---:B----4-:R-:W-:Y:S03]  /*3720*/  HMMA.16816.F32.BF16 R52, R88.reuse, R48, RZ ;  /* 0x000000305834723c */ /* 0x050fe600000418ff */
[----:B------:R-:W-:Y:S03]  /*3730*/  LDSM.16.M88.4 R84, [R119+0x3c00] ;  /* 0x003c00007754783b */ /* 0x000fe60000000200 */
[C---:B--2---:R-:W-:Y:S01]  /*3740*/  HMMA.16816.F32.BF16 R44, R88.reuse, R40, RZ ;  /* 0x00000028582c723c */ /* 0x044fe200000418ff */
        /* <DEDUP_REMOVED lines=22> */
[----:B------:R-:W4:Y:S05]  /*38b0*/  LDSM.16.M88.4 R72, [R166+0x5400] ;  /* 0x00540000a648783b */ /* 0x000f2a0000000200 */
        /* <DEDUP_REMOVED lines=9> */
[C---:B------:R-:W-:Y:S06]  /*3950*/  HMMA.16816.F32.BF16 R36, R104.reuse, R84, R36 ;  /* 0x000000546824723c */ /* 0x040fec0000041824 */
[C---:B------:R-:W-:Y:S01]  /*3960*/  HMMA.16816.F32.BF16 R32, R104.reuse, R86, R32 ;  /* 0x000000566820723c */ /* 0x040fe20000041820 */
[----:B------:R-:W-:Y:S05]  /*3970*/  LDSM.16.M88.4 R84, [R165+0x1000] ;  /* 0x00100000a554783b */ /* 0x000fea0000000200 */
[C---:B------:R-:W-:Y:S06]  /*3980*/  HMMA.16816.F32.BF16 R20, R104.reuse, R68, R20 ;  /* 0x000000446814723c */ /* 0x040fec0000041814 */
[----:B------:R-:W-:Y:S01]  /*3990*/  HMMA.16816.F32.BF16 R16, R104, R70, R16 ;  /* 0x000000466810723c */ /* 0x000fe20000041810 */
[----:B------:R-:W2:Y:S05]  /*39a0*/  LDSM.16.M88.4 R68, [R166+0x6000] ;  /* 0x00600000a644783b */ /* 0x000eaa0000000200 */
[C---:B------:R-:W-:Y:S06]  /*39b0*/  HMMA.16816.F32.BF16 R60, R112.reuse, R76, R60 ;  /* 0x0000004c703c723c */ /* 0x040fec000004183c */
[----:B------:R-:W-:Y:S01]  /*39c0*/  HMMA.16816.F32.BF16 R56, R112, R78, R56 ;  /* 0x0000004e7038723c */ /* 0x000fe20000041838 */
[----:B------:R-:W2:Y:S05]  /*39d0*/  LDSM.16.M88.4 R76, [R119+0x5400] ;  /* 0x00540000774c783b */ /* 0x000eaa0000000200 */
[C---:B------:R-:W-:Y:S06]  /*39e0*/  HMMA.16816.F32.BF16 R28, R104.reuse, R80, R28 ;  /* 0x00000050681c723c */ /* 0x040fec000004181c */
[C---:B------:R-:W-:Y:S01]  /*39f0*/  HMMA.16816.F32.BF16 R24, R104.reuse, R82, R24 ;  /* 0x000000526818723c */ /* 0x040fe20000041818 */
[----:B------:R-:W2:Y:S05]  /*3a00*/  LDSM.16.M88.4 R80, [R119+0x5000] ;  /* 0x005000007750783b */ /* 0x000eaa0000000200 */
[C---:B------:R-:W-:Y:S06]  /*3a10*/  HMMA.16816.F32.BF16 R92, R104.reuse, R108, R92 ;  /* 0x0000006c685c723c */ /* 0x040fec000004185c */
[----:B------:R-:W-:Y:S01]  /*3a20*/  HMMA.16816.F32.BF16 R88, R104, R110, R88 ;  /* 0x0000006e6858723c */ /* 0x000fe20000041858 */
[----:B------:R-:W2:Y:S04]  /*3a30*/  LDSM.16.M88.4 R108, [R166+0x6800] ;  /* 0x00680000a66c783b */ /* 0x000ea80000000200 */
[----:B------:R-:W2:Y:S01]  /*3a40*/  LDSM.16.M88.4 R104, [R166+0x6c00] ;  /* 0x006c0000a668783b */ /* 0x000ea20000000200 */
        /* <DEDUP_REMOVED lines=12> */
[C---:B------:R-:W-:Y:S06]  /*3b10*/  HMMA.16816.F32.BF16 R28, R112.reuse, R68, R28 ;  /* 0x00000044701c723c */ /* 0x040fec000004181c */
[----:B------:R-:W-:Y:S01]  /*3b20*/  HMMA.16816.F32.BF16 R24, R112, R70, R24 ;  /* 0x000000467018723c */ /* 0x000fe20000041818 */
[----:B------:R-:W3:Y:S05]  /*3b30*/  LDSM.16.M88.4 R68, [R119+0x5c00] ;  /* 0x005c00007744783b */ /* 0x000eea0000000200 */
[C---:B------:R-:W-:Y:S06]  /*3b40*/  HMMA.16816.F32.BF16 R52, R84.reuse, R76, R52 ;  /* 0x0000004c5434723c */ /* 0x040fec0000041834 */
[C---:B------:R-:W-:Y:S01]  /*3b50*/  HMMA.16816.F32.BF16 R48, R84.reuse, R78, R48 ;  /* 0x0000004e5430723c */ /* 0x040fe20000041830 */
[----:B------:R-:W3:Y:S05]  /*3b60*/  LDSM.16.M88.4 R76, [R119+0x6c00] ;  /* 0x006c0000774c783b */ /* 0x000eea0000000200 */
[----:B------:R-:W-:Y:S06]  /*3b70*/  HMMA.16816.F32.BF16 R56, R84, R82, R56 ;  /* 0x000000525438723c */ /* 0x000fec0000041838 */
[C---:B------:R-:W-:Y:S06]  /*3b80*/  HMMA.16816.F32.BF16 R100, R112.reuse, R108, R100 ;  /* 0x0000006c7064723c */ /* 0x040fec0000041864 */
[C---:B------:R-:W-:Y:S01]  /*3b90*/  HMMA.16816.F32.BF16 R96, R112.reuse, R110, R96 ;  /* 0x0000006e7060723c */ /* 0x040fe20000041860 */
[----:B------:R-:W-:Y:S05]  /*3ba0*/  LDSM.16.M88.4 R108, [R119+0x6400] ;  /* 0x00640000776c783b */ /* 0x000fea0000000200 */
[C---:B------:R-:W-:Y:S06]  /*3bb0*/  HMMA.16816.F32.BF16 R92, R112.reuse, R104, R92 ;  /* 0x00000068705c723c */ /* 0x040fec000004185c */
[----:B------:R-:W-:Y:S01]  /*3bc0*/  HMMA.16816.F32.BF16 R112, R112, R106, R88 ;  /* 0x0000006a7070723c */ /* 0x000fe20000041858 */
[----:B------:R-:W-:Y:S04]  /*3bd0*/  LDSM.16.M88.4 R88, [R165+0x2000] ;  /* 0x00200000a558783b */ /* 0x000fe80000000200 */
[----:B------:R-:W3:Y:S01]  /*3be0*/  LDSM.16.M88.4 R104, [R119+0x7000] ;  /* 0x007000007768783b */ /* 0x000ee20000000200 */
[C---:B------:R-:W-:Y:S03]  /*3bf0*/  HMMA.16816.F32.BF16 R60, R84.reuse, R80, R60 ;  /* 0x00000050543c723c */ /* 0x040fe6000004183c */
[----:B------:R-:W-:Y:S03]  /*3c00*/  LDSM.16.M88.4 R80, [R119+0x6800] ;  /* 0x006800007750783b */ /* 0x000fe60000000200 */
[C---:B----4-:R-:W-:Y:S06]  /*3c10*/  HMMA.16816.F32.BF16 R44, R84.reuse, R72, R44 ;  /* 0x00000048542c723c */ /* 0x050fec000004182c */
[----:B------:R-:W-:Y:S01]  /*3c20*/  HMMA.16816.F32.BF16 R40, R84, R74, R40 ;  /* 0x0000004a5428723c */ /* 0x000fe20000041828 */
[----:B------:R-:W4:Y:S05]  /*3c30*/  LDSM.16.M88.4 R72, [R166+0x7400] ;  /* 0x00740000a648783b */ /* 0x000f2a0000000200 */
[----:B-1----:R-:W-:Y:S06]  /*3c40*/  HMMA.16816.F32.BF16 R56, R12, R10, R56 ;  /* 0x0000000a0c38723c */ /* 0x002fec0000041838 */
        /* <DEDUP_REMOVED lines=8> */
[----:B------:R-:W3:Y:S05]  /*3cd0*/  LDSM.16.M88.4 R76, [R166+0x8000] ;  /* 0x00800000a64c783b */ /* 0x000eea0000000200 */
[----:B------:R-:W-:Y:S01]  /*3ce0*/  HMMA.16816.F32.BF16 R60, R12, R8, R60 ;  /* 0x000000080c3c723c */ /* 0x000fe2000004183c */
[----:B------:R-:W3:Y:S05]  /*3cf0*/  LDSM.16.M88.4 R8, [R119+0x7400] ;  /* 0x007400007708783b */ /* 0x000eea0000000200 */
[----:B------:R-:W-:Y:S06]  /*3d00*/  HMMA.16816.F32.BF16 R56, R88, R106, R56 ;  /* 0x0000006a5838723c */ /* 0x000fec0000041838 */
[C---:B----4-:R-:W-:Y:S06]  /*3d10*/  HMMA.16816.F32.BF16 R52, R12.reuse, R72, R52 ;  /* 0x000000480c34723c */ /* 0x050fec0000041834 */
[C---:B------:R-:W-:Y:S01]  /*3d20*/  HMMA.16816.F32.BF16 R48, R12.reuse, R74, R48 ;  /* 0x0000004a0c30723c */ /* 0x040fe20000041830 */
[----:B------:R-:W-:Y:S05]  /*3d30*/  LDSM.16.M88.4 R72, [R166+0x8800] ;  /* 0x00880000a648783b */ /* 0x000fea0000000200 */
[C---:B-1----:R-:W-:Y:S06]  /*3d40*/  HMMA.16816.F32.BF16 R44, R12.reuse, R64, R44 ;  /* 0x000000400c2c723c */ /* 0x042fec000004182c */
[----:B------:R-:W-:Y:S01]  /*3d50*/  HMMA.16816.F32.BF16 R40, R12, R66, R40 ;  /* 0x000000420c28723c */ /* 0x000fe20000041828 */
[----:B------:R-:W1:Y:S01]  /*3d60*/  LDSM.16.M88.4 R64, [R166+0x8400] ;  /* 0x00840000a640783b */ /* 0x000e620000000200 */
[----:B------:R-:W-:-:S04]  /*3d70*/  FMUL.FTZ R56, R56, UR10 ;  /* 0x0000000a38387c20 */ /* 0x000fc80008410000 */
[C---:B------:R-:W-:Y:S06]  /*3d80*/  HMMA.16816.F32.BF16 R20, R84.reuse, R108, R20 ;  /* 0x0000006c5414723c */ /* 0x040fec0000041814 */
[C---:B------:R-:W-:Y:S06]  /*3d90*/  HMMA.16816.F32.BF16 R16, R84.reuse, R110, R16 ;  /* 0x0000006e5410723c */ /* 0x040fec0000041810 */
[C---:B------:R-:W-:Y:S06]  /*3da0*/  HMMA.16816.F32.BF16 R100, R84.reuse, R80, R100 ;  /* 0x000000505464723c */ /* 0x040fec0000041864 */
[----:B------:R-:W-:Y:S01]  /*3db0*/  HMMA.16816.F32.BF16 R96, R84, R82, R96 ;  /* 0x000000525460723c */ /* 0x000fe20000041860 */
[----:B------:R4:W-:Y:S01]  /*3dc0*/  MUFU.TANH R85, R56 ;  /* 0x0000003800557308 */ /* 0x0009e20000002400 */
[----:B------:R-:W-:Y:S04]  /*3dd0*/  LDSM.16.M88.4 R80, [R119+0x7800] ;  /* 0x007800007750783b */ /* 0x000fe80000000200 */
[C---:B--2---:R-:W-:Y:S06]  /*3de0*/  HMMA.16816.F32.BF16 R36, R12.reuse, R68, R36 ;  /* 0x000000440c24723c */ /* 0x044fec0000041824 */
[----:B------:R-:W-:Y:S01]  /*3df0*/  HMMA.16816.F32.BF16 R32, R12, R70, R32 ;  /* 0x000000460c20723c */ /* 0x000fe20000041820 */
[----:B------:R-:W-:-:S05]  /*3e00*/  FMUL.FTZ R69, R57, UR10 ;  /* 0x0000000a39457c20 */ /* 0x000fca0008410000 */
[----:B---3--:R-:W-:Y:S01]  /*3e10*/  HMMA.16816.F32.BF16 R28, R12, R76, R28 ;  /* 0x0000004c0c1c723c */ /* 0x008fe2000004181c */
[----:B------:R-:W-:Y:S01]  /*3e20*/  FMUL.FTZ R71, R58, UR10 ;  /* 0x0000000a3a477c20 */ /* 0x000fe20008410000 */
[----:B------:R-:W-:Y:S04]  /*3e30*/  MUFU.TANH R69, R69 ;  /* 0x0000004500457308 */ /* 0x000fe80000002400 */
[C---:B------:R-:W-:Y:S01]  /*3e40*/  HMMA.16816.F32.BF16 R52, R88.reuse, R8, R52 ;  /* 0x000000085834723c */ /* 0x040fe20000041834 */
[----:B------:R-:W-:Y:S02]  /*3e50*/  FMUL.FTZ R77, R59, UR10 ;  /* 0x0000000a3b4d7c20 */ /* 0x000fe40008410000 */
[----:B----4-:R-:W2:Y:S01]  /*3e60*/  LDSM.16.M88.4 R56, [R166+0x8c00] ;  /* 0x008c0000a638783b */ /* 0x010ea20000000200 */
[----:B------:R-:W-:Y:S02]  /*3e70*/  MUFU.TANH R71, R71 ;  /* 0x0000004700477308 */ /* 0x000fe40000002400 */
[----:B------:R-:W-:Y:S01]  /*3e80*/  HMMA.16816.F32.BF16 R48, R88, R10, R48 ;  /* 0x0000000a5830723c */ /* 0x000fe20000041830 */
[----:B------:R-:W3:Y:S05]  /*3e90*/  LDSM.16.M88.4 R8, [R119+0x7c00] ;  /* 0x007c00007708783b */ /* 0x000eea0000000200 */
[C---:B------:R-:W-:Y:S01]  /*3ea0*/  HMMA.16816.F32.BF16 R24, R12.reuse, R78, R24 ;  /* 0x0000004e0c18723c */ /* 0x040fe20000041818 */
[----:B------:R-:W-:Y:S05]  /*3eb0*/  MUFU.TANH R77, R77 ;  /* 0x0000004d004d7308 */ /* 0x000fea0000002400 */
[C---:B-1----:R-:W-:Y:S06]  /*3ec0*/  HMMA.16816.F32.BF16 R20, R12.reuse, R64, R20 ;  /* 0x000000400c14723c */ /* 0x042fec0000041814 */
[----:B------:R-:W-:Y:S01]  /*3ed0*/  FMUL.FTZ R52, R52, UR10 ;  /* 0x0000000a34347c20 */ /* 0x000fe20008410000 */
[----:B------:R-:W-:Y:S01]  /*3ee0*/  FMUL.FTZ R53, R53, UR10 ;  /* 0x0000000a35357c20 */ /* 0x000fe20008410000 */
[C---:B------:R-:W-:Y:S02]  /*3ef0*/  HMMA.16816.F32.BF16 R16, R12.reuse, R66, R16 ;  /* 0x000000420c10723c */ /* 0x040fe40000041810 */
[----:B------:R-:W-:Y:S02]  /*3f00*/  MUFU.TANH R79, R52 ;  /* 0x00000034004f7308 */ /* 0x000fe40000002400 */
[----:B------:R-:W-:Y:S01]  /*3f10*/  FMUL.FTZ R48, R48, UR10 ;  /* 0x0000000a30307c20 */ /* 0x000fe20008410000 */
[----:B------:R-:W-:Y:S01]  /*3f20*/  FMUL.FTZ R49, R49, UR10 ;  /* 0x0000000a31317c20 */ /* 0x000fe20008410000 */
[----:B------:R-:W-:Y:S01]  /*3f30*/  HMMA.16816.F32.BF16 R100, R12, R72, R100 ;  /* 0x000000480c64723c */ /* 0x000fe20000041864 */
[----:B------:R-:W-:-:S03]  /*3f40*/  FMUL.FTZ R67, R54, UR10 ;  /* 0x0000000a36437c20 */ /* 0x000fc60008410000 */
[----:B------:R1:W-:Y:S02]  /*3f50*/  MUFU.TANH R65, R53 ;  /* 0x0000003500417308 */ /* 0x0003e40000002400 */
[----:B------:R-:W-:Y:S01]  /*3f60*/  HMMA.16816.F32.BF16 R96, R12, R74, R96 ;  /* 0x0000004a0c60723c */ /* 0x000fe20000041860 */
[----:B------:R-:W-:-:S05]  /*3f70*/  FMUL.FTZ R73, R55, UR10 ;  /* 0x0000000a37497c20 */ /* 0x000fca0008410000 */
[C---:B--2---:R-:W-:Y:S01]  /*3f80*/  HMMA.16816.F32.BF16 R92, R12.reuse, R56, R92 ;  /* 0x000000380c5c723c */ /* 0x044fe2000004185c */
[----:B------:R-:W-:Y:S05]  /*3f90*/  MUFU.TANH R75, R49 ;  /* 0x00000031004b7308 */ /* 0x000fea0000002400 */
[----:B------:R-:W-:Y:S01]  /*3fa0*/  HMMA.16816.F32.BF16 R112, R12, R58, R112 ;  /* 0x0000003a0c70723c */ /* 0x000fe20000041870 */
[----:B------:R-:W2:Y:S01]  /*3fb0*/  LDSM.16.M88.4 R12, [R119+0x8400] ;  /* 0x00840000770c783b */ /* 0x000ea20000000200 */
[----:B------:R-:W-:Y:S01]  /*3fc0*/  FMUL.FTZ R57, R50, UR10 ;  /* 0x0000000a32397c20 */ /* 0x000fe20008410000 */
[----:B------:R-:W-:Y:S02]  /*3fd0*/  MUFU.TANH R67, R67 ;  /* 0x0000004300437308 */ /* 0x000fe40000002400 */
[----:B-1----:R-:W1:Y:S01]  /*3fe0*/  LDSM.16.M88.4 R52, [R119+0x8000] ;  /* 0x008000007734783b */ /* 0x002e620000000200 */
[----:B------:R-:W-:Y:S01]  /*3ff0*/  HMMA.16816.F32.BF16 R40, R88, R82, R40 ;  /* 0x000000525828723c */ /* 0x000fe20000041828 */
[----:B------:R-:W-:-:S04]  /*4000*/  FMUL.FTZ R59, R51, UR10 ;  /* 0x0000000a333b7c20 */ /* 0x000fc80008410000 */
[----:B------:R-:W-:Y:S01]  /*4010*/  MUFU.TANH R73, R73 ;  /* 0x0000004900497308 */ /* 0x000fe20000002400 */
[C---:B---3--:R-:W-:Y:S06]  /*4020*/  HMMA.16816.F32.BF16 R36, R88.reuse, R8, R36 ;  /* 0x000000085824723c */ /* 0x048fec0000041824 */
[C---:B------:R-:W-:Y:S01]  /*4030*/  HMMA.16816.F32.BF16 R32, R88.reuse, R10, R32 ;  /* 0x0000000a5820723c */ /* 0x040fe20000041820 */
[----:B------:R-:W3:Y:S01]  /*4040*/  LDSM.16.M88.4 R8, [R119+0x8c00] ;  /* 0x008c00007708783b */ /* 0x000ee20000000200 */
[----:B------:R-:W-:Y:S04]  /*4050*/  MUFU.TANH R57, R57 ;  /* 0x0000003900397308 */ /* 0x000fe80000002400 */
[C---:B------:R-:W-:Y:S04]  /*4060*/  HMMA.16816.F32.BF16 R44, R88.reuse, R80, R44 ;  /* 0x00000050582c723c */ /* 0x040fe8000004182c */
[----:B------:R4:W-:Y:S02]  /*4070*/  MUFU.TANH R81, R48 ;  /* 0x0000003000517308 */ /* 0x0009e40000002400 */
[----:B------:R-:W-:Y:S01]  /*4080*/  HMMA.16816.F32.BF16 R60, R88, R104, R60 ;  /* 0x00000068583c723c */ /* 0x000fe2000004183c */
[----:B------:R-:W-:-:S05]  /*4090*/  FMUL.FTZ R43, R43, UR10 ;  /* 0x0000000a2b2b7c20 */ /* 0x000fca0008410000 */
[----:B------:R-:W-:Y:S01]  /*40a0*/  FMUL.FTZ R36, R36, UR10 ;  /* 0x0000000a24247c20 */ /* 0x000fe20008410000 */
[----:B------:R-:W-:Y:S01]  /*40b0*/  MUFU.TANH R59, R59 ;  /* 0x0000003b003b7308 */ /* 0x000fe20000002400 */
[C---:B--2---:R-:W-:Y:S01]  /*40c0*/  HMMA.16816.F32.BF16 R20, R88.reuse, R12, R20 ;  /* 0x0000000c5814723c */ /* 0x044fe20000041814 */
[----:B----4-:R-:W2:Y:S06]  /*40d0*/  LDSM.16.M88.4 R48, [R119+0x8800] ;  /* 0x008800007730783b */ /* 0x010eac0000000200 */
[----:B------:R-:W-:Y:S01]  /*40e0*/  MUFU.TANH R43, R43 ;  /* 0x0000002b002b7308 */ /* 0x000fe20000002400 */
[C---:B-1----:R-:W-:Y:S01]  /*40f0*/  HMMA.16816.F32.BF16 R28, R88.reuse, R52, R28 ;  /* 0x00000034581c723c */ /* 0x042fe2000004181c */
[----:B------:R-:W-:Y:S01]  /*4100*/  FMUL.FTZ R13, R41, UR10 ;  /* 0x0000000a290d7c20 */ /* 0x000fe20008410000 */
[----:B------:R-:W-:Y:S01]  /*4110*/  FMUL.FTZ R44, R44, UR10 ;  /* 0x0000000a2c2c7c20 */ /* 0x000fe20008410000 */
[----:B------:R-:W-:Y:S01]  /*4120*/  FMUL.FTZ R12, R37, UR10 ;  /* 0x0000000a250c7c20 */ /* 0x000fe20008410000 */
[----:B------:R-:W-:Y:S01]  /*4130*/  FMUL.FTZ R37, R33, UR10 ;  /* 0x0000000a21257c20 */ /* 0x000fe20008410000 */
[----:B------:R-:W-:Y:S01]  /*4140*/  FMUL.FTZ R45, R45, UR10 ;  /* 0x0000000a2d2d7c20 */ /* 0x000fe20008410000 */
[C---:B------:R-:W-:Y:S01]  /*4150*/  HMMA.16816.F32.BF16 R24, R88.reuse, R54, R24 ;  /* 0x000000365818723c */ /* 0x040fe20000041818 */
[----:B------:R-:W-:Y:S01]  /*4160*/  FMUL.FTZ R53, R40, UR10 ;  /* 0x0000000a28357c20 */ /* 0x000fe20008410000 */
[----:B------:R-:W-:Y:S01]  /*4170*/  LOP3.LUT R40, R124, 0xffffffe0, RZ, 0xc0, !PT ;  /* 0xffffffe07c287812 */ /* 0x000fe200078ec0ff */
[----:B------:R-:W-:Y:S01]  /*4180*/  FMUL.FTZ R61, R61, UR10 ;  /* 0x0000000a3d3d7c20 */ /* 0x000fe20008410000 */
[----:B------:R-:W-:Y:S01]  /*4190*/  FMUL.FTZ R63, R63, UR10 ;  /* 0x0000000a3f3f7c20 */ /* 0x000fe20008410000 */
[----:B------:R1:W-:Y:S01]  /*41a0*/  MUFU.TANH R83, R44 ;  /* 0x0000002c00537308 */ /* 0x0003e20000002400 */
[----:B------:R-:W-:Y:S01]  /*41b0*/  HMMA.16816.F32.BF16 R16, R88, R14, R16 ;  /* 0x0000000e5810723c */ /* 0x000fe20000041810 */
[----:B------:R-:W-:-:S02]  /*41c0*/  IMAD.IADD R40, R7, 0x1, -R40 ;  /* 0x0000000107287824 */ /* 0x000fc400078e0a28 */
[----:B------:R-:W-:Y:S01]  /*41d0*/  FMUL.FTZ R47, R47, UR10 ;  /* 0x0000000a2f2f7c20 */ /* 0x000fe20008410000 */
[----:B------:R-:W-:Y:S01]  /*41e0*/  FMUL.FTZ R46, R46, UR10 ;  /* 0x0000000a2e2e7c20 */ /* 0x000fe20008410000 */
[----:B------:R-:W-:Y:S01]  /*41f0*/  FMUL.FTZ R3, R60, UR10 ;  /* 0x0000000a3c037c20 */ /* 0x000fe20008410000 */
[----:B------:R-:W-:Y:S01]  /*4200*/  FMUL.FTZ R62, R62, UR10 ;  /* 0x0000000a3e3e7c20 */ /* 0x000fe20008410000 */
[----:B------:R-:W-:Y:S01]  /*4210*/  SHF.R.S32.HI R41, RZ, 0x1f, R40 ;  /* 0x0000001fff297819 */ /* 0x000fe20000011428 */
[C---:B---3--:R-:W-:Y:S01]  /*4220*/  HMMA.16816.F32.BF16 R92, R88.reuse, R8, R92 ;  /* 0x00000008585c723c */ /* 0x048fe2000004185c */
[----:B------:R-:W3:Y:S01]  /*4230*/  MUFU.TANH R61, R61 ;  /* 0x0000003d003d7308 */ /* 0x000ee20000002400 */
[----:B------:R-:W-:Y:S01]  /*4240*/  FMUL.FTZ R14, R35, UR10 ;  /* 0x0000000a230e7c20 */ /* 0x000fe20008410000 */
[----:B------:R-:W-:Y:S01]  /*4250*/  LEA.HI R182, R41, R40, RZ, 0x2 ;  /* 0x0000002829b67211 */ /* 0x000fe200078f10ff */
[----:B------:R-:W-:Y:S01]  /*4260*/  FMUL.FTZ R41, R42, UR10 ;  /* 0x0000000a2a297c20 */ /* 0x000fe20008410000 */
[----:B------:R-:W-:Y:S01]  /*4270*/  FMUL.FTZ R40, R30, UR10 ;  /* 0x0000000a1e287c20 */ /* 0x000fe20008410000 */
[C---:B------:R-:W-:Y:S01]  /*4280*/  HMMA.16816.F32.BF16 R112, R88.reuse, R10, R112 ;  /* 0x0000000a5870723c */ /* 0x040fe20000041870 */
[----:B------:R-:W-:Y:S01]  /*4290*/  SHF.R.S32.HI R182, RZ, 0x2, R182 ;  /* 0x00000002ffb67819 */ /* 0x000fe200000114b6 */
[----:B------:R-:W-:Y:S01]  /*42a0*/  FMUL.FTZ R8, R32, UR10 ;  /* 0x0000000a20087c20 */ /* 0x000fe20008410000 */
[----:B------:R-:W4:Y:S01]  /*42b0*/  MUFU.TANH R63, R63 ;  /* 0x0000003f003f7308 */ /* 0x000f220000002400 */
[----:B-1----:R-:W-:Y:S01]  /*42c0*/  FMUL.FTZ R44, R39, UR10 ;  /* 0x0000000a272c7c20 */ /* 0x002fe20008410000 */
[----:B------:R-:W-:Y:S01]  /*42d0*/  IADD3 R15, R129, 0x1, R182 ;  /* 0x00000001810f7810 */ /* 0x000fe20007ffe0b6 */
[----:B------:R-:W-:Y:S01]  /*42e0*/  FMUL.FTZ R39, R28, UR10 ;  /* 0x0000000a1c277c20 */ /* 0x000fe20008410000 */
[----:B------:R-:W-:Y:S01]  /*42f0*/  FMUL.FTZ R10, R38, UR10 ;  /* 0x0000000a260a7c20 */ /* 0x000fe20008410000 */
[----:B------:R-:W-:Y:S01]  /*4300*/  FMUL.FTZ R28, R31, UR10 ;  /* 0x0000000a1f1c7c20 */ /* 0x000fe20008410000 */
[----:B------:R-:W-:Y:S01]  /*4310*/  IADD3 R15, R125, R15, -R176 ;  /* 0x0000000f7d0f7210 */ /* 0x000fe20007ffe8b0 */
[----:B------:R-:W-:Y:S01]  /*4320*/  FMUL.FTZ R30, R26, UR10 ;  /* 0x0000000a1a1e7c20 */ /* 0x000fe20008410000 */
[----:B------:R1:W-:Y:S01]  /*4330*/  MUFU.TANH R33, R10 ;  /* 0x0000000a00217308 */ /* 0x0003e20000002400 */
[----:B------:R-:W-:Y:S01]  /*4340*/  FMUL.FTZ R35, R21, UR10 ;  /* 0x0000000a15237c20 */ /* 0x000fe20008410000 */
[----:B--2---:R-:W-:Y:S01]  /*4350*/  HMMA.16816.F32.BF16 R100, R88, R48, R100 ;  /* 0x000000305864723c */ /* 0x004fe20000041864 */
[----:B------:R-:W-:-:S02]  /*4360*/  IMAD.IADD R118, R15, 0x1, R118 ;  /* 0x000000010f767824 */ /* 0x000fc400078e0276 */
[----:B------:R-:W-:Y:S01]  /*4370*/  FMUL.FTZ R15, R27, UR10 ;  /* 0x0000000a1b0f7c20 */ /* 0x000fe20008410000 */
[----:B------:R-:W-:Y:S01]  /*4380*/  FMUL.FTZ R26, R16, UR10 ;  /* 0x0000000a101a7c20 */ /* 0x000fe20008410000 */
[----:B------:R-:W-:Y:S01]  /*4390*/  FMUL.FTZ R42, R29, UR10 ;  /* 0x0000000a1d2a7c20 */ /* 0x000fe20008410000 */
[----:B------:R-:W-:Y:S01]  /*43a0*/  FMUL.FTZ R29, R24, UR10 ;  /* 0x0000000a181d7c20 */ /* 0x000fe20008410000 */
[----:B------:R2:W-:Y:S01]  /*43b0*/  MUFU.TANH R27, R8 ;  /* 0x00000008001b7308 */ /* 0x0005e20000002400 */
[----:B------:R-:W-:Y:S01]  /*43c0*/  FMUL.FTZ R49, R34, UR10 ;  /* 0x0000000a22317c20 */ /* 0x000fe20008410000 */
[----:B------:R-:W-:Y:S01]  /*43d0*/  VIMNMX R138, R118, R125, PT ;  /* 0x0000007d768a7248 */ /* 0x000fe20003fe0100 */
[----:B------:R-:W-:Y:S01]  /*43e0*/  FMUL.FTZ R34, R22, UR10 ;  /* 0x0000000a16227c20 */ /* 0x000fe20008410000 */
[----:B------:R-:W-:Y:S01]  /*43f0*/  VIADDMNMX R137, R118, 0x8, R125, PT ;  /* 0x0000000876897846 */ /* 0x000fe2000380017d */
[----:B------:R-:W-:Y:S01]  /*4400*/  FMUL.FTZ R24, R17, UR10 ;  /* 0x0000000a11187c20 */ /* 0x000fe20008410000 */
[----:B------:R-:W-:Y:S01]  /*4410*/  FMUL.FTZ R38, R25, UR10 ;  /* 0x0000000a19267c20 */ /* 0x000fe20008410000 */
[----:B------:R-:W-:Y:S01]  /*4420*/  FMUL.FTZ R32, R23, UR10 ;  /* 0x0000000a17207c20 */ /* 0x000fe20008410000 */
[----:B------:R3:W-:Y:S01]  /*4430*/  MUFU.TANH R9, R36 ;  /* 0x0000002400097308 */ /* 0x0007e20000002400 */
[----:B-1----:R-:W-:Y:S01]  /*4440*/  FMUL.FTZ R10, R18, UR10 ;  /* 0x0000000a120a7c20 */ /* 0x002fe20008410000 */
[----:B------:R-:W-:Y:S01]  /*4450*/  HMMA.16816.F32.BF16 R96, R88, R50, R96 ;  /* 0x000000325860723c */ /* 0x000fe20000041860 */
[----:B------:R-:W-:Y:S01]  /*4460*/  FMUL.FTZ R112, R112, UR10 ;  /* 0x0000000a70707c20 */ /* 0x000fe20008410000 */
[----:B------:R-:W-:Y:S01]  /*4470*/  FMUL.FTZ R93, R93, UR10 ;  /* 0x0000000a5d5d7c20 */ /* 0x000fe20008410000 */
[----:B------:R-:W-:Y:S01]  /*4480*/  FMUL.FTZ R95, R95, UR10 ;  /* 0x0000000a5f5f7c20 */ /* 0x000fe20008410000 */
[----:B------:R-:W-:Y:S01]  /*4490*/  FMUL.FTZ R92, R92, UR10 ;  /* 0x0000000a5c5c7c20 */ /* 0x000fe20008410000 */
[----:B------:R-:W-:Y:S01]  /*44a0*/  FMUL.FTZ R94, R94, UR10 ;  /* 0x0000000a5e5e7c20 */ /* 0x000fe20008410000 */
[----:B------:R1:W-:Y:S01]  /*44b0*/  MUFU.TANH R11, R12 ;  /* 0x0000000c000b7308 */ /* 0x0003e20000002400 */
[----:B--2---:R-:W-:-:S02]  /*44c0*/  IMAD.IADD R8, R2, 0x1, R183 ;  /* 0x0000000102087824 */ /* 0x004fc400078e02b7 */
[----:B------:R-:W-:Y:S01]  /*44d0*/  FMUL.FTZ R100, R100, UR10 ;  /* 0x0000000a64647c20 */ /* 0x000fe20008410000 */
[----:B------:R-:W-:Y:S01]  /*44e0*/  FMUL.FTZ R102, R102, UR10 ;  /* 0x0000000a66667c20 */ /* 0x000fe20008410000 */
[----:B------:R-:W-:Y:S01]  /*44f0*/  FMUL.FTZ R101, R101, UR10 ;  /* 0x0000000a65657c20 */ /* 0x000fe20008410000 */
[C---:B------:R-:W-:Y:S02]  /*4500*/  VIADD R31, R8.reuse, 0x1 ;  /* 0x00000001081f7836 */ /* 0x040fe40000000000 */
[----:B------:R-:W-:Y:S01]  /*4510*/  FMUL.FTZ R103, R103, UR10 ;  /* 0x0000000a67677c20 */ /* 0x000fe20008410000 */
[C---:B------:R-:W-:Y:S01]  /*4520*/  VIADD R22, R8.reuse, 0x8 ;  /* 0x0000000808167836 */ /* 0x040fe20000000000 */
[----:B------:R2:W-:Y:S01]  /*4530*/  MUFU.TANH R55, R14 ;  /* 0x0000000e00377308 */ /* 0x0005e20000002400 */
[----:B------:R-:W-:Y:S01]  /*4540*/  VIADD R18, R8, 0x9 ;  /* 0x0000000908127836 */ /* 0x000fe20000000000 */
[CC--:B------:R-:W-:Y:S01]  /*4550*/  ISETP.GE.AND P5, PT, R31.reuse, R138.reuse, PT ;  /* 0x0000008a1f00720c */ /* 0x0c0fe20003fa6270 */
[----:B---3--:R-:W-:Y:S01]  /*4560*/  FMUL.FTZ R36, R20, UR10 ;  /* 0x0000000a14247c20 */ /* 0x008fe20008410000 */
[----:B------:R-:W-:Y:S01]  /*4570*/  ISETP.GE.AND P2, PT, R31, R137, PT ;  /* 0x000000891f00720c */ /* 0x000fe20003f46270 */
[C---:B------:R-:W-:Y:S01]  /*4580*/  VIADD R7, R8.reuse, 0x10 ;  /* 0x0000001008077836 */ /* 0x040fe20000000000 */
[----:B------:R-:W-:Y:S01]  /*4590*/  I2FP.F32.S32 R31, R31 ;  /* 0x0000001f001f7245 */ /* 0x000fe20000201400 */
[----:B------:R-:W-:Y:S01]  /*45a0*/  VIADD R17, R8, 0x18 ;  /* 0x0000001808117836 */ /* 0x000fe20000000000 */
[CC--:B------:R-:W-:Y:S01]  /*45b0*/  ISETP.GE.AND P3, PT, R22.reuse, R138.reuse, PT ;  /* 0x0000008a1600720c */ /* 0x0c0fe20003f66270 */
[----:B-1----:R-:W-:Y:S01]  /*45c0*/  FMUL.FTZ R12, R19, UR10 ;  /* 0x0000000a130c7c20 */ /* 0x002fe20008410000 */
[----:B------:R-:W-:Y:S01]  /*45d0*/  ISETP.GE.AND P0, PT, R22, R137, PT ;  /* 0x000000891600720c */ /* 0x000fe20003f06270 */
[-C--:B------:R-:W-:Y:S01]  /*45e0*/  FFMA.FTZ R20, R0, R31.reuse, R61 ;  /* 0x0000001f00147223 */ /* 0x080fe2000001003d */
[----:B------:R-:W-:Y:S01]  /*45f0*/  ISETP.GE.AND P4, PT, R18, R138, PT ;  /* 0x0000008a1200720c */ /* 0x000fe20003f86270 */
[----:B----4-:R-:W-:Y:S01]  /*4600*/  FFMA.FTZ R31, R0, R31, R63 ;  /* 0x0000001f001f7223 */ /* 0x010fe2000001003f */
[-C--:B------:R-:W-:Y:S01]  /*4610*/  ISETP.GE.AND P1, PT, R18, R137.reuse, PT ;  /* 0x000000891200720c */ /* 0x080fe20003f26270 */
[----:B------:R1:W-:Y:S01]  /*4620*/  MUFU.TANH R61, R40 ;  /* 0x00000028003d7308 */ /* 0x0003e20000002400 */
[----:B------:R-:W-:Y:S01]  /*4630*/  I2FP.F32.S32 R22, R22 ;  /* 0x0000001600167245 */ /* 0x000fe20000201400 */
[----:B------:R-:W-:Y:S01]  /*4640*/  VIADD R151, R8, 0x31 ;  /* 0x0000003108977836 */ /* 0x000fe20000000000 */
[----:B------:R-:W-:Y:S01]  /*4650*/  I2FP.F32.S32 R18, R18 ;  /* 0x0000001200127245 */ /* 0x000fe20000201400 */
[----:B------:R-:W-:Y:S01]  /*4660*/  FMUL.FTZ R97, R97, UR10 ;  /* 0x0000000a61617c20 */ /* 0x000fe20008410000 */
[----:B------:R-:W-:Y:S01]  /*4670*/  FSEL R20, R20, -INF , !P5 ;  /* 0xff80000014147808 */ /* 0x000fe20006800000 */
[CC--:B------:R-:W-:Y:S01]  /*4680*/  FFMA.FTZ R16, R0.reuse, R22.reuse, R85 ;  /* 0x0000001600107223 */ /* 0x0c0fe20000010055 */
[C---:B------:R-:W-:Y:S01]  /*4690*/  FFMA.FTZ R21, R0.reuse, R22, R71 ;  /* 0x0000001600157223 */ /* 0x040fe20000010047 */
[CC--:B--2---:R-:W-:Y:S01]  /*46a0*/  FFMA.FTZ R14, R0.reuse, R18.reuse, R69 ;  /* 0x00000012000e7223 */ /* 0x0c4fe20000010045 */
[----:B------:R-:W-:Y:S01]  /*46b0*/  FFMA.FTZ R19, R0, R18, R77 ;  /* 0x0000001200137223 */ /* 0x000fe2000001004d */
[----:B------:R-:W-:Y:S01]  /*46c0*/  VIADD R18, R8, 0x11 ;  /* 0x0000001108127836 */ /* 0x000fe20000000000 */
[----:B------:R-:W-:Y:S01]  /*46d0*/  FSEL R31, R31, -INF , !P2 ;  /* 0xff8000001f1f7808 */ /* 0x000fe20005000000 */
[----:B------:R-:W-:Y:S01]  /*46e0*/  MUFU.TANH R45, R45 ;  /* 0x0000002d002d7308 */ /* 0x000fe20000002400 */
[-C--:B------:R-:W-:Y:S01]  /*46f0*/  ISETP.GE.AND P5, PT, R7, R138.reuse, PT ;  /* 0x0000008a0700720c */ /* 0x080fe20003fa6270 */
[----:B------:R-:W-:Y:S01]  /*4700*/  FMUL.FTZ R99, R99, UR10 ;  /* 0x0000000a63637c20 */ /* 0x000fe20008410000 */
[----:B------:R-:W-:Y:S01]  /*4710*/  ISETP.GE.AND P2, PT, R7, R137, PT ;  /* 0x000000890700720c */ /* 0x000fe20003f46270 */
[----:B------:R-:W-:Y:S01]  /*4720*/  FMUL.FTZ R96, R96, UR10 ;  /* 0x0000000a60607c20 */ /* 0x000fe20008410000 */
[----:B------:R-:W-:Y:S01]  /*4730*/  FSEL R16, R16, -INF , !P3 ;  /* 0xff80000010107808 */ /* 0x000fe20005800000 */
[----:B------:R-:W-:Y:S01]  /*4740*/  FMUL.FTZ R98, R98, UR10 ;  /* 0x0000000a62627c20 */ /* 0x000fe20008410000 */
[----:B------:R-:W-:Y:S01]  /*4750*/  FSEL R21, R21, -INF , !P0 ;  /* 0xff80000015157808 */ /* 0x000fe20004000000 */
[----:B------:R-:W2:Y:S01]  /*4760*/  MUFU.TANH R47, R47 ;  /* 0x0000002f002f7308 */ /* 0x000ea20000002400 */
[----:B------:R-:W-:Y:S01]  /*4770*/  I2FP.F32.S32 R7, R7 ;  /* 0x0000000700077245 */ /* 0x000fe20000201400 */
[----:B------:R-:W-:Y:S01]  /*4780*/  FMUL.FTZ R114, R114, UR10 ;  /* 0x0000000a72727c20 */ /* 0x000fe20008410000 */
[C---:B------:R-:W-:Y:S01]  /*4790*/  ISETP.GE.AND P3, PT, R18.reuse, R138, PT ;  /* 0x0000008a1200720c */ /* 0x040fe20003f66270 */
[----:B------:R-:W-:Y:S01]  /*47a0*/  FMUL.FTZ R113, R113, UR10 ;  /* 0x0000000a71717c20 */ /* 0x000fe20008410000 */
[----:B------:R-:W-:Y:S01]  /*47b0*/  ISETP.GE.AND P0, PT, R18, R137, PT ;  /* 0x000000891200720c */ /* 0x000fe20003f06270 */
[C---:B------:R-:W-:Y:S01]  /*47c0*/  FFMA.FTZ R79, R0.reuse, R7, R79 ;  /* 0x00000007004f7223 */ /* 0x040fe2000001004f */
[----:B------:R-:W-:Y:S01]  /*47d0*/  I2FP.F32.S32 R18, R18 ;  /* 0x0000001200127245 */ /* 0x000fe20000201400 */
[----:B------:R3:W-:Y:S01]  /*47e0*/  MUFU.TANH R25, R44 ;  /* 0x0000002c00197308 */ /* 0x0007e20000002400 */
[----:B-1----:R-:W-:Y:S01]  /*47f0*/  I2FP.F32.S32 R40, R17 ;  /* 0x0000001100287245 */ /* 0x002fe20000201400 */
[----:B------:R-:W-:Y:S01]  /*4800*/  FFMA.FTZ R7, R0, R7, R67 ;  /* 0x0000000700077223 */ /* 0x000fe20000010043 */
[----:B------:R-:W-:Y:S01]  /*4810*/  FSEL R14, R14, -INF , !P4 ;  /* 0xff8000000e0e7808 */ /* 0x000fe20006000000 */
[CC--:B------:R-:W-:Y:S01]  /*4820*/  FFMA.FTZ R22, R0.reuse, R18.reuse, R65 ;  /* 0x0000001200167223 */ /* 0x0c0fe20000010041 */
[----:B------:R-:W-:Y:S01]  /*4830*/  FSEL R19, R19, -INF , !P1 ;  /* 0xff80000013137808 */ /* 0x000fe20004800000 */
[C---:B------:R-:W-:Y:S01]  /*4840*/  FFMA.FTZ R23, R0.reuse, R18, R73 ;  /* 0x0000001200177223 */ /* 0x040fe20000010049 */
[C---:B------:R-:W-:Y:S01]  /*4850*/  ISETP.GE.AND P4, PT, R17.reuse, R138, PT ;  /* 0x0000008a1100720c */ /* 0x040fe20003f86270 */
[----:B------:R-:W1:Y:S01]  /*4860*/  MUFU.TANH R87, R46 ;  /* 0x0000002e00577308 */ /* 0x000e620000002400 */
[----:B------:R-:W-:Y:S01]  /*4870*/  ISETP.GE.AND P1, PT, R17, R137, PT ;  /* 0x000000891100720c */ /* 0x000fe20003f26270 */
[CC--:B------:R-:W-:Y:S01]  /*4880*/  FFMA.FTZ R18, R0.reuse, R40.reuse, R81 ;  /* 0x0000002800127223 */ /* 0x0c0fe20000010051 */
[----:B------:R-:W-:Y:S01]  /*4890*/  FFMA.FTZ R17, R0, R40, R57 ;  /* 0x0000002800117223 */ /* 0x000fe20000010039 */
[----:B------:R-:W-:Y:S01]  /*48a0*/  VIADD R40, R8, 0x21 ;  /* 0x0000002108287836 */ /* 0x000fe20000000000 */
[----:B------:R-:W-:Y:S01]  /*48b0*/  FSEL R22, R22, -INF , !P3 ;  /* 0xff80000016167808 */ /* 0x000fe20005800000 */
[----:B------:R-:W-:Y:S01]  /*48c0*/  FMUL.FTZ R115, R115, UR10 ;  /* 0x0000000a73737c20 */ /* 0x000fe20008410000 */
[----:B------:R-:W-:Y:S01]  /*48d0*/  FSEL R18, R18, -INF , !P4 ;  /* 0xff80000012127808 */ /* 0x000fe20006000000 */
[----:B------:R4:W-:Y:S01]  /*48e0*/  MUFU.TANH R67, R29 ;  /* 0x0000001d00437308 */ /* 0x0009e20000002400 */
[----:B---3--:R-:W-:Y:S01]  /*48f0*/  VIADD R44, R8, 0x19 ;  /* 0x00000019082c7836 */ /* 0x008fe20000000000 */
[----:B------:R-:W-:Y:S01]  /*4900*/  FSEL R17, R17, -INF , !P1 ;  /* 0xff80000011117808 */ /* 0x000fe20004800000 */
[----:B------:R-:W-:-:S04]  /*4910*/  DEPBAR.LE SB0, 0x0 ;  /* 0x000080000000791a */ /* 0x000fc80000000000 */
[C---:B------:R-:W-:Y:S01]  /*4920*/  ISETP.GE.AND P4, PT, R40.reuse, R138, PT ;  /* 0x0000008a2800720c */ /* 0x040fe20003f86270 */
[----:B------:R-:W3:Y:S01]  /*4930*/  MUFU.TANH R53, R53 ;  /* 0x0000003500357308 */ /* 0x000ee20000002400 */
[----:B------:R-:W-:Y:S02]  /*4940*/  ISETP.GE.AND P1, PT, R40, R137, PT ;  /* 0x000000892800720c */ /* 0x000fe40003f26270 */
[----:B------:R-:W-:Y:S02]  /*4950*/  I2FP.F32.S32 R40, R40 ;  /* 0x0000002800287245 */ /* 0x000fe40000201400 */
[----:B------:R-:W-:-:S03]  /*4960*/  FSEL R23, R23, -INF , !P0 ;  /* 0xff80000017177808 */ /* 0x000fc60004000000 */
[----:B------:R-:W3:Y:S01]  /*4970*/  MUFU.TANH R41, R41 ;  /* 0x0000002900297308 */ /* 0x000ee20000002400 */
[----:B----4-:R-:W-:Y:S01]  /*4980*/  FSEL R29, R7, -INF , !P2 ;  /* 0xff800000071d7808 */ /* 0x010fe20005000000 */
[----:B--2---:R-:W-:Y:S01]  /*4990*/  FFMA.FTZ R131, R0, R40, R47 ;  /* 0x0000002800837223 */ /* 0x004fe2000001002f */
[----:B------:R-:W-:Y:S02]  /*49a0*/  I2FP.F32.S32 R7, R44 ;  /* 0x0000002c00077245 */ /* 0x000fe40000201400 */
[----:B------:R-:W-:Y:S02]  /*49b0*/  ISETP.GE.AND P2, PT, R44, R137, PT ;  /* 0x000000892c00720c */ /* 0x000fe40003f46270 */
[----:B------:R-:W-:Y:S01]  /*49c0*/  FSEL R131, R131, -INF , !P1 ;  /* 0xff80000083837808 */ /* 0x000fe20004800000 */
[----:B------:R2:W-:Y:S01]  /*49d0*/  MUFU.TANH R51, R42 ;  /* 0x0000002a00337308 */ /* 0x0005e20000002400 */
[CC--:B------:R-:W-:Y:S01]  /*49e0*/  FFMA.FTZ R75, R0.reuse, R7.reuse, R75 ;  /* 0x00000007004b7223 */ /* 0x0c0fe2000001004b */
[----:B------:R-:W-:Y:S01]  /*49f0*/  FFMA.FTZ R59, R0, R7, R59 ;  /* 0x00000007003b7223 */ /* 0x000fe2000001003b */
[----:B------:R-:W-:-:S05]  /*4a00*/  VIADD R7, R8, 0x28 ;  /* 0x0000002808077836 */ /* 0x000fca0000000000 */
[----:B------:R4:W-:Y:S08]  /*4a10*/  MUFU.TANH R63, R28 ;  /* 0x0000001c003f7308 */ /* 0x0009f00000002400 */
[----:B------:R-:W3:Y:S01]  /*4a20*/  MUFU.TANH R13, R13 ;  /* 0x0000000d000d7308 */ /* 0x000ee20000002400 */
[----:B--2---:R-:W-:-:S05]  /*4a30*/  VIADD R42, R8, 0x20 ;  /* 0x00000020082a7836 */ /* 0x004fca0000000000 */
[CC--:B------:R-:W-:Y:S02]  /*4a40*/  ISETP.GE.AND P3, PT, R42.reuse, R138.reuse, PT ;  /* 0x0000008a2a00720c */ /* 0x0c0fe40003f66270 */
[-C--:B------:R-:W-:Y:S01]  /*4a50*/  ISETP.GE.AND P0, PT, R42, R137.reuse, PT ;  /* 0x000000892a00720c */ /* 0x080fe20003f06270 */
[----:B------:R2:W-:Y:S01]  /*4a60*/  MUFU.TANH R69, R30 ;  /* 0x0000001e00457308 */ /* 0x0005e20000002400 */
[----:B----4-:R-:W-:Y:S02]  /*4a70*/  FSEL R28, R79, -INF , !P5 ;  /* 0xff8000004f1c7808 */ /* 0x010fe40006800000 */
[----:B------:R-:W-:Y:S01]  /*4a80*/  ISETP.GE.AND P5, PT, R44, R138, PT ;  /* 0x0000008a2c00720c */ /* 0x000fe20003fa6270 */
[----:B------:R-:W-:Y:S01]  /*4a90*/  FFMA.FTZ R44, R0, R40, R45 ;  /* 0x00000028002c7223 */ /* 0x000fe2000001002d */
[----:B------:R-:W-:Y:S01]  /*4aa0*/  I2FP.F32.S32 R42, R42 ;  /* 0x0000002a002a7245 */ /* 0x000fe20000201400 */
[----:B------:R-:W-:Y:S02]  /*4ab0*/  VIADD R40, R8, 0x30 ;  /* 0x0000003008287836 */ /* 0x000fe40000000000 */
[----:B------:R4:W-:Y:S02]  /*4ac0*/  MUFU.TANH R65, R15 ;  /* 0x0000000f00417308 */ /* 0x0009e40000002400 */
[----:B-1----:R-:W-:Y:S01]  /*4ad0*/  FFMA.FTZ R87, R0, R42, R87 ;  /* 0x0000002a00577223 */ /* 0x002fe20000010057 */
[----:B------:R-:W-:-:S04]  /*4ae0*/  ISETP.GE.AND P1, PT, R40, R137, PT ;  /* 0x000000892800720c */ /* 0x000fc80003f26270 */
[----:B------:R-:W-:Y:S01]  /*4af0*/  FSEL R155, R87, -INF , !P0 ;  /* 0xff800000579b7808 */ /* 0x000fe20004000000 */
[----:B------:R1:W-:Y:S01]  /*4b00*/  MUFU.TANH R57, R38 ;  /* 0x0000002600397308 */ /* 0x0003e20000002400 */
[----:B--2---:R-:W-:Y:S02]  /*4b10*/  FSEL R30, R75, -INF , !P5 ;  /* 0xff8000004b1e7808 */ /* 0x004fe40006800000 */
[----:B------:R-:W-:-:S05]  /*4b20*/  ISETP.GE.AND P5, PT, R7, R138, PT ;  /* 0x0000008a0700720c */ /* 0x000fca0003fa6270 */
[----:B------:R2:W-:Y:S01]  /*4b30*/  MUFU.TANH R45, R36 ;  /* 0x00000024002d7308 */ /* 0x0005e20000002400 */
[----:B----4-:R-:W-:Y:S02]  /*4b40*/  FSEL R15, R59, -INF , !P2 ;  /* 0xff8000003b0f7808 */ /* 0x010fe40005000000 */
[----:B------:R-:W-:Y:S02]  /*4b50*/  ISETP.GE.AND P2, PT, R7, R137, PT ;  /* 0x000000890700720c */ /* 0x000fe40003f46270 */
[----:B------:R-:W-:-:S03]  /*4b60*/  I2FP.F32.S32 R7, R7 ;  /* 0x0000000700077245 */ /* 0x000fc60000201400 */
[----:B------:R-:W4:Y:S01]  /*4b70*/  MUFU.TANH R37, R37 ;  /* 0x0000002500257308 */ /* 0x000f220000002400 */
[----:B-1----:R-:W-:Y:S01]  /*4b80*/  FFMA.FTZ R38, R0, R42, R83 ;  /* 0x0000002a00267223 */ /* 0x002fe20000010053 */
[----:B------:R-:W-:Y:S02]  /*4b90*/  VIADD R42, R8, 0x29 ;  /* 0x00000029082a7836 */ /* 0x000fe40000000000 */
[----:B---3--:R-:W-:Y:S02]  /*4ba0*/  FFMA.FTZ R53, R0, R7, R53 ;  /* 0x0000000700357223 */ /* 0x008fe40000010035 */
[----:B------:R-:W-:Y:S02]  /*4bb0*/  FSEL R38, R38, -INF , !P3 ;  /* 0xff80000026267808 */ /* 0x000fe40005800000 */
[----:B------:R1:W-:Y:S01]  /*4bc0*/  MUFU.TANH R47, R35 ;  /* 0x00000023002f7308 */ /* 0x0003e20000002400 */
[----:B--2---:R-:W-:Y:S02]  /*4bd0*/  FSEL R36, R44, -INF , !P4 ;  /* 0xff8000002c247808 */ /* 0x004fe40006000000 */
[----:B------:R-:W-:-:S02]  /*4be0*/  ISETP.GE.AND P4, PT, R40, R138, PT ;  /* 0x0000008a2800720c */ /* 0x000fc40003f86270 */
[----:B------:R-:W-:Y:S02]  /*4bf0*/  I2FP.F32.S32 R40, R40 ;  /* 0x0000002800287245 */ /* 0x000fe40000201400 */
[C---:B------:R-:W-:Y:S01]  /*4c00*/  ISETP.GE.AND P3, PT, R42.reuse, R138, PT ;  /* 0x0000008a2a00720c */ /* 0x040fe20003f66270 */
[----:B------:R-:W2:Y:S01]  /*4c10*/  MUFU.TANH R49, R49 ;  /* 0x0000003100317308 */ /* 0x000ea20000002400 */
[----:B------:R-:W-:Y:S01]  /*4c20*/  ISETP.GE.AND P0, PT, R42, R137, PT ;  /* 0x000000892a00720c */ /* 0x000fe20003f06270 */
[----:B------:R-:W-:Y:S01]  /*4c30*/  FFMA.FTZ R153, R0, R40, R33 ;  /* 0x0000002800997223 */ /* 0x000fe20000010021 */
[----:B------:R-:W-:Y:S01]  /*4c40*/  I2FP.F32.S32 R42, R42 ;  /* 0x0000002a002a7245 */ /* 0x000fe20000201400 */
[----:B------:R-:W-:Y:S02]  /*4c50*/  VIADD R33, R8, 0x39 ;  /* 0x0000003908217836 */ /* 0x000fe40000000000 */
[----:B------:R-:W-:Y:S01]  /*4c60*/  FFMA.FTZ R154, R0, R40, R9 ;  /* 0x00000028009a7223 */ /* 0x000fe20000010009 */
[----:B------:R-:W-:Y:S01]  /*4c70*/  VIADD R40, R8, 0x38 ;  /* 0x0000003808287836 */ /* 0x000fe20000000000 */
[----:B------:R-:W-:Y:S01]  /*4c80*/  FSEL R153, R153, -INF , !P1 ;  /* 0xff80000099997808 */ /* 0x000fe20004800000 */
[----:B------:R3:W-:Y:S01]  /*4c90*/  MUFU.TANH R59, R34 ;  /* 0x00000022003b7308 */ /* 0x0007e20000002400 */
[C---:B-1----:R-:W-:Y:S01]  /*4ca0*/  FFMA.FTZ R35, R0.reuse, R7, R41 ;  /* 0x0000000700237223 */ /* 0x042fe20000010029 */
[CC--:B------:R-:W-:Y:S01]  /*4cb0*/  FFMA.FTZ R13, R0.reuse, R42.reuse, R13 ;  /* 0x0000002a000d7223 */ /* 0x0c0fe2000001000d */
[----:B------:R-:W-:Y:S01]  /*4cc0*/  FFMA.FTZ R7, R0, R42, R43 ;  /* 0x0000002a00077223 */ /* 0x000fe2000001002b */
[----:B------:R-:W-:-:S02]  /*4cd0*/  FSEL R154, R154, -INF , !P4 ;  /* 0xff8000009a9a7808 */ /* 0x000fc40006000000 */
[----:B------:R-:W-:Y:S02]  /*4ce0*/  FSEL R35, R35, -INF , !P2 ;  /* 0xff80000023237808 */ /* 0x000fe40005000000 */
[-C--:B------:R-:W-:Y:S01]  /*4cf0*/  ISETP.GE.AND P2, PT, R151, R137.reuse, PT ;  /* 0x000000899700720c */ /* 0x080fe20003f46270 */
[----:B------:R1:W-:Y:S01]  /*4d00*/  MUFU.TANH R9, R26 ;  /* 0x0000001a00097308 */ /* 0x0003e20000002400 */
[----:B------:R-:W-:Y:S02]  /*4d10*/  FSEL R7, R7, -INF , !P0 ;  /* 0xff80000007077808 */ /* 0x000fe40004000000 */
[-C--:B------:R-:W-:Y:S02]  /*4d20*/  ISETP.GE.AND P0, PT, R40, R137.reuse, PT ;  /* 0x000000892800720c */ /* 0x080fe40003f06270 */
[C---:B------:R-:W-:Y:S02]  /*4d30*/  ISETP.GE.AND P4, PT, R33.reuse, R138, PT ;  /* 0x0000008a2100720c */ /* 0x040fe40003f86270 */
[----:B------:R-:W-:Y:S01]  /*4d40*/  ISETP.GE.AND P1, PT, R33, R137, PT ;  /* 0x000000892100720c */ /* 0x000fe20003f26270 */
[----:B------:R-:W2:Y:S01]  /*4d50*/  MUFU.TANH R39, R39 ;  /* 0x0000002700277308 */ /* 0x000ea20000002400 */
[----:B---3--:R-:W-:-:S02]  /*4d60*/  FSEL R34, R53, -INF , !P5 ;  /* 0xff80000035227808 */ /* 0x008fc40006800000 */
[----:B------:R-:W-:Y:S02]  /*4d70*/  ISETP.GE.AND P5, PT, R151, R138, PT ;  /* 0x0000008a9700720c */ /* 0x000fe40003fa6270 */
[----:B------:R-:W-:-:S03]  /*4d80*/  I2FP.F32.S32 R151, R151 ;  /* 0x0000009700977245 */ /* 0x000fc60000201400 */
[----:B------:R3:W2:Y:S01]  /*4d90*/  MUFU.TANH R41, R32 ;  /* 0x0000002000297308 */ /* 0x0006a20000002400 */
[----:B-1----:R-:W-:Y:S01]  /*4da0*/  I2FP.F32.S32 R26, R33 ;  /* 0x00000021001a7245 */ /* 0x002fe20000201400 */
[CC--:B------:R-:W-:Y:S01]  /*4db0*/  FFMA.FTZ R152, R0.reuse, R151.reuse, R11 ;  /* 0x0000009700987223 */ /* 0x0c0fe2000001000b */
[----:B------:R-:W-:Y:S01]  /*4dc0*/  FFMA.FTZ R151, R0, R151, R25 ;  /* 0x0000009700977223 */ /* 0x000fe20000010019 */
[----:B------:R-:W-:Y:S02]  /*4dd0*/  VIADD R33, R8, 0x41 ;  /* 0x0000004108217836 */ /* 0x000fe40000000000 */
[CC--:B----4-:R-:W-:Y:S01]  /*4de0*/  FFMA.FTZ R37, R0.reuse, R26.reuse, R37 ;  /* 0x0000001a00257223 */ /* 0x0d0fe20000010025 */
[----:B------:R-:W-:Y:S01]  /*4df0*/  FFMA.FTZ R55, R0, R26, R55 ;  /* 0x0000001a00377223 */ /* 0x000fe20000010037 */
[----:B------:R-:W-:Y:S01]  /*4e00*/  VIADD R26, R8, 0x48 ;  /* 0x00000048081a7836 */ /* 0x000fe20000000000 */
[----:B------:R1:W-:Y:S01]  /*4e10*/  MUFU.TANH R11, R10 ;  /* 0x0000000a000b7308 */ /* 0x0003e20000002400 */
[----:B------:R-:W-:-:S02]  /*4e20*/  FSEL R152, R152, -INF , !P5 ;  /* 0xff80000098987808 */ /* 0x000fc40006800000 */
[----:B------:R-:W-:Y:S02]  /*4e30*/  FSEL R151, R151, -INF , !P2 ;  /* 0xff80000097977808 */ /* 0x000fe40005000000 */
[----:B------:R-:W-:Y:S02]  /*4e40*/  FSEL R48, R37, -INF , !P4 ;  /* 0xff80000025307808 */ /* 0x000fe40006000000 */
[----:B------:R-:W-:Y:S01]  /*4e50*/  FSEL R141, R55, -INF , !P1 ;  /* 0xff800000378d7808 */ /* 0x000fe20004800000 */
[----:B------:R4:W-:Y:S01]  /*4e60*/  MUFU.TANH R25, R12 ;  /* 0x0000000c00197308 */ /* 0x0009e20000002400 */
[----:B---3--:R-:W-:Y:S02]  /*4e70*/  FSEL R32, R13, -INF , !P3 ;  /* 0xff8000000d207808 */ /* 0x008fe40005800000 */
[----:B------:R-:W-:Y:S02]  /*4e80*/  ISETP.GE.AND P3, PT, R40, R138, PT ;  /* 0x0000008a2800720c */ /* 0x000fe40003f66270 */
[----:B------:R-:W-:-:S02]  /*4e90*/  I2FP.F32.S32 R40, R40 ;  /* 0x0000002800287245 */ /* 0x000fc40000201400 */
[----:B------:R-:W-:Y:S01]  /*4ea0*/  ISETP.GE.AND P4, PT, R26, R138, PT ;  /* 0x0000008a1a00720c */ /* 0x000fe20003f86270 */
[----:B------:R3:W-:Y:S01]  /*4eb0*/  MUFU.TANH R13, R24 ;  /* 0x00000018000d7308 */ /* 0x0007e20000002400 */
[----:B-1----:R-:W-:Y:S01]  /*4ec0*/  I2FP.F32.S32 R10, R26 ;  /* 0x0000001a000a7245 */ /* 0x002fe20000201400 */
[CC--:B------:R-:W-:Y:S01]  /*4ed0*/  FFMA.FTZ R27, R0.reuse, R40.reuse, R27 ;  /* 0x00000028001b7223 */ /* 0x0c0fe2000001001b */
[----:B--2---:R-:W-:Y:S01]  /*4ee0*/  FFMA.FTZ R49, R0, R40, R49 ;  /* 0x0000002800317223 */ /* 0x004fe20000010031 */
[----:B------:R-:W-:Y:S02]  /*4ef0*/  ISETP.GE.AND P1, PT, R26, R137, PT ;  /* 0x000000891a00720c */ /* 0x000fe40003f26270 */
[CC--:B------:R-:W-:Y:S01]  /*4f00*/  FFMA.FTZ R67, R0.reuse, R10.reuse, R67 ;  /* 0x0000000a00437223 */ /* 0x0c0fe20000010043 */
[----:B------:R-:W-:Y:S01]  /*4f10*/  FFMA.FTZ R69, R0, R10, R69 ;  /* 0x0000000a00457223 */ /* 0x000fe20000010045 */
[----:B------:R-:W-:Y:S01]  /*4f20*/  FSEL R150, R27, -INF , !P3 ;  /* 0xff8000001b967808 */ /* 0x000fe20005800000 */
[----:B------:R-:W-:Y:S01]  /*4f30*/  VIADD R10, R8, 0x51 ;  /* 0x00000051080a7836 */ /* 0x000fe20000000000 */
[----:B----4-:R-:W-:Y:S01]  /*4f40*/  I2FP.F32.S32 R12, R33 ;  /* 0x00000021000c7245 */ /* 0x010fe20000201400 */
[----:B------:R-:W1:Y:S01]  /*4f50*/  MUFU.TANH R27, R100 ;  /* 0x00000064001b7308 */ /* 0x000e620000002400 */
[----:B------:R-:W-:-:S02]  /*4f60*/  FSEL R145, R49, -INF , !P0 ;  /* 0xff80000031917808 */ /* 0x000fc40004000000 */
[C---:B------:R-:W-:Y:S01]  /*4f70*/  ISETP.GE.AND P3, PT, R33.reuse, R138, PT ;  /* 0x0000008a2100720c */ /* 0x040fe20003f66270 */
[CC--:B------:R-:W-:Y:S01]  /*4f80*/  FFMA.FTZ R51, R0.reuse, R12.reuse, R51 ;  /* 0x0000000c00337223 */ /* 0x0c0fe20000010033 */
[----:B------:R-:W-:Y:S01]  /*4f90*/  FFMA.FTZ R63, R0, R12, R63 ;  /* 0x0000000c003f7223 */ /* 0x000fe2000001003f */
[C---:B---3--:R-:W-:Y:S01]  /*4fa0*/  VIADD R24, R8.reuse, 0x40 ;  /* 0x0000004008187836 */ /* 0x048fe20000000000 */
[-C--:B------:R-:W-:Y:S01]  /*4fb0*/  ISETP.GE.AND P0, PT, R33, R137.reuse, PT ;  /* 0x000000892100720c */ /* 0x080fe20003f06270 */
[----:B------:R-:W-:Y:S01]  /*4fc0*/  VIADD R12, R8, 0x49 ;  /* 0x00000049080c7836 */ /* 0x000fe20000000000 */
[----:B------:R-:W-:Y:S01]  /*4fd0*/  FSEL R144, R67, -INF , !P4 ;  /* 0xff80000043907808 */ /* 0x000fe20006000000 */
[----:B------:R-:W2:Y:S01]  /*4fe0*/  MUFU.TANH R37, R102 ;  /* 0x0000006600257308 */ /* 0x000ea20000002400 */
[C---:B------:R-:W-:Y:S02]  /*4ff0*/  ISETP.GE.AND P5, PT, R24.reuse, R138, PT ;  /* 0x0000008a1800720c */ /* 0x040fe40003fa6270 */
[----:B------:R-:W-:-:S02]  /*5000*/  ISETP.GE.AND P2, PT, R24, R137, PT ;  /* 0x000000891800720c */ /* 0x000fc40003f46270 */
[----:B------:R-:W-:Y:S02]  /*5010*/  I2FP.F32.S32 R24, R24 ;  /* 0x0000001800187245 */ /* 0x000fe40000201400 */
[----:B------:R-:W-:Y:S01]  /*5020*/  FSEL R143, R69, -INF , !P1 ;  /* 0xff800000458f7808 */ /* 0x000fe20004800000 */
[----:B------:R-:W3:Y:S01]  /*5030*/  MUFU.TANH R97, R97 ;  /* 0x0000006100617308 */ /* 0x000ee20000002400 */
[----:B------:R-:W-:Y:S01]  /*5040*/  FSEL R146, R51, -INF , !P3 ;  /* 0xff80000033927808 */ /* 0x000fe20005800000 */
[CC--:B------:R-:W-:Y:S01]  /*5050*/  FFMA.FTZ R39, R0.reuse, R24.reuse, R39 ;  /* 0x0000001800277223 */ /* 0x0c0fe20000010027 */
[----:B------:R-:W-:Y:S01]  /*5060*/  FFMA.FTZ R61, R0, R24, R61 ;  /* 0x00000018003d7223 */ /* 0x000fe2000001003d */
[----:B------:R-:W-:Y:S01]  /*5070*/  VIADD R24, R8, 0x50 ;  /* 0x0000005008187836 */ /* 0x000fe20000000000 */
[----:B------:R-:W-:Y:S02]  /*5080*/  FSEL R147, R63, -INF , !P0 ;  /* 0xff8000003f937808 */ /* 0x000fe40004000000 */
[C---:B------:R-:W-:Y:S01]  /*5090*/  ISETP.GE.AND P4, PT, R10.reuse, R138, PT ;  /* 0x0000008a0a00720c */ /* 0x040fe20003f86270 */
[----:B------:R-:W4:Y:S01]  /*50a0*/  MUFU.TANH R99, R99 ;  /* 0x0000006300637308 */ /* 0x000f220000002400 */
[----:B------:R-:W-:-:S02]  /*50b0*/  ISETP.GE.AND P1, PT, R10, R137, PT ;  /* 0x000000890a00720c */ /* 0x000fc40003f26270 */
[C---:B------:R-:W-:Y:S02]  /*50c0*/  ISETP.GE.AND P3, PT, R24.reuse, R138, PT ;  /* 0x0000008a1800720c */ /* 0x040fe40003f66270 */
[-C--:B------:R-:W-:Y:S02]  /*50d0*/  ISETP.GE.AND P0, PT, R24, R137.reuse, PT ;  /* 0x000000891800720c */ /* 0x080fe40003f06270 */
[----:B------:R-:W-:Y:S01]  /*50e0*/  I2FP.F32.S32 R10, R10 ;  /* 0x0000000a000a7245 */ /* 0x000fe20000201400 */
[----:B------:R-:W4:Y:S01]  /*50f0*/  MUFU.TANH R101, R101 ;  /* 0x0000006500657308 */ /* 0x000f220000002400 */
        /* <DEDUP_REMOVED lines=10> */
[C---:B------:R-:W-:Y:S01]  /*51a0*/  VIADD R10, R8.reuse, 0x60 ;  /* 0x00000060080a7836 */ /* 0x040fe20000000000 */
[----:B------:R-:W-:Y:S01]  /*51b0*/  FSEL R124, R47, -INF , !P4 ;  /* 0xff8000002f7c7808 */ /* 0x000fe20006000000 */
[----:B------:R-:W-:Y:S01]  /*51c0*/  VIADD R24, R8, 0x59 ;  /* 0x0000005908187836 */ /* 0x000fe20000000000 */
[----:B------:R-:W-:Y:S01]  /*51d0*/  FSEL R67, R41, -INF , !P1 ;  /* 0xff80000029437808 */ /* 0x000fe20004800000 */
[CC--:B------:R-:W-:Y:S01]  /*51e0*/  FFMA.FTZ R57, R0.reuse, R12.reuse, R57 ;  /* 0x0000000c00397223 */ /* 0x0c0fe20000010039 */
[----:B------:R-:W-:Y:S01]  /*51f0*/  FFMA.FTZ R65, R0, R12, R65 ;  /* 0x0000000c00417223 */ /* 0x000fe20000010041 */
[----:B------:R-:W-:Y:S01]  /*5200*/  VIADD R12, R8, 0x58 ;  /* 0x00000058080c7836 */ /* 0x000fe20000000000 */
[----:B------:R-:W-:Y:S01]  /*5210*/  FSEL R126, R45, -INF , !P3 ;  /* 0xff8000002d7e7808 */ /* 0x000fe20005800000 */
[----:B------:R-:W4:Y:S01]  /*5220*/  MUFU.TANH R103, R103 ;  /* 0x0000006700677308 */ /* 0x000f220000002400 */
[----:B------:R-:W-:-:S02]  /*5230*/  FSEL R123, R59, -INF , !P0 ;  /* 0xff8000003b7b7808 */ /* 0x000fc40004000000 */
[CC--:B------:R-:W-:Y:S02]  /*5240*/  ISETP.GE.AND P4, PT, R10.reuse, R138.reuse, PT ;  /* 0x0000008a0a00720c */ /* 0x0c0fe40003f86270 */
[-C--:B------:R-:W-:Y:S02]  /*5250*/  ISETP.GE.AND P1, PT, R10, R137.reuse, PT ;  /* 0x000000890a00720c */ /* 0x080fe40003f26270 */
[C---:B------:R-:W-:Y:S01]  /*5260*/  ISETP.GE.AND P3, PT, R24.reuse, R138, PT ;  /* 0x0000008a1800720c */ /* 0x040fe20003f66270 */
[----:B------:R-:W4:Y:S01]  /*5270*/  MUFU.TANH R33, R96 ;  /* 0x0000006000217308 */ /* 0x000f220000002400 */
[----:B------:R-:W-:Y:S02]  /*5280*/  ISETP.GE.AND P0, PT, R24, R137, PT ;  /* 0x000000891800720c */ /* 0x000fe40003f06270 */
[----:B------:R-:W-:Y:S02]  /*5290*/  I2FP.F32.S32 R10, R10 ;  /* 0x0000000a000a7245 */ /* 0x000fe40000201400 */
[----:B------:R-:W-:-:S02]  /*52a0*/  I2FP.F32.S32 R24, R24 ;  /* 0x0000001800187245 */ /* 0x000fc40000201400 */
[----:B------:R-:W-:Y:S01]  /*52b0*/  FSEL R142, R57, -INF , !P5 ;  /* 0xff800000398e7808 */ /* 0x000fe20006800000 */
[----:B------:R-:W4:Y:S01]  /*52c0*/  MUFU.TANH R39, R98 ;  /* 0x0000006200277308 */ /* 0x000f220000002400 */
[----:B------:R-:W-:Y:S01]  /*52d0*/  FSEL R139, R65, -INF , !P2 ;  /* 0xff800000418b7808 */ /* 0x000fe20005000000 */
[----:B-1----:R-:W-:Y:S01]  /*52e0*/  FFMA.FTZ R27, R0, R10, R27 ;  /* 0x0000000a001b7223 */ /* 0x002fe2000001001b */
[----:B------:R-:W-:Y:S01]  /*52f0*/  ISETP.GE.AND P5, PT, R12, R138, PT ;  /* 0x0000008a0c00720c */ /* 0x000fe20003fa6270 */
[----:B--2---:R-:W-:Y:S01]  /*5300*/  FFMA.FTZ R37, R0, R10, R37 ;  /* 0x0000000a00257223 */ /* 0x004fe20000010025 */
[----:B------:R-:W-:Y:S01]  /*5310*/  ISETP.GE.AND P2, PT, R12, R137, PT ;  /* 0x000000890c00720c */ /* 0x000fe20003f46270 */
[----:B------:R-:W-:Y:S01]  /*5320*/  FFMA.FTZ R13, R0, R24, R13 ;  /* 0x00000018000d7223 */ /* 0x000fe2000001000d */
[----:B------:R-:W-:Y:S01]  /*5330*/  I2FP.F32.S32 R12, R12 ;  /* 0x0000000c000c7245 */ /* 0x000fe20000201400 */
[----:B------:R-:W-:Y:S02]  /*5340*/  VIADD R10, R8, 0x69 ;  /* 0x00000069080a7836 */ /* 0x000fe40000000000 */
[----:B------:R-:W-:Y:S01]  /*5350*/  FFMA.FTZ R25, R0, R24, R25 ;  /* 0x0000001800197223 */ /* 0x000fe20000010019 */
[----:B------:R-:W-:Y:S01]  /*5360*/  VIADD R24, R8, 0x61 ;  /* 0x0000006108187836 */ /* 0x000fe20000000000 */
[----:B------:R-:W-:Y:S01]  /*5370*/  FSEL R60, R27, -INF , !P4 ;  /* 0xff8000001b3c7808 */ /* 0x000fe20006000000 */
[CC--:B------:R-:W-:Y:S01]  /*5380*/  FFMA.FTZ R122, R0.reuse, R12.reuse, R9 ;  /* 0x0000000c007a7223 */ /* 0x0c0fe20000010009 */
[----:B------:R-:W-:Y:S01]  /*5390*/  FFMA.FTZ R11, R0, R12, R11 ;  /* 0x0000000c000b7223 */ /* 0x000fe2000001000b */
[----:B------:R-:W-:Y:S01]  /*53a0*/  VIADD R12, R8, 0x68 ;  /* 0x00000068080c7836 */ /* 0x000fe20000000000 */
[----:B------:R-:W-:Y:S01]  /*53b0*/  FSEL R53, R37, -INF , !P1 ;  /* 0xff80000025357808 */ /* 0x000fe20004800000 */
[----:B------:R-:W-:Y:S01]  /*53c0*/  MUFU.TANH R9, R92 ;  /* 0x0000005c00097308 */ /* 0x000fe20000002400 */
[----:B------:R-:W-:-:S02]  /*53d0*/  FSEL R66, R13, -INF , !P3 ;  /* 0xff8000000d427808 */ /* 0x000fc40005800000 */
[C---:B------:R-:W-:Y:S02]  /*53e0*/  ISETP.GE.AND P4, PT, R10.reuse, R138, PT ;  /* 0x0000008a0a00720c */ /* 0x040fe40003f86270 */
[-C--:B------:R-:W-:Y:S02]  /*53f0*/  ISETP.GE.AND P1, PT, R10, R137.reuse, PT ;  /* 0x000000890a00720c */ /* 0x080fe40003f26270 */
[----:B------:R-:W-:Y:S01]  /*5400*/  I2FP.F32.S32 R10, R10 ;  /* 0x0000000a000a7245 */ /* 0x000fe20000201400 */
[----:B------:R-:W1:Y:S01]  /*5410*/  MUFU.TANH R13, R112 ;  /* 0x00000070000d7308 */ /* 0x000e620000002400 */
[----:B------:R-:W-:Y:S02]  /*5420*/  FSEL R122, R122, -INF , !P5 ;  /* 0xff8000007a7a7808 */ /* 0x000fe40006800000 */
[----:B------:R-:W-:Y:S01]  /*5430*/  FSEL R65, R11, -INF , !P2 ;  /* 0xff8000000b417808 */ /* 0x000fe20005000000 */
[CC--:B---3--:R-:W-:Y:S01]  /*5440*/  FFMA.FTZ R57, R0.reuse, R10.reuse, R97 ;  /* 0x0000000a00397223 */ /* 0x0c8fe20000010061 */
[----:B------:R-:W-:Y:S01]  /*5450*/  FSEL R55, R25, -INF , !P0 ;  /* 0xff80000019377808 */ /* 0x000fe20004000000 */
[----:B----4-:R-:W-:Y:S01]  /*5460*/  FFMA.FTZ R41, R0, R10, R99 ;  /* 0x0000000a00297223 */ /* 0x010fe20000010063 */
[CC--:B------:R-:W-:Y:S01]  /*5470*/  ISETP.GE.AND P5, PT, R24.reuse, R138.reuse, PT ;  /* 0x0000008a1800720c */ /* 0x0c0fe20003fa6270 */
[----:B------:R-:W-:Y:S01]  /*5480*/  MUFU.TANH R93, R93 ;  /* 0x0000005d005d7308 */ /* 0x000fe20000002400 */
[----:B------:R-:W-:Y:S01]  /*5490*/  ISETP.GE.AND P2, PT, R24, R137, PT ;  /* 0x000000891800720c */ /* 0x000fe20003f46270 */
[----:B------:R-:W-:Y:S01]  /*54a0*/  VIADD R10, R8, 0x78 ;  /* 0x00000078080a7836 */ /* 0x000fe20000000000 */
[----:B------:R-:W-:-:S02]  /*54b0*/  ISETP.GE.AND P3, PT, R12, R138, PT ;  /* 0x0000008a0c00720c */ /* 0x000fc40003f66270 */
[----:B------:R-:W-:Y:S02]  /*54c0*/  ISETP.GE.AND P0, PT, R12, R137, PT ;  /* 0x000000890c00720c */ /* 0x000fe40003f06270 */
[----:B------:R-:W-:Y:S01]  /*54d0*/  I2FP.F32.S32 R24, R24 ;  /* 0x0000001800187245 */ /* 0x000fe20000201400 */
[----:B------:R-:W-:Y:S01]  /*54e0*/  MUFU.TANH R11, R94 ;  /* 0x0000005e000b7308 */ /* 0x000fe20000002400 */
[----:B------:R-:W-:Y:S02]  /*54f0*/  I2FP.F32.S32 R12, R12 ;  /* 0x0000000c000c7245 */ /* 0x000fe40000201400 */
[----:B------:R-:W-:Y:S01]  /*5500*/  FSEL R57, R57, -INF , !P4 ;  /* 0xff80000039397808 */ /* 0x000fe20006000000 */
[CC--:B------:R-:W-:Y:S01]  /*5510*/  FFMA.FTZ R59, R0.reuse, R24.reuse, R101 ;  /* 0x00000018003b7223 */ /* 0x0c0fe20000010065 */
[C---:B------:R-:W-:Y:S01]  /*5520*/  FFMA.FTZ R51, R0.reuse, R24, R103 ;  /* 0x0000001800337223 */ /* 0x040fe20000010067 */
[CC--:B------:R-:W-:Y:S01]  /*5530*/  FFMA.FTZ R33, R0.reuse, R12.reuse, R33 ;  /* 0x0000000c00217223 */ /* 0x0c0fe20000010021 */
[----:B------:R-:W-:Y:S01]  /*5540*/  FFMA.FTZ R39, R0, R12, R39 ;  /* 0x0000000c00277223 */ /* 0x000fe20000010027 */
[----:B------:R-:W-:Y:S01]  /*5550*/  MUFU.TANH R95, R95 ;  /* 0x0000005f005f7308 */ /* 0x000fe20000002400 */
[C---:B------:R-:W-:Y:S01]  /*5560*/  VIADD R24, R8.reuse, 0x70 ;  /* 0x0000007008187836 */ /* 0x040fe20000000000 */
[----:B------:R-:W-:Y:S01]  /*5570*/  FSEL R41, R41, -INF , !P1 ;  /* 0xff80000029297808 */ /* 0x000fe20004800000 */
[----:B------:R-:W-:Y:S01]  /*5580*/  VIADD R12, R8, 0x71 ;  /* 0x00000071080c7836 */ /* 0x000fe20000000000 */
[----:B------:R-:W-:-:S02]  /*5590*/  ISETP.GE.AND P4, PT, R10, R138, PT ;  /* 0x0000008a0a00720c */ /* 0x000fc40003f86270 */
[----:B------:R-:W-:Y:S02]  /*55a0*/  ISETP.GE.AND P1, PT, R10, R137, PT ;  /* 0x000000890a00720c */ /* 0x000fe40003f26270 */
[----:B------:R-:W2:Y:S01]  /*55b0*/  MUFU.TANH R25, R114 ;  /* 0x0000007200197308 */ /* 0x000ea20000002400 */
[----:B------:R-:W-:Y:S02]  /*55c0*/  I2FP.F32.S32 R10, R10 ;  /* 0x0000000a000a7245 */ /* 0x000fe40000201400 */
[----:B------:R-:W-:Y:S02]  /*55d0*/  FSEL R59, R59, -INF , !P5 ;  /* 0xff8000003b3b7808 */ /* 0x000fe40006800000 */
[----:B------:R-:W-:Y:S01]  /*55e0*/  FSEL R51, R51, -INF , !P2 ;  /* 0xff80000033337808 */ /* 0x000fe20005000000 */
[----:B-1----:R-:W-:Y:S01]  /*55f0*/  FFMA.FTZ R13, R0, R10, R13 ;  /* 0x0000000a000d7223 */ /* 0x002fe2000001000d */
[----:B------:R-:W-:Y:S01]  /*5600*/  FSEL R58, R33, -INF , !P3 ;  /* 0xff800000213a7808 */ /* 0x000fe20005800000 */
[----:B------:R-:W1:Y:S01]  /*5610*/  MUFU.TANH R3, R3 ;  /* 0x0000000300037308 */ /* 0x000e620000002400 */
[----:B------:R-:W-:-:S02]  /*5620*/  FSEL R49, R39, -INF , !P0 ;  /* 0xff80000027317808 */ /* 0x000fc40004000000 */
[CC--:B------:R-:W-:Y:S02]  /*5630*/  ISETP.GE.AND P5, PT, R24.reuse, R138.reuse, PT ;  /* 0x0000008a1800720c */ /* 0x0c0fe40003fa6270 */
[-C--:B------:R-:W-:Y:S02]  /*5640*/  ISETP.GE.AND P2, PT, R24, R137.reuse, PT ;  /* 0x000000891800720c */ /* 0x080fe40003f46270 */
[C---:B------:R-:W-:Y:S01]  /*5650*/  ISETP.GE.AND P3, PT, R12.reuse, R138, PT ;  /* 0x0000008a0c00720c */ /* 0x040fe20003f66270 */
[----:B------:R-:W3:Y:S01]  /*5660*/  MUFU.TANH R33, R62 ;  /* 0x0000003e00217308 */ /* 0x000ee20000002400 */
[----:B------:R-:W-:Y:S01]  /*5670*/  BAR.SYNC.DEFER_BLOCKING 0x0 ;  /* 0x0000000000007b1d */ /* 0x000fe20000010000 */
[----:B------:R-:W-:Y:S01]  /*5680*/  ISETP.GE.AND P0, PT, R12, R137, PT ;  /* 0x000000890c00720c */ /* 0x000fe20003f06270 */
[----:B--2---:R-:W-:Y:S01]  /*5690*/  FFMA.FTZ R25, R0, R10, R25 ;  /* 0x0000000a00197223 */ /* 0x004fe20000010019 */
[----:B------:R-:W-:Y:S01]  /*56a0*/  I2FP.F32.S32 R24, R24 ;  /* 0x0000001800187245 */ /* 0x000fe20000201400 */
[----:B------:R-:W-:Y:S01]  /*56b0*/  VIADD R10, R8, 0x79 ;  /* 0x00000079080a7836 */ /* 0x000fe20000000000 */
[----:B------:R-:W-:-:S02]  /*56c0*/  I2FP.F32.S32 R12, R12 ;  /* 0x0000000c000c7245 */ /* 0x000fc40000201400 */
[----:B------:R-:W2:Y:S01]  /*56d0*/  MUFU.TANH R113, R113 ;  /* 0x0000007100717308 */ /* 0x000ea20000002400 */
[CC--:B------:R-:W-:Y:S01]  /*56e0*/  FFMA.FTZ R9, R0.reuse, R24.reuse, R9 ;  /* 0x0000001800097223 */ /* 0x0c0fe20000010009 */
[C---:B------:R-:W-:Y:S01]  /*56f0*/  FFMA.FTZ R11, R0.reuse, R24, R11 ;  /* 0x00000018000b7223 */ /* 0x040fe2000001000b */
[CC--:B------:R-:W-:Y:S01]  /*5700*/  FFMA.FTZ R54, R0.reuse, R12.reuse, R93 ;  /* 0x0000000c00367223 */ /* 0x0c0fe2000001005d */
[----:B------:R-:W-:Y:S01]  /*5710*/  FFMA.FTZ R26, R0, R12, R95 ;  /* 0x0000000c001a7223 */ /* 0x000fe2000001005f */
[----:B------:R-:W-:Y:S02]  /*5720*/  FSEL R52, R13, -INF , !P4 ;  /* 0xff8000000d347808 */ /* 0x000fe40006000000 */
[----:B------:R-:W-:Y:S01]  /*5730*/  ISETP.GE.AND P4, PT, R134, 0x2, PT ;  /* 0x000000028600780c */ /* 0x000fe20003f86270 */
[----:B------:R-:W4:Y:S01]  /*5740*/  MUFU.TANH R115, R115 ;  /* 0x0000007300737308 */ /* 0x000f220000002400 */
[----:B------:R-:W-:Y:S02]  /*5750*/  FSEL R56, R9, -INF , !P5 ;  /* 0xff80000009387808 */ /* 0x000fe40006800000 */
        /* <DEDUP_REMOVED lines=10> */
[CC--:B-1----:R-:W-:Y:S01]  /*5800*/  FFMA.FTZ R3, R0.reuse, R8.reuse, R3 ;  /* 0x0000000800037223 */ /* 0x0c2fe20000010003 */
[C---:B---3--:R-:W-:Y:S01]  /*5810*/  FFMA.FTZ R33, R0.reuse, R8, R33 ;  /* 0x0000000800217223 */ /* 0x048fe20000010021 */
[CC--:B--2---:R-:W-:Y:S01]  /*5820*/  FFMA.FTZ R50, R0.reuse, R10.reuse, R113 ;  /* 0x0000000a00327223 */ /* 0x0c4fe20000010071 */
[----:B----4-:R-:W-:Y:S02]  /*5830*/  FFMA.FTZ R24, R0, R10, R115 ;  /* 0x0000000a00187223 */ /* 0x010fe40000010073 */
[----:B------:R-:W-:-:S02]  /*5840*/  FSEL R40, R3, -INF , !P5 ;  /* 0xff80000003287808 */ /* 0x000fc40006800000 */
        /* <DEDUP_REMOVED lines=64> */
.L_x_2058:
[----:B------:R-:W-:-:S04]  /*5c50*/  LEA R37, -R116, RZ, 0x7 ;  /* 0x000000ff74257211 */ /* 0x000fc800078e39ff */
[----:B------:R-:W-:-:S07]  /*5c60*/  SHF.R.S32.HI R42, RZ, 0x1f, R37 ;  /* 0x0000001fff2a7819 */ /* 0x000fce0000011425 */
.L_x_2059:
        /* <DEDUP_REMOVED lines=17> */
[C-C-:B------:R-:W-:Y:S01]  /*5d80*/  @!P2 IMAD.X R44, R42.reuse, 0x1, R135.reuse, P0 ;  /* 0x000000012a2ca824 */ /* 0x140fe200000e0687 */
[----:B------:R-:W-:Y:S01]  /*5d90*/  @!P1 IADD3 R43, P0, R37, R136, RZ ;  /* 0x00000088252b9210 */ /* 0x000fe20007f1e0ff */
[----:B------:R-:W1:Y:S01]  /*5da0*/  @!P2 LDC.64 R10, c[0x0][0x218] ;  /* 0x00008600ff0aab82 */ /* 0x000e620000000a00 */
[C---:B---3--:R-:W-:Y:S01]  /*5db0*/  @!P2 LEA R68, P5, R39.reuse, R8, 0x1 ;  /* 0x000000082744a211 */ /* 0x048fe200078a08ff */
[----:B------:R-:W-:Y:S01]  /*5dc0*/  @!PT LDS RZ, [RZ] ;  /* 0x00000000fffff984 */ /* 0x000fe20000000800 */
[----:B------:R-:W-:Y:S01]  /*5dd0*/  @!PT LDS RZ, [RZ] ;  /* 0x00000000fffff984 */ /* 0x000fe20000000800 */
[----:B------:R-:W-:Y:S01]  /*5de0*/  @!PT LDS RZ, [RZ] ;  /* 0x00000000fffff984 */ /* 0x000fe20000000800 */
[----:B------:R3:W-:Y:S02]  /*5df0*/  @!P3 LDGSTS.E.BYPASS.LTC128B.128 [R175+0x3000], desc[UR12][R62.64] ;  /* 0x030000003eafbfae */ /* 0x0007e4000b901d4c */
[--C-:B------:R-:W-:Y:S01]  /*5e00*/  @!P1 IMAD.X R46, R42, 0x1, R135.reuse, P0 ;  /* 0x000000012a2e9824 */ /* 0x100fe200000e0687 */
[----:B------:R-:W-:Y:S01]  /*5e10*/  @!P2 LEA.HI.X R69, R39, R9, R44, 0x1, P5 ;  /* 0x000000092745a211 */ /* 0x000fe200028f0c2c */
[----:B------:R2:W-:Y:S01]  /*5e20*/  @P2 STS.128 [R175+0x5000], RZ ;  /* 0x005000ffaf002388 */ /* 0x0005e20000000c00 */
[----:B------:R-:W-:Y:S01]  /*5e30*/  IADD3 R39, P5, R171, R37, RZ ;  /* 0x00000025ab277210 */ /* 0x000fe20007fbe0ff */
[----:B------:R-:W2:Y:S01]  /*5e40*/  @!P1 LDC.64 R8, c[0x0][0x218] ;  /* 0x00008600ff089b82 */ /* 0x000ea20000000a00 */
[C---:B----4-:R-:W-:Y:S01]  /*5e50*/  @!P1 LEA R44, P0, R43.reuse, R2, 0x1 ;  /* 0x000000022b2c9211 */ /* 0x050fe200078008ff */
[----:B------:R-:W-:Y:S01]  /*5e60*/  @!PT LDS RZ, [RZ] ;  /* 0x00000000fffff984 */ /* 0x000fe20000000800 */
[----:B------:R-:W-:Y:S01]  /*5e70*/  @!PT LDS RZ, [RZ] ;  /* 0x00000000fffff984 */ /* 0x000fe20000000800 */
[----:B------:R-:W-:Y:S01]  /*5e80*/  @!PT LDS RZ, [RZ] ;  /* 0x00000000fffff984 */ /* 0x000fe20000000800 */
[----:B------:R4:W-:Y:S03]  /*5e90*/  @!P2 LDGSTS.E.BYPASS.LTC128B.128 [R175+0x5000], desc[UR12][R68.64+0x40] ;  /* 0x0500004044afafae */ /* 0x0009e6000b901d4c */
[----:B------:R-:W-:Y:S01]  /*5ea0*/  @!P1 LEA.HI.X R45, R43, R3, R46, 0x1, P0 ;  /* 0x000000032b2d9211 */ /* 0x000fe200000f0c2e */
[----:B------:R-:W-:Y:S01]  /*5eb0*/  IMAD.X R46, R170, 0x1, R42, P5 ;  /* 0x00000001aa2e7824 */ /* 0x000fe200028e062a */
[----:B------:R-:W-:Y:S01]  /*5ec0*/  @!P3 IADD3 R43, P0, R39, R136, RZ ;  /* 0x00000088272bb210 */ /* 0x000fe20007f1e0ff */
[----:B------:R-:W3:Y:S01]  /*5ed0*/  @!P3 LDC.64 R2, c[0x0][0x218] ;  /* 0x00008600ff02bb82 */ /* 0x000ee20000000a00 */
[----:B------:R1:W-:Y:S02]  /*5ee0*/  @P1 STS.128 [R175+0x7000], RZ ;  /* 0x007000ffaf001388 */ /* 0x0003e40000000c00 */
[----:B-----5:R-:W-:Y:S01]  /*5ef0*/  @!P3 LEA R70, P5, R43, R12, 0x1 ;  /* 0x0000000c2b46b211 */ /* 0x020fe200078a08ff */
[C-C-:B------:R-:W-:Y:S01]  /*5f00*/  @!P3 IMAD.X R64, R46.reuse, 0x1, R135.reuse, P0 ;  /* 0x000000012e40b824 */ /* 0x140fe200000e0687 */
[----:B------:R-:W-:Y:S01]  /*5f10*/  @!P2 IADD3 R12, P0, R39, R136, RZ ;  /* 0x00000088270ca210 */ /* 0x000fe20007f1e0ff */
[----:B------:R-:W-:Y:S01]  /*5f20*/  @!PT LDS RZ, [RZ] ;  /* 0x00000000fffff984 */ /* 0x000fe20000000800 */
[----:B------:R-:W-:Y:S01]  /*5f30*/  @!PT LDS RZ, [RZ] ;  /* 0x00000000fffff984 */ /* 0x000fe20000000800 */
[----:B------:R-:W-:Y:S01]  /*5f40*/  @!PT LDS RZ, [RZ] ;  /* 0x00000000fffff984 */ /* 0x000fe20000000800 */
[----:B------:R5:W-:Y:S03]  /*5f50*/  @!P1 LDGSTS.E.BYPASS.LTC128B.128 [R175+0x7000], desc[UR12][R44.64+0x80] ;  /* 0x070000802caf9fae */ /* 0x000be6000b901d4c */
[----:B------:R-:W-:Y:S01]  /*5f60*/  @!P3 LEA.HI.X R71, R43, R13, R64, 0x1, P5 ;  /* 0x0000000d2b47b211 */ /* 0x000fe200028f0c40 */
[----:B------:R-:W-:Y:S01]  /*5f70*/  @!P2 IMAD.X R13, R46, 0x1, R135, P0 ;  /* 0x000000012e0da824 */ /* 0x000fe200000e0687 */
[----:B-1----:R-:W-:Y:S01]  /*5f80*/  @!P2 LEA R72, P5, R12, R10, 0x1 ;  /* 0x0000000a0c48a211 */ /* 0x002fe200078a08ff */
[----:B------:R1:W-:Y:S01]  /*5f90*/  @P3 STS.128 [R175+0x3800], RZ ;  /* 0x003800ffaf003388 */ /* 0x0003e20000000c00 */
[----:B------:R-:W-:-:S02]  /*5fa0*/  @!P1 IADD3 R10, P0, R39, R136, RZ ;  /* 0x00000088270a9210 */ /* 0x000fc40007f1e0ff */
[----:B------:R-:W-:Y:S01]  /*5fb0*/  @!P2 LEA.HI.X R73, R12, R11, R13, 0x1, P5 ;  /* 0x0000000b0c49a211 */ /* 0x000fe200028f0c0d */
[----:B------:R-:W-:Y:S01]  /*5fc0*/  @!PT LDS RZ, [RZ] ;  /* 0x00000000fffff984 */ /* 0x000fe20000000800 */
[----:B------:R-:W-:Y:S01]  /*5fd0*/  @!PT LDS RZ, [RZ] ;  /* 0x00000000fffff984 */ /* 0x000fe20000000800 */
[----:B------:R-:W-:Y:S01]  /*5fe0*/  @!PT LDS RZ, [RZ] ;  /* 0x00000000fffff984 */ /* 0x000fe20000000800 */
[----:B------:R1:W-:Y:S01]  /*5ff0*/  @!P3 LDGSTS.E.BYPASS.LTC128B.128 [R175+0x3800], desc[UR12][R70.64] ;  /* 0x0380000046afbfae */ /* 0x0003e2000b901d4c */
[----:B------:R-:W4:Y:S01]  /*6000*/  @!P2 LDC.64 R12, c[0x0][0x218] ;  /* 0x00008600ff0cab82 */ /* 0x000f220000000a00 */
[----:B------:R-:W-:Y:S01]  /*6010*/  @!P1 IMAD.X R11, R46, 0x1, R135, P0 ;  /* 0x000000012e0b9824 */ /* 0x000fe200000e0687 */
[C---:B--2---:R-:W-:Y:S01]  /*6020*/  @!P1 LEA R74, P0, R10.reuse, R8, 0x1 ;  /* 0x000000080a4a9211 */ /* 0x044fe200078008ff */
[----:B------:R1:W-:Y:S03]  /*6030*/  @P2 STS.128 [R175+0x5800], RZ ;  /* 0x005800ffaf002388 */ /* 0x0003e60000000c00 */
[----:B------:R-:W-:Y:S01]  /*6040*/  @!P1 LEA.HI.X R75, R10, R9, R11, 0x1, P0 ;  /* 0x000000090a4b9211 */ /* 0x000fe200000f0c0b */
[----:B------:R-:W-:Y:S01]  /*6050*/  @!PT LDS RZ, [RZ] ;  /* 0x00000000fffff984 */ /* 0x000fe20000000800 */
[----:B------:R-:W-:Y:S01]  /*6060*/  @!PT LDS RZ, [RZ] ;  /* 0x00000000fffff984 */ /* 0x000fe20000000800 */
[----:B------:R-:W-:Y:S01]  /*6070*/  @!PT LDS RZ, [RZ] ;  /* 0x00000000fffff984 */ /* 0x000fe20000000800 */
[----:B------:R1:W-:Y:S01]  /*6080*/  @!P2 LDGSTS.E.BYPASS.LTC128B.128 [R175+0x5800], desc[UR12][R72.64+0x40] ;  /* 0x0580004048afafae */ /* 0x0003e2000b901d4c */
[----:B------:R-:W-:Y:S01]  /*6090*/  IADD3 R39, P0, R171, R39, RZ ;  /* 0x00000027ab277210 */ /* 0x000fe20007f1e0ff */
[----:B------:R-:W2:Y:S02]  /*60a0*/  @!P1 LDC.64 R10, c[0x0][0x218] ;  /* 0x00008600ff0a9b82 */ /* 0x000ea40000000a00 */
[----:B------:R1:W-:Y:S01]  /*60b0*/  @P1 STS.128 [R175+0x7800], RZ ;  /* 0x007800ffaf001388 */ /* 0x0003e20000000c00 */
[CC--:B------:R-:W-:Y:S01]  /*60c0*/  @!P2 IADD3 R47, P5, R39.reuse, R136.reuse, RZ ;  /* 0x00000088272fa210 */ /* 0x0c0fe20007fbe0ff */
[----:B------:R-:W-:Y:S01]  /*60d0*/  IMAD.X R46, R170, 0x1, R46, P0 ;  /* 0x00000001aa2e7824 */ /* 0x000fe200000e062e */
[----:B------:R-:W-:Y:S01]  /*60e0*/  @!P3 IADD3 R43, P0, R39, R136, RZ ;  /* 0x00000088272bb210 */ /* 0x000fe20007f1e0ff */
[----:B------:R-:W-:Y:S01]  /*60f0*/  @!PT LDS RZ, [RZ] ;  /* 0x00000000fffff984 */ /* 0x000fe20000000800 */
[----:B------:R-:W-:Y:S01]  /*6100*/  @!PT LDS RZ, [RZ] ;  /* 0x00000000fffff984 */ /* 0x000fe20000000800 */
[----:B------:R-:W-:Y:S01]  /*6110*/  @!PT LDS RZ, [RZ] ;  /* 0x00000000fffff984 */ /* 0x000fe20000000800 */
[----:B------:R1:W-:Y:S02]  /*6120*/  @!P1 LDGSTS.E.BYPASS.LTC128B.128 [R175+0x7800], desc[UR12][R74.64+0x80] ;  /* 0x078000804aaf9fae */ /* 0x0003e4000b901d4c */
[----:B------:R-:W5:Y:S02]  /*6130*/  @!P3 LDC.64 R8, c[0x0][0x218] ;  /* 0x00008600ff08bb82 */ /* 0x000f640000000a00 */
[C-C-:B------:R-:W-:Y:S01]  /*6140*/  @!P3 IMAD.X R64, R46.reuse, 0x1, R135.reuse, P0 ;  /* 0x000000012e40b824 */ /* 0x140fe200000e0687 */
[C---:B---3--:R-:W-:Y:S01]  /*6150*/  @!P3 LEA R76, P0, R43.reuse, R2, 0x1 ;  /* 0x000000022b4cb211 */ /* 0x048fe200078008ff */
[----:B------:R1:W-:Y:S03]  /*6160*/  @P3 STS.128 [R175+0x4000], RZ ;  /* 0x004000ffaf003388 */ /* 0x0003e60000000c00 */
[----:B------:R-:W-:Y:S01]  /*6170*/  @!P3 LEA.HI.X R77, R43, R3, R64, 0x1, P0 ;  /* 0x000000032b4db211 */ /* 0x000fe200000f0c40 */
[----:B------:R-:W-:Y:S01]  /*6180*/  @!P2 IMAD.X R64, R46, 0x1, R135, P5 ;  /* 0x000000012e40a824 */ /* 0x000fe200028e0687 */
[----:B------:R-:W3:Y:S01]  /*6190*/  @!P2 LDC.64 R2, c[0x0][0x218] ;  /* 0x00008600ff02ab82 */ /* 0x000ee20000000a00 */
[----:B----4-:R-:W-:-:S02]  /*61a0*/  @!P2 LEA R62, P5, R47, R12, 0x1 ;  /* 0x0000000c2f3ea211 */ /* 0x010fc400078a08ff */
[----:B------:R-:W-:Y:S01]  /*61b0*/  @!P1 IADD3 R43, P0, R39, R136, RZ ;  /* 0x00000088272b9210 */ /* 0x000fe20007f1e0ff */
[----:B------:R-:W-:Y:S01]  /*61c0*/  @!PT LDS RZ, [RZ] ;  /* 0x00000000fffff984 */ /* 0x000fe20000000800 */
[----:B------:R-:W-:Y:S01]  /*61d0*/  @!PT LDS RZ, [RZ] ;  /* 0x00000000fffff984 */ /* 0x000fe20000000800 */
[----:B------:R-:W-:Y:S01]  /*61e0*/  @!PT LDS RZ, [RZ] ;  /* 0x00000000fffff984 */ /* 0x000fe20000000800 */
[----:B------:R1:W-:Y:S01]  /*61f0*/  @!P3 LDGSTS.E.BYPASS.LTC128B.128 [R175+0x4000], desc[UR12][R76.64] ;  /* 0x040000004cafbfae */ /* 0x0003e2000b901d4c */
[----:B------:R-:W-:Y:S02]  /*6200*/  @!P2 LEA.HI.X R63, R47, R13, R64, 0x1, P5 ;  /* 0x0000000d2f3fa211 */ /* 0x000fe400028f0c40 */
[----:B------:R-:W-:Y:S01]  /*6210*/  IADD3 R39, P5, R171, R39, RZ ;  /* 0x00000027ab277210 */ /* 0x000fe20007fbe0ff */
[----:B------:R-:W-:Y:S01]  /*6220*/  @!P1 IMAD.X R12, R46, 0x1, R135, P0 ;  /* 0x000000012e0c9824 */ /* 0x000fe200000e0687 */
[----:B--2---:R-:W-:Y:S01]  /*6230*/  @!P1 LEA R68, P0, R43, R10, 0x1 ;  /* 0x0000000a2b449211 */ /* 0x004fe200078008ff */
        /* <DEDUP_REMOVED lines=10> */
[----:B-----5:R-:W-:Y:S01]  /*62e0*/  @!P3 LEA R44, P5, R10, R8, 0x1 ;  /* 0x000000080a2cb211 */ /* 0x020fe200078a08ff */
        /* <DEDUP_REMOVED lines=30> */
.L_x_2061:
[----:B------:R-:W-:Y:S05]  /*64d0*/  BSYNC B0 ;  /* 0x0000000000007941 */ /* 0x000fea0003800000 */
.L_x_2060:
[----:B------:R-:W0:Y:S01]  /*64e0*/  LDGDEPBAR ;  /* 0x00000000000079af */ /* 0x000e220000000000 */
[----:B------:R-:W-:-:S04]  /*64f0*/  IADD3 R136, P0, R37, R136, RZ ;  /* 0x0000008825887210 */ /* 0x000fc80007f1e0ff */
[----:B------:R-:W-:-:S09]  /*6500*/  IADD3.X R135, R42, R135, RZ, P0, !PT ;  /* 0x000000872a877210 */ /* 0x000fd200007fe4ff */
.L_x_2057:
        /* <DEDUP_REMOVED lines=76> */
[----:B------:R-:W2:Y:S01]  /*69d0*/  SHFL.BFLY PT, R9, R8, 0x1, 0x1f ;  /* 0x0c201f0008097f89 */ /* 0x000ea200000e0000 */
        /* <DEDUP_REMOVED lines=20> */
[----:B------:R-:W1:Y:S01]  /*6b20*/  LDSM.16.MT88.4 R12, [R118+0xb400] ;  /* 0x00b40000760c783b */ /* 0x000e620000004200 */
[--C-:B------:R-:W-:Y:S01]  /*6b30*/  FFMA.FTZ R44, R18, UR11, -R63.reuse ;  /* 0x0000000b122c7c23 */ /* 0x100fe2000801083f */
[--C-:B------:R-:W-:Y:S01]  /*6b40*/  FFMA.FTZ R39, R30, UR11, -R63.reuse ;  /* 0x0000000b1e277c23 */ /* 0x100fe2000801083f */
[--C-:B------:R-:W-:Y:S01]  /*6b50*/  FFMA.FTZ R47, R29, UR11, -R42.reuse ;  /* 0x0000000b1d2f7c23 */ /* 0x100fe2000801082a */
[--C-:B------:R-:W-:Y:S01]  /*6b60*/  FFMA.FTZ R46, R23, UR11, -R42.reuse ;  /* 0x0000000b172e7c23 */ /* 0x100fe2000801082a */
[----:B------:R-:W2:Y:S01]  /*6b70*/  MUFU.EX2 R125, R125 ;  /* 0x0000007d007d7308 */ /* 0x000ea20000000800 */
[--C-:B------:R-:W-:Y:S01]  /*6b80*/  FFMA.FTZ R45, R17, UR11, -R42.reuse ;  /* 0x0000000b112d7c23 */ /* 0x100fe2000801082a */
[----:B------:R-:W-:Y:S01]  /*6b90*/  LDSM.16.MT88.4 R28, [R164+0x9400] ;  /* 0x00940000a41c783b */ /* 0x000fe20000004200 */
[--C-:B------:R-:W-:Y:S01]  /*6ba0*/  FFMA.FTZ R37, R38, UR11, -R63.reuse ;  /* 0x0000000b26257c23 */ /* 0x100fe2000801083f */
[--C-:B------:R-:W-:Y:S01]  /*6bb0*/  FFMA.FTZ R33, R34, UR11, -R63.reuse ;  /* 0x0000000b22217c23 */ /* 0x100fe2000801083f */
[--C-:B------:R-:W-:Y:S01]  /*6bc0*/  FFMA.FTZ R36, R36, UR11, -R63.reuse ;  /* 0x0000000b24247c23 */ /* 0x100fe2000801083f */
[----:B------:R-:W3:Y:S01]  /*6bd0*/  LDSM.16.MT88.4 R16, [R164+0xb400] ;  /* 0x00b40000a410783b */ /* 0x000ee20000004200 */
[--C-:B------:R-:W-:Y:S01]  /*6be0*/  FFMA.FTZ R32, R32, UR11, -R63.reuse ;  /* 0x0000000b20207c23 */ /* 0x100fe2000801083f */
[----:B------:R-:W-:Y:S01]  /*6bf0*/  MUFU.EX2 R128, R128 ;  /* 0x0000008000807308 */ /* 0x000fe20000000800 */
[--C-:B------:R-:W-:Y:S01]  /*6c00*/  FFMA.FTZ R38, R155, UR11, -R42.reuse ;  /* 0x0000000b9b267c23 */ /* 0x100fe2000801082a */
[----:B------:R-:W4:Y:S01]  /*6c10*/  LDSM.16.MT88.4 R20, [R118+0x9400] ;  /* 0x009400007614783b */ /* 0x000f220000004200 */
[--C-:B------:R-:W-:Y:S01]  /*6c20*/  FFMA.FTZ R34, R35, UR11, -R42.reuse ;  /* 0x0000000b23227c23 */ /* 0x100fe2000801082a */
[--C-:B------:R-:W-:Y:S01]  /*6c30*/  FFMA.FTZ R131, R131, UR11, -R42.reuse ;  /* 0x0000000b83837c23 */ /* 0x100fe2000801082a */
[--C-:B------:R-:W-:Y:S01]  /*6c40*/  FFMA.FTZ R5, R145, UR11, -R42.reuse ;  /* 0x0000000b91057c23 */ /* 0x100fe2000801082a */
[--C-:B------:R-:W-:Y:S01]  /*6c50*/  FFMA.FTZ R4, R141, UR11, -R42.reuse ;  /* 0x0000000b8d047c23 */ /* 0x100fe2000801082a */
[--C-:B------:R-:W-:Y:S01]  /*6c60*/  FFMA.FTZ R145, R146, UR11, -R63.reuse ;  /* 0x0000000b92917c23 */ /* 0x100fe2000801083f */
[----:B------:R-:W5:Y:S01]  /*6c70*/  MUFU.EX2 R61, R61 ;  /* 0x0000003d003d7308 */ /* 0x000f620000000800 */
        /* <DEDUP_REMOVED lines=14> */
[--C-:B------:R-:W-:Y:S01]  /*6d60*/  FFMA.FTZ R55, R55, UR11, -R42.reuse ;  /* 0x0000000b37377c23 */ /* 0x100fe2000801082a */
[----:B------:R-:W2:Y:S01]  /*6d70*/  MUFU.EX2 R140, R140 ;  /* 0x0000008c008c7308 */ /* 0x000ea20000000800 */
[----:B-----5:R-:W-:Y:S01]  /*6d80*/  F2FP.BF16.F32.PACK_AB R70, R61, R128 ;  /* 0x000000803d46723e */ /* 0x020fe200000010ff */
[----:B------:R-:W-:Y:S01]  /*6d90*/  FADD.FTZ R125, R130, R125 ;  /* 0x0000007d827d7221 */ /* 0x000fe20000010000 */
[----:B------:R-:W-:Y:S01]  /*6da0*/  FFMA.FTZ R57, R57, UR11, -R63 ;  /* 0x0000000b39397c23 */ /* 0x000fe2000801083f */
[--C-:B------:R-:W-:Y:S01]  /*6db0*/  FFMA.FTZ R53, R53, UR11, -R42.reuse ;  /* 0x0000000b35357c23 */ /* 0x100fe2000801082a */
[--C-:B------:R-:W-:Y:S01]  /*6dc0*/  FFMA.FTZ R41, R41, UR11, -R42.reuse ;  /* 0x0000000b29297c23 */ /* 0x100fe2000801082a */
[----:B------:R-:W-:Y:S01]  /*6dd0*/  FADD.FTZ R128, R128, R125 ;  /* 0x0000007d80807221 */ /* 0x000fe20000010000 */
[--C-:B------:R-:W-:Y:S01]  /*6de0*/  FFMA.FTZ R125, R60, UR11, -R63.reuse ;  /* 0x0000000b3c7d7c23 */ /* 0x100fe2000801083f */
[----:B------:R-:W-:Y:S01]  /*6df0*/  MUFU.EX2 R129, R129 ;  /* 0x0000008100817308 */ /* 0x000fe20000000800 */
[--C-:B------:R-:W-:Y:S01]  /*6e00*/  FFMA.FTZ R60, R56, UR11, -R63.reuse ;  /* 0x0000000b383c7c23 */ /* 0x100fe2000801083f */
[--C-:B------:R-:W-:Y:S01]  /*6e10*/  FFMA.FTZ R56, R51, UR11, -R42.reuse ;  /* 0x0000000b33387c23 */ /* 0x100fe2000801082a */
[--C-:B------:R-:W-:Y:S01]  /*6e20*/  FFMA.FTZ R65, R58, UR11, -R63.reuse ;  /* 0x0000000b3a417c23 */ /* 0x100fe2000801083f */
[----:B------:R-:W-:Y:S01]  /*6e30*/  FFMA.FTZ R58, R52, UR11, -R63 ;  /* 0x0000000b343a7c23 */ /* 0x000fe2000801083f */
[----:B------:R-:W-:Y:S01]  /*6e40*/  FFMA.FTZ R189, R24, UR11, -R42 ;  /* 0x0000000b18bd7c23 */ /* 0x000fe2000801082a */
[----:B------:R-:W-:-:S02]  /*6e50*/  LEA R186, P0, R136, UR8, 0x1 ;  /* 0x0000000888ba7c11 */ /* 0x000fc4000f8008ff */
[----:B------:R-:W5:Y:S01]  /*6e60*/  MUFU.EX2 R64, R64 ;  /* 0x0000004000407308 */ /* 0x000f620000000800 */
[----:B--2---:R-:W-:Y:S01]  /*6e70*/  F2FP.BF16.F32.PACK_AB R69, R140, R127 ;  /* 0x0000007f8c45723e */ /* 0x004fe200000010ff */
[----:B------:R-:W-:Y:S01]  /*6e80*/  FADD.FTZ R140, R127, R140 ;  /* 0x0000008c7f8c7221 */ /* 0x000fe20000010000 */
[----:B------:R-:W-:-:S05]  /*6e90*/  LEA.HI.X R187, R136, UR9, R135, 0x1, P0 ;  /* 0x0000000988bb7c11 */ /* 0x000fca00080f0c87 */
[----:B------:R-:W-:Y:S08]  /*6ea0*/  MUFU.EX2 R62, R62 ;  /* 0x0000003e003e7308 */ /* 0x000ff00000000800 */
[----:B------:R-:W2:Y:S01]  /*6eb0*/  MUFU.EX2 R43, R43 ;  /* 0x0000002b002b7308 */ /* 0x000ea20000000800 */
[----:B-----5:R-:W-:Y:S01]  /*6ec0*/  F2FP.BF16.F32.PACK_AB R71, R64, R129 ;  /* 0x000000814047723e */ /* 0x020fe200000010ff */
[----:B------:R-:W-:-:S04]  /*6ed0*/  FADD.FTZ R129, R129, R140 ;  /* 0x0000008c81817221 */ /* 0x000fc80000010000 */
[----:B------:R-:W-:Y:S02]  /*6ee0*/  FADD.FTZ R64, R64, R129 ;  /* 0x0000008140407221 */ /* 0x000fe40000010000 */
[C---:B------:R-:W-:Y:S01]  /*6ef0*/  HMMA.16816.F32.BF16 R88, R68.reuse, R84, RZ ;  /* 0x000000544458723c */ /* 0x040fe200000418ff */
[----:B------:R-:W-:Y:S05]  /*6f00*/  MUFU.EX2 R44, R44 ;  /* 0x0000002c002c7308 */ /* 0x000fea0000000800 */
[----:B------:R-:W-:Y:S03]  /*6f10*/  HMMA.16816.F32.BF16 R84, R68, R86, RZ ;  /* 0x000000564454723c */ /* 0x000fe600000418ff */
[----:B------:R-:W5:Y:S01]  /*6f20*/  MUFU.EX2 R39, R39 ;  /* 0x0000002700277308 */ /* 0x000f620000000800 */
[----:B--2---:R-:W-:-:S02]  /*6f30*/  F2FP.BF16.F32.PACK_AB R8, R43, R62 ;  /* 0x0000003e2b08723e */ /* 0x004fc400000010ff */
[C---:B------:R-:W-:Y:S05]  /*6f40*/  HMMA.16816.F32.BF16 R96, R68.reuse, R92, RZ ;  /* 0x0000005c4460723c */ /* 0x040fea00000418ff */
[----:B------:R-:W-:Y:S01]  /*6f50*/  MUFU.EX2 R47, R47 ;  /* 0x0000002f002f7308 */ /* 0x000fe20000000800 */
[C---:B------:R-:W-:Y:S06]  /*6f60*/  HMMA.16816.F32.BF16 R92, R68.reuse, R94, RZ ;  /* 0x0000005e445c723c */ /* 0x040fec00000418ff */
[----:B------:R-:W-:Y:S01]  /*6f70*/  HMMA.16816.F32.BF16 R80, R68, R76, RZ ;  /* 0x0000004c4450723c */ /* 0x000fe200000418ff */
[----:B------:R-:W2:Y:S01]  /*6f80*/  MUFU.EX2 R46, R46 ;  /* 0x0000002e002e7308 */ /* 0x000ea20000000800 */
[----:B-----5:R-:W-:-:S04]  /*6f90*/  F2FP.BF16.F32.PACK_AB R10, R39, R44 ;  /* 0x0000002c270a723e */ /* 0x020fc800000010ff */
[C---:B------:R-:W-:Y:S03]  /*6fa0*/  HMMA.16816.F32.BF16 R76, R68.reuse, R78, RZ ;  /* 0x0000004e444c723c */ /* 0x040fe600000418ff */
[----:B------:R-:W-:Y:S03]  /*6fb0*/  MUFU.EX2 R45, R45 ;  /* 0x0000002d002d7308 */ /* 0x000fe60000000800 */
[C---:B------:R-:W-:Y:S05]  /*6fc0*/  HMMA.16816.F32.BF16 R112, R68.reuse, R108, RZ ;  /* 0x0000006c4470723c */ /* 0x040fea00000418ff */
[----:B------:R-:W5:Y:S01]  /*6fd0*/  MUFU.EX2 R40, R40 ;  /* 0x0000002800287308 */ /* 0x000f620000000800 */
[----:B--2---:R-:W-:Y:S01]  /*6fe0*/  F2FP.BF16.F32.PACK_AB R9, R46, R47 ;  /* 0x0000002f2e09723e */ /* 0x004fe200000010ff */
[----:B------:R-:W-:Y:S01]  /*6ff0*/  HMMA.16816.F32.BF16 R104, R68, R100, RZ ;  /* 0x000000644468723c */ /* 0x000fe200000418ff */
[----:B------:R-:W-:-:S05]  /*7000*/  FADD.FTZ R47, R47, R64 ;  /* 0x000000402f2f7221 */ /* 0x000fca0000010000 */
[C---:B------:R-:W-:Y:S01]  /*7010*/  HMMA.16816.F32.BF16 R108, R68.reuse, R110, RZ ;  /* 0x0000006e446c723c */ /* 0x040fe200000418ff */
[----:B------:R-:W-:Y:S05]  /*7020*/  MUFU.EX2 R37, R37 ;  /* 0x0000002500257308 */ /* 0x000fea0000000800 */
[----:B------:R-:W-:Y:S01]  /*7030*/  HMMA.16816.F32.BF16 R100, R68, R102, RZ ;  /* 0x000000664464723c */ /* 0x000fe200000418ff */
[----:B-----5:R-:W-:Y:S02]  /*7040*/  F2FP.BF16.F32.PACK_AB R11, R40, R45 ;  /* 0x0000002d280b723e */ /* 0x020fe400000010ff */
[----:B------:R-:W2:Y:S05]  /*7050*/  MUFU.EX2 R36, R36 ;  /* 0x0000002400247308 */ /* 0x000eaa0000000800 */
[C---:B-1----:R-:W-:Y:S03]  /*7060*/  HMMA.16816.F32.BF16 R88, R8.reuse, R12, R88 ;  /* 0x0000000c0858723c */ /* 0x042fe60000041858 */
[----:B------:R-:W-:Y:S03]  /*7070*/  MUFU.EX2 R33, R33 ;  /* 0x0000002100217308 */ /* 0x000fe60000000800 */
[C---:B------:R-:W-:Y:S01]  /*7080*/  HMMA.16816.F32.BF16 R84, R8.reuse, R14, R84 ;  /* 0x0000000e0854723c */ /* 0x040fe20000041854 */
[----:B------:R-:W1:Y:S04]  /*7090*/  LDSM.16.MT88.4 R12, [R164+0xd400] ;  /* 0x00d40000a40c783b */ /* 0x000e680000004200 */
[----:B------:R-:W-:Y:S01]  /*70a0*/  MUFU.EX2 R32, R32 ;  /* 0x0000002000207308 */ /* 0x000fe20000000800 */
[C---:B---3--:R-:W-:Y:S06]  /*70b0*/  HMMA.16816.F32.BF16 R96, R8.reuse, R16, R96 ;  /* 0x000000100860723c */ /* 0x048fec0000041860 */
[C---:B------:R-:W-:Y:S01]  /*70c0*/  HMMA.16816.F32.BF16 R92, R8.reuse, R18, R92 ;  /* 0x00000012085c723c */ /* 0x040fe2000004185c */
[----:B------:R-:W3:Y:S01]  /*70d0*/  LDSM.16.MT88.4 R16, [R118+0xd000] ;  /* 0x00d000007610783b */ /* 0x000ee20000004200 */
[----:B------:R-:W-:Y:S04]  /*70e0*/  MUFU.EX2 R38, R38 ;  /* 0x0000002600267308 */ /* 0x000fe80000000800 */
[C---:B------:R-:W-:Y:S04]  /*70f0*/  HMMA.16816.F32.BF16 R108, R8.reuse, R30, R108 ;  /* 0x0000001e086c723c */ /* 0x040fe8000004186c */
[----:B------:R5:W2:Y:S02]  /*7100*/  MUFU.EX2 R35, R131 ;  /* 0x0000008300237308 */ /* 0x000aa40000000800 */
[----:B------:R-:W-:Y:S01]  /*7110*/  HMMA.16816.F32.BF16 R112, R8, R28, R112 ;  /* 0x0000001c0870723c */ /* 0x000fe20000041870 */
[--C-:B------:R-:W-:Y:S01]  /*7120*/  FFMA.FTZ R31, R7, UR11, -R42.reuse ;  /* 0x0000000b071f7c23 */ /* 0x100fe2000801082a */
[--C-:B------:R-:W-:Y:S01]  /*7130*/  FFMA.FTZ R7, R48, UR11, -R63.reuse ;  /* 0x0000000b30077c23 */ /* 0x100fe2000801083f */
[----:B------:R-:W-:Y:S01]  /*7140*/  FFMA.FTZ R30, R152, UR11, -R63 ;  /* 0x0000000b981e7c23 */ /* 0x000fe2000801083f */
[----:B------:R-:W-:-:S02]  /*7150*/  FFMA.FTZ R48, R153, UR11, -R42 ;  /* 0x0000000b99307c23 */ /* 0x000fc4000801082a */
[----:B------:R-:W-:Y:S01]  /*7160*/  MUFU.EX2 R34, R34 ;  /* 0x0000002200227308 */ /* 0x000fe20000000800 */
[----:B----4-:R-:W-:Y:S01]  /*7170*/  HMMA.16816.F32.BF16 R104, R8, R20, R104 ;  /* 0x000000140868723c */ /* 0x010fe20000041868 */
[----:B------:R-:W-:Y:S01]  /*7180*/  FFMA.FTZ R28, R150, UR11, -R63 ;  /* 0x0000000b961c7c23 */ /* 0x000fe2000801083f */
[----:B------:R-:W-:-:S04]  /*7190*/  FFMA.FTZ R29, R151, UR11, -R42 ;  /* 0x0000000b971d7c23 */ /* 0x000fc8000801082a */
[C---:B------:R-:W-:Y:S01]  /*71a0*/  HMMA.16816.F32.BF16 R100, R8.reuse, R22, R100 ;  /* 0x000000160864723c */ /* 0x040fe20000041864 */
[----:B------:R-:W4:Y:S01]  /*71b0*/  MUFU.EX2 R31, R31 ;  /* 0x0000001f001f7308 */ /* 0x000f220000000800 */
[----:B-----5:R-:W-:Y:S01]  /*71c0*/  FFMA.FTZ R131, R154, UR11, -R63 ;  /* 0x0000000b9a837c23 */ /* 0x020fe2000801083f */
[----:B------:R-:W-:Y:S03]  /*71d0*/  LDSM.16.MT88.4 R20, [R164+0xa400] ;  /* 0x00a40000a414783b */ /* 0x000fe60000004200 */
[C---:B-1----:R-:W-:Y:S03]  /*71e0*/  HMMA.16816.F32.BF16 R80, R8.reuse, R12, R80 ;  /* 0x0000000c0850723c */ /* 0x042fe60000041850 */
[----:B------:R-:W-:Y:S03]  /*71f0*/  MUFU.EX2 R131, R131 ;  /* 0x0000008300837308 */ /* 0x000fe60000000800 */
[----:B------:R-:W-:Y:S01]  /*7200*/  HMMA.16816.F32.BF16 R76, R8, R14, R76 ;  /* 0x0000000e084c723c */ /* 0x000fe2000004184c */
[----:B------:R-:W1:Y:S04]  /*7210*/  LDSM.16.MT88.4 R12, [R118+0xd400] ;  /* 0x00d40000760c783b */ /* 0x000e680000004200 */
        /* <DEDUP_REMOVED lines=8> */
[C---:B-1----:R-:W-:Y:S07]  /*72a0*/  HMMA.16816.F32.BF16 R72, R8.reuse, R12, R72 ;  /* 0x0000000c0848723c */ /* 0x042fee0000041848 */
[----:B------:R-:W-:Y:S01]  /*72b0*/  MUFU.EX2 R5, R5 ;  /* 0x0000000500057308 */ /* 0x000fe20000000800 */
[----:B------:R-:W-:Y:S01]  /*72c0*/  HMMA.16816.F32.BF16 R68, R8, R14, R68 ;  /* 0x0000000e0844723c */ /* 0x000fe20000041844 */
[----:B------:R-:W1:Y:S06]  /*72d0*/  LDSM.16.MT88.4 R12, [R164+0x9800] ;  /* 0x00980000a40c783b */ /* 0x000e6c0000004200 */
[----:B------:R-:W3:Y:S01]  /*72e0*/  MUFU.EX2 R4, R4 ;  /* 0x0000000400047308 */ /* 0x000ee20000000800 */
[----:B--2---:R-:W-:-:S02]  /*72f0*/  F2FP.BF16.F32.PACK_AB R8, R36, R37 ;  /* 0x000000252408723e */ /* 0x004fc400000010ff */
[----:B------:R-:W-:Y:S02]  /*7300*/  F2FP.BF16.F32.PACK_AB R9, R35, R38 ;  /* 0x000000262309723e */ /* 0x000fe400000010ff */
[----:B------:R-:W-:Y:S02]  /*7310*/  F2FP.BF16.F32.PACK_AB R10, R32, R33 ;  /* 0x00000021200a723e */ /* 0x000fe400000010ff */
[----:B----4-:R-:W-:Y:S01]  /*7320*/  F2FP.BF16.F32.PACK_AB R11, R31, R34 ;  /* 0x000000221f0b723e */ /* 0x010fe200000010ff */
[----:B------:R-:W-:Y:S08]  /*7330*/  MUFU.EX2 R148, R148 ;  /* 0x0000009400947308 */ /* 0x000ff00000000800 */
[----:B------:R-:W2:Y:S08]  /*7340*/  MUFU.EX2 R145, R145 ;  /* 0x0000009100917308 */ /* 0x000eb00000000800 */
[----:B------:R-:W-:Y:S08]  /*7350*/  MUFU.EX2 R144, R144 ;  /* 0x0000009000907308 */ /* 0x000ff00000000800 */
[----:B------:R-:W-:Y:S01]  /*7360*/  MUFU.EX2 R141, R141 ;  /* 0x0000008d008d7308 */ /* 0x000fe20000000800 */
[C---:B-1----:R-:W-:Y:S07]  /*7370*/  HMMA.16816.F32.BF16 R112, R8.reuse, R12, R112 ;  /* 0x0000000c0870723c */ /* 0x042fee0000041870 */
[----:B------:R-:W-:Y:S01]  /*7380*/  MUFU.EX2 R146, R146 ;  /* 0x0000009200927308 */ /* 0x000fe20000000800 */
[----:B------:R-:W-:Y:S01]  /*7390*/  HMMA.16816.F32.BF16 R108, R8, R14, R108 ;  /* 0x0000000e086c723c */ /* 0x000fe2000004186c */
[----:B------:R-:W1:Y:S06]  /*73a0*/  LDSM.16.MT88.4 R12, [R118+0x9800] ;  /* 0x00980000760c783b */ /* 0x000e6c0000004200 */
[----:B------:R4:W2:Y:S08]  /*73b0*/  MUFU.EX2 R143, R147 ;  /* 0x00000093008f7308 */ /* 0x0008b00000000800 */
[----:B------:R-:W-:Y:S08]  /*73c0*/  MUFU.EX2 R142, R142 ;  /* 0x0000008e008e7308 */ /* 0x000ff00000000800 */
[----:B------:R-:W2:Y:S01]  /*73d0*/  MUFU.EX2 R139, R139 ;  /* 0x0000008b008b7308 */ /* 0x000ea20000000800 */
[--C-:B----4-:R-:W-:Y:S01]  /*73e0*/  FFMA.FTZ R147, R122, UR11, -R63.reuse ;  /* 0x0000000b7a937c23 */ /* 0x110fe2000801083f */
[----:B------:R-:W-:Y:S01]  /*73f0*/  FFMA.FTZ R122, R123, UR11, -R42 ;  /* 0x0000000b7b7a7c23 */ /* 0x000fe2000801082a */
[----:B------:R-:W-:-:S05]  /*7400*/  FFMA.FTZ R123, R59, UR11, -R63 ;  /* 0x0000000b3b7b7c23 */ /* 0x000fca000801083f */
[----:B------:R-:W-:Y:S08]  /*7410*/  MUFU.EX2 R126, R126 ;  /* 0x0000007e007e7308 */ /* 0x000ff00000000800 */
[----:B------:R-:W4:Y:S01]  /*7420*/  MUFU.EX2 R149, R149 ;  /* 0x0000009500957308 */ /* 0x000f220000000800 */
[C---:B-1----:R-:W-:Y:S06]  /*7430*/  HMMA.16816.F32.BF16 R104, R8.reuse, R12, R104 ;  /* 0x0000000c0868723c */ /* 0x042fec0000041868 */
[C---:B------:R-:W-:Y:S01]  /*7440*/  HMMA.16816.F32.BF16 R100, R8.reuse, R14, R100 ;  /* 0x0000000e0864723c */ /* 0x040fe20000041864 */
[----:B------:R-:W1:Y:S01]  /*7450*/  LDSM.16.MT88.4 R12, [R164+0xb800] ;  /* 0x00b80000a40c783b */ /* 0x000e620000004200 */
[----:B------:R-:W-:Y:S08]  /*7460*/  MUFU.EX2 R147, R147 ;  /* 0x0000009300937308 */ /* 0x000ff00000000800 */
[----:B------:R-:W4:Y:S08]  /*7470*/  MUFU.EX2 R66, R66 ;  /* 0x0000004200427308 */ /* 0x000f300000000800 */
[----:B------:R-:W-:Y:S08]  /*7480*/  MUFU.EX2 R122, R122 ;  /* 0x0000007a007a7308 */ /* 0x000ff00000000800 */
[----:B------:R-:W4:Y:S08]  /*7490*/  MUFU.EX2 R67, R67 ;  /* 0x0000004300437308 */ /* 0x000f300000000800 */
[----:B------:R-:W-:Y:S01]  /*74a0*/  MUFU.EX2 R124, R124 ;  /* 0x0000007c007c7308 */ /* 0x000fe20000000800 */
[C---:B-1----:R-:W-:Y:S07]  /*74b0*/  HMMA.16816.F32.BF16 R96, R8.reuse, R12, R96 ;  /* 0x0000000c0860723c */ /* 0x042fee0000041860 */
[----:B------:R-:W1:Y:S01]  /*74c0*/  MUFU.EX2 R55, R55 ;  /* 0x0000003700377308 */ /* 0x000e620000000800 */
[C---:B------:R-:W-:Y:S01]  /*74d0*/  HMMA.16816.F32.BF16 R92, R8.reuse, R14, R92 ;  /* 0x0000000e085c723c */ /* 0x040fe2000004185c */
[----:B------:R-:W5:Y:S06]  /*74e0*/  LDSM.16.MT88.4 R12, [R118+0xb800] ;  /* 0x00b80000760c783b */ /* 0x000f6c0000004200 */
[----:B------:R-:W-:Y:S08]  /*74f0*/  MUFU.EX2 R59, R125 ;  /* 0x0000007d003b7308 */ /* 0x000ff00000000800 */
[----:B------:R-:W-:Y:S08]  /*7500*/  MUFU.EX2 R52, R123 ;  /* 0x0000007b00347308 */ /* 0x000ff00000000800 */
[----:B------:R-:W-:Y:S08]  /*7510*/  MUFU.EX2 R57, R57 ;  /* 0x0000003900397308 */ /* 0x000ff00000000800 */
[----:B------:R-:W-:Y:S08]  /*7520*/  MUFU.EX2 R53, R53 ;  /* 0x0000003500357308 */ /* 0x000ff00000000800 */
[----:B------:R-:W-:Y:S01]  /*7530*/  MUFU.EX2 R56, R56 ;  /* 0x0000003800387308 */ /* 0x000fe20000000800 */
[C---:B-----5:R-:W-:Y:S07]  /*7540*/  HMMA.16816.F32.BF16 R88, R8.reuse, R12, R88 ;  /* 0x0000000c0858723c */ /* 0x060fee0000041858 */
[----:B------:R-:W-:Y:S01]  /*7550*/  MUFU.EX2 R41, R41 ;  /* 0x0000002900297308 */ /* 0x000fe20000000800 */
[C---:B------:R-:W-:Y:S01]  /*7560*/  HMMA.16816.F32.BF16 R84, R8.reuse, R14, R84 ;  /* 0x0000000e0854723c */ /* 0x040fe20000041854 */
[----:B------:R-:W5:Y:S06]  /*7570*/  LDSM.16.MT88.4 R12, [R164+0xd800] ;  /* 0x00d80000a40c783b */ /* 0x000f6c0000004200 */
[----:B------:R-:W-:Y:S08]  /*7580*/  MUFU.EX2 R60, R60 ;  /* 0x0000003c003c7308 */ /* 0x000ff00000000800 */
[----:B------:R-:W-:Y:S08]  /*7590*/  MUFU.EX2 R58, R58 ;  /* 0x0000003a003a7308 */ /* 0x000ff00000000800 */
[----:B------:R-:W-:Y:S01]  /*75a0*/  MUFU.EX2 R189, R189 ;  /* 0x000000bd00bd7308 */ /* 0x000fe20000000800 */
[C---:B-----5:R-:W-:Y:S06]  /*75b0*/  HMMA.16816.F32.BF16 R80, R8.reuse, R12, R80 ;  /* 0x0000000c0850723c */ /* 0x060fec0000041850 */
[C---:B------:R-:W-:Y:S01]  /*75c0*/  HMMA.16816.F32.BF16 R76, R8.reuse, R14, R76 ;  /* 0x0000000e084c723c */ /* 0x040fe2000004184c */
[----:B------:R-:W5:Y:S05]  /*75d0*/  LDSM.16.MT88.4 R12, [R118+0xd800] ;  /* 0x00d80000760c783b */ /* 0x000f6a0000004200 */
[C---:B-----5:R-:W-:Y:S06]  /*75e0*/  HMMA.16816.F32.BF16 R72, R8.reuse, R12, R72 ;  /* 0x0000000c0848723c */ /* 0x060fec0000041848 */
[----:B------:R-:W-:Y:S01]  /*75f0*/  HMMA.16816.F32.BF16 R68, R8, R14, R68 ;  /* 0x0000000e0844723c */ /* 0x000fe20000041844 */
[----:B------:R-:W5:Y:S06]  /*7600*/  LDSM.16.MT88.4 R12, [R164+0x9c00] ;  /* 0x009c0000a40c783b */ /* 0x000f6c0000004200 */
[----:B------:R-:W-:-:S02]  /*7610*/  F2FP.BF16.F32.PACK_AB R8, R30, R131 ;  /* 0x000000831e08723e */ /* 0x000fc400000010ff */
[----:B---3--:R-:W-:Y:S02]  /*7620*/  F2FP.BF16.F32.PACK_AB R9, R29, R48 ;  /* 0x000000301d09723e */ /* 0x008fe400000010ff */
[----:B------:R-:W-:Y:S02]  /*7630*/  F2FP.BF16.F32.PACK_AB R10, R7, R28 ;  /* 0x0000001c070a723e */ /* 0x000fe400000010ff */
[----:B------:R-:W-:-:S07]  /*7640*/  F2FP.BF16.F32.PACK_AB R11, R4, R5 ;  /* 0x00000005040b723e */ /* 0x000fce00000010ff */
[C---:B-----5:R-:W-:Y:S06]  /*7650*/  HMMA.16816.F32.BF16 R112, R8.reuse, R12, R112 ;  /* 0x0000000c0870723c */ /* 0x060fec0000041870 */
        /* <DEDUP_REMOVED lines=17> */
[----:B--2---:R-:W-:-:S02]  /*7770*/  F2FP.BF16.F32.PACK_AB R8, R145, R148 ;  /* 0x000000949108723e */ /* 0x004fc400000010ff */
[----:B------:R-:W-:Y:S02]  /*7780*/  F2FP.BF16.F32.PACK_AB R9, R143, R146 ;  /* 0x000000928f09723e */ /* 0x000fe400000010ff */
[----:B------:R-:W-:Y:S02]  /*7790*/  F2FP.BF16.F32.PACK_AB R10, R141, R144 ;  /* 0x000000908d0a723e */ /* 0x000fe400000010ff */
[----:B------:R-:W-:-:S07]  /*77a0*/  F2FP.BF16.F32.PACK_AB R11, R139, R142 ;  /* 0x0000008e8b0b723e */ /* 0x000fce00000010ff */
[C---:B---3--:R-:W-:Y:S06]  /*77b0*/  HMMA.16816.F32.BF16 R112, R8.reuse, R12, R112 ;  /* 0x0000000c0870723c */ /* 0x048fec0000041870 */
[C---:B------:R-:W-:Y:S01]  /*77c0*/  HMMA.16816.F32.BF16 R108, R8.reuse, R14, R108 ;  /* 0x0000000e086c723c */ /* 0x040fe2000004186c */
[----:B------:R-:W2:Y:S05]  /*77d0*/  LDSM.16.MT88.4 R12, [R118+0xa000] ;  /* 0x00a00000760c783b */ /* 0x000eaa0000004200 */
[C---:B--2---:R-:W-:Y:S06]  /*77e0*/  HMMA.16816.F32.BF16 R104, R8.reuse, R12, R104 ;  /* 0x0000000c0868723c */ /* 0x044fec0000041868 */
        /* <DEDUP_REMOVED lines=12> */
[----:B------:R-:W-:Y:S01]  /*78b0*/  HMMA.16816.F32.BF16 R68, R8, R14, R68 ;  /* 0x0000000e0844723c */ /* 0x000fe20000041844 */
[----:B------:R-:W2:Y:S06]  /*78c0*/  LDSM.16.MT88.4 R12, [R164+0xc400] ;  /* 0x00c40000a40c783b */ /* 0x000eac0000004200 */
[----:B------:R-:W-:Y:S01]  /*78d0*/  FADD.FTZ R9, R61, R128 ;  /* 0x000000803d097221 */ /* 0x000fe20000010000 */
[----:B----4-:R-:W-:Y:S01]  /*78e0*/  F2FP.BF16.F32.PACK_AB R8, R149, R126 ;  /* 0x0000007e9508723e */ /* 0x010fe200000010ff */
[----:B------:R-:W-:Y:S01]  /*78f0*/  FFMA.FTZ R61, R54, UR11, -R63 ;  /* 0x0000000b363d7c23 */ /* 0x000fe2000801083f */
[----:B------:R-:W-:Y:S01]  /*7900*/  F2FP.BF16.F32.PACK_AB R10, R66, R147 ;  /* 0x00000093420a723e */ /* 0x000fe200000010ff */
[----:B------:R-:W-:Y:S01]  /*7910*/  FADD.FTZ R62, R62, R9 ;  /* 0x000000093e3e7221 */ /* 0x000fe20000010000 */
[----:B------:R-:W-:Y:S01]  /*7920*/  F2FP.BF16.F32.PACK_AB R9, R67, R122 ;  /* 0x0000007a4309723e */ /* 0x000fe200000010ff */
[----:B------:R-:W-:Y:S01]  /*7930*/  FFMA.FTZ R54, R49, UR11, -R42 ;  /* 0x0000000b31367c23 */ /* 0x000fe2000801082a */
[----:B-1----:R-:W-:Y:S01]  /*7940*/  F2FP.BF16.F32.PACK_AB R11, R55, R124 ;  /* 0x0000007c370b723e */ /* 0x002fe200000010ff */
[----:B------:R-:W-:Y:S01]  /*7950*/  FFMA.FTZ R63, R50, UR11, -R63 ;  /* 0x0000000b323f7c23 */ /* 0x000fe2000801083f */
[----:B------:R-:W-:Y:S05]  /*7960*/  MUFU.EX2 R61, R61 ;  /* 0x0000003d003d7308 */ /* 0x000fea0000000800 */
[C---:B------:R-:W-:Y:S03]  /*7970*/  HMMA.16816.F32.BF16 R112, R8.reuse, R20, R112 ;  /* 0x000000140870723c */ /* 0x040fe60000041870 */
[----:B------:R-:W1:Y:S03]  /*7980*/  MUFU.EX2 R50, R65 ;  /* 0x0000004100327308 */ /* 0x000e660000000800 */
[C---:B------:R-:W-:Y:S01]  /*7990*/  HMMA.16816.F32.BF16 R108, R8.reuse, R22, R108 ;  /* 0x00000016086c723c */ /* 0x040fe2000004186c */
[----:B------:R-:W3:Y:S04]  /*79a0*/  LDSM.16.MT88.4 R20, [R118+0xc400] ;  /* 0x00c400007614783b */ /* 0x000ee80000004200 */
[----:B------:R-:W4:Y:S01]  /*79b0*/  MUFU.EX2 R54, R54 ;  /* 0x0000003600367308 */ /* 0x000f220000000800 */
[C---:B------:R-:W-:Y:S06]  /*79c0*/  HMMA.16816.F32.BF16 R104, R8.reuse, R16, R104 ;  /* 0x000000100868723c */ /* 0x040fec0000041868 */
[C---:B------:R-:W-:Y:S01]  /*79d0*/  HMMA.16816.F32.BF16 R100, R8.reuse, R18, R100 ;  /* 0x000000120864723c */ /* 0x040fe20000041864 */
[----:B------:R-:W5:Y:S01]  /*79e0*/  LDSM.16.MT88.4 R16, [R164+0xe400] ;  /* 0x00e40000a410783b */ /* 0x000f620000004200 */
[----:B------:R-:W-:Y:S04]  /*79f0*/  MUFU.EX2 R63, R63 ;  /* 0x0000003f003f7308 */ /* 0x000fe80000000800 */
[C---:B--2---:R-:W-:Y:S06]  /*7a00*/  HMMA.16816.F32.BF16 R96, R8.reuse, R12, R96 ;  /* 0x0000000c0860723c */ /* 0x044fec0000041860 */
[C---:B------:R-:W-:Y:S01]  /*7a10*/  HMMA.16816.F32.BF16 R92, R8.reuse, R14, R92 ;  /* 0x0000000e085c723c */ /* 0x040fe2000004185c */
[----:B------:R-:W2:Y:S05]  /*7a20*/  LDSM.16.MT88.4 R12, [R118+0xe400] ;  /* 0x00e40000760c783b */ /* 0x000eaa0000004200 */
[C---:B---3--:R-:W-:Y:S06]  /*7a30*/  HMMA.16816.F32.BF16 R88, R8.reuse, R20, R88 ;  /* 0x000000140858723c */ /* 0x048fec0000041858 */
[C---:B------:R-:W-:Y:S01]  /*7a40*/  HMMA.16816.F32.BF16 R84, R8.reuse, R22, R84 ;  /* 0x000000160854723c */ /* 0x040fe20000041854 */
[----:B------:R-:W3:Y:S05]  /*7a50*/  LDSM.16.MT88.4 R20, [R118+0xa800] ;  /* 0x00a800007614783b */ /* 0x000eea0000004200 */
[C---:B-----5:R-:W-:Y:S06]  /*7a60*/  HMMA.16816.F32.BF16 R80, R8.reuse, R16, R80 ;  /* 0x000000100850723c */ /* 0x060fec0000041850 */
[C---:B------:R-:W-:Y:S01]  /*7a70*/  HMMA.16816.F32.BF16 R76, R8.reuse, R18, R76 ;  /* 0x00000012084c723c */ /* 0x040fe2000004184c */
[----:B------:R-:W5:Y:S05]  /*7a80*/  LDSM.16.MT88.4 R16, [R118+0xc800] ;  /* 0x00c800007610783b */ /* 0x000f6a0000004200 */
[C---:B--2---:R-:W-:Y:S06]  /*7a90*/  HMMA.16816.F32.BF16 R72, R8.reuse, R12, R72 ;  /* 0x0000000c0848723c */ /* 0x044fec0000041848 */
[----:B------:R-:W-:Y:S01]  /*7aa0*/  HMMA.16816.F32.BF16 R68, R8, R14, R68 ;  /* 0x0000000e0844723c */ /* 0x000fe20000041844 */
[----:B------:R-:W2:Y:S06]  /*7ab0*/  LDSM.16.MT88.4 R12, [R164+0xa800] ;  /* 0x00a80000a40c783b */ /* 0x000eac0000004200 */
[----:B------:R-:W-:Y:S01]  /*7ac0*/  FADD.FTZ R9, R43, R62 ;  /* 0x0000003e2b097221 */ /* 0x000fe20000010000 */
[----:B------:R-:W-:Y:S01]  /*7ad0*/  FADD.FTZ R8, R46, R47 ;  /* 0x0000002f2e087221 */ /* 0x000fe20000010000 */
[----:B-1----:R-:W-:Y:S01]  /*7ae0*/  F2FP.BF16.F32.PACK_AB R10, R57, R50 ;  /* 0x00000032390a723e */ /* 0x002fe200000010ff */
[----:B------:R-:W-:Y:S01]  /*7af0*/  FFMA.FTZ R47, R27, UR11, -R42 ;  /* 0x0000000b1b2f7c23 */ /* 0x000fe2000801082a */
[----:B------:R-:W-:Y:S01]  /*7b00*/  FADD.FTZ R44, R44, R9 ;  /* 0x000000092c2c7221 */ /* 0x000fe20000010000 */
[----:B------:R-:W-:Y:S01]  /*7b10*/  FADD.FTZ R45, R45, R8 ;  /* 0x000000082d2d7221 */ /* 0x000fe20000010000 */
[----:B------:R-:W-:Y:S01]  /*7b20*/  F2FP.BF16.F32.PACK_AB R8, R52, R59 ;  /* 0x0000003b3408723e */ /* 0x000fe200000010ff */
[----:B------:R-:W-:Y:S01]  /*7b30*/  FFMA.FTZ R46, R26, UR11, -R42 ;  /* 0x0000000b1a2e7c23 */ /* 0x000fe2000801082a */
[----:B------:R-:W-:Y:S01]  /*7b40*/  F2FP.BF16.F32.PACK_AB R9, R56, R53 ;  /* 0x000000353809723e */ /* 0x000fe200000010ff */
[----:B------:R-:W-:Y:S01]  /*7b50*/  FADD.FTZ R44, R39, R44 ;  /* 0x0000002c272c7221 */ /* 0x000fe20000010000 */
[----:B----4-:R-:W-:Y:S01]  /*7b60*/  F2FP.BF16.F32.PACK_AB R11, R41, R54 ;  /* 0x00000036290b723e */ /* 0x010fe200000010ff */
[----:B------:R-:W-:Y:S01]  /*7b70*/  FADD.FTZ R45, R40, R45 ;  /* 0x0000002d282d7221 */ /* 0x000fe20000010000 */
[----:B------:R-:W-:Y:S01]  /*7b80*/  FFMA.FTZ R43, R25, UR11, -R42 ;  /* 0x0000000b192b7c23 */ /* 0x000fe2000801082a */
[----:B------:R-:W-:Y:S01]  /*7b90*/  FADD.FTZ R37, R37, R44 ;  /* 0x0000002c25257221 */ /* 0x000fe20000010000 */
[----:B------:R-:W1:Y:S01]  /*7ba0*/  LDSM.16.MT88.4 R24, [R164+0xc800] ;  /* 0x00c80000a418783b */ /* 0x000e620000004200 */
[----:B------:R-:W-:Y:S01]  /*7bb0*/  FADD.FTZ R38, R38, R45 ;  /* 0x0000002d26267221 */ /* 0x000fe20000010000 */
[----:B------:R-:W-:Y:S01]  /*7bc0*/  MUFU.EX2 R39, R47 ;  /* 0x0000002f00277308 */ /* 0x000fe20000000800 */
[----:B---3--:R-:W-:Y:S01]  /*7bd0*/  HMMA.16816.F32.BF16 R104, R8, R20, R104 ;  /* 0x000000140868723c */ /* 0x008fe20000041868 */
[----:B------:R-:W-:Y:S01]  /*7be0*/  FADD.FTZ R36, R36, R37 ;  /* 0x0000002524247221 */ /* 0x000fe20000010000 */
[----:B------:R-:W-:-:S03]  /*7bf0*/  FADD.FTZ R35, R35, R38 ;  /* 0x0000002623237221 */ /* 0x000fc60000010000 */
[----:B------:R-:W-:Y:S01]  /*7c00*/  FADD.FTZ R33, R33, R36 ;  /* 0x0000002421217221 */ /* 0x000fe20000010000 */
[C---:B------:R-:W-:Y:S01]  /*7c10*/  HMMA.16816.F32.BF16 R100, R8.reuse, R22, R100 ;  /* 0x000000160864723c */ /* 0x040fe20000041864 */
[----:B------:R-:W3:Y:S01]  /*7c20*/  LDSM.16.MT88.4 R20, [R118+0xe800] ;  /* 0x00e800007614783b */ /* 0x000ee20000004200 */
[----:B------:R-:W-:Y:S01]  /*7c30*/  FADD.FTZ R34, R34, R35 ;  /* 0x0000002322227221 */ /* 0x000fe20000010000 */
[----:B------:R-:W-:Y:S01]  /*7c40*/  FADD.FTZ R32, R32, R33 ;  /* 0x0000002120207221 */ /* 0x000fe20000010000 */
[----:B------:R-:W4:Y:S02]  /*7c50*/  MUFU.EX2 R40, R46 ;  /* 0x0000002e00287308 */ /* 0x000f240000000800 */
[----:B-----5:R-:W-:Y:S01]  /*7c60*/  HMMA.16816.F32.BF16 R88, R8, R16, R88 ;  /* 0x000000100858723c */ /* 0x020fe20000041858 */
[----:B------:R-:W-:Y:S01]  /*7c70*/  FADD.FTZ R31, R31, R34 ;  /* 0x000000221f1f7221 */ /* 0x000fe20000010000 */
[----:B------:R-:W-:-:S03]  /*7c80*/  FADD.FTZ R131, R131, R32 ;  /* 0x0000002083837221 */ /* 0x000fc60000010000 */
[----:B------:R-:W-:Y:S01]  /*7c90*/  FADD.FTZ R48, R48, R31 ;  /* 0x0000001f30307221 */ /* 0x000fe20000010000 */
[C---:B--2---:R-:W-:Y:S01]  /*7ca0*/  HMMA.16816.F32.BF16 R112, R8.reuse, R12, R112 ;  /* 0x0000000c0870723c */ /* 0x044fe20000041870 */
[----:B------:R-:W-:Y:S01]  /*7cb0*/  FADD.FTZ R131, R30, R131 ;  /* 0x000000831e837221 */ /* 0x000fe20000010000 */
[----:B------:R-:W2:Y:S01]  /*7cc0*/  MUFU.EX2 R42, R43 ;  /* 0x0000002b002a7308 */ /* 0x000ea20000000800 */
[----:B------:R-:W-:Y:S02]  /*7cd0*/  FADD.FTZ R30, R29, R48 ;  /* 0x000000301d1e7221 */ /* 0x000fe40000010000 */
[----:B------:R-:W-:Y:S01]  /*7ce0*/  FADD.FTZ R28, R28, R131 ;  /* 0x000000831c1c7221 */ /* 0x000fe20000010000 */
[----:B------:R-:W-:Y:S01]  /*7cf0*/  HMMA.16816.F32.BF16 R108, R8, R14, R108 ;  /* 0x0000000e086c723c */ /* 0x000fe2000004186c */
[----:B------:R-:W5:Y:S01]  /*7d00*/  LDSM.16.MT88.4 R12, [R164+0xe800] ;  /* 0x00e80000a40c783b */ /* 0x000f620000004200 */
[----:B------:R-:W-:Y:S01]  /*7d10*/  FADD.FTZ R5, R5, R30 ;  /* 0x0000001e05057221 */ /* 0x000fe20000010000 */
[----:B------:R-:W-:-:S03]  /*7d20*/  FADD.FTZ R7, R7, R28 ;  /* 0x0000001c07077221 */ /* 0x000fc60000010000 */
[----:B------:R-:W-:Y:S01]  /*7d30*/  HMMA.16816.F32.BF16 R84, R8, R18, R84 ;  /* 0x000000120854723c */ /* 0x000fe20000041854 */
[----:B------:R-:W2:Y:S01]  /*7d40*/  LDSM.16.MT88.4 R16, [R164+0xac00] ;  /* 0x00ac0000a410783b */ /* 0x000ea20000004200 */
[----:B------:R-:W-:Y:S01]  /*7d50*/  FADD.FTZ R5, R4, R5 ;  /* 0x0000000504057221 */ /* 0x000fe20000010000 */
[----:B------:R-:W-:-:S03]  /*7d60*/  FADD.FTZ R148, R148, R7 ;  /* 0x0000000794947221 */ /* 0x000fc60000010000 */
[----:B------:R-:W-:Y:S01]  /*7d70*/  FADD.FTZ R146, R146, R5 ;  /* 0x0000000592927221 */ /* 0x000fe20000010000 */
[----:B------:R-:W-:Y:S01]  /*7d80*/  FADD.FTZ R145, R145, R148 ;  /* 0x0000009491917221 */ /* 0x000fe20000010000 */
[----:B-1----:R-:W-:Y:S02]  /*7d90*/  HMMA.16816.F32.BF16 R96, R8, R24, R96 ;  /* 0x000000180860723c */ /* 0x002fe40000041860 */
[----:B------:R-:W-:Y:S01]  /*7da0*/  FADD.FTZ R143, R143, R146 ;  /* 0x000000928f8f7221 */ /* 0x000fe20000010000 */
[----:B------:R-:W-:-:S03]  /*7db0*/  FADD.FTZ R144, R144, R145 ;  /* 0x0000009190907221 */ /* 0x000fc60000010000 */
[C---:B------:R-:W-:Y:S01]  /*7dc0*/  HMMA.16816.F32.BF16 R92, R8.reuse, R26, R92 ;  /* 0x0000001a085c723c */ /* 0x040fe2000004185c */
[----:B------:R-:W-:Y:S01]  /*7dd0*/  FADD.FTZ R142, R142, R143 ;  /* 0x0000008f8e8e7221 */ /* 0x000fe20000010000 */
[----:B------:R-:W-:Y:S01]  /*7de0*/  FADD.FTZ R141, R141, R144 ;  /* 0x000000908d8d7221 */ /* 0x000fe20000010000 */
[----:B------:R-:W1:Y:S02]  /*7df0*/  LDSM.16.MT88.4 R24, [R164+0xcc00] ;  /* 0x00cc0000a418783b */ /* 0x000e640000004200 */
[----:B------:R-:W-:Y:S01]  /*7e00*/  FADD.FTZ R139, R139, R142 ;  /* 0x0000008e8b8b7221 */ /* 0x000fe20000010000 */
[C---:B---3--:R-:W-:Y:S01]  /*7e10*/  HMMA.16816.F32.BF16 R72, R8.reuse, R20, R72 ;  /* 0x000000140848723c */ /* 0x048fe20000041848 */
[----:B------:R-:W-:Y:S02]  /*7e20*/  FADD.FTZ R4, R126, R141 ;  /* 0x0000008d7e047221 */ /* 0x000fe40000010000 */
[----:B------:R-:W-:Y:S02]  /*7e30*/  FADD.FTZ R122, R122, R139 ;  /* 0x0000008b7a7a7221 */ /* 0x000fe40000010000 */
[----:B------:R-:W-:Y:S01]  /*7e40*/  FADD.FTZ R4, R149, R4 ;  /* 0x0000000495047221 */ /* 0x000fe20000010000 */
[----:B------:R-:W-:Y:S01]  /*7e50*/  HMMA.16816.F32.BF16 R68, R8, R22, R68 ;  /* 0x000000160844723c */ /* 0x000fe20000041844 */
[----:B------:R-:W-:Y:S01]  /*7e60*/  LDSM.16.MT88.4 R20, [R118+0xcc00] ;  /* 0x00cc00007614783b */ /* 0x000fe20000004200 */
[----:B------:R-:W-:Y:S01]  /*7e70*/  FADD.FTZ R67, R67, R122 ;  /* 0x0000007a43437221 */ /* 0x000fe20000010000 */
[----:B------:R-:W-:-:S03]  /*7e80*/  FADD.FTZ R147, R147, R4 ;  /* 0x0000000493937221 */ /* 0x000fc60000010000 */
[----:B------:R-:W-:Y:S01]  /*7e90*/  FADD.FTZ R124, R124, R67 ;  /* 0x000000437c7c7221 */ /* 0x000fe20000010000 */
[----:B------:R-:W-:Y:S01]  /*7ea0*/  FADD.FTZ R66, R66, R147 ;  /* 0x0000009342427221 */ /* 0x000fe20000010000 */
[----:B-----5:R-:W-:Y:S02]  /*7eb0*/  HMMA.16816.F32.BF16 R80, R8, R12, R80 ;  /* 0x0000000c0850723c */ /* 0x020fe40000041850 */
[----:B------:R-:W-:Y:S01]  /*7ec0*/  FADD.FTZ R124, R55, R124 ;  /* 0x0000007c377c7221 */ /* 0x000fe20000010000 */
[----:B------:R-:W-:-:S03]  /*7ed0*/  FADD.FTZ R59, R59, R66 ;  /* 0x000000423b3b7221 */ /* 0x000fc60000010000 */
        /* <DEDUP_REMOVED lines=8> */
[----:B----4-:R-:W-:Y:S01]  /*7f60*/  F2FP.BF16.F32.PACK_AB R9, R40, R39 ;  /* 0x000000272809723e */ /* 0x010fe200000010ff */
[----:B------:R-:W-:Y:S01]  /*7f70*/  FADD.FTZ R57, R57, R50 ;  /* 0x0000003239397221 */ /* 0x000fe20000010000 */
[----:B------:R-:W-:Y:S01]  /*7f80*/  F2FP.BF16.F32.PACK_AB R10, R63, R58 ;  /* 0x0000003a3f0a723e */ /* 0x000fe200000010ff */
[----:B------:R-:W-:Y:S01]  /*7f90*/  FADD.FTZ R54, R41, R54 ;  /* 0x0000003629367221 */ /* 0x000fe20000010000 */
[----:B--2---:R-:W-:Y:S01]  /*7fa0*/  F2FP.BF16.F32.PACK_AB R11, R189, R42 ;  /* 0x0000002abd0b723e */ /* 0x004fe200000010ff */
        /* <DEDUP_REMOVED lines=8> */
[----:B------:R-:W2:Y:S01]  /*8030*/  LDSM.16.MT88.4 R16, [R164+0xec00] ;  /* 0x00ec0000a410783b */ /* 0x000ea20000004200 */
[----:B------:R-:W-:Y:S01]  /*8040*/  FADD.FTZ R188, R63, R58 ;  /* 0x0000003a3fbc7221 */ /* 0x000fe20000010000 */
[----:B------:R-:W-:-:S03]  /*8050*/  FADD.FTZ R189, R189, R42 ;  /* 0x0000002abdbd7221 */ /* 0x000fc60000010000 */
[C---:B-1----:R-:W-:Y:S06]  /*8060*/  HMMA.16816.F32.BF16 R96, R8.reuse, R24, R96 ;  /* 0x000000180860723c */ /* 0x042fec0000041860 */
[C---:B------:R-:W-:Y:S06]  /*8070*/  HMMA.16816.F32.BF16 R92, R8.reuse, R26, R92 ;  /* 0x0000001a085c723c */ /* 0x040fec000004185c */
[C---:B---3--:R-:W-:Y:S06]  /*8080*/  HMMA.16816.F32.BF16 R104, R8.reuse, R12, R104 ;  /* 0x0000000c0868723c */ /* 0x048fec0000041868 */
[C---:B------:R-:W-:Y:S01]  /*8090*/  HMMA.16816.F32.BF16 R100, R8.reuse, R14, R100 ;  /* 0x0000000e0864723c */ /* 0x040fe20000041864 */
[----:B------:R-:W1:Y:S05]  /*80a0*/  LDSM.16.MT88.4 R12, [R118+0xec00] ;  /* 0x00ec0000760c783b */ /* 0x000e6a0000004200 */
[C---:B------:R-:W-:Y:S06]  /*80b0*/  HMMA.16816.F32.BF16 R88, R8.reuse, R20, R88 ;  /* 0x000000140858723c */ /* 0x040fec0000041858 */
[C---:B------:R-:W-:Y:S06]  /*80c0*/  HMMA.16816.F32.BF16 R84, R8.reuse, R22, R84 ;  /* 0x000000160854723c */ /* 0x040fec0000041854 */
        /* <DEDUP_REMOVED lines=69> */
.L_x_2063:
[----:B------:R-:W-:-:S04]  /*8520*/  LEA R8, -R132, RZ, 0x7 ;  /* 0x000000ff84087211 */ /* 0x000fc800078e39ff */
[----:B------:R-:W-:-:S07]  /*8530*/  SHF.R.S32.HI R5, RZ, 0x1f, R8 ;  /* 0x0000001fff057819 */ /* 0x000fce0000011408 */
.L_x_2064:
[----:B------:R-:W-:Y:S01]  /*8540*/  ULDC UR4, c[0x0][0x2d0] ;  /* 0x0000b40000047ab9 */ /* 0x000fe20000000800 */
[----:B------:R-:W-:Y:S01]  /*8550*/  IMAD.SHL.U32 R162, R174, 0x80, RZ ;  /* 0x00000080aea27824 */ /* 0x000fe200078e00ff */
[----:B------:R-:W-:Y:S02]  /*8560*/  ISETP.GE.AND P3, PT, R169, UR4, PT ;  /* 0x00000004a9007c0c */ /* 0x000fe4000bf66270 */
[----:B------:R-:W-:Y:S02]  /*8570*/  ISETP.GE.AND P2, PT, R168, UR4, PT ;  /* 0x00000004a8007c0c */ /* 0x000fe4000bf46270 */
[----:B------:R-:W-:Y:S02]  /*8580*/  ISETP.GE.AND P4, PT, R178, UR4, PT ;  /* 0x00000004b2007c0c */ /* 0x000fe4000bf86270 */
[----:B------:R-:W-:-:S07]  /*8590*/  LOP3.LUT R161, R162, R183, RZ, 0xfc, !PT ;  /* 0x000000b7a2a17212 */ /* 0x000fce00078efcff */
        /* <DEDUP_REMOVED lines=42> */
[CCC-:B------:R-:W-:Y:S01]  /*8840*/  @!P4 LEA.HI.X R25, R8.reuse, R191.reuse, R7.reuse, 0x1, P5 ;  /* 0x000000bf0819c211 */ /* 0x1c0fe200028f0c07 */
        /* <DEDUP_REMOVED lines=21> */
[CC--:B------:R-:W-:Y:S01]  /*89a0*/  @!P3 IADD3 R4, P1, R9.reuse, R120.reuse, RZ ;  /* 0x000000780904b210 */ /* 0x0c0fe20007f3e0ff */
[----:B------:R-:W-:Y:S01]  /*89b0*/  IMAD.MOV.U32 R190, RZ, RZ, R140 ;  /* 0x000000ffffbe7224 */ /* 0x000fe200078e008c */
        /* <DEDUP_REMOVED lines=181> */
[----:B------:R-:W-:Y:S01]  /*9510*/  MUFU.TANH R207, R207 ;  /* 0x000000cf00cf7308 */ /* 0x000fe20000002400 */
[----:B------:R-:W-:Y:S01]  /*9520*/  FMUL.FTZ R53, R53, UR10 ;  /* 0x0000000a35357c20 */ /* 0x000fe20008410000 */
[----:B------:R-:W-:-:S04]  /*9530*/  FMUL.FTZ R54, R54, UR10 ;  /* 0x0000000a36367c20 */ /* 0x000fc80008410000 */
[----:B------:R-:W-:Y:S01]  /*9540*/  FMUL.FTZ R203, R67, UR10 ;  /* 0x0000000a43cb7c20 */ /* 0x000fe20008410000 */
[----:B------:R-:W-:Y:S01]  /*9550*/  FMUL.FTZ R65, R65, UR10 ;  /* 0x0000000a41417c20 */ /* 0x000fe20008410000 */
[----:B------:R-:W-:Y:S01]  /*9560*/  MUFU.TANH R209, R54 ;  /* 0x0000003600d17308 */ /* 0x000fe20000002400 */
[----:B------:R-:W-:-:S03]  /*9570*/  FMUL.FTZ R64, R64, UR10 ;  /* 0x0000000a40407c20 */ /* 0x000fc60008410000 */
[----:B------:R-:W-:Y:S01]  /*9580*/  FMUL.FTZ R67, R60, UR10 ;  /* 0x0000000a3c437c20 */ /* 0x000fe20008410000 */
[----:B------:R-:W-:Y:S02]  /*9590*/  VIADD R60, R161, 0x1 ;  /* 0x00000001a13c7836 */ /* 0x000fe40000000000 */
[----:B------:R-:W-:Y:S01]  /*95a0*/  FMUL.FTZ R61, R61, UR10 ;  /* 0x0000000a3d3d7c20 */ /* 0x000fe20008410000 */
[----:B------:R-:W-:Y:S01]  /*95b0*/  FMUL.FTZ R151, R63, UR10 ;  /* 0x0000000a3f977c20 */ /* 0x000fe20008410000 */
[----:B------:R-:W3:Y:S01]  /*95c0*/  MUFU.TANH R203, R203 ;  /* 0x000000cb00cb7308 */ /* 0x000ee20000002400 */
[C---:B-1----:R-:W-:Y:S01]  /*95d0*/  HMMA.16816.F32.BF16 R40, R128.reuse, R120, R40 ;  /* 0x000000788028723c */ /* 0x042fe20000041828 */
[----:B------:R-:W-:Y:S01]  /*95e0*/  ISETP.GE.AND P1, PT, R60, R138, PT ;  /* 0x0000008a3c00720c */ /* 0x000fe20003f26270 */
[----:B------:R-:W-:Y:S01]  /*95f0*/  FMUL.FTZ R62, R62, UR10 ;  /* 0x0000000a3e3e7c20 */ /* 0x000fe20008410000 */
[----:B------:R-:W-:Y:S01]  /*9600*/  ISETP.GE.AND P5, PT, R60, R137, PT ;  /* 0x000000893c00720c */ /* 0x000fe20003fa6270 */
[----:B------:R-:W-:Y:S01]  /*9610*/  FMUL.FTZ R63, R56, UR10 ;  /* 0x0000000a383f7c20 */ /* 0x000fe20008410000 */
[----:B------:R-:W-:Y:S01]  /*9620*/  I2FP.F32.S32 R60, R60 ;  /* 0x0000003c003c7245 */ /* 0x000fe20000201400 */
[----:B------:R-:W-:Y:S01]  /*9630*/  HMMA.16816.F32.BF16 R36, R128, R122, R36 ;  /* 0x0000007a8024723c */ /* 0x000fe20000041824 */
[----:B------:R-:W1:Y:S01]  /*9640*/  LDSM.16.M88.4 R120, [R119+0x8400] ;  /* 0x008400007778783b */ /* 0x000e620000000200 */
[----:B------:R-:W-:Y:S01]  /*9650*/  MUFU.TANH R67, R67 ;  /* 0x0000004300437308 */ /* 0x000fe20000002400 */
[----:B------:R-:W-:-:S03]  /*9660*/  VIADD R56, R161, 0x9 ;  /* 0x00000009a1387836 */ /* 0x000fc60000000000 */
[----:B--2---:R-:W-:Y:S01]  /*9670*/  HMMA.16816.F32.BF16 R48, R128, R124, R48 ;  /* 0x0000007c8030723c */ /* 0x004fe20000041830 */
[----:B---3--:R-:W-:-:S03]  /*9680*/  FFMA.FTZ R203, R0, R60, R203 ;  /* 0x0000003c00cb7223 */ /* 0x008fc600000100cb */
[----:B------:R-:W-:Y:S02]  /*9690*/  MUFU.TANH R61, R61 ;  /* 0x0000003d003d7308 */ /* 0x000fe40000002400 */
[----:B------:R-:W-:Y:S01]  /*96a0*/  HMMA.16816.F32.BF16 R44, R128, R126, R44 ;  /* 0x0000007e802c723c */ /* 0x000fe2000004182c */
[----:B------:R-:W2:Y:S01]  /*96b0*/  LDSM.16.M88.4 R124, [R119+0x8000] ;  /* 0x00800000777c783b */ /* 0x000ea20000000200 */
[----:B------:R-:W-:Y:S02]  /*96c0*/  FSEL R203, R203, -INF , !P5 ;  /* 0xff800000cbcb7808 */ /* 0x000fe40006800000 */
[----:B------:R-:W-:Y:S02]  /*96d0*/  ISETP.GE.AND P5, PT, R56, R138, PT ;  /* 0x0000008a3800720c */ /* 0x000fe40003fa6270 */
[----:B------:R-:W-:Y:S01]  /*96e0*/  FMUL.FTZ R42, R42, UR10 ;  /* 0x0000000a2a2a7c20 */ /* 0x000fe20008410000 */
[----:B------:R-:W-:Y:S01]  /*96f0*/  MUFU.TANH R151, R151 ;  /* 0x0000009700977308 */ /* 0x000fe20000002400 */
[----:B------:R-:W-:-:S04]  /*9700*/  FMUL.FTZ R43, R43, UR10 ;  /* 0x0000000a2b2b7c20 */ /* 0x000fc80008410000 */
[----:B------:R-:W-:Y:S01]  /*9710*/  FMUL.FTZ R37, R37, UR10 ;  /* 0x0000000a25257c20 */ /* 0x000fe20008410000 */
[----:B------:R-:W-:Y:S01]  /*9720*/  FMUL.FTZ R163, R39, UR10 ;  /* 0x0000000a27a37c20 */ /* 0x000fe20008410000 */
[----:B------:R-:W-:Y:S01]  /*9730*/  FMUL.FTZ R38, R38, UR10 ;  /* 0x0000000a26267c20 */ /* 0x000fe20008410000 */
[----:B------:R-:W-:Y:S03]  /*9740*/  MUFU.TANH R63, R63 ;  /* 0x0000003f003f7308 */ /* 0x000fe60000002400 */
[----:B------:R-:W-:Y:S01]  /*9750*/  FMUL.FTZ R50, R50, UR10 ;  /* 0x0000000a32327c20 */ /* 0x000fe20008410000 */
[----:B------:R-:W-:-:S04]  /*9760*/  FMUL.FTZ R51, R51, UR10 ;  /* 0x0000000a33337c20 */ /* 0x000fc80008410000 */
[----:B------:R-:W-:Y:S01]  /*9770*/  MUFU.TANH R53, R53 ;  /* 0x0000003500357308 */ /* 0x000fe20000002400 */
[----:B------:R-:W-:Y:S01]  /*9780*/  FMUL.FTZ R45, R45, UR10 ;  /* 0x0000000a2d2d7c20 */ /* 0x000fe20008410000 */
[----:B------:R-:W-:Y:S01]  /*9790*/  FMUL.FTZ R185, R47, UR10 ;  /* 0x0000000a2fb97c20 */ /* 0x000fe20008410000 */
[----:B------:R-:W-:Y:S01]  /*97a0*/  FMUL.FTZ R46, R46, UR10 ;  /* 0x0000000a2e2e7c20 */ /* 0x000fe20008410000 */
[----:B------:R-:W-:Y:S01]  /*97b0*/  FMUL.FTZ R47, R40, UR10 ;  /* 0x0000000a282f7c20 */ /* 0x000fe20008410000 */
[----:B------:R-:W-:Y:S01]  /*97c0*/  VIADD R40, R161, 0x29 ;  /* 0x00000029a1287836 */ /* 0x000fe20000000000 */
[C---:B-1----:R-:W-:Y:S02]  /*97d0*/  HMMA.16816.F32.BF16 R24, R128.reuse, R120, R24 ;  /* 0x000000788018723c */ /* 0x042fe40000041818 */
[----:B------:R-:W-:Y:S04]  /*97e0*/  MUFU.TANH R195, R51 ;  /* 0x0000003300c37308 */ /* 0x000fe80000002400 */
[C---:B------:R-:W-:Y:S01]  /*97f0*/  HMMA.16816.F32.BF16 R20, R128.reuse, R122, R20 ;  /* 0x0000007a8014723c */ /* 0x040fe20000041814 */
[----:B------:R-:W1:Y:S03]  /*9800*/  LDSM.16.M88.4 R120, [R119+0x8c00] ;  /* 0x008c00007778783b */ /* 0x000e660000000200 */
[----:B------:R-:W-:Y:S02]  /*9810*/  MUFU.TANH R205, R46 ;  /* 0x0000002e00cd7308 */ /* 0x000fe40000002400 */
[C---:B--2---:R-:W-:Y:S06]  /*9820*/  HMMA.16816.F32.BF16 R32, R128.reuse, R124, R32 ;  /* 0x0000007c8020723c */ /* 0x044fec0000041820 */
[----:B------:R-:W-:Y:S01]  /*9830*/  HMMA.16816.F32.BF16 R28, R128, R126, R28 ;  /* 0x0000007e801c723c */ /* 0x000fe2000004181c */
[----:B------:R-:W2:Y:S01]  /*9840*/  LDSM.16.M88.4 R124, [R119+0x8800] ;  /* 0x00880000777c783b */ /* 0x000ea20000000200 */
[----:B------:R-:W-:Y:S01]  /*9850*/  MUFU.TANH R45, R45 ;  /* 0x0000002d002d7308 */ /* 0x000fe20000002400 */
[----:B------:R-:W-:-:S04]  /*9860*/  DEPBAR.LE SB0, 0x0 ;  /* 0x000080000000791a */ /* 0x000fc80000000000 */
[----:B------:R-:W-:Y:S01]  /*9870*/  FMUL.FTZ R147, R24, UR10 ;  /* 0x0000000a18937c20 */ /* 0x000fe20008410000 */
[----:B------:R-:W-:Y:S02]  /*9880*/  VIADD R24, R161, 0x49 ;  /* 0x00000049a1187836 */ /* 0x000fe40000000000 */
[----:B------:R-:W-:Y:S01]  /*9890*/  FMUL.FTZ R25, R25, UR10 ;  /* 0x0000000a19197c20 */ /* 0x000fe20008410000 */
[----:B------:R-:W-:Y:S01]  /*98a0*/  MUFU.TANH R185, R185 ;  /* 0x000000b900b97308 */ /* 0x000fe20000002400 */
[----:B------:R-:W-:Y:S01]  /*98b0*/  FMUL.FTZ R26, R26, UR10 ;  /* 0x0000000a1a1a7c20 */ /* 0x000fe20008410000 */
[----:B------:R-:W-:Y:S01]  /*98c0*/  FMUL.FTZ R27, R27, UR10 ;  /* 0x0000000a1b1b7c20 */ /* 0x000fe20008410000 */
[----:B------:R-:W-:Y:S01]  /*98d0*/  FMUL.FTZ R149, R20, UR10 ;  /* 0x0000000a14957c20 */ /* 0x000fe20008410000 */
[----:B------:R-:W-:Y:S02]  /*98e0*/  VIADD R20, R161, 0x51 ;  /* 0x00000051a1147836 */ /* 0x000fe40000000000 */
[----:B------:R-:W-:Y:S01]  /*98f0*/  FMUL.FTZ R22, R22, UR10 ;  /* 0x0000000a16167c20 */ /* 0x000fe20008410000 */
[----:B------:R-:W-:Y:S01]  /*9900*/  FMUL.FTZ R21, R21, UR10 ;  /* 0x0000000a15157c20 */ /* 0x000fe20008410000 */
[----:B------:R-:W-:Y:S01]  /*9910*/  MUFU.TANH R47, R47 ;  /* 0x0000002f002f7308 */ /* 0x000fe20000002400 */
[----:B------:R-:W-:Y:S01]  /*9920*/  FMUL.FTZ R39, R32, UR10 ;  /* 0x0000000a20277c20 */ /* 0x000fe20008410000 */
[----:B------:R-:W-:-:S02]  /*9930*/  VIADD R32, R161, 0x39 ;  /* 0x00000039a1207836 */ /* 0x000fc40000000000 */
[----:B------:R-:W-:Y:S01]  /*9940*/  FMUL.FTZ R34, R34, UR10 ;  /* 0x0000000a22227c20 */ /* 0x000fe20008410000 */
[----:B------:R-:W-:Y:S01]  /*9950*/  FMUL.FTZ R35, R35, UR10 ;  /* 0x0000000a23237c20 */ /* 0x000fe20008410000 */
[----:B------:R-:W-:Y:S01]  /*9960*/  FMUL.FTZ R29, R29, UR10 ;  /* 0x0000000a1d1d7c20 */ /* 0x000fe20008410000 */
[----:B------:R-:W-:Y:S01]  /*9970*/  FMUL.FTZ R30, R30, UR10 ;  /* 0x0000000a1e1e7c20 */ /* 0x000fe20008410000 */
[----:B------:R-:W-:Y:S01]  /*9980*/  MUFU.TANH R193, R42 ;  /* 0x0000002a00c17308 */ /* 0x000fe20000002400 */
[----:B------:R-:W-:Y:S01]  /*9990*/  FMUL.FTZ R31, R31, UR10 ;  /* 0x0000000a1f1f7c20 */ /* 0x000fe20008410000 */
[C---:B-1----:R-:W-:Y:S06]  /*99a0*/  HMMA.16816.F32.BF16 R8, R128.reuse, R120, R8 ;  /* 0x000000788008723c */ /* 0x042fec0000041808 */
[----:B------:R-:W1:Y:S01]  /*99b0*/  MUFU.TANH R121, R65 ;  /* 0x0000004100797308 */ /* 0x000e620000002400 */
[----:B------:R-:W-:Y:S01]  /*99c0*/  HMMA.16816.F32.BF16 R4, R128, R122, R4 ;  /* 0x0000007a8004723c */ /* 0x000fe20000041804 */
[----:B------:R-:W-:-:S05]  /*99d0*/  LOP3.LUT R120, R162, 0x60, R183, 0xfe, !PT ;  /* 0x00000060a2787812 */ /* 0x000fca00078efeb7 */
[C---:B--2---:R-:W-:Y:S01]  /*99e0*/  HMMA.16816.F32.BF16 R16, R128.reuse, R124, R16 ;  /* 0x0000007c8010723c */ /* 0x044fe20000041810 */
[----:B------:R2:W3:Y:S05]  /*99f0*/  MUFU.TANH R65, R62 ;  /* 0x0000003e00417308 */ /* 0x0004ea0000002400 */
[----:B------:R-:W-:Y:S03]  /*9a00*/  HMMA.16816.F32.BF16 R12, R128, R126, R12 ;  /* 0x0000007e800c723c */ /* 0x000fe6000004180c */
[----:B------:R4:W5:Y:S01]  /*9a10*/  MUFU.TANH R125, R58 ;  /* 0x0000003a007d7308 */ /* 0x0009620000002400 */
[----:B-1----:R-:W-:Y:S01]  /*9a20*/  FFMA.FTZ R121, R0, R60, R121 ;  /* 0x0000003c00797223 */ /* 0x002fe20000010079 */
[----:B------:R-:W-:Y:S01]  /*9a30*/  LOP3.LUT R60, R162, 0x8, R183, 0xfe, !PT ;  /* 0x00000008a23c7812 */ /* 0x000fe200078efeb7 */
[----:B------:R-:W-:Y:S01]  /*9a40*/  FMUL.FTZ R10, R10, UR10 ;  /* 0x0000000a0a0a7c20 */ /* 0x000fe20008410000 */
[----:B------:R-:W-:-:S02]  /*9a50*/  FMUL.FTZ R127, R23, UR10 ;  /* 0x0000000a177f7c20 */ /* 0x000fc40008410000 */
[----:B------:R-:W-:Y:S01]  /*9a60*/  FSEL R160, R121, -INF , !P1 ;  /* 0xff80000079a07808 */ /* 0x000fe20004800000 */
[----:B------:R-:W-:Y:S01]  /*9a70*/  FMUL.FTZ R121, R55, UR10 ;  /* 0x0000000a37797c20 */ /* 0x000fe20008410000 */
[C---:B------:R-:W-:Y:S01]  /*9a80*/  ISETP.GE.AND P0, PT, R60.reuse, R138, PT ;  /* 0x0000008a3c00720c */ /* 0x040fe20003f06270 */
[----:B--2---:R-:W-:Y:S01]  /*9a90*/  FMUL.FTZ R62, R57, UR10 ;  /* 0x0000000a393e7c20 */ /* 0x004fe20008410000 */
[----:B------:R-:W-:Y:S01]  /*9aa0*/  ISETP.GE.AND P1, PT, R60, R137, PT ;  /* 0x000000893c00720c */ /* 0x000fe20003f26270 */
[----:B------:R-:W-:Y:S01]  /*9ab0*/  FMUL.FTZ R57, R52, UR10 ;  /* 0x0000000a34397c20 */ /* 0x000fe20008410000 */
[----:B------:R-:W-:Y:S01]  /*9ac0*/  I2FP.F32.S32 R60, R60 ;  /* 0x0000003c003c7245 */ /* 0x000fe20000201400 */
[C---:B------:R-:W-:Y:S01]  /*9ad0*/  VIADD R52, R161.reuse, 0x11 ;  /* 0x00000011a1347836 */ /* 0x040fe20000000000 */
[----:B------:R-:W-:Y:S01]  /*9ae0*/  MUFU.TANH R121, R121 ;  /* 0x0000007900797308 */ /* 0x000fe20000002400 */
[----:B------:R-:W-:Y:S01]  /*9af0*/  FMUL.FTZ R55, R48, UR10 ;  /* 0x0000000a30377c20 */ /* 0x000fe20008410000 */
[----:B------:R-:W-:-:S02]  /*9b00*/  VIADD R48, R161, 0x19 ;  /* 0x00000019a1307836 */ /* 0x000fc40000000000 */
[CC--:B------:R-:W-:Y:S01]  /*9b10*/  FFMA.FTZ R130, R0.reuse, R60.reuse, R67 ;  /* 0x0000003c00827223 */ /* 0x0c0fe20000010043 */
[----:B---3--:R-:W-:Y:S01]  /*9b20*/  FFMA.FTZ R60, R0, R60, R65 ;  /* 0x0000003c003c7223 */ /* 0x008fe20000010041 */
[----:B------:R-:W-:Y:S01]  /*9b30*/  FMUL.FTZ R23, R16, UR10 ;  /* 0x0000000a10177c20 */ /* 0x000fe20008410000 */
[----:B------:R-:W-:Y:S02]  /*9b40*/  VIADD R16, R161, 0x59 ;  /* 0x00000059a1107836 */ /* 0x000fe40000000000 */
[----:B------:R-:W-:Y:S01]  /*9b50*/  FMUL.FTZ R18, R18, UR10 ;  /* 0x0000000a12127c20 */ /* 0x000fe20008410000 */
[----:B------:R-:W-:Y:S01]  /*9b60*/  FSEL R130, R130, -INF , !P0 ;  /* 0xff80000082827808 */ /* 0x000fe20004000000 */
[----:B------:R-:W-:Y:S01]  /*9b70*/  MUFU.TANH R57, R57 ;  /* 0x0000003900397308 */ /* 0x000fe20000002400 */
[----:B------:R-:W-:Y:S01]  /*9b80*/  ISETP.GE.AND P0, PT, R56, R137, PT ;  /* 0x000000893800720c */ /* 0x000fe20003f06270 */
[----:B------:R-:W-:Y:S01]  /*9b90*/  FMUL.FTZ R17, R17, UR10 ;  /* 0x0000000a11117c20 */ /* 0x000fe20008410000 */
[----:B------:R-:W-:Y:S01]  /*9ba0*/  I2FP.F32.S32 R56, R56 ;  /* 0x0000003800387245 */ /* 0x000fe20000201400 */
[----:B------:R-:W-:Y:S01]  /*9bb0*/  FMUL.FTZ R19, R19, UR10 ;  /* 0x0000000a13137c20 */ /* 0x000fe20008410000 */
[----:B------:R-:W-:Y:S01]  /*9bc0*/  FSEL R59, R60, -INF , !P1 ;  /* 0xff8000003c3b7808 */ /* 0x000fe20004800000 */
[----:B------:R-:W-:Y:S01]  /*9bd0*/  FMUL.FTZ R131, R12, UR10 ;  /* 0x0000000a0c837c20 */ /* 0x000fe20008410000 */
[----:B------:R-:W-:-:S02]  /*9be0*/  VIADD R12, R161, 0x61 ;  /* 0x00000061a10c7836 */ /* 0x000fc40000000000 */
[CC--:B------:R-:W-:Y:S01]  /*9bf0*/  FFMA.FTZ R200, R0.reuse, R56.reuse, R61 ;  /* 0x0000003800c87223 */ /* 0x0c0fe2000001003d */
[----:B------:R-:W-:Y:S01]  /*9c00*/  FFMA.FTZ R151, R0, R56, R151 ;  /* 0x0000003800977223 */ /* 0x000fe20000010097 */
[----:B------:R-:W-:Y:S01]  /*9c10*/  LOP3.LUT R56, R162, 0x10, R183, 0xfe, !PT ;  /* 0x00000010a2387812 */ /* 0x000fe200078efeb7 */
[----:B------:R-:W1:Y:S01]  /*9c20*/  MUFU.TANH R61, R62 ;  /* 0x0000003e003d7308 */ /* 0x000e620000002400 */
[----:B------:R-:W-:Y:S01]  /*9c30*/  FMUL.FTZ R139, R13, UR10 ;  /* 0x0000000a0d8b7c20 */ /* 0x000fe20008410000 */
[----:B------:R-:W-:Y:S01]  /*9c40*/  FSEL R200, R200, -INF , !P5 ;  /* 0xff800000c8c87808 */ /* 0x000fe20006800000 */
[----:B------:R-:W-:Y:S01]  /*9c50*/  FMUL.FTZ R14, R14, UR10 ;  /* 0x0000000a0e0e7c20 */ /* 0x000fe20008410000 */
[C---:B------:R-:W-:Y:S01]  /*9c60*/  ISETP.GE.AND P1, PT, R56.reuse, R138, PT ;  /* 0x0000008a3800720c */ /* 0x040fe20003f26270 */
[----:B------:R-:W-:Y:S01]  /*9c70*/  FMUL.FTZ R15, R15, UR10 ;  /* 0x0000000a0f0f7c20 */ /* 0x000fe20008410000 */
[----:B------:R-:W-:Y:S01]  /*9c80*/  ISETP.GE.AND P5, PT, R56, R137, PT ;  /* 0x000000893800720c */ /* 0x000fe20003fa6270 */
[----:B------:R-:W-:Y:S01]  /*9c90*/  FMUL.FTZ R13, R8, UR10 ;  /* 0x0000000a080d7c20 */ /* 0x000fe20008410000 */
[----:B------:R-:W-:Y:S01]  /*9ca0*/  I2FP.F32.S32 R56, R56 ;  /* 0x0000003800387245 */ /* 0x000fe20000201400 */
[----:B------:R-:W2:Y:S01]  /*9cb0*/  MUFU.TANH R55, R55 ;  /* 0x0000003700377308 */ /* 0x000ea20000002400 */
[----:B------:R-:W-:Y:S01]  /*9cc0*/  FSEL R151, R151, -INF , !P0 ;  /* 0xff80000097977808 */ /* 0x000fe20004000000 */
[----:B------:R-:W-:Y:S01]  /*9cd0*/  VIADD R8, R161, 0x69 ;  /* 0x00000069a1087836 */ /* 0x000fe20000000000 */
[----:B------:R-:W-:Y:S01]  /*9ce0*/  ISETP.GE.AND P0, PT, R52, R138, PT ;  /* 0x0000008a3400720c */ /* 0x000fe20003f06270 */
[CC--:B----4-:R-:W-:Y:S01]  /*9cf0*/  FFMA.FTZ R58, R0.reuse, R56.reuse, R63 ;  /* 0x00000038003a7223 */ /* 0x0d0fe2000001003f */
[----:B-----5:R-:W-:Y:S01]  /*9d00*/  FFMA.FTZ R125, R0, R56, R125 ;  /* 0x00000038007d7223 */ /* 0x020fe2000001007d */
[----:B------:R-:W-:Y:S01]  /*9d10*/  FMUL.FTZ R6, R6, UR10 ;  /* 0x0000000a06067c20 */ /* 0x000fe20008410000 */
[----:B------:R-:W-:Y:S01]  /*9d20*/  FMUL.FTZ R5, R5, UR10 ;  /* 0x0000000a05057c20 */ /* 0x000fe20008410000 */
[----:B------:R-:W3:Y:S01]  /*9d30*/  MUFU.TANH R123, R50 ;  /* 0x00000032007b7308 */ /* 0x000ee20000002400 */
[----:B------:R-:W-:-:S02]  /*9d40*/  FSEL R58, R58, -INF , !P1 ;  /* 0xff8000003a3a7808 */ /* 0x000fc40004800000 */
[----:B------:R-:W-:Y:S02]  /*9d50*/  ISETP.GE.AND P1, PT, R52, R137, PT ;  /* 0x000000893400720c */ /* 0x000fe40003f26270 */
[----:B------:R-:W-:Y:S02]  /*9d60*/  I2FP.F32.S32 R52, R52 ;  /* 0x0000003400347245 */ /* 0x000fe40000201400 */
[----:B------:R-:W-:Y:S01]  /*9d70*/  FSEL R125, R125, -INF , !P5 ;  /* 0xff8000007d7d7808 */ /* 0x000fe20006800000 */
[----:B------:R-:W-:Y:S02]  /*9d80*/  MUFU.TANH R197, R43 ;  /* 0x0000002b00c57308 */ /* 0x000fe40000002400 */
[CC--:B-1----:R-:W-:Y:S01]  /*9d90*/  FFMA.FTZ R60, R0.reuse, R52.reuse, R61 ;  /* 0x00000034003c7223 */ /* 0x0c2fe2000001003d */
[----:B------:R-:W-:Y:S01]  /*9da0*/  FFMA.FTZ R207, R0, R52, R207 ;  /* 0x0000003400cf7223 */ /* 0x000fe200000100cf */
[----:B------:R-:W-:-:S03]  /*9db0*/  LOP3.LUT R52, R162, 0x18, R183, 0xfe, !PT ;  /* 0x00000018a2347812 */ /* 0x000fc600078efeb7 */
[----:B------:R-:W-:Y:S01]  /*9dc0*/  FSEL R60, R60, -INF , !P0 ;  /* 0xff8000003c3c7808 */ /* 0x000fe20004000000 */
[----:B------:R-:W-:Y:S01]  /*9dd0*/  MUFU.TANH R199, R38 ;  /* 0x0000002600c77308 */ /* 0x000fe20000002400 */
[C---:B------:R-:W-:Y:S02]  /*9de0*/  ISETP.GE.AND P5, PT, R52.reuse, R138, PT ;  /* 0x0000008a3400720c */ /* 0x040fe40003fa6270 */
[-C--:B------:R-:W-:Y:S02]  /*9df0*/  ISETP.GE.AND P0, PT, R52, R137.reuse, PT ;  /* 0x000000893400720c */ /* 0x080fe40003f06270 */
[----:B------:R-:W-:Y:S02]  /*9e00*/  I2FP.F32.S32 R52, R52 ;  /* 0x0000003400347245 */ /* 0x000fe40000201400 */
[----:B------:R-:W-:Y:S01]  /*9e10*/  FSEL R207, R207, -INF , !P1 ;  /* 0xff800000cfcf7808 */ /* 0x000fe20004800000 */
[----:B------:R-:W-:Y:S01]  /*9e20*/  MUFU.TANH R37, R37 ;  /* 0x0000002500257308 */ /* 0x000fe20000002400 */
[----:B------:R-:W-:Y:S01]  /*9e30*/  ISETP.GE.AND P1, PT, R48, R138, PT ;  /* 0x0000008a3000720c */ /* 0x000fe20003f26270 */
[CC--:B------:R-:W-:Y:S01]  /*9e40*/  FFMA.FTZ R204, R0.reuse, R52.reuse, R57 ;  /* 0x0000003400cc7223 */ /* 0x0c0fe20000010039 */
[----:B------:R-:W-:Y:S01]  /*9e50*/  FFMA.FTZ R209, R0, R52, R209 ;  /* 0x0000003400d17223 */ /* 0x000fe200000100d1 */
[----:B------:R-:W-:Y:S01]  /*9e60*/  FMUL.FTZ R52, R49, UR10 ;  /* 0x0000000a31347c20 */ /* 0x000fe20008410000 */
[----:B------:R-:W-:Y:S01]  /*9e70*/  FMUL.FTZ R49, R44, UR10 ;  /* 0x0000000a2c317c20 */ /* 0x000fe20008410000 */
[----:B------:R-:W-:Y:S01]  /*9e80*/  VIADD R44, R161, 0x21 ;  /* 0x00000021a12c7836 */ /* 0x000fe20000000000 */
[----:B------:R-:W-:Y:S01]  /*9e90*/  FSEL R204, R204, -INF , !P5 ;  /* 0xff800000cccc7808 */ /* 0x000fe20006800000 */
[----:B------:R-:W-:Y:S01]  /*9ea0*/  MUFU.TANH R163, R163 ;  /* 0x000000a300a37308 */ /* 0x000fe20000002400 */
[----:B------:R-:W-:-:S02]  /*9eb0*/  ISETP.GE.AND P5, PT, R48, R137, PT ;  /* 0x000000893000720c */ /* 0x000fc40003fa6270 */
[----:B------:R-:W-:Y:S02]  /*9ec0*/  I2FP.F32.S32 R48, R48 ;  /* 0x0000003000307245 */ /* 0x000fe40000201400 */
[----:B------:R-:W-:-:S03]  /*9ed0*/  FSEL R209, R209, -INF , !P0 ;  /* 0xff800000d1d17808 */ /* 0x000fc60004000000 */
[CC--:B------:R-:W-:Y:S01]  /*9ee0*/  FFMA.FTZ R206, R0.reuse, R48.reuse, R53 ;  /* 0x0000003000ce7223 */ /* 0x0c0fe20000010035 */
[----:B------:R-:W-:Y:S01]  /*9ef0*/  FFMA.FTZ R121, R0, R48, R121 ;  /* 0x0000003000797223 */ /* 0x000fe20000010079 */
[----:B------:R-:W-:Y:S01]  /*9f00*/  LOP3.LUT R48, R162, 0x20, R183, 0xfe, !PT ;  /* 0x00000020a2307812 */ /* 0x000fe200078efeb7 */
[----:B------:R-:W1:Y:S02]  /*9f10*/  MUFU.TANH R53, R52 ;  /* 0x0000003400357308 */ /* 0x000e640000002400 */
[----:B------:R-:W-:Y:S02]  /*9f20*/  FSEL R206, R206, -INF , !P1 ;  /* 0xff800000cece7808 */ /* 0x000fe40004800000 */
[C---:B------:R-:W-:Y:S02]  /*9f30*/  ISETP.GE.AND P0, PT, R48.reuse, R138, PT ;  /* 0x0000008a3000720c */ /* 0x040fe40003f06270 */
[----:B------:R-:W-:Y:S02]  /*9f40*/  ISETP.GE.AND P1, PT, R48, R137, PT ;  /* 0x000000893000720c */ /* 0x000fe40003f26270 */
[----:B------:R-:W-:Y:S01]  /*9f50*/  I2FP.F32.S32 R48, R48 ;  /* 0x0000003000307245 */ /* 0x000fe20000201400 */
[----:B------:R-:W4:Y:S01]  /*9f60*/  MUFU.TANH R49, R49 ;  /* 0x0000003100317308 */ /* 0x000f220000002400 */
[----:B------:R-:W-:-:S02]  /*9f70*/  FSEL R121, R121, -INF , !P5 ;  /* 0xff80000079797808 */ /* 0x000fc40006800000 */
[----:B------:R-:W-:Y:S01]  /*9f80*/  ISETP.GE.AND P5, PT, R44, R138, PT ;  /* 0x0000008a2c00720c */ /* 0x000fe20003fa6270 */
[CC--:B--2---:R-:W-:Y:S01]  /*9f90*/  FFMA.FTZ R122, R0.reuse, R48.reuse, R55 ;  /* 0x00000030007a7223 */ /* 0x0c4fe20000010037 */
[----:B---3--:R-:W-:-:S03]  /*9fa0*/  FFMA.FTZ R123, R0, R48, R123 ;  /* 0x00000030007b7223 */ /* 0x008fc6000001007b */
[----:B------:R-:W-:Y:S01]  /*9fb0*/  MUFU.TANH R39, R39 ;  /* 0x0000002700277308 */ /* 0x000fe20000002400 */
[----:B------:R-:W-:Y:S02]  /*9fc0*/  FSEL R122, R122, -INF , !P0 ;  /* 0xff8000007a7a7808 */ /* 0x000fe40004000000 */
        /* <DEDUP_REMOVED lines=15> */
[CC--:B----4-:R-:W-:Y:S01]  /*a0c0*/  FFMA.FTZ R126, R0.reuse, R44.reuse, R49 ;  /* 0x0000002c007e7223 */ /* 0x0d0fe20000010031 */
        /* <DEDUP_REMOVED lines=17> */
[----:B------:R-:W2:Y:S01]  /*a1e0*/  MUFU.TANH R41, R41 ;  /* 0x0000002900297308 */ /* 0x000ea20000002400 */
[----:B------:R-:W-:-:S02]  /*a1f0*/  FSEL R185, R185, -INF , !P1 ;  /* 0xff800000b9b97808 */ /* 0x000fc40004800000 */
[----:B------:R-:W-:Y:S01]  /*a200*/  ISETP.GE.AND P1, PT, R36, R138, PT ;  /* 0x0000008a2400720c */ /* 0x000fe20003f26270 */
[CC--:B------:R-:W-:Y:S01]  /*a210*/  FFMA.FTZ R184, R0.reuse, R40.reuse, R47 ;  /* 0x0000002800b87223 */ /* 0x0c0fe2000001002f */
[----:B------:R-:W-:-:S03]  /*a220*/  FFMA.FTZ R193, R0, R40, R193 ;  /* 0x0000002800c17223 */ /* 0x000fc600000100c1 */
        /* <DEDUP_REMOVED lines=17> */
[CC--:B--2---:R-:W-:Y:S01]  /*a340*/  FFMA.FTZ R194, R0.reuse, R36.reuse, R41 ;  /* 0x0000002400c27223 */ /* 0x0c4fe20000010029 */
        /* <DEDUP_REMOVED lines=22> */
[----:B------:R-:W3:Y:S01]  /*a4b0*/  MUFU.TANH R149, R149 ;  /* 0x0000009500957308 */ /* 0x000ee20000002400 */
[----:B------:R-:W-:Y:S02]  /*a4c0*/  FSEL R152, R152, -INF , !P1 ;  /* 0xff80000098987808 */ /* 0x000fe40004800000 */
[----:B------:R-:W-:Y:S02]  /*a4d0*/  ISETP.GE.AND P1, PT, R28, R137, PT ;  /* 0x000000891c00720c */ /* 0x000fe40003f26270 */
[----:B------:R-:W-:Y:S02]  /*a4e0*/  I2FP.F32.S32 R28, R28 ;  /* 0x0000001c001c7245 */ /* 0x000fe40000201400 */
[----:B------:R-:W-:Y:S01]  /*a4f0*/  FSEL R157, R157, -INF , !P5 ;  /* 0xff8000009d9d7808 */ /* 0x000fe20006800000 */
[----:B------:R-:W4:Y:S02]  /*a500*/  MUFU.TANH R133, R22 ;  /* 0x0000001600857308 */ /* 0x000f240000002400 */
[CC--:B-1----:R-:W-:Y:S01]  /*a510*/  FFMA.FTZ R154, R0.reuse, R28.reuse, R37 ;  /* 0x0000001c009a7223 */ /* 0x0c2fe20000010025 */
[----:B------:R-:W-:Y:S01]  /*a520*/  FFMA.FTZ R159, R0, R28, R159 ;  /* 0x0000001c009f7223 */ /* 0x000fe2000001009f */
[----:B------:R-:W-:-:S03]  /*a530*/  LOP3.LUT R28, R162, 0x48, R183, 0xfe, !PT ;  /* 0x00000048a21c7812 */ /* 0x000fc600078efeb7 */
[----:B------:R-:W-:Y:S01]  /*a540*/  FSEL R154, R154, -INF , !P0 ;  /* 0xff8000009a9a7808 */ /* 0x000fe20004000000 */
[----:B------:R-:W-:Y:S01]  /*a550*/  MUFU.TANH R127, R127 ;  /* 0x0000007f007f7308 */ /* 0x000fe20000002400 */
[C---:B------:R-:W-:Y:S02]  /*a560*/  ISETP.GE.AND P5, PT, R28.reuse, R138, PT ;  /* 0x0000008a1c00720c */ /* 0x040fe40003fa6270 */
[----:B------:R-:W-:Y:S02]  /*a570*/  ISETP.GE.AND P0, PT, R28, R137, PT ;  /* 0x000000891c00720c */ /* 0x000fe40003f06270 */
[----:B------:R-:W-:Y:S02]  /*a580*/  I2FP.F32.S32 R28, R28 ;  /* 0x0000001c001c7245 */ /* 0x000fe40000201400 */
[----:B------:R-:W-:Y:S01]  /*a590*/  FSEL R159, R159, -INF , !P1 ;  /* 0xff8000009f9f7808 */ /* 0x000fe20004800000 */
[----:B------:R-:W-:Y:S01]  /*a5a0*/  MUFU.TANH R23, R23 ;  /* 0x0000001700177308 */ /* 0x000fe20000002400 */
[----:B------:R-:W-:Y:S01]  /*a5b0*/  ISETP.GE.AND P1, PT, R24, R138, PT ;  /* 0x0000008a1800720c */ /* 0x000fe20003f26270 */
[CC--:B--2---:R-:W-:Y:S01]  /*a5c0*/  FFMA.FTZ R156, R0.reuse, R28.reuse, R33 ;  /* 0x0000001c009c7223 */ /* 0x0c4fe20000010021 */
[----:B------:R-:W-:-:S04]  /*a5d0*/  FFMA.FTZ R153, R0, R28, R153 ;  /* 0x0000001c00997223 */ /* 0x000fc80000010099 */
[----:B------:R-:W-:Y:S01]  /*a5e0*/  FSEL R156, R156, -INF , !P5 ;  /* 0xff8000009c9c7808 */ /* 0x000fe20006800000 */
[----:B------:R1:W-:Y:S01]  /*a5f0*/  MUFU.TANH R129, R17 ;  /* 0x0000001100817308 */ /* 0x0003e20000002400 */
[----:B------:R-:W-:Y:S02]  /*a600*/  ISETP.GE.AND P5, PT, R24, R137, PT ;  /* 0x000000891800720c */ /* 0x000fe40003fa6270 */
[----:B------:R-:W-:Y:S02]  /*a610*/  I2FP.F32.S32 R24, R24 ;  /* 0x0000001800187245 */ /* 0x000fe40000201400 */
[----:B------:R-:W-:-:S03]  /*a620*/  FSEL R153, R153, -INF , !P0 ;  /* 0xff80000099997808 */ /* 0x000fc60004000000 */
[CC--:B------:R-:W-:Y:S01]  /*a630*/  FFMA.FTZ R158, R0.reuse, R24.reuse, R29 ;  /* 0x00000018009e7223 */ /* 0x0c0fe2000001001d */
[----:B------:R-:W-:Y:S01]  /*a640*/  FFMA.FTZ R155, R0, R24, R155 ;  /* 0x00000018009b7223 */ /* 0x000fe2000001009b */
[----:B------:R-:W-:Y:S01]  /*a650*/  LOP3.LUT R24, R162, 0x50, R183, 0xfe, !PT ;  /* 0x00000050a2187812 */ /* 0x000fe200078efeb7 */
[----:B------:R-:W-:Y:S02]  /*a660*/  MUFU.TANH R63, R19 ;  /* 0x00000013003f7308 */ /* 0x000fe40000002400 */
[----:B------:R-:W-:Y:S02]  /*a670*/  FSEL R158, R158, -INF , !P1 ;  /* 0xff8000009e9e7808 */ /* 0x000fe40004800000 */
[C---:B------:R-:W-:Y:S02]  /*a680*/  ISETP.GE.AND P0, PT, R24.reuse, R138, PT ;  /* 0x0000008a1800720c */ /* 0x040fe40003f06270 */
[----:B------:R-:W-:Y:S01]  /*a690*/  ISETP.GE.AND P1, PT, R24, R137, PT ;  /* 0x000000891800720c */ /* 0x000fe20003f26270 */
[----:B-1----:R-:W-:Y:S01]  /*a6a0*/  FMUL.FTZ R17, R9, UR10 ;  /* 0x0000000a09117c20 */ /* 0x002fe20008410000 */
[----:B------:R-:W-:Y:S01]  /*a6b0*/  I2FP.F32.S32 R24, R24 ;  /* 0x0000001800187245 */ /* 0x000fe20000201400 */
[----:B------:R-:W-:Y:S01]  /*a6c0*/  MUFU.TANH R131, R131 ;  /* 0x0000008300837308 */ /* 0x000fe20000002400 */
[----:B------:R-:W-:Y:S01]  /*a6d0*/  FSEL R155, R155, -INF , !P5 ;  /* 0xff8000009b9b7808 */ /* 0x000fe20006800000 */
[----:B------:R-:W-:Y:S01]  /*a6e0*/  FMUL.FTZ R9, R11, UR10 ;  /* 0x0000000a0b097c20 */ /* 0x000fe20008410000 */
[----:B------:R-:W-:Y:S01]  /*a6f0*/  ISETP.GE.AND P5, PT, R20, R138, PT ;  /* 0x0000008a1400720c */ /* 0x000fe20003fa6270 */
[CC--:B------:R-:W-:Y:S01]  /*a700*/  FFMA.FTZ R147, R0.reuse, R24.reuse, R147 ;  /* 0x0000001800937223 */ /* 0x0c0fe20000010093 */
[----:B------:R-:W-:Y:S01]  /*a710*/  FFMA.FTZ R145, R0, R24, R145 ;  /* 0x0000001800917223 */ /* 0x000fe20000010091 */
[----:B------:R-:W-:-:S02]  /*a720*/  FMUL.FTZ R11, R66, UR10 ;  /* 0x0000000a420b7c20 */ /* 0x000fc40008410000 */
[----:B------:R-:W-:Y:S01]  /*a730*/  MUFU.TANH R65, R14 ;  /* 0x0000000e00417308 */ /* 0x000fe20000002400 */
[----:B------:R-:W-:Y:S02]  /*a740*/  FSEL R147, R147, -INF , !P0 ;  /* 0xff80000093937808 */ /* 0x000fe40004000000 */
[----:B------:R-:W-:Y:S02]  /*a750*/  ISETP.GE.AND P0, PT, R20, R137, PT ;  /* 0x000000891400720c */ /* 0x000fe40003f06270 */
[----:B------:R-:W-:Y:S02]  /*a760*/  I2FP.F32.S32 R20, R20 ;  /* 0x0000001400147245 */ /* 0x000fe40000201400 */
[----:B------:R-:W-:Y:S01]  /*a770*/  FSEL R145, R145, -INF , !P1 ;  /* 0xff80000091917808 */ /* 0x000fe20004800000 */
[----:B------:R-:W-:Y:S02]  /*a780*/  MUFU.TANH R139, R139 ;  /* 0x0000008b008b7308 */ /* 0x000fe40000002400 */
[CC--:B------:R-:W-:Y:S01]  /*a790*/  FFMA.FTZ R148, R0.reuse, R20.reuse, R25 ;  /* 0x0000001400947223 */ /* 0x0c0fe20000010019 */
[----:B------:R-:W-:Y:S01]  /*a7a0*/  FFMA.FTZ R143, R0, R20, R143 ;  /* 0x00000014008f7223 */ /* 0x000fe2000001008f */
[----:B------:R-:W-:-:S03]  /*a7b0*/  LOP3.LUT R20, R162, 0x58, R183, 0xfe, !PT ;  /* 0x00000058a2147812 */ /* 0x000fc600078efeb7 */
[----:B------:R-:W-:Y:S01]  /*a7c0*/  FSEL R148, R148, -INF , !P5 ;  /* 0xff80000094947808 */ /* 0x000fe20006800000 */
[----:B------:R-:W1:Y:S01]  /*a7d0*/  MUFU.TANH R25, R21 ;  /* 0x0000001500197308 */ /* 0x000e620000002400 */
[C---:B------:R-:W-:Y:S02]  /*a7e0*/  ISETP.GE.AND P1, PT, R20.reuse, R138, PT ;  /* 0x0000008a1400720c */ /* 0x040fe40003f26270 */
[----:B------:R-:W-:Y:S02]  /*a7f0*/  ISETP.GE.AND P5, PT, R20, R137, PT ;  /* 0x000000891400720c */ /* 0x000fe40003fa6270 */
[----:B------:R-:W-:Y:S02]  /*a800*/  I2FP.F32.S32 R20, R20 ;  /* 0x0000001400147245 */ /* 0x000fe40000201400 */
[----:B------:R-:W-:Y:S01]  /*a810*/  FSEL R143, R143, -INF , !P0 ;  /* 0xff8000008f8f7808 */ /* 0x000fe20004000000 */
[----:B------:R-:W2:Y:S01]  /*a820*/  MUFU.TANH R21, R18 ;  /* 0x0000001200157308 */ /* 0x000ea20000002400 */
[----:B------:R-:W-:Y:S01]  /*a830*/  ISETP.GE.AND P0, PT, R16, R138, PT ;  /* 0x0000008a1000720c */ /* 0x000fe20003f06270 */
[CC--:B---3--:R-:W-:Y:S01]  /*a840*/  FFMA.FTZ R149, R0.reuse, R20.reuse, R149 ;  /* 0x0000001400957223 */ /* 0x0c8fe20000010095 */
[----:B----4-:R-:W-:-:S04]  /*a850*/  FFMA.FTZ R133, R0, R20, R133 ;  /* 0x0000001400857223 */ /* 0x010fc80000010085 */
[----:B------:R-:W-:Y:S01]  /*a860*/  FSEL R149, R149, -INF , !P1 ;  /* 0xff80000095957808 */ /* 0x000fe20004800000 */
[----:B------:R3:W4:Y:S01]  /*a870*/  MUFU.TANH R67, R15 ;  /* 0x0000000f00437308 */ /* 0x0007220000002400 */
[----:B------:R-:W-:Y:S02]  /*a880*/  ISETP.GE.AND P1, PT, R16, R137, PT ;  /* 0x000000891000720c */ /* 0x000fe40003f26270 */
[----:B------:R-:W-:Y:S02]  /*a890*/  I2FP.F32.S32 R16, R16 ;  /* 0x0000001000107245 */ /* 0x000fe40000201400 */
[----:B------:R-:W-:Y:S02]  /*a8a0*/  FSEL R133, R133, -INF , !P5 ;  /* 0xff80000085857808 */ /* 0x000fe40006800000 */
[----:B------:R-:W-:Y:S01]  /*a8b0*/  ISETP.GE.AND P5, PT, R120, R138, PT ;  /* 0x0000008a7800720c */ /* 0x000fe20003fa6270 */
[CC--:B-1----:R-:W-:Y:S01]  /*a8c0*/  FFMA.FTZ R150, R0.reuse, R16.reuse, R25 ;  /* 0x0000001000967223 */ /* 0x0c2fe20000010019 */
[----:B------:R-:W-:Y:S01]  /*a8d0*/  FFMA.FTZ R127, R0, R16, R127 ;  /* 0x00000010007f7223 */ /* 0x000fe2000001007f */
[----:B------:R-:W1:Y:S03]  /*a8e0*/  MUFU.TANH R13, R13 ;  /* 0x0000000d000d7308 */ /* 0x000e660000002400 */
[----:B------:R-:W-:-:S02]  /*a8f0*/  FSEL R150, R150, -INF , !P0 ;  /* 0xff80000096967808 */ /* 0x000fc40004000000 */
[-C--:B------:R-:W-:Y:S02]  /*a900*/  ISETP.GE.AND P0, PT, R120, R137.reuse, PT ;  /* 0x000000897800720c */ /* 0x080fe40003f06270 */
[----:B------:R-:W-:Y:S01]  /*a910*/  I2FP.F32.S32 R120, R120 ;  /* 0x0000007800787245 */ /* 0x000fe20000201400 */
[----:B------:R-:W5:Y:S01]  /*a920*/  MUFU.TANH R61, R10 ;  /* 0x0000000a003d7308 */ /* 0x000f620000002400 */
[----:B------:R-:W-:Y:S01]  /*a930*/  FSEL R127, R127, -INF , !P1 ;  /* 0xff8000007f7f7808 */ /* 0x000fe20004800000 */
[----:B---3--:R-:W-:Y:S01]  /*a940*/  FMUL.FTZ R15, R4, UR10 ;  /* 0x0000000a040f7c20 */ /* 0x008fe20008410000 */
[----:B------:R-:W-:Y:S01]  /*a950*/  ISETP.GE.AND P1, PT, R12, R138, PT ;  /* 0x0000008a0c00720c */ /* 0x000fe20003f26270 */
[CC--:B------:R-:W-:Y:S01]  /*a960*/  FFMA.FTZ R128, R0.reuse, R120.reuse, R23 ;  /* 0x0000007800807223 */ /* 0x0c0fe20000010017 */
[----:B--2---:R-:W-:Y:S01]  /*a970*/  FFMA.FTZ R120, R0, R120, R21 ;  /* 0x0000007800787223 */ /* 0x004fe20000010015 */
[----:B------:R-:W-:Y:S02]  /*a980*/  VIADD R4, R161, 0x71 ;  /* 0x00000071a1047836 */ /* 0x000fe40000000000 */
[----:B------:R-:W2:Y:S01]  /*a990*/  MUFU.TANH R17, R17 ;  /* 0x0000001100117308 */ /* 0x000ea20000002400 */
[----:B------:R-:W-:Y:S01]  /*a9a0*/  FSEL R128, R128, -INF , !P5 ;  /* 0xff80000080807808 */ /* 0x000fe20006800000 */
[----:B------:R-:W-:Y:S01]  /*a9b0*/  BAR.SYNC.DEFER_BLOCKING 0x0 ;  /* 0x0000000000007b1d */ /* 0x000fe20000010000 */
[----:B------:R-:W-:-:S02]  /*a9c0*/  ISETP.GE.AND P5, PT, R12, R137, PT ;  /* 0x000000890c00720c */ /* 0x000fc40003fa6270 */
[----:B------:R-:W-:Y:S02]  /*a9d0*/  I2FP.F32.S32 R12, R12 ;  /* 0x0000000c000c7245 */ /* 0x000fe40000201400 */
[----:B------:R-:W-:Y:S01]  /*a9e0*/  FSEL R120, R120, -INF , !P0 ;  /* 0xff80000078787808 */ /* 0x000fe20004000000 */
[----:B------:R-:W3:Y:S02]  /*a9f0*/  MUFU.TANH R9, R9 ;  /* 0x0000000900097308 */ /* 0x000ee40000002400 */
[CC--:B------:R-:W-:Y:S01]  /*aa00*/  FFMA.FTZ R129, R0.reuse, R12.reuse, R129 ;  /* 0x0000000c00817223 */ /* 0x0c0fe20000010081 */
[----:B------:R-:W-:Y:S01]  /*aa10*/  FFMA.FTZ R63, R0, R12, R63 ;  /* 0x0000000c003f7223 */ /* 0x000fe2000001003f */
[----:B------:R-:W-:-:S03]  /*aa20*/  LOP3.LUT R12, R162, 0x68, R183, 0xfe, !PT ;  /* 0x00000068a20c7812 */ /* 0x000fc600078efeb7 */
[----:B------:R-:W-:Y:S01]  /*aa30*/  FSEL R129, R129, -INF , !P1 ;  /* 0xff80000081817808 */ /* 0x000fe20004800000 */
[----:B------:R-:W3:Y:S01]  /*aa40*/  MUFU.TANH R15, R15 ;  /* 0x0000000f000f7308 */ /* 0x000ee20000002400 */
[C---:B------:R-:W-:Y:S02]  /*aa50*/  ISETP.GE.AND P0, PT, R12.reuse, R138, PT ;  /* 0x0000008a0c00720c */ /* 0x040fe40003f06270 */
[----:B------:R-:W-:Y:S02]  /*aa60*/  ISETP.GE.AND P1, PT, R12, R137, PT ;  /* 0x000000890c00720c */ /* 0x000fe40003f26270 */
[----:B------:R-:W-:Y:S02]  /*aa70*/  I2FP.F32.S32 R12, R12 ;  /* 0x0000000c000c7245 */ /* 0x000fe40000201400 */
[----:B------:R-:W-:Y:S01]  /*aa80*/  FSEL R63, R63, -INF , !P5 ;  /* 0xff8000003f3f7808 */ /* 0x000fe20006800000 */
[----:B------:R-:W-:Y:S01]  /*aa90*/  MUFU.TANH R11, R11 ;  /* 0x0000000b000b7308 */ /* 0x000fe20000002400 */
[----:B------:R-:W-:Y:S01]  /*aaa0*/  ISETP.GE.AND P5, PT, R8, R138, PT ;  /* 0x0000008a0800720c */ /* 0x000fe20003fa6270 */
[CC--:B------:R-:W-:Y:S01]  /*aab0*/  FFMA.FTZ R131, R0.reuse, R12.reuse, R131 ;  /* 0x0000000c00837223 */ /* 0x0c0fe20000010083 */
[----:B------:R-:W-:-:S04]  /*aac0*/  FFMA.FTZ R65, R0, R12, R65 ;  /* 0x0000000c00417223 */ /* 0x000fc80000010041 */
[----:B------:R-:W-:Y:S01]  /*aad0*/  FSEL R131, R131, -INF , !P0 ;  /* 0xff80000083837808 */ /* 0x000fe20004000000 */
[----:B------:R-:W-:Y:S01]  /*aae0*/  MUFU.TANH R5, R5 ;  /* 0x0000000500057308 */ /* 0x000fe20000002400 */
[----:B------:R-:W-:Y:S02]  /*aaf0*/  ISETP.GE.AND P0, PT, R8, R137, PT ;  /* 0x000000890800720c */ /* 0x000fe40003f06270 */
[----:B------:R-:W-:Y:S02]  /*ab00*/  I2FP.F32.S32 R8, R8 ;  /* 0x0000000800087245 */ /* 0x000fe40000201400 */
[----:B------:R-:W-:-:S03]  /*ab10*/  FSEL R65, R65, -INF , !P1 ;  /* 0xff80000041417808 */ /* 0x000fc60004800000 */
[CC--:B------:R-:W-:Y:S01]  /*ab20*/  FFMA.FTZ R139, R0.reuse, R8.reuse, R139 ;  /* 0x00000008008b7223 */ /* 0x0c0fe2000001008b */
[----:B----4-:R-:W-:Y:S01]  /*ab30*/  FFMA.FTZ R67, R0, R8, R67 ;  /* 0x0000000800437223 */ /* 0x010fe20000010043 */
[----:B------:R-:W-:-:S03]  /*ab40*/  LOP3.LUT R8, R162, 0x70, R183, 0xfe, !PT ;  /* 0x00000070a2087812 */ /* 0x000fc600078efeb7 */
[----:B------:R-:W-:Y:S02]  /*ab50*/  FSEL R139, R139, -INF , !P5 ;  /* 0xff8000008b8b7808 */ /* 0x000fe40006800000 */
[C---:B------:R-:W-:Y:S02]  /*ab60*/  ISETP.GE.AND P1, PT, R8.reuse, R138, PT ;  /* 0x0000008a0800720c */ /* 0x040fe40003f26270 */
[----:B------:R-:W-:Y:S02]  /*ab70*/  ISETP.GE.AND P5, PT, R8, R137, PT ;  /* 0x000000890800720c */ /* 0x000fe40003fa6270 */
[----:B------:R-:W-:Y:S02]  /*ab80*/  I2FP.F32.S32 R8, R8 ;  /* 0x0000000800087245 */ /* 0x000fe40000201400 */
[----:B------:R-:W-:Y:S02]  /*ab90*/  FSEL R67, R67, -INF , !P0 ;  /* 0xff80000043437808 */ /* 0x000fe40004000000 */
[----:B------:R-:W-:Y:S01]  /*aba0*/  ISETP.GE.AND P0, PT, R4, R138, PT ;  /* 0x0000008a0400720c */ /* 0x000fe20003f06270 */
[CC--:B-1----:R-:W-:Y:S01]  /*abb0*/  FFMA.FTZ R142, R0.reuse, R8.reuse, R13 ;  /* 0x00000008008e7223 */ /* 0x0c2fe2000001000d */
[----:B-----5:R-:W-:Y:S01]  /*abc0*/  FFMA.FTZ R61, R0, R8, R61 ;  /* 0x00000008003d7223 */ /* 0x020fe2000001003d */
[----:B------:R-:W1:Y:S03]  /*abd0*/  MUFU.TANH R13, R6 ;  /* 0x00000006000d7308 */ /* 0x000e660000002400 */
[----:B------:R-:W-:-:S02]  /*abe0*/  FSEL R142, R142, -INF , !P1 ;  /* 0xff8000008e8e7808 */ /* 0x000fc40004800000 */
[----:B------:R-:W-:Y:S02]  /*abf0*/  ISETP.GE.AND P1, PT, R4, R137, PT ;  /* 0x000000890400720c */ /* 0x000fe40003f26270 */
[----:B------:R-:W-:Y:S02]  /*ac00*/  I2FP.F32.S32 R4, R4 ;  /* 0x0000000400047245 */ /* 0x000fe40000201400 */
[----:B------:R-:W-:-:S03]  /*ac10*/  FSEL R61, R61, -INF , !P5 ;  /* 0xff8000003d3d7808 */ /* 0x000fc60006800000 */
[CC--:B--2---:R-:W-:Y:S01]  /*ac20*/  FFMA.FTZ R144, R0.reuse, R4.reuse, R17 ;  /* 0x0000000400907223 */ /* 0x0c4fe20000010011 */
[----:B---3--:R-:W-:Y:S01]  /*ac30*/  FFMA.FTZ R62, R0, R4, R9 ;  /* 0x00000004003e7223 */ /* 0x008fe20000010009 */
[----:B------:R-:W-:Y:S01]  /*ac40*/  LOP3.LUT R4, R162, 0x78, R183, 0xfe, !PT ;  /* 0x00000078a2047812 */ /* 0x000fe200078efeb7 */
[----:B------:R1:W2:Y:S02]  /*ac50*/  MUFU.TANH R9, R64 ;  /* 0x0000004000097308 */ /* 0x0002a40000002400 */
[----:B------:R-:W-:Y:S02]  /*ac60*/  FSEL R144, R144, -INF , !P0 ;  /* 0xff80000090907808 */ /* 0x000fe40004000000 */
[C---:B------:R-:W-:Y:S02]  /*ac70*/  ISETP.GE.AND P5, PT, R4.reuse, R138, PT ;  /* 0x0000008a0400720c */ /* 0x040fe40003fa6270 */
[----:B------:R-:W-:Y:S02]  /*ac80*/  ISETP.GE.AND P0, PT, R4, R137, PT ;  /* 0x000000890400720c */ /* 0x000fe40003f06270 */
[----:B------:R-:W-:-:S02]  /*ac90*/  I2FP.F32.S32 R4, R4 ;  /* 0x0000000400047245 */ /* 0x000fc40000201400 */
[----:B------:R-:W-:Y:S02]  /*aca0*/  FSEL R62, R62, -INF , !P1 ;  /* 0xff8000003e3e7808 */ /* 0x000fe40004800000 */
[----:B------:R-:W-:Y:S01]  /*acb0*/  ISETP.GE.AND P1, PT, R161, R138, PT ;  /* 0x0000008aa100720c */ /* 0x000fe20003f26270 */
[CC--:B------:R-:W-:Y:S01]  /*acc0*/  FFMA.FTZ R146, R0.reuse, R4.reuse, R15 ;  /* 0x0000000400927223 */ /* 0x0c0fe2000001000f */
[----:B-1----:R-:W-:Y:S01]  /*acd0*/  FFMA.FTZ R64, R0, R4, R13 ;  /* 0x0000000400407223 */ /* 0x002fe2000001000d */
[----:B------:R-:W-:Y:S01]  /*ace0*/  FMUL.FTZ R13, R7, UR10 ;  /* 0x0000000a070d7c20 */ /* 0x000fe20008410000 */
[----:B------:R-:W-:Y:S02]  /*acf0*/  VIADD R4, R161, 0x79 ;  /* 0x00000079a1047836 */ /* 0x000fe40000000000 */
[----:B------:R-:W-:Y:S02]  /*ad00*/  FSEL R146, R146, -INF , !P5 ;  /* 0xff80000092927808 */ /* 0x000fe40006800000 */
[----:B------:R-:W-:-:S02]  /*ad10*/  FSEL R64, R64, -INF , !P0 ;  /* 0xff80000040407808 */ /* 0x000fc40004000000 */
[----:B------:R-:W-:Y:S01]  /*ad20*/  ISETP.GE.AND P0, PT, R161, R137, PT ;  /* 0x00000089a100720c */ /* 0x000fe20003f06270 */
[----:B------:R-:W1:Y:S01]  /*ad30*/  MUFU.TANH R13, R13 ;  /* 0x0000000d000d7308 */ /* 0x000e620000002400 */
[----:B------:R-:W-:Y:S02]  /*ad40*/  I2FP.F32.S32 R161, R161 ;  /* 0x000000a100a17245 */ /* 0x000fe40000201400 */
[----:B------:R-:W-:-:S03]  /*ad50*/  ISETP.GE.AND P5, PT, R4, R138, PT ;  /* 0x0000008a0400720c */ /* 0x000fc60003fa6270 */
[CC--:B------:R-:W-:Y:S01]  /*ad60*/  FFMA.FTZ R7, R0.reuse, R161.reuse, R11 ;  /* 0x000000a100077223 */ /* 0x0c0fe2000001000b */
[----:B--2---:R-:W-:-:S04]  /*ad70*/  FFMA.FTZ R6, R0, R161, R9 ;  /* 0x000000a100067223 */ /* 0x004fc80000010009 */
[----:B------:R-:W-:Y:S02]  /*ad80*/  FSEL R7, R7, -INF , !P0 ;  /* 0xff80000007077808 */ /* 0x000fe40004000000 */
[----:B------:R-:W-:Y:S02]  /*ad90*/  ISETP.GE.AND P0, PT, R134, 0x3, PT ;  /* 0x000000038600780c */ /* 0x000fe40003f06270 */
[----:B------:R-:W-:Y:S02]  /*ada0*/  FSEL R6, R6, -INF , !P1 ;  /* 0xff80000006067808 */ /* 0x000fe40004800000 */
[----:B------:R-:W-:Y:S02]  /*adb0*/  ISETP.GE.AND P1, PT, R4, R137, PT ;  /* 0x000000890400720c */ /* 0x000fe40003f26270 */
[----:B------:R-:W-:-:S05]  /*adc0*/  I2FP.F32.S32 R4, R4 ;  /* 0x0000000400047245 */ /* 0x000fca0000201400 */
[CC--:B------:R-:W-:Y:S01]  /*add0*/  FFMA.FTZ R5, R0.reuse, R4.reuse, R5 ;  /* 0x0000000400057223 */ /* 0x0c0fe20000010005 */
[----:B-1----:R-:W-:-:S04]  /*ade0*/  FFMA.FTZ R13, R0, R4, R13 ;  /* 0x00000004000d7223 */ /* 0x002fc8000001000d */
        /* <DEDUP_REMOVED lines=63> */
.L_x_2066:
[----:B------:R-:W-:-:S04]  /*b1e0*/  LEA R11, -R116, RZ, 0x7 ;  /* 0x000000ff740b7211 */ /* 0x000fc800078e39ff */
[----:B------:R-:W-:-:S07]  /*b1f0*/  SHF.R.S32.HI R10, RZ, 0x1f, R11 ;  /* 0x0000001fff0a7819 */ /* 0x000fce000001140b */
.L_x_2067:
        /* <DEDUP_REMOVED lines=110> */
.L_x_2069:
[----:B------:R-:W-:Y:S05]  /*b8e0*/  BSYNC B0 ;  /* 0x0000000000007941 */ /* 0x000fea0003800000 */
.L_x_2068:
[----:B------:R-:W0:Y:S01]  /*b8f0*/  LDGDEPBAR ;  /* 0x00000000000079af */ /* 0x000e220000000000 */
[----:B------:R-:W-:-:S04]  /*b900*/  LEA R186, P0, R11, R186, 0x1 ;  /* 0x000000ba0bba7211 */ /* 0x000fc800078008ff */
[----:B------:R-:W-:-:S09]  /*b910*/  LEA.HI.X R187, R11, R187, R10, 0x1, P0 ;  /* 0x000000bb0bbb7211 */ /* 0x000fd200000f0c0a */
.L_x_2065:
        /* <DEDUP_REMOVED lines=52> */
[----:B------:R-:W-:Y:S02]  /*bc60*/  FMNMX.FTZ R8, R128, R5, !PT ;  /* 0x0000000580087209 */ /* 0x000fe40007810000 */
[----:B------:R-:W-:Y:S02]  /*bc70*/  FMNMX.FTZ R5, R127, R4, !PT ;  /* 0x000000047f057209 */ /* 0x000fe40007810000 */
        /* <DEDUP_REMOVED lines=24> */
[----:B------:R-:W-:-:S03]  /*be00*/  FMUL.FTZ R137, R57, UR11 ;  /* 0x0000000b39897c20 */ /* 0x000fc60008410000 */
[----:B------:R-:W-:Y:S02]  /*be10*/  FSEL R4, R57, RZ, P1 ;  /* 0x000000ff39047208 */ /* 0x000fe40000800000 */
[----:B------:R-:W-:-:S03]  /*be20*/  FSEL R137, R137, RZ, P1 ;  /* 0x000000ff89897208 */ /* 0x000fc60000800000 */
[----:B------:R-:W-:Y:S01]  /*be30*/  FADD.FTZ R4, R3, -R4 ;  /* 0x8000000403047221 */ /* 0x000fe20000010000 */
[----:B--2---:R-:W-:Y:S01]  /*be40*/  FMNMX.FTZ R56, R5, R56, !PT ;  /* 0x0000003805387209 */ /* 0x004fe20007810000 */
[--C-:B------:R-:W-:Y:S01]  /*be50*/  FFMA.FTZ R136, R200, UR11, -R137.reuse ;  /* 0x0000000bc8887c23 */ /* 0x100fe20008010889 */
[--C-:B------:R-:W-:Y:S01]  /*be60*/  FFMA.FTZ R201, R6, UR11, -R137.reuse ;  /* 0x0000000b06c97c23 */ /* 0x100fe20008010889 */
[--C-:B------:R-:W-:Y:S01]  /*be70*/  FFMA.FTZ R160, R160, UR11, -R137.reuse ;  /* 0x0000000ba0a07c23 */ /* 0x100fe20008010889 */
[C---:B------:R-:W-:Y:S01]  /*be80*/  FSETP.NEU.FTZ.AND P0, PT, R56.reuse, -INF , PT ;  /* 0xff8000003800780b */ /* 0x040fe20003f1d000 */
[----:B------:R-:W-:Y:S01]  /*be90*/  FMUL.FTZ R116, R56, UR11 ;  /* 0x0000000b38747c20 */ /* 0x000fe20008410000 */
[--C-:B------:R-:W-:Y:S01]  /*bea0*/  FFMA.FTZ R161, R130, UR11, -R137.reuse ;  /* 0x0000000b82a17c23 */ /* 0x100fe20008010889 */
[----:B------:R-:W-:Y:S01]  /*beb0*/  MUFU.EX2 R136, R136 ;  /* 0x0000008800887308 */ /* 0x000fe20000000800 */
[----:B------:R-:W-:Y:S01]  /*bec0*/  FSEL R3, R56, RZ, P0 ;  /* 0x000000ff38037208 */ /* 0x000fe20000000000 */
[--C-:B------:R-:W-:Y:S01]  /*bed0*/  FFMA.FTZ R130, R60, UR11, -R137.reuse ;  /* 0x0000000b3c827c23 */ /* 0x100fe20008010889 */
[----:B------:R-:W-:Y:S01]  /*bee0*/  FSEL R116, R116, RZ, P0 ;  /* 0x000000ff74747208 */ /* 0x000fe20000000000 */
[--C-:B------:R-:W-:Y:S01]  /*bef0*/  FFMA.FTZ R60, R204, UR11, -R137.reuse ;  /* 0x0000000bcc3c7c23 */ /* 0x100fe20008010889 */
[----:B------:R-:W-:Y:S01]  /*bf00*/  FFMA.FTZ R140, R122, UR11, -R137 ;  /* 0x0000000b7a8c7c23 */ /* 0x000fe20008010889 */
[----:B------:R-:W-:Y:S01]  /*bf10*/  FADD.FTZ R3, R2, -R3 ;  /* 0x8000000302037221 */ /* 0x000fe20000010000 */
        /* <DEDUP_REMOVED lines=38> */
[----:B------:R-:W-:Y:S01]  /*c180*/  FFMA.FTZ R134, R134, UR11, -R137 ;  /* 0x0000000b86867c23 */ /* 0x000fe20008010889 */
[----:B------:R-:W1:Y:S01]  /*c190*/  MUFU.EX2 R162, R162 ;  /* 0x000000a200a27308 */ /* 0x000e620000000800 */
[----:B--2---:R-:W-:Y:S01]  /*c1a0*/  F2FP.BF16.F32.PACK_AB R50, R136, R161 ;  /* 0x000000a18832723e */ /* 0x004fe200000010ff */
[----:B------:R-:W-:-:S06]  /*c1b0*/  FFMA.FTZ R61, R61, UR11, -R116 ;  /* 0x0000000b3d3d7c23 */ /* 0x000fcc0008010874 */
[----:B------:R-:W2:Y:S08]  /*c1c0*/  MUFU.EX2 R203, R203 ;  /* 0x000000cb00cb7308 */ /* 0x000eb00000000800 */
[----:B------:R-:W3:Y:S01]  /*c1d0*/  MUFU.EX2 R202, R202 ;  /* 0x000000ca00ca7308 */ /* 0x000ee20000000800 */
[----:B-1----:R-:W-:-:S07]  /*c1e0*/  F2FP.BF16.F32.PACK_AB R49, R162, R200 ;  /* 0x000000c8a231723e */ /* 0x002fce00000010ff */
        /* <DEDUP_REMOVED lines=8> */
[----:B------:R-:W1:Y:S01]  /*c270*/  MUFU.EX2 R135, R135 ;  /* 0x0000008700877308 */ /* 0x000e620000000800 */
        /* <DEDUP_REMOVED lines=15> */
[----:B------:R-:W-:Y:S01]  /*c370*/  FMUL.FTZ R110, R110, R202 ;  /* 0x000000ca6e6e7220 */ /* 0x000fe20000410000 */
[----:B-1----:R-:W-:Y:S01]  /*c380*/  F2FP.BF16.F32.PACK_AB R51, R135, R138 ;  /* 0x0000008a8733723e */ /* 0x002fe200000010ff */
        /* <DEDUP_REMOVED lines=26> */
[----:B------:R-:W1:Y:S01]  /*c530*/  LDSM.16.MT88.4 R72, [R164+0x9400] ;  /* 0x00940000a448783b */ /* 0x000e620000004200 */
[----:B------:R-:W-:Y:S01]  /*c540*/  MUFU.EX2 R151, R151 ;  /* 0x0000009700977308 */ /* 0x000fe20000000800 */
[----:B------:R-:W-:Y:S01]  /*c550*/  FFMA.FTZ R201, R188, R203, R201 ;  /* 0x000000cbbcc97223 */ /* 0x000fe200000100c9 */
[--C-:B------:R-:W-:Y:S01]  /*c560*/  FFMA.FTZ R188, R152, UR11, -R137.reuse ;  /* 0x0000000b98bc7c23 */ /* 0x100fe20008010889 */
[----:B------:R-:W-:Y:S01]  /*c570*/  FFMA.FTZ R152, R156, UR11, -R137 ;  /* 0x0000000b9c987c23 */ /* 0x000fe20008010889 */
[----:B------:R-:W-:Y:S01]  /*c580*/  HMMA.16816.F32.BF16 R12, R48, R16, R12 ;  /* 0x00000010300c723c */ /* 0x000fe2000004180c */
[----:B------:R-:W-:-:S03]  /*c590*/  FADD.FTZ R160, R160, R201 ;  /* 0x000000c9a0a07221 */ /* 0x000fc60000010000 */
[----:B------:R-:W2:Y:S01]  /*c5a0*/  MUFU.EX2 R130, R130 ;  /* 0x0000008200827308 */ /* 0x000ea20000000800 */
[----:B------:R-:W-:Y:S01]  /*c5b0*/  FADD.FTZ R161, R161, R160 ;  /* 0x000000a0a1a17221 */ /* 0x000fe20000010000 */
[----:B------:R-:W-:Y:S03]  /*c5c0*/  HMMA.16816.F32.BF16 R20, R48, R24, R20 ;  /* 0x000000183014723c */ /* 0x000fe60000041814 */
[----:B------:R-:W-:-:S03]  /*c5d0*/  FADD.FTZ R136, R136, R161 ;  /* 0x000000a188887221 */ /* 0x000fc60000010000 */
[C---:B------:R-:W-:Y:S01]  /*c5e0*/  HMMA.16816.F32.BF16 R28, R48.reuse, R32, R28 ;  /* 0x00000020301c723c */ /* 0x040fe2000004181c */
[----:B------:R-:W-:Y:S05]  /*c5f0*/  MUFU.EX2 R60, R60 ;  /* 0x0000003c003c7308 */ /* 0x000fea0000000800 */
[C---:B------:R-:W-:Y:S03]  /*c600*/  HMMA.16816.F32.BF16 R36, R48.reuse, R40, R36 ;  /* 0x000000283024723c */ /* 0x040fe60000041824 */
[----:B------:R-:W-:Y:S03]  /*c610*/  MUFU.EX2 R59, R59 ;  /* 0x0000003b003b7308 */ /* 0x000fe60000000800 */
[C---:B------:R-:W-:Y:S01]  /*c620*/  HMMA.16816.F32.BF16 R8, R48.reuse, R10, R108 ;  /* 0x0000000a3008723c */ /* 0x040fe2000004186c */
[----:B------:R-:W-:Y:S04]  /*c630*/  LDSM.16.MT88.4 R108, [R164+0xa000] ;  /* 0x00a00000a46c783b */ /* 0x000fe80000004200 */
[----:B------:R-:W-:Y:S01]  /*c640*/  MUFU.EX2 R141, R141 ;  /* 0x0000008d008d7308 */ /* 0x000fe20000000800 */
[C---:B------:R-:W-:Y:S01]  /*c650*/  HMMA.16816.F32.BF16 R16, R48.reuse, R18, R100 ;  /* 0x000000123010723c */ /* 0x040fe20000041864 */
[----:B------:R-:W-:Y:S05]  /*c660*/  LDSM.16.MT88.4 R100, [R118+0xa000] ;  /* 0x00a000007664783b */ /* 0x000fea0000004200 */
[C---:B------:R-:W-:Y:S01]  /*c670*/  HMMA.16816.F32.BF16 R24, R48.reuse, R26, R92 ;  /* 0x0000001a3018723c */ /* 0x040fe2000004185c */
[----:B------:R-:W3:Y:S01]  /*c680*/  MUFU.EX2 R58, R58 ;  /* 0x0000003a003a7308 */ /* 0x000ee20000000800 */
[----:B------:R-:W-:Y:S04]  /*c690*/  LDSM.16.MT88.4 R92, [R164+0xc000] ;  /* 0x00c00000a45c783b */ /* 0x000fe80000004200 */
[C---:B------:R-:W-:Y:S01]  /*c6a0*/  HMMA.16816.F32.BF16 R32, R48.reuse, R34, R84 ;  /* 0x000000223020723c */ /* 0x040fe20000041854 */
[----:B------:R-:W-:Y:S02]  /*c6b0*/  LDSM.16.MT88.4 R84, [R118+0xc000] ;  /* 0x00c000007654783b */ /* 0x000fe40000004200 */
[----:B------:R-:W-:Y:S03]  /*c6c0*/  MUFU.EX2 R3, R3 ;  /* 0x0000000300037308 */ /* 0x000fe60000000800 */
[C---:B------:R-:W-:Y:S05]  /*c6d0*/  HMMA.16816.F32.BF16 R40, R48.reuse, R42, R76 ;  /* 0x0000002a3028723c */ /* 0x040fea000004184c */
[----:B------:R-:W4:Y:S01]  /*c6e0*/  MUFU.EX2 R2, R2 ;  /* 0x0000000200027308 */ /* 0x000f220000000800 */
[----:B------:R-:W-:Y:S01]  /*c6f0*/  HMMA.16816.F32.BF16 R44, R48, R52, R44 ;  /* 0x00000034302c723c */ /* 0x000fe2000004182c */
[----:B------:R-:W-:Y:S01]  /*c700*/  FFMA.FTZ R77, R189, R202, R200 ;  /* 0x000000cabd4d7223 */ /* 0x000fe200000100c8 */
[----:B------:R-:W-:-:S04]  /*c710*/  FFMA.FTZ R189, R158, UR11, -R137 ;  /* 0x0000000b9ebd7c23 */ /* 0x000fc80008010889 */
[----:B------:R-:W-:Y:S01]  /*c720*/  HMMA.16816.F32.BF16 R48, R48, R54, R68 ;  /* 0x000000363030723c */ /* 0x000fe20000041844 */
[----:B------:R-:W5:Y:S01]  /*c730*/  LDSM.16.MT88.4 R68, [R118+0x9400] ;  /* 0x009400007644783b */ /* 0x000f620000004200 */
[----:B--2---:R-:W-:Y:S01]  /*c740*/  F2FP.BF16.F32.PACK_AB R52, R130, R151 ;  /* 0x000000978234723e */ /* 0x004fe200000010ff */
[----:B------:R-:W-:Y:S01]  /*c750*/  MUFU.EX2 R140, R140 ;  /* 0x0000008c008c7308 */ /* 0x000fe20000000800 */
[----:B---3--:R-:W-:-:S03]  /*c760*/  F2FP.BF16.F32.PACK_AB R53, R58, R141 ;  /* 0x0000008d3a35723e */ /* 0x008fc600000010ff */
[----:B------:R-:W-:Y:S02]  /*c770*/  F2FP.BF16.F32.PACK_AB R54, R59, R60 ;  /* 0x0000003c3b36723e */ /* 0x000fe400000010ff */
[----:B----4-:R-:W-:Y:S02]  /*c780*/  F2FP.BF16.F32.PACK_AB R55, R2, R3 ;  /* 0x000000030237723e */ /* 0x010fe400000010ff */
[----:B------:R-:W2:Y:S05]  /*c790*/  MUFU.EX2 R125, R125 ;  /* 0x0000007d007d7308 */ /* 0x000eaa0000000800 */
[C---:B-1----:R-:W-:Y:S03]  /*c7a0*/  HMMA.16816.F32.BF16 R4, R52.reuse, R72, R4 ;  /* 0x000000483404723c */ /* 0x042fe60000041804 */
[----:B------:R-:W-:Y:S03]  /*c7b0*/  MUFU.EX2 R124, R124 ;  /* 0x0000007c007c7308 */ /* 0x000fe60000000800 */
[C---:B------:R-:W-:Y:S01]  /*c7c0*/  HMMA.16816.F32.BF16 R8, R52.reuse, R74, R8 ;  /* 0x0000004a3408723c */ /* 0x040fe20000041808 */
[----:B------:R-:W1:Y:S04]  /*c7d0*/  LDSM.16.MT88.4 R72, [R164+0xb400] ;  /* 0x00b40000a448783b */ /* 0x000e680000004200 */
[----:B------:R-:W-:Y:S08]  /*c7e0*/  MUFU.EX2 R121, R121 ;  /* 0x0000007900797308 */ /* 0x000ff00000000800 */
[----:B------:R-:W-:Y:S01]  /*c7f0*/  MUFU.EX2 R126, R126 ;  /* 0x0000007e007e7308 */ /* 0x000fe20000000800 */
[C---:B-----5:R-:W-:Y:S07]  /*c800*/  HMMA.16816.F32.BF16 R12, R52.reuse, R68, R12 ;  /* 0x00000044340c723c */ /* 0x060fee000004180c */
[----:B------:R-:W3:Y:S01]  /*c810*/  MUFU.EX2 R123, R123 ;  /* 0x0000007b007b7308 */ /* 0x000ee20000000800 */
[C---:B------:R-:W-:Y:S01]  /*c820*/  HMMA.16816.F32.BF16 R16, R52.reuse, R70, R16 ;  /* 0x000000463410723c */ /* 0x040fe20000041810 */
[----:B------:R-:W4:Y:S06]  /*c830*/  LDSM.16.MT88.4 R68, [R118+0xb400] ;  /* 0x00b400007644783b */ /* 0x000f2c0000004200 */
[----:B------:R-:W-:Y:S08]  /*c840*/  MUFU.EX2 R122, R122 ;  /* 0x0000007a007a7308 */ /* 0x000ff00000000800 */
[----:B------:R-:W5:Y:S01]  /*c850*/  MUFU.EX2 R117, R117 ;  /* 0x0000007500757308 */ /* 0x000f620000000800 */
[C---:B-1----:R-:W-:Y:S07]  /*c860*/  HMMA.16816.F32.BF16 R20, R52.reuse, R72, R20 ;  /* 0x000000483414723c */ /* 0x042fee0000041814 */
[----:B------:R-:W-:Y:S01]  /*c870*/  MUFU.EX2 R196, R196 ;  /* 0x000000c400c47308 */ /* 0x000fe20000000800 */
[C---:B------:R-:W-:Y:S01]  /*c880*/  HMMA.16816.F32.BF16 R24, R52.reuse, R74, R24 ;  /* 0x0000004a3418723c */ /* 0x040fe20000041818 */
[----:B------:R-:W1:Y:S06]  /*c890*/  LDSM.16.MT88.4 R72, [R164+0xd400] ;  /* 0x00d40000a448783b */ /* 0x000e6c0000004200 */
[----:B------:R-:W5:Y:S08]  /*c8a0*/  MUFU.EX2 R195, R195 ;  /* 0x000000c300c37308 */ /* 0x000f700000000800 */
[----:B------:R-:W-:Y:S01]  /*c8b0*/  MUFU.EX2 R192, R192 ;  /* 0x000000c000c07308 */ /* 0x000fe20000000800 */
[C---:B----4-:R-:W-:Y:S07]  /*c8c0*/  HMMA.16816.F32.BF16 R28, R52.reuse, R68, R28 ;  /* 0x00000044341c723c */ /* 0x050fee000004181c */
[----:B------:R-:W-:Y:S01]  /*c8d0*/  MUFU.EX2 R185, R185 ;  /* 0x000000b900b97308 */ /* 0x000fe20000000800 */
        /* <DEDUP_REMOVED lines=8> */
[----:B------:R-:W1:Y:S08]  /*c960*/  MUFU.EX2 R163, R163 ;  /* 0x000000a300a37308 */ /* 0x000e700000000800 */
[----:B------:R-:W-:Y:S01]  /*c970*/  MUFU.EX2 R188, R188 ;  /* 0x000000bc00bc7308 */ /* 0x000fe20000000800 */
[C---:B----4-:R-:W-:Y:S07]  /*c980*/  HMMA.16816.F32.BF16 R44, R52.reuse, R68, R44 ;  /* 0x00000044342c723c */ /* 0x050fee000004182c */
[----:B------:R-:W4:Y:S01]  /*c990*/  MUFU.EX2 R197, R197 ;  /* 0x000000c500c57308 */ /* 0x000f220000000800 */
[----:B------:R-:W-:Y:S01]  /*c9a0*/  HMMA.16816.F32.BF16 R48, R52, R70, R48 ;  /* 0x000000463430723c */ /* 0x000fe20000041830 */
[----:B------:R-:W4:Y:S06]  /*c9b0*/  LDSM.16.MT88.4 R68, [R118+0x9800] ;  /* 0x009800007644783b */ /* 0x000f2c0000004200 */
[----:B------:R-:W-:Y:S01]  /*c9c0*/  MUFU.EX2 R152, R152 ;  /* 0x0000009800987308 */ /* 0x000fe20000000800 */
[----:B--2---:R-:W-:-:S02]  /*c9d0*/  F2FP.BF16.F32.PACK_AB R52, R125, R140 ;  /* 0x0000008c7d34723e */ /* 0x004fc400000010ff */
[----:B---3--:R-:W-:Y:S02]  /*c9e0*/  F2FP.BF16.F32.PACK_AB R53, R123, R126 ;  /* 0x0000007e7b35723e */ /* 0x008fe400000010ff */
[----:B------:R-:W-:Y:S02]  /*c9f0*/  F2FP.BF16.F32.PACK_AB R54, R121, R124 ;  /* 0x0000007c7936723e */ /* 0x000fe400000010ff */
[----:B-----5:R-:W-:Y:S01]  /*ca00*/  F2FP.BF16.F32.PACK_AB R55, R117, R122 ;  /* 0x0000007a7537723e */ /* 0x020fe200000010ff */
[----:B------:R-:W-:Y:S06]  /*ca10*/  MUFU.EX2 R189, R189 ;  /* 0x000000bd00bd7308 */ /* 0x000fec0000000800 */
[C---:B-1----:R-:W-:Y:S02]  /*ca20*/  HMMA.16816.F32.BF16 R4, R52.reuse, R72, R4 ;  /* 0x000000483404723c */ /* 0x042fe40000041804 */
[----:B------:R-:W-:Y:S04]  /*ca30*/  MUFU.EX2 R154, R154 ;  /* 0x0000009a009a7308 */ /* 0x000fe80000000800 */
[C---:B------:R-:W-:Y:S01]  /*ca40*/  HMMA.16816.F32.BF16 R8, R52.reuse, R74, R8 ;  /* 0x0000004a3408723c */ /* 0x040fe20000041808 */
[----:B------:R-:W1:Y:S03]  /*ca50*/  LDSM.16.MT88.4 R72, [R164+0xb800] ;  /* 0x00b80000a448783b */ /* 0x000e660000004200 */
[----:B------:R-:W2:Y:S08]  /*ca60*/  MUFU.EX2 R157, R157 ;  /* 0x0000009d009d7308 */ /* 0x000eb00000000800 */
[----:B------:R-:W-:Y:S01]  /*ca70*/  MUFU.EX2 R142, R142 ;  /* 0x0000008e008e7308 */ /* 0x000fe20000000800 */
[C---:B----4-:R-:W-:Y:S07]  /*ca80*/  HMMA.16816.F32.BF16 R12, R52.reuse, R68, R12 ;  /* 0x00000044340c723c */ /* 0x050fee000004180c */
        /* <DEDUP_REMOVED lines=14> */
[----:B------:R-:W3:Y:S01]  /*cb70*/  LDSM.16.MT88.4 R52, [R118+0x9c00] ;  /* 0x009c00007634783b */ /* 0x000ee20000004200 */
[----:B------:R-:W-:-:S02]  /*cb80*/  F2FP.BF16.F32.PACK_AB R68, R195, R196 ;  /* 0x000000c4c344723e */ /* 0x000fc400000010ff */
[----:B------:R-:W-:-:S03]  /*cb90*/  F2FP.BF16.F32.PACK_AB R69, R193, R194 ;  /* 0x000000c2c145723e */ /* 0x000fc600000010ff */
[----:B------:R-:W-:Y:S02]  /*cba0*/  F2FP.BF16.F32.PACK_AB R70, R185, R192 ;  /* 0x000000c0b946723e */ /* 0x000fe400000010ff */
[----:B------:R-:W-:-:S07]  /*cbb0*/  F2FP.BF16.F32.PACK_AB R71, R163, R184 ;  /* 0x000000b8a347723e */ /* 0x000fce00000010ff */
[C---:B-1----:R-:W-:Y:S01]  /*cbc0*/  HMMA.16816.F32.BF16 R112, R68.reuse, R72, R4 ;  /* 0x000000484470723c */ /* 0x042fe20000041804 */
[----:B------:R-:W1:Y:S05]  /*cbd0*/  LDSM.16.MT88.4 R4, [R164+0xdc00] ;  /* 0x00dc0000a404783b */ /* 0x000e6a0000004200 */
[C---:B------:R-:W-:Y:S01]  /*cbe0*/  HMMA.16816.F32.BF16 R8, R68.reuse, R74, R8 ;  /* 0x0000004a4408723c */ /* 0x040fe20000041808 */
[----:B------:R-:W4:Y:S05]  /*cbf0*/  LDSM.16.MT88.4 R72, [R164+0xbc00] ;  /* 0x00bc0000a448783b */ /* 0x000f2a0000004200 */
[C---:B---3--:R-:W-:Y:S06]  /*cc00*/  HMMA.16816.F32.BF16 R12, R68.reuse, R52, R12 ;  /* 0x00000034440c723c */ /* 0x048fec000004180c */
[C---:B------:R-:W-:Y:S01]  /*cc10*/  HMMA.16816.F32.BF16 R16, R68.reuse, R54, R16 ;  /* 0x000000364410723c */ /* 0x040fe20000041810 */
[----:B------:R-:W3:Y:S05]  /*cc20*/  LDSM.16.MT88.4 R52, [R118+0xbc00] ;  /* 0x00bc00007634783b */ /* 0x000eea0000004200 */
[C---:B-1----:R-:W-:Y:S06]  /*cc30*/  HMMA.16816.F32.BF16 R36, R68.reuse, R4, R36 ;  /* 0x000000044424723c */ /* 0x042fec0000041824 */
[----:B------:R-:W-:Y:S01]  /*cc40*/  HMMA.16816.F32.BF16 R40, R68, R6, R40 ;  /* 0x000000064428723c */ /* 0x000fe20000041828 */
[----:B------:R-:W-:-:S02]  /*cc50*/  F2FP.BF16.F32.PACK_AB R4, R197, R188 ;  /* 0x000000bcc504723e */ /* 0x000fc400000010ff */
[----:B--2---:R-:W-:-:S03]  /*cc60*/  F2FP.BF16.F32.PACK_AB R5, R157, R154 ;  /* 0x0000009a9d05723e */ /* 0x004fc600000010ff */
[----:B----4-:R-:W-:Y:S01]  /*cc70*/  HMMA.16816.F32.BF16 R20, R68, R72, R20 ;  /* 0x000000484414723c */ /* 0x010fe20000041814 */
[----:B------:R-:W-:-:S05]  /*cc80*/  F2FP.BF16.F32.PACK_AB R6, R189, R152 ;  /* 0x00000098bd06723e */ /* 0x000fca00000010ff */
[C---:B------:R-:W-:Y:S06]  /*cc90*/  HMMA.16816.F32.BF16 R24, R68.reuse, R74, R24 ;  /* 0x0000004a4418723c */ /* 0x040fec0000041818 */
[C---:B---3--:R-:W-:Y:S06]  /*cca0*/  HMMA.16816.F32.BF16 R28, R68.reuse, R52, R28 ;  /* 0x00000034441c723c */ /* 0x048fec000004181c */
[C---:B------:R-:W-:Y:S01]  /*ccb0*/  HMMA.16816.F32.BF16 R32, R68.reuse, R54, R32 ;  /* 0x000000364420723c */ /* 0x040fe20000041820 */
[----:B------:R-:W1:Y:S05]  /*ccc0*/  LDSM.16.MT88.4 R52, [R118+0xdc00] ;  /* 0x00dc00007634783b */ /* 0x000e6a0000004200 */
[C---:B-1----:R-:W-:Y:S06]  /*ccd0*/  HMMA.16816.F32.BF16 R44, R68.reuse, R52, R44 ;  /* 0x00000034442c723c */ /* 0x042fec000004182c */
[----:B------:R-:W-:Y:S01]  /*cce0*/  HMMA.16816.F32.BF16 R68, R68, R54, R48 ;  /* 0x000000364444723c */ /* 0x000fe20000041830 */
[--C-:B------:R-:W-:Y:S01]  /*ccf0*/  FFMA.FTZ R52, R153, UR11, -R116.reuse ;  /* 0x0000000b99347c23 */ /* 0x100fe20008010874 */
[----:B------:R-:W-:-:S05]  /*cd00*/  FFMA.FTZ R53, R155, UR11, -R116 ;  /* 0x0000000b9b357c23 */ /* 0x000fca0008010874 */
[----:B------:R-:W-:Y:S01]  /*cd10*/  MUFU.EX2 R52, R52 ;  /* 0x0000003400347308 */ /* 0x000fe20000000800 */
[----:B------:R-:W-:Y:S01]  /*cd20*/  FADD.FTZ R49, R162, R77 ;  /* 0x0000004da2317221 */ /* 0x000fe20000010000 */
[----:B------:R-:W-:Y:S01]  /*cd30*/  FADD.FTZ R55, R151, R136 ;  /* 0x0000008897377221 */ /* 0x000fe20000010000 */
[----:B------:R-:W1:Y:S01]  /*cd40*/  LDSM.16.MT88.4 R76, [R164+0xe000] ;  /* 0x00e00000a44c783b */ /* 0x000e620000004200 */
[----:B------:R-:W-:Y:S02]  /*cd50*/  FFMA.FTZ R51, R66, UR11, -R116 ;  /* 0x0000000b42337c23 */ /* 0x000fe40008010874 */
[----:B------:R-:W-:Y:S02]  /*cd60*/  FADD.FTZ R55, R130, R55 ;  /* 0x0000003782377221 */ /* 0x000fe40000010000 */
[----:B------:R-:W2:Y:S02]  /*cd70*/  MUFU.EX2 R53, R53 ;  /* 0x0000003500357308 */ /* 0x000ea40000000800 */
[----:B------:R-:W-:-:S04]  /*cd80*/  FADD.FTZ R60, R60, R55 ;  /* 0x000000373c3c7221 */ /* 0x000fc80000010000 */
[----:B------:R-:W-:Y:S02]  /*cd90*/  FADD.FTZ R59, R59, R60 ;  /* 0x0000003c3b3b7221 */ /* 0x000fe40000010000 */
[----:B------:R-:W-:Y:S02]  /*cda0*/  MUFU.EX2 R51, R51 ;  /* 0x0000003300337308 */ /* 0x000fe40000000800 */
[----:B------:R-:W-:-:S04]  /*cdb0*/  FADD.FTZ R140, R140, R59 ;  /* 0x0000003b8c8c7221 */ /* 0x000fc80000010000 */
[----:B------:R-:W-:Y:S01]  /*cdc0*/  FADD.FTZ R125, R125, R140 ;  /* 0x0000008c7d7d7221 */ /* 0x000fe20000010000 */
[----:B--2---:R-:W-:-:S03]  /*cdd0*/  F2FP.BF16.F32.PACK_AB R7, R53, R52 ;  /* 0x000000343507723e */ /* 0x004fc600000010ff */
[----:B------:R-:W-:-:S04]  /*cde0*/  FADD.FTZ R124, R124, R125 ;  /* 0x0000007d7c7c7221 */ /* 0x000fc80000010000 */
[----:B------:R-:W-:Y:S01]  /*cdf0*/  FADD.FTZ R121, R121, R124 ;  /* 0x0000007c79797221 */ /* 0x000fe20000010000 */
[----:B------:R-:W-:Y:S03]  /*ce00*/  HMMA.16816.F32.BF16 R112, R4, R108, R112 ;  /* 0x0000006c0470723c */ /* 0x000fe60000041870 */
[----:B------:R-:W-:-:S03]  /*ce10*/  FADD.FTZ R196, R196, R121 ;  /* 0x00000079c4c47221 */ /* 0x000fc60000010000 */
[----:B------:R-:W-:Y:S01]  /*ce20*/  HMMA.16816.F32.BF16 R108, R4, R110, R8 ;  /* 0x0000006e046c723c */ /* 0x000fe20000041808 */
[----:B------:R-:W2:Y:S01]  /*ce30*/  LDSM.16.MT88.4 R8, [R118+0xe000] ;  /* 0x00e000007608783b */ /* 0x000ea20000004200 */
[----:B------:R-:W-:-:S04]  /*ce40*/  FADD.FTZ R195, R195, R196 ;  /* 0x000000c4c3c37221 */ /* 0x000fc80000010000 */
[----:B------:R-:W-:Y:S01]  /*ce50*/  HMMA.16816.F32.BF16 R104, R4, R100, R12 ;  /* 0x000000640468723c */ /* 0x000fe2000004180c */
[----:B------:R-:W3:Y:S01]  /*ce60*/  LDSM.16.MT88.4 R12, [R164+0xa400] ;  /* 0x00a40000a40c783b */ /* 0x000ee20000004200 */
[----:B------:R-:W-:-:S04]  /*ce70*/  FADD.FTZ R192, R192, R195 ;  /* 0x000000c3c0c07221 */ /* 0x000fc80000010000 */
[----:B------:R-:W-:Y:S01]  /*ce80*/  HMMA.16816.F32.BF16 R88, R4, R84, R28 ;  /* 0x000000540458723c */ /* 0x000fe2000004181c */
[----:B------:R-:W-:-:S04]  /*ce90*/  FADD.FTZ R185, R185, R192 ;  /* 0x000000c0b9b97221 */ /* 0x000fc80000010000 */
[----:B------:R-:W-:Y:S01]  /*cea0*/  FADD.FTZ R188, R188, R185 ;  /* 0x000000b9bcbc7221 */ /* 0x000fe20000010000 */
[C---:B------:R-:W-:Y:S01]  /*ceb0*/  HMMA.16816.F32.BF16 R84, R4.reuse, R86, R32 ;  /* 0x000000560454723c */ /* 0x040fe20000041820 */
[--C-:B------:R-:W-:Y:S01]  /*cec0*/  FFMA.FTZ R30, R147, UR11, -R137.reuse ;  /* 0x0000000b931e7c23 */ /* 0x100fe20008010889 */
[--C-:B------:R-:W-:Y:S01]  /*ced0*/  FFMA.FTZ R31, R148, UR11, -R137.reuse ;  /* 0x0000000b941f7c23 */ /* 0x100fe20008010889 */
[--C-:B------:R-:W-:Y:S01]  /*cee0*/  FFMA.FTZ R28, R149, UR11, -R137.reuse ;  /* 0x0000000b951c7c23 */ /* 0x100fe20008010889 */
[----:B------:R-:W-:Y:S01]  /*cef0*/  FFMA.FTZ R29, R150, UR11, -R137 ;  /* 0x0000000b961d7c23 */ /* 0x000fe20008010889 */
[----:B------:R-:W-:Y:S01]  /*cf00*/  FADD.FTZ R197, R197, R188 ;  /* 0x000000bcc5c57221 */ /* 0x000fe20000010000 */
[C---:B------:R-:W-:Y:S01]  /*cf10*/  HMMA.16816.F32.BF16 R96, R4.reuse, R92, R20 ;  /* 0x0000005c0460723c */ /* 0x040fe20000041814 */
[--C-:B------:R-:W-:Y:S01]  /*cf20*/  FFMA.FTZ R32, R145, UR11, -R116.reuse ;  /* 0x0000000b91207c23 */ /* 0x100fe20008010874 */
[--C-:B------:R-:W-:Y:S01]  /*cf30*/  FFMA.FTZ R33, R143, UR11, -R116.reuse ;  /* 0x0000000b8f217c23 */ /* 0x100fe20008010874 */
[--C-:B------:R-:W-:Y:S01]  /*cf40*/  FFMA.FTZ R34, R133, UR11, -R116.reuse ;  /* 0x0000000b85227c23 */ /* 0x100fe20008010874 */
[----:B------:R-:W-:Y:S01]  /*cf50*/  FFMA.FTZ R35, R127, UR11, -R116 ;  /* 0x0000000b7f237c23 */ /* 0x000fe20008010874 */
[----:B------:R-:W-:Y:S01]  /*cf60*/  MUFU.EX2 R30, R30 ;  /* 0x0000001e001e7308 */ /* 0x000fe20000000800 */
[----:B------:R-:W-:Y:S01]  /*cf70*/  LDSM.16.MT88.4 R20, [R118+0xa400] ;  /* 0x00a400007614783b */ /* 0x000fe20000004200 */
[----:B-1----:R-:W-:Y:S01]  /*cf80*/  HMMA.16816.F32.BF16 R80, R4, R76, R36 ;  /* 0x0000004c0450723c */ /* 0x002fe20000041824 */
[----:B------:R-:W-:-:S04]  /*cf90*/  FADD.FTZ R152, R152, R197 ;  /* 0x000000c598987221 */ /* 0x000fc80000010000 */
[----:B------:R-:W-:Y:S01]  /*cfa0*/  FADD.FTZ R189, R189, R152 ;  /* 0x00000098bdbd7221 */ /* 0x000fe20000010000 */
[----:B------:R-:W1:Y:S01]  /*cfb0*/  MUFU.EX2 R31, R31 ;  /* 0x0000001f001f7308 */ /* 0x000e620000000800 */
[C---:B------:R-:W-:Y:S01]  /*cfc0*/  HMMA.16816.F32.BF16 R100, R4.reuse, R102, R16 ;  /* 0x000000660464723c */ /* 0x040fe20000041810 */
[----:B------:R-:W-:Y:S01]  /*cfd0*/  LDSM.16.MT88.4 R16, [R118+0xc400] ;  /* 0x00c400007610783b */ /* 0x000fe20000004200 */
[--C-:B------:R-:W-:Y:S01]  /*cfe0*/  FFMA.FTZ R36, R128, UR11, -R137.reuse ;  /* 0x0000000b80247c23 */ /* 0x100fe20008010889 */
[--C-:B------:R-:W-:Y:S01]  /*cff0*/  FFMA.FTZ R37, R129, UR11, -R137.reuse ;  /* 0x0000000b81257c23 */ /* 0x100fe20008010889 */
[--C-:B------:R-:W-:Y:S01]  /*d000*/  FFMA.FTZ R39, R131, UR11, -R137.reuse ;  /* 0x0000000b83277c23 */ /* 0x100fe20008010889 */
[----:B------:R-:W-:Y:S01]  /*d010*/  FFMA.FTZ R38, R139, UR11, -R137 ;  /* 0x0000000b8b267c23 */ /* 0x000fe20008010889 */
[C---:B--2---:R-:W-:Y:S01]  /*d020*/  HMMA.16816.F32.BF16 R72, R4.reuse, R8, R44 ;  /* 0x000000080448723c */ /* 0x044fe2000004182c */
[----:B------:R-:W-:Y:S05]  /*d030*/  MUFU.EX2 R28, R28 ;  /* 0x0000001c001c7308 */ /* 0x000fea0000000800 */
[C---:B------:R-:W-:Y:S01]  /*d040*/  HMMA.16816.F32.BF16 R68, R4.reuse, R10, R68 ;  /* 0x0000000a0444723c */ /* 0x040fe20000041844 */
[----:B------:R-:W2:Y:S01]  /*d050*/  LDSM.16.MT88.4 R8, [R164+0xc400] ;  /* 0x00c40000a408783b */ /* 0x000ea20000004200 */
[----:B------:R-:W-:Y:S01]  /*d060*/  FADD.FTZ R44, R138, R49 ;  /* 0x000000318a2c7221 */ /* 0x000fe20000010000 */
[----:B------:R-:W4:Y:S01]  /*d070*/  MUFU.EX2 R29, R29 ;  /* 0x0000001d001d7308 */ /* 0x000f220000000800 */
[--C-:B------:R-:W-:Y:S01]  /*d080*/  FFMA.FTZ R49, R62, UR11, -R116.reuse ;  /* 0x0000000b3e317c23 */ /* 0x100fe20008010874 */
[----:B------:R-:W-:Y:S01]  /*d090*/  FFMA.FTZ R46, R64, UR11, -R116 ;  /* 0x0000000b402e7c23 */ /* 0x000fe20008010874 */
[C---:B------:R-:W-:Y:S01]  /*d0a0*/  HMMA.16816.F32.BF16 R92, R4.reuse, R94, R24 ;  /* 0x0000005e045c723c */ /* 0x040fe20000041818 */
[----:B------:R-:W-:Y:S01]  /*d0b0*/  FADD.FTZ R44, R135, R44 ;  /* 0x0000002c872c7221 */ /* 0x000fe20000010000 */
[----:B------:R-:W-:Y:S03]  /*d0c0*/  LDSM.16.MT88.4 R24, [R164+0xa800] ;  /* 0x00a80000a418783b */ /* 0x000fe60000004200 */
[----:B------:R-:W-:Y:S01]  /*d0d0*/  MUFU.EX2 R32, R32 ;  /* 0x0000002000207308 */ /* 0x000fe20000000800 */
[----:B------:R-:W-:Y:S01]  /*d0e0*/  HMMA.16816.F32.BF16 R76, R4, R78, R40 ;  /* 0x0000004e044c723c */ /* 0x000fe20000041828 */
[----:B------:R-:W-:-:S04]  /*d0f0*/  FADD.FTZ R141, R141, R44 ;  /* 0x0000002c8d8d7221 */ /* 0x000fc80000010000 */
[----:B------:R-:W-:Y:S02]  /*d100*/  FADD.FTZ R58, R58, R141 ;  /* 0x0000008d3a3a7221 */ /* 0x000fe40000010000 */
[----:B------:R-:W5:Y:S01]  /*d110*/  MUFU.EX2 R33, R33 ;  /* 0x0000002100217308 */ /* 0x000f620000000800 */
[----:B-1----:R-:W-:Y:S01]  /*d120*/  F2FP.BF16.F32.PACK_AB R4, R31, R30 ;  /* 0x0000001e1f04723e */ /* 0x002fe200000010ff */
[--C-:B------:R-:W-:Y:S01]  /*d130*/  FFMA.FTZ R40, R120, UR11, -R116.reuse ;  /* 0x0000000b78287c23 */ /* 0x100fe20008010874 */
[----:B----4-:R-:W-:Y:S01]  /*d140*/  F2FP.BF16.F32.PACK_AB R6, R29, R28 ;  /* 0x0000001c1d06723e */ /* 0x010fe200000010ff */
[--C-:B------:R-:W-:Y:S01]  /*d150*/  FFMA.FTZ R43, R63, UR11, -R116.reuse ;  /* 0x0000000b3f2b7c23 */ /* 0x100fe20008010874 */
[--C-:B------:R-:W-:Y:S01]  /*d160*/  FFMA.FTZ R41, R65, UR11, -R116.reuse ;  /* 0x0000000b41297c23 */ /* 0x100fe20008010874 */
[----:B------:R-:W-:Y:S01]  /*d170*/  FFMA.FTZ R42, R67, UR11, -R116 ;  /* 0x0000000b432a7c23 */ /* 0x000fe20008010874 */
[----:B------:R-:W-:Y:S01]  /*d180*/  FADD.FTZ R3, R3, R58 ;  /* 0x0000003a03037221 */ /* 0x000fe20000010000 */
[----:B------:R-:W-:Y:S01]  /*d190*/  MUFU.EX2 R34, R34 ;  /* 0x0000002200227308 */ /* 0x000fe20000000800 */
[----:B------:R-:W-:-:S02]  /*d1a0*/  FADD.FTZ R30, R30, R189 ;  /* 0x000000bd1e1e7221 */ /* 0x000fc40000010000 */
[----:B------:R-:W-:Y:S02]  /*d1b0*/  FADD.FTZ R3, R2, R3 ;  /* 0x0000000302037221 */ /* 0x000fe40000010000 */
[----:B------:R-:W-:Y:S02]  /*d1c0*/  FADD.FTZ R31, R31, R30 ;  /* 0x0000001e1f1f7221 */ /* 0x000fe40000010000 */
[----:B------:R-:W-:Y:S01]  /*d1d0*/  FADD.FTZ R126, R126, R3 ;  /* 0x000000037e7e7221 */ /* 0x000fe20000010000 */
[----:B------:R-:W1:Y:S01]  /*d1e0*/  MUFU.EX2 R35, R35 ;  /* 0x0000002300237308 */ /* 0x000e620000000800 */
[----:B-----5:R-:W-:Y:S01]  /*d1f0*/  F2FP.BF16.F32.PACK_AB R5, R33, R32 ;  /* 0x000000202105723e */ /* 0x020fe200000010ff */
[----:B------:R-:W-:Y:S01]  /*d200*/  FADD.FTZ R28, R28, R31 ;  /* 0x0000001f1c1c7221 */ /* 0x000fe20000010000 */
[----:B------:R-:W-:-:S03]  /*d210*/  FADD.FTZ R123, R123, R126 ;  /* 0x0000007e7b7b7221 */ /* 0x000fc60000010000 */
[----:B------:R-:W-:Y:S01]  /*d220*/  FADD.FTZ R29, R29, R28 ;  /* 0x0000001c1d1d7221 */ /* 0x000fe20000010000 */
[----:B------:R-:W-:Y:S01]  /*d230*/  FADD.FTZ R122, R122, R123 ;  /* 0x0000007b7a7a7221 */ /* 0x000fe20000010000 */
[----:B------:R-:W4:Y:S03]  /*d240*/  MUFU.EX2 R36, R36 ;  /* 0x0000002400247308 */ /* 0x000f260000000800 */
[----:B------:R-:W-:-:S04]  /*d250*/  FADD.FTZ R117, R117, R122 ;  /* 0x0000007a75757221 */ /* 0x000fc80000010000 */
[----:B------:R-:W-:Y:S01]  /*d260*/  FADD.FTZ R194, R194, R117 ;  /* 0x00000075c2c27221 */ /* 0x000fe20000010000 */
[----:B------:R-:W5:Y:S01]  /*d270*/  MUFU.EX2 R37, R37 ;  /* 0x0000002500257308 */ /* 0x000f620000000800 */
[----:B-1----:R-:W-:Y:S02]  /*d280*/  F2FP.BF16.F32.PACK_AB R7, R35, R34 ;  /* 0x000000222307723e */ /* 0x002fe400000010ff */
[----:B------:R-:W-:-:S04]  /*d290*/  FADD.FTZ R193, R193, R194 ;  /* 0x000000c2c1c17221 */ /* 0x000fc80000010000 */
[----:B------:R-:W-:Y:S01]  /*d2a0*/  FADD.FTZ R184, R184, R193 ;  /* 0x000000c1b8b87221 */ /* 0x000fe20000010000 */
[----:B---3--:R-:W-:Y:S01]  /*d2b0*/  HMMA.16816.F32.BF16 R112, R4, R12, R112 ;  /* 0x0000000c0470723c */ /* 0x008fe20000041870 */
[----:B------:R-:W1:Y:S01]  /*d2c0*/  MUFU.EX2 R39, R39 ;  /* 0x0000002700277308 */ /* 0x000e620000000800 */
[----:B----4-:R-:W-:Y:S01]  /*d2d0*/  FADD.FTZ R2, R36, R29 ;  /* 0x0000001d24027221 */ /* 0x010fe20000010000 */
[----:B------:R-:W-:-:S03]  /*d2e0*/  FADD.FTZ R163, R163, R184 ;  /* 0x000000b8a3a37221 */ /* 0x000fc60000010000 */
[C---:B------:R-:W-:Y:S01]  /*d2f0*/  HMMA.16816.F32.BF16 R108, R4.reuse, R14, R108 ;  /* 0x0000000e046c723c */ /* 0x040fe2000004186c */
[----:B------:R-:W3:Y:S01]  /*d300*/  LDSM.16.MT88.4 R12, [R164+0xe400] ;  /* 0x00e40000a40c783b */ /* 0x000ee20000004200 */
[----:B------:R-:W-:Y:S01]  /*d310*/  FADD.FTZ R154, R154, R163 ;  /* 0x000000a39a9a7221 */ /* 0x000fe20000010000 */
[----:B------:R-:W4:Y:S01]  /*d320*/  MUFU.EX2 R38, R38 ;  /* 0x0000002600267308 */ /* 0x000f220000000800 */
[----:B-----5:R-:W-:Y:S02]  /*d330*/  FADD.FTZ R2, R37, R2 ;  /* 0x0000000225027221 */ /* 0x020fe40000010000 */
[----:B--2---:R-:W-:Y:S01]  /*d340*/  HMMA.16816.F32.BF16 R96, R4, R8, R96 ;  /* 0x000000080460723c */ /* 0x004fe20000041860 */
[----:B------:R-:W-:-:S04]  /*d350*/  FADD.FTZ R157, R157, R154 ;  /* 0x0000009a9d9d7221 */ /* 0x000fc80000010000 */
[----:B------:R-:W-:Y:S01]  /*d360*/  MUFU.EX2 R40, R40 ;  /* 0x0000002800287308 */ /* 0x000fe20000000800 */
[C---:B------:R-:W-:Y:S01]  /*d370*/  HMMA.16816.F32.BF16 R92, R4.reuse, R10, R92 ;  /* 0x0000000a045c723c */ /* 0x040fe2000004185c */
[----:B------:R-:W2:Y:S01]  /*d380*/  LDSM.16.MT88.4 R8, [R118+0xe400] ;  /* 0x00e400007608783b */ /* 0x000ea20000004200 */
[----:B------:R-:W-:Y:S01]  /*d390*/  FADD.FTZ R52, R52, R157 ;  /* 0x0000009d34347221 */ /* 0x000fe20000010000 */
[----:B-1----:R-:W-:Y:S01]  /*d3a0*/  FADD.FTZ R3, R39, R2 ;  /* 0x0000000227037221 */ /* 0x002fe20000010000 */
[----:B------:R-:W-:Y:S02]  /*d3b0*/  MOV R2, R56 ;  /* 0x0000003800027202 */ /* 0x000fe40000000f00 */
[----:B------:R-:W-:Y:S01]  /*d3c0*/  HMMA.16816.F32.BF16 R104, R4, R20, R104 ;  /* 0x000000140468723c */ /* 0x000fe20000041868 */
[----:B------:R-:W1:Y:S01]  /*d3d0*/  MUFU.EX2 R43, R43 ;  /* 0x0000002b002b7308 */ /* 0x000e620000000800 */
[----:B------:R-:W-:Y:S01]  /*d3e0*/  FADD.FTZ R53, R53, R52 ;  /* 0x0000003435357221 */ /* 0x000fe20000010000 */
[----:B----4-:R-:W-:-:S03]  /*d3f0*/  FADD.FTZ R3, R38, R3 ;  /* 0x0000000326037221 */ /* 0x010fc60000010000 */
[C---:B------:R-:W-:Y:S01]  /*d400*/  HMMA.16816.F32.BF16 R100, R4.reuse, R22, R100 ;  /* 0x000000160464723c */ /* 0x040fe20000041864 */
[----:B------:R-:W4:Y:S01]  /*d410*/  LDSM.16.MT88.4 R20, [R118+0xa800] ;  /* 0x00a800007614783b */ /* 0x000f220000004200 */
[----:B------:R-:W-:Y:S01]  /*d420*/  FADD.FTZ R32, R32, R53 ;  /* 0x0000003520207221 */ /* 0x000fe20000010000 */
[----:B------:R-:W-:Y:S03]  /*d430*/  MUFU.EX2 R41, R41 ;  /* 0x0000002900297308 */ /* 0x000fe60000000800 */
[----:B------:R-:W-:Y:S01]  /*d440*/  HMMA.16816.F32.BF16 R88, R4, R16, R88 ;  /* 0x000000100458723c */ /* 0x000fe20000041858 */
[----:B------:R-:W-:-:S04]  /*d450*/  FADD.FTZ R33, R33, R32 ;  /* 0x0000002021217221 */ /* 0x000fc80000010000 */
[----:B------:R-:W5:Y:S01]  /*d460*/  MUFU.EX2 R42, R42 ;  /* 0x0000002a002a7308 */ /* 0x000f620000000800 */
[----:B------:R-:W-:Y:S01]  /*d470*/  HMMA.16816.F32.BF16 R84, R4, R18, R84 ;  /* 0x000000120454723c */ /* 0x000fe20000041854 */
[----:B------:R-:W4:Y:S01]  /*d480*/  LDSM.16.MT88.4 R16, [R164+0xc800] ;  /* 0x00c80000a410783b */ /* 0x000f220000004200 */
[----:B------:R-:W-:-:S04]  /*d490*/  FADD.FTZ R34, R34, R33 ;  /* 0x0000002122227221 */ /* 0x000fc80000010000 */
[----:B---3--:R-:W-:Y:S01]  /*d4a0*/  HMMA.16816.F32.BF16 R80, R4, R12, R80 ;  /* 0x0000000c0450723c */ /* 0x008fe20000041850 */
[----:B------:R-:W3:Y:S01]  /*d4b0*/  MUFU.EX2 R45, R144 ;  /* 0x00000090002d7308 */ /* 0x000ee20000000800 */
[----:B------:R-:W-:-:S04]  /*d4c0*/  FADD.FTZ R35, R35, R34 ;  /* 0x0000002223237221 */ /* 0x000fc80000010000 */
[C---:B------:R-:W-:Y:S01]  /*d4d0*/  HMMA.16816.F32.BF16 R76, R4.reuse, R14, R76 ;  /* 0x0000000e044c723c */ /* 0x040fe2000004184c */
[----:B------:R-:W3:Y:S02]  /*d4e0*/  LDSM.16.MT88.4 R12, [R118+0xc800] ;  /* 0x00c80000760c783b */ /* 0x000ee40000004200 */
[----:B------:R-:W-:Y:S03]  /*d4f0*/  MUFU.EX2 R47, R134 ;  /* 0x00000086002f7308 */ /* 0x000fe60000000800 */
[C---:B--2---:R-:W-:Y:S05]  /*d500*/  HMMA.16816.F32.BF16 R72, R4.reuse, R8, R72 ;  /* 0x000000080448723c */ /* 0x044fea0000041848 */
[----:B------:R-:W-:Y:S01]  /*d510*/  MUFU.EX2 R44, R61 ;  /* 0x0000003d002c7308 */ /* 0x000fe20000000800 */
[----:B------:R-:W-:Y:S01]  /*d520*/  HMMA.16816.F32.BF16 R68, R4, R10, R68 ;  /* 0x0000000a0444723c */ /* 0x000fe20000041844 */
[----:B------:R-:W-:Y:S01]  /*d530*/  F2FP.BF16.F32.PACK_AB R8, R37, R36 ;  /* 0x000000242508723e */ /* 0x000fe200000010ff */
[----:B------:R-:W2:Y:S01]  /*d540*/  LDSM.16.MT88.4 R4, [R164+0xe800] ;  /* 0x00e80000a404783b */ /* 0x000ea20000004200 */
[----:B-1----:R-:W-:-:S04]  /*d550*/  F2FP.BF16.F32.PACK_AB R9, R43, R40 ;  /* 0x000000282b09723e */ /* 0x002fc800000010ff */
[----:B------:R-:W-:Y:S01]  /*d560*/  F2FP.BF16.F32.PACK_AB R10, R38, R39 ;  /* 0x00000027260a723e */ /* 0x000fe200000010ff */
[----:B------:R-:W1:Y:S01]  /*d570*/  MUFU.EX2 R49, R49 ;  /* 0x0000003100317308 */ /* 0x000e620000000800 */
[----:B-----5:R-:W-:-:S07]  /*d580*/  F2FP.BF16.F32.PACK_AB R11, R42, R41 ;  /* 0x000000292a0b723e */ /* 0x020fce00000010ff */
[C---:B----4-:R-:W-:Y:S01]  /*d590*/  HMMA.16816.F32.BF16 R104, R8.reuse, R20, R104 ;  /* 0x000000140868723c */ /* 0x050fe20000041868 */
[----:B------:R-:W4:Y:S05]  /*d5a0*/  MUFU.EX2 R46, R46 ;  /* 0x0000002e002e7308 */ /* 0x000f2a0000000800 */
[C---:B------:R-:W-:Y:S01]  /*d5b0*/  HMMA.16816.F32.BF16 R100, R8.reuse, R22, R100 ;  /* 0x000000160864723c */ /* 0x040fe20000041864 */
[----:B------:R-:W5:Y:S05]  /*d5c0*/  LDSM.16.MT88.4 R20, [R118+0xe800] ;  /* 0x00e800007614783b */ /* 0x000f6a0000004200 */
[C---:B------:R-:W-:Y:S06]  /*d5d0*/  HMMA.16816.F32.BF16 R96, R8.reuse, R16, R96 ;  /* 0x000000100860723c */ /* 0x040fec0000041860 */
[C---:B------:R-:W-:Y:S01]  /*d5e0*/  HMMA.16816.F32.BF16 R92, R8.reuse, R18, R92 ;  /* 0x00000012085c723c */ /* 0x040fe2000004185c */
[----:B------:R-:W4:Y:S05]  /*d5f0*/  LDSM.16.MT88.4 R16, [R118+0xac00] ;  /* 0x00ac00007610783b */ /* 0x000f2a0000004200 */
[C---:B---3--:R-:W-:Y:S06]  /*d600*/  HMMA.16816.F32.BF16 R88, R8.reuse, R12, R88 ;  /* 0x0000000c0858723c */ /* 0x048fec0000041858 */
[C---:B------:R-:W-:Y:S01]  /*d610*/  HMMA.16816.F32.BF16 R84, R8.reuse, R14, R84 ;  /* 0x0000000e0854723c */ /* 0x040fe20000041854 */
[----:B------:R-:W3:Y:S05]  /*d620*/  LDSM.16.MT88.4 R12, [R164+0xcc00] ;  /* 0x00cc0000a40c783b */ /* 0x000eea0000004200 */
[C---:B------:R-:W-:Y:S06]  /*d630*/  HMMA.16816.F32.BF16 R112, R8.reuse, R24, R112 ;  /* 0x000000180870723c */ /* 0x040fec0000041870 */
[C---:B------:R-:W-:Y:S01]  /*d640*/  HMMA.16816.F32.BF16 R108, R8.reuse, R26, R108 ;  /* 0x0000001a086c723c */ /* 0x040fe2000004186c */
[----:B------:R-:W3:Y:S05]  /*d650*/  LDSM.16.MT88.4 R24, [R164+0xac00] ;  /* 0x00ac0000a418783b */ /* 0x000eea0000004200 */
[C---:B--2---:R-:W-:Y:S06]  /*d660*/  HMMA.16816.F32.BF16 R80, R8.reuse, R4, R80 ;  /* 0x000000040850723c */ /* 0x044fec0000041850 */
[----:B------:R-:W-:Y:S01]  /*d670*/  HMMA.16816.F32.BF16 R76, R8, R6, R76 ;  /* 0x00000006084c723c */ /* 0x000fe2000004184c */
[----:B------:R-:W-:Y:S01]  /*d680*/  F2FP.BF16.F32.PACK_AB R4, R45, R142 ;  /* 0x0000008e2d04723e */ /* 0x000fe200000010ff */
[----:B------:R-:W-:Y:S01]  /*d690*/  FADD.FTZ R142, R142, R3 ;  /* 0x000000038e8e7221 */ /* 0x000fe20000010000 */
[----:B-1----:R-:W-:-:S02]  /*d6a0*/  F2FP.BF16.F32.PACK_AB R5, R49, R44 ;  /* 0x0000002c3105723e */ /* 0x002fc400000010ff */
[----:B------:R-:W-:Y:S01]  /*d6b0*/  MOV R3, R57 ;  /* 0x0000003900037202 */ /* 0x000fe20000000f00 */
[----:B-----5:R-:W-:Y:S01]  /*d6c0*/  HMMA.16816.F32.BF16 R72, R8, R20, R72 ;  /* 0x000000140848723c */ /* 0x020fe20000041848 */
[----:B------:R-:W-:Y:S01]  /*d6d0*/  F2FP.BF16.F32.PACK_AB R6, R47, R146 ;  /* 0x000000922f06723e */ /* 0x000fe200000010ff */
[----:B------:R-:W-:Y:S01]  /*d6e0*/  FADD.FTZ R45, R45, R142 ;  /* 0x0000008e2d2d7221 */ /* 0x000fe20000010000 */
[----:B----4-:R-:W-:-:S03]  /*d6f0*/  F2FP.BF16.F32.PACK_AB R7, R51, R46 ;  /* 0x0000002e3307723e */ /* 0x010fc600000010ff */
[----:B------:R-:W-:Y:S01]  /*d700*/  HMMA.16816.F32.BF16 R68, R8, R22, R68 ;  /* 0x000000160844723c */ /* 0x000fe20000041844 */
[----:B------:R-:W1:Y:S01]  /*d710*/  LDSM.16.MT88.4 R8, [R118+0xcc00] ;  /* 0x00cc00007608783b */ /* 0x000e620000004200 */
[----:B------:R-:W-:-:S04]  /*d720*/  FADD.FTZ R146, R146, R45 ;  /* 0x0000002d92927221 */ /* 0x000fc80000010000 */
[----:B------:R-:W-:Y:S01]  /*d730*/  HMMA.16816.F32.BF16 R104, R4, R16, R104 ;  /* 0x000000100468723c */ /* 0x000fe20000041868 */
[----:B------:R-:W-:-:S05]  /*d740*/  FADD.FTZ R188, R47, R146 ;  /* 0x000000922fbc7221 */ /* 0x000fca0000010000 */
[C---:B------:R-:W-:Y:S01]  /*d750*/  HMMA.16816.F32.BF16 R100, R4.reuse, R18, R100 ;  /* 0x000000120464723c */ /* 0x040fe20000041864 */
[----:B------:R-:W2:Y:S05]  /*d760*/  LDSM.16.MT88.4 R16, [R164+0xec00] ;  /* 0x00ec0000a410783b */ /* 0x000eaa0000004200 */
[C---:B---3--:R-:W-:Y:S06]  /*d770*/  HMMA.16816.F32.BF16 R96, R4.reuse, R12, R96 ;  /* 0x0000000c0460723c */ /* 0x048fec0000041860 */
[C---:B------:R-:W-:Y:S01]  /*d780*/  HMMA.16816.F32.BF16 R92, R4.reuse, R14, R92 ;  /* 0x0000000e045c723c */ /* 0x040fe2000004185c */
[----:B------:R-:W3:Y:S05]  /*d790*/  LDSM.16.MT88.4 R12, [R118+0xec00] ;  /* 0x00ec0000760c783b */ /* 0x000eea0000004200 */
[C---:B------:R-:W-:Y:S06]  /*d7a0*/  HMMA.16816.F32.BF16 R112, R4.reuse, R24, R112 ;  /* 0x000000180470723c */ /* 0x040fec0000041870 */
[C---:B------:R-:W-:Y:S06]  /*d7b0*/  HMMA.16816.F32.BF16 R108, R4.reuse, R26, R108 ;  /* 0x0000001a046c723c */ /* 0x040fec000004186c */
[C---:B-1----:R-:W-:Y:S06]  /*d7c0*/  HMMA.16816.F32.BF16 R88, R4.reuse, R8, R88 ;  /* 0x000000080458723c */ /* 0x042fec0000041858 */
        /* <DEDUP_REMOVED lines=12> */
[----:B------:R-:W-:-:S15]  /*d890*/  FADD.FTZ R189, R51, R46 ;  /* 0x0000002e33bd7221 */ /* 0x000fde0000010000 */
[----:B------:R-:W-:-:S04]  /*d8a0*/  NOP ;  /* 0x0000000000007918 */ /* 0x000fc80000000000 */
.L_x_2062:
        /* <DEDUP_REMOVED lines=10> */
.L_x_2074:
        /* <DEDUP_REMOVED lines=9> */
[----:B------:R-:W-:Y:S01]  /*d9e0*/  IMAD.MOV.U32 R8, RZ, RZ, RZ ;  /* 0x000000ffff087224 */ /* 0x000fe200078e00ff */
        /* <DEDUP_REMOVED lines=10> */
[--C-:B-1----:R-:W-:Y:S04]  /*da90*/  IMAD.MOV R2, RZ, RZ, -R9.reuse ;  /* 0x000000ffff027224 */ /* 0x102fe800078e0a09 */
        /* <DEDUP_REMOVED lines=10> */
[C---:B------:R-:W-:Y:S01]  /*db40*/  IMAD R8, R3.reuse, R4, R8 ;  /* 0x0000000403087224 */ /* 0x040fe200078e0208 */
[----:B------:R-:W-:Y:S04]  /*db50*/  LOP3.LUT R4, RZ, R6, RZ, 0x33, !PT ;  /* 0x00000006ff047212 */ /* 0x000fe800078e33ff */
[----:B------:R-:W-:Y:S07]  /*db60*/  ISETP.GT.U32.AND P1, PT, R3, R8, PT ;  /* 0x000000080300720c */ /* 0x000fee0003f24070 */
[----:B------:R-:W-:Y:S02]  /*db70*/  @!P0 IMAD.IADD R7, R7, 0x1, -R3 ;  /* 0x0000000107078824 */ /* 0x000fe400078e0a03 */
[----:B------:R-:W-:Y:S03]  /*db80*/  @!P0 VIADD R9, R9, 0x1 ;  /* 0x0000000109098836 */ /* 0x000fe60000000000 */
[-C--:B------:R-:W-:Y:S01]  /*db90*/  ISETP.GE.U32.AND P5, PT, R7, R3.reuse, PT ;  /* 0x000000030700720c */ /* 0x080fe20003fa6070 */
[----:B------:R-:W-:Y:S01]  /*dba0*/  @!P1 VIADD R2, R2, 0x1 ;  /* 0x0000000102029836 */ /* 0x000fe20000000000 */
[-C--:B------:R-:W-:Y:S02]  /*dbb0*/  @!P1 IADD3 R8, R8, -R3.reuse, RZ ;  /* 0x8000000308089210 */ /* 0x080fe40007ffe0ff */
[----:B------:R-:W-:Y:S02]  /*dbc0*/  ISETP.GE.AND P1, PT, R5, RZ, PT ;  /* 0x000000ff0500720c */ /* 0x000fe40003f26270 */
[----:B------:R-:W-:Y:S07]  /*dbd0*/  ISETP.GE.U32.AND P0, PT, R8, R3, PT ;  /* 0x000000030800720c */ /* 0x000fee0003f06070 */
[----:B------:R-:W-:Y:S02]  /*dbe0*/  @P5 IADD3 R9, R9, 0x1, RZ ;  /* 0x0000000109095810 */ /* 0x000fe40007ffe0ff */
[----:B------:R-:W-:Y:S03]  /*dbf0*/  ISETP.GE.AND P5, PT, R11, RZ, PT ;  /* 0x000000ff0b00720c */ /* 0x000fe60003fa6270 */
[----:B------:R-:W-:Y:S02]  /*dc00*/  @!P1 IMAD.MOV R9, RZ, RZ, -R9 ;  /* 0x000000ffff099224 */ /* 0x000fe400078e0a09 */
[----:B------:R-:W-:Y:S01]  /*dc10*/  @P0 VIADD R2, R2, 0x1 ;  /* 0x0000000102020836 */ /* 0x000fe20000000000 */
[----:B------:R-:W-:Y:S04]  /*dc20*/  ISETP.NE.AND P0, PT, R6, RZ, PT ;  /* 0x000000ff0600720c */ /* 0x000fe80003f05270 */
[----:B------:R-:W-:Y:S03]  /*dc30*/  SEL R3, R4, R9, !P0 ;  /* 0x0000000904037207 */ /* 0x000fe60004000000 */
[----:B------:R-:W-:Y:S02]  /*dc40*/  @!P5 IADD3 R2, -R2, RZ, RZ ;  /* 0x000000ff0202d210 */ /* 0x000fe40007ffe1ff */
[C---:B------:R-:W-:Y:S02]  /*dc50*/  LEA R14, P1, R3.reuse, R180, 0x2 ;  /* 0x000000b4030e7211 */ /* 0x040fe400078210ff */
[----:B------:R-:W-:Y:S02]  /*dc60*/  SEL R9, R4, R2, !P0 ;  /* 0x0000000204097207 */ /* 0x000fe40004000000 */
[-C--:B------:R-:W-:Y:S01]  /*dc70*/  LEA.HI.X.SX32 R15, R3, R181.reuse, 0x2, P1 ;  /* 0x000000b5030f7211 */ /* 0x080fe200008f16ff */
[----:B------:R-:W1:Y:S01]  /*dc80*/  LDC.64 R4, c[0x0][0x250] ;  /* 0x00009400ff047b82 */ /* 0x000e620000000a00 */
        /* <DEDUP_REMOVED lines=14> */
[-C--:B---3--:R-:W-:Y:S04]  /*dd70*/  IMAD.WIDE.U32 R10, R7, R2.reuse, R10 ;  /* 0x00000002070a7225 */ /* 0x088fe800078e000a */
[----:B------:R-:W-:Y:S04]  /*dd80*/  IMAD R4, R5, R2, RZ ;  /* 0x0000000205047224 */ /* 0x000fe800078e02ff */
[----:B------:R-:W-:Y:S05]  /*dd90*/  IMAD R4, R7, R3, R4 ;  /* 0x0000000307047224 */ /* 0x000fea00078e0204 */
[----:B------:R-:W-:Y:S07]  /*dda0*/  IADD3 R193, R11, R4, RZ ;  /* 0x000000040bc17210 */ /* 0x000fee0007ffe0ff */
.L_x_2071:
        /* <DEDUP_REMOVED lines=49> */
[----:B------:R1:W-:Y:S01]  /*e0c0*/  @!P3 LDGSTS.E.BYPASS.LTC128B.128 [R175+0xb800], desc[UR12][R198.64+0x40] ;  /* 0x0b800040c6afbfae */ /* 0x0003e2000b901d4c */
[CCC-:B------:R-:W-:Y:S02]  /*e0d0*/  @!P3 LEA.HI.X R209, R192.reuse, R191.reuse, R194.reuse, 0x1, P1 ;  /* 0x000000bfc0d1b211 */ /* 0x1c0fe400008f0cc2 */
[C---:B------:R-:W-:Y:S03]  /*e0e0*/  @!P2 LEA R190, P0, R192.reuse, R190, 0x1 ;  /* 0x000000bec0bea211 */ /* 0x040fe600078008ff */
[----:B------:R-:W-:Y:S01]  /*e0f0*/  @P2 STS.128 [R175+0xd800], RZ ;  /* 0x00d800ffaf002388 */ /* 0x000fe20000000c00 */
[----:B------:R-:W-:Y:S05]  /*e100*/  @!P2 LEA.HI.X R191, R192, R191, R194, 0x1, P0 ;  /* 0x000000bfc0bfa211 */ /* 0x000fea00000f0cc2 */
[----:B------:R-:W-:Y:S01]  /*e110*/  @!PT LDS RZ, [RZ] ;  /* 0x00000000fffff984 */ /* 0x000fe20000000800 */
[----:B------:R-:W-:Y:S01]  /*e120*/  @!PT LDS RZ, [RZ] ;  /* 0x00000000fffff984 */ /* 0x000fe20000000800 */
[----:B------:R-:W-:Y:S01]  /*e130*/  @!PT LDS RZ, [RZ] ;  /* 0x00000000fffff984 */ /* 0x000fe20000000800 */
[----:B------:R2:W-:Y:S01]  /*e140*/  @!P2 LDGSTS.E.BYPASS.LTC128B.128 [R175+0xd800], desc[UR12][R196.64+0x80] ;  /* 0x0d800080c4afafae */ /* 0x0005e2000b901d4c */
[----:B------:R-:W-:Y:S05]  /*e150*/  ISETP.GE.AND P0, PT, R174, 0x2, PT ;  /* 0x00000002ae00780c */ /* 0x000fea0003f06270 */
[----:B------:R-:W-:Y:S06]  /*e160*/  @P4 STS.128 [R175+0xa000], RZ ;  /* 0x00a000ffaf004388 */ /* 0x000fec0000000c00 */
[----:B------:R-:W-:Y:S01]  /*e170*/  @!PT LDS RZ, [RZ] ;  /* 0x00000000fffff984 */ /* 0x000fe20000000800 */
[----:B------:R-:W-:Y:S01]  /*e180*/  @!PT LDS RZ, [RZ] ;  /* 0x00000000fffff984 */ /* 0x000fe20000000800 */
[----:B------:R-:W-:Y:S01]  /*e190*/  @!PT LDS RZ, [RZ] ;  /* 0x00000000fffff984 */ /* 0x000fe20000000800 */
[----:B------:R3:W-:Y:S06]  /*e1a0*/  @!P4 LDGSTS.E.BYPASS.LTC128B.128 [R175+0xa000], desc[UR12][R206.64] ;  /* 0x0a000000ceafcfae */ /* 0x0007ec000b901d4c */
        /* <DEDUP_REMOVED lines=25> */
[----:B------:R-:W-:Y:S06]  /*e340*/  LDSM.16.M88.4 R120, [R167] ;  /* 0x00000000a778783b */ /* 0x000fec0000000200 */
[----:B------:R-:W1:Y:S06]  /*e350*/  LDSM.16.M88.4 R124, [R166+0x3000] ;  /* 0x00300000a67c783b */ /* 0x000e6c0000000200 */
[----:B------:R-:W2:Y:S06]  /*e360*/  LDSM.16.M88.4 R128, [R166+0x3400] ;  /* 0x00340000a680783b */ /* 0x000eac0000000200 */
[----:B------:R-:W3:Y:S06]  /*e370*/  LDSM.16.M88.4 R132, [R166+0x3800] ;  /* 0x00380000a684783b */ /* 0x000eec0000000200 */
[----:B------:R-:W4:Y:S06]  /*e380*/  LDSM.16.M88.4 R136, [R166+0x3c00] ;  /* 0x003c0000a688783b */ /* 0x000f2c0000000200 */
[----:B------:R-:W0:Y:S06]  /*e390*/  LDGDEPBAR ;  /* 0x00000000000079af */ /* 0x000e2c0000000000 */
[----:B------:R-:W5:Y:S06]  /*e3a0*/  LDSM.16.M88.4 R140, [R166+0x4000] ;  /* 0x00400000a68c783b */ /* 0x000f6c0000000200 */
[----:B------:R-:W5:Y:S01]  /*e3b0*/  LDSM.16.M88.4 R144, [R166+0x4400] ;  /* 0x00440000a690783b */ /* 0x000f620000000200 */
[C---:B-1----:R-:W-:Y:S05]  /*e3c0*/  HMMA.16816.F32.BF16 R4, R120.reuse, R124, RZ ;  /* 0x0000007c7804723c */ /* 0x042fea00000418ff */
[----:B------:R-:W1:Y:S01]  /*e3d0*/  LDSM.16.M88.4 R148, [R166+0x4800] ;  /* 0x00480000a694783b */ /* 0x000e620000000200 */
[C---:B------:R-:W-:Y:S05]  /*e3e0*/  HMMA.16816.F32.BF16 R8, R120.reuse, R126, RZ ;  /* 0x0000007e7808723c */ /* 0x040fea00000418ff */
[----:B------:R-:W1:Y:S01]  /*e3f0*/  LDSM.16.M88.4 R152, [R166+0x4c00] ;  /* 0x004c0000a698783b */ /* 0x000e620000000200 */
[C---:B--2---:R-:W-:Y:S05]  /*e400*/  HMMA.16816.F32.BF16 R12, R120.reuse, R128, RZ ;  /* 0x00000080780c723c */ /* 0x044fea00000418ff */
[----:B------:R-:W-:Y:S01]  /*e410*/  LDSM.16.M88.4 R156, [R165] ;  /* 0x00000000a59c783b */ /* 0x000fe20000000200 */
[C---:B------:R-:W-:Y:S05]  /*e420*/  HMMA.16816.F32.BF16 R16, R120.reuse, R130, RZ ;  /* 0x000000827810723c */ /* 0x040fea00000418ff */
[----:B------:R-:W2:Y:S01]  /*e430*/  LDSM.16.M88.4 R160, [R119+0x3000] ;  /* 0x0030000077a0783b */ /* 0x000ea20000000200 */
[C---:B---3--:R-:W-:Y:S05]  /*e440*/  HMMA.16816.F32.BF16 R20, R120.reuse, R132, RZ ;  /* 0x000000847814723c */ /* 0x048fea00000418ff */
[----:B------:R-:W-:Y:S01]  /*e450*/  LDSM.16.M88.4 R124, [R119+0x3800] ;  /* 0x00380000777c783b */ /* 0x000fe20000000200 */
[C---:B------:R-:W-:Y:S05]  /*e460*/  HMMA.16816.F32.BF16 R24, R120.reuse, R134, RZ ;  /* 0x000000867818723c */ /* 0x040fea00000418ff */
[----:B------:R-:W-:Y:S01]  /*e470*/  LDSM.16.M88.4 R128, [R119+0x3c00] ;  /* 0x003c00007780783b */ /* 0x000fe20000000200 */
[C---:B----4-:R-:W-:Y:S05]  /*e480*/  HMMA.16816.F32.BF16 R28, R120.reuse, R136, RZ ;  /* 0x00000088781c723c */ /* 0x050fea00000418ff */
[----:B------:R-:W-:Y:S01]  /*e490*/  LDSM.16.M88.4 R132, [R166+0x5800] ;  /* 0x00580000a684783b */ /* 0x000fe20000000200 */
[C---:B------:R-:W-:Y:S06]  /*e4a0*/  HMMA.16816.F32.BF16 R32, R120.reuse, R138, RZ ;  /* 0x0000008a7820723c */ /* 0x040fec00000418ff */
[C---:B-----5:R-:W-:Y:S06]  /*e4b0*/  HMMA.16816.F32.BF16 R36, R120.reuse, R140, RZ ;  /* 0x0000008c7824723c */ /* 0x060fec00000418ff */
[C---:B------:R-:W-:Y:S06]  /*e4c0*/  HMMA.16816.F32.BF16 R40, R120.reuse, R142, RZ ;  /* 0x0000008e7828723c */ /* 0x040fec00000418ff */
[C---:B------:R-:W-:Y:S06]  /*e4d0*/  HMMA.16816.F32.BF16 R44, R120.reuse, R144, RZ ;  /* 0x00000090782c723c */ /* 0x040fec00000418ff */
[C---:B------:R-:W-:Y:S06]  /*e4e0*/  HMMA.16816.F32.BF16 R48, R120.reuse, R146, RZ ;  /* 0x000000927830723c */ /* 0x040fec00000418ff */
[C---:B-1----:R-:W-:Y:S06]  /*e4f0*/  HMMA.16816.F32.BF16 R52, R120.reuse, R148, RZ ;  /* 0x000000947834723c */ /* 0x042fec00000418ff */
[C---:B------:R-:W-:Y:S06]  /*e500*/  HMMA.16816.F32.BF16 R56, R120.reuse, R150, RZ ;  /* 0x000000967838723c */ /* 0x040fec00000418ff */
[C---:B------:R-:W-:Y:S06]  /*e510*/  HMMA.16816.F32.BF16 R60, R120.reuse, R152, RZ ;  /* 0x00000098783c723c */ /* 0x040fec00000418ff */
[----:B------:R-:W-:Y:S01]  /*e520*/  HMMA.16816.F32.BF16 R64, R120, R154, RZ ;  /* 0x0000009a7840723c */ /* 0x000fe200000418ff */
[----:B------:R-:W1:Y:S05]  /*e530*/  LDSM.16.M88.4 R120, [R119+0x3400] ;  /* 0x003400007778783b */ /* 0x000e6a0000000200 */
[C---:B--2---:R-:W-:Y:S06]  /*e540*/  HMMA.16816.F32.BF16 R4, R156.reuse, R160, R4 ;  /* 0x000000a09c04723c */ /* 0x044fec0000041804 */
        /* <DEDUP_REMOVED lines=105> */
[----:B------:R-:W1:Y:S02]  /*ebe0*/  LDSM.16.M88.4 R120, [R119+0x7c00] ;  /* 0x007c00007778783b */ /* 0x000e640000000200 */
[----:B------:R-:W2:Y:S01]  /*ebf0*/  MUFU.TANH R241, R241 ;  /* 0x000000f100f17308 */ /* 0x000ea20000002400 */
[----:B------:R-:W-:Y:S02]  /*ec00*/  FMUL.FTZ R249, R9, UR8 ;  /* 0x0000000809f97c20 */ /* 0x000fe40008410000 */
        /* <DEDUP_REMOVED lines=26> */
[C---:B-1----:R-:W-:Y:S04]  /*edb0*/  HMMA.16816.F32.BF16 R28, R132.reuse, R120, R28 ;  /* 0x00000078841c723c */ /* 0x042fe8000004181c */
[----:B------:R-:W1:Y:S01]  /*edc0*/  MUFU.TANH R249, R249 ;  /* 0x000000f900f97308 */ /* 0x000e620000002400 */
[----:B------:R-:W-:Y:S01]  /*edd0*/  FMUL.FTZ R225, R27, UR8 ;  /* 0x000000081be17c20 */ /* 0x000fe20008410000 */
[C---:B------:R-:W-:Y:S01]  /*ede0*/  HMMA.16816.F32.BF16 R32, R132.reuse, R122, R32 ;  /* 0x0000007a8420723c */ /* 0x040fe20000041820 */
[----:B------:R-:W5:Y:S07]  /*edf0*/  LDSM.16.M88.4 R120, [R119+0x8400] ;  /* 0x008400007778783b */ /* 0x000f6e0000000200 */
[----:B------:R-:W1:Y:S01]  /*ee00*/  MUFU.TANH R251, R251 ;  /* 0x000000fb00fb7308 */ /* 0x000e620000002400 */
[C---:B----4-:R-:W-:Y:S09]  /*ee10*/  HMMA.16816.F32.BF16 R36, R132.reuse, R124, R36 ;  /* 0x0000007c8424723c */ /* 0x050ff20000041824 */
[----:B------:R-:W4:Y:S01]  /*ee20*/  MUFU.TANH R194, R194 ;  /* 0x000000c200c27308 */ /* 0x000f220000002400 */
[C---:B------:R-:W-:Y:S01]  /*ee30*/  HMMA.16816.F32.BF16 R40, R132.reuse, R126, R40 ;  /* 0x0000007e8428723c */ /* 0x040fe20000041828 */
[----:B------:R-:W3:Y:S02]  /*ee40*/  LDSM.16.M88.4 R124, [R119+0x8800] ;  /* 0x00880000777c783b */ /* 0x000ee40000000200 */
        /* <DEDUP_REMOVED lines=14> */
[----:B------:R2:W1:Y:S01]  /*ef30*/  MUFU.TANH R161, R191 ;  /* 0x000000bf00a17308 */ /* 0x0004620000002400 */
[----:B------:R-:W-:Y:S01]  /*ef40*/  FMUL.FTZ R202, R40, UR8 ;  /* 0x0000000828ca7c20 */ /* 0x000fe20008410000 */
[----:B------:R-:W-:Y:S01]  /*ef50*/  FMUL.FTZ R193, R42, UR8 ;  /* 0x000000082ac17c20 */ /* 0x000fe20008410000 */
[C---:B-----5:R-:W-:Y:S07]  /*ef60*/  HMMA.16816.F32.BF16 R44, R132.reuse, R120, R44 ;  /* 0x00000078842c723c */ /* 0x060fee000004182c */
[----:B------:R5:W1:Y:S01]  /*ef70*/  MUFU.TANH R159, R190 ;  /* 0x000000be009f7308 */ /* 0x000a620000002400 */
[C---:B------:R-:W-:Y:S01]  /*ef80*/  HMMA.16816.F32.BF16 R48, R132.reuse, R122, R48 ;  /* 0x0000007a8430723c */ /* 0x040fe20000041830 */
[----:B------:R-:W4:Y:S01]  /*ef90*/  LDSM.16.M88.4 R120, [R119+0x8c00] ;  /* 0x008c00007778783b */ /* 0x000f220000000200 */
[----:B------:R-:W-:Y:S07]  /*efa0*/  DEPBAR.LE SB0, 0x0 ;  /* 0x000080000000791a */ /* 0x000fee0000000000 */
[----:B------:R1:W1:Y:S01]  /*efb0*/  MUFU.TANH R157, R202 ;  /* 0x000000ca009d7308 */ /* 0x0002620000002400 */
[----:B------:R-:W-:Y:S01]  /*efc0*/  BAR.SYNC.DEFER_BLOCKING 0x0 ;  /* 0x0000000000007b1d */ /* 0x000fe20000010000 */
[C---:B---3--:R-:W-:Y:S05]  /*efd0*/  HMMA.16816.F32.BF16 R52, R132.reuse, R124, R52 ;  /* 0x0000007c8434723c */ /* 0x048fea0000041834 */
[----:B--2---:R-:W-:Y:S03]  /*efe0*/  FMUL.FTZ R191, R41, UR8 ;  /* 0x0000000829bf7c20 */ /* 0x004fe60008410000 */
[----:B------:R-:W2:Y:S01]  /*eff0*/  MUFU.TANH R239, R239 ;  /* 0x000000ef00ef7308 */ /* 0x000ea20000002400 */
[C---:B------:R-:W-:Y:S03]  /*f000*/  HMMA.16816.F32.BF16 R56, R132.reuse, R126, R56 ;  /* 0x0000007e8438723c */ /* 0x040fe60000041838 */
[----:B------:R-:W-:Y:S01]  /*f010*/  FMUL.FTZ R204, R44, UR8 ;  /* 0x000000082ccc7c20 */ /* 0x000fe20008410000 */
[----:B------:R-:W-:Y:S01]  /*f020*/  FMUL.FTZ R206, R47, UR8 ;  /* 0x000000082fce7c20 */ /* 0x000fe20008410000 */
[----:B-----5:R-:W-:Y:S04]  /*f030*/  FMUL.FTZ R190, R43, UR8 ;  /* 0x000000082bbe7c20 */ /* 0x020fe80008410000 */
[----:B------:R3:W2:Y:S02]  /*f040*/  MUFU.TANH R155, R191 ;  /* 0x000000bf009b7308 */ /* 0x0006a40000002400 */
[----:B------:R-:W-:Y:S01]  /*f050*/  FMUL.FTZ R210, R45, UR8 ;  /* 0x000000082dd27c20 */ /* 0x000fe20008410000 */
[----:B------:R-:W-:Y:S01]  /*f060*/  FMUL.FTZ R208, R46, UR8 ;  /* 0x000000082ed07c20 */ /* 0x000fe20008410000 */
[----:B-1----:R-:W-:Y:S06]  /*f070*/  FMUL.FTZ R202, R50, UR8 ;  /* 0x0000000832ca7c20 */ /* 0x002fec0008410000 */
[----:B------:R1:W1:Y:S10]  /*f080*/  MUFU.TANH R145, R204 ;  /* 0x000000cc00917308 */ /* 0x0002740000002400 */
[----:B------:R5:W2:Y:S01]  /*f090*/  MUFU.TANH R151, R206 ;  /* 0x000000ce00977308 */ /* 0x000aa20000002400 */
[----:B---3--:R-:W-:Y:S01]  /*f0a0*/  FMUL.FTZ R191, R48, UR8 ;  /* 0x0000000830bf7c20 */ /* 0x008fe20008410000 */
[----:B------:R-:W-:Y:S01]  /*f0b0*/  FMUL.FTZ R212, R57, UR8 ;  /* 0x0000000839d47c20 */ /* 0x000fe20008410000 */
[C---:B----4-:R-:W-:Y:S03]  /*f0c0*/  HMMA.16816.F32.BF16 R60, R132.reuse, R120, R60 ;  /* 0x00000078843c723c */ /* 0x050fe6000004183c */
[----:B------:R-:W-:Y:S04]  /*f0d0*/  FMUL.FTZ R214, R56, UR8 ;  /* 0x0000000838d67c20 */ /* 0x000fe80008410000 */
[----:B------:R3:W4:Y:S01]  /*f0e0*/  MUFU.TANH R163, R190 ;  /* 0x000000be00a37308 */ /* 0x0007220000002400 */
[----:B-1----:R-:W-:Y:S01]  /*f0f0*/  FMUL.FTZ R204, R49, UR8 ;  /* 0x0000000831cc7c20 */ /* 0x002fe20008410000 */
[----:B------:R-:W-:Y:S08]  /*f100*/  HMMA.16816.F32.BF16 R64, R132, R122, R64 ;  /* 0x0000007a8440723c */ /* 0x000ff00000041840 */
[----:B------:R1:W1:Y:S03]  /*f110*/  MUFU.TANH R143, R210 ;  /* 0x000000d2008f7308 */ /* 0x0002660000002400 */
[----:B-----5:R-:W-:Y:S07]  /*f120*/  FMUL.FTZ R206, R54, UR8 ;  /* 0x0000000836ce7c20 */ /* 0x020fee0008410000 */
[----:B------:R5:W2:Y:S01]  /*f130*/  MUFU.TANH R153, R208 ;  /* 0x000000d000997308 */ /* 0x000aa20000002400 */
[----:B---3--:R-:W-:Y:S01]  /*f140*/  FMUL.FTZ R190, R51, UR8 ;  /* 0x0000000833be7c20 */ /* 0x008fe20008410000 */
[----:B------:R-:W-:Y:S08]  /*f150*/  FMUL.FTZ R216, R61, UR8 ;  /* 0x000000083dd87c20 */ /* 0x000ff00008410000 */
[----:B------:R3:W2:Y:S01]  /*f160*/  MUFU.TANH R141, R191 ;  /* 0x000000bf008d7308 */ /* 0x0006a20000002400 */
[----:B-1----:R-:W-:Y:S09]  /*f170*/  FMUL.FTZ R210, R52, UR8 ;  /* 0x0000000834d27c20 */ /* 0x002ff20008410000 */
[----:B------:R1:W1:Y:S01]  /*f180*/  MUFU.TANH R137, R204 ;  /* 0x000000cc00897308 */ /* 0x0002620000002400 */
[----:B-----5:R-:W-:Y:S09]  /*f190*/  FMUL.FTZ R208, R53, UR8 ;  /* 0x0000000835d07c20 */ /* 0x020ff20008410000 */
[----:B------:R5:W2:Y:S01]  /*f1a0*/  MUFU.TANH R5, R206 ;  /* 0x000000ce00057308 */ /* 0x000aa20000002400 */
[----:B---3--:R-:W-:Y:S09]  /*f1b0*/  FMUL.FTZ R191, R55, UR8 ;  /* 0x0000000837bf7c20 */ /* 0x008ff20008410000 */
[----:B------:R-:W3:Y:S01]  /*f1c0*/  MUFU.TANH R149, R202 ;  /* 0x000000ca00957308 */ /* 0x000ee20000002400 */
[----:B-1----:R-:W-:Y:S09]  /*f1d0*/  FMUL.FTZ R204, R58, UR8 ;  /* 0x000000083acc7c20 */ /* 0x002ff20008410000 */
[----:B------:R1:W1:Y:S01]  /*f1e0*/  MUFU.TANH R147, R190 ;  /* 0x000000be00937308 */ /* 0x0002620000002400 */
[----:B-----5:R-:W-:Y:S09]  /*f1f0*/  FMUL.FTZ R206, R60, UR8 ;  /* 0x000000083cce7c20 */ /* 0x020ff20008410000 */
[----:B------:R5:W2:Y:S10]  /*f200*/  MUFU.TANH R129, R210 ;  /* 0x000000d200817308 */ /* 0x000ab40000002400 */
[----:B------:R4:W2:Y:S01]  /*f210*/  MUFU.TANH R127, R208 ;  /* 0x000000d0007f7308 */ /* 0x0008a20000002400 */
[----:B-1----:R-:W-:Y:S09]  /*f220*/  FMUL.FTZ R190, R59, UR8 ;  /* 0x000000083bbe7c20 */ /* 0x002ff20008410000 */
[----:B------:R1:W1:Y:S01]  /*f230*/  MUFU.TANH R202, R191 ;  /* 0x000000bf00ca7308 */ /* 0x0002620000002400 */
[----:B-----5:R-:W-:Y:S09]  /*f240*/  FMUL.FTZ R210, R63, UR8 ;  /* 0x000000083fd27c20 */ /* 0x020ff20008410000 */
[----:B------:R5:W2:Y:S01]  /*f250*/  MUFU.TANH R124, R212 ;  /* 0x000000d4007c7308 */ /* 0x000aa20000002400 */
[----:B----4-:R-:W-:Y:S09]  /*f260*/  FMUL.FTZ R208, R65, UR8 ;  /* 0x0000000841d07c20 */ /* 0x010ff20008410000 */
[----:B------:R4:W2:Y:S01]  /*f270*/  MUFU.TANH R9, R204 ;  /* 0x000000cc00097308 */ /* 0x0008a20000002400 */
[----:B-1----:R-:W-:Y:S09]  /*f280*/  FMUL.FTZ R191, R64, UR8 ;  /* 0x0000000840bf7c20 */ /* 0x002ff20008410000 */
[----:B------:R1:W1:Y:S01]  /*f290*/  MUFU.TANH R123, R206 ;  /* 0x000000ce007b7308 */ /* 0x0002620000002400 */
[----:B-----5:R-:W-:Y:S09]  /*f2a0*/  FMUL.FTZ R212, R62, UR8 ;  /* 0x000000083ed47c20 */ /* 0x020ff20008410000 */
[----:B------:R-:W2:Y:S01]  /*f2b0*/  MUFU.TANH R196, R196 ;  /* 0x000000c400c47308 */ /* 0x000ea20000002400 */
[----:B----4-:R-:W-:Y:S09]  /*f2c0*/  FMUL.FTZ R204, R67, UR8 ;  /* 0x0000000843cc7c20 */ /* 0x010ff20008410000 */
[----:B------:R-:W4:Y:S01]  /*f2d0*/  MUFU.TANH R235, R235 ;  /* 0x000000eb00eb7308 */ /* 0x000f220000002400 */
[----:B-1----:R-:W-:Y:S09]  /*f2e0*/  FMUL.FTZ R206, R66, UR8 ;  /* 0x0000000842ce7c20 */ /* 0x002ff20008410000 */
        /* <DEDUP_REMOVED lines=24> */
[----:B------:R-:W1:Y:S10]  /*f470*/  MUFU.TANH R122, R216 ;  /* 0x000000d8007a7308 */ /* 0x000e740000002400 */
[----:B------:R-:W1:Y:S01]  /*f480*/  MUFU.TANH R131, R212 ;  /* 0x000000d400837308 */ /* 0x000e620000002400 */
[----:B-----5:R-:W-:Y:S09]  /*f490*/  MOV R190, R2 ;  /* 0x0000000200be7202 */ /* 0x020ff20000000f00 */
[----:B------:R-:W1:Y:S10]  /*f4a0*/  MUFU.TANH R130, R210 ;  /* 0x000000d200827308 */ /* 0x000e740000002400 */
[----:B------:R5:W1:Y:S10]  /*f4b0*/  MUFU.TANH R121, R191 ;  /* 0x000000bf00797308 */ /* 0x000a740000002400 */
[----:B------:R1:W1:Y:S10]  /*f4c0*/  MUFU.TANH R126, R208 ;  /* 0x000000d0007e7308 */ /* 0x0002740000002400 */
[----:B------:R1:W1:Y:S01]  /*f4d0*/  MUFU.TANH R53, R206 ;  /* 0x000000ce00357308 */ /* 0x0002620000002400 */
[----:B-----5:R-:W-:Y:S09]  /*f4e0*/  MOV R191, R3 ;  /* 0x0000000300bf7202 */ /* 0x020ff20000000f00 */
[----:B------:R1:W1:Y:S01]  /*f4f0*/  MUFU.TANH R52, R204 ;  /* 0x000000cc00347308 */ /* 0x0002620000002400 */
        /* <DEDUP_REMOVED lines=9> */
[----:B------:R-:W-:Y:S03]  /*f590*/  VIADD R15, R15, 0xffffff80 ;  /* 0xffffff800f0f7836 */ /* 0x000fe60000000000 */
[----:B------:R-:W-:Y:S02]  /*f5a0*/  IABS R11, R13 ;  /* 0x0000000d000b7213 */ /* 0x000fe40000000000 */
[----:B------:R-:W-:Y:S02]  /*f5b0*/  IABS R8, R15 ;  /* 0x0000000f00087213 */ /* 0x000fe40000000000 */
[-C--:B--2---:R-:W-:Y:S02]  /*f5c0*/  IABS R3, R4.reuse ;  /* 0x0000000400037213 */ /* 0x084fe40000000000 */
[-C--:B------:R-:W-:Y:S02]  /*f5d0*/  LOP3.LUT R13, R13, R4.reuse, RZ, 0x3c, !PT ;  /* 0x000000040d0d7212 */ /* 0x080fe400078e3cff */
[----:B------:R-:W2:Y:S01]  /*f5e0*/  I2F.RP R6, R3 ;  /* 0x0000000300067306 */ /* 0x000ea20000209400 */
[----:B------:R-:W-:Y:S09]  /*f5f0*/  LOP3.LUT R15, R15, R4, RZ, 0x3c, !PT ;  /* 0x000000040f0f7212 */ /* 0x000ff200078e3cff */
[----:B--2---:R-:W2:Y:S02]  /*f600*/  MUFU.RCP R2, R6 ;  /* 0x0000000600027308 */ /* 0x004ea40000001000 */
[----:B--2---:R-:W-:Y:S08]  /*f610*/  VIADD R16, R2, 0xffffffe ;  /* 0x0ffffffe02107836 */ /* 0x004ff00000000000 */
[----:B------:R-:W2:Y:S02]  /*f620*/  F2I.FTZ.U32.TRUNC.NTZ R17, R16 ;  /* 0x0000001000117305 */ /* 0x000ea4000021f000 */
[--C-:B--2---:R-:W-:Y:S01]  /*f630*/  IMAD.MOV R2, RZ, RZ, -R17.reuse ;  /* 0x000000ffff027224 */ /* 0x104fe200078e0a11 */
[----:B------:R-:W-:Y:S03]  /*f640*/  MOV R16, RZ ;  /* 0x000000ff00107202 */ /* 0x000fe60000000f00 */
[----:B------:R-:W-:Y:S04]  /*f650*/  IMAD R2, R2, R3, RZ ;  /* 0x0000000302027224 */ /* 0x000fe800078e02ff */
[----:B------:R-:W-:Y:S06]  /*f660*/  IMAD.HI.U32 R2, R17, R2, R16 ;  /* 0x0000000211027227 */ /* 0x000fec00078e0010 */
[C---:B------:R-:W-:Y:S04]  /*f670*/  IMAD.HI.U32 R10, R2.reuse, R11, RZ ;  /* 0x0000000b020a7227 */ /* 0x040fe800078e00ff */
[----:B------:R-:W-:Y:S02]  /*f680*/  IMAD.MOV R6, RZ, RZ, -R10 ;  /* 0x000000ffff067224 */ /* 0x000fe400078e0a0a */
[----:B------:R-:W-:Y:S04]  /*f690*/  IMAD.HI.U32 R2, R2, R8, RZ ;  /* 0x0000000802027227 */ /* 0x000fe800078e00ff */
[C---:B------:R-:W-:Y:S02]  /*f6a0*/  IMAD R11, R3.reuse, R6, R11 ;  /* 0x00000006030b7224 */ /* 0x040fe400078e020b */
[----:B------:R-:W-:Y:S03]  /*f6b0*/  IMAD.MOV R6, RZ, RZ, -R2 ;  /* 0x000000ffff067224 */ /* 0x000fe600078e0a02 */
[C---:B------:R-:W-:Y:S01]  /*f6c0*/  ISETP.GT.U32.AND P0, PT, R3.reuse, R11, PT ;  /* 0x0000000b0300720c */ /* 0x040fe20003f04070 */
[C---:B------:R-:W-:Y:S02]  /*f6d0*/  IMAD R8, R3.reuse, R6, R8 ;  /* 0x0000000603087224 */ /* 0x040fe400078e0208 */
[----:B------:R-:W2:Y:S03]  /*f6e0*/  LDC R6, c[0x0][0x24c] ;  /* 0x00009300ff067b82 */ /* 0x000ea60000000800 */
[----:B------:R-:W-:Y:S07]  /*f6f0*/  ISETP.GT.U32.AND P1, PT, R3, R8, PT ;  /* 0x000000080300720c */ /* 0x000fee0003f24070 */
[-C--:B------:R-:W-:Y:S01]  /*f700*/  @!P0 IADD3 R11, R11, -R3.reuse, RZ ;  /* 0x800000030b0b8210 */ /* 0x080fe20007ffe0ff */
[----:B------:R-:W-:Y:S03]  /*f710*/  @!P0 VIADD R10, R10, 0x1 ;  /* 0x000000010a0a8836 */ /* 0x000fe60000000000 */
[-C--:B------:R-:W-:Y:S02]  /*f720*/  ISETP.GE.U32.AND P5, PT, R11, R3.reuse, PT ;  /* 0x000000030b00720c */ /* 0x080fe40003fa6070 */
[----:B------:R-:W-:Y:S01]  /*f730*/  @!P1 IADD3 R2, R2, 0x1, RZ ;  /* 0x0000000102029810 */ /* 0x000fe20007ffe0ff */
[----:B------:R-:W-:Y:S01]  /*f740*/  @!P1 IMAD.IADD R8, R8, 0x1, -R3 ;  /* 0x0000000108089824 */ /* 0x000fe200078e0a03 */
[----:B------:R-:W-:Y:S02]  /*f750*/  ISETP.GE.AND P1, PT, R13, RZ, PT ;  /* 0x000000ff0d00720c */ /* 0x000fe40003f26270 */
[----:B------:R-:W-:Y:S02]  /*f760*/  LOP3.LUT R13, RZ, R4, RZ, 0x33, !PT ;  /* 0x00000004ff0d7212 */ /* 0x000fe400078e33ff */
[----:B------:R-:W-:Y:S05]  /*f770*/  ISETP.GE.U32.AND P0, PT, R8, R3, PT ;  /* 0x000000030800720c */ /* 0x000fea0003f06070 */
        /* <DEDUP_REMOVED lines=9> */
[-C--:B------:R-:W-:Y:S02]  /*f810*/  LEA.HI.X.SX32 R19, R3, R181.reuse, 0x2, P1 ;  /* 0x000000b503137211 */ /* 0x080fe400008f16ff */
[C---:B------:R-:W-:Y:S03]  /*f820*/  LEA R16, P0, R13.reuse, R180, 0x2 ;  /* 0x000000b40d107211 */ /* 0x040fe600078010ff */
[----:B------:R-:W3:Y:S01]  /*f830*/  LDG.E R8, desc[UR12][R18.64] ;  /* 0x0000000c12087981 */ /* 0x000ee2000c1e1900 */
[C---:B------:R-:W-:Y:S02]  /*f840*/  LEA.HI.X.SX32 R17, R13.reuse, R181, 0x2, P0 ;  /* 0x000000b50d117211 */ /* 0x040fe400000f16ff */
[----:B------:R-:W-:Y:S02]  /*f850*/  IADD3 R13, R13, -R3, RZ ;  /* 0x800000030d0d7210 */ /* 0x000fe40007ffe0ff */
[----:B------:R-:W4:Y:S01]  /*f860*/  LDC.64 R2, c[0x0][0x230] ;  /* 0x00008c00ff027b82 */ /* 0x000f220000000a00 */
[----:B------:R-:W3:Y:S02]  /*f870*/  LDG.E R11, desc[UR12][R16.64] ;  /* 0x0000000c100b7981 */ /* 0x000ee4000c1e1900 */
[----:B------:R-:W-:Y:S04]  /*f880*/  IMAD R4, R13, R4, -0x80 ;  /* 0xffffff800d047424 */ /* 0x000fe800078e0204 */
[C---:B------:R-:W-:Y:S01]  /*f890*/  IMAD.WIDE.U32 R14, R4.reuse, UR7, RZ ;  /* 0x00000007040e7c25 */ /* 0x040fe2000f8e00ff */
[----:B------:R-:W-:Y:S05]  /*f8a0*/  SHF.R.S32.HI R13, RZ, 0x1f, R4 ;  /* 0x0000001fff0d7819 */ /* 0x000fea0000011404 */
[----:B------:R-:W-:Y:S04]  /*f8b0*/  IMAD R13, R13, UR7, RZ ;  /* 0x000000070d0d7c24 */ /* 0x000fe8000f8e02ff */
[----:B--2---:R-:W-:Y:S05]  /*f8c0*/  IMAD R13, R4, R6, R13 ;  /* 0x00000006040d7224 */ /* 0x004fea00078e020d */
[----:B------:R-:W-:Y:S01]  /*f8d0*/  IADD3 R15, R15, R13, RZ ;  /* 0x0000000d0f0f7210 */ /* 0x000fe20007ffe0ff */
[----:B---3--:R-:W-:Y:S04]  /*f8e0*/  IMAD.IADD R8, R8, 0x1, -R11 ;  /* 0x0000000108087824 */ /* 0x008fe800078e0a0b */
[CC--:B----4-:R-:W-:Y:S01]  /*f8f0*/  IMAD.WIDE.U32 R14, R8.reuse, R2.reuse, R14 ;  /* 0x00000002080e7225 */ /* 0x0d0fe200078e000e */
[----:B------:R-:W-:Y:S05]  /*f900*/  SHF.R.S32.HI R11, RZ, 0x1f, R8 ;  /* 0x0000001fff0b7819 */ /* 0x000fea0000011408 */
[----:B------:R-:W-:Y:S01]  /*f910*/  IMAD R11, R11, R2, RZ ;  /* 0x000000020b0b7224 */ /* 0x000fe200078e02ff */
[----:B------:R-:W-:Y:S03]  /*f920*/  MOV R2, R14 ;  /* 0x0000000e00027202 */ /* 0x000fe60000000f00 */
[----:B------:R-:W-:Y:S04]  /*f930*/  IMAD R11, R8, R3, R11 ;  /* 0x00000003080b7224 */ /* 0x000fe800078e020b */
[----:B------:R-:W-:Y:S07]  /*f940*/  IMAD.IADD R4, R15, 0x1, R11 ;  /* 0x000000010f047824 */ /* 0x000fee00078e020b */
.L_x_2073:
        /* <DEDUP_REMOVED lines=42> */
[-C--:B------:R-:W-:Y:S01]  /*fbf0*/  @!P3 LEA R22, P1, R2, R186.reuse, 0x1 ;  /* 0x000000ba0216b211 */ /* 0x080fe200078208ff */
[----:B------:R-:W-:Y:S01]  /*fc00*/  IMAD.X R4, R170, 0x1, R4, P5 ;  /* 0x00000001aa047824 */ /* 0x000fe200028e0604 */
[CC--:B------:R-:W-:Y:S01]  /*fc10*/  @!P4 LEA R24, P5, R2.reuse, R186.reuse, 0x1 ;  /* 0x000000ba0218c211 */ /* 0x0c0fe200078a08ff */
[----:B------:R-:W-:Y:S01]  /*fc20*/  @!PT LDS RZ, [RZ] ;  /* 0x00000000fffff984 */ /* 0x000fe20000000800 */
[----:B------:R-:W-:Y:S01]  /*fc30*/  @!PT LDS RZ, [RZ] ;  /* 0x00000000fffff984 */ /* 0x000fe20000000800 */
[----:B------:R-:W-:Y:S01]  /*fc40*/  @!PT LDS RZ, [RZ] ;  /* 0x00000000fffff984 */ /* 0x000fe20000000800 */
[----:B------:R2:W-:Y:S01]  /*fc50*/  @!P3 LDGSTS.E.BYPASS.LTC128B.128 [R175+0x5800], desc[UR12][R12.64+0x40] ;  /* 0x058000400cafbfae */ /* 0x0005e2000b901d4c */
[C---:B------:R-:W-:Y:S01]  /*fc60*/  @!P2 LEA R26, P0, R2.reuse, R186, 0x1 ;  /* 0x000000ba021aa211 */ /* 0x040fe200078008ff */
[----:B------:R-:W-:Y:S01]  /*fc70*/  IMAD.MOV.U32 R186, RZ, RZ, R14 ;  /* 0x000000ffffba7224 */ /* 0x000fe200078e000e */
        /* <DEDUP_REMOVED lines=40> */
.L_x_2072:
[----:B------:R-:W-:Y:S01]  /*ff00*/  IADD3 R120, R174, -0x1, RZ ;  /* 0xffffffffae787810 */ /* 0x000fe20007ffe0ff */
[----:B--2---:R-:W-:Y:S03]  /*ff10*/  LDSM.16.MT88.4 R16, [R164+0x9000] ;  /* 0x00900000a410783b */ /* 0x004fe60000004200 */
[----:B------:R-:W-:Y:S04]  /*ff20*/  LEA R2, R120, R183, 0x7 ;  /* 0x000000b778027211 */ /* 0x000fe800078e38ff */
[C---:B------:R-:W-:Y:S01]  /*ff30*/  IADD3 R6, R2.reuse, 0x1, RZ ;  /* 0x0000000102067810 */ /* 0x040fe20007ffe0ff */
[----:B------:R-:W-:Y:S01]  /*ff40*/  LDSM.16.MT88.4 R24, [R118+0x9000] ;  /* 0x009000007618783b */ /* 0x000fe20000004200 */
[C---:B------:R-:W-:Y:S02]  /*ff50*/  IADD3 R4, R2.reuse, 0x8, RZ ;  /* 0x0000000802047810 */ /* 0x040fe40007ffe0ff */
[----:B------:R-:W-:Y:S02]  /*ff60*/  I2FP.F32.S32 R6, R6 ;  /* 0x0000000600067245 */ /* 0x000fe40000201400 */
[----:B------:R-:W-:Y:S02]  /*ff70*/  I2FP.F32.S32 R4, R4 ;  /* 0x0000000400047245 */ /* 0x000fe40000201400 */
[----:B------:R-:W-:Y:S01]  /*ff80*/  IADD3 R8, R2, 0x28, RZ ;  /* 0x0000002802087810 */ /* 0x000fe20007ffe0ff */
[CC--:B------:R-:W-:Y:S01]  /*ff90*/  FFMA.FTZ R245, R0.reuse, R6.reuse, R245 ;  /* 0x0000000600f57223 */ /* 0x0c0fe200000100f5 */
[----:B------:R-:W-:Y:S01]  /*ffa0*/  FFMA.FTZ R241, R0, R6, R241 ;  /* 0x0000000600f17223 */ /* 0x000fe200000100f1 */
[----:B------:R-:W-:Y:S01]  /*ffb0*/  IADD3 R6, R2, 0x20, RZ ;  /* 0x0000002002067810 */ /* 0x000fe20007ffe0ff */
[CC--:B------:R-:W-:Y:S01]  /*ffc0*/  FFMA.FTZ R251, R0.reuse, R4.reuse, R251 ;  /* 0x0000000400fb7223 */ /* 0x0c0fe200000100fb */
[----:B------:R-:W-:Y:S01]  /*ffd0*/  FFMA.FTZ R247, R0, R4, R247 ;  /* 0x0000000400f77223 */ /* 0x000fe200000100f7 */
[----:B------:R-:W-:Y:S01]  /*ffe0*/  IADD3 R4, R2, 0x21, RZ ;  /* 0x0000002102047810 */ /* 0x000fe20007ffe0ff */
[----:B------:R-:W-:Y:S01]  /*fff0*/  LDSM.16.MT88.4 R32, [R164+0xb000] ;  /* 0x00b00000a420783b */ /* 0x000fe20000004200 */
[----:B------:R-:W-:Y:S02]  /*10000*/  I2FP.F32.S32 R6, R6 ;  /* 0x0000000600067245 */ /* 0x000fe40000201400 */
[----:B------:R-:W-:Y:S02]  /*10010*/  I2FP.F32.S32 R4, R4 ;  /* 0x0000000400047245 */ /* 0x000fe40000201400 */
[----:B------:R-:W-:Y:S01]  /*10020*/  I2FP.F32.S32 R8, R8 ;  /* 0x0000000800087245 */ /* 0x000fe20000201400 */
[CC--:B-1----:R-:W-:Y:S01]  /*10030*/  FFMA.FTZ R223, R0.reuse, R6.reuse, R223 ;  /* 0x0000000600df7223 */ /* 0x0c2fe200000100df */
[----:B------:R-:W-:Y:S01]  /*10040*/  FFMA.FTZ R231, R0, R6, R231 ;  /* 0x0000000600e77223 */ /* 0x000fe200000100e7 */
[----:B------:R-:W-:Y:S01]  /*10050*/  IADD3 R6, R2, 0x29, RZ ;  /* 0x0000002902067810 */ /* 0x000fe20007ffe0ff */
[CC--:B------:R-:W-:Y:S01]  /*10060*/  FFMA.FTZ R229, R0.reuse, R4.reuse, R229 ;  /* 0x0000000400e57223 */ /* 0x0c0fe200000100e5 */
[----:B------:R-:W-:Y:S01]  /*10070*/  FFMA.FTZ R221, R0, R4, R221 ;  /* 0x0000000400dd7223 */ /* 0x000fe200000100dd */
[----:B------:R-:W-:Y:S01]  /*10080*/  IADD3 R4, R2, 0x30, RZ ;  /* 0x0000003002047810 */ /* 0x000fe20007ffe0ff */
[C---:B------:R-:W-:Y:S01]  /*10090*/  FFMA.FTZ R227, R0.reuse, R8, R227 ;  /* 0x0000000800e37223 */ /* 0x040fe200000100e3 */
[----:B------:R-:W-:Y:S01]  /*100a0*/  I2FP.F32.S32 R6, R6 ;  /* 0x0000000600067245 */ /* 0x000fe20000201400 */
[C---:B------:R-:W-:Y:S01]  /*100b0*/  FFMA.FTZ R219, R0.reuse, R8, R219 ;  /* 0x0000000800db7223 */ /* 0x040fe200000100db */
[----:B------:R-:W-:Y:S01]  /*100c0*/  I2FP.F32.S32 R4, R4 ;  /* 0x0000000400047245 */ /* 0x000fe20000201400 */
[----:B------:R-:W-:Y:S01]  /*100d0*/  LDSM.16.MT88.4 R40, [R118+0xb000] ;  /* 0x00b000007628783b */ /* 0x000fe20000004200 */
[----:B------:R-:W-:Y:S01]  /*100e0*/  I2FP.F32.S32 R11, R2 ;  /* 0x00000002000b7245 */ /* 0x000fe20000201400 */
[CC--:B------:R-:W-:Y:S01]  /*100f0*/  FFMA.FTZ R225, R0.reuse, R6.reuse, R225 ;  /* 0x0000000600e17223 */ /* 0x0c0fe200000100e1 */
[----:B------:R-:W-:Y:S01]  /*10100*/  FFMA.FTZ R217, R0, R6, R217 ;  /* 0x0000000600d97223 */ /* 0x000fe200000100d9 */
[----:B------:R-:W-:Y:S01]  /*10110*/  IADD3 R6, R2, 0x39, RZ ;  /* 0x0000003902067810 */ /* 0x000fe20007ffe0ff */
[-C--:B------:R-:W-:Y:S01]  /*10120*/  FFMA.FTZ R215, R0, R4.reuse, R215 ;  /* 0x0000000400d77223 */ /* 0x080fe200000100d7 */
[----:B------:R-:W-:Y:S01]  /*10130*/  IADD3 R8, R2, 0x38, RZ ;  /* 0x0000003802087810 */ /* 0x000fe20007ffe0ff */
[----:B------:R-:W-:Y:S01]  /*10140*/  FFMA.FTZ R207, R0, R4, R207 ;  /* 0x0000000400cf7223 */ /* 0x000fe200000100cf */
[----:B------:R-:W-:Y:S01]  /*10150*/  IADD3 R4, R2, 0x40, RZ ;  /* 0x0000004002047810 */ /* 0x000fe20007ffe0ff */
[CC--:B------:R-:W-:Y:S01]  /*10160*/  FFMA.FTZ R243, R0.reuse, R11.reuse, R243 ;  /* 0x0000000b00f37223 */ /* 0x0c0fe200000100f3 */
[----:B------:R-:W-:Y:S01]  /*10170*/  I2FP.F32.S32 R6, R6 ;  /* 0x0000000600067245 */ /* 0x000fe20000201400 */
[----:B------:R-:W-:Y:S01]  /*10180*/  FFMA.FTZ R11, R0, R11, R199 ;  /* 0x0000000b000b7223 */ /* 0x000fe200000100c7 */
[----:B------:R-:W-:Y:S01]  /*10190*/  I2FP.F32.S32 R8, R8 ;  /* 0x0000000800087245 */ /* 0x000fe20000201400 */
[----:B------:R-:W-:Y:S01]  /*101a0*/  LDSM.16.MT88.4 R48, [R164+0xd000] ;  /* 0x00d00000a430783b */ /* 0x000fe20000004200 */
[----:B------:R-:W-:Y:S01]  /*101b0*/  IADD3 R3, R2, 0x9, RZ ;  /* 0x0000000902037810 */ /* 0x000fe20007ffe0ff */
[-C--:B------:R-:W-:Y:S01]  /*101c0*/  FFMA.FTZ R203, R0, R6.reuse, R203 ;  /* 0x0000000600cb7223 */ /* 0x080fe200000100cb */
[----:B------:R-:W-:Y:S01]  /*101d0*/  IADD3 R13, R2, 0x18, RZ ;  /* 0x00000018020d7810 */ /* 0x000fe20007ffe0ff */
[C---:B------:R-:W-:Y:S01]  /*101e0*/  FFMA.FTZ R209, R0.reuse, R6, R209 ;  /* 0x0000000600d17223 */ /* 0x040fe200000100d1 */
[----:B------:R-:W-:Y:S01]  /*101f0*/  I2FP.F32.S32 R4, R4 ;  /* 0x0000000400047245 */ /* 0x000fe20000201400 */
[CC--:B------:R-:W-:Y:S01]  /*10200*/  FFMA.FTZ R211, R0.reuse, R8.reuse, R211 ;  /* 0x0000000800d37223 */ /* 0x0c0fe200000100d3 */
[----:B------:R-:W-:Y:S01]  /*10210*/  FMNMX.FTZ R6, R243, R117, !PT ;  /* 0x00000075f3067209 */ /* 0x000fe20007810000 */
[----:B------:R-:W-:Y:S01]  /*10220*/  FFMA.FTZ R205, R0, R8, R205 ;  /* 0x0000000800cd7223 */ /* 0x000fe200000100cd */
[----:B------:R-:W-:Y:S01]  /*10230*/  IADD3 R65, R2, 0x10, RZ ;  /* 0x0000001002417810 */ /* 0x000fe20007ffe0ff */
[CC--:B------:R-:W-:Y:S01]  /*10240*/  FFMA.FTZ R197, R0.reuse, R4.reuse, R197 ;  /* 0x0000000400c57223 */ /* 0x0c0fe200000100c5 */
[----:B------:R-:W-:Y:S01]  /*10250*/  I2FP.F32.S32 R13, R13 ;  /* 0x0000000d000d7245 */ /* 0x000fe20000201400 */
[C---:B------:R-:W-:Y:S01]  /*10260*/  FFMA.FTZ R161, R0.reuse, R4, R161 ;  /* 0x0000000400a17223 */ /* 0x040fe200000100a1 */
[----:B------:R-:W-:Y:S01]  /*10270*/  I2FP.F32.S32 R3, R3 ;  /* 0x0000000300037245 */ /* 0x000fe20000201400 */
[----:B------:R-:W-:Y:S01]  /*10280*/  LDSM.16.MT88.4 R60, [R118+0xd000] ;  /* 0x00d00000763c783b */ /* 0x000fe20000004200 */
[----:B------:R-:W-:Y:S01]  /*10290*/  FMNMX.FTZ R8, R11, R116, !PT ;  /* 0x000000740b087209 */ /* 0x000fe20007810000 */
[C---:B------:R-:W-:Y:S01]  /*102a0*/  FFMA.FTZ R47, R0.reuse, R13, R200 ;  /* 0x0000000d002f7223 */ /* 0x040fe200000100c8 */
[----:B------:R-:W-:Y:S01]  /*102b0*/  FMNMX.FTZ R4, R245, R6, !PT ;  /* 0x00000006f5047209 */ /* 0x000fe20007810000 */
[C---:B------:R-:W-:Y:S01]  /*102c0*/  FFMA.FTZ R194, R0.reuse, R3, R194 ;  /* 0x0000000300c27223 */ /* 0x040fe200000100c2 */
[----:B------:R-:W-:Y:S01]  /*102d0*/  I2FP.F32.S32 R65, R65 ;  /* 0x0000004100417245 */ /* 0x000fe20000201400 */
[----:B------:R-:W-:Y:S01]  /*102e0*/  FFMA.FTZ R235, R0, R13, R235 ;  /* 0x0000000d00eb7223 */ /* 0x000fe200000100eb */
[----:B------:R-:W-:Y:S01]  /*102f0*/  IADD3 R15, R2, 0x11, RZ ;  /* 0x00000011020f7810 */ /* 0x000fe20007ffe0ff */
[C---:B------:R-:W-:Y:S01]  /*10300*/  FFMA.FTZ R249, R0.reuse, R3, R249 ;  /* 0x0000000300f97223 */ /* 0x040fe200000100f9 */
[----:B------:R-:W-:Y:S01]  /*10310*/  FMNMX.FTZ R8, R241, R8, !PT ;  /* 0x00000008f1087209 */ /* 0x000fe20007810000 */
[CC--:B------:R-:W-:Y:S01]  /*10320*/  FFMA.FTZ R239, R0.reuse, R65.reuse, R239 ;  /* 0x0000004100ef7223 */ /* 0x0c0fe200000100ef */
[----:B------:R-:W-:Y:S01]  /*10330*/  FMNMX.FTZ R13, R251, R4, !PT ;  /* 0x00000004fb0d7209 */ /* 0x000fe20007810000 */
[----:B------:R-:W-:Y:S01]  /*10340*/  FFMA.FTZ R65, R0, R65, R192 ;  /* 0x0000004100417223 */ /* 0x000fe200000100c0 */
[----:B------:R-:W-:Y:S02]  /*10350*/  I2FP.F32.S32 R15, R15 ;  /* 0x0000000f000f7245 */ /* 0x000fe40000201400 */
[----:B------:R-:W-:Y:S02]  /*10360*/  FMNMX.FTZ R8, R247, R8, !PT ;  /* 0x00000008f7087209 */ /* 0x000fe40007810000 */
[----:B------:R-:W-:Y:S01]  /*10370*/  FMNMX.FTZ R6, R194, R13, !PT ;  /* 0x0000000dc2067209 */ /* 0x000fe20007810000 */
[-C--:B------:R-:W-:Y:S01]  /*10380*/  FFMA.FTZ R67, R0, R15.reuse, R196 ;  /* 0x0000000f00437223 */ /* 0x080fe200000100c4 */
[----:B------:R-:W-:Y:S01]  /*10390*/  IADD3 R3, R2, 0x19, RZ ;  /* 0x0000001902037810 */ /* 0x000fe20007ffe0ff */
[C---:B------:R-:W-:Y:S01]  /*103a0*/  FFMA.FTZ R237, R0.reuse, R15, R237 ;  /* 0x0000000f00ed7223 */ /* 0x040fe200000100ed */
[----:B------:R-:W-:Y:S02]  /*103b0*/  FMNMX.FTZ R8, R249, R8, !PT ;  /* 0x00000008f9087209 */ /* 0x000fe40007810000 */
[----:B------:R-:W-:Y:S02]  /*103c0*/  FMNMX.FTZ R6, R239, R6, !PT ;  /* 0x00000006ef067209 */ /* 0x000fe40007810000 */
[----:B------:R-:W-:Y:S02]  /*103d0*/  I2FP.F32.S32 R3, R3 ;  /* 0x0000000300037245 */ /* 0x000fe40000201400 */
[----:B------:R-:W-:Y:S02]  /*103e0*/  FMNMX.FTZ R8, R65, R8, !PT ;  /* 0x0000000841087209 */ /* 0x000fe40007810000 */
[----:B------:R-:W-:Y:S01]  /*103f0*/  FMNMX.FTZ R6, R67, R6, !PT ;  /* 0x0000000643067209 */ /* 0x000fe20007810000 */
[CC--:B------:R-:W-:Y:S01]  /*10400*/  FFMA.FTZ R45, R0.reuse, R3.reuse, R198 ;  /* 0x00000003002d7223 */ /* 0x0c0fe200000100c6 */
[----:B------:R-:W-:Y:S01]  /*10410*/  FMNMX.FTZ R8, R237, R8, !PT ;  /* 0x00000008ed087209 */ /* 0x000fe20007810000 */
[----:B------:R-:W-:Y:S01]  /*10420*/  FFMA.FTZ R233, R0, R3, R233 ;  /* 0x0000000300e97223 */ /* 0x000fe200000100e9 */
[----:B------:R-:W-:Y:S02]  /*10430*/  FMNMX.FTZ R6, R47, R6, !PT ;  /* 0x000000062f067209 */ /* 0x000fe40007810000 */
[----:B------:R-:W-:Y:S02]  /*10440*/  FMNMX.FTZ R8, R235, R8, !PT ;  /* 0x00000008eb087209 */ /* 0x000fe40007810000 */
[----:B------:R-:W-:Y:S02]  /*10450*/  FMNMX.FTZ R6, R45, R6, !PT ;  /* 0x000000062d067209 */ /* 0x000fe40007810000 */
[----:B------:R-:W-:Y:S02]  /*10460*/  FMNMX.FTZ R8, R233, R8, !PT ;  /* 0x00000008e9087209 */ /* 0x000fe40007810000 */
[----:B------:R-:W-:Y:S02]  /*10470*/  FMNMX.FTZ R6, R231, R6, !PT ;  /* 0x00000006e7067209 */ /* 0x000fe40007810000 */
        /* <DEDUP_REMOVED lines=14> */
[C---:B------:R-:W-:Y:S02]  /*10560*/  IADD3 R10, R2.reuse, 0x41, RZ ;  /* 0x00000041020a7810 */ /* 0x040fe40007ffe0ff */
[----:B------:R-:W-:Y:S02]  /*10570*/  FMNMX.FTZ R8, R201, R8, !PT ;  /* 0x00000008c9087209 */ /* 0x000fe40007810000 */
[C---:B------:R-:W-:Y:S02]  /*10580*/  IADD3 R3, R2.reuse, 0x48, RZ ;  /* 0x0000004802037810 */ /* 0x040fe40007ffe0ff */
[----:B------:R-:W-:Y:S02]  /*10590*/  FMNMX.FTZ R6, R211, R6, !PT ;  /* 0x00000006d3067209 */ /* 0x000fe40007810000 */
[----:B------:R-:W-:Y:S02]  /*105a0*/  I2FP.F32.S32 R10, R10 ;  /* 0x0000000a000a7245 */ /* 0x000fe40000201400 */
[----:B------:R-:W-:Y:S02]  /*105b0*/  IADD3 R4, R2, 0x49, RZ ;  /* 0x0000004902047810 */ /* 0x000fe40007ffe0ff */
[----:B------:R-:W-:Y:S01]  /*105c0*/  FMNMX.FTZ R8, R205, R8, !PT ;  /* 0x00000008cd087209 */ /* 0x000fe20007810000 */
[CC--:B------:R-:W-:Y:S01]  /*105d0*/  FFMA.FTZ R195, R0.reuse, R10.reuse, R195 ;  /* 0x0000000a00c37223 */ /* 0x0c0fe200000100c3 */
[----:B------:R-:W-:Y:S01]  /*105e0*/  I2FP.F32.S32 R3, R3 ;  /* 0x0000000300037245 */ /* 0x000fe20000201400 */
[C---:B------:R-:W-:Y:S01]  /*105f0*/  FFMA.FTZ R159, R0.reuse, R10, R159 ;  /* 0x0000000a009f7223 */ /* 0x040fe2000001009f */
[----:B------:R-:W-:Y:S02]  /*10600*/  FMNMX.FTZ R6, R209, R6, !PT ;  /* 0x00000006d1067209 */ /* 0x000fe40007810000 */
[----:B------:R-:W-:Y:S01]  /*10610*/  I2FP.F32.S32 R4, R4 ;  /* 0x0000000400047245 */ /* 0x000fe20000201400 */
[CC--:B------:R-:W-:Y:S01]  /*10620*/  FFMA.FTZ R193, R0.reuse, R3.reuse, R193 ;  /* 0x0000000300c17223 */ /* 0x0c0fe200000100c1 */
[----:B------:R-:W-:Y:S01]  /*10630*/  FMNMX.FTZ R8, R203, R8, !PT ;  /* 0x00000008cb087209 */ /* 0x000fe20007810000 */
[C---:B------:R-:W-:Y:S01]  /*10640*/  FFMA.FTZ R157, R0.reuse, R3, R157 ;  /* 0x00000003009d7223 */ /* 0x040fe2000001009d */
[----:B------:R-:W-:Y:S01]  /*10650*/  FMNMX.FTZ R6, R197, R6, !PT ;  /* 0x00000006c5067209 */ /* 0x000fe20007810000 */
[-C--:B------:R-:W-:Y:S01]  /*10660*/  FFMA.FTZ R163, R0, R4.reuse, R163 ;  /* 0x0000000400a37223 */ /* 0x080fe200000100a3 */
[----:B------:R-:W-:Y:S01]  /*10670*/  IADD3 R10, R2, 0x50, RZ ;  /* 0x00000050020a7810 */ /* 0x000fe20007ffe0ff */
[----:B------:R-:W-:Y:S01]  /*10680*/  FFMA.FTZ R155, R0, R4, R155 ;  /* 0x00000004009b7223 */ /* 0x000fe2000001009b */
[C---:B------:R-:W-:Y:S02]  /*10690*/  IADD3 R3, R2.reuse, 0x51, RZ ;  /* 0x0000005102037810 */ /* 0x040fe40007ffe0ff */
[----:B------:R-:W-:Y:S02]  /*106a0*/  FMNMX.FTZ R8, R161, R8, !PT ;  /* 0x00000008a1087209 */ /* 0x000fe40007810000 */
[----:B------:R-:W-:Y:S02]  /*106b0*/  FMNMX.FTZ R6, R195, R6, !PT ;  /* 0x00000006c3067209 */ /* 0x000fe40007810000 */
[----:B------:R-:W-:Y:S02]  /*106c0*/  IADD3 R4, R2, 0x58, RZ ;  /* 0x0000005802047810 */ /* 0x000fe40007ffe0ff */
[----:B------:R-:W-:Y:S02]  /*106d0*/  I2FP.F32.S32 R10, R10 ;  /* 0x0000000a000a7245 */ /* 0x000fe40000201400 */
[----:B------:R-:W-:Y:S02]  /*106e0*/  I2FP.F32.S32 R3, R3 ;  /* 0x0000000300037245 */ /* 0x000fe40000201400 */
[----:B------:R-:W-:Y:S01]  /*106f0*/  FMNMX.FTZ R8, R159, R8, !PT ;  /* 0x000000089f087209 */ /* 0x000fe20007810000 */
[C---:B------:R-:W-:Y:S01]  /*10700*/  FFMA.FTZ R153, R0.reuse, R10, R153 ;  /* 0x0000000a00997223 */ /* 0x040fe20000010099 */
[----:B------:R-:W-:Y:S01]  /*10710*/  FMNMX.FTZ R6, R193, R6, !PT ;  /* 0x00000006c1067209 */ /* 0x000fe20007810000 */
[CC--:B------:R-:W-:Y:S01]  /*10720*/  FFMA.FTZ R151, R0.reuse, R3.reuse, R151 ;  /* 0x0000000300977223 */ /* 0x0c0fe20000010097 */
[----:B------:R-:W-:Y:S01]  /*10730*/  I2FP.F32.S32 R4, R4 ;  /* 0x0000000400047245 */ /* 0x000fe20000201400 */
[C---:B------:R-:W-:Y:S01]  /*10740*/  FFMA.FTZ R143, R0.reuse, R3, R143 ;  /* 0x00000003008f7223 */ /* 0x040fe2000001008f */
[----:B------:R-:W-:Y:S01]  /*10750*/  FMNMX.FTZ R8, R157, R8, !PT ;  /* 0x000000089d087209 */ /* 0x000fe20007810000 */
[----:B------:R-:W-:Y:S01]  /*10760*/  FFMA.FTZ R145, R0, R10, R145 ;  /* 0x0000000a00917223 */ /* 0x000fe20000010091 */
[----:B------:R-:W-:Y:S01]  /*10770*/  IADD3 R3, R2, 0x61, RZ ;  /* 0x0000006102037810 */ /* 0x000fe20007ffe0ff */
[C---:B------:R-:W-:Y:S01]  /*10780*/  FFMA.FTZ R149, R0.reuse, R4, R149 ;  /* 0x0000000400957223 */ /* 0x040fe20000010095 */
[----:B------:R-:W-:Y:S01]  /*10790*/  FMNMX.FTZ R6, R163, R6, !PT ;  /* 0x00000006a3067209 */ /* 0x000fe20007810000 */
[----:B------:R-:W-:Y:S01]  /*107a0*/  FFMA.FTZ R141, R0, R4, R141 ;  /* 0x00000004008d7223 */ /* 0x000fe2000001008d */
[C---:B------:R-:W-:Y:S02]  /*107b0*/  IADD3 R10, R2.reuse, 0x59, RZ ;  /* 0x00000059020a7810 */ /* 0x040fe40007ffe0ff */
[----:B------:R-:W-:Y:S02]  /*107c0*/  IADD3 R4, R2, 0x60, RZ ;  /* 0x0000006002047810 */ /* 0x000fe40007ffe0ff */
[----:B------:R-:W-:Y:S02]  /*107d0*/  FMNMX.FTZ R8, R155, R8, !PT ;  /* 0x000000089b087209 */ /* 0x000fe40007810000 */
[----:B------:R-:W-:Y:S02]  /*107e0*/  I2FP.F32.S32 R3, R3 ;  /* 0x0000000300037245 */ /* 0x000fe40000201400 */
[----:B------:R-:W-:Y:S02]  /*107f0*/  FMNMX.FTZ R6, R153, R6, !PT ;  /* 0x0000000699067209 */ /* 0x000fe40007810000 */
[----:B------:R-:W-:Y:S01]  /*10800*/  I2FP.F32.S32 R10, R10 ;  /* 0x0000000a000a7245 */ /* 0x000fe20000201400 */
[CC--:B------:R-:W-:Y:S01]  /*10810*/  FFMA.FTZ R134, R0.reuse, R3.reuse, R202 ;  /* 0x0000000300867223 */ /* 0x0c0fe200000100ca */
[----:B------:R-:W-:Y:S01]  /*10820*/  I2FP.F32.S32 R4, R4 ;  /* 0x0000000400047245 */ /* 0x000fe20000201400 */
[C---:B------:R-:W-:Y:S01]  /*10830*/  FFMA.FTZ R127, R0.reuse, R3, R127 ;  /* 0x00000003007f7223 */ /* 0x040fe2000001007f */
[----:B------:R-:W-:Y:S01]  /*10840*/  FMNMX.FTZ R8, R145, R8, !PT ;  /* 0x0000000891087209 */ /* 0x000fe20007810000 */
[C---:B------:R-:W-:Y:S01]  /*10850*/  FFMA.FTZ R147, R0.reuse, R10, R147 ;  /* 0x0000000a00937223 */ /* 0x040fe20000010093 */
[----:B------:R-:W-:Y:S01]  /*10860*/  FMNMX.FTZ R6, R151, R6, !PT ;  /* 0x0000000697067209 */ /* 0x000fe20007810000 */
[-C--:B------:R-:W-:Y:S01]  /*10870*/  FFMA.FTZ R135, R0, R4.reuse, R5 ;  /* 0x0000000400877223 */ /* 0x080fe20000010005 */
[----:B------:R-:W-:Y:S01]  /*10880*/  IADD3 R3, R2, 0x69, RZ ;  /* 0x0000006902037810 */ /* 0x000fe20007ffe0ff */
[C---:B------:R-:W-:Y:S01]  /*10890*/  FFMA.FTZ R129, R0.reuse, R4, R129 ;  /* 0x0000000400817223 */ /* 0x040fe20000010081 */
[----:B------:R-:W-:Y:S01]  /*108a0*/  FMNMX.FTZ R8, R143, R8, !PT ;  /* 0x000000088f087209 */ /* 0x000fe20007810000 */
[----:B------:R-:W-:Y:S01]  /*108b0*/  FFMA.FTZ R137, R0, R10, R137 ;  /* 0x0000000a00897223 */ /* 0x000fe20000010089 */
[----:B------:R-:W-:Y:S02]  /*108c0*/  FMNMX.FTZ R6, R149, R6, !PT ;  /* 0x0000000695067209 */ /* 0x000fe40007810000 */
[C---:B------:R-:W-:Y:S02]  /*108d0*/  IADD3 R4, R2.reuse, 0x70, RZ ;  /* 0x0000007002047810 */ /* 0x040fe40007ffe0ff */
[----:B------:R-:W-:Y:S02]  /*108e0*/  IADD3 R5, R2, 0x68, RZ ;  /* 0x0000006802057810 */ /* 0x000fe40007ffe0ff */
[----:B------:R-:W-:Y:S02]  /*108f0*/  I2FP.F32.S32 R3, R3 ;  /* 0x0000000300037245 */ /* 0x000fe40000201400 */
[----:B------:R-:W-:Y:S02]  /*10900*/  FMNMX.FTZ R8, R141, R8, !PT ;  /* 0x000000088d087209 */ /* 0x000fe40007810000 */
[----:B------:R-:W-:Y:S01]  /*10910*/  FMNMX.FTZ R6, R147, R6, !PT ;  /* 0x0000000693067209 */ /* 0x000fe20007810000 */
[CC--:B------:R-:W-:Y:S01]  /*10920*/  FFMA.FTZ R132, R0.reuse, R3.reuse, R7 ;  /* 0x0000000300847223 */ /* 0x0c0fe20000010007 */
[----:B------:R-:W-:Y:S01]  /*10930*/  I2FP.F32.S32 R4, R4 ;  /* 0x0000000400047245 */ /* 0x000fe20000201400 */
[C---:B------:R-:W-:Y:S01]  /*10940*/  FFMA.FTZ R124, R0.reuse, R3, R124 ;  /* 0x00000003007c7223 */ /* 0x040fe2000001007c */
[----:B------:R-:W-:Y:S02]  /*10950*/  I2FP.F32.S32 R5, R5 ;  /* 0x0000000500057245 */ /* 0x000fe40000201400 */
[----:B------:R-:W-:Y:S01]  /*10960*/  FMNMX.FTZ R8, R137, R8, !PT ;  /* 0x0000000889087209 */ /* 0x000fe20007810000 */
[C---:B------:R-:W-:Y:S01]  /*10970*/  FFMA.FTZ R131, R0.reuse, R4, R131 ;  /* 0x0000000400837223 */ /* 0x040fe20000010083 */
[----:B------:R-:W-:Y:S01]  /*10980*/  FMNMX.FTZ R3, R135, R6, !PT ;  /* 0x0000000687037209 */ /* 0x000fe20007810000 */
[C---:B------:R-:W-:Y:S01]  /*10990*/  FFMA.FTZ R123, R0.reuse, R4, R123 ;  /* 0x00000004007b7223 */ /* 0x040fe2000001007b */
[CC--:B------:R-:W-:Y:S01]  /*109a0*/  FFMA.FTZ R133, R0.reuse, R5.reuse, R9 ;  /* 0x0000000500857223 */ /* 0x0c0fe20000010009 */
[----:B------:R-:W-:Y:S01]  /*109b0*/  FMNMX.FTZ R4, R129, R8, !PT ;  /* 0x0000000881047209 */ /* 0x000fe20007810000 */
[----:B------:R-:W-:Y:S01]  /*109c0*/  FFMA.FTZ R125, R0, R5, R125 ;  /* 0x00000005007d7223 */ /* 0x000fe2000001007d */
[----:B------:R-:W-:Y:S02]  /*109d0*/  FMNMX.FTZ R6, R134, R3, !PT ;  /* 0x0000000386067209 */ /* 0x000fe40007810000 */
[C---:B------:R-:W-:Y:S02]  /*109e0*/  IADD3 R9, R2.reuse, 0x71, RZ ;  /* 0x0000007102097810 */ /* 0x040fe40007ffe0ff */
[----:B------:R-:W-:Y:S02]  /*109f0*/  FMNMX.FTZ R4, R127, R4, !PT ;  /* 0x000000047f047209 */ /* 0x000fe40007810000 */
[----:B------:R-:W-:Y:S02]  /*10a00*/  FMNMX.FTZ R13, R133, R6, !PT ;  /* 0x00000006850d7209 */ /* 0x000fe40007810000 */
[----:B------:R-:W-:Y:S02]  /*10a10*/  IADD3 R3, R2, 0x78, RZ ;  /* 0x0000007802037810 */ /* 0x000fe40007ffe0ff */
[----:B------:R-:W-:Y:S02]  /*10a20*/  I2FP.F32.S32 R9, R9 ;  /* 0x0000000900097245 */ /* 0x000fe40000201400 */
[----:B------:R-:W-:Y:S02]  /*10a30*/  FMNMX.FTZ R7, R125, R4, !PT ;  /* 0x000000047d077209 */ /* 0x000fe40007810000 */
[----:B------:R-:W-:Y:S01]  /*10a40*/  FMNMX.FTZ R4, R132, R13, !PT ;  /* 0x0000000d84047209 */ /* 0x000fe20007810000 */
[-C--:B------:R-:W-:Y:S01]  /*10a50*/  FFMA.FTZ R130, R0, R9.reuse, R130 ;  /* 0x0000000900827223 */ /* 0x080fe20000010082 */
[----:B------:R-:W-:Y:S01]  /*10a60*/  IADD3 R5, R2, 0x79, RZ ;  /* 0x0000007902057810 */ /* 0x000fe20007ffe0ff */
[----:B------:R-:W-:Y:S01]  /*10a70*/  FFMA.FTZ R122, R0, R9, R122 ;  /* 0x00000009007a7223 */ /* 0x000fe2000001007a */
[----:B------:R-:W-:Y:S02]  /*10a80*/  I2FP.F32.S32 R3, R3 ;  /* 0x0000000300037245 */ /* 0x000fe40000201400 */
[----:B------:R-:W-:Y:S02]  /*10a90*/  FMNMX.FTZ R2, R124, R7, !PT ;  /* 0x000000077c027209 */ /* 0x000fe40007810000 */
[----:B------:R-:W-:Y:S01]  /*10aa0*/  FMNMX.FTZ R9, R131, R4, !PT ;  /* 0x0000000483097209 */ /* 0x000fe20007810000 */
[C---:B------:R-:W-:Y:S01]  /*10ab0*/  FFMA.FTZ R53, R0.reuse, R3, R53 ;  /* 0x0000000300357223 */ /* 0x040fe20000010035 */
[----:B------:R-:W-:Y:S01]  /*10ac0*/  I2FP.F32.S32 R5, R5 ;  /* 0x0000000500057245 */ /* 0x000fe20000201400 */
[----:B------:R-:W-:Y:S01]  /*10ad0*/  FFMA.FTZ R121, R0, R3, R121 ;  /* 0x0000000300797223 */ /* 0x000fe20000010079 */
        /* <DEDUP_REMOVED lines=17> */
[C---:B------:R-:W-:Y:S01]  /*10bf0*/  FMUL.FTZ R128, R3.reuse, UR4 ;  /* 0x0000000403807c20 */ /* 0x040fe20008410000 */
[----:B------:R-:W-:Y:S01]  /*10c00*/  FADD.FTZ R5, -R3, R116 ;  /* 0x0000007403057221 */ /* 0x000fe20000010100 */
[C---:B------:R-:W-:Y:S01]  /*10c10*/  FSETP.NEU.FTZ.AND P0, PT, R2.reuse, -INF , PT ;  /* 0xff8000000200780b */ /* 0x040fe20003f1d000 */
[C---:B------:R-:W-:Y:S01]  /*10c20*/  FMUL.FTZ R136, R2.reuse, UR4 ;  /* 0x0000000402887c20 */ /* 0x040fe20008410000 */
[----:B------:R-:W-:Y:S01]  /*10c30*/  FADD.FTZ R4, -R2, R117 ;  /* 0x0000007502047221 */ /* 0x000fe20000010100 */
[----:B------:R-:W-:Y:S03]  /*10c40*/  FMUL.FTZ R55, R5, UR4 ;  /* 0x0000000405377c20 */ /* 0x000fe60008410000 */
[----:B------:R-:W-:Y:S01]  /*10c50*/  FSEL R136, R136, RZ, P0 ;  /* 0x000000ff88887208 */ /* 0x000fe20000000000 */
[----:B------:R-:W-:Y:S01]  /*10c60*/  FMUL.FTZ R54, R4, UR4 ;  /* 0x0000000404367c20 */ /* 0x000fe20008410000 */
[----:B------:R-:W-:Y:S01]  /*10c70*/  FSETP.NEU.FTZ.AND P0, PT, R3, -INF , PT ;  /* 0xff8000000300780b */ /* 0x000fe20003f1d000 */
[----:B------:R-:W1:Y:S02]  /*10c80*/  MUFU.EX2 R55, R55 ;  /* 0x0000003700377308 */ /* 0x000e640000000800 */
        /* <DEDUP_REMOVED lines=9> */
[--C-:B------:R-:W-:Y:S01]  /*10d20*/  FFMA.FTZ R139, R247, UR4, -R128.reuse ;  /* 0x00000004f78b7c23 */ /* 0x100fe20008010880 */
[----:B------:R-:W2:Y:S01]  /*10d30*/  MUFU.EX2 R54, R54 ;  /* 0x0000003600367308 */ /* 0x000ea20000000800 */
[----:B------:R-:W-:Y:S01]  /*10d40*/  FFMA.FTZ R146, R203, UR4, -R128 ;  /* 0x00000004cb927c23 */ /* 0x000fe20008010880 */
[--C-:B------:R-:W-:Y:S01]  /*10d50*/  FFMA.FTZ R150, R195, UR4, -R136.reuse ;  /* 0x00000004c3967c23 */ /* 0x100fe20008010888 */
[--C-:B------:R-:W-:Y:S01]  /*10d60*/  FFMA.FTZ R148, R193, UR4, -R136.reuse ;  /* 0x00000004c1947c23 */ /* 0x100fe20008010888 */
[--C-:B------:R-:W-:Y:S01]  /*10d70*/  FFMA.FTZ R163, R163, UR4, -R136.reuse ;  /* 0x00000004a3a37c23 */ /* 0x100fe20008010888 */
        /* <DEDUP_REMOVED lines=26> */
[----:B------:R-:W-:Y:S03]  /*10f20*/  FMUL.FTZ R37, R55, R81 ;  /* 0x0000005137257220 */ /* 0x000fe60000410000 */
[----:B------:R-:W-:Y:S01]  /*10f30*/  MUFU.EX2 R138, R138 ;  /* 0x0000008a008a7308 */ /* 0x000fe20000000800 */
[--C-:B------:R-:W-:Y:S01]  /*10f40*/  FFMA.FTZ R83, R47, UR4, -R136.reuse ;  /* 0x000000042f537c23 */ /* 0x100fe20008010888 */
[----:B------:R-:W-:Y:S01]  /*10f50*/  FFMA.FTZ R80, R45, UR4, -R136 ;  /* 0x000000042d507c23 */ /* 0x000fe20008010888 */
[C---:B------:R-:W-:Y:S01]  /*10f60*/  FMUL.FTZ R46, R54.reuse, R74 ;  /* 0x0000004a362e7220 */ /* 0x040fe20000410000 */
[----:B------:R-:W-:Y:S01]  /*10f70*/  FMUL.FTZ R47, R54, R75 ;  /* 0x0000004b362f7220 */ /* 0x000fe20000410000 */
[C---:B------:R-:W-:Y:S01]  /*10f80*/  FMUL.FTZ R44, R55.reuse, R72 ;  /* 0x00000048372c7220 */ /* 0x040fe20000410000 */
[----:B------:R-:W-:Y:S01]  /*10f90*/  FMUL.FTZ R45, R55, R73 ;  /* 0x00000049372d7220 */ /* 0x000fe20000410000 */
[--C-:B------:R-:W-:Y:S03]  /*10fa0*/  FFMA.FTZ R82, R235, UR4, -R128.reuse ;  /* 0x00000004eb527c23 */ /* 0x100fe60008010880 */
[----:B------:R-:W2:Y:S01]  /*10fb0*/  MUFU.EX2 R117, R117 ;  /* 0x0000007500757308 */ /* 0x000ea20000000800 */
[----:B-1----:R-:W-:Y:S01]  /*10fc0*/  F2FP.BF16.F32.PACK_AB R57, R140, R199 ;  /* 0x000000c78c39723e */ /* 0x002fe200000010ff */
[----:B------:R-:W-:Y:S01]  /*10fd0*/  FFMA.FTZ R81, R233, UR4, -R128 ;  /* 0x00000004e9517c23 */ /* 0x000fe20008010880 */
[----:B------:R-:W-:Y:S01]  /*10fe0*/  FFMA.FTZ R88, R225, UR4, -R136 ;  /* 0x00000004e1587c23 */ /* 0x000fe20008010888 */
[----:B------:R-:W-:Y:S01]  /*10ff0*/  FFMA.FTZ R97, R221, UR4, -R128 ;  /* 0x00000004dd617c23 */ /* 0x000fe20008010880 */
[----:B------:R-:W-:Y:S01]  /*11000*/  FFMA.FTZ R91, R231, UR4, -R136 ;  /* 0x00000004e75b7c23 */ /* 0x000fe20008010888 */
[--C-:B------:R-:W-:Y:S01]  /*11010*/  FFMA.FTZ R90, R219, UR4, -R128.reuse ;  /* 0x00000004db5a7c23 */ /* 0x100fe20008010880 */
[--C-:B------:R-:W-:Y:S03]  /*11020*/  FFMA.FTZ R89, R217, UR4, -R128.reuse ;  /* 0x00000004d9597c23 */ /* 0x100fe60008010880 */
[----:B------:R-:W-:Y:S01]  /*11030*/  MUFU.EX2 R144, R144 ;  /* 0x0000009000907308 */ /* 0x000fe20000000800 */
[----:B------:R-:W-:Y:S01]  /*11040*/  LDSM.16.MT88.4 R72, [R164+0xc400] ;  /* 0x00c40000a448783b */ /* 0x000fe20000004200 */
[--C-:B------:R-:W-:Y:S01]  /*11050*/  FFMA.FTZ R106, R121, UR4, -R128.reuse ;  /* 0x00000004796a7c23 */ /* 0x100fe20008010880 */
[--C-:B------:R-:W-:Y:S01]  /*11060*/  FFMA.FTZ R112, R122, UR4, -R128.reuse ;  /* 0x000000047a707c23 */ /* 0x100fe20008010880 */
[--C-:B------:R-:W-:Y:S01]  /*11070*/  FFMA.FTZ R154, R161, UR4, -R128.reuse ;  /* 0x00000004a19a7c23 */ /* 0x100fe20008010880 */
[--C-:B------:R-:W-:Y:S01]  /*11080*/  FFMA.FTZ R159, R159, UR4, -R128.reuse ;  /* 0x000000049f9f7c23 */ /* 0x100fe20008010880 */
[--C-:B------:R-:W-:Y:S01]  /*11090*/  FFMA.FTZ R157, R157, UR4, -R128.reuse ;  /* 0x000000049d9d7c23 */ /* 0x100fe20008010880 */
[----:B------:R-:W-:Y:S03]  /*110a0*/  FFMA.FTZ R152, R155, UR4, -R128 ;  /* 0x000000049b987c23 */ /* 0x000fe60008010880 */
[----:B------:R-:W1:Y:S01]  /*110b0*/  MUFU.EX2 R142, R142 ;  /* 0x0000008e008e7308 */ /* 0x000e620000000800 */
[----:B--2---:R-:W-:Y:S01]  /*110c0*/  F2FP.BF16.F32.PACK_AB R59, R117, R138 ;  /* 0x0000008a753b723e */ /* 0x004fe200000010ff */
[----:B------:R-:W-:Y:S01]  /*110d0*/  LDSM.16.MT88.4 R108, [R164+0xac00] ;  /* 0x00ac0000a46c783b */ /* 0x000fe20000004200 */
[----:B------:R-:W-:Y:S01]  /*110e0*/  FFMA.FTZ R199, R54, R189, R199 ;  /* 0x000000bd36c77223 */ /* 0x000fe200000100c7 */
[--C-:B------:R-:W-:Y:S01]  /*110f0*/  FFMA.FTZ R105, R215, UR4, -R136.reuse ;  /* 0x00000004d7697c23 */ /* 0x100fe20008010888 */
[--C-:B------:R-:W-:Y:S01]  /*11100*/  FFMA.FTZ R98, R213, UR4, -R136.reuse ;  /* 0x00000004d5627c23 */ /* 0x100fe20008010888 */
[--C-:B------:R-:W-:Y:S01]  /*11110*/  FFMA.FTZ R96, R211, UR4, -R136.reuse ;  /* 0x00000004d3607c23 */ /* 0x100fe20008010888 */
[----:B------:R-:W-:Y:S03]  /*11120*/  FFMA.FTZ R99, R209, UR4, -R136 ;  /* 0x00000004d1637c23 */ /* 0x000fe60008010888 */
[----:B------:R-:W2:Y:S01]  /*11130*/  MUFU.EX2 R139, R139 ;  /* 0x0000008b008b7308 */ /* 0x000ea20000000800 */
[--C-:B------:R-:W-:Y:S01]  /*11140*/  FFMA.FTZ R104, R207, UR4, -R128.reuse ;  /* 0x00000004cf687c23 */ /* 0x100fe20008010880 */
[--C-:B------:R-:W-:Y:S01]  /*11150*/  FFMA.FTZ R201, R201, UR4, -R128.reuse ;  /* 0x00000004c9c97c23 */ /* 0x100fe20008010880 */
[----:B------:R-:W-:Y:S01]  /*11160*/  FFMA.FTZ R107, R205, UR4, -R128 ;  /* 0x00000004cd6b7c23 */ /* 0x000fe20008010880 */
[----:B------:R-:W-:Y:S01]  /*11170*/  FADD.FTZ R199, R140, R199 ;  /* 0x000000c78cc77221 */ /* 0x000fe20000010000 */
[--C-:B------:R-:W-:Y:S01]  /*11180*/  FFMA.FTZ R158, R153, UR4, -R136.reuse ;  /* 0x00000004999e7c23 */ /* 0x100fe20008010888 */
[--C-:B------:R-:W-:Y:S01]  /*11190*/  FFMA.FTZ R151, R151, UR4, -R136.reuse ;  /* 0x0000000497977c23 */ /* 0x100fe20008010888 */
[----:B------:R-:W-:Y:S03]  /*111a0*/  FFMA.FTZ R156, R149, UR4, -R136 ;  /* 0x00000004959c7c23 */ /* 0x000fe60008010888 */
[----:B------:R-:W-:Y:S01]  /*111b0*/  MUFU.EX2 R83, R83 ;  /* 0x0000005300537308 */ /* 0x000fe20000000800 */
[----:B-1----:R-:W-:Y:S01]  /*111c0*/  F2FP.BF16.F32.PACK_AB R56, R142, R144 ;  /* 0x000000908e38723e */ /* 0x002fe200000010ff */
[----:B------:R-:W-:Y:S01]  /*111d0*/  FFMA.FTZ R144, R55, R188, R144 ;  /* 0x000000bc37907223 */ /* 0x000fe20000010090 */
[----:B------:R-:W-:Y:S01]  /*111e0*/  FADD.FTZ R138, R138, R199 ;  /* 0x000000c78a8a7221 */ /* 0x000fe20000010000 */
[----:B------:R-:W-:Y:S01]  /*111f0*/  FFMA.FTZ R147, R147, UR4, -R136 ;  /* 0x0000000493937c23 */ /* 0x000fe20008010888 */
[--C-:B------:R-:W-:Y:S01]  /*11200*/  FFMA.FTZ R145, R145, UR4, -R128.reuse ;  /* 0x0000000491917c23 */ /* 0x100fe20008010880 */
[----:B------:R-:W-:Y:S01]  /*11210*/  FFMA.FTZ R160, R143, UR4, -R128 ;  /* 0x000000048fa07c23 */ /* 0x000fe20008010880 */
[----:B------:R-:W-:Y:S03]  /*11220*/  FADD.FTZ R138, R117, R138 ;  /* 0x0000008a758a7221 */ /* 0x000fe60000010000 */
[----:B------:R-:W-:Y:S01]  /*11230*/  MUFU.EX2 R82, R82 ;  /* 0x0000005200527308 */ /* 0x000fe20000000800 */
[----:B--2---:R-:W-:Y:S01]  /*11240*/  F2FP.BF16.F32.PACK_AB R58, R116, R139 ;  /* 0x0000008b743a723e */ /* 0x004fe200000010ff */
[--C-:B------:R-:W-:Y:S01]  /*11250*/  FFMA.FTZ R141, R141, UR4, -R128.reuse ;  /* 0x000000048d8d7c23 */ /* 0x100fe20008010880 */
[----:B------:R-:W-:Y:S01]  /*11260*/  FFMA.FTZ R140, R137, UR4, -R128 ;  /* 0x00000004898c7c23 */ /* 0x000fe20008010880 */
[--C-:B------:R-:W-:Y:S01]  /*11270*/  FFMA.FTZ R135, R135, UR4, -R136.reuse ;  /* 0x0000000487877c23 */ /* 0x100fe20008010888 */
[----:B------:R-:W-:Y:S01]  /*11280*/  FFMA.FTZ R134, R134, UR4, -R136 ;  /* 0x0000000486867c23 */ /* 0x000fe20008010888 */
[----:B------:R-:W-:Y:S01]  /*11290*/  FADD.FTZ R144, R142, R144 ;  /* 0x000000908e907221 */ /* 0x000fe20000010000 */
[----:B------:R-:W-:Y:S01]  /*112a0*/  FFMA.FTZ R129, R129, UR4, -R128 ;  /* 0x0000000481817c23 */ /* 0x000fe20008010880 */
[C---:B------:R-:W-:Y:S02]  /*112b0*/  HMMA.16816.F32.BF16 R4, R56.reuse, R16, R4 ;  /* 0x000000103804723c */ /* 0x040fe40000041804 */
[----:B------:R-:W-:Y:S03]  /*112c0*/  MUFU.EX2 R88, R88 ;  /* 0x0000005800587308 */ /* 0x000fe60000000800 */
[----:B------:R-:W-:Y:S01]  /*112d0*/  FADD.FTZ R139, R139, R144 ;  /* 0x000000908b8b7221 */ /* 0x000fe20000010000 */
[C---:B------:R-:W-:Y:S06]  /*112e0*/  HMMA.16816.F32.BF16 R8, R56.reuse, R18, R8 ;  /* 0x000000123808723c */ /* 0x040fec0000041808 */
[----:B------:R-:W-:Y:S01]  /*112f0*/  MUFU.EX2 R97, R97 ;  /* 0x0000006100617308 */ /* 0x000fe20000000800 */
[----:B------:R-:W-:Y:S01]  /*11300*/  ISETP.GT.AND P0, PT, R174, 0x1, PT ;  /* 0x00000001ae00780c */ /* 0x000fe20003f04270 */
[C---:B------:R-:W-:Y:S01]  /*11310*/  FMUL.FTZ R16, R55.reuse, R100 ;  /* 0x0000006437107220 */ /* 0x040fe20000410000 */
[C---:B------:R-:W-:Y:S03]  /*11320*/  HMMA.16816.F32.BF16 R12, R56.reuse, R24, R12 ;  /* 0x00000018380c723c */ /* 0x040fe6000004180c */
[C---:B------:R-:W-:Y:S01]  /*11330*/  FMUL.FTZ R19, R54.reuse, R103 ;  /* 0x0000006736137220 */ /* 0x040fe20000410000 */
[----:B------:R-:W-:Y:S01]  /*11340*/  FMUL.FTZ R18, R54, R102 ;  /* 0x0000006636127220 */ /* 0x000fe20000410000 */
[----:B------:R-:W-:Y:S01]  /*11350*/  FMUL.FTZ R17, R55, R101 ;  /* 0x0000006537117220 */ /* 0x000fe20000410000 */
[----:B------:R-:W-:Y:S01]  /*11360*/  FFMA.FTZ R100, R131, UR4, -R136 ;  /* 0x0000000483647c23 */ /* 0x000fe20008010888 */
[----:B------:R-:W-:Y:S01]  /*11370*/  MUFU.EX2 R146, R146 ;  /* 0x0000009200927308 */ /* 0x000fe20000000800 */
[--C-:B------:R-:W-:Y:S03]  /*11380*/  FFMA.FTZ R101, R124, UR4, -R128.reuse ;  /* 0x000000047c657c23 */ /* 0x100fe60008010880 */
[----:B------:R-:W-:Y:S01]  /*11390*/  FADD.FTZ R139, R116, R139 ;  /* 0x0000008b748b7221 */ /* 0x000fe20000010000 */
[C---:B------:R-:W-:Y:S01]  /*113a0*/  FMUL.FTZ R24, R55.reuse, R92 ;  /* 0x0000005c37187220 */ /* 0x040fe20000410000 */
[C---:B------:R-:W-:Y:S03]  /*113b0*/  HMMA.16816.F32.BF16 R16, R56.reuse, R26, R16 ;  /* 0x0000001a3810723c */ /* 0x040fe60000041810 */
[----:B------:R-:W-:Y:S01]  /*113c0*/  FMUL.FTZ R25, R55, R93 ;  /* 0x0000005d37197220 */ /* 0x000fe20000410000 */
[----:B------:R-:W-:Y:S01]  /*113d0*/  MUFU.EX2 R116, R101 ;  /* 0x0000006500747308 */ /* 0x000fe20000000800 */
[----:B------:R-:W-:Y:S01]  /*113e0*/  FFMA.FTZ R92, R223, UR4, -R128 ;  /* 0x00000004df5c7c23 */ /* 0x000fe20008010880 */
[C---:B------:R-:W-:Y:S05]  /*113f0*/  HMMA.16816.F32.BF16 R20, R56.reuse, R32, R20 ;  /* 0x000000203814723c */ /* 0x040fea0000041814 */
[C---:B------:R-:W-:Y:S01]  /*11400*/  FMUL.FTZ R26, R54.reuse, R94 ;  /* 0x0000005e361a7220 */ /* 0x040fe20000410000 */
[----:B------:R-:W-:Y:S02]  /*11410*/  FMUL.FTZ R27, R54, R95 ;  /* 0x0000005f361b7220 */ /* 0x000fe40000410000 */
[----:B------:R-:W-:Y:S03]  /*11420*/  MUFU.EX2 R92, R92 ;  /* 0x0000005c005c7308 */ /* 0x000fe60000000800 */
[--C-:B------:R-:W-:Y:S01]  /*11430*/  FFMA.FTZ R95, R130, UR4, -R136.reuse ;  /* 0x00000004825f7c23 */ /* 0x100fe20008010888 */
[--C-:B------:R-:W-:Y:S01]  /*11440*/  FFMA.FTZ R94, R53, UR4, -R136.reuse ;  /* 0x00000004355e7c23 */ /* 0x100fe20008010888 */
[C---:B------:R-:W-:Y:S01]  /*11450*/  FMUL.FTZ R32, R55.reuse, R84 ;  /* 0x0000005437207220 */ /* 0x040fe20000410000 */
[C---:B------:R-:W-:Y:S04]  /*11460*/  HMMA.16816.F32.BF16 R24, R56.reuse, R34, R24 ;  /* 0x000000223818723c */ /* 0x040fe80000041818 */
[----:B------:R-:W-:Y:S01]  /*11470*/  MUFU.EX2 R121, R100 ;  /* 0x0000006400797308 */ /* 0x000fe20000000800 */
[----:B------:R-:W-:Y:S01]  /*11480*/  FMUL.FTZ R33, R55, R85 ;  /* 0x0000005537217220 */ /* 0x000fe20000410000 */
[--C-:B------:R-:W-:Y:S01]  /*11490*/  FFMA.FTZ R84, R67, UR4, -R136.reuse ;  /* 0x0000000443547c23 */ /* 0x100fe20008010888 */
[----:B------:R-:W-:Y:S01]  /*114a0*/  FFMA.FTZ R85, R239, UR4, -R136 ;  /* 0x00000004ef557c23 */ /* 0x000fe20008010888 */
[C---:B------:R-:W-:Y:S06]  /*114b0*/  HMMA.16816.F32.BF16 R28, R56.reuse, R40, R28 ;  /* 0x00000028381c723c */ /* 0x040fec000004181c */
[----:B------:R-:W-:Y:S01]  /*114c0*/  MUFU.EX2 R84, R84 ;  /* 0x0000005400547308 */ /* 0x000fe20000000800 */
[C---:B------:R-:W-:Y:S01]  /*114d0*/  FMUL.FTZ R34, R54.reuse, R86 ;  /* 0x0000005636227220 */ /* 0x040fe20000410000 */
[----:B------:R-:W-:Y:S03]  /*114e0*/  FMUL.FTZ R35, R54, R87 ;  /* 0x0000005736237220 */ /* 0x000fe60000410000 */
[----:B------:R-:W-:Y:S01]  /*114f0*/  FMUL.FTZ R40, R55, R76 ;  /* 0x0000004c37287220 */ /* 0x000fe20000410000 */
[----:B------:R-:W-:Y:S02]  /*11500*/  FFMA.FTZ R76, R65, UR4, -R128 ;  /* 0x00000004414c7c23 */ /* 0x000fe40008010880 */
[----:B------:R-:W-:Y:S01]  /*11510*/  LDSM.16.MT88.4 R64, [R118+0x9400] ;  /* 0x009400007640783b */ /* 0x000fe20000004200 */
[----:B------:R-:W-:Y:S01]  /*11520*/  FMUL.FTZ R41, R55, R77 ;  /* 0x0000004d37297220 */ /* 0x000fe20000410000 */
[--C-:B------:R-:W-:Y:S01]  /*11530*/  FFMA.FTZ R77, R133, UR4, -R136.reuse ;  /* 0x00000004854d7c23 */ /* 0x100fe20008010888 */
[C---:B------:R-:W-:Y:S01]  /*11540*/  HMMA.16816.F32.BF16 R32, R56.reuse, R42, R32 ;  /* 0x0000002a3820723c */ /* 0x040fe20000041820 */
[----:B------:R-:W1:Y:S02]  /*11550*/  MUFU.EX2 R76, R76 ;  /* 0x0000004c004c7308 */ /* 0x000e640000000800 */
[--C-:B------:R-:W-:Y:S01]  /*11560*/  FFMA.FTZ R87, R227, UR4, -R136.reuse ;  /* 0x00000004e3577c23 */ /* 0x100fe20008010888 */
[----:B------:R-:W-:Y:S01]  /*11570*/  FFMA.FTZ R133, R132, UR4, -R136 ;  /* 0x0000000484857c23 */ /* 0x000fe20008010888 */
[----:B------:R-:W-:Y:S01]  /*11580*/  FFMA.FTZ R93, R237, UR4, -R128 ;  /* 0x00000004ed5d7c23 */ /* 0x000fe20008010880 */
[C---:B------:R-:W-:Y:S05]  /*11590*/  HMMA.16816.F32.BF16 R36, R56.reuse, R48, R36 ;  /* 0x000000303824723c */ /* 0x040fea0000041824 */
[----:B------:R-:W-:Y:S01]  /*115a0*/  MUFU.EX2 R85, R85 ;  /* 0x0000005500557308 */ /* 0x000fe20000000800 */
[C---:B------:R-:W-:Y:S01]  /*115b0*/  FMUL.FTZ R42, R54.reuse, R78 ;  /* 0x0000004e362a7220 */ /* 0x040fe20000410000 */
[----:B------:R-:W-:Y:S01]  /*115c0*/  FMUL.FTZ R43, R54, R79 ;  /* 0x0000004f362b7220 */ /* 0x000fe20000410000 */
[C---:B------:R-:W-:Y:S03]  /*115d0*/  FMUL.FTZ R48, R55.reuse, R68 ;  /* 0x0000004437307220 */ /* 0x040fe60000410000 */
[----:B------:R-:W-:Y:S04]  /*115e0*/  FMUL.FTZ R49, R55, R69 ;  /* 0x0000004537317220 */ /* 0x000fe80000410000 */
[----:B------:R-:W-:Y:S01]  /*115f0*/  MUFU.EX2 R87, R87 ;  /* 0x0000005700577308 */ /* 0x000fe20000000800 */
[----:B-1----:R-:W-:Y:S01]  /*11600*/  FADD.FTZ R102, R76, R139 ;  /* 0x0000008b4c667221 */ /* 0x002fe20000010000 */
[C---:B------:R-:W-:Y:S03]  /*11610*/  HMMA.16816.F32.BF16 R40, R56.reuse, R50, R40 ;  /* 0x000000323828723c */ /* 0x040fe60000041828 */
[--C-:B------:R-:W-:Y:S01]  /*11620*/  FFMA.FTZ R86, R229, UR4, -R136.reuse ;  /* 0x00000004e5567c23 */ /* 0x100fe20008010888 */
[----:B------:R-:W-:Y:S01]  /*11630*/  FFMA.FTZ R136, R52, UR4, -R136 ;  /* 0x0000000434887c23 */ /* 0x000fe20008010888 */
[--C-:B------:R-:W-:Y:S01]  /*11640*/  FFMA.FTZ R117, R125, UR4, -R128.reuse ;  /* 0x000000047d757c23 */ /* 0x100fe20008010880 */
[C---:B------:R-:W-:Y:S02]  /*11650*/  HMMA.16816.F32.BF16 R44, R56.reuse, R60, R44 ;  /* 0x0000003c382c723c */ /* 0x040fe4000004182c */
[----:B------:R-:W1:Y:S03]  /*11660*/  MUFU.EX2 R93, R93 ;  /* 0x0000005d005d7308 */ /* 0x000e660000000800 */
[C---:B------:R-:W-:Y:S01]  /*11670*/  FMUL.FTZ R50, R54.reuse, R70 ;  /* 0x0000004636327220 */ /* 0x040fe20000410000 */
[----:B------:R-:W-:Y:S01]  /*11680*/  FMUL.FTZ R51, R54, R71 ;  /* 0x0000004736337220 */ /* 0x000fe20000410000 */
[----:B------:R-:W-:Y:S01]  /*11690*/  FFMA.FTZ R123, R123, UR4, -R128 ;  /* 0x000000047b7b7c23 */ /* 0x000fe20008010880 */
[----:B------:R-:W-:Y:S04]  /*116a0*/  LDSM.16.MT88.4 R68, [R118+0xa000] ;  /* 0x00a000007644783b */ /* 0x000fe80000004200 */
[----:B------:R2:W-:Y:S01]  /*116b0*/  MUFU.EX2 R132, R77 ;  /* 0x0000004d00847308 */ /* 0x0005e20000000800 */
[----:B------:R-:W-:Y:S01]  /*116c0*/  MOV R174, R120 ;  /* 0x0000007800ae7202 */ /* 0x000fe20000000f00 */
[----:B------:R-:W-:Y:S02]  /*116d0*/  HMMA.16816.F32.BF16 R48, R56, R62, R48 ;  /* 0x0000003e3830723c */ /* 0x000fe40000041830 */
[----:B------:R-:W3:Y:S06]  /*116e0*/  LDSM.16.MT88.4 R60, [R164+0x9400] ;  /* 0x00940000a43c783b */ /* 0x000eec0000004200 */
[----:B------:R-:W4:Y:S03]  /*116f0*/  MUFU.EX2 R80, R80 ;  /* 0x0000005000507308 */ /* 0x000f260000000800 */
[C---:B-1----:R-:W-:Y:S01]  /*11700*/  F2FP.BF16.F32.PACK_AB R56, R93.reuse, R76 ;  /* 0x0000004c5d38723e */ /* 0x042fe200000010ff */
[----:B------:R-:W-:Y:S01]  /*11710*/  FADD.FTZ R93, R93, R102 ;  /* 0x000000665d5d7221 */ /* 0x000fe20000010000 */
[C---:B------:R-:W-:Y:S05]  /*11720*/  F2FP.BF16.F32.PACK_AB R57, R84.reuse, R85 ;  /* 0x000000555439723e */ /* 0x040fea00000010ff */
[----:B------:R-:W1:Y:S01]  /*11730*/  MUFU.EX2 R81, R81 ;  /* 0x0000005100517308 */ /* 0x000e620000000800 */
[----:B--2---:R-:W-:Y:S01]  /*11740*/  LDSM.16.MT88.4 R76, [R164+0xe800] ;  /* 0x00e80000a44c783b */ /* 0x004fe20000004200 */
[----:B------:R-:W-:Y:S04]  /*11750*/  FADD.FTZ R85, R85, R138 ;  /* 0x0000008a55557221 */ /* 0x000fe80000010000 */
[----:B------:R-:W-:Y:S04]  /*11760*/  FADD.FTZ R84, R84, R85 ;  /* 0x0000005554547221 */ /* 0x000fe80000010000 */
[----:B------:R-:W-:Y:S01]  /*11770*/  MUFU.EX2 R86, R86 ;  /* 0x0000005600567308 */ /* 0x000fe20000000800 */
[C---:B----4-:R-:W-:Y:S01]  /*11780*/  F2FP.BF16.F32.PACK_AB R59, R80.reuse, R83 ;  /* 0x00000053503b723e */ /* 0x050fe200000010ff */
[----:B------:R-:W-:Y:S01]  /*11790*/  LDSM.16.MT88.4 R100, [R118+0xac00] ;  /* 0x00ac00007664783b */ /* 0x000fe20000004200 */
[----:B------:R-:W-:Y:S04]  /*117a0*/  FADD.FTZ R83, R83, R84 ;  /* 0x0000005453537221 */ /* 0x000fe80000010000 */
[----:B------:R-:W-:Y:S03]  /*117b0*/  FADD.FTZ R80, R80, R83 ;  /* 0x0000005350507221 */ /* 0x000fe60000010000 */
[----:B------:R-:W2:Y:S01]  /*117c0*/  MUFU.EX2 R91, R91 ;  /* 0x0000005b005b7308 */ /* 0x000ea20000000800 */
[C---:B-1----:R-:W-:Y:S01]  /*117d0*/  F2FP.BF16.F32.PACK_AB R58, R81.reuse, R82 ;  /* 0x00000052513a723e */ /* 0x042fe200000010ff */
[----:B------:R-:W-:Y:S04]  /*117e0*/  FADD.FTZ R82, R82, R93 ;  /* 0x0000005d52527221 */ /* 0x000fe80000010000 */
[----:B------:R-:W-:Y:S04]  /*117f0*/  FADD.FTZ R81, R81, R82 ;  /* 0x0000005251517221 */ /* 0x000fe80000010000 */
[----:B------:R-:W-:Y:S01]  /*11800*/  MUFU.EX2 R124, R95 ;  /* 0x0000005f007c7308 */ /* 0x000fe20000000800 */
[C---:B---3--:R-:W-:Y:S09]  /*11810*/  HMMA.16816.F32.BF16 R4, R56.reuse, R60, R4 ;  /* 0x0000003c3804723c */ /* 0x048ff20000041804 */
[----:B------:R-:W-:Y:S01]  /*11820*/  MUFU.EX2 R122, R94 ;  /* 0x0000005e007a7308 */ /* 0x000fe20000000800 */
[C---:B------:R-:W-:Y:S01]  /*11830*/  HMMA.16816.F32.BF16 R8, R56.reuse, R62, R8 ;  /* 0x0000003e3808723c */ /* 0x040fe20000041808 */
[----:B------:R-:W1:Y:S08]  /*11840*/  LDSM.16.MT88.4 R60, [R164+0xb400] ;  /* 0x00b40000a43c783b */ /* 0x000e700000004200 */
[----:B------:R-:W-:Y:S01]  /*11850*/  MUFU.EX2 R197, R197 ;  /* 0x000000c500c57308 */ /* 0x000fe20000000800 */
[C---:B------:R-:W-:Y:S09]  /*11860*/  HMMA.16816.F32.BF16 R12, R56.reuse, R64, R12 ;  /* 0x00000040380c723c */ /* 0x040ff2000004180c */
[----:B------:R-:W-:Y:S01]  /*11870*/  MUFU.EX2 R150, R150 ;  /* 0x0000009600967308 */ /* 0x000fe20000000800 */
[C---:B------:R-:W-:Y:S01]  /*11880*/  HMMA.16816.F32.BF16 R16, R56.reuse, R66, R16 ;  /* 0x000000423810723c */ /* 0x040fe20000041810 */
[----:B------:R-:W3:Y:S08]  /*11890*/  LDSM.16.MT88.4 R64, [R118+0xb400] ;  /* 0x00b400007640783b */ /* 0x000ef00000004200 */
[----:B------:R-:W-:Y:S10]  /*118a0*/  MUFU.EX2 R148, R148 ;  /* 0x0000009400947308 */ /* 0x000ff40000000800 */
[----:B------:R-:W-:Y:S10]  /*118b0*/  MUFU.EX2 R163, R163 ;  /* 0x000000a300a37308 */ /* 0x000ff40000000800 */
[----:B------:R-:W-:Y:S01]  /*118c0*/  MUFU.EX2 R154, R154 ;  /* 0x0000009a009a7308 */ /* 0x000fe20000000800 */
[C---:B-1----:R-:W-:Y:S09]  /*118d0*/  HMMA.16816.F32.BF16 R20, R56.reuse, R60, R20 ;  /* 0x0000003c3814723c */ /* 0x042ff20000041814 */
[----:B------:R-:W-:Y:S01]  /*118e0*/  MUFU.EX2 R159, R159 ;  /* 0x0000009f009f7308 */ /* 0x000fe20000000800 */
[C---:B------:R-:W-:Y:S01]  /*118f0*/  HMMA.16816.F32.BF16 R24, R56.reuse, R62, R24 ;  /* 0x0000003e3818723c */ /* 0x040fe20000041818 */
[----:B------:R-:W1:Y:S08]  /*11900*/  LDSM.16.MT88.4 R60, [R164+0xd400] ;  /* 0x00d40000a43c783b */ /* 0x000e700000004200 */
[----:B------:R-:W-:Y:S01]  /*11910*/  MUFU.EX2 R157, R157 ;  /* 0x0000009d009d7308 */ /* 0x000fe20000000800 */
[C---:B---3--:R-:W-:Y:S06]  /*11920*/  HMMA.16816.F32.BF16 R28, R56.reuse, R64, R28 ;  /* 0x00000040381c723c */ /* 0x048fec000004181c */
[C---:B------:R-:W-:Y:S01]  /*11930*/  HMMA.16816.F32.BF16 R32, R56.reuse, R66, R32 ;  /* 0x000000423820723c */ /* 0x040fe20000041820 */
[----:B------:R-:W3:Y:S02]  /*11940*/  LDSM.16.MT88.4 R64, [R118+0xd400] ;  /* 0x00d400007640783b */ /* 0x000ee40000004200 */
[----:B------:R-:W-:Y:S10]  /*11950*/  MUFU.EX2 R152, R152 ;  /* 0x0000009800987308 */ /* 0x000ff40000000800 */
[----:B------:R-:W-:Y:S10]  /*11960*/  MUFU.EX2 R90, R90 ;  /* 0x0000005a005a7308 */ /* 0x000ff40000000800 */
[----:B------:R-:W4:Y:S10]  /*11970*/  MUFU.EX2 R89, R89 ;  /* 0x0000005900597308 */ /* 0x000f340000000800 */
[----:B------:R-:W-:Y:S01]  /*11980*/  MUFU.EX2 R105, R105 ;  /* 0x0000006900697308 */ /* 0x000fe20000000800 */
[C---:B-1----:R-:W-:Y:S09]  /*11990*/  HMMA.16816.F32.BF16 R36, R56.reuse, R60, R36 ;  /* 0x0000003c3824723c */ /* 0x042ff20000041824 */
[----:B------:R-:W-:Y:S01]  /*119a0*/  MUFU.EX2 R98, R98 ;  /* 0x0000006200627308 */ /* 0x000fe20000000800 */
[C---:B------:R-:W-:Y:S01]  /*119b0*/  HMMA.16816.F32.BF16 R40, R56.reuse, R62, R40 ;  /* 0x0000003e3828723c */ /* 0x040fe20000041828 */
[----:B------:R-:W1:Y:S05]  /*119c0*/  LDSM.16.MT88.4 R60, [R164+0x9800] ;  /* 0x00980000a43c783b */ /* 0x000e6a0000004200 */
[C---:B---3--:R-:W-:Y:S03]  /*119d0*/  HMMA.16816.F32.BF16 R44, R56.reuse, R64, R44 ;  /* 0x00000040382c723c */ /* 0x048fe6000004182c */
[----:B------:R-:W-:Y:S03]  /*119e0*/  MUFU.EX2 R96, R96 ;  /* 0x0000006000607308 */ /* 0x000fe60000000800 */
[----:B------:R-:W-:Y:S01]  /*119f0*/  HMMA.16816.F32.BF16 R48, R56, R66, R48 ;  /* 0x000000423830723c */ /* 0x000fe20000041830 */
[----:B------:R-:W3:Y:S06]  /*11a00*/  LDSM.16.MT88.4 R64, [R118+0x9800] ;  /* 0x009800007640783b */ /* 0x000eec0000004200 */
[----:B------:R-:W-:Y:S01]  /*11a10*/  MUFU.EX2 R99, R99 ;  /* 0x0000006300637308 */ /* 0x000fe20000000800 */
[----:B------:R-:W-:Y:S03]  /*11a20*/  F2FP.BF16.F32.PACK_AB R59, R88, R87 ;  /* 0x00000057583b723e */ /* 0x000fe600000010ff */
[----:B------:R-:W-:Y:S06]  /*11a30*/  F2FP.BF16.F32.PACK_AB R56, R97, R92 ;  /* 0x0000005c6138723e */ /* 0x000fec00000010ff */
[----:B------:R-:W-:Y:S01]  /*11a40*/  MUFU.EX2 R104, R104 ;  /* 0x0000006800687308 */ /* 0x000fe20000000800 */
[C---:B--2---:R-:W-:Y:S01]  /*11a50*/  F2FP.BF16.F32.PACK_AB R57, R86.reuse, R91 ;  /* 0x0000005b5639723e */ /* 0x044fe200000010ff */
[----:B------:R-:W-:Y:S01]  /*11a60*/  FADD.FTZ R91, R91, R80 ;  /* 0x000000505b5b7221 */ /* 0x000fe20000010000 */
[----:B----4-:R-:W-:Y:S03]  /*11a70*/  F2FP.BF16.F32.PACK_AB R58, R89, R90 ;  /* 0x0000005a593a723e */ /* 0x010fe600000010ff */
[----:B------:R-:W-:Y:S04]  /*11a80*/  FADD.FTZ R86, R86, R91 ;  /* 0x0000005b56567221 */ /* 0x000fe80000010000 */
[----:B------:R-:W-:Y:S10]  /*11a90*/  MUFU.EX2 R201, R201 ;  /* 0x000000c900c97308 */ /* 0x000ff40000000800 */
[----:B------:R-:W-:Y:S01]  /*11aa0*/  MUFU.EX2 R107, R107 ;  /* 0x0000006b006b7308 */ /* 0x000fe20000000800 */
[C---:B-1----:R-:W-:Y:S06]  /*11ab0*/  HMMA.16816.F32.BF16 R4, R56.reuse, R60, R4 ;  /* 0x0000003c3804723c */ /* 0x042fec0000041804 */
[C---:B------:R-:W-:Y:S01]  /*11ac0*/  HMMA.16816.F32.BF16 R8, R56.reuse, R62, R8 ;  /* 0x0000003e3808723c */ /* 0x040fe20000041808 */
[----:B------:R-:W1:Y:S02]  /*11ad0*/  LDSM.16.MT88.4 R60, [R164+0xb800] ;  /* 0x00b80000a43c783b */ /* 0x000e640000004200 */
[----:B------:R-:W-:Y:S03]  /*11ae0*/  MUFU.EX2 R158, R158 ;  /* 0x0000009e009e7308 */ /* 0x000fe60000000800 */
[C---:B---3--:R-:W-:Y:S07]  /*11af0*/  HMMA.16816.F32.BF16 R12, R56.reuse, R64, R12 ;  /* 0x00000040380c723c */ /* 0x048fee000004180c */
[----:B------:R-:W2:Y:S01]  /*11b00*/  MUFU.EX2 R151, R151 ;  /* 0x0000009700977308 */ /* 0x000ea20000000800 */
[C---:B------:R-:W-:Y:S01]  /*11b10*/  HMMA.16816.F32.BF16 R16, R56.reuse, R66, R16 ;  /* 0x000000423810723c */ /* 0x040fe20000041810 */
[----:B------:R-:W3:Y:S08]  /*11b20*/  LDSM.16.MT88.4 R64, [R118+0xb800] ;  /* 0x00b800007640783b */ /* 0x000ef00000004200 */
[----:B------:R-:W-:Y:S10]  /*11b30*/  MUFU.EX2 R156, R156 ;  /* 0x0000009c009c7308 */ /* 0x000ff40000000800 */
[----:B------:R-:W4:Y:S01]  /*11b40*/  MUFU.EX2 R147, R147 ;  /* 0x0000009300937308 */ /* 0x000f220000000800 */
[----:B--2---:R-:W-:Y:S09]  /*11b50*/  F2FP.BF16.F32.PACK_AB R53, R151, R158 ;  /* 0x0000009e9735723e */ /* 0x004ff200000010ff */
[----:B------:R-:W-:Y:S01]  /*11b60*/  MUFU.EX2 R145, R145 ;  /* 0x0000009100917308 */ /* 0x000fe20000000800 */
[C---:B-1----:R-:W-:Y:S09]  /*11b70*/  HMMA.16816.F32.BF16 R20, R56.reuse, R60, R20 ;  /* 0x0000003c3814723c */ /* 0x042ff20000041814 */
[----:B------:R-:W1:Y:S02]  /*11b80*/  MUFU.EX2 R160, R160 ;  /* 0x000000a000a07308 */ /* 0x000e640000000800 */
[----:B----4-:R-:W-:Y:S01]  /*11b90*/  F2FP.BF16.F32.PACK_AB R55, R147, R156 ;  /* 0x0000009c9337723e */ /* 0x010fe200000010ff */
[C---:B------:R-:W-:Y:S01]  /*11ba0*/  HMMA.16816.F32.BF16 R24, R56.reuse, R62, R24 ;  /* 0x0000003e3818723c */ /* 0x040fe20000041818 */
[----:B------:R-:W2:Y:S06]  /*11bb0*/  LDSM.16.MT88.4 R60, [R164+0xd800] ;  /* 0x00d80000a43c783b */ /* 0x000eac0000004200 */
[----:B------:R-:W-:Y:S01]  /*11bc0*/  MUFU.EX2 R141, R141 ;  /* 0x0000008d008d7308 */ /* 0x000fe20000000800 */
[C---:B---3--:R-:W-:Y:S09]  /*11bd0*/  HMMA.16816.F32.BF16 R28, R56.reuse, R64, R28 ;  /* 0x00000040381c723c */ /* 0x048ff2000004181c */
[----:B------:R-:W3:Y:S01]  /*11be0*/  MUFU.EX2 R140, R140 ;  /* 0x0000008c008c7308 */ /* 0x000ee20000000800 */
[C---:B------:R-:W-:Y:S01]  /*11bf0*/  HMMA.16816.F32.BF16 R32, R56.reuse, R66, R32 ;  /* 0x000000423820723c */ /* 0x040fe20000041820 */
[----:B------:R-:W4:Y:S02]  /*11c00*/  LDSM.16.MT88.4 R64, [R118+0xd800] ;  /* 0x00d800007640783b */ /* 0x000f240000004200 */
[----:B-1----:R-:W-:Y:S06]  /*11c10*/  F2FP.BF16.F32.PACK_AB R52, R160, R145 ;  /* 0x00000091a034723e */ /* 0x002fec00000010ff */
[----:B------:R1:W-:Y:S10]  /*11c20*/  MUFU.EX2 R131, R134 ;  /* 0x0000008600837308 */ /* 0x0003f40000000800 */
[----:B------:R-:W5:Y:S01]  /*11c30*/  MUFU.EX2 R130, R135 ;  /* 0x0000008700827308 */ /* 0x000f620000000800 */
[----:B---3--:R-:W-:Y:S09]  /*11c40*/  F2FP.BF16.F32.PACK_AB R54, R140, R141 ;  /* 0x0000008d8c36723e */ /* 0x008ff200000010ff */
[----:B------:R-:W3:Y:S01]  /*11c50*/  MUFU.EX2 R133, R133 ;  /* 0x0000008500857308 */ /* 0x000ee20000000800 */
[--C-:B-1----:R-:W-:Y:S01]  /*11c60*/  FFMA.FTZ R134, R127, UR4, -R128.reuse ;  /* 0x000000047f867c23 */ /* 0x102fe20008010880 */
[----:B------:R-:W-:Y:S01]  /*11c70*/  FFMA.FTZ R128, R126, UR4, -R128 ;  /* 0x000000047e807c23 */ /* 0x000fe20008010880 */
[C---:B--2---:R-:W-:Y:S07]  /*11c80*/  HMMA.16816.F32.BF16 R36, R56.reuse, R60, R36 ;  /* 0x0000003c3824723c */ /* 0x044fee0000041824 */
[----:B------:R-:W-:Y:S01]  /*11c90*/  MUFU.EX2 R129, R129 ;  /* 0x0000008100817308 */ /* 0x000fe20000000800 */
[C---:B------:R-:W-:Y:S01]  /*11ca0*/  HMMA.16816.F32.BF16 R40, R56.reuse, R62, R40 ;  /* 0x0000003e3828723c */ /* 0x040fe20000041828 */
[----:B------:R-:W1:Y:S08]  /*11cb0*/  LDSM.16.MT88.4 R60, [R164+0x9c00] ;  /* 0x009c0000a43c783b */ /* 0x000e700000004200 */
[----:B------:R-:W2:Y:S01]  /*11cc0*/  MUFU.EX2 R134, R134 ;  /* 0x0000008600867308 */ /* 0x000ea20000000800 */
[C---:B----4-:R-:W-:Y:S06]  /*11cd0*/  HMMA.16816.F32.BF16 R44, R56.reuse, R64, R44 ;  /* 0x00000040382c723c */ /* 0x050fec000004182c */
[----:B------:R-:W-:Y:S01]  /*11ce0*/  HMMA.16816.F32.BF16 R48, R56, R66, R48 ;  /* 0x000000423830723c */ /* 0x000fe20000041830 */
[----:B------:R-:W4:Y:S02]  /*11cf0*/  LDSM.16.MT88.4 R64, [R118+0x9c00] ;  /* 0x009c00007640783b */ /* 0x000f240000004200 */
[----:B------:R-:W2:Y:S04]  /*11d00*/  MUFU.EX2 R117, R117 ;  /* 0x0000007500757308 */ /* 0x000ea80000000800 */
[----:B------:R-:W-:Y:S06]  /*11d10*/  F2FP.BF16.F32.PACK_AB R57, R98, R105 ;  /* 0x000000696239723e */ /* 0x000fec00000010ff */
[----:B------:R-:W2:Y:S01]  /*11d20*/  MUFU.EX2 R189, R136 ;  /* 0x0000008800bd7308 */ /* 0x000ea20000000800 */
[----:B------:R-:W-:Y:S02]  /*11d30*/  F2FP.BF16.F32.PACK_AB R59, R99, R96 ;  /* 0x00000060633b723e */ /* 0x000fe400000010ff */
[----:B------:R-:W-:Y:S02]  /*11d40*/  F2FP.BF16.F32.PACK_AB R56, R201, R104 ;  /* 0x00000068c938723e */ /* 0x000fe400000010ff */
[----:B------:R-:W-:Y:S07]  /*11d50*/  F2FP.BF16.F32.PACK_AB R58, R146, R107 ;  /* 0x0000006b923a723e */ /* 0x000fee00000010ff */
[C---:B-1----:R-:W-:Y:S06]  /*11d60*/  HMMA.16816.F32.BF16 R4, R56.reuse, R60, R4 ;  /* 0x0000003c3804723c */ /* 0x042fec0000041804 */
[C---:B------:R-:W-:Y:S01]  /*11d70*/  HMMA.16816.F32.BF16 R8, R56.reuse, R62, R8 ;  /* 0x0000003e3808723c */ /* 0x040fe20000041808 */
[----:B------:R-:W1:Y:S05]  /*11d80*/  LDSM.16.MT88.4 R60, [R164+0xbc00] ;  /* 0x00bc0000a43c783b */ /* 0x000e6a0000004200 */
        /* <DEDUP_REMOVED lines=13> */
[----:B------:R-:W-:Y:S01]  /*11e60*/  HMMA.16816.F32.BF16 R48, R56, R66, R48 ;  /* 0x000000423830723c */ /* 0x000fe20000041830 */
[----:B------:R-:W4:Y:S06]  /*11e70*/  LDSM.16.MT88.4 R64, [R164+0xc000] ;  /* 0x00c00000a440783b */ /* 0x000f2c0000004200 */
        /* <DEDUP_REMOVED lines=9> */
[----:B------:R-:W5:Y:S05]  /*11f10*/  LDSM.16.MT88.4 R68, [R164+0xe000] ;  /* 0x00e00000a444783b */ /* 0x000f6a0000004200 */
[C---:B----4-:R-:W-:Y:S06]  /*11f20*/  HMMA.16816.F32.BF16 R20, R56.reuse, R64, R20 ;  /* 0x000000403814723c */ /* 0x050fec0000041814 */
[C---:B------:R-:W-:Y:S01]  /*11f30*/  HMMA.16816.F32.BF16 R24, R56.reuse, R66, R24 ;  /* 0x000000423818723c */ /* 0x040fe20000041818 */
[----:B------:R-:W4:Y:S05]  /*11f40*/  LDSM.16.MT88.4 R64, [R118+0xe000] ;  /* 0x00e000007640783b */ /* 0x000f2a0000004200 */
[C---:B-1----:R-:W-:Y:S06]  /*11f50*/  HMMA.16816.F32.BF16 R28, R56.reuse, R60, R28 ;  /* 0x0000003c381c723c */ /* 0x042fec000004181c */
[C---:B------:R-:W-:Y:S01]  /*11f60*/  HMMA.16816.F32.BF16 R32, R56.reuse, R62, R32 ;  /* 0x0000003e3820723c */ /* 0x040fe20000041820 */
[----:B------:R-:W1:Y:S05]  /*11f70*/  LDSM.16.MT88.4 R60, [R164+0xa400] ;  /* 0x00a40000a43c783b */ /* 0x000e6a0000004200 */
[C---:B-----5:R-:W-:Y:S06]  /*11f80*/  HMMA.16816.F32.BF16 R36, R56.reuse, R68, R36 ;  /* 0x000000443824723c */ /* 0x060fec0000041824 */
[C---:B------:R-:W-:Y:S01]  /*11f90*/  HMMA.16816.F32.BF16 R40, R56.reuse, R70, R40 ;  /* 0x000000463828723c */ /* 0x040fe20000041828 */
[----:B------:R-:W5:Y:S05]  /*11fa0*/  LDSM.16.MT88.4 R68, [R118+0xa400] ;  /* 0x00a400007644783b */ /* 0x000f6a0000004200 */
[C---:B----4-:R-:W-:Y:S06]  /*11fb0*/  HMMA.16816.F32.BF16 R44, R56.reuse, R64, R44 ;  /* 0x00000040382c723c */ /* 0x050fec000004182c */
[----:B------:R-:W-:Y:S01]  /*11fc0*/  HMMA.16816.F32.BF16 R48, R56, R66, R48 ;  /* 0x000000423830723c */ /* 0x000fe20000041830 */
[----:B------:R-:W4:Y:S08]  /*11fd0*/  LDSM.16.MT88.4 R56, [R118+0xc400] ;  /* 0x00c400007638783b */ /* 0x000f300000004200 */
[----:B------:R-:W-:Y:S01]  /*11fe0*/  LDSM.16.MT88.4 R64, [R118+0xe400] ;  /* 0x00e400007640783b */ /* 0x000fe20000004200 */
[C---:B-1----:R-:W-:Y:S06]  /*11ff0*/  HMMA.16816.F32.BF16 R4, R52.reuse, R60, R4 ;  /* 0x0000003c3404723c */ /* 0x042fec0000041804 */
[C---:B------:R-:W-:Y:S01]  /*12000*/  HMMA.16816.F32.BF16 R8, R52.reuse, R62, R8 ;  /* 0x0000003e3408723c */ /* 0x040fe20000041808 */
[----:B------:R-:W1:Y:S05]  /*12010*/  LDSM.16.MT88.4 R60, [R164+0xe400] ;  /* 0x00e40000a43c783b */ /* 0x000e6a0000004200 */
[C---:B-----5:R-:W-:Y:S06]  /*12020*/  HMMA.16816.F32.BF16 R12, R52.reuse, R68, R12 ;  /* 0x00000044340c723c */ /* 0x060fec000004180c */
[C---:B------:R-:W-:Y:S01]  /*12030*/  HMMA.16816.F32.BF16 R16, R52.reuse, R70, R16 ;  /* 0x000000463410723c */ /* 0x040fe20000041810 */
[----:B------:R-:W-:Y:S05]  /*12040*/  LDSM.16.MT88.4 R68, [R118+0xa800] ;  /* 0x00a800007644783b */ /* 0x000fea0000004200 */
[C---:B------:R-:W-:Y:S06]  /*12050*/  HMMA.16816.F32.BF16 R20, R52.reuse, R72, R20 ;  /* 0x000000483414723c */ /* 0x040fec0000041814 */
[C---:B------:R-:W-:Y:S01]  /*12060*/  HMMA.16816.F32.BF16 R24, R52.reuse, R74, R24 ;  /* 0x0000004a3418723c */ /* 0x040fe20000041818 */
[----:B------:R-:W-:Y:S05]  /*12070*/  LDSM.16.MT88.4 R72, [R164+0xc800] ;  /* 0x00c80000a448783b */ /* 0x000fea0000004200 */
[C---:B----4-:R-:W-:Y:S06]  /*12080*/  HMMA.16816.F32.BF16 R28, R52.reuse, R56, R28 ;  /* 0x00000038341c723c */ /* 0x050fec000004181c */
[C---:B------:R-:W-:Y:S01]  /*12090*/  HMMA.16816.F32.BF16 R32, R52.reuse, R58, R32 ;  /* 0x0000003a3420723c */ /* 0x040fe20000041820 */
[----:B------:R-:W4:Y:S05]  /*120a0*/  LDSM.16.MT88.4 R56, [R164+0xa800] ;  /* 0x00a80000a438783b */ /* 0x000f2a0000004200 */
[C---:B-1----:R-:W-:Y:S06]  /*120b0*/  HMMA.16816.F32.BF16 R36, R52.reuse, R60, R36 ;  /* 0x0000003c3424723c */ /* 0x042fec0000041824 */
[C---:B------:R-:W-:Y:S01]  /*120c0*/  HMMA.16816.F32.BF16 R40, R52.reuse, R62, R40 ;  /* 0x0000003e3428723c */ /* 0x040fe20000041828 */
[----:B------:R-:W1:Y:S05]  /*120d0*/  LDSM.16.MT88.4 R60, [R118+0xc800] ;  /* 0x00c80000763c783b */ /* 0x000e6a0000004200 */
[C---:B------:R-:W-:Y:S06]  /*120e0*/  HMMA.16816.F32.BF16 R44, R52.reuse, R64, R44 ;  /* 0x00000040342c723c */ /* 0x040fec000004182c */
[----:B------:R-:W-:Y:S01]  /*120f0*/  HMMA.16816.F32.BF16 R48, R52, R66, R48 ;  /* 0x000000423430723c */ /* 0x000fe20000041830 */
[----:B------:R-:W5:Y:S06]  /*12100*/  LDSM.16.MT88.4 R64, [R118+0xe800] ;  /* 0x00e800007640783b */ /* 0x000f6c0000004200 */
[----:B------:R-:W-:Y:S04]  /*12110*/  F2FP.BF16.F32.PACK_AB R53, R131, R130 ;  /* 0x000000828335723e */ /* 0x000fe800000010ff */
[----:B---3--:R-:W-:Y:S02]  /*12120*/  F2FP.BF16.F32.PACK_AB R55, R133, R132 ;  /* 0x000000848537723e */ /* 0x008fe400000010ff */
[----:B--2---:R-:W-:Y:S02]  /*12130*/  F2FP.BF16.F32.PACK_AB R52, R134, R129 ;  /* 0x000000818634723e */ /* 0x004fe400000010ff */
[----:B------:R-:W-:Y:S07]  /*12140*/  F2FP.BF16.F32.PACK_AB R54, R116, R117 ;  /* 0x000000757436723e */ /* 0x000fee00000010ff */
[C---:B----4-:R-:W-:Y:S01]  /*12150*/  HMMA.16816.F32.BF16 R4, R52.reuse, R56, R4 ;  /* 0x000000383404723c */ /* 0x050fe20000041804 */
[----:B------:R-:W-:Y:S05]  /*12160*/  MUFU.EX2 R57, R112 ;  /* 0x0000007000397308 */ /* 0x000fea0000000800 */
[C---:B------:R-:W-:Y:S05]  /*12170*/  HMMA.16816.F32.BF16 R8, R52.reuse, R58, R8 ;  /* 0x0000003a3408723c */ /* 0x040fea0000041808 */
[----:B------:R-:W2:Y:S01]  /*12180*/  MUFU.EX2 R56, R123 ;  /* 0x0000007b00387308 */ /* 0x000ea20000000800 */
[C---:B------:R-:W-:Y:S09]  /*12190*/  HMMA.16816.F32.BF16 R12, R52.reuse, R68, R12 ;  /* 0x00000044340c723c */ /* 0x040ff2000004180c */
[----:B------:R-:W-:Y:S01]  /*121a0*/  MUFU.EX2 R58, R106 ;  /* 0x0000006a003a7308 */ /* 0x000fe20000000800 */
[C---:B------:R-:W-:Y:S03]  /*121b0*/  HMMA.16816.F32.BF16 R16, R52.reuse, R70, R16 ;  /* 0x000000463410723c */ /* 0x040fe60000041810 */
[----:B------:R-:W-:Y:S03]  /*121c0*/  F2FP.BF16.F32.PACK_AB R69, R124, R121 ;  /* 0x000000797c45723e */ /* 0x000fe600000010ff */
[C---:B------:R-:W-:Y:S03]  /*121d0*/  HMMA.16816.F32.BF16 R20, R52.reuse, R72, R20 ;  /* 0x000000483414723c */ /* 0x040fe60000041814 */
[----:B------:R-:W3:Y:S02]  /*121e0*/  MUFU.EX2 R59, R128 ;  /* 0x00000080003b7308 */ /* 0x000ee40000000800 */
[----:B------:R-:W-:Y:S01]  /*121f0*/  F2FP.BF16.F32.PACK_AB R71, R189, R122 ;  /* 0x0000007abd47723e */ /* 0x000fe200000010ff */
[C---:B------:R-:W-:Y:S05]  /*12200*/  HMMA.16816.F32.BF16 R24, R52.reuse, R74, R24 ;  /* 0x0000004a3418723c */ /* 0x040fea0000041818 */
[----:B--2---:R-:W-:Y:S01]  /*12210*/  F2FP.BF16.F32.PACK_AB R68, R57, R56 ;  /* 0x000000383944723e */ /* 0x004fe200000010ff */
[C---:B-1----:R-:W-:Y:S06]  /*12220*/  HMMA.16816.F32.BF16 R28, R52.reuse, R60, R28 ;  /* 0x0000003c341c723c */ /* 0x042fec000004181c */
[C---:B------:R-:W-:Y:S05]  /*12230*/  HMMA.16816.F32.BF16 R32, R52.reuse, R62, R32 ;  /* 0x0000003e3420723c */ /* 0x040fea0000041820 */
[----:B------:R-:W-:Y:S01]  /*12240*/  FADD.FTZ R60, R92, R81 ;  /* 0x000000515c3c7221 */ /* 0x000fe20000010000 */
[C---:B------:R-:W-:Y:S01]  /*12250*/  HMMA.16816.F32.BF16 R36, R52.reuse, R76, R36 ;  /* 0x0000004c3424723c */ /* 0x040fe20000041824 */
[----:B------:R-:W1:Y:S04]  /*12260*/  LDSM.16.MT88.4 R92, [R164+0xcc00] ;  /* 0x00cc0000a45c783b */ /* 0x000e680000004200 */
[----:B------:R-:W-:Y:S01]  /*12270*/  FADD.FTZ R61, R87, R86 ;  /* 0x00000056573d7221 */ /* 0x000fe20000010000 */
[C---:B------:R-:W-:Y:S03]  /*12280*/  HMMA.16816.F32.BF16 R40, R52.reuse, R78, R40 ;  /* 0x0000004e3428723c */ /* 0x040fe60000041828 */
[----:B------:R-:W2:Y:S02]  /*12290*/  LDSM.16.MT88.4 R84, [R118+0xcc00] ;  /* 0x00cc00007654783b */ /* 0x000ea40000004200 */
[----:B---3--:R-:W-:Y:S01]  /*122a0*/  F2FP.BF16.F32.PACK_AB R70, R59, R58 ;  /* 0x0000003a3b46723e */ /* 0x008fe200000010ff */
[C---:B-----5:R-:W-:Y:S05]  /*122b0*/  HMMA.16816.F32.BF16 R44, R52.reuse, R64, R44 ;  /* 0x00000040342c723c */ /* 0x060fea000004182c */
[----:B------:R-:W3:Y:S01]  /*122c0*/  LDSM.16.MT88.4 R76, [R164+0xec00] ;  /* 0x00ec0000a44c783b */ /* 0x000ee20000004200 */
[----:B------:R-:W-:Y:S05]  /*122d0*/  HMMA.16816.F32.BF16 R48, R52, R66, R48 ;  /* 0x000000423430723c */ /* 0x000fea0000041830 */
[----:B------:R-:W-:Y:S01]  /*122e0*/  FADD.FTZ R97, R97, R60 ;  /* 0x0000003c61617221 */ /* 0x000fe20000010000 */
[C---:B------:R-:W-:Y:S05]  /*122f0*/  HMMA.16816.F32.BF16 R112, R68.reuse, R108, R4 ;  /* 0x0000006c4470723c */ /* 0x040fea0000041804 */
[----:B------:R-:W-:Y:S01]  /*12300*/  FADD.FTZ R90, R90, R97 ;  /* 0x000000615a5a7221 */ /* 0x000fe20000010000 */
[C---:B------:R-:W-:Y:S05]  /*12310*/  HMMA.16816.F32.BF16 R108, R68.reuse, R110, R8 ;  /* 0x0000006e446c723c */ /* 0x040fea0000041808 */
[----:B------:R-:W-:Y:S01]  /*12320*/  FADD.FTZ R88, R88, R61 ;  /* 0x0000003d58587221 */ /* 0x000fe20000010000 */
[----:B------:R-:W-:Y:S05]  /*12330*/  FADD.FTZ R89, R89, R90 ;  /* 0x0000005a59597221 */ /* 0x000fea0000010000 */
[----:B------:R-:W-:Y:S01]  /*12340*/  FADD.FTZ R5, R105, R88 ;  /* 0x0000005869057221 */ /* 0x000fe20000010000 */
[----:B------:R-:W-:Y:S03]  /*12350*/  FADD.FTZ R104, R104, R89 ;  /* 0x0000005968687221 */ /* 0x000fe60000010000 */
[----:B------:R-:W-:Y:S01]  /*12360*/  FADD.FTZ R5, R98, R5 ;  /* 0x0000000562057221 */ /* 0x000fe20000010000 */
[----:B------:R-:W-:Y:S03]  /*12370*/  FADD.FTZ R104, R201, R104 ;  /* 0x00000068c9687221 */ /* 0x000fe60000010000 */
[----:B------:R-:W-:Y:S01]  /*12380*/  FADD.FTZ R96, R96, R5 ;  /* 0x0000000560607221 */ /* 0x000fe20000010000 */
[----:B------:R-:W-:Y:S02]  /*12390*/  FADD.FTZ R5, R107, R104 ;  /* 0x000000686b057221 */ /* 0x000fe40000010000 */
[C---:B------:R-:W-:Y:S03]  /*123a0*/  HMMA.16816.F32.BF16 R104, R68.reuse, R100, R12 ;  /* 0x000000644468723c */ /* 0x040fe6000004180c */
[----:B------:R-:W-:Y:S01]  /*123b0*/  FADD.FTZ R5, R146, R5 ;  /* 0x0000000592057221 */ /* 0x000fe20000010000 */
[----:B------:R-:W-:Y:S02]  /*123c0*/  FADD.FTZ R96, R99, R96 ;  /* 0x0000006063607221 */ /* 0x000fe40000010000 */
[C---:B------:R-:W-:Y:S05]  /*123d0*/  HMMA.16816.F32.BF16 R100, R68.reuse, R102, R16 ;  /* 0x000000664464723c */ /* 0x040fea0000041810 */
[----:B------:R-:W-:Y:S01]  /*123e0*/  FADD.FTZ R8, R154, R5 ;  /* 0x000000059a087221 */ /* 0x000fe20000010000 */
[----:B------:R-:W-:Y:S01]  /*123f0*/  FADD.FTZ R197, R197, R96 ;  /* 0x00000060c5c57221 */ /* 0x000fe20000010000 */
[----:B------:R-:W4:Y:S01]  /*12400*/  LDSM.16.MT88.4 R4, [R118+0xec00] ;  /* 0x00ec00007604783b */ /* 0x000f220000004200 */
[C---:B-1----:R-:W-:Y:S03]  /*12410*/  HMMA.16816.F32.BF16 R96, R68.reuse, R92, R20 ;  /* 0x0000005c4460723c */ /* 0x042fe60000041814 */
[----:B------:R-:W-:Y:S01]  /*12420*/  FADD.FTZ R197, R150, R197 ;  /* 0x000000c596c57221 */ /* 0x000fe20000010000 */
[----:B------:R-:W-:Y:S02]  /*12430*/  FADD.FTZ R8, R159, R8 ;  /* 0x000000089f087221 */ /* 0x000fe40000010000 */
[C---:B------:R-:W-:Y:S05]  /*12440*/  HMMA.16816.F32.BF16 R92, R68.reuse, R94, R24 ;  /* 0x0000005e445c723c */ /* 0x040fea0000041818 */
[----:B------:R-:W-:Y:S01]  /*12450*/  FADD.FTZ R148, R148, R197 ;  /* 0x000000c594947221 */ /* 0x000fe20000010000 */
[C---:B--2---:R-:W-:Y:S05]  /*12460*/  HMMA.16816.F32.BF16 R88, R68.reuse, R84, R28 ;  /* 0x000000544458723c */ /* 0x044fea000004181c */
        /* <DEDUP_REMOVED lines=8> */
[----:B------:R-:W-:Y:S01]  /*124f0*/  FADD.FTZ R151, R151, R158 ;  /* 0x0000009e97977221 */ /* 0x000fe20000010000 */
[----:B------:R-:W-:Y:S01]  /*12500*/  FADD.FTZ R160, R160, R145 ;  /* 0x00000091a0a07221 */ /* 0x000fe20000010000 */
[C---:B----4-:R-:W-:Y:S04]  /*12510*/  HMMA.16816.F32.BF16 R72, R68.reuse, R4, R44 ;  /* 0x000000044448723c */ /* 0x050fe8000004182c */
        /* <DEDUP_REMOVED lines=22> */
[----:B------:R-:W-:Y:S01]  /*12680*/  FADD.FTZ R188, R59, R58 ;  /* 0x0000003a3bbc7221 */ /* 0x000fe20000010000 */
[----:B------:R-:W-:Y:S06]  /*12690*/  @P0 BRA `(.L_x_2074) ;  /* 0xffffffb000ac0947 */ /* 0x000fec000383ffff */
.L_x_2070:
[----:B------:R-:W1:Y:S01]  /*126a0*/  SHFL.BFLY PT, R5, R188, 0x2, 0x1f ;  /* 0x0c401f00bc057f89 */ /* 0x000e6200000e0000 */
[----:B------:R-:W-:Y:S01]  /*126b0*/  MOV R6, 0x3f800000 ;  /* 0x3f80000000067802 */ /* 0x000fe20000000f00 */
[----:B------:R-:W2:Y:S01]  /*126c0*/  S2UR UR4, SR_CgaCtaId ;  /* 0x00000000000479c3 */ /* 0x000ea20000008800 */
[----:B------:R-:W-:Y:S01]  /*126d0*/  MOV R7, 0x3f800000 ;  /* 0x3f80000000077802 */ /* 0x000fe20000000f00 */
[----:B------:R-:W3:Y:S01]  /*126e0*/  SHFL.BFLY PT, R0, R189, 0x2, 0x1f ;  /* 0x0c401f00bd007f89 */ /* 0x000ee200000e0000 */
[----:B------:R-:W-:Y:S01]  /*126f0*/  UMOV UR5, 0x400 ;  /* 0x0000040000057882 */ /* 0x000fe20000000000 */
[----:B-1----:R-:W-:Y:S01]  /*12700*/  FADD.FTZ R8, R5, R188 ;  /* 0x000000bc05087221 */ /* 0x002fe20000010000 */
[----:B--2---:R-:W-:Y:S01]  /*12710*/  ULEA UR4, UR4, UR5, 0x18 ;  /* 0x0000000504047291 */ /* 0x004fe2000f8ec03f */
[----:B---3--:R-:W-:-:S03]  /*12720*/  FADD.FTZ R9, R0, R189 ;  /* 0x000000bd00097221 */ /* 0x008fc60000010000 */
[----:B------:R-:W1:Y:S04]  /*12730*/  SHFL.BFLY PT, R5, R8, 0x1, 0x1f ;  /* 0x0c201f0008057f89 */ /* 0x000e6800000e0000 */
[----:B------:R-:W2:Y:S01]  /*12740*/  SHFL.BFLY PT, R4, R9, 0x1, 0x1f ;  /* 0x0c201f0009047f89 */ /* 0x000ea200000e0000 */
[----:B------:R-:W3:Y:S01]  /*12750*/  S2R R0, SR_TID.X ;  /* 0x0000000000007919 */ /* 0x000ee20000002100 */
[----:B-1----:R-:W-:Y:S01]  /*12760*/  FADD.FTZ R5, R8, R5 ;  /* 0x0000000508057221 */ /* 0x002fe20000010000 */
[----:B--2---:R-:W-:-:S04]  /*12770*/  FADD.FTZ R4, R9, R4 ;  /* 0x0000000409047221 */ /* 0x004fc80000010000 */
[----:B------:R-:W-:Y:S02]  /*12780*/  FSETP.NE.FTZ.AND P3, PT, R5, RZ, PT ;  /* 0x000000ff0500720b */ /* 0x000fe40003f75000 */
[----:B------:R-:W-:Y:S02]  /*12790*/  FSETP.NE.FTZ.AND P2, PT, R4, RZ, PT ;  /* 0x000000ff0400720b */ /* 0x000fe40003f55000 */
[----:B---3--:R-:W-:-:S09]  /*127a0*/  SHF.R.S32.HI R9, RZ, 0x1f, R0 ;  /* 0x0000001fff097819 */ /* 0x008fd20000011400 */
[----:B------:R-:W1:Y:S02]  /*127b0*/  @P3 MUFU.RCP R6, R5 ;  /* 0x0000000500063308 */ /* 0x000e640000001000 */
[----:B------:R-:W2:Y:S06]  /*127c0*/  @P2 LDC R21, c[0x0][0x2e8] ;  /* 0x0000ba00ff152b82 */ /* 0x000eac0000000800 */
[----:B------:R-:W3:Y:S08]  /*127d0*/  @P2 MUFU.RCP R7, R4 ;  /* 0x0000000400072308 */ /* 0x000ef00000001000 */
[----:B------:R-:W4:Y:S01]  /*127e0*/  @P3 MUFU.LG2 R5, R5 ;  /* 0x0000000500053308 */ /* 0x000f220000000c00 */
        /* <DEDUP_REMOVED lines=24> */
[----:B------:R-:W-:Y:S01]  /*12970*/  LEA.HI R6, R9, R0, RZ, 0x2 ;  /* 0x0000000009067211 */ /* 0x000fe200078f10ff */
[C---:B---3--:R-:W-:Y:S01]  /*12980*/  FMUL.FTZ R115, R7.reuse, R115 ;  /* 0x0000007307737220 */ /* 0x048fe20000410000 */
        /* <DEDUP_REMOVED lines=26> */
[----:B----4-:R-:W-:Y:S01]  /*12b30*/  @P3 FMUL.FTZ R14, R5, 0.69314718246459960938 ;  /* 0x3f317218050e3820 */ /* 0x010fe20000410000 */
[----:B------:R-:W-:-:S02]  /*12b40*/  SHF.R.S32.HI R8, RZ, 0x1f, R7 ;  /* 0x0000001fff087819 */ /* 0x000fc40000011407 */
[----:B------:R-:W-:Y:S02]  /*12b50*/  LOP3.LUT R13, R6, 0xfffffffc, RZ, 0xc0, !PT ;  /* 0xfffffffc060d7812 */ /* 0x000fe400078ec0ff */
[----:B------:R-:W-:Y:S02]  /*12b60*/  LEA.HI R8, R8, R7, RZ, 0x3 ;  /* 0x0000000708087211 */ /* 0x000fe400078f18ff */
[----:B------:R-:W-:Y:S02]  /*12b70*/  SHF.R.S32.HI R11, RZ, 0x5, R9 ;  /* 0x00000005ff0b7819 */ /* 0x000fe40000011409 */
[----:B------:R-:W-:Y:S02]  /*12b80*/  LOP3.LUT R8, R8, 0xfffffff8, RZ, 0xc0, !PT ;  /* 0xfffffff808087812 */ /* 0x000fe400078ec0ff */
[----:B------:R-:W-:Y:S02]  /*12b90*/  IADD3 R12, -R13, R0, RZ ;  /* 0x000000000d0c7210 */ /* 0x000fe40007ffe1ff */
[----:B------:R-:W-:-:S02]  /*12ba0*/  IADD3 R8, R7, -R8, RZ ;  /* 0x8000000807087210 */ /* 0x000fc40007ffe0ff */
[----:B------:R-:W-:Y:S01]  /*12bb0*/  LEA R12, R11, R12, 0x8 ;  /* 0x0000000c0b0c7211 */ /* 0x000fe200078e40ff */
[----:B-1----:R-:W-:Y:S01]  /*12bc0*/  @P2 FMUL.FTZ R5, R4, 0.69314718246459960938 ;  /* 0x3f31721804052820 */ /* 0x002fe20000410000 */
[----:B------:R-:W-:Y:S02]  /*12bd0*/  LEA.HI R10, R8, R8, RZ, 0x1 ;  /* 0x00000008080a7211 */ /* 0x000fe400078f08ff */
[----:B------:R-:W-:Y:S02]  /*12be0*/  F2FP.BF16.F32.PACK_AB R112, R113, R112 ;  /* 0x000000707170723e */ /* 0x000fe400000010ff */
[----:B------:R-:W-:Y:S02]  /*12bf0*/  LOP3.LUT R15, R10, 0x3fffffe, RZ, 0xc0, !PT ;  /* 0x03fffffe0a0f7812 */ /* 0x000fe400078ec0ff */
[----:B------:R-:W-:Y:S02]  /*12c00*/  SHF.R.S32.HI R10, RZ, 0x1, R10 ;  /* 0x00000001ff0a7819 */ /* 0x000fe4000001140a */
[----:B------:R-:W-:Y:S01]  /*12c10*/  F2FP.BF16.F32.PACK_AB R114, R115, R114 ;  /* 0x000000727372723e */ /* 0x000fe200000010ff */
[----:B------:R-:W-:Y:S01]  /*12c20*/  IMAD.IADD R15, R8, 0x1, -R15 ;  /* 0x00000001080f7824 */ /* 0x000fe200078e0a0f */
[----:B------:R-:W-:-:S02]  /*12c30*/  SHF.L.U32 R8, R10, 0x6, RZ ;  /* 0x000000060a087819 */ /* 0x000fc400000006ff */
[----:B------:R-:W-:Y:S02]  /*12c40*/  LOP3.LUT R13, R10, 0x1, RZ, 0xc0, !PT ;  /* 0x000000010a0d7812 */ /* 0x000fe400078ec0ff */
[----:B------:R-:W-:Y:S02]  /*12c50*/  LOP3.LUT R8, R8, 0xc0, RZ, 0xc0, !PT ;  /* 0x000000c008087812 */ /* 0x000fe400078ec0ff */
[----:B------:R-:W-:Y:S02]  /*12c60*/  LEA R12, R15, R12, 0x4 ;  /* 0x0000000c0f0c7211 */ /* 0x000fe400078e20ff */
[----:B------:R-:W-:Y:S02]  /*12c70*/  LEA.HI R15, R8, R8, RZ, 0x1d ;  /* 0x00000008080f7211 */ /* 0x000fe400078fe8ff */
[----:B------:R-:W-:Y:S02]  /*12c80*/  ISETP.NE.U32.AND P1, PT, R13, 0x1, PT ;  /* 0x000000010d00780c */ /* 0x000fe40003f25070 */
[----:B------:R-:W-:Y:S01]  /*12c90*/  LOP3.LUT P0, RZ, R10, 0x2, RZ, 0xc0, !PT ;  /* 0x000000020aff7812 */ /* 0x000fe2000780c0ff */
[----:B------:R-:W-:Y:S01]  /*12ca0*/  IMAD.U32 R12, R12, 0x2, R15 ;  /* 0x000000020c0c7824 */ /* 0x000fe200078e000f */
[----:B------:R-:W-:-:S02]  /*12cb0*/  MOV R8, 0x20 ;  /* 0x0000002000087802 */ /* 0x000fc40000000f00 */
[----:B------:R-:W-:Y:S02]  /*12cc0*/  F2FP.BF16.F32.PACK_AB R108, R109, R108 ;  /* 0x0000006c6d6c723e */ /* 0x000fe400000010ff */
[----:B------:R-:W-:Y:S01]  /*12cd0*/  LEA R13, R12, UR4, 0x1 ;  /* 0x000000040c0d7c11 */ /* 0x000fe2000f8e08ff */
[----:B------:R-:W-:Y:S01]  /*12ce0*/  ULDC.U8 UR4, c[0x0][0x3d8] ;  /* 0x0000f60000047ab9 */ /* 0x000fe20000000000 */
[----:B------:R-:W-:Y:S01]  /*12cf0*/  SEL R8, R8, 0xffffffe0, !P0 ;  /* 0xffffffe008087807 */ /* 0x000fe20004000000 */
[----:B------:R-:W1:Y:S01]  /*12d00*/  @P3 LDC R12, c[0x0][0x2e8] ;  /* 0x0000ba00ff0c3b82 */ /* 0x000e620000000800 */
[C---:B------:R-:W-:Y:S01]  /*12d10*/  IADD3 R15, R13.reuse, -0x10, RZ ;  /* 0xfffffff00d0f7810 */ /* 0x040fe20007ffe0ff */
[----:B------:R3:W-:Y:S01]  /*12d20*/  STS [R13], R112 ;  /* 0x000000700d007388 */ /* 0x0007e20000000800 */
[C---:B------:R-:W-:Y:S01]  /*12d30*/  @P1 IADD3 R15, R13.reuse, 0x10, RZ ;  /* 0x000000100d0f1810 */ /* 0x040fe20007ffe0ff */
[----:B------:R-:W-:Y:S01]  /*12d40*/  IMAD.IADD R17, R13, 0x1, R8 ;  /* 0x000000010d117824 */ /* 0x000fe200078e0208 */
[----:B------:R-:W-:Y:S01]  /*12d50*/  F2FP.BF16.F32.PACK_AB R110, R111, R110 ;  /* 0x0000006e6f6e723e */ /* 0x000fe200000010ff */
[----:B------:R3:W-:Y:S01]  /*12d60*/  STS [R13+0x200], R114 ;  /* 0x000200720d007388 */ /* 0x0007e20000000800 */
[----:B------:R-:W-:-:S02]  /*12d70*/  F2FP.BF16.F32.PACK_AB R104, R105, R104 ;  /* 0x000000686968723e */ /* 0x000fc400000010ff */
[----:B------:R-:W-:Y:S01]  /*12d80*/  F2FP.BF16.F32.PACK_AB R106, R107, R106 ;  /* 0x0000006a6b6a723e */ /* 0x000fe200000010ff */
[----:B------:R3:W-:Y:S01]  /*12d90*/  STS [R15], R108 ;  /* 0x0000006c0f007388 */ /* 0x0007e20000000800 */
[----:B------:R-:W-:Y:S02]  /*12da0*/  F2FP.BF16.F32.PACK_AB R100, R101, R100 ;  /* 0x000000646564723e */ /* 0x000fe400000010ff */
[----:B------:R-:W-:Y:S01]  /*12db0*/  F2FP.BF16.F32.PACK_AB R102, R103, R102 ;  /* 0x000000666766723e */ /* 0x000fe200000010ff */
[----:B------:R3:W-:Y:S01]  /*12dc0*/  STS [R15+0x200], R110 ;  /* 0x0002006e0f007388 */ /* 0x0007e20000000800 */
[----:B------:R-:W-:Y:S02]  /*12dd0*/  IADD3 R19, R8, R15, RZ ;  /* 0x0000000f08137210 */ /* 0x000fe40007ffe0ff */
[----:B------:R-:W-:Y:S01]  /*12de0*/  F2FP.BF16.F32.PACK_AB R96, R97, R96 ;  /* 0x000000606160723e */ /* 0x000fe200000010ff */
[----:B------:R3:W-:Y:S01]  /*12df0*/  STS [R17], R104 ;  /* 0x0000006811007388 */ /* 0x0007e20000000800 */
[----:B------:R-:W-:-:S02]  /*12e00*/  F2FP.BF16.F32.PACK_AB R98, R99, R98 ;  /* 0x000000626362723e */ /* 0x000fc400000010ff */
[----:B------:R-:W-:Y:S01]  /*12e10*/  F2FP.BF16.F32.PACK_AB R92, R93, R92 ;  /* 0x0000005c5d5c723e */ /* 0x000fe200000010ff */
[----:B------:R3:W-:Y:S01]  /*12e20*/  STS [R17+0x200], R106 ;  /* 0x0002006a11007388 */ /* 0x0007e20000000800 */
[----:B------:R-:W-:Y:S02]  /*12e30*/  F2FP.BF16.F32.PACK_AB R94, R95, R94 ;  /* 0x0000005e5f5e723e */ /* 0x000fe400000010ff */
[----:B------:R-:W-:Y:S01]  /*12e40*/  F2FP.BF16.F32.PACK_AB R88, R89, R88 ;  /* 0x000000585958723e */ /* 0x000fe200000010ff */
[----:B------:R3:W-:Y:S01]  /*12e50*/  STS [R19], R100 ;  /* 0x0000006413007388 */ /* 0x0007e20000000800 */
[----:B------:R-:W-:Y:S02]  /*12e60*/  F2FP.BF16.F32.PACK_AB R90, R91, R90 ;  /* 0x0000005a5b5a723e */ /* 0x000fe400000010ff */
[----:B------:R-:W-:Y:S01]  /*12e70*/  F2FP.BF16.F32.PACK_AB R84, R85, R84 ;  /* 0x000000545554723e */ /* 0x000fe200000010ff */
[----:B------:R3:W-:Y:S01]  /*12e80*/  STS [R19+0x200], R102 ;  /* 0x0002006613007388 */ /* 0x0007e20000000800 */
[----:B------:R-:W-:-:S02]  /*12e90*/  F2FP.BF16.F32.PACK_AB R86, R87, R86 ;  /* 0x000000565756723e */ /* 0x000fc400000010ff */
[----:B------:R-:W-:Y:S01]  /*12ea0*/  F2FP.BF16.F32.PACK_AB R80, R81, R80 ;  /* 0x000000505150723e */ /* 0x000fe200000010ff */
[----:B------:R3:W-:Y:S01]  /*12eb0*/  STS [R13+0x1000], R96 ;  /* 0x001000600d007388 */ /* 0x0007e20000000800 */
[----:B------:R-:W-:Y:S02]  /*12ec0*/  F2FP.BF16.F32.PACK_AB R82, R83, R82 ;  /* 0x000000525352723e */ /* 0x000fe400000010ff */
[----:B------:R-:W-:Y:S01]  /*12ed0*/  F2FP.BF16.F32.PACK_AB R76, R77, R76 ;  /* 0x0000004c4d4c723e */ /* 0x000fe200000010ff */
[----:B------:R3:W-:Y:S01]  /*12ee0*/  STS [R13+0x1200], R98 ;  /* 0x001200620d007388 */ /* 0x0007e20000000800 */
[----:B------:R-:W-:Y:S02]  /*12ef0*/  F2FP.BF16.F32.PACK_AB R78, R79, R78 ;  /* 0x0000004e4f4e723e */ /* 0x000fe400000010ff */
[----:B------:R-:W-:Y:S01]  /*12f00*/  F2FP.BF16.F32.PACK_AB R72, R73, R72 ;  /* 0x000000484948723e */ /* 0x000fe200000010ff */
[----:B------:R3:W-:Y:S01]  /*12f10*/  STS [R15+0x1000], R92 ;  /* 0x0010005c0f007388 */ /* 0x0007e20000000800 */
[----:B------:R-:W-:-:S02]  /*12f20*/  F2FP.BF16.F32.PACK_AB R74, R75, R74 ;  /* 0x0000004a4b4a723e */ /* 0x000fc400000010ff */
[----:B------:R-:W-:Y:S01]  /*12f30*/  F2FP.BF16.F32.PACK_AB R68, R69, R68 ;  /* 0x000000444544723e */ /* 0x000fe200000010ff */
[----:B------:R3:W-:Y:S01]  /*12f40*/  STS [R15+0x1200], R94 ;  /* 0x0012005e0f007388 */ /* 0x0007e20000000800 */
[----:B------:R-:W-:Y:S02]  /*12f50*/  F2FP.BF16.F32.PACK_AB R70, R71, R70 ;  /* 0x000000464746723e */ /* 0x000fe400000010ff */
[----:B------:R-:W-:Y:S01]  /*12f60*/  ISETP.NE.AND P0, PT, RZ, UR4, PT ;  /* 0x00000004ff007c0c */ /* 0x000fe2000bf05270 */
[----:B------:R3:W-:Y:S01]  /*12f70*/  STS [R17+0x1000], R88 ;  /* 0x0010005811007388 */ /* 0x0007e20000000800 */
[----:B------:R-:W-:Y:S01]  /*12f80*/  MOV R8, 0x7f800000 ;  /* 0x7f80000000087802 */ /* 0x000fe20000000f00 */
[----:B-1----:R-:W-:Y:S01]  /*12f90*/  @P3 FFMA.FTZ R8, R3, R12, R14 ;  /* 0x0000000c03083223 */ /* 0x002fe2000001000e */
[----:B------:R-:W-:Y:S01]  /*12fa0*/  MOV R10, 0x7f800000 ;  /* 0x7f800000000a7802 */ /* 0x000fe20000000f00 */
[----:B------:R3:W-:Y:S01]  /*12fb0*/  STS [R17+0x1200], R90 ;  /* 0x0012005a11007388 */ /* 0x0007e20000000800 */
[----:B--2---:R-:W-:-:S03]  /*12fc0*/  @P2 FFMA.FTZ R10, R2, R21, R5 ;  /* 0x00000015020a2223 */ /* 0x004fc60000010005 */
[----:B------:R3:W-:Y:S04]  /*12fd0*/  STS [R19+0x1000], R84 ;  /* 0x0010005413007388 */ /* 0x0007e80000000800 */
        /* <DEDUP_REMOVED lines=8> */
[----:B------:R3:W-:Y:S01]  /*13060*/  STS [R19+0x2200], R70 ;  /* 0x0022004613007388 */ /* 0x0007e20000000800 */
[----:B------:R-:W-:Y:S05]  /*13070*/  @!P0 BRA `(.L_x_2075) ;  /* 0x0000000000248947 */ /* 0x000fea0003800000 */
[----:B------:R-:W1:Y:S01]  /*13080*/  S2R R20, SR_CTAID.Y ;  /* 0x0000000000147919 */ /* 0x000e620000002600 */
[----:B------:R-:W1:Y:S01]  /*13090*/  LDC R3, c[0x0][0x2c4] ;  /* 0x0000b100ff037b82 */ /* 0x000e620000000800 */
[----:B------:R-:W-:Y:S01]  /*130a0*/  ISETP.NE.AND P0, PT, R177, -0x1, PT ;  /* 0xffffffffb100780c */ /* 0x000fe20003f05270 */
[----:B------:R-:W2:Y:S06]  /*130b0*/  S2R R25, SR_CTAID.Z ;  /* 0x0000000000197919 */ /* 0x000eac0000002700 */
[----:B------:R-:W2:Y:S01]  /*130c0*/  LDC R22, c[0x0][0x2e4] ;  /* 0x0000b900ff167b82 */ /* 0x000ea20000000800 */
[----:B-1----:R-:W-:-:S05]  /*130d0*/  IMAD R2, R20, R3, RZ ;  /* 0x0000000314027224 */ /* 0x002fca00078e02ff */
[----:B------:R-:W-:-:S05]  /*130e0*/  SEL R2, R2, R177, !P0 ;  /* 0x000000b102027207 */ /* 0x000fca0004000000 */
[----:B--2---:R-:W-:Y:S01]  /*130f0*/  IMAD R22, R25, R22, R2 ;  /* 0x0000001619167224 */ /* 0x004fe200078e0202 */
[----:B------:R-:W-:Y:S06]  /*13100*/  BRA `(.L_x_2076) ;  /* 0x0000000000187947 */ /* 0x000fec0003800000 */
.L_x_2075:
[----:B------:R-:W1:Y:S01]  /*13110*/  S2R R25, SR_CTAID.Z ;  /* 0x0000000000197919 */ /* 0x000e620000002700 */
[----:B------:R-:W1:Y:S01]  /*13120*/  LDC R3, c[0x0][0x270] ;  /* 0x00009c00ff037b82 */ /* 0x000e620000000800 */
[----:B------:R-:W1:Y:S07]  /*13130*/  S2R R20, SR_CTAID.Y ;  /* 0x0000000000147919 */ /* 0x000e6e0000002600 */
[----:B------:R-:W2:Y:S01]  /*13140*/  LDC R22, c[0x0][0x2c4] ;  /* 0x0000b100ff167b82 */ /* 0x000ea20000000800 */
[----:B-1----:R-:W-:-:S04]  /*13150*/  IMAD R3, R20, R3, R25 ;  /* 0x0000000314037224 */ /* 0x002fc800078e0219 */
[----:B--2---:R-:W-:-:S07]  /*13160*/  IMAD R22, R3, R22, RZ ;  /* 0x0000001603167224 */ /* 0x004fce00078e02ff */
.L_x_2076:
[----:B------:R-:W-:Y:S01]  /*13170*/  BAR.SYNC.DEFER_BLOCKING 0x0 ;  /* 0x0000000000007b1d */ /* 0x000fe20000010000 */
[----:B------:R-:W-:Y:S02]  /*13180*/  LOP3.LUT R27, R9, 0xffffffe0, RZ, 0xc0, !PT ;  /* 0xffffffe0091b7812 */ /* 0x000fe400078ec0ff */
[----:B------:R-:W-:Y:S02]  /*13190*/  SHF.R.S32.HI R23, RZ, 0x1f, R20 ;  /* 0x0000001fff177819 */ /* 0x000fe40000011414 */
[----:B------:R-:W-:-:S03]  /*131a0*/  SHF.R.S32.HI R179, RZ, 0x1f, R178 ;  /* 0x0000001fffb37819 */ /* 0x000fc600000114b2 */
[----:B------:R-:W1:Y:S01]  /*131b0*/  LDC.64 R2, c[0x0][0x290] ;  /* 0x0000a400ff027b82 */ /* 0x000e620000000a00 */
[----:B------:R-:W-:Y:S01]  /*131c0*/  IMAD.IADD R27, R0, 0x1, -R27 ;  /* 0x00000001001b7824 */ /* 0x000fe200078e0a1b */
[----:B------:R-:W2:Y:S01]  /*131d0*/  S2R R21, SR_CTAID.X ;  /* 0x0000000000157919 */ /* 0x000ea20000002500 */
[----:B------:R-:W-:Y:S01]  /*131e0*/  ISETP.NE.AND P1, PT, R177, -0x1, PT ;  /* 0xffffffffb100780c */ /* 0x000fe20003f25270 */
[----:B------:R-:W-:Y:S01]  /*131f0*/  BSSY B0, `(.L_x_2077) ;  /* 0x0000029000007945 */ /* 0x000fe20003800000 */
[----:B------:R-:W4:Y:S01]  /*13200*/  S2R R9, SR_TID.X ;  /* 0x0000000000097919 */ /* 0x000f220000002100 */
[----:B------:R-:W-:Y:S02]  /*13210*/  LOP3.LUT P2, RZ, R27, 0x3, RZ, 0xc0, !PT ;  /* 0x000000031bff7812 */ /* 0x000fe4000784c0ff */
[----:B------:R-:W5:Y:S01]  /*13220*/  LDC.64 R4, c[0x0][0x298] ;  /* 0x0000a600ff047b82 */ /* 0x000f620000000a00 */
[----:B---3--:R3:W2:Y:S04]  /*13230*/  LDS.128 R16, [R175+0x800] ;  /* 0x00080000af107984 */ /* 0x0086a80000000c00 */
[----:B------:R3:W2:Y:S01]  /*13240*/  LDS.128 R12, [R175+0x1800] ;  /* 0x00180000af0c7984 */ /* 0x0006a20000000c00 */
[----:B-1----:R-:W-:-:S02]  /*13250*/  IMAD R23, R23, R2, RZ ;  /* 0x0000000217177224 */ /* 0x002fc400078e02ff */
[----:B------:R-:W-:Y:S01]  /*13260*/  IMAD.WIDE.U32 R32, R20, R2, RZ ;  /* 0x0000000214207225 */ /* 0x000fe200078e00ff */
[----:B------:R-:W-:-:S03]  /*13270*/  SHF.R.S32.HI R2, RZ, 0x1f, R11 ;  /* 0x0000001fff027819 */ /* 0x000fc6000001140b */
[----:B------:R-:W-:Y:S01]  /*13280*/  IMAD R3, R20, R3, R23 ;  /* 0x0000000314037224 */ /* 0x000fe200078e0217 */
[----:B------:R-:W-:Y:S01]  /*13290*/  LEA.HI R2, R2, R11, RZ, 0x2 ;  /* 0x0000000b02027211 */ /* 0x000fe200078f10ff */
[----:B-----5:R-:W-:-:S03]  /*132a0*/  IMAD.WIDE.U32 R34, R177, R4, RZ ;  /* 0x00000004b1227225 */ /* 0x020fc600078e00ff */
        /* <DEDUP_REMOVED lines=14> */
[----:B---34-:R-:W-:Y:S06]  /*13390*/  @P2 BRA `(.L_x_2078) ;  /* 0x0000000000382947 */ /* 0x018fec0003800000 */
        /* <DEDUP_REMOVED lines=14> */
.L_x_2078:
[----:B------:R-:W-:Y:S05]  /*13480*/  BSYNC B0 ;  /* 0x0000000000007941 */ /* 0x000fea0003800000 */
.L_x_2077:
[----:B------:R-:W-:Y:S01]  /*13490*/  LEA.HI.SX32 R6, R6, 0x20, 0x1e ;  /* 0x0000002006067811 */ /* 0x000fe200078ff2ff */
[----:B------:R-:W-:Y:S01]  /*134a0*/  ULDC.64 UR4, c[0x0][0x2a0] ;  /* 0x0000a80000047ab9 */ /* 0x000fe20000000a00 */
[----:B------:R-:W-:Y:S01]  /*134b0*/  SHF.R.S32.HI R3, RZ, 0x1f, R25 ;  /* 0x0000001fff037819 */ /* 0x000fe20000011419 */
[----:B------:R-:W-:Y:S01]  /*134c0*/  BSSY B0, `(.L_x_2079) ;  /* 0x000001f000007945 */ /* 0x000fe20003800000 */
[----:B------:R-:W-:Y:S02]  /*134d0*/  IADD3.X R27, R177, R31, R0, P0, !PT ;  /* 0x0000001fb11b7210 */ /* 0x000fe400007fe400 */
[----:B------:R-:W-:Y:S02]  /*134e0*/  SHF.R.S32.HI R0, RZ, 0x1f, R9 ;  /* 0x0000001fff007819 */ /* 0x000fe40000011409 */
[----:B------:R-:W-:Y:S01]  /*134f0*/  ISETP.GE.AND P4, PT, R6, R21, PT ;  /* 0x000000150600720c */ /* 0x000fe20003f86270 */
[----:B------:R-:W-:Y:S01]  /*13500*/  IMAD R6, R3, UR4, RZ ;  /* 0x0000000403067c24 */ /* 0x000fe2000f8e02ff */
[----:B------:R-:W-:Y:S01]  /*13510*/  LEA.HI R3, R0, R9, RZ, 0x2 ;  /* 0x0000000900037211 */ /* 0x000fe200078f10ff */
[----:B-1----:R-:W-:Y:S01]  /*13520*/  IMAD.WIDE.U32 R28, R25, UR4, R26 ;  /* 0x00000004191c7c25 */ /* 0x002fe2000f8e001a */
[----:B------:R1:W2:Y:S01]  /*13530*/  LDS.128 R20, [R175+0x1000] ;  /* 0x00100000af147984 */ /* 0x0002a20000000c00 */
[----:B------:R-:W-:-:S02]  /*13540*/  ISETP.GE.AND P0, PT, R7, R2, PT ;  /* 0x000000020700720c */ /* 0x000fc40003f06270 */
[----:B------:R-:W-:Y:S01]  /*13550*/  IMAD R0, R25, UR5, R6 ;  /* 0x0000000519007c24 */ /* 0x000fe2000f8e0206 */
[----:B------:R1:W3:Y:S01]  /*13560*/  LDS.128 R8, [R175+0x2000] ;  /* 0x00200000af087984 */ /* 0x0002e20000000c00 */
[----:B------:R-:W-:Y:S02]  /*13570*/  SHF.R.S32.HI R3, RZ, 0x2, R3 ;  /* 0x00000002ff037819 */ /* 0x000fe40000011403 */
[----:B------:R-:W-:Y:S01]  /*13580*/  IMAD.IADD R31, R0, 0x1, R29 ;  /* 0x00000001001f7824 */ /* 0x000fe200078e021d */
[----:B------:R1:W4:Y:S01]  /*13590*/  LDS.128 R24, [R175] ;  /* 0x00000000af187984 */ /* 0x0003220000000c00 */
[----:B------:R-:W-:-:S05]  /*135a0*/  SHF.R.S32.HI R3, RZ, 0x1f, R3 ;  /* 0x0000001fff037819 */ /* 0x000fca0000011403 */
[----:B------:R-:W-:Y:S05]  /*135b0*/  @P0 BRA `(.L_x_2080) ;  /* 0x00000000003c0947 */ /* 0x000fea0003800000 */
        /* <DEDUP_REMOVED lines=12> */
[----:B----4-:R4:W-:Y:S04]  /*13680*/  @!P2 STG.E.128 desc[UR12][R34.64], R24 ;  /* 0x000000182200a986 */ /* 0x0109e8000c101d0c */
[----:B--2---:R4:W-:Y:S04]  /*13690*/  @!P1 STG.E.128 desc[UR12][R34.64+0x40], R20 ;  /* 0x0000401422009986 */ /* 0x0049e8000c101d0c */
[----:B---3--:R4:W-:Y:S02]  /*136a0*/  @!P0 STG.E.128 desc[UR12][R34.64+0x80], R8 ;  /* 0x0000800822008986 */ /* 0x0089e4000c101d0c */
.L_x_2080:
[----:B------:R-:W-:Y:S05]  /*136b0*/  BSYNC B0 ;  /* 0x0000000000007941 */ /* 0x000fea0003800000 */
.L_x_2079:
[----:B---34-:R3:W4:Y:S01]  /*136c0*/  LDS.128 R8, [R175+0x2800] ;  /* 0x00280000af087984 */ /* 0x0187220000000c00 */
        /* <DEDUP_REMOVED lines=19> */
[----:B----4-:R-:W-:Y:S01]  /*13800*/  STG.E.128 desc[UR12][R4.64+0x80], R8 ;  /* 0x0000800804007986 */ /* 0x010fe2000c101d0c */
[----:B------:R-:W-:Y:S05]  /*13810*/  EXIT ;  /* 0x000000000000794d */ /* 0x000fea0003800000 */
.L_x_2081:
        /* <DEDUP_REMOVED lines=14> */
.L_x_6459:


//--------------------- .text._ZN5flash24flash_fwd_splitkv_kernelI23Flash_fwd_kernel_traitsILi96ELi64ELi128ELi4ELb0ELb0EN7cutlass10bfloat16_tE19Flash_kernel_traitsILi96ELi64ELi128ELi4ES3_EELb1ELb0ELb0ELb0ELb1ELb0ELb0ELb1EEEvNS_16Flash_fwd_paramsE --------------------------
	.section	.text._ZN5flash24flash_fwd_splitkv_kernelI23Flash_fwd_kernel_traitsILi96ELi64ELi128ELi4ELb0ELb0EN7cutlass10bfloat16_tE19Flash_kernel_traitsILi96ELi64ELi128ELi4ES3_EELb1ELb0ELb0ELb0ELb1ELb0ELb0ELb1EEEvNS_16Flash_fwd_paramsE,"ax",@progbits
	.align	128
        .global         _ZN5flash24flash_fwd_splitkv_kernelI23Flash_fwd_kernel_traitsILi96ELi64ELi128ELi4ELb0ELb0EN7cutlass10bfloat16_tE19Flash_kernel_traitsILi96ELi64ELi128ELi4ES3_EELb1ELb0ELb0ELb0ELb1ELb0ELb0ELb1EEEvNS_16Flash_fwd_paramsE
        .type           _ZN5flash24flash_fwd_splitkv_kernelI23Flash_fwd_kernel_traitsILi96ELi64ELi128ELi4ELb0ELb0EN7cutlass10bfloat16_tE19Flash_kernel_traitsILi96ELi64ELi128ELi4ES3_EELb1ELb0ELb0ELb0ELb1ELb0ELb0ELb1EEEvNS_16Flash_fwd_paramsE,@function
        .size           _ZN5flash24flash_fwd_splitkv_kernelI23Flash_fwd_kernel_traitsILi96ELi64ELi128ELi4ELb0ELb0EN7cutlass10bfloat16_tE19Flash_kernel_traitsILi96ELi64ELi128ELi4ES3_EELb1ELb0ELb0ELb0ELb1ELb0ELb0ELb1EEEvNS_16Flash_fwd_paramsE,(.L_x_6460 - _ZN5flash24flash_fwd_splitkv_kernelI23Flash_fwd_kernel_traitsILi96ELi64ELi128ELi4ELb0ELb0EN7cutlass10bfloat16_tE19Flash_kernel_traitsILi96ELi64ELi128ELi4ES3_EELb1ELb0ELb0ELb0ELb1ELb0ELb0ELb1EEEvNS_16Flash_fwd_paramsE)
        .other          _ZN5flash24flash_fwd_splitkv_kernelI23Flash_fwd_kernel_traitsILi96ELi64ELi128ELi4ELb0ELb0EN7cutlass10bfloat16_tE19Flash_kernel_traitsILi96ELi64ELi128ELi4ES3_EELb1ELb0ELb0ELb0ELb1ELb0ELb0ELb1EEEvNS_16Flash_fwd_paramsE,@"STO_CUDA_ENTRY STV_DEFAULT"
_ZN5flash24flash_fwd_splitkv_kernelI23Flash_fwd_kernel_traitsILi96ELi64ELi128ELi4ELb0ELb0EN7cutlass10bfloat16_tE19Flash_kernel_traitsILi96ELi64ELi128ELi4ES3_EELb1ELb0ELb0ELb0ELb1ELb0ELb0ELb1EEEvNS_16Flash_fwd_paramsE:
.text._ZN5flash24flash_fwd_splitkv_kernelI23Flash_fwd_kernel_traitsILi96ELi64ELi128ELi4ELb0ELb0EN7cutlass10bfloat16_tE19Flash_kernel_traitsILi96ELi64ELi128ELi4ES3_EELb1ELb0ELb0ELb0ELb1ELb0ELb0ELb1EEEvNS_16Flash_fwd_paramsE:
[----:B------:R-:W-:Y:S08]  /*0000*/  LDC R1, c[0x0][0x28] ;  /* 0x00000a00ff017b82 */ /* 0x000ff00000000800 */
[----:B------:R-:W1:Y:S01]  /*0010*/  LDC.64 R2, c[0x0][0x2f0] ;  /* 0x0000bc00ff027b82 */ /* 0x000e620000000a00 */
[----:B------:R-:W2:Y:S01]  /*0020*/  S2R R13, SR_CTAID.Y ;  /* 0x00000000000d7919 */ /* 0x000ea20000002600 */
[----:B------:R-:W-:Y:S01]  /*0030*/  IMAD.MOV.U32 R151, RZ, RZ, -0x1 ;  /* 0xffffffffff977424 */ /* 0x000fe200078e00ff */
[----:B------:R-:W-:Y:S01]  /*0040*/  ULDC.64 UR6, c[0x0][0x208] ;  /* 0x0000820000067ab9 */ /* 0x000fe20000000a00 */
[----:B------:R-:W-:-:S04]  /*0050*/  ULDC.64 UR8, c[0x0][0x300] ;  /* 0x0000c00000087ab9 */ /* 0x000fc80000000a00 */
[----:B------:R-:W2:Y:S08]  /*0060*/  LDC.64 R4, c[0x0][0x2f0] ;  /* 0x0000bc00ff047b82 */ /* 0x000eb00000000a00 */
[----:B------:R-:W3:Y:S01]  /*0070*/  LDC.U8 R0, c[0x0][0x3c2] ;  /* 0x0000f080ff007b82 */ /* 0x000ee20000000000 */
[----:B-1----:R-:W-:-:S07]  /*0080*/  ISETP.NE.U32.AND P0, PT, R2, RZ, PT ;  /* 0x000000ff0200720c */ /* 0x002fce0003f05070 */
[----:B------:R-:W1:Y:S01]  /*0090*/  LDC.64 R148, c[0x0][0x300] ;  /* 0x0000c000ff947b82 */ /* 0x000e620000000a00 */
[----:B------:R-:W-:-:S07]  /*00a0*/  ISETP.NE.AND.EX P0, PT, R3, RZ, PT, P0 ;  /* 0x000000ff0300720c */ /* 0x000fce0003f05300 */
[----:B------:R-:W4:Y:S01]  /*00b0*/  LDC.64 R2, c[0x0][0x2f8] ;  /* 0x0000be00ff027b82 */ /* 0x000f220000000a00 */
[----:B--2---:R-:W-:-:S05]  /*00c0*/  IMAD.WIDE R8, R13, 0x4, R4 ;  /* 0x000000040d087825 */ /* 0x004fca00078e0204 */
[----:B------:R-:W2:Y:S02]  /*00d0*/  @P0 LDG.E R151, desc[UR6][R8.64] ;  /* 0x0000000608970981 */ /* 0x000ea4000c1e1900 */
[----:B------:R-:W1:Y:S02]  /*00e0*/  LDC.64 R4, c[0x0][0x2f8] ;  /* 0x0000be00ff047b82 */ /* 0x000e640000000a00 */
[----:B------:R1:W2:Y:S01]  /*00f0*/  @P0 LDG.E R150, desc[UR6][R8.64+0x4] ;  /* 0x0000040608960981 */ /* 0x0002a2000c1e1900 */
[----:B---3--:R-:W-:Y:S02]  /*0100*/  ISETP.NE.AND P1, PT, R0, RZ, PT ;  /* 0x000000ff0000720c */ /* 0x008fe40003f25270 */
[----:B------:R-:W-:-:S04]  /*0110*/  ISETP.NE.U32.AND P5, PT, RZ, UR8, PT ;  /* 0x00000008ff007c0c */ /* 0x000fc8000bfa5070 */
[----:B------:R-:W-:Y:S02]  /*0120*/  ISETP.NE.AND.EX P5, PT, RZ, UR9, PT, P5 ;  /* 0x00000009ff007c0c */ /* 0x000fe4000bfa5350 */
[----:B----4-:R-:W-:-:S04]  /*0130*/  ISETP.EQ.U32.AND P2, PT, R2, RZ, PT ;  /* 0x000000ff0200720c */ /* 0x010fc80003f42070 */
[----:B------:R-:W-:Y:S01]  /*0140*/  ISETP.EQ.OR.EX P2, PT, R3, RZ, !P1, P2 ;  /* 0x000000ff0300720c */ /* 0x000fe20004f42720 */
[----:B------:R-:W-:Y:S02]  /*0150*/  IMAD.MOV.U32 R15, RZ, RZ, -0x1 ;  /* 0xffffffffff0f7424 */ /* 0x000fe400078e00ff */
[----:B------:R-:W-:Y:S02]  /*0160*/  IMAD.MOV.U32 R6, RZ, RZ, RZ ;  /* 0x000000ffff067224 */ /* 0x000fe400078e00ff */
[----:B-1----:R-:W-:-:S04]  /*0170*/  IMAD.WIDE R4, R13, 0x4, R4 ;  /* 0x000000040d047825 */ /* 0x002fc800078e0204 */
[----:B------:R-:W-:-:S04]  /*0180*/  IMAD.WIDE R148, R13, 0x4, R148 ;  /* 0x000000040d947825 */ /* 0x000fc800078e0294 */
[----:B------:R1:W5:Y:S04]  /*0190*/  @!P2 LDG.E R15, desc[UR6][R4.64] ;  /* 0x00000006040fa981 */ /* 0x000368000c1e1900 */
[----:B------:R1:W5:Y:S01]  /*01a0*/  @P5 LDG.E R6, desc[UR6][R148.64] ;  /* 0x0000000694065981 */ /* 0x000362000c1e1900 */
[----:B------:R-:W3:Y:S01]  /*01b0*/  S2R R19, SR_CTAID.X ;  /* 0x0000000000137919 */ /* 0x000ee20000002500 */
[----:B------:R-:W4:Y:S01]  /*01c0*/  S2R R146, SR_CTAID.Z ;  /* 0x0000000000927919 */ /* 0x000f220000002700 */
[----:B------:R-:W1:Y:S01]  /*01d0*/  S2R R64, SR_TID.X ;  /* 0x0000000000407919 */ /* 0x000e620000002100 */
[--C-:B------:R-:W-:Y:S01]  /*01e0*/  SHF.R.S32.HI R7, RZ, 0x1f, R13.reuse ;  /* 0x0000001fff077819 */ /* 0x100fe2000001140d */
[----:B------:R-:W-:Y:S02]  /*01f0*/  IMAD.MOV.U32 R9, RZ, RZ, R13 ;  /* 0x000000ffff097224 */ /* 0x000fe400078e000d */
[----:B--2---:R-:W-:-:S06]  /*0200*/  @P0 IMAD.IADD R150, R150, 0x1, -R151 ;  /* 0x0000000196960824 */ /* 0x004fcc00078e0a97 */
[----:B------:R-:W2:Y:S01]  /*0210*/  @!P0 LDC R150, c[0x0][0x2c4] ;  /* 0x0000b100ff968b82 */ /* 0x000ea20000000800 */
[----:B------:R-:W-:-:S04]  /*0220*/  ISETP.NE.U32.AND P0, PT, R2, RZ, PT ;  /* 0x000000ff0200720c */ /* 0x000fc80003f05070 */
[----:B------:R-:W-:-:S13]  /*0230*/  ISETP.NE.AND.EX P0, PT, R3, RZ, PT, P0 ;  /* 0x000000ff0300720c */ /* 0x000fda0003f05300 */
[----:B-1-34-:R-:W-:Y:S05]  /*0240*/  @!P0 BRA `(.L_x_2082) ;  /* 0x0000000000108947 */ /* 0x01afea0003800000 */
[----:B------:R-:W3:Y:S02]  /*0250*/  @P1 LDG.E R0, desc[UR6][R4.64+0x4] ;  /* 0x0000040604001981 */ /* 0x000ee4000c1e1900 */
[----:B---3-5:R-:W-:-:S06]  /*0260*/  @P1 IADD3 R75, R0, -R15, RZ ;  /* 0x8000000f004b1210 */ /* 0x028fcc0007ffe0ff */
[----:B------:R3:W5:Y:S01]  /*0270*/  @!P1 LDG.E R75, desc[UR6][R4.64] ;  /* 0x00000006044b9981 */ /* 0x000762000c1e1900 */
[----:B------:R-:W-:Y:S05]  /*0280*/  BRA `(.L_x_2083) ;  /* 0x0000000000047947 */ /* 0x000fea0003800000 */
.L_x_2082:
[----:B------:R-:W1:Y:S02]  /*0290*/  LDC R75, c[0x0][0x2c8] ;  /* 0x0000b200ff4b7b82 */ /* 0x000e640000000800 */
.L_x_2083:
[----:B------:R-:W4:Y:S02]  /*02a0*/  LDC.64 R2, c[0x0][0x308] ;  /* 0x0000c200ff027b82 */ /* 0x000f240000000a00 */
[----:B----4-:R-:W-:-:S04]  /*02b0*/  ISETP.NE.U32.AND P1, PT, R2, RZ, PT ;  /* 0x000000ff0200720c */ /* 0x010fc80003f25070 */
[----:B------:R-:W-:-:S13]  /*02c0*/  ISETP.NE.AND.EX P1, PT, R3, RZ, PT, P1 ;  /* 0x000000ff0300720c */ /* 0x000fda0003f25310 */
[----:B------:R-:W4:Y:S01]  /*02d0*/  @P1 LDC.64 R2, c[0x0][0x308] ;  /* 0x0000c200ff021b82 */ /* 0x000f220000000a00 */
[----:B------:R-:W-:-:S07]  /*02e0*/  IMAD.SHL.U32 R67, R19, 0x40, RZ ;  /* 0x0000004013437824 */ /* 0x000fce00078e00ff */
[----:B---3--:R-:W3:Y:S01]  /*02f0*/  @!P1 LDC R4, c[0x0][0x2cc] ;  /* 0x0000b300ff049b82 */ /* 0x008ee20000000800 */
[----:B----4-:R-:W-:-:S07]  /*0300*/  @P1 IMAD.WIDE R10, R13, 0x4, R2 ;  /* 0x000000040d0a1825 */ /* 0x010fce00078e0202 */
[----:B------:R-:W4:Y:S01]  /*0310*/  @!P1 LDC.64 R2, c[0x0][0x318] ;  /* 0x0000c600ff029b82 */ /* 0x000f220000000a00 */
[----:B------:R1:W5:Y:S01]  /*0320*/  @P1 LDG.E R63, desc[UR6][R10.64] ;  /* 0x000000060a3f1981 */ /* 0x000362000c1e1900 */
[----:B--2---:R-:W-:-:S13]  /*0330*/  ISETP.GT.AND P0, PT, R150, R67, PT ;  /* 0x000000439600720c */ /* 0x004fda0003f04270 */
[----:B---3--:R-:W-:Y:S05]  /*0340*/  @!P0 EXIT ;  /* 0x000000000000894d */ /* 0x008fea0003800000 */
[----:B------:R-:W2:Y:S01]  /*0350*/  LDC R0, c[0x0][0x398] ;  /* 0x0000e600ff007b82 */ /* 0x000ea20000000800 */
[----:B----4-:R-:W-:Y:S01]  /*0360*/  @!P1 ISETP.NE.U32.AND P0, PT, R2, RZ, PT ;  /* 0x000000ff0200920c */ /* 0x010fe20003f05070 */
[--C-:B-1---5:R-:W-:Y:S01]  /*0370*/  IMAD.IADD R75, R75, 0x1, -R6.reuse ;  /* 0x000000014b4b7824 */ /* 0x122fe200078e0a06 */
[----:B------:R-:W-:Y:S01]  /*0380*/  ULDC UR5, c[0x0][0x2c8] ;  /* 0x0000b20000057ab9 */ /* 0x000fe20000000800 */
[----:B------:R-:W-:Y:S01]  /*0390*/  @P1 IMAD.IADD R63, R63, 0x1, -R6 ;  /* 0x000000013f3f1824 */ /* 0x000fe200078e0a06 */
[----:B------:R-:W-:Y:S01]  /*03a0*/  @!P1 ISETP.NE.AND.EX P0, PT, R3, RZ, PT, P0 ;  /* 0x000000ff0300920c */ /* 0x000fe20003f05300 */
[----:B------:R-:W-:Y:S01]  /*03b0*/  UIADD3 UR5, UR5, 0x7f, URZ ;  /* 0x0000007f05057890 */ /* 0x000fe2000fffe03f */
[----:B------:R-:W-:Y:S02]  /*03c0*/  IADD3 R3, -R150, 0xbf, R67 ;  /* 0x000000bf96037810 */ /* 0x000fe40007ffe143 */
[----:B------:R-:W-:Y:S01]  /*03d0*/  @!P1 SEL R4, R4, RZ, P0 ;  /* 0x000000ff04049207 */ /* 0x000fe20000000000 */
[----:B------:R-:W-:-:S04]  /*03e0*/  USHF.R.S32.HI UR4, URZ, 0x1f, UR5 ;  /* 0x0000001f3f047899 */ /* 0x000fc80008011405 */
[----:B------:R-:W-:Y:S01]  /*03f0*/  @!P1 IMAD.IADD R63, R75, 0x1, R4 ;  /* 0x000000014b3f9824 */ /* 0x000fe200078e0204 */
[----:B------:R-:W-:-:S03]  /*0400*/  ULEA.HI UR4, UR4, UR5, URZ, 0x7 ;  /* 0x0000000504047291 */ /* 0x000fc6000f8f383f */
        /* <DEDUP_REMOVED lines=11> */
[----:B------:R-:W-:Y:S05]  /*04c0*/  @P0 BRA `(.L_x_2084) ;  /* 0x0000000400480947 */ /* 0x000fea0003800000 */
[----:B------:R-:W-:Y:S01]  /*04d0*/  ISETP.NE.AND P0, PT, R151, -0x1, PT ;  /* 0xffffffff9700780c */ /* 0x000fe20003f05270 */
[----:B------:R-:W1:Y:S01]  /*04e0*/  LDC.64 R4, c[0x0][0x298] ;  /* 0x0000a600ff047b82 */ /* 0x000e620000000a00 */
[----:B------:R-:W-:Y:S01]  /*04f0*/  SHF.R.S32.HI R9, RZ, 0x1f, R64 ;  /* 0x0000001fff097819 */ /* 0x000fe20000011440 */
[----:B------:R-:W-:Y:S01]  /*0500*/  ULDC.64 UR4, c[0x0][0x2a0] ;  /* 0x0000a80000047ab9 */ /* 0x000fe20000000a00 */
[----:B------:R-:W-:Y:S01]  /*0510*/  IADD3 R150, -R67, R150, RZ ;  /* 0x0000009643967210 */ /* 0x000fe20007ffe1ff */
[----:B------:R-:W-:Y:S01]  /*0520*/  ULDC UR9, c[0x0][0x270] ;  /* 0x00009c0000097ab9 */ /* 0x000fe20000000800 */
[----:B------:R-:W-:Y:S01]  /*0530*/  LEA.HI R0, R9, R64, RZ, 0x2 ;  /* 0x0000004009007211 */ /* 0x000fe200078f10ff */
[----:B------:R-:W-:Y:S01]  /*0540*/  IMAD R12, R13, UR9, R146 ;  /* 0x000000090d0c7c24 */ /* 0x000fe2000f8e0292 */
[----:B------:R-:W-:Y:S01]  /*0550*/  ULDC UR8, c[0x0][0x2c4] ;  /* 0x0000b10000087ab9 */ /* 0x000fe20000000800 */
[----:B------:R-:W-:Y:S01]  /*0560*/  LOP3.LUT P4, RZ, R64, 0x3, RZ, 0xc0, !PT ;  /* 0x0000000340ff7812 */ /* 0x000fe2000788c0ff */
[----:B------:R-:W-:Y:S01]  /*0570*/  BSSY B0, `(.L_x_2085) ;  /* 0x000002c000007945 */ /* 0x000fe20003800000 */
[----:B------:R-:W-:-:S02]  /*0580*/  IMAD R12, R12, UR8, R67 ;  /* 0x000000080c0c7c24 */ /* 0x000fc4000f8e0243 */
[----:B------:R-:W2:Y:S01]  /*0590*/  @!P0 LDC.64 R2, c[0x0][0x290] ;  /* 0x0000a400ff028b82 */ /* 0x000ea20000000a00 */
[----:B-1----:R-:W-:-:S04]  /*05a0*/  @P0 IMAD.WIDE.U32 R8, R151, R4, RZ ;  /* 0x0000000497080225 */ /* 0x002fc800078e00ff */
[----:B------:R-:W-:Y:S02]  /*05b0*/  @P0 IMAD R151, R151, R5, R9 ;  /* 0x0000000597970224 */ /* 0x000fe400078e0209 */
[-C--:B--2---:R-:W-:Y:S01]  /*05c0*/  @!P0 IMAD R6, R7, R2.reuse, RZ ;  /* 0x0000000207068224 */ /* 0x084fe200078e02ff */
[----:B------:R-:W-:Y:S01]  /*05d0*/  LOP3.LUT R7, R0, 0x1ffffffc, RZ, 0xc0, !PT ;  /* 0x1ffffffc00077812 */ /* 0x000fe200078ec0ff */
[----:B------:R-:W-:-:S04]  /*05e0*/  @!P0 IMAD.WIDE.U32 R10, R13, R2, RZ ;  /* 0x000000020d0a8225 */ /* 0x000fc800078e00ff */
[----:B------:R-:W-:Y:S01]  /*05f0*/  IMAD.IADD R7, R64, 0x1, -R7 ;  /* 0x0000000140077824 */ /* 0x000fe200078e0a07 */
[----:B------:R-:W-:Y:S01]  /*0600*/  @!P0 MOV R8, R10 ;  /* 0x0000000a00088202 */ /* 0x000fe20000000f00 */
[----:B------:R-:W-:Y:S02]  /*0610*/  @!P0 IMAD R3, R13, R3, R6 ;  /* 0x000000030d038224 */ /* 0x000fe400078e0206 */
[----:B------:R-:W-:Y:S01]  /*0620*/  IMAD.SHL.U32 R2, R7, 0x8, RZ ;  /* 0x0000000807027824 */ /* 0x000fe200078e00ff */
[----:B------:R-:W-:Y:S01]  /*0630*/  SHF.R.S32.HI R7, RZ, 0x1f, R67 ;  /* 0x0000001fff077819 */ /* 0x000fe20000011443 */
[----:B------:R-:W-:-:S03]  /*0640*/  @!P0 IMAD.IADD R151, R11, 0x1, R3 ;  /* 0x000000010b978824 */ /* 0x000fc600078e0203 */
[----:B------:R-:W-:Y:S01]  /*0650*/  SHF.R.S32.HI R3, RZ, 0x1f, R2 ;  /* 0x0000001fff037819 */ /* 0x000fe20000011402 */
[-C--:B------:R-:W-:Y:S01]  /*0660*/  IMAD R6, R7, R4.reuse, RZ ;  /* 0x0000000407067224 */ /* 0x080fe200078e02ff */
[----:B------:R-:W-:Y:S01]  /*0670*/  SHF.R.S32.HI R7, RZ, 0x2, R0 ;  /* 0x00000002ff077819 */ /* 0x000fe20000011400 */
[----:B------:R-:W-:Y:S01]  /*0680*/  IMAD.WIDE.U32 R10, R67, R4, R2 ;  /* 0x00000004430a7225 */ /* 0x000fe200078e0002 */
[----:B------:R-:W-:Y:S02]  /*0690*/  SHF.R.S32.HI R2, RZ, 0x1f, R146 ;  /* 0x0000001fff027819 */ /* 0x000fe40000011492 */
[----:B------:R-:W-:Y:S01]  /*06a0*/  ISETP.GE.AND P1, PT, R7, R150, PT ;  /* 0x000000960700720c */ /* 0x000fe20003f26270 */
[----:B------:R-:W-:Y:S01]  /*06b0*/  IMAD R6, R67, R5, R6 ;  /* 0x0000000543067224 */ /* 0x000fe200078e0206 */
[----:B------:R-:W-:Y:S01]  /*06c0*/  IADD3 R8, P0, R8, R10, RZ ;  /* 0x0000000a08087210 */ /* 0x000fe20007f1e0ff */
[----:B------:R-:W-:Y:S01]  /*06d0*/  IMAD R3, R2, UR4, RZ ;  /* 0x0000000402037c24 */ /* 0x000fe2000f8e02ff */
[----:B------:R-:W-:-:S02]  /*06e0*/  ISETP.GE.OR P3, PT, R7, R150, P4 ;  /* 0x000000960700720c */ /* 0x000fc40002766670 */
[----:B------:R-:W-:Y:S01]  /*06f0*/  IADD3.X R9, R151, R11, R6, P0, !PT ;  /* 0x0000000b97097210 */ /* 0x000fe200007fe406 */
[----:B------:R-:W-:Y:S01]  /*0700*/  IMAD R11, R146, UR5, R3 ;  /* 0x00000005920b7c24 */ /* 0x000fe2000f8e0203 */
[----:B------:R-:W-:Y:S01]  /*0710*/  IADD3 R0, P0, R12, R7, RZ ;  /* 0x000000070c007210 */ /* 0x000fe20007f1e0ff */
[----:B------:R-:W-:Y:S02]  /*0720*/  VIADD R3, R7, 0x20 ;  /* 0x0000002007037836 */ /* 0x000fe40000000000 */
[----:B------:R-:W-:Y:S01]  /*0730*/  IMAD.WIDE.U32 R146, R146, UR4, R8 ;  /* 0x0000000492927c25 */ /* 0x000fe2000f8e0008 */
[----:B------:R-:W-:Y:S02]  /*0740*/  SHF.R.S32.HI R9, RZ, 0x1f, R7 ;  /* 0x0000001fff097819 */ /* 0x000fe40000011407 */
        /* <DEDUP_REMOVED lines=14> */
.L_x_2086:
[----:B------:R-:W-:Y:S05]  /*0830*/  BSYNC B0 ;  /* 0x0000000000007941 */ /* 0x000fea0003800000 */
.L_x_2085:
[----:B------:R-:W-:Y:S04]  /*0840*/  BSSY B0, `(.L_x_2087) ;  /* 0x000000f000007945 */ /* 0x000fe80003800000 */
[----:B------:R-:W-:Y:S05]  /*0850*/  @P2 BRA `(.L_x_2088) ;  /* 0x0000000000342947 */ /* 0x000fea0003800000 */
[----:B------:R-:W-:Y:S01]  /*0860*/  IADD3 R7, P1, R7, 0x20, RZ ;  /* 0x0000002007077810 */ /* 0x000fe20007f3e0ff */
[----:B------:R-:W-:Y:S01]  /*0870*/  ULDC.64 UR4, c[0x0][0x280] ;  /* 0x0000a00000047ab9 */ /* 0x000fe20000000a00 */
[----:B------:R-:W-:Y:S02]  /*0880*/  MOV R10, R146 ;  /* 0x00000092000a7202 */ /* 0x000fe40000000f00 */
[----:B------:R-:W-:-:S03]  /*0890*/  IADD3.X R13, RZ, R9, RZ, P1, !PT ;  /* 0x00000009ff0d7210 */ /* 0x000fc60000ffe4ff */
[----:B------:R-:W-:-:S04]  /*08a0*/  IMAD.WIDE.U32 R10, R7, R4, R10 ;  /* 0x00000004070a7225 */ /* 0x000fc800078e000a */
[----:B------:R-:W-:Y:S01]  /*08b0*/  IMAD R2, R13, R4, RZ ;  /* 0x000000040d027224 */ /* 0x000fe200078e02ff */
[----:B------:R-:W-:-:S03]  /*08c0*/  LEA R4, P1, R10, UR4, 0x1 ;  /* 0x000000040a047c11 */ /* 0x000fc6000f8208ff */
[----:B------:R-:W-:-:S05]  /*08d0*/  IMAD R5, R7, R5, R2 ;  /* 0x0000000507057224 */ /* 0x000fca00078e0202 */
[----:B------:R-:W-:-:S04]  /*08e0*/  IADD3 R5, R11, R5, RZ ;  /* 0x000000050b057210 */ /* 0x000fc80007ffe0ff */
[----:B------:R-:W-:-:S05]  /*08f0*/  LEA.HI.X R5, R10, UR5, R5, 0x1, P1 ;  /* 0x000000050a057c11 */ /* 0x000fca00088f0c05 */
[----:B------:R2:W-:Y:S04]  /*0900*/  STG.E.128 desc[UR6][R4.64], RZ ;  /* 0x000000ff04007986 */ /* 0x0005e8000c101d06 */
[----:B------:R2:W-:Y:S04]  /*0910*/  STG.E.128 desc[UR6][R4.64+0x40], RZ ;  /* 0x000040ff04007986 */ /* 0x0005e8000c101d06 */
[----:B------:R2:W-:Y:S02]  /*0920*/  STG.E.128 desc[UR6][R4.64+0x80], RZ ;  /* 0x000080ff04007986 */ /* 0x0005e4000c101d06 */
.L_x_2088:
[----:B------:R-:W-:Y:S05]  /*0930*/  BSYNC B0 ;  /* 0x0000000000007941 */ /* 0x000fea0003800000 */
.L_x_2087:
        /* <DEDUP_REMOVED lines=11> */
.L_x_2084:
[----:B------:R-:W1:Y:S01]  /*09f0*/  LDC.64 R2, c[0x0][0x368] ;  /* 0x0000da00ff027b82 */ /* 0x000e620000000a00 */
        /* <DEDUP_REMOVED lines=11> */
[----:B-1----:R-:W1:Y:S02]  /*0ab0*/  LDC.64 R2, c[0x0][0x378] ;  /* 0x0000de00ff027b82 */ /* 0x002e640000000a00 */
        /* <DEDUP_REMOVED lines=9> */
.L_x_2089:
[----:B------:R-:W-:Y:S05]  /*0b50*/  @!P2 BRA `(.L_x_2090) ;  /* 0x000000040040a947 */ /* 0x000fea0003800000 */
[----:B-----5:R-:W1:Y:S01]  /*0b60*/  LDC R13, c[0x0][0x380] ;  /* 0x0000e000ff0d7b82 */ /* 0x020e620000000800 */
[----:B------:R-:W-:Y:S01]  /*0b70*/  LEA R52, R55, 0xffffff80, 0x7 ;  /* 0xffffff8037347811 */ /* 0x000fe200078e38ff */
[----:B------:R-:W-:-:S06]  /*0b80*/  ULDC.64 UR4, c[0x0][0x230] ;  /* 0x00008c0000047ab9 */ /* 0x000fcc0000000a00 */
[----:B------:R-:W2:Y:S01]  /*0b90*/  LDC.64 R156, c[0x0][0x248] ;  /* 0x00009200ff9c7b82 */ /* 0x000ea20000000a00 */
        /* <DEDUP_REMOVED lines=9> */
[----:B------:R-:W-:Y:S02]  /*0c30*/  IMAD.HI.U32 R0, R5, R0, R4 ;  /* 0x0000000005007227 */ /* 0x000fe400078e0004 */
[----:B------:R-:W1:Y:S04]  /*0c40*/  LDC R5, c[0x0][0x278] ;  /* 0x00009e00ff057b82 */ /* 0x000e680000000800 */
        /* <DEDUP_REMOVED lines=14> */
[----:B------:R-:W3:Y:S01]  /*0d30*/  LDG.E R4, desc[UR6][R14.64] ;  /* 0x000000060e047981 */ /* 0x000ee2000c1e1900 */
[----:B-1----:R-:W-:Y:S01]  /*0d40*/  IABS R2, R5 ;  /* 0x0000000500027213 */ /* 0x002fe20000000000 */
        /* <DEDUP_REMOVED lines=23> */
[----:B------:R-:W1:Y:S05]  /*0ec0*/  LDC.64 R2, c[0x0][0x238] ;  /* 0x00008e00ff027b82 */ /* 0x000e6a0000000a00 */
[----:B------:R-:W-:-:S06]  /*0ed0*/  @P3 IADD3 R0, R0, 0x1, RZ ;  /* 0x0000000100003810 */ /* 0x000fcc0007ffe0ff */
[----:B------:R-:W-:Y:S01]  /*0ee0*/  @!P0 IMAD.MOV R0, RZ, RZ, -R0 ;  /* 0x000000ffff008224 */ /* 0x000fe200078e0a00 */
[----:B------:R-:W-:-:S04]  /*0ef0*/  @!P1 LOP3.LUT R0, RZ, R5, RZ, 0x33, !PT ;  /* 0x00000005ff009212 */ /* 0x000fc800078e33ff */
[----:B------:R-:W-:Y:S02]  /*0f00*/  SHF.R.S32.HI R5, RZ, 0x1f, R0 ;  /* 0x0000001fff057819 */ /* 0x000fe40000011400 */
[----:B---3--:R-:W-:Y:S01]  /*0f10*/  SHF.R.S32.HI R11, RZ, 0x1f, R4 ;  /* 0x0000001fff0b7819 */ /* 0x008fe20000011404 */
[----:B------:R-:W-:-:S04]  /*0f20*/  IMAD.WIDE.U32 R12, R4, UR4, RZ ;  /* 0x00000004040c7c25 */ /* 0x000fc8000f8e00ff */
[C---:B------:R-:W-:Y:S02]  /*0f30*/  IMAD R15, R11.reuse, UR4, RZ ;  /* 0x000000040b0f7c24 */ /* 0x040fe4000f8e02ff */
[-C--:B-1----:R-:W-:Y:S02]  /*0f40*/  IMAD R11, R11, R2.reuse, RZ ;  /* 0x000000020b0b7224 */ /* 0x082fe400078e02ff */
[C---:B------:R-:W-:Y:S01]  /*0f50*/  IMAD R6, R4.reuse, UR5, R15 ;  /* 0x0000000504067c24 */ /* 0x040fe2000f8e020f */
[----:B------:R-:W-:Y:S01]  /*0f60*/  ULDC.64 UR4, c[0x0][0x260] ;  /* 0x0000980000047ab9 */ /* 0x000fe20000000a00 */
[C---:B------:R-:W-:Y:S02]  /*0f70*/  IMAD R3, R4.reuse, R3, R11 ;  /* 0x0000000304037224 */ /* 0x040fe400078e020b */
[----:B------:R-:W-:Y:S01]  /*0f80*/  IMAD.WIDE.U32 R24, R4, R2, RZ ;  /* 0x0000000204187225 */ /* 0x000fe200078e00ff */
[----:B------:R-:W-:-:S03]  /*0f90*/  IADD3 R13, R13, R6, RZ ;  /* 0x000000060d0d7210 */ /* 0x000fc60007ffe0ff */
[-C--:B--2---:R-:W-:Y:S02]  /*0fa0*/  IMAD R6, R17, R156.reuse, RZ ;  /* 0x0000009c11067224 */ /* 0x084fe400078e02ff */
[----:B------:R-:W-:-:S04]  /*0fb0*/  IMAD.WIDE.U32 R12, R21, R156, R12 ;  /* 0x0000009c150c7225 */ /* 0x000fc800078e000c */
[----:B------:R-:W-:Y:S01]  /*0fc0*/  IMAD R6, R21, R157, R6 ;  /* 0x0000009d15067224 */ /* 0x000fe200078e0206 */
[----:B------:R-:W-:Y:S01]  /*0fd0*/  MOV R14, R12 ;  /* 0x0000000c000e7202 */ /* 0x000fe20000000f00 */
[----:B------:R-:W-:Y:S02]  /*0fe0*/  IMAD.IADD R23, R25, 0x1, R3 ;  /* 0x0000000119177824 */ /* 0x000fe400078e0203 */
[----:B------:R-:W-:Y:S02]  /*0ff0*/  IMAD.IADD R15, R13, 0x1, R6 ;  /* 0x000000010d0f7824 */ /* 0x000fe400078e0206 */
[----:B------:R-:W-:Y:S02]  /*1000*/  IMAD R13, R5, UR4, RZ ;  /* 0x00000004050d7c24 */ /* 0x000fe4000f8e02ff */
[----:B------:R-:W-:-:S04]  /*1010*/  IMAD.WIDE.U32 R14, R0, UR4, R14 ;  /* 0x00000004000e7c25 */ /* 0x000fc8000f8e000e */
[----:B------:R-:W-:Y:S01]  /*1020*/  IMAD R13, R0, UR5, R13 ;  /* 0x00000005000d7c24 */ /* 0x000fe2000f8e020d */
[----:B------:R-:W-:-:S04]  /*1030*/  MOV R4, R14 ;  /* 0x0000000e00047202 */ /* 0x000fc80000000f00 */
[----:B------:R-:W-:Y:S01]  /*1040*/  IADD3 R15, R15, R13, RZ ;  /* 0x0000000d0f0f7210 */ /* 0x000fe20007ffe0ff */
[----:B------:R-:W-:Y:S06]  /*1050*/  BRA `(.L_x_2091) ;  /* 0x00000004003c7947 */ /* 0x000fec0003800000 */
.L_x_2090:
[----:B------:R-:W1:Y:S01]  /*1060*/  LDC R21, c[0x0][0x278] ;  /* 0x00009e00ff157b82 */ /* 0x000e620000000800 */
[----:B------:R-:W-:Y:S02]  /*1070*/  MOV R4, RZ ;  /* 0x000000ff00047202 */ /* 0x000fe40000000f00 */
        /* <DEDUP_REMOVED lines=11> */
[----:B---3--:R-:W-:-:S04]  /*1130*/  IMAD.MOV R0, RZ, RZ, -R5 ;  /* 0x000000ffff007224 */ /* 0x008fc800078e0a05 */
[----:B------:R-:W-:Y:S01]  /*1140*/  IMAD R2, R0, R3, RZ ;  /* 0x0000000300027224 */ /* 0x000fe200078e02ff */
[----:B------:R-:W-:-:S03]  /*1150*/  IABS R0, R146 ;  /* 0x0000009200007213 */ /* 0x000fc60000000000 */
[----:B------:R-:W-:-:S04]  /*1160*/  IMAD.HI.U32 R5, R5, R2, R4 ;  /* 0x0000000205057227 */ /* 0x000fc800078e0004 */
[----:B------:R-:W-:-:S04]  /*1170*/  IMAD.MOV.U32 R4, RZ, RZ, R0 ;  /* 0x000000ffff047224 */ /* 0x000fc800078e0000 */
[----:B------:R-:W-:-:S04]  /*1180*/  IMAD.HI.U32 R0, R5, R4, RZ ;  /* 0x0000000405007227 */ /* 0x000fc800078e00ff */
[----:B------:R-:W-:Y:S02]  /*1190*/  IMAD.MOV R2, RZ, RZ, -R0 ;  /* 0x000000ffff027224 */ /* 0x000fe400078e0a00 */
[----:B--2---:R-:W-:Y:S02]  /*11a0*/  @P4 IMAD R5, R22, R157, RZ ;  /* 0x0000009d16054224 */ /* 0x004fe400078e02ff */
[----:B------:R-:W-:Y:S01]  /*11b0*/  IMAD R2, R3, R2, R4 ;  /* 0x0000000203027224 */ /* 0x000fe200078e0204 */
[----:B------:R-:W-:Y:S01]  /*11c0*/  LOP3.LUT R4, R146, R21, RZ, 0x3c, !PT ;  /* 0x0000001592047212 */ /* 0x000fe200078e3cff */
[----:B------:R-:W-:-:S03]  /*11d0*/  @P4 IMAD.WIDE.U32 R22, R22, R156, RZ ;  /* 0x0000009c16164225 */ /* 0x000fc600078e00ff */
[----:B------:R-:W-:Y:S02]  /*11e0*/  ISETP.GT.U32.AND P0, PT, R3, R2, PT ;  /* 0x000000020300720c */ /* 0x000fe40003f04070 */
[----:B------:R-:W-:Y:S02]  /*11f0*/  ISETP.GE.AND P1, PT, R4, RZ, PT ;  /* 0x000000ff0400720c */ /* 0x000fe40003f26270 */
[----:B------:R-:W-:Y:S02]  /*1200*/  @P4 IADD3 R5, R23, R5, RZ ;  /* 0x0000000517054210 */ /* 0x000fe40007ffe0ff */
[----:B------:R-:W-:-:S07]  /*1210*/  @P4 MOV R8, R22 ;  /* 0x0000001600084202 */ /* 0x000fce0000000f00 */
[-C--:B------:R-:W-:Y:S02]  /*1220*/  @!P0 IADD3 R2, R2, -R3.reuse, RZ ;  /* 0x8000000302028210 */ /* 0x080fe40007ffe0ff */
[----:B------:R-:W-:Y:S02]  /*1230*/  @!P0 IADD3 R0, R0, 0x1, RZ ;  /* 0x0000000100008810 */ /* 0x000fe40007ffe0ff */
[----:B------:R-:W-:Y:S02]  /*1240*/  ISETP.GE.U32.AND P3, PT, R2, R3, PT ;  /* 0x000000030200720c */ /* 0x000fe40003f66070 */
[----:B------:R-:W2:Y:S01]  /*1250*/  LDC.64 R2, c[0x0][0x260] ;  /* 0x00009800ff027b82 */ /* 0x000ea20000000a00 */
[----:B------:R-:W-:-:S10]  /*1260*/  ISETP.NE.AND P0, PT, R21, RZ, PT ;  /* 0x000000ff1500720c */ /* 0x000fd40003f05270 */
[----:B------:R-:W-:-:S04]  /*1270*/  @P3 VIADD R0, R0, 0x1 ;  /* 0x0000000100003836 */ /* 0x000fc80000000000 */
        /* <DEDUP_REMOVED lines=13> */
[----:B------:R-:W-:Y:S02]  /*1350*/  IADD3 R5, R25, R5, RZ ;  /* 0x0000000519057210 */ /* 0x000fe40007ffe0ff */
[----:B------:R-:W-:-:S07]  /*1360*/  MOV R8, R24 ;  /* 0x0000001800087202 */ /* 0x000fce0000000f00 */
.L_x_2092:
[----:B------:R-:W-:Y:S01]  /*1370*/  @!P0 LOP3.LUT R0, RZ, R21, RZ, 0x33, !PT ;  /* 0x00000015ff008212 */ /* 0x000fe200078e33ff */
[----:B------:R-:W-:Y:S01]  /*1380*/  IMAD R4, R17, R156, RZ ;  /* 0x0000009c11047224 */ /* 0x000fe200078e02ff */
[----:B------:R-:W-:Y:S02]  /*1390*/  MOV R20, R8 ;  /* 0x0000000800147202 */ /* 0x000fe40000000f00 */
[----:B------:R-:W-:Y:S01]  /*13a0*/  MOV R21, R5 ;  /* 0x0000000500157202 */ /* 0x000fe20000000f00 */
[-C--:B------:R-:W-:Y:S01]  /*13b0*/  IMAD R4, R157, R52.reuse, R4 ;  /* 0x000000349d047224 */ /* 0x080fe200078e0204 */
[----:B------:R-:W-:Y:S02]  /*13c0*/  SHF.R.S32.HI R5, RZ, 0x1f, R0 ;  /* 0x0000001fff057819 */ /* 0x000fe40000011400 */
[----:B------:R-:W-:Y:S01]  /*13d0*/  @P4 IADD3 R15, R6, R15, RZ ;  /* 0x0000000f060f4210 */ /* 0x000fe20007ffe0ff */
[----:B------:R-:W-:-:S04]  /*13e0*/  IMAD.WIDE.U32 R20, R156, R52, R20 ;  /* 0x000000349c147225 */ /* 0x000fc800078e0014 */
[----:B------:R-:W-:Y:S01]  /*13f0*/  @P4 IMAD.WIDE.U32 R24, R15, R10, RZ ;  /* 0x0000000a0f184225 */ /* 0x000fe200078e00ff */
[----:B------:R-:W-:-:S03]  /*1400*/  IADD3 R21, R21, R4, RZ ;  /* 0x0000000415157210 */ /* 0x000fc60007ffe0ff */
[-C--:B--2---:R-:W-:Y:S02]  /*1410*/  IMAD R4, R5, R2.reuse, RZ ;  /* 0x0000000205047224 */ /* 0x084fe400078e02ff */
[----:B------:R-:W-:-:S04]  /*1420*/  IMAD.WIDE.U32 R20, R0, R2, R20 ;  /* 0x0000000200147225 */ /* 0x000fc800078e0014 */
[----:B------:R-:W-:Y:S01]  /*1430*/  IMAD R3, R0, R3, R4 ;  /* 0x0000000300037224 */ /* 0x000fe200078e0204 */
[----:B------:R-:W-:Y:S01]  /*1440*/  MOV R4, R20 ;  /* 0x0000001400047202 */ /* 0x000fe20000000f00 */
[----:B------:R-:W-:-:S03]  /*1450*/  @P4 IMAD R23, R15, R11, R25 ;  /* 0x0000000b0f174224 */ /* 0x000fc600078e0219 */
[----:B------:R-:W-:Y:S02]  /*1460*/  IADD3 R15, R21, R3, RZ ;  /* 0x00000003150f7210 */ /* 0x000fe40007ffe0ff */
[----:B------:R-:W-:Y:S01]  /*1470*/  MOV R21, R52 ;  /* 0x0000003400157202 */ /* 0x000fe20000000f00 */
        /* <DEDUP_REMOVED lines=13> */
.L_x_2091:
[----:B------:R1:W5:Y:S01]  /*1550*/  @P5 LDG.E R11, desc[UR6][R148.64] ;  /* 0x00000006940b5981 */ /* 0x000362000c1e1900 */
[----:B------:R-:W-:Y:S01]  /*1560*/  ISETP.NE.AND P0, PT, R151, -0x1, PT ;  /* 0xffffffff9700780c */ /* 0x000fe20003f05270 */
[----:B------:R-:W2:Y:S01]  /*1570*/  LDC.64 R2, c[0x0][0x240] ;  /* 0x00009000ff027b82 */ /* 0x000ea20000000a00 */
[----:B------:R-:W-:Y:S01]  /*1580*/  SHF.R.S32.HI R71, RZ, 0x1f, R64 ;  /* 0x0000001fff477819 */ /* 0x000fe20000011440 */
[----:B------:R-:W-:Y:S01]  /*1590*/  ULDC.64 UR4, c[0x0][0x268] ;  /* 0x00009a0000047ab9 */ /* 0x000fe20000000a00 */
[----:B------:R-:W-:Y:S01]  /*15a0*/  SHF.R.S32.HI R90, RZ, 0x1f, R75 ;  /* 0x0000001fff5a7819 */ /* 0x000fe2000001144b */
[----:B------:R-:W-:Y:S01]  /*15b0*/  IMAD.MOV.U32 R51, RZ, RZ, 0x10 ;  /* 0x00000010ff337424 */ /* 0x000fe200078e00ff */
[CC--:B------:R-:W-:Y:S01]  /*15c0*/  LEA.HI R25, R71.reuse, R64.reuse, RZ, 0x2 ;  /* 0x0000004047197211 */ /* 0x0c0fe200078f10ff */
[----:B------:R-:W-:Y:S01]  /*15d0*/  IMAD.SHL.U32 R62, R156, 0x20, RZ ;  /* 0x000000209c3e7824 */ /* 0x000fe200078e00ff */
[----:B------:R-:W-:Y:S01]  /*15e0*/  LEA.HI R73, R71, R64, RZ, 0x3 ;  /* 0x0000004047497211 */ /* 0x000fe200078f18ff */
[----:B------:R-:W3:Y:S01]  /*15f0*/  LDC R83, c[0x0][0x2e0] ;  /* 0x0000b800ff537b82 */ /* 0x000ee20000000800 */
[----:B------:R-:W-:-:S02]  /*1600*/  LOP3.LUT R29, R25, 0xfffffffc, RZ, 0xc0, !PT ;  /* 0xfffffffc191d7812 */ /* 0x000fc400078ec0ff */
[----:B------:R-:W-:Y:S02]  /*1610*/  SHF.R.S32.HI R72, RZ, 0x3, R73 ;  /* 0x00000003ff487819 */ /* 0x000fe40000011449 */
[----:B------:R-:W-:Y:S01]  /*1620*/  SHF.R.S32.HI R144, RZ, 0x2, R25 ;  /* 0x00000002ff907819 */ /* 0x000fe20000011419 */
[----:B------:R-:W-:Y:S01]  /*1630*/  IMAD.IADD R80, R64, 0x1, -R29 ;  /* 0x0000000140507824 */ /* 0x000fe200078e0a1d */
[----:B------:R-:W-:Y:S01]  /*1640*/  LEA.HI R6, R71, R64, RZ, 0x5 ;  /* 0x0000004047067211 */ /* 0x000fe200078f28ff */
[----:B-----5:R-:W4:Y:S01]  /*1650*/  @!P0 LDC.64 R12, c[0x0][0x228] ;  /* 0x00008a00ff0c8b82 */ /* 0x020f220000000a00 */
[----:B------:R-:W-:Y:S01]  /*1660*/  IMAD.SHL.U32 R27, R72, 0x40, RZ ;  /* 0x00000040481b7824 */ /* 0x000fe200078e00ff */
[----:B------:R-:W-:Y:S01]  /*1670*/  LEA.HI R25, R25, R144, RZ, 0x1 ;  /* 0x0000009019197211 */ /* 0x000fe200078f08ff */
[C---:B------:R-:W-:Y:S01]  /*1680*/  IMAD.SHL.U32 R18, R80.reuse, 0x8, RZ ;  /* 0x0000000850127824 */ /* 0x040fe200078e00ff */
[----:B------:R-:W-:Y:S01]  /*1690*/  SHF.R.S32.HI R142, RZ, 0x5, R6 ;  /* 0x00000005ff8e7819 */ /* 0x000fe20000011406 */
[----:B------:R-:W-:Y:S01]  /*16a0*/  IMAD.SHL.U32 R80, R80, 0x4, RZ ;  /* 0x0000000450507824 */ /* 0x000fe200078e00ff */
[----:B------:R-:W-:-:S02]  /*16b0*/  LOP3.LUT R27, R27, 0xc0, RZ, 0xc0, !PT ;  /* 0x000000c01b1b7812 */ /* 0x000fc400078ec0ff */
[----:B------:R-:W-:Y:S01]  /*16c0*/  LOP3.LUT R25, R25, 0x7fffffe, RZ, 0xc0, !PT ;  /* 0x07fffffe19197812 */ /* 0x000fe200078ec0ff */
[----:B--2---:R-:W-:Y:S01]  /*16d0*/  @P0 IMAD.WIDE.U32 R28, R151, R2, RZ ;  /* 0x00000002971c0225 */ /* 0x004fe200078e00ff */
[----:B------:R-:W-:Y:S01]  /*16e0*/  LOP3.LUT R8, R27, 0x18, R18, 0xf8, !PT ;  /* 0x000000181b087812 */ /* 0x000fe200078ef812 */
[----:B------:R-:W2:Y:S01]  /*16f0*/  LDC.64 R154, c[0x0][0x250] ;  /* 0x00009400ff9a7b82 */ /* 0x000ea20000000a00 */
[----:B------:R-:W-:Y:S01]  /*1700*/  SHF.R.U32.HI R27, RZ, 0x3, R27 ;  /* 0x00000003ff1b7819 */ /* 0x000fe2000001161b */
[----:B------:R-:W-:Y:S01]  /*1710*/  IMAD.IADD R25, R144, 0x1, -R25 ;  /* 0x0000000190197824 */ /* 0x000fe200078e0a19 */
[----:B------:R-:W-:Y:S02]  /*1720*/  LEA.HI R71, R71, R64, RZ, 0x4 ;  /* 0x0000004047477211 */ /* 0x000fe400078f20ff */
[----:B------:R-:W-:Y:S01]  /*1730*/  LOP3.LUT R27, R8, R27, RZ, 0x3c, !PT ;  /* 0x0000001b081b7212 */ /* 0x000fe200078e3cff */
[----:B------:R-:W-:Y:S01]  /*1740*/  IMAD R142, R142, 0x8, R25 ;  /* 0x000000088e8e7824 */ /* 0x000fe200078e0219 */
[----:B------:R-:W-:Y:S01]  /*1750*/  @P0 MOV R8, R28 ;  /* 0x0000001c00080202 */ /* 0x000fe20000000f00 */
[----:B------:R-:W-:Y:S01]  /*1760*/  @P0 IMAD R25, R151, R3, R29 ;  /* 0x0000000397190224 */ /* 0x000fe200078e021d */
[----:B------:R-:W-:Y:S01]  /*1770*/  SHF.R.S32.HI R145, RZ, 0x1f, R144 ;  /* 0x0000001fff917819 */ /* 0x000fe20000011490 */
[----:B------:R-:W-:Y:S01]  /*1780*/  IMAD.U32 R142, R142, 0x20, R27 ;  /* 0x000000208e8e7824 */ /* 0x000fe200078e001b */
[----:B------:R-:W-:Y:S01]  /*1790*/  LOP3.LUT R27, R71, 0xfffffff0, RZ, 0xc0, !PT ;  /* 0xfffffff0471b7812 */ /* 0x000fe200078ec0ff */
[-C--:B----4-:R-:W-:Y:S01]  /*17a0*/  @!P0 IMAD R10, R7, R12.reuse, RZ ;  /* 0x0000000c070a8224 */ /* 0x090fe200078e02ff */
[----:B------:R-:W-:Y:S01]  /*17b0*/  LEA.HI R90, R90, R75, RZ, 0x7 ;  /* 0x0000004b5a5a7211 */ /* 0x000fe200078f38ff */
[----:B------:R-:W-:Y:S01]  /*17c0*/  @!P0 IMAD.WIDE.U32 R28, R9, R12, RZ ;  /* 0x0000000c091c8225 */ /* 0x000fe200078e00ff */
[----:B---3--:R-:W-:-:S02]  /*17d0*/  LEA.HI R83, R83, R83, RZ, 0x1 ;  /* 0x0000005353537211 */ /* 0x008fc400078f08ff */
[----:B------:R-:W-:Y:S01]  /*17e0*/  SHF.R.S32.HI R90, RZ, 0x7, R90 ;  /* 0x00000007ff5a7819 */ /* 0x000fe2000001145a */
[----:B------:R-:W-:Y:S01]  /*17f0*/  @!P0 IMAD R10, R9, R13, R10 ;  /* 0x0000000d090a8224 */ /* 0x000fe200078e020a */
[----:B------:R-:W-:Y:S01]  /*1800*/  SHF.R.S32.HI R79, RZ, 0x1, R83 ;  /* 0x00000001ff4f7819 */ /* 0x000fe20000011453 */
[----:B------:R-:W-:Y:S01]  /*1810*/  @!P0 IMAD.MOV.U32 R8, RZ, RZ, R28 ;  /* 0x000000ffff088224 */ /* 0x000fe200078e001c */
[----:B------:R-:W-:Y:S01]  /*1820*/  VIMNMX R90, RZ, R90, !PT ;  /* 0x0000005aff5a7248 */ /* 0x000fe20007fe0100 */
[----:B------:R-:W-:Y:S01]  /*1830*/  IMAD.WIDE R12, R19, 0x40, R144 ;  /* 0x00000040130c7825 */ /* 0x000fe200078e0290 */
[----:B------:R-:W-:Y:S02]  /*1840*/  SHF.R.S32.HI R19, RZ, 0x1f, R18 ;  /* 0x0000001fff137819 */ /* 0x000fe40000011412 */
[C---:B------:R-:W-:Y:S01]  /*1850*/  IADD3 R26, P1, R18.reuse, R8, RZ ;  /* 0x00000008121a7210 */ /* 0x040fe20007f3e0ff */
[----:B------:R-:W-:Y:S01]  /*1860*/  @!P0 IMAD.IADD R25, R29, 0x1, R10 ;  /* 0x000000011d198824 */ /* 0x000fe200078e020a */
[----:B------:R-:W-:Y:S01]  /*1870*/  IADD3 R24, P0, R18, R24, RZ ;  /* 0x0000001812187210 */ /* 0x000fe20007f1e0ff */
[----:B------:R-:W-:Y:S01]  /*1880*/  IMAD.IADD R70, R64, 0x1, -R27 ;  /* 0x0000000140467824 */ /* 0x000fe200078e0a1b */
[----:B------:R-:W-:Y:S01]  /*1890*/  LOP3.LUT R65, R6, 0xffffffe0, RZ, 0xc0, !PT ;  /* 0xffffffe006417812 */ /* 0x000fe200078ec0ff */
[----:B------:R-:W-:Y:S01]  /*18a0*/  IMAD R8, R13, R2, RZ ;  /* 0x000000020d087224 */ /* 0x000fe200078e02ff */
[C---:B------:R-:W-:Y:S01]  /*18b0*/  IADD3.X R27, R19.reuse, R25, RZ, P1, !PT ;  /* 0x00000019131b7210 */ /* 0x040fe20000ffe4ff */
[----:B------:R-:W-:Y:S01]  /*18c0*/  IMAD.X R25, R19, 0x1, R23, P0 ;  /* 0x0000000113197824 */ /* 0x000fe200000e0617 */
[----:B------:R-:W-:Y:S01]  /*18d0*/  IADD3 R162, P0, R144, R21, RZ ;  /* 0x0000001590a27210 */ /* 0x000fe20007f1e0ff */
[----:B------:R-:W-:Y:S01]  /*18e0*/  IMAD R13, R5, UR4, RZ ;  /* 0x00000004050d7c24 */ /* 0x000fe2000f8e02ff */
[----:B------:R-:W-:Y:S01]  /*18f0*/  LEA.HI R74, R70, R70, RZ, 0x1 ;  /* 0x00000046464a7211 */ /* 0x000fe200078f08ff */
[----:B------:R-:W-:Y:S01]  /*1900*/  IMAD.WIDE.U32 R22, R12, R2, R26 ;  /* 0x000000020c167225 */ /* 0x000fe200078e001a */
[----:B------:R-:W-:-:S02]  /*1910*/  SHF.R.S32.HI R2, RZ, 0x1f, R146 ;  /* 0x0000001fff027819 */ /* 0x000fc40000011492 */
[--C-:B------:R-:W-:Y:S01]  /*1920*/  SHF.R.S32.HI R68, RZ, 0x1, R74.reuse ;  /* 0x00000001ff447819 */ /* 0x100fe2000001144a */
[----:B------:R-:W-:Y:S01]  /*1930*/  IMAD R20, R0, UR5, R13 ;  /* 0x0000000500147c24 */ /* 0x000fe2000f8e020d */
[----:B------:R-:W-:Y:S01]  /*1940*/  SHF.R.S32.HI R13, RZ, 0x1f, R74 ;  /* 0x0000001fff0d7819 */ /* 0x000fe2000001144a */
[----:B------:R-:W-:Y:S01]  /*1950*/  IMAD.X R17, R145, 0x1, R17, P0 ;  /* 0x0000000191117824 */ /* 0x000fe200000e0611 */
[----:B------:R-:W-:Y:S01]  /*1960*/  IADD3 R164, P0, R18, R4, RZ ;  /* 0x0000000412a47210 */ /* 0x000fe20007f1e0ff */
[----:B------:R-:W-:Y:S01]  /*1970*/  IMAD R3, R12, R3, R8 ;  /* 0x000000030c037224 */ /* 0x000fe200078e0208 */
[----:B------:R-:W-:Y:S01]  /*1980*/  LEA.HI R13, R13, R68, RZ, 0x2 ;  /* 0x000000440d0d7211 */ /* 0x000fe200078f10ff */
[----:B------:R-:W-:Y:S01]  /*1990*/  IMAD.WIDE.U32 R24, R0, UR4, R24 ;  /* 0x0000000400187c25 */ /* 0x000fe2000f8e0018 */
[----:B------:R-:W-:Y:S01]  /*19a0*/  ULDC.64 UR4, c[0x0][0x258] ;  /* 0x0000960000047ab9 */ /* 0x000fe20000000a00 */
[----:B------:R-:W-:Y:S02]  /*19b0*/  SHF.L.U64.HI R61, R156, 0x5, R157 ;  /* 0x000000059c3d7819 */ /* 0x000fe4000001029d */
[----:B------:R-:W-:Y:S01]  /*19c0*/  IMAD.X R165, R19, 0x1, R15, P0 ;  /* 0x0000000113a57824 */ /* 0x000fe200000e060f */
[----:B------:R-:W-:Y:S01]  /*19d0*/  ISETP.GT.AND P0, PT, R55, R90, PT ;  /* 0x0000005a3700720c */ /* 0x000fe20003f04270 */
[----:B------:R-:W-:Y:S01]  /*19e0*/  IMAD.IADD R23, R23, 0x1, R3 ;  /* 0x0000000117177824 */ /* 0x000fe200078e0203 */
[----:B------:R-:W-:Y:S01]  /*19f0*/  LOP3.LUT R13, R13, 0xfffffffc, RZ, 0xc0, !PT ;  /* 0xfffffffc0d0d7812 */ /* 0x000fe200078ec0ff */
[----:B------:R-:W-:Y:S01]  /*1a00*/  IMAD.IADD R21, R25, 0x1, R20 ;  /* 0x0000000119157824 */ /* 0x000fe200078e0214 */
[----:B--2---:R-:W-:Y:S01]  /*1a10*/  SHF.L.U64.HI R66, R154, 0x5, R155 ;  /* 0x000000059a427819 */ /* 0x004fe2000001029b */
[----:B------:R-:W-:Y:S01]  /*1a20*/  IMAD R3, R17, R154, RZ ;  /* 0x0000009a11037224 */ /* 0x000fe200078e02ff */
[----:B------:R-:W-:Y:S01]  /*1a30*/  IADD3 R68, R68, -R13, RZ ;  /* 0x8000000d44447210 */ /* 0x000fe20007ffe0ff */
[----:B------:R-:W-:-:S02]  /*1a40*/  IMAD R13, R2, UR4, RZ ;  /* 0x00000004020d7c24 */ /* 0x000fc4000f8e02ff */
[----:B------:R-:W-:Y:S01]  /*1a50*/  IMAD R81, R144, R79, R80 ;  /* 0x0000004f90517224 */ /* 0x000fe200078e0250 */
[----:B------:R-:W-:Y:S01]  /*1a60*/  LOP3.LUT P1, RZ, R68, 0x2, RZ, 0xc0, !PT ;  /* 0x0000000244ff7812 */ /* 0x000fe2000782c0ff */
[----:B------:R-:W-:Y:S02]  /*1a70*/  IMAD.MOV.U32 R20, RZ, RZ, R24 ;  /* 0x000000ffff147224 */ /* 0x000fe400078e0018 */
[----:B------:R-:W-:Y:S01]  /*1a80*/  IMAD R2, R145, R156, RZ ;  /* 0x0000009c91027224 */ /* 0x000fe200078e02ff */
[----:B------:R-:W-:Y:S01]  /*1a90*/  IADD3 R80, R80, R81, RZ ;  /* 0x0000005150507210 */ /* 0x000fe20007ffe0ff */
[----:B------:R-:W-:Y:S01]  /*1aa0*/  IMAD R13, R146, UR5, R13 ;  /* 0x00000005920d7c24 */ /* 0x000fe2000f8e020d */
[----:B------:R-:W-:Y:S01]  /*1ab0*/  SHF.R.S32.HI R78, RZ, 0x1f, R81 ;  /* 0x0000001fff4e7819 */ /* 0x000fe20000011451 */
[----:B------:R-:W-:Y:S01]  /*1ac0*/  IMAD R3, R162, R155, R3 ;  /* 0x0000009ba2037224 */ /* 0x000fe200078e0203 */
[----:B------:R-:W-:Y:S01]  /*1ad0*/  SHF.R.S32.HI R77, RZ, 0x1f, R80 ;  /* 0x0000001fff4d7819 */ /* 0x000fe20000011450 */
[----:B------:R-:W-:Y:S01]  /*1ae0*/  IMAD.WIDE.U32 R146, R146, UR4, R22 ;  /* 0x0000000492927c25 */ /* 0x000fe2000f8e0016 */
[----:B------:R-:W-:-:S03]  /*1af0*/  SEL R51, R51, 0xfffffff0, !P1 ;  /* 0xfffffff033337807 */ /* 0x000fc60004800000 */
[----:B------:R-:W-:-:S04]  /*1b00*/  IMAD.WIDE.U32 R162, R162, R154, R20 ;  /* 0x0000009aa2a27225 */ /* 0x000fc800078e0014 */
[C---:B------:R-:W-:Y:S02]  /*1b10*/  IMAD R15, R144.reuse, R157, R2 ;  /* 0x0000009d900f7224 */ /* 0x040fe400078e0202 */
[----:B------:R-:W-:-:S04]  /*1b20*/  IMAD.WIDE.U32 R164, R144, R156, R164 ;  /* 0x0000009c90a47225 */ /* 0x000fc800078e00a4 */
[----:B------:R-:W-:Y:S02]  /*1b30*/  IMAD.SHL.U32 R69, R154, 0x20, RZ ;  /* 0x000000209a457824 */ /* 0x000fe400078e00ff */
[----:B------:R-:W-:Y:S02]  /*1b40*/  IMAD.IADD R65, R64, 0x1, -R65 ;  /* 0x0000000140417824 */ /* 0x000fe400078e0a41 */
[----:B------:R-:W-:Y:S02]  /*1b50*/  IMAD.SHL.U32 R82, R79, 0x20, RZ ;  /* 0x000000204f527824 */ /* 0x000fe400078e00ff */
[----:B------:R-:W-:Y:S02]  /*1b60*/  IMAD.IADD R60, R165, 0x1, R15 ;  /* 0x00000001a53c7824 */ /* 0x000fe400078e020f */
[----:B------:R-:W-:Y:S02]  /*1b70*/  IMAD.IADD R76, R147, 0x1, R13 ;  /* 0x00000001934c7824 */ /* 0x000fe400078e020d */
[----:B------:R-:W-:Y:S01]  /*1b80*/  IMAD.IADD R54, R163, 0x1, R3 ;  /* 0x00000001a3367824 */ /* 0x000fe200078e0203 */
[----:B------:R-:W-:Y:S01]  /*1b90*/  @!P5 MOV R11, RZ ;  /* 0x000000ff000bd202 */ /* 0x000fe20000000f00 */
[----:B-1----:R-:W-:Y:S06]  /*1ba0*/  @!P0 BRA `(.L_x_2093) ;  /* 0x00000080003c8947 */ /* 0x002fec0003800000 */
[----:B------:R-:W1:Y:S01]  /*1bb0*/  LDC.64 R94, c[0x0][0x338] ;  /* 0x0000ce00ff5e7b82 */ /* 0x000e620000000a00 */
[----:B------:R-:W-:Y:S01]  /*1bc0*/  ULDC.64 UR10, c[0x0][0x330] ;  /* 0x0000cc00000a7ab9 */ /* 0x000fe20000000a00 */
[----:B------:R-:W-:Y:S01]  /*1bd0*/  ULDC.64 UR4, c[0x0][0x328] ;  /* 0x0000ca0000047ab9 */ /* 0x000fe20000000a00 */
[----:B------:R-:W-:Y:S01]  /*1be0*/  SHF.R.S32.HI R3, RZ, 0x1f, R52 ;  /* 0x0000001fff037819 */ /* 0x000fe20000011434 */
[C---:B------:R-:W-:Y:S01]  /*1bf0*/  IMAD R2, R7.reuse, UR10, RZ ;  /* 0x0000000a07027c24 */ /* 0x040fe2000f8e02ff */
[--C-:B------:R-:W-:Y:S01]  /*1c00*/  SHF.R.S32.HI R6, RZ, 0x1f, R75.reuse ;  /* 0x0000001fff067819 */ /* 0x100fe2000001144b */
[----:B------:R-:W-:Y:S01]  /*1c10*/  IMAD R8, R7, UR4, RZ ;  /* 0x0000000407087c24 */ /* 0x000fe2000f8e02ff */
[----:B------:R-:W-:Y:S01]  /*1c20*/  IADD3 R4, P1, P0, R52, R144, -R75 ;  /* 0x0000009034047210 */ /* 0x000fe2000783e84b */
[----:B------:R-:W-:Y:S01]  /*1c30*/  IMAD.WIDE.U32 R12, R9, UR10, R18 ;  /* 0x0000000a090c7c25 */ /* 0x000fe2000f8e0012 */
[----:B------:R-:W-:Y:S01]  /*1c40*/  ULDC.64 UR12, c[0x0][0x350] ;  /* 0x0000d400000c7ab9 */ /* 0x000fe20000000a00 */
[----:B------:R-:W-:Y:S01]  /*1c50*/  IADD3 R52, R11, R52, RZ ;  /* 0x000000340b347210 */ /* 0x000fe20007ffe0ff */
[----:B------:R-:W2:Y:S01]  /*1c60*/  LDC R89, c[0x0][0x340] ;  /* 0x0000d000ff597b82 */ /* 0x000ea20000000800 */
[----:B------:R-:W-:Y:S01]  /*1c70*/  IMAD R2, R9, UR11, R2 ;  /* 0x0000000b09027c24 */ /* 0x000fe2000f8e0202 */
[----:B------:R-:W-:Y:S01]  /*1c80*/  IADD3.X R3, R3, R145, ~R6, P1, P0 ;  /* 0x0000009103037210 */ /* 0x000fe20000fe0c06 */
[C---:B------:R-:W-:Y:S01]  /*1c90*/  IMAD.WIDE.U32 R14, R9.reuse, UR4, R18 ;  /* 0x00000004090e7c25 */ /* 0x040fe2000f8e0012 */
[----:B------:R-:W-:Y:S01]  /*1ca0*/  ULDC.64 UR10, c[0x0][0x348] ;  /* 0x0000d200000a7ab9 */ /* 0x000fe20000000a00 */
[----:B------:R-:W-:Y:S01]  /*1cb0*/  IADD3 R143, R82, 0x20, RZ ;  /* 0x00000020528f7810 */ /* 0x000fe20007ffe0ff */
[----:B------:R-:W-:Y:S01]  /*1cc0*/  ULDC.U8 UR22, c[0x0][0x3c3] ;  /* 0x0000f0c000167ab9 */ /* 0x000fe20000000000 */
[----:B------:R-:W-:Y:S01]  /*1cd0*/  IMAD R8, R9, UR5, R8 ;  /* 0x0000000509087c24 */ /* 0x000fe2000f8e0208 */
[----:B------:R-:W-:Y:S01]  /*1ce0*/  ULDC.64 UR4, c[0x0][0x340] ;  /* 0x0000d00000047ab9 */ /* 0x000fe20000000a00 */
[----:B------:R-:W-:Y:S01]  /*1cf0*/  IMAD.IADD R13, R13, 0x1, R2 ;  /* 0x000000010d0d7824 */ /* 0x000fe200078e0202 */
[----:B------:R-:W-:Y:S01]  /*1d00*/  USHF.L.U32 UR14, UR4, 0x6, URZ ;  /* 0x00000006040e7899 */ /* 0x000fe2000800063f */
[----:B------:R-:W-:Y:S01]  /*1d10*/  IMAD R7, R3, UR4, RZ ;  /* 0x0000000403077c24 */ /* 0x000fe2000f8e02ff */
[----:B------:R-:W-:Y:S01]  /*1d20*/  USHF.L.U64.HI UR15, UR4, 0x5, UR5 ;  /* 0x00000005040f7899 */ /* 0x000fe20008010205 */
[----:B------:R-:W-:Y:S01]  /*1d30*/  IMAD.IADD R15, R15, 0x1, R8 ;  /* 0x000000010f0f7824 */ /* 0x000fe200078e0208 */
[----:B------:R-:W-:Y:S01]  /*1d40*/  USHF.L.U32 UR20, UR4, 0x5, URZ ;  /* 0x0000000504147899 */ /* 0x000fe2000800063f */
[-C--:B-1----:R-:W-:Y:S01]  /*1d50*/  IMAD R2, R3, R94.reuse, RZ ;  /* 0x0000005e03027224 */ /* 0x082fe200078e02ff */
[----:B------:R-:W-:Y:S01]  /*1d60*/  UIMAD.WIDE.U32 UR18, UR4, 0xc0, URZ ;  /* 0x000000c0041278a5 */ /* 0x000fe2000f8e003f */
[----:B------:R-:W-:Y:S01]  /*1d70*/  IMAD R7, R4, UR5, R7 ;  /* 0x0000000504077c24 */ /* 0x000fe2000f8e0207 */
[----:B------:R-:W-:Y:S01]  /*1d80*/  SHF.L.U32 R92, R94, 0x5, RZ ;  /* 0x000000055e5c7819 */ /* 0x000fe200000006ff */
[----:B------:R-:W-:Y:S01]  /*1d90*/  IMAD.WIDE.U32 R12, R4, UR4, R12 ;  /* 0x00000004040c7c25 */ /* 0x000fe2000f8e000c */
[C-C-:B------:R-:W-:Y:S01]  /*1da0*/  SHF.L.U64.HI R91, R94.reuse, 0x5, R95.reuse ;  /* 0x000000055e5b7819 */ /* 0x140fe2000001025f */
[----:B------:R-:W-:Y:S01]  /*1db0*/  USHF.L.U64.HI UR23, UR20, 0x1, UR15 ;  /* 0x0000000114177899 */ /* 0x000fe2000801020f */
[----:B------:R-:W-:Y:S01]  /*1dc0*/  SHF.L.U64.HI R93, R94, 0x6, R95 ;  /* 0x000000065e5d7819 */ /* 0x000fe2000001025f */
[----:B------:R-:W-:Y:S01]  /*1dd0*/  IMAD R2, R4, R95, R2 ;  /* 0x0000005f04027224 */ /* 0x000fe200078e0202 */
[----:B------:R-:W-:Y:S01]  /*1de0*/  IADD3 R138, R144, 0x60, RZ ;  /* 0x00000060908a7810 */ /* 0x000fe20007ffe0ff */
[----:B------:R-:W-:Y:S01]  /*1df0*/  IMAD.WIDE.U32 R8, R4, R94, R14 ;  /* 0x0000005e04087225 */ /* 0x000fe200078e000e */
[----:B------:R-:W-:Y:S01]  /*1e00*/  SHF.R.S32.HI R135, RZ, 0x1f, R82 ;  /* 0x0000001fff877819 */ /* 0x000fe20000011452 */
[----:B------:R-:W-:Y:S01]  /*1e10*/  USHF.L.U32 UR25, UR14, 0x1, URZ ;  /* 0x000000010e197899 */ /* 0x000fe2000800063f */
[----:B------:R-:W-:Y:S01]  /*1e20*/  SHF.R.S32.HI R133, RZ, 0x1f, R143 ;  /* 0x0000001fff857819 */ /* 0x000fe2000001148f */
[----:B------:R-:W-:Y:S01]  /*1e30*/  IMAD.IADD R13, R13, 0x1, R7 ;  /* 0x000000010d0d7824 */ /* 0x000fe200078e0207 */
[----:B--2---:R-:W-:Y:S01]  /*1e40*/  LEA R89, -R89, RZ, 0x7 ;  /* 0x000000ff59597211 */ /* 0x004fe200078e39ff */
[----:B------:R-:W-:Y:S01]  /*1e50*/  IMAD.IADD R9, R9, 0x1, R2 ;  /* 0x0000000109097824 */ /* 0x000fe200078e0202 */
[----:B------:R-:W-:Y:S01]  /*1e60*/  ULDC UR21, c[0x0][0x2e0] ;  /* 0x0000b80000157ab9 */ /* 0x000fe20000000800 */
[C---:B------:R-:W-:Y:S01]  /*1e70*/  IMAD R121, R5.reuse, UR12, RZ ;  /* 0x0000000c05797c24 */ /* 0x040fe2000f8e02ff */
[----:B------:R-:W-:Y:S01]  /*1e80*/  ULDC.64 UR16, c[0x0][0x250] ;  /* 0x0000940000107ab9 */ /* 0x000fe20000000a00 */
[----:B------:R-:W-:Y:S01]  /*1e90*/  IMAD R123, R5, UR10, RZ ;  /* 0x0000000a057b7c24 */ /* 0x000fe2000f8e02ff */
[----:B------:R-:W-:Y:S01]  /*1ea0*/  USHF.L.U32 UR20, UR20, 0x1, URZ ;  /* 0x0000000114147899 */ /* 0x000fe2000800063f */
[----:B------:R-:W-:-:S02]  /*1eb0*/  IMAD R121, R0, UR13, R121 ;  /* 0x0000000d00797c24 */ /* 0x000fc4000f8e0279 */
[----:B------:R-:W-:Y:S01]  /*1ec0*/  IMAD.WIDE.U32 R2, R0, UR12, R12 ;  /* 0x0000000c00027c25 */ /* 0x000fe2000f8e000c */
[----:B------:R-:W-:-:S03]  /*1ed0*/  ULDC.64 UR12, c[0x0][0x320] ;  /* 0x0000c800000c7ab9 */ /* 0x000fc60000000a00 */
[C---:B------:R-:W-:Y:S01]  /*1ee0*/  IMAD R123, R0.reuse, UR11, R123 ;  /* 0x0000000b007b7c24 */ /* 0x040fe2000f8e027b */
[----:B------:R-:W-:Y:S01]  /*1ef0*/  IADD3 R121, R3, R121, RZ ;  /* 0x0000007903797210 */ /* 0x000fe20007ffe0ff */
[----:B------:R-:W-:Y:S01]  /*1f00*/  IMAD.WIDE.U32 R4, R0, UR10, R8 ;  /* 0x0000000a00047c25 */ /* 0x000fe2000f8e0008 */
[----:B------:R-:W-:Y:S01]  /*1f10*/  ULDC.64 UR10, c[0x0][0x318] ;  /* 0x0000c600000a7ab9 */ /* 0x000fe20000000a00 */
[----:B------:R-:W-:Y:S01]  /*1f20*/  LEA R120, P1, R2, UR12, 0x1 ;  /* 0x0000000c02787c11 */ /* 0x000fe2000f8208ff */
[----:B------:R-:W-:Y:S01]  /*1f30*/  UIMAD UR12, UR5, 0xc0, URZ ;  /* 0x000000c0050c78a4 */ /* 0x000fe2000f8e023f */
[----:B------:R-:W-:Y:S01]  /*1f40*/  IMAD R52, R79, R52, RZ ;  /* 0x000000344f347224 */ /* 0x000fe200078e02ff */
[----:B------:R-:W-:Y:S01]  /*1f50*/  LEA R122, P0, R4, UR10, 0x1 ;  /* 0x0000000a047a7c11 */ /* 0x000fe2000f8008ff */
[----:B------:R-:W-:Y:S01]  /*1f60*/  IMAD.IADD R123, R5, 0x1, R123 ;  /* 0x00000001057b7824 */ /* 0x000fe200078e027b */
[----:B------:R-:W-:Y:S01]  /*1f70*/  LEA.HI.X R121, R2, UR13, R121, 0x1, P1 ;  /* 0x0000000d02797c11 */ /* 0x000fe200088f0c79 */
[----:B------:R-:W-:Y:S01]  /*1f80*/  USHF.L.U64.HI UR13, UR4, 0x6, UR5 ;  /* 0x00000006040d7899 */ /* 0x000fe20008010205 */
[----:B------:R-:W-:Y:S01]  /*1f90*/  SHF.R.S32.HI R53, RZ, 0x1f, R52 ;  /* 0x0000001fff357819 */ /* 0x000fe20000011434 */
[----:B------:R-:W-:Y:S01]  /*1fa0*/  VIADD R141, R82, 0x40 ;  /* 0x00000040528d7836 */ /* 0x000fe20000000000 */
[-C--:B------:R-:W-:Y:S01]  /*1fb0*/  IADD3 R126, P3, R80, R52.reuse, RZ ;  /* 0x00000034507e7210 */ /* 0x080fe20007f7e0ff */
[----:B------:R-:W-:Y:S01]  /*1fc0*/  ULDC.64 UR4, c[0x0][0x220] ;  /* 0x0000880000047ab9 */ /* 0x000fe20000000a00 */
[----:B------:R-:W-:Y:S01]  /*1fd0*/  IADD3 R52, P4, R81, R52, RZ ;  /* 0x0000003451347210 */ /* 0x000fe20007f9e0ff */
[----:B------:R-:W-:Y:S01]  /*1fe0*/  IMAD.SHL.U32 R112, R155, 0x40, RZ ;  /* 0x000000409b707824 */ /* 0x000fe200078e00ff */
[----:B------:R-:W-:Y:S01]  /*1ff0*/  LEA.HI.X R123, R4, UR11, R123, 0x1, P0 ;  /* 0x0000000b047b7c11 */ /* 0x000fe200080f0c7b */
[----:B------:R-:W-:Y:S01]  /*2000*/  ULDC.64 UR10, c[0x0][0x218] ;  /* 0x00008600000a7ab9 */ /* 0x000fe20000000a00 */
[----:B------:R-:W-:Y:S01]  /*2010*/  IADD3.X R127, R77, R53, RZ, P3, !PT ;  /* 0x000000354d7f7210 */ /* 0x000fe20001ffe4ff */
[----:B------:R-:W-:Y:S01]  /*2020*/  IMAD.X R53, R78, 0x1, R53, P4 ;  /* 0x000000014e357824 */ /* 0x000fe200020e0635 */
[----:B------:R-:W-:Y:S01]  /*2030*/  LEA R116, P1, R164, UR10, 0x1 ;  /* 0x0000000aa4747c11 */ /* 0x000fe2000f8208ff */
[----:B------:R-:W-:Y:S01]  /*2040*/  IMAD.WIDE.U32 R6, R154, 0x40, RZ ;  /* 0x000000409a067825 */ /* 0x000fe200078e00ff */
[----:B------:R-:W-:Y:S01]  /*2050*/  LEA R118, P0, R162, UR4, 0x1 ;  /* 0x00000004a2767c11 */ /* 0x000fe2000f8008ff */
[----:B------:R-:W-:Y:S01]  /*2060*/  USHF.L.U64.HI UR24, UR14, 0x1, UR13 ;  /* 0x000000010e187899 */ /* 0x000fe2000801020d */
[C---:B------:R-:W-:Y:S01]  /*2070*/  SHF.L.U64.HI R127, R126.reuse, 0x1, R127 ;  /* 0x000000017e7f7819 */ /* 0x040fe2000001027f */
[----:B------:R-:W-:Y:S01]  /*2080*/  IMAD.SHL.U32 R126, R126, 0x2, RZ ;  /* 0x000000027e7e7824 */ /* 0x000fe200078e00ff */
[----:B------:R-:W-:Y:S01]  /*2090*/  LEA.HI.X R115, R164, UR11, R60, 0x1, P1 ;  /* 0x0000000ba4737c11 */ /* 0x000fe200088f0c3c */
[----:B------:R-:W-:Y:S01]  /*20a0*/  ULDC.64 UR10, c[0x0][0x360] ;  /* 0x0000d800000a7ab9 */ /* 0x000fe20000000a00 */
[----:B------:R-:W-:Y:S01]  /*20b0*/  LEA.HI.X R119, R162, UR5, R54, 0x1, P0 ;  /* 0x00000005a2777c11 */ /* 0x000fe200080f0c36 */
[----:B------:R-:W-:Y:S01]  /*20c0*/  ULDC.64 UR4, c[0x0][0x358] ;  /* 0x0000d60000047ab9 */ /* 0x000fe20000000a00 */
[C---:B------:R-:W-:Y:S01]  /*20d0*/  SHF.L.U64.HI R53, R52.reuse, 0x1, R53 ;  /* 0x0000000134357819 */ /* 0x040fe20000010235 */
[----:B------:R-:W-:Y:S01]  /*20e0*/  IMAD.SHL.U32 R52, R52, 0x2, RZ ;  /* 0x0000000234347824 */ /* 0x000fe200078e00ff */
[----:B------:R-:W-:Y:S01]  /*20f0*/  IADD3 R124, P4, R126, UR10, RZ ;  /* 0x0000000a7e7c7c10 */ /* 0x000fe2000ff9e0ff */
[----:B------:R-:W-:Y:S01]  /*2100*/  IMAD.IADD R139, R82, 0x1, R143 ;  /* 0x00000001528b7824 */ /* 0x000fe200078e028f */
[----:B------:R-:W-:Y:S01]  /*2110*/  IADD3 R126, P3, R126, UR4, RZ ;  /* 0x000000047e7e7c10 */ /* 0x000fe2000ff7e0ff */
[----:B------:R-:W-:Y:S01]  /*2120*/  IMAD.IADD R137, R82, 0x1, R141 ;  /* 0x0000000152897824 */ /* 0x000fe200078e028d */
[----:B------:R-:W-:Y:S01]  /*2130*/  IADD3.X R125, R127, UR11, RZ, P4, !PT ;  /* 0x0000000b7f7d7c10 */ /* 0x000fe2000a7fe4ff */
[----:B------:R-:W-:Y:S01]  /*2140*/  IMAD R5, R155, 0xc0, RZ ;  /* 0x000000c09b057824 */ /* 0x000fe200078e02ff */
[----:B------:R-:W-:Y:S01]  /*2150*/  IADD3 R20, P1, R52, UR10, RZ ;  /* 0x0000000a34147c10 */ /* 0x000fe2000ff3e0ff */
[----:B------:R-:W-:Y:S01]  /*2160*/  IMAD.IADD R112, R7, 0x1, R112 ;  /* 0x0000000107707824 */ /* 0x000fe200078e0270 */
[----:B------:R-:W-:Y:S01]  /*2170*/  IADD3.X R127, R127, UR5, RZ, P3, !PT ;  /* 0x000000057f7f7c10 */ /* 0x000fe20009ffe4ff */
[----:B------:R-:W-:Y:S01]  /*2180*/  IMAD.SHL.U32 R3, R157, 0x40, RZ ;  /* 0x000000409d037824 */ /* 0x000fe200078e00ff */
[----:B------:R-:W-:Y:S01]  /*2190*/  IADD3 R103, P3, R62, R62, RZ ;  /* 0x0000003e3e677210 */ /* 0x000fe20007f7e0ff */
[----:B------:R-:W-:Y:S01]  /*21a0*/  IMAD.WIDE.U32 R154, R154, 0xc0, RZ ;  /* 0x000000c09a9a7825 */ /* 0x000fe200078e00ff */
[----:B------:R-:W-:Y:S01]  /*21b0*/  IADD3 R52, P0, R52, UR4, RZ ;  /* 0x0000000434347c10 */ /* 0x000fe2000ff1e0ff */
[----:B------:R-:W-:Y:S01]  /*21c0*/  UIADD3 UR27, UR19, UR12, URZ ;  /* 0x0000000c131b7290 */ /* 0x000fe2000fffe03f */
[----:B------:R-:W-:Y:S01]  /*21d0*/  IADD3.X R21, R53, UR11, RZ, P1, !PT ;  /* 0x0000000b35157c10 */ /* 0x000fe20008ffe4ff */
[----:B------:R-:W-:Y:S01]  /*21e0*/  IMAD.X R102, R61, 0x1, R61, P3 ;  /* 0x000000013d667824 */ /* 0x000fe200018e063d */
[----:B------:R-:W-:Y:S01]  /*21f0*/  IADD3 R99, P1, R103, 0x20, RZ ;  /* 0x0000002067637810 */ /* 0x000fe20007f3e0ff */
[----:B------:R-:W-:Y:S01]  /*2200*/  IMAD.SHL.U32 R88, R79, 0x40, RZ ;  /* 0x000000404f587824 */ /* 0x000fe200078e00ff */
[----:B------:R-:W-:Y:S01]  /*2210*/  IADD3.X R53, R53, UR5, RZ, P0, !PT ;  /* 0x0000000535357c10 */ /* 0x000fe200087fe4ff */
[----:B------:R-:W-:Y:S01]  /*2220*/  IMAD R86, R79, 0x60, RZ ;  /* 0x000000604f567824 */ /* 0x000fe200078e02ff */
[----:B------:R-:W-:Y:S01]  /*2230*/  IADD3 R103, P0, R103, 0x40, RZ ;  /* 0x0000004067677810 */ /* 0x000fe20007f1e0ff */
[--C-:B------:R-:W-:Y:S01]  /*2240*/  IMAD.X R98, RZ, RZ, R102.reuse, P1 ;  /* 0x000000ffff627224 */ /* 0x100fe200008e0666 */
[----:B------:R-:W-:Y:S01]  /*2250*/  IADD3 R107, P3, R62, R99, RZ ;  /* 0x000000633e6b7210 */ /* 0x000fe20007f7e0ff */
[----:B------:R-:W-:Y:S01]  /*2260*/  IMAD.IADD R136, R82, 0x1, R139 ;  /* 0x0000000152887824 */ /* 0x000fe200078e028b */
[----:B------:R-:W-:Y:S01]  /*2270*/  IADD3 R101, P1, R92, R92, RZ ;  /* 0x0000005c5c657210 */ /* 0x000fe20007f3e0ff */
[----:B------:R-:W-:Y:S01]  /*2280*/  IMAD.X R102, RZ, RZ, R102, P0 ;  /* 0x000000ffff667224 */ /* 0x000fe200000e0666 */
[----:B------:R-:W-:Y:S01]  /*2290*/  IADD3 R111, P0, R62, R103, RZ ;  /* 0x000000673e6f7210 */ /* 0x000fe20007f1e0ff */
[----:B------:R-:W-:Y:S01]  /*22a0*/  IMAD.X R106, R61, 0x1, R98, P3 ;  /* 0x000000013d6a7824 */ /* 0x000fe200018e0662 */
[----:B------:R-:W-:Y:S01]  /*22b0*/  IADD3 R97, P4, R101, 0x20, RZ ;  /* 0x0000002065617810 */ /* 0x000fe20007f9e0ff */
[----:B------:R-:W-:Y:S01]  /*22c0*/  IMAD.X R100, R91, 0x1, R91, P1 ;  /* 0x000000015b647824 */ /* 0x000fe200008e065b */
[----:B------:R-:W-:Y:S01]  /*22d0*/  IADD3 R101, P3, R101, 0x40, RZ ;  /* 0x0000004065657810 */ /* 0x000fe20007f7e0ff */
[----:B------:R-:W-:Y:S01]  /*22e0*/  IMAD.WIDE.U32 R156, R156, 0x40, RZ ;  /* 0x000000409c9c7825 */ /* 0x000fe200078e00ff */
[----:B------:R-:W-:Y:S01]  /*22f0*/  IADD3.X R110, R61, R102, RZ, P0, !PT ;  /* 0x000000663d6e7210 */ /* 0x000fe200007fe4ff */
[----:B------:R-:W-:Y:S01]  /*2300*/  ULDC UR4, c[0x0][0x2e0] ;  /* 0x0000b80000047ab9 */ /* 0x000fe20000000800 */
[-C--:B------:R-:W-:Y:S01]  /*2310*/  IADD3 R109, P0, R101, R92.reuse, RZ ;  /* 0x0000005c656d7210 */ /* 0x080fe20007f1e0ff */
[--C-:B------:R-:W-:Y:S01]  /*2320*/  IMAD.X R96, RZ, RZ, R100.reuse, P4 ;  /* 0x000000ffff607224 */ /* 0x100fe200020e0664 */
[----:B------:R-:W-:Y:S01]  /*2330*/  IADD3 R134, R82, R137, RZ ;  /* 0x0000008952867210 */ /* 0x000fe20007ffe0ff */
[----:B------:R-:W-:Y:S01]  /*2340*/  IMAD.X R100, RZ, RZ, R100, P3 ;  /* 0x000000ffff647224 */ /* 0x000fe200018e0664 */
[----:B------:R-:W-:Y:S01]  /*2350*/  IADD3 R105, P1, R97, R92, RZ ;  /* 0x0000005c61697210 */ /* 0x000fe20007f3e0ff */
[C---:B------:R-:W-:Y:S01]  /*2360*/  IMAD.SHL.U32 R113, R6.reuse, 0x2, RZ ;  /* 0x0000000206717824 */ /* 0x040fe200078e00ff */
[----:B------:R-:W-:Y:S01]  /*2370*/  SHF.L.U64.HI R112, R6, 0x1, R112 ;  /* 0x0000000106707819 */ /* 0x000fe20000010270 */
[----:B------:R-:W-:Y:S01]  /*2380*/  IMAD.SHL.U32 R94, R94, 0x40, RZ ;  /* 0x000000405e5e7824 */ /* 0x000fe200078e00ff */
[----:B------:R-:W-:Y:S01]  /*2390*/  IADD3 R114, R155, R5, RZ ;  /* 0x000000059b727210 */ /* 0x000fe20007ffe0ff */
[C---:B------:R-:W-:Y:S01]  /*23a0*/  VIADD R84, R144.reuse, 0x20 ;  /* 0x0000002090547836 */ /* 0x040fe20000000000 */
[----:B------:R-:W-:Y:S01]  /*23b0*/  SHF.R.S32.HI R87, RZ, 0x1f, R88 ;  /* 0x0000001fff577819 */ /* 0x000fe20000011458 */
[----:B------:R-:W-:Y:S01]  /*23c0*/  VIADD R140, R144, 0x40 ;  /* 0x00000040908c7836 */ /* 0x000fe20000000000 */
[----:B------:R-:W-:Y:S01]  /*23d0*/  SHF.R.S32.HI R85, RZ, 0x1f, R86 ;  /* 0x0000001fff557819 */ /* 0x000fe20000011456 */
[C---:B------:R-:W-:Y:S01]  /*23e0*/  VIADD R15, R18.reuse, 0x20 ;  /* 0x00000020120f7836 */ /* 0x040fe20000000000 */
[----:B------:R-:W-:Y:S01]  /*23f0*/  SHF.R.S32.HI R132, RZ, 0x1f, R141 ;  /* 0x0000001fff847819 */ /* 0x000fe2000001148d */
[----:B------:R-:W-:Y:S01]  /*2400*/  VIADD R14, R18, 0x40 ;  /* 0x00000040120e7836 */ /* 0x000fe20000000000 */
[----:B------:R-:W-:Y:S01]  /*2410*/  SHF.R.S32.HI R131, RZ, 0x1f, R139 ;  /* 0x0000001fff837819 */ /* 0x000fe2000001148b */
[----:B------:R-:W-:Y:S01]  /*2420*/  IMAD.MOV.U32 R13, RZ, RZ, R55 ;  /* 0x000000ffff0d7224 */ /* 0x000fe200078e0037 */
[----:B------:R-:W-:Y:S01]  /*2430*/  SHF.R.S32.HI R130, RZ, 0x1f, R137 ;  /* 0x0000001fff827819 */ /* 0x000fe20000011489 */
[----:B------:R-:W-:Y:S01]  /*2440*/  IMAD.IADD R95, R157, 0x1, R3 ;  /* 0x000000019d5f7824 */ /* 0x000fe200078e0203 */
[----:B------:R-:W-:Y:S01]  /*2450*/  SHF.R.S32.HI R129, RZ, 0x1f, R136 ;  /* 0x0000001fff817819 */ /* 0x000fe20000011488 */
[----:B------:R-:W-:Y:S01]  /*2460*/  IMAD.X R108, R100, 0x1, R91, P0 ;  /* 0x00000001646c7824 */ /* 0x000fe200000e065b */
[----:B------:R-:W-:Y:S01]  /*2470*/  SHF.R.S32.HI R128, RZ, 0x1f, R134 ;  /* 0x0000001fff807819 */ /* 0x000fe20000011486 */
[----:B------:R-:W-:Y:S01]  /*2480*/  ULDC UR5, c[0x0][0x2e0] ;  /* 0x0000b80000057ab9 */ /* 0x000fe20000000800 */
[----:B------:R-:W-:Y:S01]  /*2490*/  IADD3.X R104, R96, R91, RZ, P1, !PT ;  /* 0x0000005b60687210 */ /* 0x000fe20000ffe4ff */
[----:B------:R-:W-:Y:S01]  /*24a0*/  ULDC.64 UR10, c[0x0][0x248] ;  /* 0x00009200000a7ab9 */ /* 0x000fe20000000a00 */
[----:B------:R-:W-:Y:S01]  /*24b0*/  ULDC.64 UR12, c[0x0][0x230] ;  /* 0x00008c00000c7ab9 */ /* 0x000fe20000000a00 */
[----:B------:R-:W-:-:S05]  /*24c0*/  ULDC.64 UR14, c[0x0][0x238] ;  /* 0x00008e00000e7ab9 */ /* 0x000fca0000000a00 */
.L_x_2139:
[----:B------:R-:W-:Y:S01]  /*24d0*/  IMAD.SHL.U32 R17, R13, 0x80, RZ ;  /* 0x000000800d117824 */ /* 0x000fe200078e00ff */
[----:B------:R-:W-:Y:S03]  /*24e0*/  ISETP.NE.AND P1, PT, RZ, UR4, PT ;  /* 0x00000004ff007c0c */ /* 0x000fe6000bf25270 */
[----:B------:R-:W-:Y:S04]  /*24f0*/  VIADD R16, R17, 0xffffff80 ;  /* 0xffffff8011107836 */ /* 0x000fe80000000000 */
[--C-:B----4-:R-:W-:Y:S02]  /*2500*/  IMAD.IADD R23, R63, 0x1, -R16.reuse ;  /* 0x000000013f177824 */ /* 0x110fe400078e0a10 */
[----:B------:R-:W-:Y:S03]  /*2510*/  IMAD.IADD R3, R75, 0x1, -R16 ;  /* 0x000000014b037824 */ /* 0x000fe600078e0a10 */
[-C--:B------:R-:W-:Y:S02]  /*2520*/  ISETP.GE.AND P6, PT, R144, R23.reuse, PT ;  /* 0x000000179000720c */ /* 0x080fe40003fc6270 */
[----:B------:R-:W-:Y:S02]  /*2530*/  ISETP.GE.AND P5, PT, R84, R23, PT ;  /* 0x000000175400720c */ /* 0x000fe40003fa6270 */
[-C--:B------:R-:W-:Y:S02]  /*2540*/  ISETP.GE.AND P6, PT, R144, R3.reuse, !P6 ;  /* 0x000000039000720c */ /* 0x080fe400077c6270 */
[----:B------:R-:W-:Y:S02]  /*2550*/  ISETP.GE.AND P5, PT, R84, R3, !P5 ;  /* 0x000000035400720c */ /* 0x000fe40006fa6270 */
[-C--:B------:R-:W-:Y:S02]  /*2560*/  ISETP.GE.AND P4, PT, R140, R23.reuse, PT ;  /* 0x000000178c00720c */ /* 0x080fe40003f86270 */
[----:B------:R-:W-:Y:S02]  /*2570*/  ISETP.GE.AND P3, PT, R138, R23, PT ;  /* 0x000000178a00720c */ /* 0x000fe40003f66270 */
[-C--:B------:R-:W-:Y:S02]  /*2580*/  ISETP.GE.AND P4, PT, R140, R3.reuse, !P4 ;  /* 0x000000038c00720c */ /* 0x080fe40006786270 */
[----:B------:R-:W-:Y:S03]  /*2590*/  ISETP.GE.AND P3, PT, R138, R3, !P3 ;  /* 0x000000038a00720c */ /* 0x000fe60005f66270 */
[----:B--2---:R-:W2:Y:S02]  /*25a0*/  @P6 LDG.E.128 R24, desc[UR6][R120.64] ;  /* 0x0000000678186981 */ /* 0x004ea4000c1e1d00 */
[C---:B------:R-:W-:Y:S04]  /*25b0*/  @P5 IADD3 R32, P0, R120.reuse, UR20, RZ ;  /* 0x0000001478205c10 */ /* 0x040fe8000ff1e0ff */
[----:B------:R-:W-:Y:S02]  /*25c0*/  @P5 IADD3.X R33, R121, UR23, RZ, P0, !PT ;  /* 0x0000001779215c10 */ /* 0x000fe400087fe4ff */
[C---:B------:R-:W-:Y:S04]  /*25d0*/  @P5 LEA R34, P0, R69.reuse, R118, 0x1 ;  /* 0x0000007645225211 */ /* 0x040fe800078008ff */
[----:B------:R-:W-:Y:S02]  /*25e0*/  @P5 LEA.HI.X R35, R69, R119, R66, 0x1, P0 ;  /* 0x0000007745235211 */ /* 0x000fe400000f0c42 */
[----:B------:R-:W-:Y:S04]  /*25f0*/  @P4 IADD3 R36, P0, R120, UR25, RZ ;  /* 0x0000001978244c10 */ /* 0x000fe8000ff1e0ff */
[----:B------:R-:W-:Y:S02]  /*2600*/  @P4 IADD3.X R37, R121, UR24, RZ, P0, !PT ;  /* 0x0000001879254c10 */ /* 0x000fe400087fe4ff */
[----:B------:R-:W-:Y:S05]  /*2610*/  @P4 IADD3 R38, P0, R118, R113, RZ ;  /* 0x0000007176264210 */ /* 0x000fea0007f1e0ff */
[----:B------:R-:W-:Y:S01]  /*2620*/  @P4 IMAD.X R39, R119, 0x1, R112, P0 ;  /* 0x0000000177274824 */ /* 0x000fe200000e0670 */
[----:B------:R-:W-:Y:S04]  /*2630*/  @P3 IADD3 R2, P0, R120, UR18, RZ ;  /* 0x0000001278023c10 */ /* 0x000fe8000ff1e0ff */
[----:B------:R-:W-:Y:S02]  /*2640*/  @P3 IADD3.X R3, R121, UR27, RZ, P0, !PT ;  /* 0x0000001b79033c10 */ /* 0x000fe400087fe4ff */
[----:B------:R-:W-:Y:S05]  /*2650*/  @P3 IADD3 R22, P0, R118, R154, RZ ;  /* 0x0000009a76163210 */ /* 0x000fea0007f1e0ff */
[----:B------:R-:W-:Y:S01]  /*2660*/  @P3 IMAD.X R23, R119, 0x1, R114, P0 ;  /* 0x0000000177173824 */ /* 0x000fe200000e0672 */
[----:B--2---:R-:W-:Y:S04]  /*2670*/  @P6 STG.E.128 desc[UR6][R118.64], R24 ;  /* 0x0000001876006986 */ /* 0x004fe8000c101d06 */
[----:B------:R-:W2:Y:S04]  /*2680*/  @P6 LDG.E.128 R4, desc[UR6][R120.64+0x40] ;  /* 0x0000400678046981 */ /* 0x000ea8000c1e1d00 */
[----:B--2---:R1:W-:Y:S04]  /*2690*/  @P6 STG.E.128 desc[UR6][R118.64+0x40], R4 ;  /* 0x0000400476006986 */ /* 0x0043e8000c101d06 */
[----:B------:R2:W3:Y:S02]  /*26a0*/  @P6 LDG.E.128 R8, desc[UR6][R120.64+0x80] ;  /* 0x0000800678086981 */ /* 0x0004e4000c1e1d00 */
[C---:B--2---:R-:W-:Y:S04]  /*26b0*/  LEA R120, P0, R89.reuse, R120, 0x1 ;  /* 0x0000007859787211 */ /* 0x044fe800078008ff */
[----:B------:R-:W-:Y:S01]  /*26c0*/  LEA.HI.X.SX32 R121, R89, R121, 0x1, P0 ;  /* 0x0000007959797211 */ /* 0x000fe200000f0eff */
[----:B---3--:R2:W-:Y:S04]  /*26d0*/  @P6 STG.E.128 desc[UR6][R118.64+0x80], R8 ;  /* 0x0000800876006986 */ /* 0x0085e8000c101d06 */
[----:B------:R-:W3:Y:S04]  /*26e0*/  @P5 LDG.E.128 R28, desc[UR6][R32.64] ;  /* 0x00000006201c5981 */ /* 0x000ee8000c1e1d00 */
[----:B---3--:R-:W-:Y:S04]  /*26f0*/  @P5 STG.E.128 desc[UR6][R34.64], R28 ;  /* 0x0000001c22005986 */ /* 0x008fe8000c101d06 */
[----:B-1----:R-:W3:Y:S04]  /*2700*/  @P5 LDG.E.128 R4, desc[UR6][R32.64+0x40] ;  /* 0x0000400620045981 */ /* 0x002ee8000c1e1d00 */
[----:B---3--:R1:W-:Y:S04]  /*2710*/  @P5 STG.E.128 desc[UR6][R34.64+0x40], R4 ;  /* 0x0000400422005986 */ /* 0x0083e8000c101d06 */
[----:B------:R-:W3:Y:S04]  /*2720*/  @P5 LDG.E.128 R24, desc[UR6][R32.64+0x80] ;  /* 0x0000800620185981 */ /* 0x000ee8000c1e1d00 */
[----:B---3--:R3:W-:Y:S04]  /*2730*/  @P5 STG.E.128 desc[UR6][R34.64+0x80], R24 ;  /* 0x0000801822005986 */ /* 0x0087e8000c101d06 */
[----:B--2---:R-:W2:Y:S04]  /*2740*/  @P4 LDG.E.128 R8, desc[UR6][R36.64] ;  /* 0x0000000624084981 */ /* 0x004ea8000c1e1d00 */
[----:B--2---:R2:W-:Y:S04]  /*2750*/  @P4 STG.E.128 desc[UR6][R38.64], R8 ;  /* 0x0000000826004986 */ /* 0x0045e8000c101d06 */
[----:B-1----:R-:W4:Y:S04]  /*2760*/  @P4 LDG.E.128 R4, desc[UR6][R36.64+0x40] ;  /* 0x0000400624044981 */ /* 0x002f28000c1e1d00 */
[----:B----4-:R1:W-:Y:S04]  /*2770*/  @P4 STG.E.128 desc[UR6][R38.64+0x40], R4 ;  /* 0x0000400426004986 */ /* 0x0103e8000c101d06 */
[----:B------:R-:W4:Y:S04]  /*2780*/  @P4 LDG.E.128 R28, desc[UR6][R36.64+0x80] ;  /* 0x00008006241c4981 */ /* 0x000f28000c1e1d00 */
[----:B----4-:R4:W-:Y:S04]  /*2790*/  @P4 STG.E.128 desc[UR6][R38.64+0x80], R28 ;  /* 0x0000801c26004986 */ /* 0x0109e8000c101d06 */
[----:B---3--:R-:W3:Y:S04]  /*27a0*/  @P3 LDG.E.128 R24, desc[UR6][R2.64] ;  /* 0x0000000602183981 */ /* 0x008ee8000c1e1d00 */
[----:B---3--:R4:W-:Y:S04]  /*27b0*/  @P3 STG.E.128 desc[UR6][R22.64], R24 ;  /* 0x0000001816003986 */ /* 0x0089e8000c101d06 */
[----:B--2---:R-:W2:Y:S04]  /*27c0*/  @P3 LDG.E.128 R8, desc[UR6][R2.64+0x40] ;  /* 0x0000400602083981 */ /* 0x004ea8000c1e1d00 */
[----:B--2---:R4:W-:Y:S04]  /*27d0*/  @P3 STG.E.128 desc[UR6][R22.64+0x40], R8 ;  /* 0x0000400816003986 */ /* 0x0049e8000c101d06 */
[----:B-1----:R-:W2:Y:S04]  /*27e0*/  @P3 LDG.E.128 R4, desc[UR6][R2.64+0x80] ;  /* 0x0000800602043981 */ /* 0x002ea8000c1e1d00 */
[----:B--2---:R4:W-:Y:S01]  /*27f0*/  @P3 STG.E.128 desc[UR6][R22.64+0x80], R4 ;  /* 0x0000800416003986 */ /* 0x0049e2000c101d06 */
[----:B------:R-:W-:Y:S05]  /*2800*/  @!P1 BRA `(.L_x_2094) ;  /* 0x0000006800fc9947 */ /* 0x000fea0003800000 */
[----:B------:R-:W-:Y:S11]  /*2810*/  ISETP.NE.AND P0, PT, RZ, UR22, PT ;  /* 0x00000016ff007c0c */ /* 0x000ff6000bf05270 */
[----:B------:R-:W-:Y:S02]  /*2820*/  @!UPT UIADD3 URZ, URZ, URZ, URZ ;  /* 0x0000003f3f3ff290 */ /* 0x000fe4000fffe03f */
[----:B------:R-:W-:Y:S05]  /*2830*/  @!P0 BRA `(.L_x_2095) ;  /* 0x0000002400a08947 */ /* 0x000fea0003800000 */
[----:B------:R-:W1:Y:S01]  /*2840*/  LDC R3, c[0x0][0x2e0] ;  /* 0x0000b800ff037b82 */ /* 0x000e620000000800 */
[----:B------:R-:W-:Y:S01]  /*2850*/  BSSY B0, `(.L_x_2096) ;  /* 0x000008f000007945 */ /* 0x000fe20003800000 */
[----:B-1----:R-:W-:Y:S05]  /*2860*/  IMAD.U32 R3, R3, -0x40, RZ ;  /* 0xffffffc003037824 */ /* 0x002fea00078e00ff */
[C---:B------:R-:W-:Y:S02]  /*2870*/  LEA R49, P1, R3.reuse, R52, 0x1 ;  /* 0x0000003403317211 */ /* 0x040fe400078208ff */
[C---:B------:R-:W-:Y:S02]  /*2880*/  LEA R47, P0, R3.reuse, R20, 0x1 ;  /* 0x00000014032f7211 */ /* 0x040fe400078008ff */
[C---:B------:R-:W-:Y:S02]  /*2890*/  LEA.HI.X.SX32 R48, R3.reuse, R53, 0x1, P1 ;  /* 0x0000003503307211 */ /* 0x040fe400008f0eff */
[----:B------:R-:W-:Y:S01]  /*28a0*/  LEA.HI.X.SX32 R46, R3, R21, 0x1, P0 ;  /* 0x00000015032e7211 */ /* 0x000fe200000f0eff */
[----:B------:R-:W-:Y:S08]  /*28b0*/  @!P6 BRA `(.L_x_2097) ;  /* 0x000000080020e947 */ /* 0x000ff00003800000 */
[----:B------:R-:W-:Y:S01]  /*28c0*/  ISETP.GE.AND P0, PT, R18, UR4, PT ;  /* 0x0000000412007c0c */ /* 0x000fe2000bf06270 */
[----:B----4-:R-:W2:Y:S01]  /*28d0*/  LDG.E.128 R24, desc[UR6][R122.64] ;  /* 0x000000067a187981 */ /* 0x010ea2000c1e1d00 */
[----:B------:R-:W-:Y:S02]  /*28e0*/  ISETP.GE.AND P1, PT, R15, UR4, PT ;  /* 0x000000040f007c0c */ /* 0x000fe4000bf26270 */
[----:B------:R-:W-:Y:S09]  /*28f0*/  MOV R117, R115 ;  /* 0x0000007300757202 */ /* 0x000ff20000000f00 */
[----:B------:R-:W3:Y:S06]  /*2900*/  @!P0 LDG.E.64 R22, desc[UR6][R20.64] ;  /* 0x0000000614168981 */ /* 0x000eec000c1e1b00 */
[----:B------:R-:W4:Y:S01]  /*2910*/  @!P0 LDG.E.64 R40, desc[UR6][R52.64] ;  /* 0x0000000634288981 */ /* 0x000f22000c1e1b00 */
[C---:B--2---:R-:W-:Y:S01]  /*2920*/  @!P0 LOP3.LUT R35, R24.reuse, 0xffff0000, RZ, 0xc0, !PT ;  /* 0xffff000018238812 */ /* 0x044fe200078ec0ff */
[----:B------:R-:W-:Y:S01]  /*2930*/  @!P0 IMAD.U32 R30, R25, 0x10000, RZ ;  /* 0x00010000191e8824 */ /* 0x000fe200078e00ff */
[----:B------:R-:W-:Y:S02]  /*2940*/  @!P0 SHF.L.U32 R28, R24, 0x10, RZ ;  /* 0x00000010181c8819 */ /* 0x000fe400000006ff */
[----:B------:R-:W-:Y:S02]  /*2950*/  @!P0 LOP3.LUT R34, R26, 0xffff0000, RZ, 0xc0, !PT ;  /* 0xffff00001a228812 */ /* 0x000fe400078ec0ff */
[C---:B---3--:R-:W-:Y:S01]  /*2960*/  @!P0 LOP3.LUT R29, R22.reuse, 0xffff0000, RZ, 0xc0, !PT ;  /* 0xffff0000161d8812 */ /* 0x048fe200078ec0ff */
[----:B------:R-:W-:Y:S01]  /*2970*/  @!P0 IMAD.U32 R31, R22, 0x10000, RZ ;  /* 0x00010000161f8824 */ /* 0x000fe200078e00ff */
[C---:B------:R-:W-:Y:S02]  /*2980*/  @!P0 SHF.L.U32 R22, R23.reuse, 0x10, RZ ;  /* 0x0000001017168819 */ /* 0x040fe400000006ff */
[----:B------:R-:W-:Y:S01]  /*2990*/  @!P0 LOP3.LUT R23, R23, 0xffff0000, RZ, 0xc0, !PT ;  /* 0xffff000017178812 */ /* 0x000fe200078ec0ff */
[----:B------:R-:W-:Y:S01]  /*29a0*/  @!P0 FMUL.FTZ R2, R30, R29 ;  /* 0x0000001d1e028220 */ /* 0x000fe20000410000 */
[C---:B----4-:R-:W-:Y:S01]  /*29b0*/  @!P0 SHF.L.U32 R37, R40.reuse, 0x10, RZ ;  /* 0x0000001028258819 */ /* 0x050fe200000006ff */
[-C--:B------:R-:W-:Y:S01]  /*29c0*/  @!P0 FMUL.FTZ R43, R35, R31.reuse ;  /* 0x0000001f232b8220 */ /* 0x080fe20000410000 */
[----:B------:R-:W-:Y:S01]  /*29d0*/  @!P0 LOP3.LUT R39, R40, 0xffff0000, RZ, 0xc0, !PT ;  /* 0xffff000028278812 */ /* 0x000fe200078ec0ff */
[----:B------:R-:W-:Y:S01]  /*29e0*/  @!P0 FMUL.FTZ R0, R28, R31 ;  /* 0x0000001f1c008220 */ /* 0x000fe20000410000 */
[----:B------:R-:W-:Y:S01]  /*29f0*/  @!P0 SHF.L.U32 R31, R26, 0x10, RZ ;  /* 0x000000101a1f8819 */ /* 0x000fe200000006ff */
[-C--:B------:R-:W-:Y:S01]  /*2a00*/  @!P0 FFMA.FTZ R43, R28, R37.reuse, -R43 ;  /* 0x000000251c2b8223 */ /* 0x080fe2000001082b */
[----:B------:R-:W-:Y:S02]  /*2a10*/  @!P0 IMAD.U32 R28, R27, 0x10000, RZ ;  /* 0x000100001b1c8824 */ /* 0x000fe400078e00ff */
[----:B------:R-:W-:Y:S01]  /*2a20*/  @!P0 FFMA.FTZ R0, R35, R37, R0 ;  /* 0x0000002523008223 */ /* 0x000fe20000010000 */
[----:B------:R-:W-:Y:S01]  /*2a30*/  @!P0 LOP3.LUT R35, R25, 0xffff0000, RZ, 0xc0, !PT ;  /* 0xffff000019238812 */ /* 0x000fe200078ec0ff */
[-C--:B------:R-:W-:Y:S01]  /*2a40*/  @!P0 FMUL.FTZ R3, R31, R22.reuse ;  /* 0x000000161f038220 */ /* 0x080fe20000410000 */
[----:B------:R-:W-:Y:S01]  /*2a50*/  @!P0 LOP3.LUT R37, R27, 0xffff0000, RZ, 0xc0, !PT ;  /* 0xffff00001b258812 */ /* 0x000fe200078ec0ff */
[C---:B------:R-:W-:Y:S01]  /*2a60*/  @!P0 IMAD.U32 R36, R41.reuse, 0x10000, RZ ;  /* 0x0001000029248824 */ /* 0x040fe200078e00ff */
[----:B------:R-:W-:Y:S01]  /*2a70*/  @!P0 LOP3.LUT R41, R41, 0xffff0000, RZ, 0xc0, !PT ;  /* 0xffff000029298812 */ /* 0x000fe200078ec0ff */
[----:B------:R-:W-:Y:S01]  /*2a80*/  @!P0 FMUL.FTZ R45, R35, R29 ;  /* 0x0000001d232d8220 */ /* 0x000fe20000410000 */
[----:B------:R-:W-:Y:S01]  /*2a90*/  @!P0 F2FP.BF16.F32.PACK_AB R43, R0, R43 ;  /* 0x0000002b002b823e */ /* 0x000fe200000010ff */
[-C--:B------:R-:W-:Y:S01]  /*2aa0*/  @!P0 FMUL.FTZ R57, R37, R23.reuse ;  /* 0x0000001725398220 */ /* 0x080fe20000410000 */
[----:B------:R-:W-:Y:S01]  /*2ab0*/  @!P0 FMUL.FTZ R4, R28, R23 ;  /* 0x000000171c048220 */ /* 0x000fe20000410000 */
[C---:B------:R-:W-:Y:S01]  /*2ac0*/  @!P0 FMUL.FTZ R38, R34.reuse, R22 ;  /* 0x0000001622268220 */ /* 0x040fe20000410000 */
[----:B------:R-:W-:Y:S01]  /*2ad0*/  @!P0 MOV R24, R43 ;  /* 0x0000002b00188202 */ /* 0x000fe20000000f00 */
[-C--:B------:R-:W-:Y:S01]  /*2ae0*/  @!P0 FFMA.FTZ R2, R35, R39.reuse, R2 ;  /* 0x0000002723028223 */ /* 0x080fe20000010002 */
[-C--:B------:R-:W-:Y:S01]  /*2af0*/  @!P0 FFMA.FTZ R3, R34, R36.reuse, R3 ;  /* 0x0000002422038223 */ /* 0x080fe20000010003 */
[----:B------:R-:W-:Y:S01]  /*2b00*/  @!P0 FFMA.FTZ R45, R30, R39, -R45 ;  /* 0x000000271e2d8223 */ /* 0x000fe2000001082d */
[-C--:B------:R-:W-:Y:S01]  /*2b10*/  @!P0 FFMA.FTZ R57, R28, R41.reuse, -R57 ;  /* 0x000000291c398223 */ /* 0x080fe20000010839 */
[----:B------:R-:W-:Y:S01]  /*2b20*/  @!P0 FFMA.FTZ R4, R37, R41, R4 ;  /* 0x0000002925048223 */ /* 0x000fe20000010004 */
[----:B------:R-:W-:Y:S02]  /*2b30*/  @!P0 FFMA.FTZ R38, R31, R36, -R38 ;  /* 0x000000241f268223 */ /* 0x000fe40000010826 */
[----:B------:R-:W-:Y:S02]  /*2b40*/  @!P0 F2FP.BF16.F32.PACK_AB R42, R2, R45 ;  /* 0x0000002d022a823e */ /* 0x000fe400000010ff */
[----:B------:R-:W-:Y:S02]  /*2b50*/  @!P0 F2FP.BF16.F32.PACK_AB R57, R4, R57 ;  /* 0x000000390439823e */ /* 0x000fe400000010ff */
[----:B------:R-:W-:Y:S01]  /*2b60*/  @!P0 F2FP.BF16.F32.PACK_AB R38, R3, R38 ;  /* 0x000000260326823e */ /* 0x000fe200000010ff */
[----:B------:R-:W-:Y:S02]  /*2b70*/  @!P0 IMAD.MOV.U32 R25, RZ, RZ, R42 ;  /* 0x000000ffff198224 */ /* 0x000fe400078e002a */
[----:B------:R-:W-:Y:S01]  /*2b80*/  @!P0 IMAD.MOV.U32 R27, RZ, RZ, R57 ;  /* 0x000000ffff1b8224 */ /* 0x000fe200078e0039 */
[----:B------:R-:W-:Y:S02]  /*2b90*/  @!P0 MOV R26, R38 ;  /* 0x00000026001a8202 */ /* 0x000fe40000000f00 */
[----:B------:R-:W-:Y:S03]  /*2ba0*/  ISETP.GE.AND P0, PT, R14, UR4, PT ;  /* 0x000000040e007c0c */ /* 0x000fe6000bf06270 */
[----:B------:R1:W-:Y:S08]  /*2bb0*/  STG.E.128 desc[UR6][R116.64], R24 ;  /* 0x0000001874007986 */ /* 0x0003f0000c101d06 */
[----:B------:R-:W2:Y:S06]  /*2bc0*/  @!P1 LDG.E.64 R22, desc[UR6][R20.64+0x20] ;  /* 0x0000200614169981 */ /* 0x000eac000c1e1b00 */
[----:B------:R-:W3:Y:S08]  /*2bd0*/  LDG.E.128 R28, desc[UR6][R122.64+0x40] ;  /* 0x000040067a1c7981 */ /* 0x000ef0000c1e1d00 */
[----:B------:R-:W4:Y:S01]  /*2be0*/  @!P1 LDG.E.64 R40, desc[UR6][R52.64+0x20] ;  /* 0x0000200634289981 */ /* 0x000f22000c1e1b00 */
[C---:B--2---:R-:W-:Y:S02]  /*2bf0*/  @!P1 SHF.L.U32 R33, R22.reuse, 0x10, RZ ;  /* 0x0000001016219819 */ /* 0x044fe400000006ff */
[----:B-1----:R-:W-:Y:S02]  /*2c00*/  @!P1 LOP3.LUT R25, R22, 0xffff0000, RZ, 0xc0, !PT ;  /* 0xffff000016199812 */ /* 0x002fe400078ec0ff */
[----:B------:R-:W-:Y:S02]  /*2c10*/  @!P1 SHF.L.U32 R22, R23, 0x10, RZ ;  /* 0x0000001017169819 */ /* 0x000fe400000006ff */
[----:B---3--:R-:W-:Y:S01]  /*2c20*/  @!P1 LOP3.LUT R34, R28, 0xffff0000, RZ, 0xc0, !PT ;  /* 0xffff00001c229812 */ /* 0x008fe200078ec0ff */
[----:B------:R-:W-:Y:S01]  /*2c30*/  @!P1 IMAD.U32 R27, R30, 0x10000, RZ ;  /* 0x000100001e1b9824 */ /* 0x000fe200078e00ff */
[----:B------:R-:W-:Y:S02]  /*2c40*/  @!P1 SHF.L.U32 R32, R28, 0x10, RZ ;  /* 0x000000101c209819 */ /* 0x000fe400000006ff */
[----:B------:R-:W-:Y:S01]  /*2c50*/  @!P1 SHF.L.U32 R26, R29, 0x10, RZ ;  /* 0x000000101d1a9819 */ /* 0x000fe200000006ff */
[-C--:B------:R-:W-:Y:S01]  /*2c60*/  @!P1 FMUL.FTZ R38, R34, R33.reuse ;  /* 0x0000002122269220 */ /* 0x080fe20000410000 */
[----:B------:R-:W-:Y:S01]  /*2c70*/  @!P1 LOP3.LUT R23, R23, 0xffff0000, RZ, 0xc0, !PT ;  /* 0xffff000017179812 */ /* 0x000fe200078ec0ff */
[----:B------:R-:W-:Y:S01]  /*2c80*/  @!P1 FMUL.FTZ R5, R32, R33 ;  /* 0x0000002120059220 */ /* 0x000fe20000410000 */
[C---:B------:R-:W-:Y:S01]  /*2c90*/  @!P1 LOP3.LUT R39, R31.reuse, 0xffff0000, RZ, 0xc0, !PT ;  /* 0xffff00001f279812 */ /* 0x040fe200078ec0ff */
[----:B----4-:R-:W-:Y:S01]  /*2ca0*/  @!P1 IMAD.U32 R35, R40, 0x10000, RZ ;  /* 0x0001000028239824 */ /* 0x010fe200078e00ff */
[----:B------:R-:W-:Y:S01]  /*2cb0*/  @!P1 SHF.L.U32 R24, R31, 0x10, RZ ;  /* 0x000000101f189819 */ /* 0x000fe200000006ff */
[----:B------:R-:W-:Y:S01]  /*2cc0*/  @!P1 FMUL.FTZ R6, R26, R25 ;  /* 0x000000191a069220 */ /* 0x000fe20000410000 */
[----:B------:R-:W-:Y:S01]  /*2cd0*/  @!P1 LOP3.LUT R37, R40, 0xffff0000, RZ, 0xc0, !PT ;  /* 0xffff000028259812 */ /* 0x000fe200078ec0ff */
[-C--:B------:R-:W-:Y:S01]  /*2ce0*/  @!P1 FFMA.FTZ R38, R32, R35.reuse, -R38 ;  /* 0x0000002320269223 */ /* 0x080fe20000010826 */
[----:B------:R-:W-:Y:S01]  /*2cf0*/  @!P1 FFMA.FTZ R5, R34, R35, R5 ;  /* 0x0000002322059223 */ /* 0x000fe20000010005 */
[----:B------:R-:W-:Y:S01]  /*2d00*/  @!P1 LOP3.LUT R35, R29, 0xffff0000, RZ, 0xc0, !PT ;  /* 0xffff00001d239812 */ /* 0x000fe200078ec0ff */
[----:B------:R-:W-:Y:S01]  /*2d10*/  @!P1 FMUL.FTZ R7, R27, R22 ;  /* 0x000000161b079220 */ /* 0x000fe20000410000 */
[----:B------:R-:W-:Y:S01]  /*2d20*/  @!P1 LOP3.LUT R34, R30, 0xffff0000, RZ, 0xc0, !PT ;  /* 0xffff00001e229812 */ /* 0x000fe200078ec0ff */
[C---:B------:R-:W-:Y:S01]  /*2d30*/  @!P1 IMAD.U32 R36, R41.reuse, 0x10000, RZ ;  /* 0x0001000029249824 */ /* 0x040fe200078e00ff */
[----:B------:R-:W-:Y:S01]  /*2d40*/  @!P1 LOP3.LUT R41, R41, 0xffff0000, RZ, 0xc0, !PT ;  /* 0xffff000029299812 */ /* 0x000fe200078ec0ff */
[----:B------:R-:W-:Y:S01]  /*2d50*/  @!P1 FMUL.FTZ R43, R35, R25 ;  /* 0x00000019232b9220 */ /* 0x000fe20000410000 */
[----:B------:R-:W-:Y:S01]  /*2d60*/  @!P1 F2FP.BF16.F32.PACK_AB R38, R5, R38 ;  /* 0x000000260526923e */ /* 0x000fe200000010ff */
[----:B------:R-:W-:Y:S01]  /*2d70*/  @!P1 FMUL.FTZ R42, R34, R22 ;  /* 0x00000016222a9220 */ /* 0x000fe20000410000 */
[-C--:B------:R-:W-:Y:S01]  /*2d80*/  @!P1 FMUL.FTZ R45, R39, R23.reuse ;  /* 0x00000017272d9220 */ /* 0x080fe20000410000 */
[----:B------:R-:W-:Y:S01]  /*2d90*/  @!P1 FMUL.FTZ R8, R24, R23 ;  /* 0x0000001718089220 */ /* 0x000fe20000410000 */
[----:B------:R-:W-:Y:S01]  /*2da0*/  @!P1 MOV R28, R38 ;  /* 0x00000026001c9202 */ /* 0x000fe20000000f00 */
[-C--:B------:R-:W-:Y:S01]  /*2db0*/  @!P1 FFMA.FTZ R6, R35, R37.reuse, R6 ;  /* 0x0000002523069223 */ /* 0x080fe20000010006 */
[----:B------:R-:W-:Y:S01]  /*2dc0*/  @!P1 FFMA.FTZ R43, R26, R37, -R43 ;  /* 0x000000251a2b9223 */ /* 0x000fe2000001082b */
[-C--:B------:R-:W-:Y:S01]  /*2dd0*/  @!P1 FFMA.FTZ R7, R34, R36.reuse, R7 ;  /* 0x0000002422079223 */ /* 0x080fe20000010007 */
[----:B------:R-:W-:Y:S01]  /*2de0*/  @!P1 FFMA.FTZ R42, R27, R36, -R42 ;  /* 0x000000241b2a9223 */ /* 0x000fe2000001082a */
[-C--:B------:R-:W-:Y:S01]  /*2df0*/  @!P1 FFMA.FTZ R45, R24, R41.reuse, -R45 ;  /* 0x00000029182d9223 */ /* 0x080fe2000001082d */
[----:B------:R-:W-:Y:S01]  /*2e00*/  @!P1 FFMA.FTZ R8, R39, R41, R8 ;  /* 0x0000002927089223 */ /* 0x000fe20000010008 */
[----:B------:R-:W-:Y:S02]  /*2e10*/  @!P1 F2FP.BF16.F32.PACK_AB R43, R6, R43 ;  /* 0x0000002b062b923e */ /* 0x000fe400000010ff */
[----:B------:R-:W-:Y:S02]  /*2e20*/  @!P1 F2FP.BF16.F32.PACK_AB R42, R7, R42 ;  /* 0x0000002a072a923e */ /* 0x000fe400000010ff */
[----:B------:R-:W-:Y:S01]  /*2e30*/  @!P1 F2FP.BF16.F32.PACK_AB R45, R8, R45 ;  /* 0x0000002d082d923e */ /* 0x000fe200000010ff */
[----:B------:R-:W-:Y:S01]  /*2e40*/  @!P1 IMAD.MOV.U32 R29, RZ, RZ, R43 ;  /* 0x000000ffff1d9224 */ /* 0x000fe200078e002b */
[----:B------:R-:W-:Y:S02]  /*2e50*/  @!P1 MOV R30, R42 ;  /* 0x0000002a001e9202 */ /* 0x000fe40000000f00 */
[----:B------:R-:W-:Y:S05]  /*2e60*/  @!P1 MOV R31, R45 ;  /* 0x0000002d001f9202 */ /* 0x000fea0000000f00 */
        /* <DEDUP_REMOVED lines=15> */
[C---:B----4-:R-:W-:Y:S01]  /*2f60*/  @!P0 IMAD.U32 R35, R40.reuse, 0x10000, RZ ;  /* 0x0001000028238824 */ /* 0x050fe200078e00ff */
[----:B------:R-:W-:Y:S01]  /*2f70*/  @!P0 SHF.L.U32 R28, R27, 0x10, RZ ;  /* 0x000000101b1c8819 */ /* 0x000fe200000006ff */
[C---:B------:R-:W-:Y:S01]  /*2f80*/  @!P0 IMAD.U32 R36, R41.reuse, 0x10000, RZ ;  /* 0x0001000029248824 */ /* 0x040fe200078e00ff */
[----:B------:R-:W-:Y:S01]  /*2f90*/  @!P0 LOP3.LUT R37, R40, 0xffff0000, RZ, 0xc0, !PT ;  /* 0xffff000028258812 */ /* 0x000fe200078ec0ff */
[-C--:B------:R-:W-:Y:S01]  /*2fa0*/  @!P0 FFMA.FTZ R38, R32, R35.reuse, -R38 ;  /* 0x0000002320268223 */ /* 0x080fe20000010826 */
[----:B------:R-:W-:Y:S01]  /*2fb0*/  @!P0 LOP3.LUT R41, R41, 0xffff0000, RZ, 0xc0, !PT ;  /* 0xffff000029298812 */ /* 0x000fe200078ec0ff */
[----:B------:R-:W-:Y:S01]  /*2fc0*/  @!P0 FFMA.FTZ R9, R34, R35, R9 ;  /* 0x0000002322098223 */ /* 0x000fe20000010009 */
[----:B------:R-:W-:Y:S01]  /*2fd0*/  @!P0 LOP3.LUT R35, R25, 0xffff0000, RZ, 0xc0, !PT ;  /* 0xffff000019238812 */ /* 0x000fe200078ec0ff */
[-C--:B------:R-:W-:Y:S01]  /*2fe0*/  @!P0 FMUL.FTZ R10, R30, R29.reuse ;  /* 0x0000001d1e0a8220 */ /* 0x080fe20000410000 */
[----:B------:R-:W-:Y:S01]  /*2ff0*/  @!P0 LOP3.LUT R34, R26, 0xffff0000, RZ, 0xc0, !PT ;  /* 0xffff00001a228812 */ /* 0x000fe200078ec0ff */
[----:B------:R-:W-:Y:S01]  /*3000*/  @!P0 FMUL.FTZ R11, R31, R22 ;  /* 0x000000161f0b8220 */ /* 0x000fe20000410000 */
[----:B------:R-:W-:Y:S01]  /*3010*/  @!P0 F2FP.BF16.F32.PACK_AB R38, R9, R38 ;  /* 0x000000260926823e */ /* 0x000fe200000010ff */
[----:B------:R-:W-:Y:S01]  /*3020*/  @!P0 FMUL.FTZ R43, R35, R29 ;  /* 0x0000001d232b8220 */ /* 0x000fe20000410000 */
[-C--:B------:R-:W-:Y:S01]  /*3030*/  @!P0 FMUL.FTZ R45, R39, R23.reuse ;  /* 0x00000017272d8220 */ /* 0x080fe20000410000 */
[----:B------:R-:W-:Y:S01]  /*3040*/  @!P0 FMUL.FTZ R42, R34, R22 ;  /* 0x00000016222a8220 */ /* 0x000fe20000410000 */
[----:B------:R-:W-:Y:S01]  /*3050*/  @!P0 MOV R24, R38 ;  /* 0x0000002600188202 */ /* 0x000fe20000000f00 */
[----:B------:R-:W-:Y:S01]  /*3060*/  @!P0 FMUL.FTZ R12, R28, R23 ;  /* 0x000000171c0c8220 */ /* 0x000fe20000410000 */
        /* <DEDUP_REMOVED lines=12> */
[----:B------:R1:W-:Y:S02]  /*3130*/  STG.E.128 desc[UR6][R116.64+0x80], R24 ;  /* 0x0000801874007986 */ /* 0x0003e4000c101d06 */
.L_x_2097:
[----:B------:R-:W-:Y:S05]  /*3140*/  BSYNC B0 ;  /* 0x0000000000007941 */ /* 0x000fea0003800000 */
.L_x_2096:
[----:B------:R-:W-:Y:S04]  /*3150*/  BSSY B0, `(.L_x_2098) ;  /* 0x0000093000007945 */ /* 0x000fe80003800000 */
[----:B------:R-:W-:Y:S05]  /*3160*/  @!P5 BRA `(.L_x_2099) ;  /* 0x000000080044d947 */ /* 0x000fea0003800000 */
[----:B-1----:R-:W-:Y:S02]  /*3170*/  SHF.L.U32 R117, R82, 0x1, RZ ;  /* 0x0000000152757819 */ /* 0x002fe400000006ff */
[----:B------:R-:W-:Y:S02]  /*3180*/  ISETP.GE.AND P0, PT, R18, UR4, PT ;  /* 0x0000000412007c0c */ /* 0x000fe4000bf06270 */
[----:B------:R-:W-:Y:S02]  /*3190*/  LEA R58, P6, R92, R122, 0x1 ;  /* 0x0000007a5c3a7211 */ /* 0x000fe400078c08ff */
[----:B------:R-:W-:Y:S02]  /*31a0*/  SHF.L.U64.HI R57, R82, 0x1, R135 ;  /* 0x0000000152397819 */ /* 0x000fe40000010287 */
[-C--:B------:R-:W-:Y:S02]  /*31b0*/  IADD3 R32, P1, R20, R117.reuse, RZ ;  /* 0x0000007514207210 */ /* 0x080fe40007f3e0ff */
[----:B------:R-:W-:Y:S02]  /*31c0*/  IADD3 R44, P5, R52, R117, RZ ;  /* 0x00000075342c7210 */ /* 0x000fe40007fbe0ff */
[----:B------:R-:W-:Y:S02]  /*31d0*/  LEA.HI.X R59, R92, R123, R91, 0x1, P6 ;  /* 0x0000007b5c3b7211 */ /* 0x000fe400030f0c5b */
[----:B------:R-:W-:Y:S01]  /*31e0*/  IADD3.X R33, R21, R57, RZ, P1, !PT ;  /* 0x0000003915217210 */ /* 0x000fe20000ffe4ff */
[----:B------:R-:W-:Y:S01]  /*31f0*/  IMAD.X R45, R53, 0x1, R57, P5 ;  /* 0x00000001352d7824 */ /* 0x000fe200028e0639 */
[----:B------:R-:W-:Y:S01]  /*3200*/  ISETP.GE.AND P1, PT, R15, UR4, PT ;  /* 0x000000040f007c0c */ /* 0x000fe2000bf26270 */
[----:B----4-:R-:W2:Y:S01]  /*3210*/  LDG.E.128 R24, desc[UR6][R58.64] ;  /* 0x000000063a187981 */ /* 0x010ea2000c1e1d00 */
[----:B------:R-:W-:Y:S07]  /*3220*/  LEA R56, P5, R62, R116, 0x1 ;  /* 0x000000743e387211 */ /* 0x000fee00078a08ff */
[----:B------:R-:W3:Y:S06]  /*3230*/  @!P0 LDG.E.64 R22, desc[UR6][R32.64] ;  /* 0x0000000620168981 */ /* 0x000eec000c1e1b00 */
[----:B------:R-:W4:Y:S01]  /*3240*/  @!P0 LDG.E.64 R42, desc[UR6][R44.64] ;  /* 0x000000062c2a8981 */ /* 0x000f22000c1e1b00 */
[C---:B--2---:R-:W-:Y:S01]  /*3250*/  @!P0 LOP3.LUT R37, R24.reuse, 0xffff0000, RZ, 0xc0, !PT ;  /* 0xffff000018258812 */ /* 0x044fe200078ec0ff */
[----:B------:R-:W-:Y:S01]  /*3260*/  @!P0 IMAD.U32 R28, R24, 0x10000, RZ ;  /* 0x00010000181c8824 */ /* 0x000fe200078e00ff */
[----:B------:R-:W-:Y:S02]  /*3270*/  @!P0 SHF.L.U32 R30, R25, 0x10, RZ ;  /* 0x00000010191e8819 */ /* 0x000fe400000006ff */
[----:B------:R-:W-:Y:S02]  /*3280*/  @!P0 LOP3.LUT R36, R26, 0xffff0000, RZ, 0xc0, !PT ;  /* 0xffff00001a248812 */ /* 0x000fe400078ec0ff */
[C---:B---3--:R-:W-:Y:S01]  /*3290*/  @!P0 LOP3.LUT R29, R22.reuse, 0xffff0000, RZ, 0xc0, !PT ;  /* 0xffff0000161d8812 */ /* 0x048fe200078ec0ff */
[----:B------:R-:W-:Y:S02]  /*32a0*/  @!P0 IMAD.U32 R31, R22, 0x10000, RZ ;  /* 0x00010000161f8824 */ /* 0x000fe400078e00ff */
[C---:B------:R-:W-:Y:S01]  /*32b0*/  @!P0 IMAD.U32 R22, R23.reuse, 0x10000, RZ ;  /* 0x0001000017168824 */ /* 0x040fe200078e00ff */
[----:B------:R-:W-:Y:S01]  /*32c0*/  @!P0 LOP3.LUT R23, R23, 0xffff0000, RZ, 0xc0, !PT ;  /* 0xffff000017178812 */ /* 0x000fe200078ec0ff */
[----:B------:R-:W-:Y:S01]  /*32d0*/  @!P0 FMUL.FTZ R2, R30, R29 ;  /* 0x0000001d1e028220 */ /* 0x000fe20000410000 */
[C---:B----4-:R-:W-:Y:S01]  /*32e0*/  @!P0 SHF.L.U32 R39, R42.reuse, 0x10, RZ ;  /* 0x000000102a278819 */ /* 0x050fe200000006ff */
[-C--:B------:R-:W-:Y:S01]  /*32f0*/  @!P0 FMUL.FTZ R57, R37, R31.reuse ;  /* 0x0000001f25398220 */ /* 0x080fe20000410000 */
[----:B------:R-:W-:Y:S01]  /*3300*/  @!P0 LOP3.LUT R41, R42, 0xffff0000, RZ, 0xc0, !PT ;  /* 0xffff00002a298812 */ /* 0x000fe200078ec0ff */
[C---:B------:R-:W-:Y:S01]  /*3310*/  @!P0 FMUL.FTZ R0, R28.reuse, R31 ;  /* 0x0000001f1c008220 */ /* 0x040fe20000410000 */
[----:B------:R-:W-:Y:S01]  /*3320*/  @!P0 SHF.L.U32 R38, R43, 0x10, RZ ;  /* 0x000000102b268819 */ /* 0x000fe200000006ff */
[-C--:B------:R-:W-:Y:S01]  /*3330*/  @!P0 FFMA.FTZ R57, R28, R39.reuse, -R57 ;  /* 0x000000271c398223 */ /* 0x080fe20000010839 */
[----:B------:R-:W-:Y:S01]  /*3340*/  @!P0 SHF.L.U32 R28, R27, 0x10, RZ ;  /* 0x000000101b1c8819 */ /* 0x000fe200000006ff */
[----:B------:R-:W-:Y:S01]  /*3350*/  @!P0 FFMA.FTZ R0, R37, R39, R0 ;  /* 0x0000002725008223 */ /* 0x000fe20000010000 */
[----:B------:R-:W-:Y:S01]  /*3360*/  @!P0 LOP3.LUT R37, R25, 0xffff0000, RZ, 0xc0, !PT ;  /* 0xffff000019258812 */ /* 0x000fe200078ec0ff */
[----:B------:R-:W-:Y:S01]  /*3370*/  @!P0 IMAD.U32 R31, R26, 0x10000, RZ ;  /* 0x000100001a1f8824 */ /* 0x000fe200078e00ff */
[----:B------:R-:W-:Y:S01]  /*3380*/  @!P0 LOP3.LUT R39, R27, 0xffff0000, RZ, 0xc0, !PT ;  /* 0xffff00001b278812 */ /* 0x000fe200078ec0ff */
[-C--:B------:R-:W-:Y:S01]  /*3390*/  @!P0 FMUL.FTZ R40, R36, R22.reuse ;  /* 0x0000001624288220 */ /* 0x080fe20000410000 */
[----:B------:R-:W-:Y:S01]  /*33a0*/  @!P0 LOP3.LUT R43, R43, 0xffff0000, RZ, 0xc0, !PT ;  /* 0xffff00002b2b8812 */ /* 0x000fe200078ec0ff */
[----:B------:R-:W-:Y:S01]  /*33b0*/  @!P0 FMUL.FTZ R3, R31, R22 ;  /* 0x000000161f038220 */ /* 0x000fe20000410000 */
[----:B------:R-:W-:Y:S01]  /*33c0*/  @!P0 F2FP.BF16.F32.PACK_AB R50, R0, R57 ;  /* 0x000000390032823e */ /* 0x000fe200000010ff */
[----:B------:R-:W-:Y:S01]  /*33d0*/  @!P0 FMUL.FTZ R117, R37, R29 ;  /* 0x0000001d25758220 */ /* 0x000fe20000410000 */
[----:B------:R-:W-:Y:S01]  /*33e0*/  LEA.HI.X R57, R62, R115, R61, 0x1, P5 ;  /* 0x000000733e397211 */ /* 0x000fe200028f0c3d */
[-C--:B------:R-:W-:Y:S01]  /*33f0*/  @!P0 FMUL.FTZ R159, R39, R23.reuse ;  /* 0x00000017279f8220 */ /* 0x080fe20000410000 */
[----:B------:R-:W-:Y:S01]  /*3400*/  @!P0 FMUL.FTZ R4, R28, R23 ;  /* 0x000000171c048220 */ /* 0x000fe20000410000 */
[-C--:B------:R-:W-:Y:S01]  /*3410*/  @!P0 FFMA.FTZ R2, R37, R41.reuse, R2 ;  /* 0x0000002925028223 */ /* 0x080fe20000010002 */
[-C--:B------:R-:W-:Y:S01]  /*3420*/  @!P0 FFMA.FTZ R40, R31, R38.reuse, -R40 ;  /* 0x000000261f288223 */ /* 0x080fe20000010828 */
[----:B------:R-:W-:Y:S01]  /*3430*/  @!P0 FFMA.FTZ R3, R36, R38, R3 ;  /* 0x0000002624038223 */ /* 0x000fe20000010003 */
[----:B------:R-:W-:Y:S01]  /*3440*/  @!P0 FFMA.FTZ R117, R30, R41, -R117 ;  /* 0x000000291e758223 */ /* 0x000fe20000010875 */
[-C--:B------:R-:W-:Y:S01]  /*3450*/  @!P0 FFMA.FTZ R159, R28, R43.reuse, -R159 ;  /* 0x0000002b1c9f8223 */ /* 0x080fe2000001089f */
[----:B------:R-:W-:Y:S01]  /*3460*/  @!P0 FFMA.FTZ R4, R39, R43, R4 ;  /* 0x0000002b27048223 */ /* 0x000fe20000010004 */
[----:B------:R-:W-:Y:S01]  /*3470*/  @!P0 IMAD.MOV.U32 R24, RZ, RZ, R50 ;  /* 0x000000ffff188224 */ /* 0x000fe200078e0032 */
[----:B------:R-:W-:Y:S02]  /*3480*/  @!P0 F2FP.BF16.F32.PACK_AB R40, R3, R40 ;  /* 0x000000280328823e */ /* 0x000fe400000010ff */
[----:B------:R-:W-:Y:S02]  /*3490*/  @!P0 F2FP.BF16.F32.PACK_AB R117, R2, R117 ;  /* 0x000000750275823e */ /* 0x000fe400000010ff */
[----:B------:R-:W-:Y:S01]  /*34a0*/  @!P0 F2FP.BF16.F32.PACK_AB R159, R4, R159 ;  /* 0x0000009f049f823e */ /* 0x000fe200000010ff */
[----:B------:R-:W-:Y:S01]  /*34b0*/  @!P0 IMAD.MOV.U32 R26, RZ, RZ, R40 ;  /* 0x000000ffff1a8224 */ /* 0x000fe200078e0028 */
[----:B------:R-:W-:Y:S02]  /*34c0*/  @!P0 MOV R25, R117 ;  /* 0x0000007500198202 */ /* 0x000fe40000000f00 */
[----:B------:R-:W-:Y:S02]  /*34d0*/  @!P0 MOV R27, R159 ;  /* 0x0000009f001b8202 */ /* 0x000fe40000000f00 */
[----:B------:R-:W-:Y:S03]  /*34e0*/  ISETP.GE.AND P0, PT, R14, UR4, PT ;  /* 0x000000040e007c0c */ /* 0x000fe6000bf06270 */
[----:B------:R1:W-:Y:S08]  /*34f0*/  STG.E.128 desc[UR6][R56.64], R24 ;  /* 0x0000001838007986 */ /* 0x0003f0000c101d06 */
[----:B------:R-:W2:Y:S06]  /*3500*/  @!P1 LDG.E.64 R22, desc[UR6][R32.64+0x20] ;  /* 0x0000200620169981 */ /* 0x000eac000c1e1b00 */
[----:B------:R-:W3:Y:S08]  /*3510*/  LDG.E.128 R28, desc[UR6][R58.64+0x40] ;  /* 0x000040063a1c7981 */ /* 0x000ef0000c1e1d00 */
[----:B------:R-:W4:Y:S01]  /*3520*/  @!P1 LDG.E.64 R42, desc[UR6][R44.64+0x20] ;  /* 0x000020062c2a9981 */ /* 0x000f22000c1e1b00 */
[C---:B--2---:R-:W-:Y:S02]  /*3530*/  @!P1 SHF.L.U32 R35, R22.reuse, 0x10, RZ ;  /* 0x0000001016239819 */ /* 0x044fe400000006ff */
[----:B-1----:R-:W-:Y:S01]  /*3540*/  @!P1 LOP3.LUT R25, R22, 0xffff0000, RZ, 0xc0, !PT ;  /* 0xffff000016199812 */ /* 0x002fe200078ec0ff */
[C---:B------:R-:W-:Y:S01]  /*3550*/  @!P1 IMAD.U32 R22, R23.reuse, 0x10000, RZ ;  /* 0x0001000017169824 */ /* 0x040fe200078e00ff */
[----:B------:R-:W-:Y:S02]  /*3560*/  @!P1 LOP3.LUT R23, R23, 0xffff0000, RZ, 0xc0, !PT ;  /* 0xffff000017179812 */ /* 0x000fe400078ec0ff */
[C---:B---3--:R-:W-:Y:S01]  /*3570*/  @!P1 LOP3.LUT R36, R28.reuse, 0xffff0000, RZ, 0xc0, !PT ;  /* 0xffff00001c249812 */ /* 0x048fe200078ec0ff */
[----:B------:R-:W-:Y:S01]  /*3580*/  @!P1 IMAD.U32 R34, R28, 0x10000, RZ ;  /* 0x000100001c229824 */ /* 0x000fe200078e00ff */
[----:B------:R-:W-:Y:S01]  /*3590*/  @!P1 SHF.L.U32 R26, R29, 0x10, RZ ;  /* 0x000000101d1a9819 */ /* 0x000fe200000006ff */
[----:B------:R-:W-:Y:S01]  /*35a0*/  @!P1 IMAD.U32 R27, R30, 0x10000, RZ ;  /* 0x000100001e1b9824 */ /* 0x000fe200078e00ff */
[C---:B------:R-:W-:Y:S01]  /*35b0*/  @!P1 LOP3.LUT R41, R31.reuse, 0xffff0000, RZ, 0xc0, !PT ;  /* 0xffff00001f299812 */ /* 0x040fe200078ec0ff */
[-C--:B------:R-:W-:Y:S01]  /*35c0*/  @!P1 FMUL.FTZ R5, R34, R35.reuse ;  /* 0x0000002322059220 */ /* 0x080fe20000410000 */
[----:B------:R-:W-:Y:S01]  /*35d0*/  @!P1 SHF.L.U32 R24, R31, 0x10, RZ ;  /* 0x000000101f189819 */ /* 0x000fe200000006ff */
[----:B------:R-:W-:Y:S01]  /*35e0*/  @!P1 FMUL.FTZ R40, R36, R35 ;  /* 0x0000002324289220 */ /* 0x000fe20000410000 */
[C---:B----4-:R-:W-:Y:S01]  /*35f0*/  @!P1 LOP3.LUT R39, R42.reuse, 0xffff0000, RZ, 0xc0, !PT ;  /* 0xffff00002a279812 */ /* 0x050fe200078ec0ff */
[----:B------:R-:W-:Y:S01]  /*3600*/  @!P1 IMAD.U32 R37, R42, 0x10000, RZ ;  /* 0x000100002a259824 */ /* 0x000fe200078e00ff */
[C---:B------:R-:W-:Y:S01]  /*3610*/  @!P1 SHF.L.U32 R38, R43.reuse, 0x10, RZ ;  /* 0x000000102b269819 */ /* 0x040fe200000006ff */
[----:B------:R-:W-:Y:S01]  /*3620*/  @!P1 FMUL.FTZ R6, R26, R25 ;  /* 0x000000191a069220 */ /* 0x000fe20000410000 */
[----:B------:R-:W-:Y:S01]  /*3630*/  @!P1 LOP3.LUT R43, R43, 0xffff0000, RZ, 0xc0, !PT ;  /* 0xffff00002b2b9812 */ /* 0x000fe200078ec0ff */
[-C--:B------:R-:W-:Y:S01]  /*3640*/  @!P1 FFMA.FTZ R5, R36, R37.reuse, R5 ;  /* 0x0000002524059223 */ /* 0x080fe20000010005 */
[----:B------:R-:W-:Y:S01]  /*3650*/  @!P1 LOP3.LUT R36, R30, 0xffff0000, RZ, 0xc0, !PT ;  /* 0xffff00001e249812 */ /* 0x000fe200078ec0ff */
[----:B------:R-:W-:Y:S01]  /*3660*/  @!P1 FFMA.FTZ R40, R34, R37, -R40 ;  /* 0x0000002522289223 */ /* 0x000fe20000010828 */
[----:B------:R-:W-:Y:S01]  /*3670*/  @!P1 LOP3.LUT R37, R29, 0xffff0000, RZ, 0xc0, !PT ;  /* 0xffff00001d259812 */ /* 0x000fe200078ec0ff */
[-C--:B------:R-:W-:Y:S01]  /*3680*/  @!P1 FMUL.FTZ R7, R27, R22.reuse ;  /* 0x000000161b079220 */ /* 0x080fe20000410000 */
[----:B------:R-:W-:Y:S01]  /*3690*/  @!P1 FMUL.FTZ R159, R41, R23 ;  /* 0x00000017299f9220 */ /* 0x000fe20000410000 */
[----:B------:R-:W-:Y:S01]  /*36a0*/  @!P1 FMUL.FTZ R50, R36, R22 ;  /* 0x0000001624329220 */ /* 0x000fe20000410000 */
[----:B------:R-:W-:Y:S01]  /*36b0*/  @!P1 F2FP.BF16.F32.PACK_AB R40, R5, R40 ;  /* 0x000000280528923e */ /* 0x000fe200000010ff */
[C---:B------:R-:W-:Y:S01]  /*36c0*/  @!P1 FMUL.FTZ R117, R37.reuse, R25 ;  /* 0x0000001925759220 */ /* 0x040fe20000410000 */
        /* <DEDUP_REMOVED lines=35> */
[-C--:B------:R-:W-:Y:S01]  /*3900*/  @!P0 FFMA.FTZ R40, R34, R37.reuse, -R40 ;  /* 0x0000002522288223 */ /* 0x080fe20000010828 */
[----:B------:R-:W-:Y:S01]  /*3910*/  @!P0 FFMA.FTZ R9, R36, R37, R9 ;  /* 0x0000002524098223 */ /* 0x000fe20000010009 */
[----:B------:R-:W-:Y:S01]  /*3920*/  @!P0 LOP3.LUT R37, R25, 0xffff0000, RZ, 0xc0, !PT ;  /* 0xffff000019258812 */ /* 0x000fe200078ec0ff */
[----:B------:R-:W-:Y:S01]  /*3930*/  @!P0 FMUL.FTZ R11, R31, R22 ;  /* 0x000000161f0b8220 */ /* 0x000fe20000410000 */
[----:B------:R-:W-:Y:S01]  /*3940*/  @!P0 LOP3.LUT R36, R26, 0xffff0000, RZ, 0xc0, !PT ;  /* 0xffff00001a248812 */ /* 0x000fe200078ec0ff */
[----:B------:R-:W-:Y:S01]  /*3950*/  @!P0 FMUL.FTZ R117, R41, R23 ;  /* 0x0000001729758220 */ /* 0x000fe20000410000 */
[----:B------:R-:W-:Y:S01]  /*3960*/  @!P0 F2FP.BF16.F32.PACK_AB R40, R9, R40 ;  /* 0x000000280928823e */ /* 0x000fe200000010ff */
[C---:B------:R-:W-:Y:S01]  /*3970*/  @!P0 FMUL.FTZ R59, R37.reuse, R29 ;  /* 0x0000001d253b8220 */ /* 0x040fe20000410000 */
[----:B------:R-:W-:Y:S01]  /*3980*/  @!P0 FMUL.FTZ R12, R28, R23 ;  /* 0x000000171c0c8220 */ /* 0x000fe20000410000 */
        /* <DEDUP_REMOVED lines=15> */
.L_x_2099:
[----:B------:R-:W-:Y:S05]  /*3a80*/  BSYNC B0 ;  /* 0x0000000000007941 */ /* 0x000fea0003800000 */
.L_x_2098:
[----:B------:R-:W-:Y:S04]  /*3a90*/  BSSY B0, `(.L_x_2100) ;  /* 0x000009b000007945 */ /* 0x000fe80003800000 */
[----:B------:R-:W-:Y:S05]  /*3aa0*/  @!P4 BRA `(.L_x_2101) ;  /* 0x000000080064c947 */ /* 0x000fea0003800000 */
[----:B------:R-:W-:Y:S01]  /*3ab0*/  ISETP.GE.AND P0, PT, R18, UR4, PT ;  /* 0x0000000412007c0c */ /* 0x000fe2000bf06270 */
[----:B------:R-:W-:Y:S01]  /*3ac0*/  IMAD.SHL.U32 R59, R88, 0x2, RZ ;  /* 0x00000002583b7824 */ /* 0x000fe200078e00ff */
[----:B------:R-:W-:Y:S02]  /*3ad0*/  LEA R158, P5, R94, R122, 0x1 ;  /* 0x0000007a5e9e7211 */ /* 0x000fe400078a08ff */
[----:B--2---:R-:W-:Y:S02]  /*3ae0*/  SHF.L.U64.HI R57, R88, 0x1, R87 ;  /* 0x0000000158397819 */ /* 0x004fe40000010257 */
[-C--:B------:R-:W-:Y:S02]  /*3af0*/  IADD3 R32, P1, R20, R59.reuse, RZ ;  /* 0x0000003b14207210 */ /* 0x080fe40007f3e0ff */
[----:B------:R-:W-:Y:S02]  /*3b00*/  IADD3 R44, P4, R52, R59, RZ ;  /* 0x0000003b342c7210 */ /* 0x000fe40007f9e0ff */
[----:B------:R-:W-:Y:S02]  /*3b10*/  LEA.HI.X R159, R94, R123, R93, 0x1, P5 ;  /* 0x0000007b5e9f7211 */ /* 0x000fe400028f0c5d */
[----:B------:R-:W-:Y:S01]  /*3b20*/  IADD3.X R33, R21, R57, RZ, P1, !PT ;  /* 0x0000003915217210 */ /* 0x000fe20000ffe4ff */
[----:B------:R-:W-:Y:S01]  /*3b30*/  IMAD.X R45, R53, 0x1, R57, P4 ;  /* 0x00000001352d7824 */ /* 0x000fe200020e0639 */
[----:B------:R-:W-:Y:S01]  /*3b40*/  LEA R58, P5, R156, R116, 0x1 ;  /* 0x000000749c3a7211 */ /* 0x000fe200078a08ff */
[----:B-1--4-:R-:W2:Y:S01]  /*3b50*/  LDG.E.128 R24, desc[UR6][R158.64] ;  /* 0x000000069e187981 */ /* 0x012ea2000c1e1d00 */
[----:B------:R-:W-:Y:S02]  /*3b60*/  ISETP.GE.AND P1, PT, R15, UR4, PT ;  /* 0x000000040f007c0c */ /* 0x000fe4000bf26270 */
[----:B------:R-:W-:Y:S05]  /*3b70*/  LEA R56, P4, R97, R122, 0x1 ;  /* 0x0000007a61387211 */ /* 0x000fea00078808ff */
[----:B------:R-:W3:Y:S06]  /*3b80*/  @!P0 LDG.E.64 R22, desc[UR6][R32.64] ;  /* 0x0000000620168981 */ /* 0x000eec000c1e1b00 */
[----:B------:R-:W4:Y:S01]  /*3b90*/  @!P0 LDG.E.64 R42, desc[UR6][R44.64] ;  /* 0x000000062c2a8981 */ /* 0x000f22000c1e1b00 */
[C---:B--2---:R-:W-:Y:S01]  /*3ba0*/  @!P0 LOP3.LUT R37, R24.reuse, 0xffff0000, RZ, 0xc0, !PT ;  /* 0xffff000018258812 */ /* 0x044fe200078ec0ff */
[----:B------:R-:W-:Y:S01]  /*3bb0*/  @!P0 IMAD.U32 R28, R24, 0x10000, RZ ;  /* 0x00010000181c8824 */ /* 0x000fe200078e00ff */
[----:B------:R-:W-:Y:S02]  /*3bc0*/  @!P0 SHF.L.U32 R30, R25, 0x10, RZ ;  /* 0x00000010191e8819 */ /* 0x000fe400000006ff */
[----:B------:R-:W-:Y:S02]  /*3bd0*/  @!P0 LOP3.LUT R36, R26, 0xffff0000, RZ, 0xc0, !PT ;  /* 0xffff00001a248812 */ /* 0x000fe400078ec0ff */
[C---:B---3--:R-:W-:Y:S02]  /*3be0*/  @!P0 SHF.L.U32 R31, R22.reuse, 0x10, RZ ;  /* 0x00000010161f8819 */ /* 0x048fe400000006ff */
[----:B------:R-:W-:Y:S01]  /*3bf0*/  @!P0 LOP3.LUT R29, R22, 0xffff0000, RZ, 0xc0, !PT ;  /* 0xffff0000161d8812 */ /* 0x000fe200078ec0ff */
[C---:B------:R-:W-:Y:S01]  /*3c00*/  @!P0 IMAD.U32 R22, R23.reuse, 0x10000, RZ ;  /* 0x0001000017168824 */ /* 0x040fe200078e00ff */
[----:B------:R-:W-:Y:S01]  /*3c10*/  @!P0 LOP3.LUT R23, R23, 0xffff0000, RZ, 0xc0, !PT ;  /* 0xffff000017178812 */ /* 0x000fe200078ec0ff */
[-C--:B------:R-:W-:Y:S01]  /*3c20*/  @!P0 FMUL.FTZ R57, R37, R31.reuse ;  /* 0x0000001f25398220 */ /* 0x080fe20000410000 */
[C---:B----4-:R-:W-:Y:S01]  /*3c30*/  @!P0 LOP3.LUT R41, R42.reuse, 0xffff0000, RZ, 0xc0, !PT ;  /* 0xffff00002a298812 */ /* 0x050fe200078ec0ff */
[----:B------:R-:W-:Y:S02]  /*3c40*/  @!P0 IMAD.U32 R39, R42, 0x10000, RZ ;  /* 0x000100002a278824 */ /* 0x000fe400078e00ff */
[----:B------:R-:W-:Y:S01]  /*3c50*/  @!P0 FMUL.FTZ R0, R28, R31 ;  /* 0x0000001f1c008220 */ /* 0x000fe20000410000 */
[----:B------:R-:W-:Y:S02]  /*3c60*/  @!P0 IMAD.U32 R31, R26, 0x10000, RZ ;  /* 0x000100001a1f8824 */ /* 0x000fe400078e00ff */
[----:B------:R-:W-:Y:S01]  /*3c70*/  @!P0 FMUL.FTZ R2, R30, R29 ;  /* 0x0000001d1e028220 */ /* 0x000fe20000410000 */
[-C--:B------:R-:W-:Y:S01]  /*3c80*/  @!P0 FFMA.FTZ R57, R28, R39.reuse, -R57 ;  /* 0x000000271c398223 */ /* 0x080fe20000010839 */
[----:B------:R-:W-:Y:S01]  /*3c90*/  @!P0 SHF.L.U32 R28, R27, 0x10, RZ ;  /* 0x000000101b1c8819 */ /* 0x000fe200000006ff */
        /* <DEDUP_REMOVED lines=22> */
[----:B------:R-:W-:Y:S02]  /*3e00*/  LEA.HI.X R59, R156, R115, R95, 0x1, P5 ;  /* 0x000000739c3b7211 */ /* 0x000fe400028f0c5f */
[----:B------:R-:W-:Y:S02]  /*3e10*/  @!P0 MOV R25, R50 ;  /* 0x0000003200198202 */ /* 0x000fe40000000f00 */
[----:B------:R-:W-:Y:S02]  /*3e20*/  @!P0 MOV R27, R117 ;  /* 0x00000075001b8202 */ /* 0x000fe40000000f00 */
[----:B------:R-:W-:Y:S02]  /*3e30*/  LEA.HI.X R57, R97, R123, R96, 0x1, P4 ;  /* 0x0000007b61397211 */ /* 0x000fe400020f0c60 */
[----:B------:R-:W-:Y:S01]  /*3e40*/  ISETP.GE.AND P0, PT, R14, UR4, PT ;  /* 0x000000040e007c0c */ /* 0x000fe2000bf06270 */
[----:B------:R1:W-:Y:S01]  /*3e50*/  STG.E.128 desc[UR6][R58.64], R24 ;  /* 0x000000183a007986 */ /* 0x0003e2000c101d06 */
[C---:B------:R-:W-:Y:S04]  /*3e60*/  LEA R158, P5, R99.reuse, R116, 0x1 ;  /* 0x00000074639e7211 */ /* 0x040fe800078a08ff */
[----:B------:R-:W-:Y:S03]  /*3e70*/  LEA.HI.X R159, R99, R115, R98, 0x1, P5 ;  /* 0x00000073639f7211 */ /* 0x000fe600028f0c62 */
[----:B------:R-:W2:Y:S06]  /*3e80*/  @!P1 LDG.E.64 R22, desc[UR6][R32.64+0x20] ;  /* 0x0000200620169981 */ /* 0x000eac000c1e1b00 */
[----:B------:R3:W4:Y:S08]  /*3e90*/  LDG.E.128 R28, desc[UR6][R56.64] ;  /* 0x00000006381c7981 */ /* 0x000730000c1e1d00 */
[----:B------:R-:W5:Y:S01]  /*3ea0*/  @!P1 LDG.E.64 R42, desc[UR6][R44.64+0x20] ;  /* 0x000020062c2a9981 */ /* 0x000f62000c1e1b00 */
[----:B---3--:R-:W-:Y:S02]  /*3eb0*/  LEA R56, P4, R101, R122, 0x1 ;  /* 0x0000007a65387211 */ /* 0x008fe400078808ff */
[C---:B--2---:R-:W-:Y:S02]  /*3ec0*/  @!P1 SHF.L.U32 R35, R22.reuse, 0x10, RZ ;  /* 0x0000001016239819 */ /* 0x044fe400000006ff */
[----:B-1----:R-:W-:Y:S01]  /*3ed0*/  @!P1 LOP3.LUT R25, R22, 0xffff0000, RZ, 0xc0, !PT ;  /* 0xffff000016199812 */ /* 0x002fe200078ec0ff */
[C---:B------:R-:W-:Y:S01]  /*3ee0*/  @!P1 IMAD.U32 R22, R23.reuse, 0x10000, RZ ;  /* 0x0001000017169824 */ /* 0x040fe200078e00ff */
[----:B------:R-:W-:Y:S02]  /*3ef0*/  @!P1 LOP3.LUT R23, R23, 0xffff0000, RZ, 0xc0, !PT ;  /* 0xffff000017179812 */ /* 0x000fe400078ec0ff */
[C---:B----4-:R-:W-:Y:S01]  /*3f00*/  @!P1 LOP3.LUT R36, R28.reuse, 0xffff0000, RZ, 0xc0, !PT ;  /* 0xffff00001c249812 */ /* 0x050fe200078ec0ff */
[----:B------:R-:W-:Y:S01]  /*3f10*/  @!P1 IMAD.U32 R34, R28, 0x10000, RZ ;  /* 0x000100001c229824 */ /* 0x000fe200078e00ff */
[----:B------:R-:W-:Y:S01]  /*3f20*/  @!P1 SHF.L.U32 R26, R29, 0x10, RZ ;  /* 0x000000101d1a9819 */ /* 0x000fe200000006ff */
[----:B------:R-:W-:Y:S01]  /*3f30*/  @!P1 IMAD.U32 R27, R30, 0x10000, RZ ;  /* 0x000100001e1b9824 */ /* 0x000fe200078e00ff */
[C---:B------:R-:W-:Y:S01]  /*3f40*/  @!P1 LOP3.LUT R41, R31.reuse, 0xffff0000, RZ, 0xc0, !PT ;  /* 0xffff00001f299812 */ /* 0x040fe200078ec0ff */
[-C--:B------:R-:W-:Y:S01]  /*3f50*/  @!P1 FMUL.FTZ R5, R34, R35.reuse ;  /* 0x0000002322059220 */ /* 0x080fe20000410000 */
[----:B------:R-:W-:Y:S01]  /*3f60*/  @!P1 SHF.L.U32 R24, R31, 0x10, RZ ;  /* 0x000000101f189819 */ /* 0x000fe200000006ff */
[----:B------:R-:W-:Y:S01]  /*3f70*/  @!P1 FMUL.FTZ R40, R36, R35 ;  /* 0x0000002324289220 */ /* 0x000fe20000410000 */
[C---:B-----5:R-:W-:Y:S01]  /*3f80*/  @!P1 LOP3.LUT R39, R42.reuse, 0xffff0000, RZ, 0xc0, !PT ;  /* 0xffff00002a279812 */ /* 0x060fe200078ec0ff */
        /* <DEDUP_REMOVED lines=26> */
[----:B------:R-:W-:Y:S02]  /*4130*/  LEA.HI.X R57, R101, R123, R100, 0x1, P4 ;  /* 0x0000007b65397211 */ /* 0x000fe400020f0c64 */
[----:B------:R-:W-:Y:S05]  /*4140*/  @!P1 MOV R31, R59 ;  /* 0x0000003b001f9202 */ /* 0x000fea0000000f00 */
[----:B------:R1:W-:Y:S08]  /*4150*/  STG.E.128 desc[UR6][R158.64], R28 ;  /* 0x0000001c9e007986 */ /* 0x0003f0000c101d06 */
[----:B------:R-:W2:Y:S06]  /*4160*/  @!P0 LDG.E.64 R22, desc[UR6][R32.64+0x40] ;  /* 0x0000400620168981 */ /* 0x000eac000c1e1b00 */
[----:B------:R-:W3:Y:S08]  /*4170*/  LDG.E.128 R24, desc[UR6][R56.64] ;  /* 0x0000000638187981 */ /* 0x000ef0000c1e1d00 */
[----:B------:R-:W4:Y:S01]  /*4180*/  @!P0 LDG.E.64 R44, desc[UR6][R44.64+0x40] ;  /* 0x000040062c2c8981 */ /* 0x000f22000c1e1b00 */
[C---:B-1----:R-:W-:Y:S04]  /*4190*/  LEA R158, P1, R103.reuse, R116, 0x1 ;  /* 0x00000074679e7211 */ /* 0x042fe800078208ff */
[----:B------:R-:W-:Y:S02]  /*41a0*/  LEA.HI.X R159, R103, R115, R102, 0x1, P1 ;  /* 0x00000073679f7211 */ /* 0x000fe400008f0c66 */
[C---:B--2---:R-:W-:Y:S02]  /*41b0*/  @!P0 SHF.L.U32 R35, R22.reuse, 0x10, RZ ;  /* 0x0000001016238819 */ /* 0x044fe400000006ff */
[----:B------:R-:W-:Y:S01]  /*41c0*/  @!P0 LOP3.LUT R29, R22, 0xffff0000, RZ, 0xc0, !PT ;  /* 0xffff0000161d8812 */ /* 0x000fe200078ec0ff */
        /* <DEDUP_REMOVED lines=38> */
[----:B------:R3:W-:Y:S02]  /*4430*/  STG.E.128 desc[UR6][R158.64], R24 ;  /* 0x000000189e007986 */ /* 0x0007e4000c101d06 */
.L_x_2101:
[----:B------:R-:W-:Y:S05]  /*4440*/  BSYNC B0 ;  /* 0x0000000000007941 */ /* 0x000fea0003800000 */
.L_x_2100:
[----:B------:R-:W-:Y:S04]  /*4450*/  BSSY B0, `(.L_x_2102) ;  /* 0x00000a0000007945 */ /* 0x000fe80003800000 */
[----:B------:R-:W-:Y:S05]  /*4460*/  @!P3 BRA `(.L_x_2103) ;  /* 0x000000080078b947 */ /* 0x000fea0003800000 */
[----:B-1----:R-:W-:Y:S01]  /*4470*/  SHF.L.U32 R117, R86, 0x1, RZ ;  /* 0x0000000156757819 */ /* 0x002fe200000006ff */
[----:B--2---:R-:W3:Y:S01]  /*4480*/  LDC.64 R56, c[0x0][0x338] ;  /* 0x0000ce00ff387b82 */ /* 0x004ee20000000a00 */
[----:B------:R-:W-:Y:S02]  /*4490*/  ISETP.GE.AND P0, PT, R18, UR4, PT ;  /* 0x0000000412007c0c */ /* 0x000fe4000bf06270 */
[----:B------:R-:W-:Y:S02]  /*44a0*/  SHF.L.U64.HI R59, R86, 0x1, R85 ;  /* 0x00000001563b7819 */ /* 0x000fe40000010255 */
[-C--:B------:R-:W-:Y:S02]  /*44b0*/  IADD3 R32, P1, R20, R117.reuse, RZ ;  /* 0x0000007514207210 */ /* 0x080fe40007f3e0ff */
[----:B------:R-:W-:Y:S03]  /*44c0*/  IADD3 R44, P3, R52, R117, RZ ;  /* 0x00000075342c7210 */ /* 0x000fe60007f7e0ff */
[--C-:B------:R-:W-:Y:S01]  /*44d0*/  IMAD.X R33, R21, 0x1, R59.reuse, P1 ;  /* 0x0000000115217824 */ /* 0x100fe200008e063b */
[----:B------:R-:W-:Y:S01]  /*44e0*/  ISETP.GE.AND P1, PT, R15, UR4, PT ;  /* 0x000000040f007c0c */ /* 0x000fe2000bf26270 */
[----:B------:R-:W-:Y:S03]  /*44f0*/  IMAD.X R45, R53, 0x1, R59, P3 ;  /* 0x00000001352d7824 */ /* 0x000fe600018e063b */
[----:B------:R-:W4:Y:S06]  /*4500*/  @!P0 LDG.E.64 R20, desc[UR6][R32.64] ;  /* 0x0000000620148981 */ /* 0x000f2c000c1e1b00 */
[----:B------:R-:W2:Y:S01]  /*4510*/  @!P0 LDG.E.64 R42, desc[UR6][R44.64] ;  /* 0x000000062c2a8981 */ /* 0x000ea2000c1e1b00 */
[----:B----4-:R-:W-:Y:S01]  /*4520*/  @!P0 SHF.L.U32 R29, R20, 0x10, RZ ;  /* 0x00000010141d8819 */ /* 0x010fe200000006ff */
[----:B---3--:R-:W-:Y:S01]  /*4530*/  IMAD.WIDE.U32 R158, R56, 0xc0, R122 ;  /* 0x000000c0389e7825 */ /* 0x008fe200078e007a */
[----:B------:R-:W-:Y:S02]  /*4540*/  @!P0 LOP3.LUT R23, R20, 0xffff0000, RZ, 0xc0, !PT ;  /* 0xffff000014178812 */ /* 0x000fe400078ec0ff */
[----:B------:R-:W-:Y:S01]  /*4550*/  @!P0 SHF.L.U32 R20, R21, 0x10, RZ ;  /* 0x0000001015148819 */ /* 0x000fe200000006ff */
[----:B------:R-:W-:Y:S01]  /*4560*/  IMAD R57, R57, 0xc0, RZ ;  /* 0x000000c039397824 */ /* 0x000fe200078e02ff */
[C---:B--2---:R-:W-:Y:S01]  /*4570*/  @!P0 SHF.L.U32 R39, R42.reuse, 0x10, RZ ;  /* 0x000000102a278819 */ /* 0x044fe200000006ff */
[----:B------:R-:W-:Y:S01]  /*4580*/  @!P0 IMAD.U32 R36, R43, 0x10000, RZ ;  /* 0x000100002b248824 */ /* 0x000fe200078e00ff */
[----:B------:R-:W-:Y:S02]  /*4590*/  @!P0 LOP3.LUT R21, R21, 0xffff0000, RZ, 0xc0, !PT ;  /* 0xffff000015158812 */ /* 0x000fe400078ec0ff */
[----:B------:R-:W-:Y:S02]  /*45a0*/  IADD3 R159, R159, R57, RZ ;  /* 0x000000399f9f7210 */ /* 0x000fe40007ffe0ff */
[----:B------:R-:W-:Y:S01]  /*45b0*/  @!P0 LOP3.LUT R41, R42, 0xffff0000, RZ, 0xc0, !PT ;  /* 0xffff00002a298812 */ /* 0x000fe200078ec0ff */
[----:B------:R-:W1:Y:S01]  /*45c0*/  LDC.64 R56, c[0x0][0x248] ;  /* 0x00009200ff387b82 */ /* 0x000e620000000a00 */
[----:B------:R-:W-:Y:S01]  /*45d0*/  @!P0 LOP3.LUT R43, R43, 0xffff0000, RZ, 0xc0, !PT ;  /* 0xffff00002b2b8812 */ /* 0x000fe200078ec0ff */
[----:B------:R2:W3:Y:S01]  /*45e0*/  LDG.E.128 R24, desc[UR6][R158.64] ;  /* 0x000000069e187981 */ /* 0x0004e2000c1e1d00 */
[----:B-1----:R-:W-:Y:S01]  /*45f0*/  IMAD R57, R57, 0xc0, RZ ;  /* 0x000000c039397824 */ /* 0x002fe200078e02ff */
[----:B--2---:R-:W-:Y:S02]  /*4600*/  LEA R158, P4, R107, R116, 0x1 ;  /* 0x000000746b9e7211 */ /* 0x004fe400078808ff */
[C---:B---3--:R-:W-:Y:S01]  /*4610*/  @!P0 LOP3.LUT R37, R24.reuse, 0xffff0000, RZ, 0xc0, !PT ;  /* 0xffff000018258812 */ /* 0x048fe200078ec0ff */
[----:B------:R-:W-:Y:S01]  /*4620*/  @!P0 IMAD.U32 R22, R24, 0x10000, RZ ;  /* 0x0001000018168824 */ /* 0x000fe200078e00ff */
[----:B------:R-:W-:Y:S01]  /*4630*/  @!P0 LOP3.LUT R34, R26, 0xffff0000, RZ, 0xc0, !PT ;  /* 0xffff00001a228812 */ /* 0x000fe200078ec0ff */
[----:B------:R-:W-:Y:S02]  /*4640*/  @!P0 IMAD.U32 R28, R25, 0x10000, RZ ;  /* 0x00010000191c8824 */ /* 0x000fe400078e00ff */
[CC--:B------:R-:W-:Y:S01]  /*4650*/  @!P0 FMUL.FTZ R59, R37.reuse, R29.reuse ;  /* 0x0000001d253b8220 */ /* 0x0c0fe20000410000 */
[----:B------:R-:W-:Y:S01]  /*4660*/  @!P0 FMUL.FTZ R0, R22, R29 ;  /* 0x0000001d16008220 */ /* 0x000fe20000410000 */
[----:B------:R-:W-:Y:S01]  /*4670*/  @!P0 SHF.L.U32 R29, R26, 0x10, RZ ;  /* 0x000000101a1d8819 */ /* 0x000fe200000006ff */
[----:B------:R-:W-:Y:S01]  /*4680*/  @!P0 FMUL.FTZ R2, R28, R23 ;  /* 0x000000171c028220 */ /* 0x000fe20000410000 */
[-C--:B------:R-:W-:Y:S01]  /*4690*/  @!P0 FFMA.FTZ R59, R22, R39.reuse, -R59 ;  /* 0x00000027163b8223 */ /* 0x080fe2000001083b */
[----:B------:R-:W-:Y:S01]  /*46a0*/  @!P0 FFMA.FTZ R0, R37, R39, R0 ;  /* 0x0000002725008223 */ /* 0x000fe20000010000 */
[----:B------:R-:W-:Y:S01]  /*46b0*/  @!P0 LOP3.LUT R37, R25, 0xffff0000, RZ, 0xc0, !PT ;  /* 0xffff000019258812 */ /* 0x000fe200078ec0ff */
[-C--:B------:R-:W-:Y:S01]  /*46c0*/  @!P0 FMUL.FTZ R3, R29, R20.reuse ;  /* 0x000000141d038220 */ /* 0x080fe20000410000 */
[C---:B------:R-:W-:Y:S01]  /*46d0*/  @!P0 LOP3.LUT R39, R27.reuse, 0xffff0000, RZ, 0xc0, !PT ;  /* 0xffff00001b278812 */ /* 0x040fe200078ec0ff */
[----:B------:R-:W-:Y:S01]  /*46e0*/  @!P0 IMAD.U32 R22, R27, 0x10000, RZ ;  /* 0x000100001b168824 */ /* 0x000fe200078e00ff */
[----:B------:R-:W-:Y:S01]  /*46f0*/  @!P0 F2FP.BF16.F32.PACK_AB R59, R0, R59 ;  /* 0x0000003b003b823e */ /* 0x000fe200000010ff */
[----:B------:R-:W-:Y:S01]  /*4700*/  @!P0 FMUL.FTZ R159, R37, R23 ;  /* 0x00000017259f8220 */ /* 0x000fe20000410000 */
[----:B------:R-:W-:Y:S01]  /*4710*/  @!P0 FMUL.FTZ R38, R34, R20 ;  /* 0x0000001422268220 */ /* 0x000fe20000410000 */
[----:B------:R-:W-:Y:S01]  /*4720*/  @!P0 FMUL.FTZ R117, R39, R21 ;  /* 0x0000001527758220 */ /* 0x000fe20000410000 */
[----:B------:R-:W-:Y:S01]  /*4730*/  @!P0 MOV R24, R59 ;  /* 0x0000003b00188202 */ /* 0x000fe20000000f00 */
[----:B------:R-:W-:Y:S01]  /*4740*/  @!P0 FMUL.FTZ R4, R22, R21 ;  /* 0x0000001516048220 */ /* 0x000fe20000410000 */
[-C--:B------:R-:W-:Y:S01]  /*4750*/  @!P0 FFMA.FTZ R2, R37, R41.reuse, R2 ;  /* 0x0000002925028223 */ /* 0x080fe20000010002 */
[-C--:B------:R-:W-:Y:S01]  /*4760*/  @!P0 FFMA.FTZ R3, R34, R36.reuse, R3 ;  /* 0x0000002422038223 */ /* 0x080fe20000010003 */
[----:B------:R-:W-:Y:S01]  /*4770*/  @!P0 FFMA.FTZ R159, R28, R41, -R159 ;  /* 0x000000291c9f8223 */ /* 0x000fe2000001089f */
[----:B------:R-:W-:Y:S01]  /*4780*/  @!P0 FFMA.FTZ R161, R22, R43, -R117 ;  /* 0x0000002b16a18223 */ /* 0x000fe20000010875 */
[----:B------:R-:W-:Y:S01]  /*4790*/  MOV R117, R115 ;  /* 0x0000007300757202 */ /* 0x000fe20000000f00 */
[----:B------:R-:W-:Y:S01]  /*47a0*/  @!P0 FFMA.FTZ R4, R39, R43, R4 ;  /* 0x0000002b27048223 */ /* 0x000fe20000010004 */
[----:B------:R-:W-:Y:S01]  /*47b0*/  @!P0 FFMA.FTZ R38, R29, R36, -R38 ;  /* 0x000000241d268223 */ /* 0x000fe20000010826 */
[----:B------:R-:W-:Y:S02]  /*47c0*/  @!P0 F2FP.BF16.F32.PACK_AB R40, R2, R159 ;  /* 0x0000009f0228823e */ /* 0x000fe400000010ff */
[----:B------:R-:W-:Y:S01]  /*47d0*/  LEA.HI.X R159, R107, R115, R106, 0x1, P4 ;  /* 0x000000736b9f7211 */ /* 0x000fe200020f0c6a */
[----:B------:R-:W-:Y:S01]  /*47e0*/  IMAD.WIDE.U32 R166, R56, 0xc0, R116 ;  /* 0x000000c038a67825 */ /* 0x000fe200078e0074 */
[----:B------:R-:W-:Y:S02]  /*47f0*/  @!P0 F2FP.BF16.F32.PACK_AB R161, R4, R161 ;  /* 0x000000a104a1823e */ /* 0x000fe400000010ff */
[----:B------:R-:W-:Y:S01]  /*4800*/  @!P0 F2FP.BF16.F32.PACK_AB R38, R3, R38 ;  /* 0x000000260326823e */ /* 0x000fe200000010ff */
[----:B------:R-:W-:Y:S01]  /*4810*/  IMAD.IADD R167, R167, 0x1, R57 ;  /* 0x00000001a7a77824 */ /* 0x000fe200078e0239 */
[C---:B------:R-:W-:Y:S01]  /*4820*/  LEA R56, P3, R105.reuse, R122, 0x1 ;  /* 0x0000007a69387211 */ /* 0x040fe200078608ff */
[----:B------:R-:W-:Y:S01]  /*4830*/  @!P0 IMAD.MOV.U32 R25, RZ, RZ, R40 ;  /* 0x000000ffff198224 */ /* 0x000fe200078e0028 */
[----:B------:R-:W-:Y:S01]  /*4840*/  @!P0 MOV R26, R38 ;  /* 0x00000026001a8202 */ /* 0x000fe20000000f00 */
[----:B------:R-:W-:Y:S01]  /*4850*/  @!P0 IMAD.MOV.U32 R27, RZ, RZ, R161 ;  /* 0x000000ffff1b8224 */ /* 0x000fe200078e00a1 */
[----:B------:R-:W-:Y:S02]  /*4860*/  LEA.HI.X R57, R105, R123, R104, 0x1, P3 ;  /* 0x0000007b69397211 */ /* 0x000fe400018f0c68 */
[----:B------:R-:W-:Y:S02]  /*4870*/  ISETP.GE.AND P0, PT, R14, UR4, PT ;  /* 0x000000040e007c0c */ /* 0x000fe4000bf06270 */
[----:B------:R1:W-:Y:S08]  /*4880*/  STG.E.128 desc[UR6][R166.64], R24 ;  /* 0x00000018a6007986 */ /* 0x0003f0000c101d06 */
[----:B------:R2:W3:Y:S08]  /*4890*/  LDG.E.128 R28, desc[UR6][R56.64] ;  /* 0x00000006381c7981 */ /* 0x0004f0000c1e1d00 */
[----:B------:R-:W4:Y:S06]  /*48a0*/  @!P1 LDG.E.64 R20, desc[UR6][R32.64+0x20] ;  /* 0x0000200620149981 */ /* 0x000f2c000c1e1b00 */
[----:B------:R-:W5:Y:S01]  /*48b0*/  @!P1 LDG.E.64 R42, desc[UR6][R44.64+0x20] ;  /* 0x000020062c2a9981 */ /* 0x000f62000c1e1b00 */
[----:B--2---:R-:W-:Y:S02]  /*48c0*/  LEA R56, P3, R109, R122, 0x1 ;  /* 0x0000007a6d387211 */ /* 0x004fe400078608ff */
[C---:B---3--:R-:W-:Y:S01]  /*48d0*/  @!P1 LOP3.LUT R34, R28.reuse, 0xffff0000, RZ, 0xc0, !PT ;  /* 0xffff00001c229812 */ /* 0x048fe200078ec0ff */
[----:B-1----:R-:W-:Y:S01]  /*48e0*/  @!P1 IMAD.U32 R24, R29, 0x10000, RZ ;  /* 0x000100001d189824 */ /* 0x002fe200078e00ff */
[----:B------:R-:W-:Y:S02]  /*48f0*/  @!P1 SHF.L.U32 R22, R28, 0x10, RZ ;  /* 0x000000101c169819 */ /* 0x000fe400000006ff */
[----:B------:R-:W-:Y:S02]  /*4900*/  @!P1 SHF.L.U32 R25, R30, 0x10, RZ ;  /* 0x000000101e199819 */ /* 0x000fe400000006ff */
[----:B------:R-:W-:Y:S02]  /*4910*/  @!P1 LOP3.LUT R41, R31, 0xffff0000, RZ, 0xc0, !PT ;  /* 0xffff00001f299812 */ /* 0x000fe400078ec0ff */
[C---:B----4-:R-:W-:Y:S01]  /*4920*/  @!P1 LOP3.LUT R23, R20.reuse, 0xffff0000, RZ, 0xc0, !PT ;  /* 0xffff000014179812 */ /* 0x050fe200078ec0ff */
[----:B------:R-:W-:Y:S01]  /*4930*/  @!P1 IMAD.U32 R35, R20, 0x10000, RZ ;  /* 0x0001000014239824 */ /* 0x000fe200078e00ff */
[C---:B------:R-:W-:Y:S02]  /*4940*/  @!P1 SHF.L.U32 R20, R21.reuse, 0x10, RZ ;  /* 0x0000001015149819 */ /* 0x040fe400000006ff */
[----:B------:R-:W-:Y:S01]  /*4950*/  @!P1 LOP3.LUT R21, R21, 0xffff0000, RZ, 0xc0, !PT ;  /* 0xffff000015159812 */ /* 0x000fe200078ec0ff */
[----:B------:R-:W-:Y:S01]  /*4960*/  @!P1 FMUL.FTZ R6, R24, R23 ;  /* 0x0000001718069220 */ /* 0x000fe20000410000 */
[----:B-----5:R-:W-:Y:S01]  /*4970*/  @!P1 SHF.L.U32 R37, R42, 0x10, RZ ;  /* 0x000000102a259819 */ /* 0x020fe200000006ff */
[-C--:B------:R-:W-:Y:S01]  /*4980*/  @!P1 FMUL.FTZ R38, R34, R35.reuse ;  /* 0x0000002322269220 */ /* 0x080fe20000410000 */
[----:B------:R-:W-:Y:S01]  /*4990*/  @!P1 LOP3.LUT R39, R42, 0xffff0000, RZ, 0xc0, !PT ;  /* 0xffff00002a279812 */ /* 0x000fe200078ec0ff */
[C---:B------:R-:W-:Y:S01]  /*49a0*/  @!P1 FMUL.FTZ R5, R22.reuse, R35 ;  /* 0x0000002316059220 */ /* 0x040fe20000410000 */
[C---:B------:R-:W-:Y:S01]  /*49b0*/  @!P1 IMAD.U32 R36, R43.reuse, 0x10000, RZ ;  /* 0x000100002b249824 */ /* 0x040fe200078e00ff */
[----:B------:R-:W-:Y:S01]  /*49c0*/  @!P1 LOP3.LUT R43, R43, 0xffff0000, RZ, 0xc0, !PT ;  /* 0xffff00002b2b9812 */ /* 0x000fe200078ec0ff */
[-C--:B------:R-:W-:Y:S01]  /*49d0*/  @!P1 FFMA.FTZ R38, R22, R37.reuse, -R38 ;  /* 0x0000002516269223 */ /* 0x080fe20000010826 */
[----:B------:R-:W-:Y:S01]  /*49e0*/  @!P1 FFMA.FTZ R5, R34, R37, R5 ;  /* 0x0000002522059223 */ /* 0x000fe20000010005 */
[----:B------:R-:W-:Y:S01]  /*49f0*/  @!P1 LOP3.LUT R37, R29, 0xffff0000, RZ, 0xc0, !PT ;  /* 0xffff00001d259812 */ /* 0x000fe200078ec0ff */
[----:B------:R-:W-:Y:S01]  /*4a00*/  @!P1 IMAD.U32 R22, R31, 0x10000, RZ ;  /* 0x000100001f169824 */ /* 0x000fe200078e00ff */
[----:B------:R-:W-:Y:S01]  /*4a10*/  @!P1 LOP3.LUT R34, R30, 0xffff0000, RZ, 0xc0, !PT ;  /* 0xffff00001e229812 */ /* 0x000fe200078ec0ff */
[----:B------:R-:W-:Y:S01]  /*4a20*/  @!P1 FMUL.FTZ R7, R25, R20 ;  /* 0x0000001419079220 */ /* 0x000fe20000410000 */
[----:B------:R-:W-:Y:S01]  /*4a30*/  @!P1 F2FP.BF16.F32.PACK_AB R38, R5, R38 ;  /* 0x000000260526923e */ /* 0x000fe200000010ff */
[----:B------:R-:W-:Y:S01]  /*4a40*/  @!P1 FMUL.FTZ R57, R37, R23 ;  /* 0x0000001725399220 */ /* 0x000fe20000410000 */
[-C--:B------:R-:W-:Y:S01]  /*4a50*/  @!P1 FMUL.FTZ R59, R41, R21.reuse ;  /* 0x00000015293b9220 */ /* 0x080fe20000410000 */
[----:B------:R-:W-:Y:S01]  /*4a60*/  @!P1 FMUL.FTZ R8, R22, R21 ;  /* 0x0000001516089220 */ /* 0x000fe20000410000 */
[----:B------:R-:W-:Y:S01]  /*4a70*/  @!P1 MOV R28, R38 ;  /* 0x00000026001c9202 */ /* 0x000fe20000000f00 */
[C---:B------:R-:W-:Y:S01]  /*4a80*/  @!P1 FMUL.FTZ R40, R34.reuse, R20 ;  /* 0x0000001422289220 */ /* 0x040fe20000410000 */
        /* <DEDUP_REMOVED lines=9> */
[----:B------:R-:W-:Y:S01]  /*4b20*/  @!P1 IMAD.MOV.U32 R29, RZ, RZ, R57 ;  /* 0x000000ffff1d9224 */ /* 0x000fe200078e0039 */
[----:B------:R-:W-:Y:S01]  /*4b30*/  LEA.HI.X R57, R109, R123, R108, 0x1, P3 ;  /* 0x0000007b6d397211 */ /* 0x000fe200018f0c6c */
[----:B------:R-:W-:Y:S01]  /*4b40*/  @!P1 IMAD.MOV.U32 R31, RZ, RZ, R59 ;  /* 0x000000ffff1f9224 */ /* 0x000fe200078e003b */
[----:B------:R-:W-:Y:S05]  /*4b50*/  @!P1 MOV R30, R40 ;  /* 0x00000028001e9202 */ /* 0x000fea0000000f00 */
[----:B------:R1:W-:Y:S08]  /*4b60*/  STG.E.128 desc[UR6][R158.64], R28 ;  /* 0x0000001c9e007986 */ /* 0x0003f0000c101d06 */
[----:B------:R-:W2:Y:S08]  /*4b70*/  LDG.E.128 R20, desc[UR6][R56.64] ;  /* 0x0000000638147981 */ /* 0x000eb0000c1e1d00 */
[----:B------:R-:W3:Y:S06]  /*4b80*/  @!P0 LDG.E.64 R24, desc[UR6][R32.64+0x40] ;  /* 0x0000400620188981 */ /* 0x000eec000c1e1b00 */
[----:B------:R-:W4:Y:S01]  /*4b90*/  @!P0 LDG.E.64 R44, desc[UR6][R44.64+0x40] ;  /* 0x000040062c2c8981 */ /* 0x000f22000c1e1b00 */
[C---:B-1----:R-:W-:Y:S04]  /*4ba0*/  LEA R158, P1, R111.reuse, R116, 0x1 ;  /* 0x000000746f9e7211 */ /* 0x042fe800078208ff */
[----:B------:R-:W-:Y:S02]  /*4bb0*/  LEA.HI.X R159, R111, R115, R110, 0x1, P1 ;  /* 0x000000736f9f7211 */ /* 0x000fe400008f0c6e */
[C---:B--2---:R-:W-:Y:S01]  /*4bc0*/  @!P0 LOP3.LUT R34, R20.reuse, 0xffff0000, RZ, 0xc0, !PT ;  /* 0xffff000014228812 */ /* 0x044fe200078ec0ff */
[----:B------:R-:W-:Y:S01]  /*4bd0*/  @!P0 IMAD.U32 R28, R21, 0x10000, RZ ;  /* 0x00010000151c8824 */ /* 0x000fe200078e00ff */
[----:B------:R-:W-:Y:S02]  /*4be0*/  @!P0 SHF.L.U32 R26, R20, 0x10, RZ ;  /* 0x00000010141a8819 */ /* 0x000fe400000006ff */
[----:B------:R-:W-:Y:S02]  /*4bf0*/  @!P0 SHF.L.U32 R29, R22, 0x10, RZ ;  /* 0x00000010161d8819 */ /* 0x000fe400000006ff */
[----:B------:R-:W-:Y:S02]  /*4c00*/  @!P0 LOP3.LUT R41, R23, 0xffff0000, RZ, 0xc0, !PT ;  /* 0xffff000017298812 */ /* 0x000fe400078ec0ff */
[C---:B---3--:R-:W-:Y:S01]  /*4c10*/  @!P0 LOP3.LUT R27, R24.reuse, 0xffff0000, RZ, 0xc0, !PT ;  /* 0xffff0000181b8812 */ /* 0x048fe200078ec0ff */
[----:B------:R-:W-:Y:S01]  /*4c20*/  @!P0 IMAD.U32 R35, R24, 0x10000, RZ ;  /* 0x0001000018238824 */ /* 0x000fe200078e00ff */
[C---:B------:R-:W-:Y:S02]  /*4c30*/  @!P0 SHF.L.U32 R24, R25.reuse, 0x10, RZ ;  /* 0x0000001019188819 */ /* 0x040fe400000006ff */
[----:B------:R-:W-:Y:S01]  /*4c40*/  @!P0 LOP3.LUT R25, R25, 0xffff0000, RZ, 0xc0, !PT ;  /* 0xffff000019198812 */ /* 0x000fe200078ec0ff */
[-C--:B------:R-:W-:Y:S01]  /*4c50*/  @!P0 FMUL.FTZ R38, R34, R35.reuse ;  /* 0x0000002322268220 */ /* 0x080fe20000410000 */
[----:B----4-:R-:W-:Y:S01]  /*4c60*/  @!P0 SHF.L.U32 R37, R44, 0x10, RZ ;  /* 0x000000102c258819 */ /* 0x010fe200000006ff */
[----:B------:R-:W-:Y:S01]  /*4c70*/  @!P0 FMUL.FTZ R9, R26, R35 ;  /* 0x000000231a098220 */ /* 0x000fe20000410000 */
[----:B------:R-:W-:Y:S01]  /*4c80*/  @!P0 LOP3.LUT R39, R44, 0xffff0000, RZ, 0xc0, !PT ;  /* 0xffff00002c278812 */ /* 0x000fe200078ec0ff */
[----:B------:R-:W-:Y:S01]  /*4c90*/  @!P0 FMUL.FTZ R10, R28, R27 ;  /* 0x0000001b1c0a8220 */ /* 0x000fe20000410000 */
[----:B------:R-:W-:Y:S01]  /*4ca0*/  @!P0 LOP3.LUT R43, R45, 0xffff0000, RZ, 0xc0, !PT ;  /* 0xffff00002d2b8812 */ /* 0x000fe200078ec0ff */
[-C--:B------:R-:W-:Y:S01]  /*4cb0*/  @!P0 FFMA.FTZ R38, R26, R37.reuse, -R38 ;  /* 0x000000251a268223 */ /* 0x080fe20000010826 */
[----:B------:R-:W-:Y:S01]  /*4cc0*/  @!P0 FFMA.FTZ R9, R34, R37, R9 ;  /* 0x0000002522098223 */ /* 0x000fe20000010009 */
[----:B------:R-:W-:Y:S01]  /*4cd0*/  @!P0 LOP3.LUT R37, R21, 0xffff0000, RZ, 0xc0, !PT ;  /* 0xffff000015258812 */ /* 0x000fe200078ec0ff */
[----:B------:R-:W-:Y:S01]  /*4ce0*/  @!P0 IMAD.U32 R26, R23, 0x10000, RZ ;  /* 0x00010000171a8824 */ /* 0x000fe200078e00ff */
[----:B------:R-:W-:Y:S01]  /*4cf0*/  @!P0 LOP3.LUT R34, R22, 0xffff0000, RZ, 0xc0, !PT ;  /* 0xffff000016228812 */ /* 0x000fe200078ec0ff */
[----:B------:R-:W-:Y:S01]  /*4d00*/  @!P0 IMAD.U32 R36, R45, 0x10000, RZ ;  /* 0x000100002d248824 */ /* 0x000fe200078e00ff */
[----:B------:R-:W-:Y:S01]  /*4d10*/  @!P0 F2FP.BF16.F32.PACK_AB R38, R9, R38 ;  /* 0x000000260926823e */ /* 0x000fe200000010ff */
[----:B------:R-:W-:Y:S01]  /*4d20*/  @!P0 FMUL.FTZ R57, R37, R27 ;  /* 0x0000001b25398220 */ /* 0x000fe20000410000 */
[-C--:B------:R-:W-:Y:S01]  /*4d30*/  @!P0 FMUL.FTZ R11, R29, R24.reuse ;  /* 0x000000181d0b8220 */ /* 0x080fe20000410000 */
[----:B------:R-:W-:Y:S01]  /*4d40*/  @!P0 FMUL.FTZ R40, R34, R24 ;  /* 0x0000001822288220 */ /* 0x000fe20000410000 */
[----:B------:R-:W-:Y:S01]  /*4d50*/  @!P0 MOV R20, R38 ;  /* 0x0000002600148202 */ /* 0x000fe20000000f00 */
[-C--:B------:R-:W-:Y:S01]  /*4d60*/  @!P0 FMUL.FTZ R59, R41, R25.reuse ;  /* 0x00000019293b8220 */ /* 0x080fe20000410000 */
        /* <DEDUP_REMOVED lines=14> */
.L_x_2103:
[----:B------:R-:W-:Y:S05]  /*4e50*/  BSYNC B0 ;  /* 0x0000000000007941 */ /* 0x000fea0003800000 */
.L_x_2102:
[----:B-1----:R-:W-:Y:S01]  /*4e60*/  MOV R20, R47 ;  /* 0x0000002f00147202 */ /* 0x002fe20000000f00 */
[----:B------:R-:W-:Y:S01]  /*4e70*/  IMAD.MOV.U32 R52, RZ, RZ, R49 ;  /* 0x000000ffff347224 */ /* 0x000fe200078e0031 */
[----:B------:R-:W-:Y:S01]  /*4e80*/  MOV R21, R46 ;  /* 0x0000002e00157202 */ /* 0x000fe20000000f00 */
[----:B------:R-:W-:Y:S01]  /*4e90*/  IMAD.MOV.U32 R53, RZ, RZ, R48 ;  /* 0x000000ffff357224 */ /* 0x000fe200078e0030 */
[----:B------:R-:W-:Y:S01]  /*4ea0*/  UMOV UR4, UR21 ;  /* 0x0000001500047c82 */ /* 0x000fe20008000000 */
[----:B------:R-:W-:Y:S05]  /*4eb0*/  BRA `(.L_x_2104) ;  /* 0x0000004400fc7947 */ /* 0x000fea0003800000 */
.L_x_2095:
[----:B------:R-:W-:Y:S04]  /*4ec0*/  BSSY B1, `(.L_x_2105) ;  /* 0x0000103000017945 */ /* 0x000fe80003800000 */
[----:B------:R-:W-:Y:S05]  /*4ed0*/  @!P6 BRA `(.L_x_2106) ;  /* 0x000000100004e947 */ /* 0x000fea0003800000 */
[----:B------:R-:W-:Y:S01]  /*4ee0*/  ISETP.GE.AND P0, PT, R18, UR4, PT ;  /* 0x0000000412007c0c */ /* 0x000fe2000bf06270 */
[----:B------:R1:W5:Y:S01]  /*4ef0*/  LDG.E.128 R40, desc[UR6][R122.64] ;  /* 0x000000067a287981 */ /* 0x000362000c1e1d00 */
[----:B------:R-:W-:Y:S01]  /*4f00*/  IADD3 R158, P6, R122, 0x40, RZ ;  /* 0x000000407a9e7810 */ /* 0x000fe20007fde0ff */
[----:B------:R-:W-:Y:S01]  /*4f10*/  IMAD.MOV.U32 R117, RZ, RZ, R115 ;  /* 0x000000ffff757224 */ /* 0x000fe200078e0073 */
[----:B------:R-:W-:Y:S01]  /*4f20*/  ISETP.GE.AND P1, PT, R15, UR4, PT ;  /* 0x000000040f007c0c */ /* 0x000fe2000bf26270 */
[----:B------:R-:W-:Y:S02]  /*4f30*/  BSSY B0, `(.L_x_2107) ;  /* 0x0000051000007945 */ /* 0x000fe40003800000 */
[----:B------:R-:W-:Y:S06]  /*4f40*/  IMAD.X R159, RZ, RZ, R123, P6 ;  /* 0x000000ffff9f7224 */ /* 0x000fec00030e067b */
[----:B------:R-:W-:Y:S05]  /*4f50*/  @P0 BRA `(.L_x_2108) ;  /* 0x0000000400380947 */ /* 0x000fea0003800000 */
[C---:B-----5:R-:W-:Y:S01]  /*4f60*/  SHF.L.U32 R37, R40.reuse, 0x10, RZ ;  /* 0x0000001028257819 */ /* 0x060fe200000006ff */
[----:B------:R-:W-:Y:S01]  /*4f70*/  ULEA.HI UR26, UR4, UR4, URZ, 0x1 ;  /* 0x00000004041a7291 */ /* 0x000fe2000f8f083f */
[----:B----4-:R-:W-:Y:S01]  /*4f80*/  LOP3.LUT R39, R40, 0xffff0000, RZ, 0xc0, !PT ;  /* 0xffff000028277812 */ /* 0x010fe200078ec0ff */
[----:B------:R-:W-:Y:S01]  /*4f90*/  IMAD.MOV.U32 R167, RZ, RZ, RZ ;  /* 0x000000ffffa77224 */ /* 0x000fe200078e00ff */
[C---:B------:R-:W-:Y:S01]  /*4fa0*/  SHF.L.U32 R44, R42.reuse, 0x10, RZ ;  /* 0x000000102a2c7819 */ /* 0x040fe200000006ff */
[----:B------:R-:W-:Y:S01]  /*4fb0*/  USHF.R.S32.HI UR26, URZ, 0x1, UR26 ;  /* 0x000000013f1a7899 */ /* 0x000fe2000801141a */
[----:B------:R-:W-:Y:S01]  /*4fc0*/  LOP3.LUT R45, R42, 0xffff0000, RZ, 0xc0, !PT ;  /* 0xffff00002a2d7812 */ /* 0x000fe200078ec0ff */
[C---:B------:R-:W-:Y:S01]  /*4fd0*/  IMAD.U32 R38, R41.reuse, 0x10000, RZ ;  /* 0x0001000029267824 */ /* 0x040fe200078e00ff */
[----:B------:R-:W-:Y:S01]  /*4fe0*/  LOP3.LUT R41, R41, 0xffff0000, RZ, 0xc0, !PT ;  /* 0xffff000029297812 */ /* 0x000fe200078ec0ff */
[C---:B------:R-:W-:Y:S01]  /*4ff0*/  IMAD.U32 R48, R43.reuse, 0x10000, RZ ;  /* 0x000100002b307824 */ /* 0x040fe200078e00ff */
[----:B------:R-:W-:Y:S02]  /*5000*/  LOP3.LUT R49, R43, 0xffff0000, RZ, 0xc0, !PT ;  /* 0xffff00002b317812 */ /* 0x000fe400078ec0ff */
[----:B------:R-:W-:Y:S02]  /*5010*/  ISETP.GE.AND P6, PT, R18, UR26, PT ;  /* 0x0000001a12007c0c */ /* 0x000fe4000bfc6270 */
[----:B------:R-:W-:Y:S11]  /*5020*/  MOV R161, UR26 ;  /* 0x0000001a00a17c02 */ /* 0x000ff60008000f00 */
[----:B------:R-:W-:Y:S02]  /*5030*/  @P6 IMAD R167, RZ, RZ, -UR26 ;  /* 0x8000001affa76e24 */ /* 0x000fe4000f8e02ff */
[----:B------:R-:W-:Y:S03]  /*5040*/  @P6 IMAD R161, RZ, RZ, -UR26 ;  /* 0x8000001affa16e24 */ /* 0x000fe6000f8e02ff */
[C---:B------:R-:W-:Y:S04]  /*5050*/  LEA R168, P0, R167.reuse, R124, 0x1 ;  /* 0x0000007ca7a87211 */ /* 0x040fe800078008ff */
[----:B------:R-:W-:Y:S02]  /*5060*/  LEA.HI.X.SX32 R169, R167, R125, 0x1, P0 ;  /* 0x0000007da7a97211 */ /* 0x000fe400000f0eff */
[C---:B------:R-:W-:Y:S04]  /*5070*/  LEA R10, P0, R161.reuse, R122, 0x1 ;  /* 0x0000007aa10a7211 */ /* 0x040fe800078008ff */
[----:B------:R-:W-:Y:S01]  /*5080*/  LEA.HI.X.SX32 R11, R161, R123, 0x1, P0 ;  /* 0x0000007ba10b7211 */ /* 0x000fe200000f0eff */
[----:B------:R-:W2:Y:S01]  /*5090*/  LDG.E.128 R168, desc[UR6][R168.64] ;  /* 0x00000006a8a87981 */ /* 0x000ea2000c1e1d00 */
[----:B------:R-:W-:Y:S01]  /*50a0*/  MOV R161, RZ ;  /* 0x000000ff00a17202 */ /* 0x000fe20000000f00 */
[----:B------:R-:W-:Y:S05]  /*50b0*/  @P6 IMAD R161, RZ, RZ, -UR26 ;  /* 0x8000001affa16e24 */ /* 0x000fea000f8e02ff */
[C---:B------:R-:W-:Y:S01]  /*50c0*/  LEA R46, P0, R161.reuse, R126, 0x1 ;  /* 0x0000007ea12e7211 */ /* 0x040fe200078008ff */
[----:B------:R3:W4:Y:S03]  /*50d0*/  LDG.E.128 R24, desc[UR6][R10.64] ;  /* 0x000000060a187981 */ /* 0x000726000c1e1d00 */
[----:B------:R-:W-:Y:S05]  /*50e0*/  LEA.HI.X.SX32 R47, R161, R127, 0x1, P0 ;  /* 0x0000007fa12f7211 */ /* 0x000fea00000f0eff */
[----:B------:R-:W4:Y:S01]  /*50f0*/  LDG.E.128 R56, desc[UR6][R46.64] ;  /* 0x000000062e387981 */ /* 0x000f22000c1e1d00 */
[C---:B--2---:R-:W-:Y:S01]  /*5100*/  SHF.L.U32 R32, R168.reuse, 0x10, RZ ;  /* 0x00000010a8207819 */ /* 0x044fe200000006ff */
[----:B------:R-:W-:Y:S01]  /*5110*/  IMAD.U32 R28, R169, 0x10000, RZ ;  /* 0x00010000a91c7824 */ /* 0x000fe200078e00ff */
[----:B------:R-:W-:Y:S01]  /*5120*/  LOP3.LUT R30, R168, 0xffff0000, RZ, 0xc0, !PT ;  /* 0xffff0000a81e7812 */ /* 0x000fe200078ec0ff */
[----:B---3--:R-:W-:Y:S01]  /*5130*/  IMAD.U32 R10, R171, 0x10000, RZ ;  /* 0x00010000ab0a7824 */ /* 0x008fe200078e00ff */
[----:B------:R-:W-:Y:S01]  /*5140*/  LOP3.LUT R22, R169, 0xffff0000, RZ, 0xc0, !PT ;  /* 0xffff0000a9167812 */ /* 0x000fe200078ec0ff */
[----:B------:R-:W-:Y:S01]  /*5150*/  @!P6 FADD.FTZ R32, -R32, -RZ ;  /* 0x800000ff2020e221 */ /* 0x000fe20000010100 */
[----:B------:R-:W-:Y:S01]  /*5160*/  SHF.L.U32 R12, R170, 0x10, RZ ;  /* 0x00000010aa0c7819 */ /* 0x000fe200000006ff */
[----:B------:R-:W-:Y:S01]  /*5170*/  @!P6 FADD.FTZ R30, -R30, -RZ ;  /* 0x800000ff1e1ee221 */ /* 0x000fe20000010100 */
[----:B----4-:R-:W-:Y:S01]  /*5180*/  SHF.L.U32 R35, R24, 0x10, RZ ;  /* 0x0000001018237819 */ /* 0x010fe200000006ff */
[----:B------:R-:W-:Y:S01]  /*5190*/  IMAD.U32 R29, R25, 0x10000, RZ ;  /* 0x00010000191d7824 */ /* 0x000fe200078e00ff */
[----:B------:R-:W-:Y:S01]  /*51a0*/  LOP3.LUT R11, R170, 0xffff0000, RZ, 0xc0, !PT ;  /* 0xffff0000aa0b7812 */ /* 0x000fe200078ec0ff */
[----:B------:R-:W-:Y:S01]  /*51b0*/  @!P6 FADD.FTZ R28, -R28, -RZ ;  /* 0x800000ff1c1ce221 */ /* 0x000fe20000010100 */
[----:B------:R-:W-:Y:S01]  /*51c0*/  LOP3.LUT R33, R24, 0xffff0000, RZ, 0xc0, !PT ;  /* 0xffff000018217812 */ /* 0x000fe200078ec0ff */
[----:B------:R-:W-:Y:S01]  /*51d0*/  @!P6 FADD.FTZ R22, -R22, -RZ ;  /* 0x800000ff1616e221 */ /* 0x000fe20000010100 */
[----:B------:R-:W-:Y:S01]  /*51e0*/  LOP3.LUT R9, R171, 0xffff0000, RZ, 0xc0, !PT ;  /* 0xffff0000ab097812 */ /* 0x000fe200078ec0ff */
[----:B------:R-:W-:Y:S01]  /*51f0*/  FMUL.FTZ R0, R35, R32 ;  /* 0x0000002023007220 */ /* 0x000fe20000410000 */
[----:B------:R-:W-:Y:S01]  /*5200*/  LOP3.LUT R31, R25, 0xffff0000, RZ, 0xc0, !PT ;  /* 0xffff0000191f7812 */ /* 0x000fe200078ec0ff */
[----:B------:R-:W-:Y:S01]  /*5210*/  @!P6 FADD.FTZ R12, -R12, -RZ ;  /* 0x800000ff0c0ce221 */ /* 0x000fe20000010100 */
[----:B------:R-:W-:Y:S01]  /*5220*/  SHF.L.U32 R25, R26, 0x10, RZ ;  /* 0x000000101a197819 */ /* 0x000fe200000006ff */
[----:B------:R-:W-:Y:S01]  /*5230*/  FMUL.FTZ R2, R33, R30 ;  /* 0x0000001e21027220 */ /* 0x000fe20000410000 */
[----:B------:R-:W-:Y:S01]  /*5240*/  SHF.L.U32 R34, R56, 0x10, RZ ;  /* 0x0000001038227819 */ /* 0x000fe200000006ff */
[----:B------:R-:W-:Y:S01]  /*5250*/  @!P6 FADD.FTZ R11, -R11, -RZ ;  /* 0x800000ff0b0be221 */ /* 0x000fe20000010100 */
[----:B------:R-:W-:Y:S01]  /*5260*/  LOP3.LUT R24, R26, 0xffff0000, RZ, 0xc0, !PT ;  /* 0xffff00001a187812 */ /* 0x000fe200078ec0ff */
[----:B------:R-:W-:Y:S01]  /*5270*/  IMAD.U32 R23, R27, 0x10000, RZ ;  /* 0x000100001b177824 */ /* 0x000fe200078e00ff */
[----:B------:R-:W-:Y:S01]  /*5280*/  LOP3.LUT R36, R56, 0xffff0000, RZ, 0xc0, !PT ;  /* 0xffff000038247812 */ /* 0x000fe200078ec0ff */
[----:B------:R-:W-:Y:S01]  /*5290*/  FMUL.FTZ R3, R29, R28 ;  /* 0x0000001c1d037220 */ /* 0x000fe20000410000 */
[----:B------:R-:W-:Y:S01]  /*52a0*/  LOP3.LUT R26, R27, 0xffff0000, RZ, 0xc0, !PT ;  /* 0xffff00001b1a7812 */ /* 0x000fe200078ec0ff */
[----:B------:R-:W-:Y:S01]  /*52b0*/  @!P6 FADD.FTZ R10, -R10, -RZ ;  /* 0x800000ff0a0ae221 */ /* 0x000fe20000010100 */
[C---:B------:R-:W-:Y:S01]  /*52c0*/  LOP3.LUT R42, R57.reuse, 0xffff0000, RZ, 0xc0, !PT ;  /* 0xffff0000392a7812 */ /* 0x040fe200078ec0ff */
[----:B------:R-:W-:Y:S02]  /*52d0*/  IMAD.U32 R40, R57, 0x10000, RZ ;  /* 0x0001000039287824 */ /* 0x000fe400078e00ff */
[----:B------:R-:W-:Y:S01]  /*52e0*/  FMUL.FTZ R4, R31, R22 ;  /* 0x000000161f047220 */ /* 0x000fe20000410000 */
[C---:B------:R-:W-:Y:S01]  /*52f0*/  SHF.L.U32 R43, R58.reuse, 0x10, RZ ;  /* 0x000000103a2b7819 */ /* 0x040fe200000006ff */
[----:B------:R-:W-:Y:S01]  /*5300*/  @!P6 FADD.FTZ R9, -R9, -RZ ;  /* 0x800000ff0909e221 */ /* 0x000fe20000010100 */
[----:B------:R-:W-:Y:S01]  /*5310*/  FMUL.FTZ R5, R25, R12 ;  /* 0x0000000c19057220 */ /* 0x000fe20000410000 */
[----:B------:R-:W-:Y:S01]  /*5320*/  LOP3.LUT R46, R58, 0xffff0000, RZ, 0xc0, !PT ;  /* 0xffff00003a2e7812 */ /* 0x000fe200078ec0ff */
[----:B------:R-:W-:Y:S01]  /*5330*/  FFMA.FTZ R0, R37, R34, R0 ;  /* 0x0000002225007223 */ /* 0x000fe20000010000 */
[----:B------:R-:W-:Y:S01]  /*5340*/  FMUL.FTZ R6, R24, R11 ;  /* 0x0000000b18067220 */ /* 0x000fe20000410000 */
[----:B------:R-:W-:Y:S01]  /*5350*/  LOP3.LUT R50, R59, 0xffff0000, RZ, 0xc0, !PT ;  /* 0xffff00003b327812 */ /* 0x000fe200078ec0ff */
[----:B------:R-:W-:Y:S01]  /*5360*/  FFMA.FTZ R2, R39, R36, R2 ;  /* 0x0000002427027223 */ /* 0x000fe20000010002 */
[----:B------:R-:W-:Y:S01]  /*5370*/  FMUL.FTZ R7, R23, R10 ;  /* 0x0000000a17077220 */ /* 0x000fe20000410000 */
[----:B------:R-:W-:Y:S02]  /*5380*/  IMAD.U32 R47, R59, 0x10000, RZ ;  /* 0x000100003b2f7824 */ /* 0x000fe400078e00ff */
[----:B------:R-:W-:Y:S01]  /*5390*/  FFMA.FTZ R3, R38, R40, R3 ;  /* 0x0000002826037223 */ /* 0x000fe20000010003 */
[----:B------:R-:W-:Y:S01]  /*53a0*/  FMUL.FTZ R8, R26, R9 ;  /* 0x000000091a087220 */ /* 0x000fe20000410000 */
[----:B------:R-:W-:Y:S01]  /*53b0*/  F2FP.BF16.F32.PACK_AB R40, R2, R0 ;  /* 0x000000000228723e */ /* 0x000fe200000010ff */
[----:B------:R-:W-:Y:S01]  /*53c0*/  FFMA.FTZ R4, R41, R42, R4 ;  /* 0x0000002a29047223 */ /* 0x000fe20000010004 */
[----:B------:R-:W-:Y:S01]  /*53d0*/  FFMA.FTZ R5, R44, R43, R5 ;  /* 0x0000002b2c057223 */ /* 0x000fe20000010005 */
[----:B------:R-:W-:Y:S01]  /*53e0*/  FFMA.FTZ R6, R45, R46, R6 ;  /* 0x0000002e2d067223 */ /* 0x000fe20000010006 */
[----:B------:R-:W-:Y:S01]  /*53f0*/  FFMA.FTZ R7, R48, R47, R7 ;  /* 0x0000002f30077223 */ /* 0x000fe20000010007 */
[----:B------:R-:W-:Y:S01]  /*5400*/  FFMA.FTZ R8, R49, R50, R8 ;  /* 0x0000003231087223 */ /* 0x000fe20000010008 */
[----:B------:R-:W-:Y:S02]  /*5410*/  F2FP.BF16.F32.PACK_AB R41, R4, R3 ;  /* 0x000000030429723e */ /* 0x000fe400000010ff */
[----:B------:R-:W-:Y:S02]  /*5420*/  F2FP.BF16.F32.PACK_AB R42, R6, R5 ;  /* 0x00000005062a723e */ /* 0x000fe400000010ff */
[----:B------:R-:W-:Y:S02]  /*5430*/  F2FP.BF16.F32.PACK_AB R43, R8, R7 ;  /* 0x00000007082b723e */ /* 0x000fe400000010ff */
.L_x_2108:
[----:B------:R-:W-:Y:S05]  /*5440*/  BSYNC B0 ;  /* 0x0000000000007941 */ /* 0x000fea0003800000 */
.L_x_2107:
[----:B-----5:R2:W-:Y:S01]  /*5450*/  STG.E.128 desc[UR6][R116.64], R40 ;  /* 0x0000002874007986 */ /* 0x0205e2000c101d06 */
[----:B------:R-:W-:Y:S03]  /*5460*/  BSSY B0, `(.L_x_2109) ;  /* 0x0000051000007945 */ /* 0x000fe60003800000 */
[----:B------:R2:W5:Y:S01]  /*5470*/  LDG.E.128 R44, desc[UR6][R122.64+0x40] ;  /* 0x000040067a2c7981 */ /* 0x000562000c1e1d00 */
[----:B------:R-:W-:Y:S05]  /*5480*/  @P1 BRA `(.L_x_2110) ;  /* 0x0000000400381947 */ /* 0x000fea0003800000 */
[C---:B-----5:R-:W-:Y:S01]  /*5490*/  SHF.L.U32 R37, R44.reuse, 0x10, RZ ;  /* 0x000000102c257819 */ /* 0x060fe200000006ff */
[----:B------:R-:W-:Y:S01]  /*54a0*/  ULEA.HI UR26, UR4, UR4, URZ, 0x1 ;  /* 0x00000004041a7291 */ /* 0x000fe2000f8f083f */
[----:B----4-:R-:W-:Y:S01]  /*54b0*/  LOP3.LUT R39, R44, 0xffff0000, RZ, 0xc0, !PT ;  /* 0xffff00002c277812 */ /* 0x010fe200078ec0ff */
[----:B------:R-:W-:Y:S01]  /*54c0*/  IMAD.MOV.U32 R167, RZ, RZ, RZ ;  /* 0x000000ffffa77224 */ /* 0x000fe200078e00ff */
[C---:B--2---:R-:W-:Y:S01]  /*54d0*/  LOP3.LUT R41, R45.reuse, 0xffff0000, RZ, 0xc0, !PT ;  /* 0xffff00002d297812 */ /* 0x044fe200078ec0ff */
[----:B------:R-:W-:Y:S01]  /*54e0*/  USHF.R.S32.HI UR26, URZ, 0x1, UR26 ;  /* 0x000000013f1a7899 */ /* 0x000fe2000801141a */
[C---:B------:R-:W-:Y:S01]  /*54f0*/  SHF.L.U32 R44, R46.reuse, 0x10, RZ ;  /* 0x000000102e2c7819 */ /* 0x040fe200000006ff */
[----:B------:R-:W-:Y:S01]  /*5500*/  IMAD.U32 R38, R45, 0x10000, RZ ;  /* 0x000100002d267824 */ /* 0x000fe200078e00ff */
        /* <DEDUP_REMOVED lines=61> */
[----:B------:R-:W-:Y:S01]  /*58e0*/  FFMA.FTZ R4, R41, R42, R4 ;  /* 0x0000002a29047223 */ /* 0x000fe20000010004 */
[----:B------:R-:W-:Y:S01]  /*58f0*/  FFMA.FTZ R5, R44, R43, R5 ;  /* 0x0000002b2c057223 */ /* 0x000fe20000010005 */
[----:B------:R-:W-:Y:S01]  /*5900*/  F2FP.BF16.F32.PACK_AB R44, R2, R0 ;  /* 0x00000000022c723e */ /* 0x000fe200000010ff */
[----:B------:R-:W-:Y:S01]  /*5910*/  FFMA.FTZ R6, R45, R46, R6 ;  /* 0x0000002e2d067223 */ /* 0x000fe20000010006 */
[----:B------:R-:W-:Y:S01]  /*5920*/  FFMA.FTZ R7, R48, R47, R7 ;  /* 0x0000002f30077223 */ /* 0x000fe20000010007 */
[----:B------:R-:W-:Y:S01]  /*5930*/  F2FP.BF16.F32.PACK_AB R45, R4, R3 ;  /* 0x00000003042d723e */ /* 0x000fe200000010ff */
[----:B------:R-:W-:Y:S02]  /*5940*/  FFMA.FTZ R8, R49, R50, R8 ;  /* 0x0000003231087223 */ /* 0x000fe40000010008 */
[----:B------:R-:W-:Y:S03]  /*5950*/  F2FP.BF16.F32.PACK_AB R46, R6, R5 ;  /* 0x00000005062e723e */ /* 0x000fe600000010ff */
[----:B------:R-:W-:Y:S02]  /*5960*/  F2FP.BF16.F32.PACK_AB R47, R8, R7 ;  /* 0x00000007082f723e */ /* 0x000fe400000010ff */
.L_x_2110:
[----:B------:R-:W-:Y:S05]  /*5970*/  BSYNC B0 ;  /* 0x0000000000007941 */ /* 0x000fea0003800000 */
.L_x_2109:
[----:B-----5:R3:W-:Y:S01]  /*5980*/  STG.E.128 desc[UR6][R116.64+0x40], R44 ;  /* 0x0000402c74007986 */ /* 0x0207e2000c101d06 */
[----:B------:R-:W-:Y:S01]  /*5990*/  ISETP.GE.AND P0, PT, R14, UR4, PT ;  /* 0x000000040e007c0c */ /* 0x000fe2000bf06270 */
[----:B------:R-:W-:Y:S01]  /*59a0*/  BSSY B0, `(.L_x_2111) ;  /* 0x0000053000007945 */ /* 0x000fe20003800000 */
[----:B------:R-:W-:Y:S01]  /*59b0*/  IADD3 R160, P1, R122, 0x80, RZ ;  /* 0x000000807aa07810 */ /* 0x000fe20007f3e0ff */
[----:B--2---:R3:W5:Y:S04]  /*59c0*/  LDG.E.128 R40, desc[UR6][R122.64+0x80] ;  /* 0x000080067a287981 */ /* 0x004768000c1e1d00 */
[----:B------:R-:W-:Y:S06]  /*59d0*/  IMAD.X R161, RZ, RZ, R123, P1 ;  /* 0x000000ffffa17224 */ /* 0x000fec00008e067b */
[----:B------:R-:W-:Y:S05]  /*59e0*/  @P0 BRA `(.L_x_2112) ;  /* 0x0000000400380947 */ /* 0x000fea0003800000 */
[C---:B-----5:R-:W-:Y:S01]  /*59f0*/  SHF.L.U32 R37, R40.reuse, 0x10, RZ ;  /* 0x0000001028257819 */ /* 0x060fe200000006ff */
[----:B------:R-:W-:Y:S01]  /*5a00*/  ULEA.HI UR26, UR4, UR4, URZ, 0x1 ;  /* 0x00000004041a7291 */ /* 0x000fe2000f8f083f */
[----:B----4-:R-:W-:Y:S01]  /*5a10*/  LOP3.LUT R39, R40, 0xffff0000, RZ, 0xc0, !PT ;  /* 0xffff000028277812 */ /* 0x010fe200078ec0ff */
[----:B------:R-:W-:Y:S01]  /*5a20*/  IMAD.MOV.U32 R159, RZ, RZ, RZ ;  /* 0x000000ffff9f7224 */ /* 0x000fe200078e00ff */
[C---:B---3--:R-:W-:Y:S01]  /*5a30*/  SHF.L.U32 R44, R42.reuse, 0x10, RZ ;  /* 0x000000102a2c7819 */ /* 0x048fe200000006ff */
        /* <DEDUP_REMOVED lines=12> */
[----:B------:R-:W-:Y:S01]  /*5b00*/  MOV R159, RZ ;  /* 0x000000ff009f7202 */ /* 0x000fe20000000f00 */
[----:B------:R-:W-:Y:S01]  /*5b10*/  @P1 IMAD R159, RZ, RZ, -UR26 ;  /* 0x8000001aff9f1e24 */ /* 0x000fe2000f8e02ff */
[C---:B------:R-:W-:Y:S02]  /*5b20*/  LEA R10, P0, R158.reuse, R160, 0x1 ;  /* 0x000000a09e0a7211 */ /* 0x040fe400078008ff */
[----:B------:R-:W2:Y:S02]  /*5b30*/  LDG.E.128 R168, desc[UR6][R168.64+0x80] ;  /* 0x00008006a8a87981 */ /* 0x000ea4000c1e1d00 */
[----:B------:R-:W-:Y:S02]  /*5b40*/  LEA.HI.X.SX32 R11, R158, R161, 0x1, P0 ;  /* 0x000000a19e0b7211 */ /* 0x000fe400000f0eff */
[C---:B------:R-:W-:Y:S04]  /*5b50*/  LEA R46, P0, R159.reuse, R126, 0x1 ;  /* 0x0000007e9f2e7211 */ /* 0x040fe800078008ff */
[----:B------:R-:W-:Y:S01]  /*5b60*/  LEA.HI.X.SX32 R47, R159, R127, 0x1, P0 ;  /* 0x0000007f9f2f7211 */ /* 0x000fe200000f0eff */
[----:B------:R3:W4:Y:S08]  /*5b70*/  LDG.E.128 R24, desc[UR6][R10.64] ;  /* 0x000000060a187981 */ /* 0x000730000c1e1d00 */
        /* <DEDUP_REMOVED lines=9> */
[----:B------:R-:W-:Y:S01]  /*5c10*/  LOP3.LUT R11, R170, 0xffff0000, RZ, 0xc0, !PT ;  /* 0xffff0000aa0b7812 */ /* 0x000fe200078ec0ff */
[----:B----4-:R-:W-:Y:S01]  /*5c20*/  IMAD.U32 R29, R25, 0x10000, RZ ;  /* 0x00010000191d7824 */ /* 0x010fe200078e00ff */
[----:B------:R-:W-:Y:S01]  /*5c30*/  SHF.L.U32 R35, R24, 0x10, RZ ;  /* 0x0000001018237819 */ /* 0x000fe200000006ff */
        /* <DEDUP_REMOVED lines=41> */
.L_x_2112:
[----:B------:R-:W-:Y:S05]  /*5ed0*/  BSYNC B0 ;  /* 0x0000000000007941 */ /* 0x000fea0003800000 */
.L_x_2111:
[----:B-----5:R2:W-:Y:S02]  /*5ee0*/  STG.E.128 desc[UR6][R116.64+0x80], R40 ;  /* 0x0000802874007986 */ /* 0x0205e4000c101d06 */
.L_x_2106:
[----:B------:R-:W-:Y:S05]  /*5ef0*/  BSYNC B1 ;  /* 0x0000000000017941 */ /* 0x000fea0003800000 */
.L_x_2105:
[----:B------:R-:W-:Y:S04]  /*5f00*/  BSSY B1, `(.L_x_2113) ;  /* 0x0000112000017945 */ /* 0x000fe80003800000 */
[----:B------:R-:W-:Y:S05]  /*5f10*/  @!P5 BRA `(.L_x_2114) ;  /* 0x000000100040d947 */ /* 0x000fea0003800000 */
[----:B------:R-:W-:Y:S01]  /*5f20*/  LEA R160, P6, R92, R122, 0x1 ;  /* 0x0000007a5ca07211 */ /* 0x000fe200078c08ff */
[----:B------:R-:W-:Y:S01]  /*5f30*/  BSSY B0, `(.L_x_2115) ;  /* 0x000005c000007945 */ /* 0x000fe20003800000 */
[----:B------:R-:W-:Y:S02]  /*5f40*/  ISETP.GE.AND P5, PT, R18, UR4, PT ;  /* 0x0000000412007c0c */ /* 0x000fe4000bfa6270 */
[----:B------:R-:W-:Y:S02]  /*5f50*/  LEA.HI.X R161, R92, R123, R91, 0x1, P6 ;  /* 0x0000007b5ca17211 */ /* 0x000fe400030f0c5b */
[C---:B------:R-:W-:Y:S02]  /*5f60*/  LEA R158, P1, R62.reuse, R116, 0x1 ;  /* 0x000000743e9e7211 */ /* 0x040fe400078208ff */
[----:B------:R-:W-:Y:S01]  /*5f70*/  ISETP.GE.AND P0, PT, R15, UR4, PT ;  /* 0x000000040f007c0c */ /* 0x000fe2000bf06270 */
[----:B--2---:R2:W5:Y:S01]  /*5f80*/  LDG.E.128 R40, desc[UR6][R160.64] ;  /* 0x00000006a0287981 */ /* 0x004562000c1e1d00 */
[----:B------:R-:W-:Y:S02]  /*5f90*/  LEA.HI.X R159, R62, R115, R61, 0x1, P1 ;  /* 0x000000733e9f7211 */ /* 0x000fe400008f0c3d */
[----:B------:R-:W-:Y:S05]  /*5fa0*/  IADD3 R166, P1, R160, 0x40, RZ ;  /* 0x00000040a0a67810 */ /* 0x000fea0007f3e0ff */
[----:B------:R-:W-:Y:S01]  /*5fb0*/  IMAD.X R167, RZ, RZ, R161, P1 ;  /* 0x000000ffffa77224 */ /* 0x000fe200008e06a1 */
[----:B------:R-:W-:Y:S07]  /*5fc0*/  @P5 BRA `(.L_x_2116) ;  /* 0x0000000400485947 */ /* 0x000fee0003800000 */
[----:B----45:R-:W-:Y:S01]  /*5fd0*/  LOP3.LUT R39, R40, 0xffff0000, RZ, 0xc0, !PT ;  /* 0xffff000028277812 */ /* 0x030fe200078ec0ff */
[----:B------:R-:W-:Y:S01]  /*5fe0*/  ULEA.HI UR26, UR4, UR4, URZ, 0x1 ;  /* 0x00000004041a7291 */ /* 0x000fe2000f8f083f */
[C---:B---3--:R-:W-:Y:S01]  /*5ff0*/  SHF.L.U32 R44, R42.reuse, 0x10, RZ ;  /* 0x000000102a2c7819 */ /* 0x048fe200000006ff */
[----:B------:R-:W-:Y:S01]  /*6000*/  IMAD.MOV.U32 R168, RZ, RZ, RZ ;  /* 0x000000ffffa87224 */ /* 0x000fe200078e00ff */
[----:B------:R-:W-:Y:S01]  /*6010*/  LOP3.LUT R45, R42, 0xffff0000, RZ, 0xc0, !PT ;  /* 0xffff00002a2d7812 */ /* 0x000fe200078ec0ff */
[----:B------:R-:W-:Y:S01]  /*6020*/  USHF.R.S32.HI UR26, URZ, 0x1, UR26 ;  /* 0x000000013f1a7899 */ /* 0x000fe2000801141a */
[----:B------:R-:W-:Y:S01]  /*6030*/  LOP3.LUT R49, R43, 0xffff0000, RZ, 0xc0, !PT ;  /* 0xffff00002b317812 */ /* 0x000fe200078ec0ff */
[----:B------:R-:W-:Y:S02]  /*6040*/  IMAD.MOV.U32 R172, RZ, RZ, RZ ;  /* 0x000000ffffac7224 */ /* 0x000fe400078e00ff */
[----:B------:R-:W-:Y:S02]  /*6050*/  IMAD.U32 R37, R40, 0x10000, RZ ;  /* 0x0001000028257824 */ /* 0x000fe400078e00ff */
[----:B------:R-:W-:Y:S01]  /*6060*/  ISETP.GE.AND P5, PT, R18, UR26, PT ;  /* 0x0000001a12007c0c */ /* 0x000fe2000bfa6270 */
[----:B------:R-:W-:Y:S01]  /*6070*/  IMAD.U32 R38, R41, 0x10000, RZ ;  /* 0x0001000029267824 */ /* 0x000fe200078e00ff */
[----:B------:R-:W-:Y:S01]  /*6080*/  MOV R117, UR26 ;  /* 0x0000001a00757c02 */ /* 0x000fe20008000f00 */
[----:B------:R-:W-:Y:S01]  /*6090*/  IMAD.U32 R48, R43, 0x10000, RZ ;  /* 0x000100002b307824 */ /* 0x000fe200078e00ff */
[----:B------:R-:W-:Y:S09]  /*60a0*/  LOP3.LUT R41, R41, 0xffff0000, RZ, 0xc0, !PT ;  /* 0xffff000029297812 */ /* 0x000ff200078ec0ff */
[----:B------:R-:W-:Y:S01]  /*60b0*/  @P5 IADD3 R172, RZ, -UR26, RZ ;  /* 0x8000001affac5c10 */ /* 0x000fe2000fffe0ff */
[----:B------:R-:W-:Y:S02]  /*60c0*/  @P5 IMAD R168, RZ, RZ, -UR26 ;  /* 0x8000001affa85e24 */ /* 0x000fe4000f8e02ff */
[----:B------:R-:W-:Y:S03]  /*60d0*/  @P5 IMAD R117, RZ, RZ, -UR26 ;  /* 0x8000001aff755e24 */ /* 0x000fe6000f8e02ff */
[----:B------:R-:W-:Y:S04]  /*60e0*/  IADD3 R169, P1, R82, R168, RZ ;  /* 0x000000a852a97210 */ /* 0x000fe80007f3e0ff */
[----:B------:R-:W-:Y:S02]  /*60f0*/  LEA.HI.X.SX32 R168, R168, R135, 0x1, P1 ;  /* 0x00000087a8a87211 */ /* 0x000fe400008f0eff */
[C---:B------:R-:W-:Y:S04]  /*6100*/  LEA R170, P1, R169.reuse, R124, 0x1 ;  /* 0x0000007ca9aa7211 */ /* 0x040fe800078208ff */
[----:B------:R-:W-:Y:S02]  /*6110*/  LEA.HI.X R171, R169, R125, R168, 0x1, P1 ;  /* 0x0000007da9ab7211 */ /* 0x000fe400008f0ca8 */
[C---:B------:R-:W-:Y:S04]  /*6120*/  LEA R10, P1, R117.reuse, R160, 0x1 ;  /* 0x000000a0750a7211 */ /* 0x040fe800078208ff */
[----:B------:R-:W-:Y:S01]  /*6130*/  LEA.HI.X.SX32 R11, R117, R161, 0x1, P1 ;  /* 0x000000a1750b7211 */ /* 0x000fe200008f0eff */
[----:B------:R-:W3:Y:S01]  /*6140*/  LDG.E.128 R168, desc[UR6][R170.64] ;  /* 0x00000006aaa87981 */ /* 0x000ee2000c1e1d00 */
[----:B------:R-:W-:Y:S04]  /*6150*/  IADD3 R117, P1, R82, R172, RZ ;  /* 0x000000ac52757210 */ /* 0x000fe80007f3e0ff */
[----:B------:R-:W-:Y:S02]  /*6160*/  LEA.HI.X.SX32 R172, R172, R135, 0x1, P1 ;  /* 0x00000087acac7211 */ /* 0x000fe400008f0eff */
[C---:B------:R-:W-:Y:S01]  /*6170*/  LEA R46, P1, R117.reuse, R126, 0x1 ;  /* 0x0000007e752e7211 */ /* 0x040fe200078208ff */
[----:B------:R4:W2:Y:S03]  /*6180*/  LDG.E.128 R24, desc[UR6][R10.64] ;  /* 0x000000060a187981 */ /* 0x0008a6000c1e1d00 */
[----:B------:R-:W-:Y:S05]  /*6190*/  LEA.HI.X R47, R117, R127, R172, 0x1, P1 ;  /* 0x0000007f752f7211 */ /* 0x000fea00008f0cac */
[----:B------:R-:W2:Y:S01]  /*61a0*/  LDG.E.128 R56, desc[UR6][R46.64] ;  /* 0x000000062e387981 */ /* 0x000ea2000c1e1d00 */
        /* <DEDUP_REMOVED lines=15> */
[----:B------:R-:W-:Y:S01]  /*62a0*/  FMUL.FTZ R0, R35, R32 ;  /* 0x0000002023007220 */ /* 0x000fe20000410000 */
[----:B------:R-:W-:Y:S01]  /*62b0*/  LOP3.LUT R31, R25, 0xffff0000, RZ, 0xc0, !PT ;  /* 0xffff0000191f7812 */ /* 0x000fe200078ec0ff */
[C---:B------:R-:W-:Y:S01]  /*62c0*/  IMAD.U32 R25, R26.reuse, 0x10000, RZ ;  /* 0x000100001a197824 */ /* 0x040fe200078e00ff */
        /* <DEDUP_REMOVED lines=34> */
.L_x_2116:
[----:B------:R-:W-:Y:S05]  /*64f0*/  BSYNC B0 ;  /* 0x0000000000007941 */ /* 0x000fea0003800000 */
.L_x_2115:
[----:B-----5:R1:W-:Y:S01]  /*6500*/  STG.E.128 desc[UR6][R158.64], R40 ;  /* 0x000000289e007986 */ /* 0x0203e2000c101d06 */
[----:B------:R-:W-:Y:S03]  /*6510*/  BSSY B0, `(.L_x_2117) ;  /* 0x0000055000007945 */ /* 0x000fe60003800000 */
[----:B---3--:R1:W5:Y:S01]  /*6520*/  LDG.E.128 R44, desc[UR6][R160.64+0x40] ;  /* 0x00004006a02c7981 */ /* 0x008362000c1e1d00 */
[----:B------:R-:W-:Y:S05]  /*6530*/  @P0 BRA `(.L_x_2118) ;  /* 0x0000000400480947 */ /* 0x000fea0003800000 */
[C---:B----45:R-:W-:Y:S01]  /*6540*/  LOP3.LUT R39, R44.reuse, 0xffff0000, RZ, 0xc0, !PT ;  /* 0xffff00002c277812 */ /* 0x070fe200078ec0ff */
[----:B------:R-:W-:Y:S01]  /*6550*/  ULEA.HI UR26, UR4, UR4, URZ, 0x1 ;  /* 0x00000004041a7291 */ /* 0x000fe2000f8f083f */
[----:B-1----:R-:W-:Y:S01]  /*6560*/  LOP3.LUT R41, R45, 0xffff0000, RZ, 0xc0, !PT ;  /* 0xffff00002d297812 */ /* 0x002fe200078ec0ff */
[----:B------:R-:W-:Y:S01]  /*6570*/  IMAD.MOV.U32 R168, RZ, RZ, RZ ;  /* 0x000000ffffa87224 */ /* 0x000fe200078e00ff */
[----:B------:R-:W-:Y:S01]  /*6580*/  LOP3.LUT R49, R47, 0xffff0000, RZ, 0xc0, !PT ;  /* 0xffff00002f317812 */ /* 0x000fe200078ec0ff */
[----:B------:R-:W-:Y:S01]  /*6590*/  USHF.R.S32.HI UR26, URZ, 0x1, UR26 ;  /* 0x000000013f1a7899 */ /* 0x000fe2000801141a */
[----:B------:R-:W-:Y:S01]  /*65a0*/  IMAD.U32 R37, R44, 0x10000, RZ ;  /* 0x000100002c257824 */ /* 0x000fe200078e00ff */
[C---:B------:R-:W-:Y:S01]  /*65b0*/  SHF.L.U32 R44, R46.reuse, 0x10, RZ ;  /* 0x000000102e2c7819 */ /* 0x040fe200000006ff */
[----:B------:R-:W-:Y:S01]  /*65c0*/  IMAD.U32 R38, R45, 0x10000, RZ ;  /* 0x000100002d267824 */ /* 0x000fe200078e00ff */
[----:B------:R-:W-:Y:S01]  /*65d0*/  LOP3.LUT R45, R46, 0xffff0000, RZ, 0xc0, !PT ;  /* 0xffff00002e2d7812 */ /* 0x000fe200078ec0ff */
[----:B------:R-:W-:Y:S01]  /*65e0*/  IMAD.U32 R48, R47, 0x10000, RZ ;  /* 0x000100002f307824 */ /* 0x000fe200078e00ff */
[----:B------:R-:W-:Y:S02]  /*65f0*/  ISETP.GE.AND P1, PT, R15, UR26, PT ;  /* 0x0000001a0f007c0c */ /* 0x000fe4000bf26270 */
[----:B------:R-:W-:Y:S11]  /*6600*/  MOV R117, UR26 ;  /* 0x0000001a00757c02 */ /* 0x000ff60008000f00 */
[----:B------:R-:W-:Y:S02]  /*6610*/  @P1 IMAD R168, RZ, RZ, -UR26 ;  /* 0x8000001affa81e24 */ /* 0x000fe4000f8e02ff */
[----:B------:R-:W-:Y:S03]  /*6620*/  @P1 IMAD R117, RZ, RZ, -UR26 ;  /* 0x8000001aff751e24 */ /* 0x000fe6000f8e02ff */
[----:B------:R-:W-:Y:S04]  /*6630*/  IADD3 R169, P0, R143, R168, RZ ;  /* 0x000000a88fa97210 */ /* 0x000fe80007f1e0ff */
[----:B------:R-:W-:Y:S02]  /*6640*/  LEA.HI.X.SX32 R168, R168, R133, 0x1, P0 ;  /* 0x00000085a8a87211 */ /* 0x000fe400000f0eff */
[C---:B------:R-:W-:Y:S04]  /*6650*/  LEA R170, P0, R169.reuse, R124, 0x1 ;  /* 0x0000007ca9aa7211 */ /* 0x040fe800078008ff */
[----:B------:R-:W-:Y:S02]  /*6660*/  LEA.HI.X R171, R169, R125, R168, 0x1, P0 ;  /* 0x0000007da9ab7211 */ /* 0x000fe400000f0ca8 */
[C---:B------:R-:W-:Y:S01]  /*6670*/  LEA R10, P0, R117.reuse, R166, 0x1 ;  /* 0x000000a6750a7211 */ /* 0x040fe200078008ff */
[----:B------:R-:W-:Y:S01]  /*6680*/  IMAD.MOV.U32 R166, RZ, RZ, RZ ;  /* 0x000000ffffa67224 */ /* 0x000fe200078e00ff */
[----:B------:R-:W-:Y:S02]  /*6690*/  @P1 IADD3 R166, RZ, -UR26, RZ ;  /* 0x8000001affa61c10 */ /* 0x000fe4000fffe0ff */
[----:B------:R-:W-:Y:S01]  /*66a0*/  LEA.HI.X.SX32 R11, R117, R167, 0x1, P0 ;  /* 0x000000a7750b7211 */ /* 0x000fe200000f0eff */
[----:B------:R-:W3:Y:S01]  /*66b0*/  LDG.E.128 R168, desc[UR6][R170.64] ;  /* 0x00000006aaa87981 */ /* 0x000ee2000c1e1d00 */
[----:B------:R-:W-:Y:S04]  /*66c0*/  IADD3 R117, P0, R143, R166, RZ ;  /* 0x000000a68f757210 */ /* 0x000fe80007f1e0ff */
[----:B------:R-:W-:Y:S02]  /*66d0*/  LEA.HI.X.SX32 R166, R166, R133, 0x1, P0 ;  /* 0x00000085a6a67211 */ /* 0x000fe400000f0eff */
[C---:B------:R-:W-:Y:S01]  /*66e0*/  LEA R42, P0, R117.reuse, R126, 0x1 ;  /* 0x0000007e752a7211 */ /* 0x040fe200078008ff */
[----:B------:R1:W4:Y:S03]  /*66f0*/  LDG.E.128 R24, desc[UR6][R10.64] ;  /* 0x000000060a187981 */ /* 0x000326000c1e1d00 */
        /* <DEDUP_REMOVED lines=8> */
[----:B-1----:R-:W-:Y:S01]  /*6780*/  LOP3.LUT R11, R170, 0xffff0000, RZ, 0xc0, !PT ;  /* 0xffff0000aa0b7812 */ /* 0x002fe200078ec0ff */
        /* <DEDUP_REMOVED lines=45> */
.L_x_2118:
[----:B------:R-:W-:Y:S05]  /*6a60*/  BSYNC B0 ;  /* 0x0000000000007941 */ /* 0x000fea0003800000 */
.L_x_2117:
[----:B-----5:R3:W-:Y:S01]  /*6a70*/  STG.E.128 desc[UR6][R158.64+0x40], R44 ;  /* 0x0000402c9e007986 */ /* 0x0207e2000c101d06 */
[----:B------:R-:W-:Y:S01]  /*6a80*/  ISETP.GE.AND P0, PT, R14, UR4, PT ;  /* 0x000000040e007c0c */ /* 0x000fe2000bf06270 */
[----:B------:R-:W-:Y:S01]  /*6a90*/  BSSY B0, `(.L_x_2119) ;  /* 0x0000057000007945 */ /* 0x000fe20003800000 */
[----:B------:R-:W-:Y:S01]  /*6aa0*/  IADD3 R166, P1, R160, 0x80, RZ ;  /* 0x00000080a0a67810 */ /* 0x000fe20007f3e0ff */
[----:B-1----:R3:W5:Y:S04]  /*6ab0*/  LDG.E.128 R40, desc[UR6][R160.64+0x80] ;  /* 0x00008006a0287981 */ /* 0x002768000c1e1d00 */
[----:B------:R-:W-:Y:S06]  /*6ac0*/  IMAD.X R167, RZ, RZ, R161, P1 ;  /* 0x000000ffffa77224 */ /* 0x000fec00008e06a1 */
[----:B------:R-:W-:Y:S05]  /*6ad0*/  @P0 BRA `(.L_x_2120) ;  /* 0x0000000400480947 */ /* 0x000fea0003800000 */
[----:B----45:R-:W-:Y:S01]  /*6ae0*/  LOP3.LUT R39, R40, 0xffff0000, RZ, 0xc0, !PT ;  /* 0xffff000028277812 */ /* 0x030fe200078ec0ff */
[----:B------:R-:W-:Y:S01]  /*6af0*/  ULEA.HI UR26, UR4, UR4, URZ, 0x1 ;  /* 0x00000004041a7291 */ /* 0x000fe2000f8f083f */
[C---:B---3--:R-:W-:Y:S01]  /*6b00*/  SHF.L.U32 R44, R42.reuse, 0x10, RZ ;  /* 0x000000102a2c7819 */ /* 0x048fe200000006ff */
[----:B--2---:R-:W-:Y:S01]  /*6b10*/  IMAD.MOV.U32 R160, RZ, RZ, RZ ;  /* 0x000000ffffa07224 */ /* 0x004fe200078e00ff */
[----:B------:R-:W-:Y:S01]  /*6b20*/  LOP3.LUT R45, R42, 0xffff0000, RZ, 0xc0, !PT ;  /* 0xffff00002a2d7812 */ /* 0x000fe200078ec0ff */
[----:B------:R-:W-:Y:S01]  /*6b30*/  USHF.R.S32.HI UR26, URZ, 0x1, UR26 ;  /* 0x000000013f1a7899 */ /* 0x000fe2000801141a */
[----:B------:R-:W-:Y:S01]  /*6b40*/  LOP3.LUT R49, R43, 0xffff0000, RZ, 0xc0, !PT ;  /* 0xffff00002b317812 */ /* 0x000fe200078ec0ff */
[----:B------:R-:W-:Y:S02]  /*6b50*/  IMAD.U32 R37, R40, 0x10000, RZ ;  /* 0x0001000028257824 */ /* 0x000fe400078e00ff */
[C---:B------:R-:W-:Y:S01]  /*6b60*/  IMAD.U32 R38, R41.reuse, 0x10000, RZ ;  /* 0x0001000029267824 */ /* 0x040fe200078e00ff */
        /* <DEDUP_REMOVED lines=9> */
[----:B------:R-:W-:Y:S01]  /*6c00*/  LEA.HI.X R169, R161, R125, R160, 0x1, P0 ;  /* 0x0000007da1a97211 */ /* 0x000fe200000f0ca0 */
[----:B------:R-:W-:Y:S01]  /*6c10*/  IMAD.MOV.U32 R160, RZ, RZ, RZ ;  /* 0x000000ffffa07224 */ /* 0x000fe200078e00ff */
[C---:B------:R-:W-:Y:S02]  /*6c20*/  LEA R10, P0, R117.reuse, R166, 0x1 ;  /* 0x000000a6750a7211 */ /* 0x040fe400078008ff */
[----:B------:R-:W-:Y:S02]  /*6c30*/  @P1 IADD3 R160, RZ, -UR26, RZ ;  /* 0x8000001affa01c10 */ /* 0x000fe4000fffe0ff */
[----:B------:R-:W-:Y:S01]  /*6c40*/  LEA.HI.X.SX32 R11, R117, R167, 0x1, P0 ;  /* 0x000000a7750b7211 */ /* 0x000fe200000f0eff */
[----:B------:R-:W2:Y:S01]  /*6c50*/  LDG.E.128 R168, desc[UR6][R168.64] ;  /* 0x00000006a8a87981 */ /* 0x000ea2000c1e1d00 */
[----:B------:R-:W-:Y:S04]  /*6c60*/  IADD3 R117, P0, R141, R160, RZ ;  /* 0x000000a08d757210 */ /* 0x000fe80007f1e0ff */
[----:B------:R-:W-:Y:S02]  /*6c70*/  LEA.HI.X.SX32 R160, R160, R132, 0x1, P0 ;  /* 0x00000084a0a07211 */ /* 0x000fe400000f0eff */
[C---:B------:R-:W-:Y:S01]  /*6c80*/  LEA R46, P0, R117.reuse, R126, 0x1 ;  /* 0x0000007e752e7211 */ /* 0x040fe200078008ff */
[----:B------:R1:W3:Y:S03]  /*6c90*/  LDG.E.128 R24, desc[UR6][R10.64] ;  /* 0x000000060a187981 */ /* 0x0002e6000c1e1d00 */
[----:B------:R-:W-:Y:S05]  /*6ca0*/  LEA.HI.X R47, R117, R127, R160, 0x1, P0 ;  /* 0x0000007f752f7211 */ /* 0x000fea00000f0ca0 */
[----:B------:R-:W4:Y:S01]  /*6cb0*/  LDG.E.128 R56, desc[UR6][R46.64] ;  /* 0x000000062e387981 */ /* 0x000f22000c1e1d00 */
[C---:B--2---:R-:W-:Y:S01]  /*6cc0*/  LOP3.LUT R30, R168.reuse, 0xffff0000, RZ, 0xc0, !PT ;  /* 0xffff0000a81e7812 */ /* 0x044fe200078ec0ff */
[----:B------:R-:W-:Y:S01]  /*6cd0*/  IMAD.U32 R32, R168, 0x10000, RZ ;  /* 0x00010000a8207824 */ /* 0x000fe200078e00ff */
[C---:B------:R-:W-:Y:S01]  /*6ce0*/  SHF.L.U32 R28, R169.reuse, 0x10, RZ ;  /* 0x00000010a91c7819 */ /* 0x040fe200000006ff */
[----:B------:R-:W-:Y:S01]  /*6cf0*/  IMAD.U32 R12, R170, 0x10000, RZ ;  /* 0x00010000aa0c7824 */ /* 0x000fe200078e00ff */
[----:B------:R-:W-:Y:S01]  /*6d00*/  LOP3.LUT R22, R169, 0xffff0000, RZ, 0xc0, !PT ;  /* 0xffff0000a9167812 */ /* 0x000fe200078ec0ff */
[----:B------:R-:W-:Y:S01]  /*6d10*/  @!P1 FADD.FTZ R32, -R32, -RZ ;  /* 0x800000ff20209221 */ /* 0x000fe20000010100 */
[----:B-1----:R-:W-:Y:S01]  /*6d20*/  LOP3.LUT R11, R170, 0xffff0000, RZ, 0xc0, !PT ;  /* 0xffff0000aa0b7812 */ /* 0x002fe200078ec0ff */
[----:B------:R-:W-:Y:S01]  /*6d30*/  @!P1 FADD.FTZ R30, -R30, -RZ ;  /* 0x800000ff1e1e9221 */ /* 0x000fe20000010100 */
[C---:B---3--:R-:W-:Y:S01]  /*6d40*/  LOP3.LUT R33, R24.reuse, 0xffff0000, RZ, 0xc0, !PT ;  /* 0xffff000018217812 */ /* 0x048fe200078ec0ff */
        /* <DEDUP_REMOVED lines=11> */
[C---:B----4-:R-:W-:Y:S01]  /*6e00*/  LOP3.LUT R36, R56.reuse, 0xffff0000, RZ, 0xc0, !PT ;  /* 0xffff000038247812 */ /* 0x050fe200078ec0ff */
        /* <DEDUP_REMOVED lines=31> */
.L_x_2120:
[----:B------:R-:W-:Y:S05]  /*7000*/  BSYNC B0 ;  /* 0x0000000000007941 */ /* 0x000fea0003800000 */
.L_x_2119:
[----:B-----5:R1:W-:Y:S02]  /*7010*/  STG.E.128 desc[UR6][R158.64+0x80], R40 ;  /* 0x000080289e007986 */ /* 0x0203e4000c101d06 */
.L_x_2114:
[----:B------:R-:W-:Y:S05]  /*7020*/  BSYNC B1 ;  /* 0x0000000000017941 */ /* 0x000fea0003800000 */
.L_x_2113:
[----:B------:R-:W-:Y:S04]  /*7030*/  BSSY B1, `(.L_x_2121) ;  /* 0x0000116000017945 */ /* 0x000fe80003800000 */
[----:B------:R-:W-:Y:S05]  /*7040*/  @!P4 BRA `(.L_x_2122) ;  /* 0x000000100050c947 */ /* 0x000fea0003800000 */
[----:B------:R-:W-:Y:S01]  /*7050*/  LEA R166, P1, R94, R122, 0x1 ;  /* 0x0000007a5ea67211 */ /* 0x000fe200078208ff */
[----:B------:R-:W-:Y:S01]  /*7060*/  BSSY B0, `(.L_x_2123) ;  /* 0x0000059000007945 */ /* 0x000fe20003800000 */
[----:B------:R-:W-:Y:S02]  /*7070*/  ISETP.GE.AND P0, PT, R18, UR4, PT ;  /* 0x0000000412007c0c */ /* 0x000fe4000bf06270 */
[----:B------:R-:W-:Y:S02]  /*7080*/  LEA.HI.X R167, R94, R123, R93, 0x1, P1 ;  /* 0x0000007b5ea77211 */ /* 0x000fe400008f0c5d */
[----:B------:R-:W-:Y:S02]  /*7090*/  LEA R172, P4, R156, R116, 0x1 ;  /* 0x000000749cac7211 */ /* 0x000fe400078808ff */
[----:B--23--:R-:W-:Y:S01]  /*70a0*/  LEA R160, P5, R97, R122, 0x1 ;  /* 0x0000007a61a07211 */ /* 0x00cfe200078a08ff */
[----:B-1----:R1:W5:Y:S06]  /*70b0*/  LDG.E.128 R40, desc[UR6][R166.64] ;  /* 0x00000006a6287981 */ /* 0x00236c000c1e1d00 */
[----:B------:R-:W-:Y:S06]  /*70c0*/  @P0 BRA `(.L_x_2124) ;  /* 0x0000000400480947 */ /* 0x000fec0003800000 */
[----:B----45:R-:W-:Y:S01]  /*70d0*/  LOP3.LUT R39, R40, 0xffff0000, RZ, 0xc0, !PT ;  /* 0xffff000028277812 */ /* 0x030fe200078ec0ff */
[----:B------:R-:W-:Y:S01]  /*70e0*/  ULEA.HI UR26, UR4, UR4, URZ, 0x1 ;  /* 0x00000004041a7291 */ /* 0x000fe2000f8f083f */
[C---:B------:R-:W-:Y:S01]  /*70f0*/  SHF.L.U32 R44, R42.reuse, 0x10, RZ ;  /* 0x000000102a2c7819 */ /* 0x040fe200000006ff */
[----:B------:R-:W-:Y:S01]  /*7100*/  IMAD.MOV.U32 R158, RZ, RZ, RZ ;  /* 0x000000ffff9e7224 */ /* 0x000fe200078e00ff */
        /* <DEDUP_REMOVED lines=23> */
[----:B------:R3:W4:Y:S03]  /*7280*/  LDG.E.128 R24, desc[UR6][R10.64] ;  /* 0x000000060a187981 */ /* 0x000726000c1e1d00 */
        /* <DEDUP_REMOVED lines=54> */
.L_x_2124:
[----:B------:R-:W-:Y:S05]  /*75f0*/  BSYNC B0 ;  /* 0x0000000000007941 */ /* 0x000fea0003800000 */
.L_x_2123:
[----:B------:R-:W-:Y:S01]  /*7600*/  LEA.HI.X R173, R156, R115, R95, 0x1, P4 ;  /* 0x000000739cad7211 */ /* 0x000fe200020f0c5f */
[----:B------:R-:W-:Y:S01]  /*7610*/  BSSY B0, `(.L_x_2125) ;  /* 0x000005c000007945 */ /* 0x000fe20003800000 */
[----:B------:R-:W-:Y:S02]  /*7620*/  LEA.HI.X R161, R97, R123, R96, 0x1, P5 ;  /* 0x0000007b61a17211 */ /* 0x000fe400028f0c60 */
[----:B------:R-:W-:Y:S01]  /*7630*/  ISETP.GE.AND P4, PT, R15, UR4, PT ;  /* 0x000000040f007c0c */ /* 0x000fe2000bf86270 */
[----:B-----5:R2:W-:Y:S01]  /*7640*/  STG.E.128 desc[UR6][R172.64], R40 ;  /* 0x00000028ac007986 */ /* 0x0205e2000c101d06 */
[----:B-1----:R-:W-:Y:S02]  /*7650*/  LEA R166, P1, R99, R116, 0x1 ;  /* 0x0000007463a67211 */ /* 0x002fe400078208ff */
[----:B------:R-:W-:Y:S01]  /*7660*/  LEA R158, P0, R101, R122, 0x1 ;  /* 0x0000007a659e7211 */ /* 0x000fe200078008ff */
[----:B------:R2:W5:Y:S01]  /*7670*/  LDG.E.128 R44, desc[UR6][R160.64] ;  /* 0x00000006a02c7981 */ /* 0x000562000c1e1d00 */
[----:B------:R-:W-:Y:S02]  /*7680*/  LEA.HI.X R167, R99, R115, R98, 0x1, P1 ;  /* 0x0000007363a77211 */ /* 0x000fe400008f0c62 */
[----:B------:R-:W-:Y:S05]  /*7690*/  LEA.HI.X R159, R101, R123, R100, 0x1, P0 ;  /* 0x0000007b659f7211 */ /* 0x000fea00000f0c64 */
[----:B------:R-:W-:Y:S05]  /*76a0*/  @P4 BRA `(.L_x_2126) ;  /* 0x0000000400484947 */ /* 0x000fea0003800000 */
[C---:B----45:R-:W-:Y:S01]  /*76b0*/  LOP3.LUT R39, R44.reuse, 0xffff0000, RZ, 0xc0, !PT ;  /* 0xffff00002c277812 */ /* 0x070fe200078ec0ff */
[----:B------:R-:W-:Y:S01]  /*76c0*/  ULEA.HI UR26, UR4, UR4, URZ, 0x1 ;  /* 0x00000004041a7291 */ /* 0x000fe2000f8f083f */
[----:B--2---:R-:W-:Y:S01]  /*76d0*/  LOP3.LUT R41, R45, 0xffff0000, RZ, 0xc0, !PT ;  /* 0xffff00002d297812 */ /* 0x004fe200078ec0ff */
        /* <DEDUP_REMOVED lines=79> */
.L_x_2126:
[----:B------:R-:W-:Y:S05]  /*7bd0*/  BSYNC B0 ;  /* 0x0000000000007941 */ /* 0x000fea0003800000 */
.L_x_2125:
[----:B-----5:R1:W-:Y:S01]  /*7be0*/  STG.E.128 desc[UR6][R166.64], R44 ;  /* 0x0000002ca6007986 */ /* 0x0203e2000c101d06 */
[----:B------:R-:W-:Y:S01]  /*7bf0*/  ISETP.GE.AND P1, PT, R14, UR4, PT ;  /* 0x000000040e007c0c */ /* 0x000fe2000bf26270 */
[----:B------:R-:W-:Y:S01]  /*7c00*/  BSSY B0, `(.L_x_2127) ;  /* 0x0000057000007945 */ /* 0x000fe20003800000 */
[C---:B--2---:R-:W-:Y:S01]  /*7c10*/  LEA R160, P0, R103.reuse, R116, 0x1 ;  /* 0x0000007467a07211 */ /* 0x044fe200078008ff */
[----:B------:R1:W5:Y:S03]  /*7c20*/  LDG.E.128 R40, desc[UR6][R158.64] ;  /* 0x000000069e287981 */ /* 0x000366000c1e1d00 */
[----:B------:R-:W-:Y:S07]  /*7c30*/  LEA.HI.X R161, R103, R115, R102, 0x1, P0 ;  /* 0x0000007367a17211 */ /* 0x000fee00000f0c66 */
[----:B------:R-:W-:Y:S05]  /*7c40*/  @P1 BRA `(.L_x_2128) ;  /* 0x0000000400481947 */ /* 0x000fea0003800000 */
[----:B----45:R-:W-:Y:S01]  /*7c50*/  LOP3.LUT R39, R40, 0xffff0000, RZ, 0xc0, !PT ;  /* 0xffff000028277812 */ /* 0x030fe200078ec0ff */
[----:B------:R-:W-:Y:S01]  /*7c60*/  ULEA.HI UR26, UR4, UR4, URZ, 0x1 ;  /* 0x00000004041a7291 */ /* 0x000fe2000f8f083f */
[C---:B-1----:R-:W-:Y:S01]  /*7c70*/  SHF.L.U32 R44, R42.reuse, 0x10, RZ ;  /* 0x000000102a2c7819 */ /* 0x042fe200000006ff */
        /* <DEDUP_REMOVED lines=79> */
.L_x_2128:
[----:B------:R-:W-:Y:S05]  /*8170*/  BSYNC B0 ;  /* 0x0000000000007941 */ /* 0x000fea0003800000 */
.L_x_2127:
[----:B-----5:R2:W-:Y:S02]  /*8180*/  STG.E.128 desc[UR6][R160.64], R40 ;  /* 0x00000028a0007986 */ /* 0x0205e4000c101d06 */
.L_x_2122:
[----:B------:R-:W-:Y:S05]  /*8190*/  BSYNC B1 ;  /* 0x0000000000017941 */ /* 0x000fea0003800000 */
.L_x_2121:
[----:B------:R-:W-:Y:S04]  /*81a0*/  BSSY B1, `(.L_x_2129) ;  /* 0x000011d000017945 */ /* 0x000fe80003800000 */
[----:B------:R-:W-:Y:S05]  /*81b0*/  @!P3 BRA `(.L_x_2130) ;  /* 0x00000010006cb947 */ /* 0x000fea0003800000 */
[----:B----4-:R-:W4:Y:S01]  /*81c0*/  LDC.64 R4, c[0x0][0x338] ;  /* 0x0000ce00ff047b82 */ /* 0x010f220000000a00 */
[----:B------:R-:W-:Y:S01]  /*81d0*/  ISETP.GE.AND P0, PT, R18, UR4, PT ;  /* 0x0000000412007c0c */ /* 0x000fe2000bf06270 */
[----:B------:R-:W-:Y:S01]  /*81e0*/  BSSY B0, `(.L_x_2131) ;  /* 0x000005d000007945 */ /* 0x000fe20003800000 */
[----:B--23--:R-:W-:Y:S05]  /*81f0*/  MOV R117, R115 ;  /* 0x0000007300757202 */ /* 0x00cfea0000000f00 */
[----:B------:R-:W2:Y:S01]  /*8200*/  LDC.64 R2, c[0x0][0x248] ;  /* 0x00009200ff027b82 */ /* 0x000ea20000000a00 */
[----:B----4-:R-:W-:Y:S04]  /*8210*/  IMAD.WIDE.U32 R6, R4, 0xc0, R122 ;  /* 0x000000c004067825 */ /* 0x010fe800078e007a */
[----:B------:R-:W-:Y:S02]  /*8220*/  IMAD R5, R5, 0xc0, RZ ;  /* 0x000000c005057824 */ /* 0x000fe400078e02ff */
[----:B--2---:R-:W-:Y:S03]  /*8230*/  IMAD.WIDE.U32 R58, R2, 0xc0, R116 ;  /* 0x000000c0023a7825 */ /* 0x004fe600078e0074 */
[----:B------:R-:W-:Y:S01]  /*8240*/  IADD3 R7, R7, R5, RZ ;  /* 0x0000000507077210 */ /* 0x000fe20007ffe0ff */
[----:B------:R-:W-:Y:S04]  /*8250*/  IMAD R32, R3, 0xc0, RZ ;  /* 0x000000c003207824 */ /* 0x000fe800078e02ff */
[----:B------:R2:W5:Y:S01]  /*8260*/  LDG.E.128 R8, desc[UR6][R6.64] ;  /* 0x0000000606087981 */ /* 0x000562000c1e1d00 */
[----:B------:R-:W-:Y:S05]  /*8270*/  @P0 BRA `(.L_x_2132) ;  /* 0x00000004004c0947 */ /* 0x000fea0003800000 */
[----:B-----5:R-:W-:Y:S01]  /*8280*/  LOP3.LUT R35, R9, 0xffff0000, RZ, 0xc0, !PT ;  /* 0xffff000009237812 */ /* 0x020fe200078ec0ff */
[----:B------:R-:W-:Y:S01]  /*8290*/  ULEA.HI UR26, UR4, UR4, URZ, 0x1 ;  /* 0x00000004041a7291 */ /* 0x000fe2000f8f083f */
[C---:B------:R-:W-:Y:S01]  /*82a0*/  SHF.L.U32 R28, R10.reuse, 0x10, RZ ;  /* 0x000000100a1c7819 */ /* 0x040fe200000006ff */
[----:B------:R-:W-:Y:S01]  /*82b0*/  IMAD.MOV.U32 R4, RZ, RZ, RZ ;  /* 0x000000ffff047224 */ /* 0x000fe200078e00ff */
[----:B------:R-:W-:Y:S01]  /*82c0*/  LOP3.LUT R37, R10, 0xffff0000, RZ, 0xc0, !PT ;  /* 0xffff00000a257812 */ /* 0x000fe200078ec0ff */
[----:B------:R-:W-:Y:S01]  /*82d0*/  USHF.R.S32.HI UR26, URZ, 0x1, UR26 ;  /* 0x000000013f1a7899 */ /* 0x000fe2000801141a */
[----:B------:R-:W-:Y:S01]  /*82e0*/  LOP3.LUT R39, R11, 0xffff0000, RZ, 0xc0, !PT ;  /* 0xffff00000b277812 */ /* 0x000fe200078ec0ff */
[----:B------:R-:W-:Y:S01]  /*82f0*/  IMAD.U32 R26, R9, 0x10000, RZ ;  /* 0x00010000091a7824 */ /* 0x000fe200078e00ff */
[----:B------:R-:W-:Y:S01]  /*8300*/  LOP3.LUT R33, R8, 0xffff0000, RZ, 0xc0, !PT ;  /* 0xffff000008217812 */ /* 0x000fe200078ec0ff */
[----:B------:R-:W-:Y:S02]  /*8310*/  IMAD.U32 R30, R11, 0x10000, RZ ;  /* 0x000100000b1e7824 */ /* 0x000fe400078e00ff */
[----:B------:R-:W-:Y:S01]  /*8320*/  ISETP.GE.AND P1, PT, R18, UR26, PT ;  /* 0x0000001a12007c0c */ /* 0x000fe2000bf26270 */
[----:B------:R-:W-:Y:S01]  /*8330*/  IMAD.U32 R31, R8, 0x10000, RZ ;  /* 0x00010000081f7824 */ /* 0x000fe200078e00ff */
[----:B------:R-:W-:Y:S11]  /*8340*/  MOV R0, UR26 ;  /* 0x0000001a00007c02 */ /* 0x000ff60008000f00 */
[----:B------:R-:W-:Y:S02]  /*8350*/  @P1 IMAD R4, RZ, RZ, -UR26 ;  /* 0x8000001aff041e24 */ /* 0x000fe4000f8e02ff */
[----:B------:R-:W-:Y:S03]  /*8360*/  @P1 IMAD R0, RZ, RZ, -UR26 ;  /* 0x8000001aff001e24 */ /* 0x000fe6000f8e02ff */
[----:B------:R-:W-:Y:S04]  /*8370*/  IADD3 R5, P0, R86, R4, RZ ;  /* 0x0000000456057210 */ /* 0x000fe80007f1e0ff */
[----:B------:R-:W-:Y:S02]  /*8380*/  LEA.HI.X.SX32 R4, R4, R85, 0x1, P0 ;  /* 0x0000005504047211 */ /* 0x000fe400000f0eff */
[C---:B-1----:R-:W-:Y:S04]  /*8390*/  LEA R44, P0, R5.reuse, R124, 0x1 ;  /* 0x0000007c052c7211 */ /* 0x042fe800078008ff */
[----:B------:R-:W-:Y:S02]  /*83a0*/  LEA.HI.X R45, R5, R125, R4, 0x1, P0 ;  /* 0x0000007d052d7211 */ /* 0x000fe400000f0c04 */
[C---:B------:R-:W-:Y:S04]  /*83b0*/  LEA R2, P0, R0.reuse, R6, 0x1 ;  /* 0x0000000600027211 */ /* 0x040fe800078008ff */
[----:B------:R-:W-:Y:S01]  /*83c0*/  LEA.HI.X.SX32 R3, R0, R7, 0x1, P0 ;  /* 0x0000000700037211 */ /* 0x000fe200000f0eff */
[----:B------:R-:W-:Y:S01]  /*83d0*/  IMAD.MOV.U32 R0, RZ, RZ, RZ ;  /* 0x000000ffff007224 */ /* 0x000fe200078e00ff */
[----:B------:R-:W-:Y:S01]  /*83e0*/  @P1 IADD3 R0, RZ, -UR26, RZ ;  /* 0x8000001aff001c10 */ /* 0x000fe2000fffe0ff */
[----:B------:R-:W3:Y:S03]  /*83f0*/  LDG.E.128 R44, desc[UR6][R44.64] ;  /* 0x000000062c2c7981 */ /* 0x000ee6000c1e1d00 */
[----:B------:R-:W-:Y:S04]  /*8400*/  IADD3 R25, P0, R86, R0, RZ ;  /* 0x0000000056197210 */ /* 0x000fe80007f1e0ff */
[----:B------:R-:W-:Y:S01]  /*8410*/  LEA.HI.X.SX32 R0, R0, R85, 0x1, P0 ;  /* 0x0000005500007211 */ /* 0x000fe200000f0eff */
[----:B--2---:R3:W2:Y:S01]  /*8420*/  LDG.E.128 R4, desc[UR6][R2.64] ;  /* 0x0000000602047981 */ /* 0x0046a2000c1e1d00 */
[C---:B------:R-:W-:Y:S04]  /*8430*/  LEA R22, P0, R25.reuse, R126, 0x1 ;  /* 0x0000007e19167211 */ /* 0x040fe800078008ff */
[----:B------:R-:W-:Y:S05]  /*8440*/  LEA.HI.X R23, R25, R127, R0, 0x1, P0 ;  /* 0x0000007f19177211 */ /* 0x000fea00000f0c00 */
[----:B------:R1:W4:Y:S01]  /*8450*/  LDG.E.128 R40, desc[UR6][R22.64] ;  /* 0x0000000616287981 */ /* 0x000322000c1e1d00 */
[----:B---3--:R-:W-:Y:S01]  /*8460*/  SHF.L.U32 R3, R45, 0x10, RZ ;  /* 0x000000102d037819 */ /* 0x008fe200000006ff */
[----:B------:R-:W-:Y:S01]  /*8470*/  IMAD.U32 R9, R47, 0x10000, RZ ;  /* 0x000100002f097824 */ /* 0x000fe200078e00ff */
[----:B------:R-:W-:Y:S01]  /*8480*/  LOP3.LUT R10, R46, 0xffff0000, RZ, 0xc0, !PT ;  /* 0xffff00002e0a7812 */ /* 0x000fe200078ec0ff */
[----:B------:R-:W-:Y:S01]  /*8490*/  IMAD.U32 R0, R44, 0x10000, RZ ;  /* 0x000100002c007824 */ /* 0x000fe200078e00ff */
[----:B-1----:R-:W-:Y:S01]  /*84a0*/  LOP3.LUT R22, R45, 0xffff0000, RZ, 0xc0, !PT ;  /* 0xffff00002d167812 */ /* 0x002fe200078ec0ff */
[----:B------:R-:W-:Y:S01]  /*84b0*/  IMAD.U32 R11, R46, 0x10000, RZ ;  /* 0x000100002e0b7824 */ /* 0x000fe200078e00ff */
[----:B------:R-:W-:Y:S01]  /*84c0*/  LOP3.LUT R2, R44, 0xffff0000, RZ, 0xc0, !PT ;  /* 0xffff00002c027812 */ /* 0x000fe200078ec0ff */
[----:B------:R-:W-:Y:S01]  /*84d0*/  @!P1 FADD.FTZ R9, -R9, -RZ ;  /* 0x800000ff09099221 */ /* 0x000fe20000010100 */
[C---:B--2---:R-:W-:Y:S01]  /*84e0*/  SHF.L.U32 R29, R4.reuse, 0x10, RZ ;  /* 0x00000010041d7819 */ /* 0x044fe200000006ff */
[----:B------:R-:W-:Y:S01]  /*84f0*/  IMAD.U32 R12, R7, 0x10000, RZ ;  /* 0x00010000070c7824 */ /* 0x000fe200078e00ff */
        /* <DEDUP_REMOVED lines=12> */
[----:B------:R-:W-:Y:S01]  /*85c0*/  @!P1 FADD.FTZ R11, -R11, -RZ ;  /* 0x800000ff0b0b9221 */ /* 0x000fe20000010100 */
[----:B------:R-:W-:Y:S01]  /*85d0*/  FMUL.FTZ R7, R12, R9 ;  /* 0x000000090c077220 */ /* 0x000fe20000410000 */
[----:B----4-:R-:W-:Y:S01]  /*85e0*/  SHF.L.U32 R9, R40, 0x10, RZ ;  /* 0x0000001028097819 */ /* 0x010fe200000006ff */
[----:B------:R-:W-:Y:S01]  /*85f0*/  FMUL.FTZ R3, R4, R3 ;  /* 0x0000000304037220 */ /* 0x000fe20000410000 */
[----:B------:R-:W-:Y:S01]  /*8600*/  LOP3.LUT R12, R41, 0xffff0000, RZ, 0xc0, !PT ;  /* 0xffff0000290c7812 */ /* 0x000fe200078ec0ff */
[----:B------:R-:W-:Y:S01]  /*8610*/  @!P1 FADD.FTZ R8, -R8, -RZ ;  /* 0x800000ff08089221 */ /* 0x000fe20000010100 */
[----:B------:R-:W-:Y:S01]  /*8620*/  FMUL.FTZ R6, R25, R10 ;  /* 0x0000000a19067220 */ /* 0x000fe20000410000 */
[----:B------:R-:W-:Y:S01]  /*8630*/  LOP3.LUT R10, R40, 0xffff0000, RZ, 0xc0, !PT ;  /* 0xffff0000280a7812 */ /* 0x000fe200078ec0ff */
[----:B------:R-:W-:Y:S01]  /*8640*/  FMUL.FTZ R0, R29, R0 ;  /* 0x000000001d007220 */ /* 0x000fe20000410000 */
[----:B------:R-:W-:Y:S01]  /*8650*/  LOP3.LUT R25, R43, 0xffff0000, RZ, 0xc0, !PT ;  /* 0xffff00002b197812 */ /* 0x000fe200078ec0ff */
[----:B------:R-:W-:Y:S01]  /*8660*/  FMUL.FTZ R4, R5, R22 ;  /* 0x0000001605047220 */ /* 0x000fe20000410000 */
[----:B------:R-:W-:Y:S01]  /*8670*/  SHF.L.U32 R22, R42, 0x10, RZ ;  /* 0x000000102a167819 */ /* 0x000fe200000006ff */
[----:B------:R-:W-:Y:S01]  /*8680*/  FMUL.FTZ R2, R27, R2 ;  /* 0x000000021b027220 */ /* 0x000fe20000410000 */
[----:B------:R-:W-:Y:S01]  /*8690*/  FMUL.FTZ R5, R24, R11 ;  /* 0x0000000b18057220 */ /* 0x000fe20000410000 */
[----:B------:R-:W-:Y:S02]  /*86a0*/  IMAD.U32 R11, R41, 0x10000, RZ ;  /* 0x00010000290b7824 */ /* 0x000fe400078e00ff */
[----:B------:R-:W-:Y:S01]  /*86b0*/  FMUL.FTZ R8, R23, R8 ;  /* 0x0000000817087220 */ /* 0x000fe20000410000 */
[----:B------:R-:W-:Y:S01]  /*86c0*/  LOP3.LUT R23, R42, 0xffff0000, RZ, 0xc0, !PT ;  /* 0xffff00002a177812 */ /* 0x000fe200078ec0ff */
[----:B------:R-:W-:Y:S01]  /*86d0*/  FFMA.FTZ R0, R31, R9, R0 ;  /* 0x000000091f007223 */ /* 0x000fe20000010000 */
[----:B------:R-:W-:Y:S01]  /*86e0*/  FFMA.FTZ R2, R33, R10, R2 ;  /* 0x0000000a21027223 */ /* 0x000fe20000010002 */
[----:B------:R-:W-:Y:S02]  /*86f0*/  IMAD.U32 R24, R43, 0x10000, RZ ;  /* 0x000100002b187824 */ /* 0x000fe400078e00ff */
[----:B------:R-:W-:Y:S01]  /*8700*/  FFMA.FTZ R3, R26, R11, R3 ;  /* 0x0000000b1a037223 */ /* 0x000fe20000010003 */
        /* <DEDUP_REMOVED lines=9> */
[----:B------:R-:W-:Y:S02]  /*87a0*/  MOV R8, R0 ;  /* 0x0000000000087202 */ /* 0x000fe40000000f00 */
.L_x_2132:
[----:B------:R-:W-:Y:S05]  /*87b0*/  BSYNC B0 ;  /* 0x0000000000007941 */ /* 0x000fea0003800000 */
.L_x_2131:
[----:B------:R-:W-:Y:S01]  /*87c0*/  LEA R2, P4, R105, R122, 0x1 ;  /* 0x0000007a69027211 */ /* 0x000fe200078808ff */
[----:B------:R-:W-:Y:S01]  /*87d0*/  IMAD.IADD R59, R59, 0x1, R32 ;  /* 0x000000013b3b7824 */ /* 0x000fe200078e0220 */
[----:B------:R-:W-:Y:S01]  /*87e0*/  ISETP.GE.AND P3, PT, R15, UR4, PT ;  /* 0x000000040f007c0c */ /* 0x000fe2000bf66270 */
[----:B------:R-:W-:Y:S01]  /*87f0*/  BSSY B0, `(.L_x_2133) ;  /* 0x000005b000007945 */ /* 0x000fe20003800000 */
[----:B------:R-:W-:Y:S02]  /*8800*/  LEA.HI.X R3, R105, R123, R104, 0x1, P4 ;  /* 0x0000007b69037211 */ /* 0x000fe400020f0c68 */
[----:B-----5:R3:W-:Y:S01]  /*8810*/  STG.E.128 desc[UR6][R58.64], R8 ;  /* 0x000000083a007986 */ /* 0x0207e2000c101d06 */
[----:B------:R-:W-:Y:S02]  /*8820*/  LEA R56, P1, R107, R116, 0x1 ;  /* 0x000000746b387211 */ /* 0x000fe400078208ff */
[----:B------:R-:W-:Y:S02]  /*8830*/  LEA R48, P0, R109, R122, 0x1 ;  /* 0x0000007a6d307211 */ /* 0x000fe400078008ff */
[----:B------:R3:W5:Y:S01]  /*8840*/  LDG.E.128 R36, desc[UR6][R2.64] ;  /* 0x0000000602247981 */ /* 0x000762000c1e1d00 */
[----:B------:R-:W-:Y:S02]  /*8850*/  LEA.HI.X R57, R107, R115, R106, 0x1, P1 ;  /* 0x000000736b397211 */ /* 0x000fe400008f0c6a */
[----:B------:R-:W-:Y:S01]  /*8860*/  LEA.HI.X R49, R109, R123, R108, 0x1, P0 ;  /* 0x0000007b6d317211 */ /* 0x000fe200000f0c6c */
[----:B------:R-:W-:Y:S07]  /*8870*/  @P3 BRA `(.L_x_2134) ;  /* 0x0000000400483947 */ /* 0x000fee0003800000 */
[----:B-----5:R-:W-:Y:S01]  /*8880*/  LOP3.LUT R33, R36, 0xffff0000, RZ, 0xc0, !PT ;  /* 0xffff000024217812 */ /* 0x020fe200078ec0ff */
[----:B------:R-:W-:Y:S01]  /*8890*/  ULEA.HI UR26, UR4, UR4, URZ, 0x1 ;  /* 0x00000004041a7291 */ /* 0x000fe2000f8f083f */
[C---:B------:R-:W-:Y:S01]  /*88a0*/  LOP3.LUT R35, R37.reuse, 0xffff0000, RZ, 0xc0, !PT ;  /* 0xffff000025237812 */ /* 0x040fe200078ec0ff */
[----:B------:R-:W-:Y:S01]  /*88b0*/  IMAD.MOV.U32 R4, RZ, RZ, RZ ;  /* 0x000000ffff047224 */ /* 0x000fe200078e00ff */
[----:B------:R-:W-:Y:S01]  /*88c0*/  SHF.L.U32 R28, R38, 0x10, RZ ;  /* 0x00000010261c7819 */ /* 0x000fe200000006ff */
[----:B------:R-:W-:Y:S01]  /*88d0*/  USHF.R.S32.HI UR26, URZ, 0x1, UR26 ;  /* 0x000000013f1a7899 */ /* 0x000fe2000801141a */
[----:B------:R-:W-:Y:S02]  /*88e0*/  IMAD.U32 R31, R36, 0x10000, RZ ;  /* 0x00010000241f7824 */ /* 0x000fe400078e00ff */
[----:B------:R-:W-:Y:S01]  /*88f0*/  IMAD.U32 R26, R37, 0x10000, RZ ;  /* 0x00010000251a7824 */ /* 0x000fe200078e00ff */
[----:B------:R-:W-:Y:S01]  /*8900*/  LOP3.LUT R37, R38, 0xffff0000, RZ, 0xc0, !PT ;  /* 0xffff000026257812 */ /* 0x000fe200078ec0ff */
[----:B------:R-:W-:Y:S01]  /*8910*/  IMAD.U32 R30, R39, 0x10000, RZ ;  /* 0x00010000271e7824 */ /* 0x000fe200078e00ff */
[----:B------:R-:W-:Y:S02]  /*8920*/  ISETP.GE.AND P1, PT, R15, UR26, PT ;  /* 0x0000001a0f007c0c */ /* 0x000fe4000bf26270 */
[----:B------:R-:W-:Y:S02]  /*8930*/  MOV R0, UR26 ;  /* 0x0000001a00007c02 */ /* 0x000fe40008000f00 */
[----:B------:R-:W-:Y:S09]  /*8940*/  LOP3.LUT R39, R39, 0xffff0000, RZ, 0xc0, !PT ;  /* 0xffff000027277812 */ /* 0x000ff200078ec0ff */
[----:B------:R-:W-:Y:S02]  /*8950*/  @P1 IMAD R4, RZ, RZ, -UR26 ;  /* 0x8000001aff041e24 */ /* 0x000fe4000f8e02ff */
[----:B------:R-:W-:Y:S03]  /*8960*/  @P1 IMAD R0, RZ, RZ, -UR26 ;  /* 0x8000001aff001e24 */ /* 0x000fe6000f8e02ff */
[----:B------:R-:W-:Y:S04]  /*8970*/  IADD3 R5, P0, R136, R4, RZ ;  /* 0x0000000488057210 */ /* 0x000fe80007f1e0ff */
[----:B------:R-:W-:Y:S02]  /*8980*/  LEA.HI.X.SX32 R4, R4, R129, 0x1, P0 ;  /* 0x0000008104047211 */ /* 0x000fe400000f0eff */
[C---:B-1----:R-:W-:Y:S04]  /*8990*/  LEA R44, P0, R5.reuse, R124, 0x1 ;  /* 0x0000007c052c7211 */ /* 0x042fe800078008ff */
[----:B------:R-:W-:Y:S02]  /*89a0*/  LEA.HI.X R45, R5, R125, R4, 0x1, P0 ;  /* 0x0000007d052d7211 */ /* 0x000fe400000f0c04 */
[C---:B---3--:R-:W-:Y:S04]  /*89b0*/  LEA R2, P0, R0.reuse, R2, 0x1 ;  /* 0x0000000200027211 */ /* 0x048fe800078008ff */
        /* <DEDUP_REMOVED lines=10> */
[C---:B---3--:R-:W-:Y:S01]  /*8a60*/  SHF.L.U32 R3, R45.reuse, 0x10, RZ ;  /* 0x000000102d037819 */ /* 0x048fe200000006ff */
[----:B------:R-:W-:Y:S01]  /*8a70*/  IMAD.U32 R0, R44, 0x10000, RZ ;  /* 0x000100002c007824 */ /* 0x000fe200078e00ff */
[----:B------:R-:W-:Y:S01]  /*8a80*/  LOP3.LUT R22, R45, 0xffff0000, RZ, 0xc0, !PT ;  /* 0xffff00002d167812 */ /* 0x000fe200078ec0ff */
[C---:B------:R-:W-:Y:S01]  /*8a90*/  IMAD.U32 R11, R46.reuse, 0x10000, RZ ;  /* 0x000100002e0b7824 */ /* 0x040fe200078e00ff */
[----:B------:R-:W-:Y:S01]  /*8aa0*/  LOP3.LUT R10, R46, 0xffff0000, RZ, 0xc0, !PT ;  /* 0xffff00002e0a7812 */ /* 0x000fe200078ec0ff */
[----:B------:R-:W-:Y:S01]  /*8ab0*/  @!P1 FADD.FTZ R3, -R3, -RZ ;  /* 0x800000ff03039221 */ /* 0x000fe20000010100 */
[----:B-1----:R-:W-:Y:S01]  /*8ac0*/  SHF.L.U32 R9, R47, 0x10, RZ ;  /* 0x000000102f097819 */ /* 0x002fe200000006ff */
[----:B------:R-:W-:Y:S01]  /*8ad0*/  @!P1 FADD.FTZ R22, -R22, -RZ ;  /* 0x800000ff16169221 */ /* 0x000fe20000010100 */
[----:B------:R-:W-:Y:S01]  /*8ae0*/  LOP3.LUT R2, R44, 0xffff0000, RZ, 0xc0, !PT ;  /* 0xffff00002c027812 */ /* 0x000fe200078ec0ff */
[C---:B--2---:R-:W-:Y:S01]  /*8af0*/  IMAD.U32 R29, R4.reuse, 0x10000, RZ ;  /* 0x00010000041d7824 */ /* 0x044fe200078e00ff */
[----:B------:R-:W-:Y:S01]  /*8b00*/  LOP3.LUT R27, R4, 0xffff0000, RZ, 0xc0, !PT ;  /* 0xffff0000041b7812 */ /* 0x000fe200078ec0ff */
[----:B------:R-:W-:Y:S01]  /*8b10*/  @!P1 FADD.FTZ R10, -R10, -RZ ;  /* 0x800000ff0a0a9221 */ /* 0x000fe20000010100 */
[----:B------:R-:W-:Y:S01]  /*8b20*/  SHF.L.U32 R4, R5, 0x10, RZ ;  /* 0x0000001005047819 */ /* 0x000fe200000006ff */
[----:B------:R-:W-:Y:S01]  /*8b30*/  @!P1 FADD.FTZ R9, -R9, -RZ ;  /* 0x800000ff09099221 */ /* 0x000fe20000010100 */
[----:B------:R-:W-:Y:S01]  /*8b40*/  LOP3.LUT R8, R47, 0xffff0000, RZ, 0xc0, !PT ;  /* 0xffff00002f087812 */ /* 0x000fe200078ec0ff */
        /* <DEDUP_REMOVED lines=10> */
[----:B------:R-:W-:Y:S01]  /*8bf0*/  @!P1 FADD.FTZ R8, -R8, -RZ ;  /* 0x800000ff08089221 */ /* 0x000fe20000010100 */
[----:B------:R-:W-:Y:S01]  /*8c00*/  FMUL.FTZ R6, R25, R10 ;  /* 0x0000000a19067220 */ /* 0x000fe20000410000 */
[----:B----4-:R-:W-:Y:S01]  /*8c10*/  LOP3.LUT R10, R40, 0xffff0000, RZ, 0xc0, !PT ;  /* 0xffff0000280a7812 */ /* 0x010fe200078ec0ff */
[----:B------:R-:W-:Y:S01]  /*8c20*/  FMUL.FTZ R7, R12, R9 ;  /* 0x000000090c077220 */ /* 0x000fe20000410000 */
[----:B------:R-:W-:Y:S01]  /*8c30*/  LOP3.LUT R12, R41, 0xffff0000, RZ, 0xc0, !PT ;  /* 0xffff0000290c7812 */ /* 0x000fe200078ec0ff */
[----:B------:R-:W-:Y:S01]  /*8c40*/  FMUL.FTZ R0, R29, R0 ;  /* 0x000000001d007220 */ /* 0x000fe20000410000 */
[----:B------:R-:W-:Y:S01]  /*8c50*/  LOP3.LUT R25, R43, 0xffff0000, RZ, 0xc0, !PT ;  /* 0xffff00002b197812 */ /* 0x000fe200078ec0ff */
[----:B------:R-:W-:Y:S01]  /*8c60*/  FMUL.FTZ R5, R24, R11 ;  /* 0x0000000b18057220 */ /* 0x000fe20000410000 */
[----:B------:R-:W-:Y:S01]  /*8c70*/  SHF.L.U32 R11, R41, 0x10, RZ ;  /* 0x00000010290b7819 */ /* 0x000fe200000006ff */
[----:B------:R-:W-:Y:S01]  /*8c80*/  IMAD.U32 R9, R40, 0x10000, RZ ;  /* 0x0001000028097824 */ /* 0x000fe200078e00ff */
[----:B------:R-:W-:Y:S01]  /*8c90*/  SHF.L.U32 R24, R43, 0x10, RZ ;  /* 0x000000102b187819 */ /* 0x000fe200000006ff */
[----:B------:R-:W-:Y:S01]  /*8ca0*/  FMUL.FTZ R2, R27, R2 ;  /* 0x000000021b027220 */ /* 0x000fe20000410000 */
[----:B------:R-:W-:Y:S01]  /*8cb0*/  FMUL.FTZ R8, R23, R8 ;  /* 0x0000000817087220 */ /* 0x000fe20000410000 */
[C---:B------:R-:W-:Y:S01]  /*8cc0*/  LOP3.LUT R23, R42.reuse, 0xffff0000, RZ, 0xc0, !PT ;  /* 0xffff00002a177812 */ /* 0x040fe200078ec0ff */
[----:B------:R-:W-:Y:S02]  /*8cd0*/  IMAD.U32 R22, R42, 0x10000, RZ ;  /* 0x000100002a167824 */ /* 0x000fe400078e00ff */
[----:B------:R-:W-:Y:S01]  /*8ce0*/  FFMA.FTZ R0, R31, R9, R0 ;  /* 0x000000091f007223 */ /* 0x000fe20000010000 */
[----:B------:R-:W-:Y:S01]  /*8cf0*/  FFMA.FTZ R2, R33, R10, R2 ;  /* 0x0000000a21027223 */ /* 0x000fe20000010002 */
[----:B------:R-:W-:Y:S01]  /*8d00*/  FFMA.FTZ R3, R26, R11, R3 ;  /* 0x0000000b1a037223 */ /* 0x000fe20000010003 */
        /* <DEDUP_REMOVED lines=9> */
.L_x_2134:
[----:B------:R-:W-:Y:S05]  /*8da0*/  BSYNC B0 ;  /* 0x0000000000007941 */ /* 0x000fea0003800000 */
.L_x_2133:
[----:B-----5:R4:W-:Y:S01]  /*8db0*/  STG.E.128 desc[UR6][R56.64], R36 ;  /* 0x0000002438007986 */ /* 0x0209e2000c101d06 */
[----:B------:R-:W-:Y:S01]  /*8dc0*/  ISETP.GE.AND P1, PT, R14, UR4, PT ;  /* 0x000000040e007c0c */ /* 0x000fe2000bf26270 */
[----:B------:R-:W-:Y:S01]  /*8dd0*/  BSSY B0, `(.L_x_2135) ;  /* 0x0000058000007945 */ /* 0x000fe20003800000 */
[C---:B---3--:R-:W-:Y:S01]  /*8de0*/  LEA R58, P0, R111.reuse, R116, 0x1 ;  /* 0x000000746f3a7211 */ /* 0x048fe200078008ff */
[----:B------:R4:W5:Y:S03]  /*8df0*/  LDG.E.128 R8, desc[UR6][R48.64] ;  /* 0x0000000630087981 */ /* 0x000966000c1e1d00 */
[----:B------:R-:W-:Y:S07]  /*8e00*/  LEA.HI.X R59, R111, R115, R110, 0x1, P0 ;  /* 0x000000736f3b7211 */ /* 0x000fee00000f0c6e */
[----:B------:R-:W-:Y:S05]  /*8e10*/  @P1 BRA `(.L_x_2136) ;  /* 0x00000004004c1947 */ /* 0x000fea0003800000 */
[----:B-----5:R-:W-:Y:S01]  /*8e20*/  LOP3.LUT R35, R9, 0xffff0000, RZ, 0xc0, !PT ;  /* 0xffff000009237812 */ /* 0x020fe200078ec0ff */
[----:B------:R-:W-:Y:S01]  /*8e30*/  ULEA.HI UR26, UR4, UR4, URZ, 0x1 ;  /* 0x00000004041a7291 */ /* 0x000fe2000f8f083f */
[C---:B------:R-:W-:Y:S01]  /*8e40*/  SHF.L.U32 R28, R10.reuse, 0x10, RZ ;  /* 0x000000100a1c7819 */ /* 0x040fe200000006ff */
[----:B------:R-:W-:Y:S01]  /*8e50*/  IMAD.MOV.U32 R23, RZ, RZ, RZ ;  /* 0x000000ffff177224 */ /* 0x000fe200078e00ff */
[----:B----4-:R-:W-:Y:S01]  /*8e60*/  LOP3.LUT R37, R10, 0xffff0000, RZ, 0xc0, !PT ;  /* 0xffff00000a257812 */ /* 0x010fe200078ec0ff */
[----:B------:R-:W-:Y:S01]  /*8e70*/  USHF.R.S32.HI UR26, URZ, 0x1, UR26 ;  /* 0x000000013f1a7899 */ /* 0x000fe2000801141a */
[----:B------:R-:W-:Y:S01]  /*8e80*/  LOP3.LUT R39, R11, 0xffff0000, RZ, 0xc0, !PT ;  /* 0xffff00000b277812 */ /* 0x000fe200078ec0ff */
[----:B------:R-:W-:Y:S01]  /*8e90*/  IMAD.MOV.U32 R27, RZ, RZ, RZ ;  /* 0x000000ffff1b7224 */ /* 0x000fe200078e00ff */
[----:B------:R-:W-:Y:S01]  /*8ea0*/  LOP3.LUT R33, R8, 0xffff0000, RZ, 0xc0, !PT ;  /* 0xffff000008217812 */ /* 0x000fe200078ec0ff */
[----:B------:R-:W-:Y:S02]  /*8eb0*/  IMAD.U32 R26, R9, 0x10000, RZ ;  /* 0x00010000091a7824 */ /* 0x000fe400078e00ff */
[----:B------:R-:W-:Y:S01]  /*8ec0*/  ISETP.GE.AND P1, PT, R14, UR26, PT ;  /* 0x0000001a0e007c0c */ /* 0x000fe2000bf26270 */
[----:B------:R-:W-:Y:S01]  /*8ed0*/  IMAD.U32 R30, R11, 0x10000, RZ ;  /* 0x000100000b1e7824 */ /* 0x000fe200078e00ff */
[----:B------:R-:W-:Y:S01]  /*8ee0*/  MOV R5, UR26 ;  /* 0x0000001a00057c02 */ /* 0x000fe20008000f00 */
[----:B------:R-:W-:Y:S10]  /*8ef0*/  IMAD.U32 R31, R8, 0x10000, RZ ;  /* 0x00010000081f7824 */ /* 0x000ff400078e00ff */
[----:B------:R-:W-:Y:S01]  /*8f00*/  @P1 IADD3 R27, RZ, -UR26, RZ ;  /* 0x8000001aff1b1c10 */ /* 0x000fe2000fffe0ff */
[----:B------:R-:W-:Y:S02]  /*8f10*/  @P1 IMAD R23, RZ, RZ, -UR26 ;  /* 0x8000001aff171e24 */ /* 0x000fe4000f8e02ff */
[----:B------:R-:W-:Y:S03]  /*8f20*/  @P1 IMAD R5, RZ, RZ, -UR26 ;  /* 0x8000001aff051e24 */ /* 0x000fe6000f8e02ff */
[C---:B--2---:R-:W-:Y:S04]  /*8f30*/  IADD3 R7, P0, R134.reuse, R23, RZ ;  /* 0x0000001786077210 */ /* 0x044fe80007f1e0ff */
[----:B------:R-:W-:Y:S02]  /*8f40*/  LEA.HI.X.SX32 R0, R23, R128, 0x1, P0 ;  /* 0x0000008017007211 */ /* 0x000fe400000f0eff */
[C---:B-1----:R-:W-:Y:S04]  /*8f50*/  LEA R44, P0, R7.reuse, R124, 0x1 ;  /* 0x0000007c072c7211 */ /* 0x042fe800078008ff */
[----:B------:R-:W-:Y:S02]  /*8f60*/  LEA.HI.X R45, R7, R125, R0, 0x1, P0 ;  /* 0x0000007d072d7211 */ /* 0x000fe400000f0c00 */
[C---:B------:R-:W-:Y:S04]  /*8f70*/  LEA R2, P0, R5.reuse, R48, 0x1 ;  /* 0x0000003005027211 */ /* 0x040fe800078008ff */
[----:B------:R-:W-:Y:S01]  /*8f80*/  LEA.HI.X.SX32 R3, R5, R49, 0x1, P0 ;  /* 0x0000003105037211 */ /* 0x000fe200000f0eff */
[----:B------:R-:W2:Y:S01]  /*8f90*/  LDG.E.128 R44, desc[UR6][R44.64] ;  /* 0x000000062c2c7981 */ /* 0x000ea2000c1e1d00 */
[----:B------:R-:W-:Y:S04]  /*8fa0*/  IADD3 R25, P0, R134, R27, RZ ;  /* 0x0000001b86197210 */ /* 0x000fe80007f1e0ff */
[----:B------:R-:W-:Y:S02]  /*8fb0*/  LEA.HI.X.SX32 R0, R27, R128, 0x1, P0 ;  /* 0x000000801b007211 */ /* 0x000fe400000f0eff */
[C---:B------:R-:W-:Y:S01]  /*8fc0*/  LEA R22, P0, R25.reuse, R126, 0x1 ;  /* 0x0000007e19167211 */ /* 0x040fe200078008ff */
[----:B------:R2:W3:Y:S03]  /*8fd0*/  LDG.E.128 R4, desc[UR6][R2.64] ;  /* 0x0000000602047981 */ /* 0x0004e6000c1e1d00 */
[----:B------:R-:W-:Y:S05]  /*8fe0*/  LEA.HI.X R23, R25, R127, R0, 0x1, P0 ;  /* 0x0000007f19177211 */ /* 0x000fea00000f0c00 */
[----:B------:R1:W4:Y:S01]  /*8ff0*/  LDG.E.128 R40, desc[UR6][R22.64] ;  /* 0x0000000616287981 */ /* 0x000322000c1e1d00 */
[----:B--2---:R-:W-:Y:S01]  /*9000*/  SHF.L.U32 R3, R45, 0x10, RZ ;  /* 0x000000102d037819 */ /* 0x004fe200000006ff */
[----:B------:R-:W-:Y:S01]  /*9010*/  IMAD.U32 R9, R47, 0x10000, RZ ;  /* 0x000100002f097824 */ /* 0x000fe200078e00ff */
[----:B------:R-:W-:Y:S01]  /*9020*/  LOP3.LUT R10, R46, 0xffff0000, RZ, 0xc0, !PT ;  /* 0xffff00002e0a7812 */ /* 0x000fe200078ec0ff */
[----:B------:R-:W-:Y:S01]  /*9030*/  IMAD.U32 R0, R44, 0x10000, RZ ;  /* 0x000100002c007824 */ /* 0x000fe200078e00ff */
[----:B-1----:R-:W-:Y:S01]  /*9040*/  LOP3.LUT R22, R45, 0xffff0000, RZ, 0xc0, !PT ;  /* 0xffff00002d167812 */ /* 0x002fe200078ec0ff */
[----:B------:R-:W-:Y:S01]  /*9050*/  IMAD.U32 R11, R46, 0x10000, RZ ;  /* 0x000100002e0b7824 */ /* 0x000fe200078e00ff */
[----:B------:R-:W-:Y:S01]  /*9060*/  LOP3.LUT R2, R44, 0xffff0000, RZ, 0xc0, !PT ;  /* 0xffff00002c027812 */ /* 0x000fe200078ec0ff */
[----:B------:R-:W-:Y:S01]  /*9070*/  @!P1 FADD.FTZ R9, -R9, -RZ ;  /* 0x800000ff09099221 */ /* 0x000fe20000010100 */
[C---:B---3--:R-:W-:Y:S01]  /*9080*/  SHF.L.U32 R29, R4.reuse, 0x10, RZ ;  /* 0x00000010041d7819 */ /* 0x048fe200000006ff */
        /* <DEDUP_REMOVED lines=44> */
.L_x_2136:
[----:B------:R-:W-:Y:S05]  /*9350*/  BSYNC B0 ;  /* 0x0000000000007941 */ /* 0x000fea0003800000 */
.L_x_2135:
[----:B-----5:R3:W-:Y:S02]  /*9360*/  STG.E.128 desc[UR6][R58.64], R8 ;  /* 0x000000083a007986 */ /* 0x0207e4000c101d06 */
.L_x_2130:
[----:B------:R-:W-:Y:S05]  /*9370*/  BSYNC B1 ;  /* 0x0000000000017941 */ /* 0x000fea0003800000 */
.L_x_2129:
[----:B------:R-:W5:Y:S01]  /*9380*/  LDC R3, c[0x0][0x2e0] ;  /* 0x0000b800ff037b82 */ /* 0x000f620000000800 */
[----:B------:R-:W-:Y:S01]  /*9390*/  UMOV UR4, UR5 ;  /* 0x0000000500047c82 */ /* 0x000fe20008000000 */
[----:B-----5:R-:W-:Y:S05]  /*93a0*/  IMAD.U32 R3, R3, -0x40, RZ ;  /* 0xffffffc003037824 */ /* 0x020fea00078e00ff */
[C---:B------:R-:W-:Y:S02]  /*93b0*/  LEA R126, P1, R3.reuse, R126, 0x1 ;  /* 0x0000007e037e7211 */ /* 0x040fe400078208ff */
[C---:B------:R-:W-:Y:S02]  /*93c0*/  LEA R124, P0, R3.reuse, R124, 0x1 ;  /* 0x0000007c037c7211 */ /* 0x040fe400078008ff */
[C---:B------:R-:W-:Y:S02]  /*93d0*/  LEA.HI.X.SX32 R127, R3.reuse, R127, 0x1, P1 ;  /* 0x0000007f037f7211 */ /* 0x040fe400008f0eff */
[----:B------:R-:W-:Y:S01]  /*93e0*/  LEA.HI.X.SX32 R125, R3, R125, 0x1, P0 ;  /* 0x0000007d037d7211 */ /* 0x000fe200000f0eff */
[----:B------:R-:W-:Y:S08]  /*93f0*/  BRA `(.L_x_2104) ;  /* 0x0000000000ac7947 */ /* 0x000ff00003800000 */
.L_x_2094:
[----:B----4-:R-:W2:Y:S01]  /*9400*/  @P6 LDG.E.128 R8, desc[UR6][R122.64] ;  /* 0x000000067a086981 */ /* 0x010ea2000c1e1d00 */
[----:B------:R-:W-:Y:S01]  /*9410*/  @P6 IMAD.MOV.U32 R117, RZ, RZ, R115 ;  /* 0x000000ffff756224 */ /* 0x000fe200078e0073 */
[C---:B------:R-:W-:Y:S01]  /*9420*/  @P5 LEA R2, P0, R92.reuse, R122, 0x1 ;  /* 0x0000007a5c025211 */ /* 0x040fe200078008ff */
[----:B------:R-:W-:Y:S03]  /*9430*/  UMOV UR4, URZ ;  /* 0x0000003f00047c82 */ /* 0x000fe60008000000 */
[----:B------:R-:W-:Y:S02]  /*9440*/  @P5 LEA.HI.X R3, R92, R123, R91, 0x1, P0 ;  /* 0x0000007b5c035211 */ /* 0x000fe400000f0c5b */
[C---:B------:R-:W-:Y:S04]  /*9450*/  @P5 LEA R36, P0, R62.reuse, R116, 0x1 ;  /* 0x000000743e245211 */ /* 0x040fe800078008ff */
[----:B------:R-:W-:Y:S02]  /*9460*/  @P5 LEA.HI.X R37, R62, R115, R61, 0x1, P0 ;  /* 0x000000733e255211 */ /* 0x000fe400000f0c3d */
[C---:B------:R-:W-:Y:S04]  /*9470*/  @P4 LEA R34, P0, R94.reuse, R122, 0x1 ;  /* 0x0000007a5e224211 */ /* 0x040fe800078008ff */
[----:B------:R-:W-:Y:S02]  /*9480*/  @P4 LEA.HI.X R35, R94, R123, R93, 0x1, P0 ;  /* 0x0000007b5e234211 */ /* 0x000fe400000f0c5d */
[C---:B------:R-:W-:Y:S04]  /*9490*/  @P4 LEA R32, P0, R156.reuse, R116, 0x1 ;  /* 0x000000749c204211 */ /* 0x040fe800078008ff */
[----:B------:R-:W-:Y:S01]  /*94a0*/  @P4 LEA.HI.X R33, R156, R115, R95, 0x1, P0 ;  /* 0x000000739c214211 */ /* 0x000fe200000f0c5f */
[----:B--2---:R-:W-:Y:S04]  /*94b0*/  @P6 STG.E.128 desc[UR6][R116.64], R8 ;  /* 0x0000000874006986 */ /* 0x004fe8000c101d06 */
[----:B------:R-:W2:Y:S04]  /*94c0*/  @P6 LDG.E.128 R28, desc[UR6][R122.64+0x40] ;  /* 0x000040067a1c6981 */ /* 0x000ea8000c1e1d00 */
[----:B--2---:R-:W-:Y:S04]  /*94d0*/  @P6 STG.E.128 desc[UR6][R116.64+0x40], R28 ;  /* 0x0000401c74006986 */ /* 0x004fe8000c101d06 */
[----:B------:R-:W2:Y:S04]  /*94e0*/  @P6 LDG.E.128 R4, desc[UR6][R122.64+0x80] ;  /* 0x000080067a046981 */ /* 0x000ea8000c1e1d00 */
[----:B--2---:R1:W-:Y:S04]  /*94f0*/  @P6 STG.E.128 desc[UR6][R116.64+0x80], R4 ;  /* 0x0000800474006986 */ /* 0x0043e8000c101d06 */
[----:B------:R-:W2:Y:S01]  /*9500*/  @P5 LDG.E.128 R24, desc[UR6][R2.64] ;  /* 0x0000000602185981 */ /* 0x000ea2000c1e1d00 */
[----:B-1----:R-:W-:Y:S03]  /*9510*/  @P3 IMAD.MOV.U32 R117, RZ, RZ, R115 ;  /* 0x000000ffff753224 */ /* 0x002fe600078e0073 */
[----:B--2---:R-:W-:Y:S04]  /*9520*/  @P5 STG.E.128 desc[UR6][R36.64], R24 ;  /* 0x0000001824005986 */ /* 0x004fe8000c101d06 */
[----:B------:R-:W2:Y:S04]  /*9530*/  @P5 LDG.E.128 R8, desc[UR6][R2.64+0x40] ;  /* 0x0000400602085981 */ /* 0x000ea8000c1e1d00 */
[----:B--2---:R-:W-:Y:S04]  /*9540*/  @P5 STG.E.128 desc[UR6][R36.64+0x40], R8 ;  /* 0x0000400824005986 */ /* 0x004fe8000c101d06 */
[----:B------:R1:W2:Y:S02]  /*9550*/  @P5 LDG.E.128 R28, desc[UR6][R2.64+0x80] ;  /* 0x00008006021c5981 */ /* 0x0002a4000c1e1d00 */
[----:B-1----:R-:W1:Y:S02]  /*9560*/  @P3 LDC.64 R2, c[0x0][0x338] ;  /* 0x0000ce00ff023b82 */ /* 0x002e640000000a00 */
[----:B-1----:R-:W-:Y:S04]  /*9570*/  @P3 IMAD.WIDE.U32 R22, R2, 0xc0, R122 ;  /* 0x000000c002163825 */ /* 0x002fe800078e007a */
[----:B------:R-:W-:Y:S04]  /*9580*/  @P3 IMAD R3, R3, 0xc0, RZ ;  /* 0x000000c003033824 */ /* 0x000fe800078e02ff */
[----:B------:R-:W-:Y:S02]  /*9590*/  @P3 IMAD.IADD R23, R23, 0x1, R3 ;  /* 0x0000000117173824 */ /* 0x000fe400078e0203 */
[----:B------:R-:W1:Y:S02]  /*95a0*/  @P3 LDC.64 R2, c[0x0][0x248] ;  /* 0x00009200ff023b82 */ /* 0x000e640000000a00 */
[----:B-1----:R-:W-:Y:S01]  /*95b0*/  @P3 IMAD R3, R3, 0xc0, RZ ;  /* 0x000000c003033824 */ /* 0x002fe200078e02ff */
[----:B--2---:R1:W-:Y:S04]  /*95c0*/  @P5 STG.E.128 desc[UR6][R36.64+0x80], R28 ;  /* 0x0000801c24005986 */ /* 0x0043e8000c101d06 */
[----:B------:R-:W2:Y:S01]  /*95d0*/  @P4 LDG.E.128 R4, desc[UR6][R34.64] ;  /* 0x0000000622044981 */ /* 0x000ea2000c1e1d00 */
[----:B-1----:R-:W-:Y:S04]  /*95e0*/  @P3 IMAD.WIDE.U32 R28, R2, 0xc0, R116 ;  /* 0x000000c0021c3825 */ /* 0x002fe800078e0074 */
[----:B------:R-:W-:Y:S01]  /*95f0*/  @P3 IMAD.IADD R29, R29, 0x1, R3 ;  /* 0x000000011d1d3824 */ /* 0x000fe200078e0203 */
[----:B--2---:R1:W-:Y:S04]  /*9600*/  @P4 STG.E.128 desc[UR6][R32.64], R4 ;  /* 0x0000000420004986 */ /* 0x0043e8000c101d06 */
[----:B------:R-:W2:Y:S04]  /*9610*/  @P4 LDG.E.128 R24, desc[UR6][R34.64+0x40] ;  /* 0x0000400622184981 */ /* 0x000ea8000c1e1d00 */
[----:B--2---:R2:W-:Y:S04]  /*9620*/  @P4 STG.E.128 desc[UR6][R32.64+0x40], R24 ;  /* 0x0000401820004986 */ /* 0x0045e8000c101d06 */
[----:B------:R-:W3:Y:S04]  /*9630*/  @P4 LDG.E.128 R8, desc[UR6][R34.64+0x80] ;  /* 0x0000800622084981 */ /* 0x000ee8000c1e1d00 */
[----:B---3--:R3:W-:Y:S04]  /*9640*/  @P4 STG.E.128 desc[UR6][R32.64+0x80], R8 ;  /* 0x0000800820004986 */ /* 0x0087e8000c101d06 */
[----:B-1----:R-:W4:Y:S04]  /*9650*/  @P3 LDG.E.128 R4, desc[UR6][R22.64] ;  /* 0x0000000616043981 */ /* 0x002f28000c1e1d00 */
[----:B----4-:R1:W-:Y:S04]  /*9660*/  @P3 STG.E.128 desc[UR6][R28.64], R4 ;  /* 0x000000041c003986 */ /* 0x0103e8000c101d06 */
[----:B--2---:R-:W2:Y:S04]  /*9670*/  @P3 LDG.E.128 R24, desc[UR6][R22.64+0x40] ;  /* 0x0000400616183981 */ /* 0x004ea8000c1e1d00 */
[----:B--2---:R1:W-:Y:S04]  /*9680*/  @P3 STG.E.128 desc[UR6][R28.64+0x40], R24 ;  /* 0x000040181c003986 */ /* 0x0043e8000c101d06 */
[----:B---3--:R-:W2:Y:S04]  /*9690*/  @P3 LDG.E.128 R8, desc[UR6][R22.64+0x80] ;  /* 0x0000800616083981 */ /* 0x008ea8000c1e1d00 */
[----:B--2---:R1:W-:Y:S02]  /*96a0*/  @P3 STG.E.128 desc[UR6][R28.64+0x80], R8 ;  /* 0x000080081c003986 */ /* 0x0043e4000c101d06 */
.L_x_2104:
[----:B------:R-:W5:Y:S02]  /*96b0*/  LDC R0, c[0x0][0x338] ;  /* 0x0000ce00ff007b82 */ /* 0x000f640000000800 */
[----:B-----5:R-:W-:Y:S05]  /*96c0*/  IMAD.U32 R3, R0, -0x80, RZ ;  /* 0xffffff8000037824 */ /* 0x020fea00078e00ff */
[C---:B-1-3--:R-:W-:Y:S04]  /*96d0*/  LEA R122, P0, R3.reuse, R122, 0x1 ;  /* 0x0000007a037a7211 */ /* 0x04afe800078008ff */
[----:B------:R-:W-:Y:S01]  /*96e0*/  LEA.HI.X.SX32 R123, R3, R123, 0x1, P0 ;  /* 0x0000007b037b7211 */ /* 0x000fe200000f0eff */
[----:B------:R-:W-:Y:S08]  /*96f0*/  @!P2 BRA `(.L_x_2137) ;  /* 0x000000040034a947 */ /* 0x000ff00003800000 */
[----:B------:R-:W-:Y:S04]  /*9700*/  IADD3 R3, R13, -0x1, RZ ;  /* 0xffffffff0d037810 */ /* 0x000fe80007ffe0ff */
[----:B------:R-:W-:Y:S11]  /*9710*/  ISETP.GT.AND P0, PT, R3, R90, PT ;  /* 0x0000005a0300720c */ /* 0x000ff60003f04270 */
[----:B------:R-:W-:Y:S02]  /*9720*/  @!UPT UIADD3 URZ, URZ, URZ, URZ ;  /* 0x0000003f3f3ff290 */ /* 0x000fe4000fffe03f */
[----:B------:R-:W-:Y:S05]  /*9730*/  @!P0 BRA `(.L_x_2138) ;  /* 0x0000000400488947 */ /* 0x000fea0003800000 */
[----:B----4-:R-:W-:Y:S01]  /*9740*/  IMAD.MOV.U32 R8, RZ, RZ, RZ ;  /* 0x000000ffff087224 */ /* 0x010fe200078e00ff */
[----:B------:R-:W1:Y:S01]  /*9750*/  LDC R2, c[0x0][0x380] ;  /* 0x0000e000ff027b82 */ /* 0x000e620000000800 */
[----:B------:R-:W-:Y:S02]  /*9760*/  IADD3 R17, R17, -0x100, RZ ;  /* 0xffffff0011117810 */ /* 0x000fe40007ffe0ff */
[----:B--2---:R-:W-:Y:S02]  /*9770*/  IABS R7, R16 ;  /* 0x0000001000077213 */ /* 0x004fe40000000000 */
[----:B------:R-:W-:Y:S02]  /*9780*/  IABS R5, R17 ;  /* 0x0000001100057213 */ /* 0x000fe40000000000 */
[----:B-1----:R-:W-:Y:S04]  /*9790*/  IABS R3, R2 ;  /* 0x0000000200037213 */ /* 0x002fe80000000000 */
[----:B------:R-:W1:Y:S10]  /*97a0*/  I2F.RP R6, R3 ;  /* 0x0000000300067306 */ /* 0x000e740000209400 */
[----:B-1----:R-:W1:Y:S02]  /*97b0*/  MUFU.RCP R0, R6 ;  /* 0x0000000600007308 */ /* 0x002e640000001000 */
[----:B-1----:R-:W-:Y:S08]  /*97c0*/  VIADD R4, R0, 0xffffffe ;  /* 0x0ffffffe00047836 */ /* 0x002ff00000000000 */
[----:B------:R-:W1:Y:S02]  /*97d0*/  F2I.FTZ.U32.TRUNC.NTZ R9, R4 ;  /* 0x0000000400097305 */ /* 0x000e64000021f000 */
[--C-:B-1----:R-:W-:Y:S04]  /*97e0*/  IMAD.MOV R0, RZ, RZ, -R9.reuse ;  /* 0x000000ffff007224 */ /* 0x102fe800078e0a09 */
[----:B------:R-:W-:Y:S04]  /*97f0*/  IMAD R0, R0, R3, RZ ;  /* 0x0000000300007224 */ /* 0x000fe800078e02ff */
[----:B------:R-:W-:Y:S06]  /*9800*/  IMAD.HI.U32 R0, R9, R0, R8 ;  /* 0x0000000009007227 */ /* 0x000fec00078e0008 */
[C---:B------:R-:W-:Y:S04]  /*9810*/  IMAD.HI.U32 R4, R0.reuse, R5, RZ ;  /* 0x0000000500047227 */ /* 0x040fe800078e00ff */
[----:B------:R-:W-:Y:S04]  /*9820*/  IMAD.HI.U32 R0, R0, R7, RZ ;  /* 0x0000000700007227 */ /* 0x000fe800078e00ff */
[----:B------:R-:W-:Y:S01]  /*9830*/  IMAD.MOV R6, RZ, RZ, -R4 ;  /* 0x000000ffff067224 */ /* 0x000fe200078e0a04 */
[----:B------:R-:W-:Y:S03]  /*9840*/  IADD3 R8, -R0, RZ, RZ ;  /* 0x000000ff00087210 */ /* 0x000fe60007ffe1ff */
[C---:B------:R-:W-:Y:S02]  /*9850*/  IMAD R5, R3.reuse, R6, R5 ;  /* 0x0000000603057224 */ /* 0x040fe400078e0205 */
[C---:B------:R-:W-:Y:S03]  /*9860*/  IMAD R7, R3.reuse, R8, R7 ;  /* 0x0000000803077224 */ /* 0x040fe600078e0207 */
[C---:B------:R-:W-:Y:S02]  /*9870*/  ISETP.GT.U32.AND P0, PT, R3.reuse, R5, PT ;  /* 0x000000050300720c */ /* 0x040fe40003f04070 */
[----:B------:R-:W-:Y:S11]  /*9880*/  ISETP.GT.U32.AND P4, PT, R3, R7, PT ;  /* 0x000000070300720c */ /* 0x000ff60003f84070 */
[----:B------:R-:W-:Y:S01]  /*9890*/  @!P0 IADD3 R4, R4, 0x1, RZ ;  /* 0x0000000104048810 */ /* 0x000fe20007ffe0ff */
[--C-:B------:R-:W-:Y:S01]  /*98a0*/  @!P0 IMAD.IADD R5, R5, 0x1, -R3.reuse ;  /* 0x0000000105058824 */ /* 0x100fe200078e0a03 */
[----:B------:R-:W-:Y:S01]  /*98b0*/  ISETP.NE.AND P0, PT, R2, RZ, PT ;  /* 0x000000ff0200720c */ /* 0x000fe20003f05270 */
[----:B------:R-:W-:Y:S02]  /*98c0*/  @!P4 IMAD.IADD R7, R7, 0x1, -R3 ;  /* 0x000000010707c824 */ /* 0x000fe400078e0a03 */
[----:B------:R-:W-:Y:S01]  /*98d0*/  @!P4 VIADD R0, R0, 0x1 ;  /* 0x000000010000c836 */ /* 0x000fe20000000000 */
[-C--:B------:R-:W-:Y:S02]  /*98e0*/  ISETP.GE.U32.AND P5, PT, R5, R3.reuse, PT ;  /* 0x000000030500720c */ /* 0x080fe40003fa6070 */
[----:B------:R-:W-:Y:S02]  /*98f0*/  ISETP.GE.U32.AND P6, PT, R7, R3, PT ;  /* 0x000000030700720c */ /* 0x000fe40003fc6070 */
[-C--:B------:R-:W-:Y:S02]  /*9900*/  LOP3.LUT R3, R17, R2.reuse, RZ, 0x3c, !PT ;  /* 0x0000000211037212 */ /* 0x080fe400078e3cff */
[-C--:B------:R-:W-:Y:S02]  /*9910*/  LOP3.LUT R5, R16, R2.reuse, RZ, 0x3c, !PT ;  /* 0x0000000210057212 */ /* 0x080fe400078e3cff */
[----:B------:R-:W-:Y:S02]  /*9920*/  ISETP.GE.AND P1, PT, R3, RZ, PT ;  /* 0x000000ff0300720c */ /* 0x000fe40003f26270 */
[----:B------:R-:W-:Y:S02]  /*9930*/  ISETP.GE.AND P3, PT, R5, RZ, PT ;  /* 0x000000ff0500720c */ /* 0x000fe40003f66270 */
[----:B------:R-:W-:Y:S01]  /*9940*/  LOP3.LUT R3, RZ, R2, RZ, 0x33, !PT ;  /* 0x00000002ff037212 */ /* 0x000fe200078e33ff */
[----:B------:R-:W-:Y:S02]  /*9950*/  @P5 VIADD R4, R4, 0x1 ;  /* 0x0000000104045836 */ /* 0x000fe40000000000 */
[----:B------:R-:W-:Y:S06]  /*9960*/  @P6 IADD3 R0, R0, 0x1, RZ ;  /* 0x0000000100006810 */ /* 0x000fec0007ffe0ff */
[----:B------:R-:W-:Y:S02]  /*9970*/  @!P1 IMAD.MOV R4, RZ, RZ, -R4 ;  /* 0x000000ffff049224 */ /* 0x000fe400078e0a04 */
[----:B------:R-:W-:Y:S03]  /*9980*/  @!P3 IADD3 R0, -R0, RZ, RZ ;  /* 0x000000ff0000b210 */ /* 0x000fe60007ffe1ff */
[C---:B------:R-:W-:Y:S02]  /*9990*/  SEL R4, R3.reuse, R4, !P0 ;  /* 0x0000000403047207 */ /* 0x040fe40004000000 */
[----:B------:R-:W-:Y:S01]  /*99a0*/  SEL R3, R3, R0, !P0 ;  /* 0x0000000003037207 */ /* 0x000fe20004000000 */
[----:B------:R-:W-:Y:S01]  /*99b0*/  IMAD.IADD R0, R17, 0x1, -R16 ;  /* 0x0000000111007824 */ /* 0x000fe200078e0a10 */
[CC--:B------:R-:W-:Y:S02]  /*99c0*/  LEA R24, P1, R4.reuse, R152.reuse, 0x2 ;  /* 0x0000009804187211 */ /* 0x0c0fe400078210ff */
[C---:B------:R-:W-:Y:S02]  /*99d0*/  LEA R22, P0, R3.reuse, R152, 0x2 ;  /* 0x0000009803167211 */ /* 0x040fe400078010ff */
[-C--:B------:R-:W-:Y:S02]  /*99e0*/  LEA.HI.X.SX32 R25, R4, R153.reuse, 0x2, P1 ;  /* 0x0000009904197211 */ /* 0x080fe400008f16ff */
[C---:B------:R-:W-:Y:S02]  /*99f0*/  LEA.HI.X.SX32 R23, R3.reuse, R153, 0x2, P0 ;  /* 0x0000009903177211 */ /* 0x040fe400000f16ff */
[----:B------:R-:W-:Y:S01]  /*9a00*/  IADD3 R3, R3, -R4, RZ ;  /* 0x8000000403037210 */ /* 0x000fe20007ffe0ff */
[----:B------:R-:W2:Y:S04]  /*9a10*/  LDG.E R5, desc[UR6][R24.64] ;  /* 0x0000000618057981 */ /* 0x000ea8000c1e1900 */
[----:B------:R-:W-:Y:S01]  /*9a20*/  IMAD R0, R3, R2, R0 ;  /* 0x0000000203007224 */ /* 0x000fe200078e0200 */
[----:B------:R-:W2:Y:S03]  /*9a30*/  LDG.E R6, desc[UR6][R22.64] ;  /* 0x0000000616067981 */ /* 0x000ea6000c1e1900 */
[----:B------:R-:W-:Y:S04]  /*9a40*/  IMAD.WIDE.U32 R10, R0, UR16, RZ ;  /* 0x00000010000a7c25 */ /* 0x000fe8000f8e00ff */
[----:B--2---:R-:W-:Y:S01]  /*9a50*/  IMAD.IADD R8, R5, 0x1, -R6 ;  /* 0x0000000105087824 */ /* 0x004fe200078e0a06 */
[----:B------:R-:W-:Y:S03]  /*9a60*/  SHF.R.S32.HI R5, RZ, 0x1f, R0 ;  /* 0x0000001fff057819 */ /* 0x000fe60000011400 */
[----:B------:R-:W-:Y:S01]  /*9a70*/  IMAD.WIDE.U32 R16, R8, UR12, RZ ;  /* 0x0000000c08107c25 */ /* 0x000fe2000f8e00ff */
[----:B------:R-:W-:Y:S03]  /*9a80*/  SHF.R.S32.HI R6, RZ, 0x1f, R8 ;  /* 0x0000001fff067819 */ /* 0x000fe60000011408 */
[C---:B------:R-:W-:Y:S02]  /*9a90*/  IMAD R4, R5.reuse, UR16, RZ ;  /* 0x0000001005047c24 */ /* 0x040fe4000f8e02ff */
[----:B------:R-:W-:Y:S02]  /*9aa0*/  IMAD R3, R6, UR12, RZ ;  /* 0x0000000c06037c24 */ /* 0x000fe4000f8e02ff */
[----:B------:R-:W-:Y:S02]  /*9ab0*/  IMAD R4, R0, UR17, R4 ;  /* 0x0000001100047c24 */ /* 0x000fe4000f8e0204 */
[----:B------:R-:W-:Y:S02]  /*9ac0*/  IMAD R3, R8, UR13, R3 ;  /* 0x0000000d08037c24 */ /* 0x000fe4000f8e0203 */
[----:B------:R-:W-:Y:S01]  /*9ad0*/  IMAD R5, R5, UR10, RZ ;  /* 0x0000000a05057c24 */ /* 0x000fe2000f8e02ff */
[----:B------:R-:W-:Y:S01]  /*9ae0*/  IADD3 R11, R11, R4, RZ ;  /* 0x000000040b0b7210 */ /* 0x000fe20007ffe0ff */
[----:B------:R-:W-:Y:S02]  /*9af0*/  IMAD.IADD R7, R17, 0x1, R3 ;  /* 0x0000000111077824 */ /* 0x000fe400078e0203 */
[----:B------:R-:W-:Y:S01]  /*9b00*/  IMAD R3, R6, UR14, RZ ;  /* 0x0000000e06037c24 */ /* 0x000fe2000f8e02ff */
[----:B------:R-:W-:Y:S01]  /*9b10*/  MOV R6, R16 ;  /* 0x0000001000067202 */ /* 0x000fe20000000f00 */
[----:B------:R-:W-:Y:S04]  /*9b20*/  IMAD.WIDE.U32 R10, R8, UR14, R10 ;  /* 0x0000000e080a7c25 */ /* 0x000fe8000f8e000a */
[----:B------:R-:W-:Y:S01]  /*9b30*/  IMAD.WIDE.U32 R6, R0, UR10, R6 ;  /* 0x0000000a00067c25 */ /* 0x000fe2000f8e0006 */
[----:B------:R-:W-:Y:S03]  /*9b40*/  LEA R118, P1, R10, R118, 0x1 ;  /* 0x000000760a767211 */ /* 0x000fe600078208ff */
[----:B------:R-:W-:Y:S01]  /*9b50*/  IMAD R3, R8, UR15, R3 ;  /* 0x0000000f08037c24 */ /* 0x000fe2000f8e0203 */
[----:B------:R-:W-:Y:S01]  /*9b60*/  LEA R116, P0, R6, R116, 0x1 ;  /* 0x0000007406747211 */ /* 0x000fe200078008ff */
[----:B------:R-:W-:Y:S02]  /*9b70*/  IMAD R5, R0, UR11, R5 ;  /* 0x0000000b00057c24 */ /* 0x000fe4000f8e0205 */
[----:B------:R-:W-:Y:S03]  /*9b80*/  IMAD.IADD R0, R11, 0x1, R3 ;  /* 0x000000010b007824 */ /* 0x000fe600078e0203 */
[----:B------:R-:W-:Y:S02]  /*9b90*/  IADD3 R4, R7, R5, RZ ;  /* 0x0000000507047210 */ /* 0x000fe40007ffe0ff */
[----:B------:R-:W-:Y:S02]  /*9ba0*/  LEA.HI.X R119, R10, R119, R0, 0x1, P1 ;  /* 0x000000770a777211 */ /* 0x000fe400008f0c00 */
[----:B------:R-:W-:Y:S01]  /*9bb0*/  LEA.HI.X R115, R6, R115, R4, 0x1, P0 ;  /* 0x0000007306737211 */ /* 0x000fe200000f0c04 */
[----:B------:R-:W-:Y:S06]  /*9bc0*/  BRA `(.L_x_2138) ;  /* 0x0000000000247947 */ /* 0x000fec0003800000 */
.L_x_2137:
[----:B------:R-:W1:Y:S01]  /*9bd0*/  LDC R2, c[0x0][0x250] ;  /* 0x00009400ff027b82 */ /* 0x000e620000000800 */
[----:B--2---:R-:W-:Y:S07]  /*9be0*/  IMAD.MOV.U32 R117, RZ, RZ, R115 ;  /* 0x000000ffff757224 */ /* 0x004fee00078e0073 */
[----:B------:R-:W4:Y:S02]  /*9bf0*/  LDC R0, c[0x0][0x248] ;  /* 0x00009200ff007b82 */ /* 0x000f240000000800 */
[----:B----4-:R-:W-:Y:S02]  /*9c00*/  IMAD.U32 R5, R0, -0x80, RZ ;  /* 0xffffff8000057824 */ /* 0x010fe400078e00ff */
[----:B-1----:R-:W-:Y:S03]  /*9c10*/  IMAD.U32 R3, R2, -0x80, RZ ;  /* 0xffffff8002037824 */ /* 0x002fe600078e00ff */
[----:B------:R-:W-:Y:S02]  /*9c20*/  LEA R116, P0, R5, R116, 0x1 ;  /* 0x0000007405747211 */ /* 0x000fe400078008ff */
[----:B------:R-:W-:Y:S02]  /*9c30*/  LEA R118, P1, R3, R118, 0x1 ;  /* 0x0000007603767211 */ /* 0x000fe400078208ff */
[----:B------:R-:W-:Y:S02]  /*9c40*/  LEA.HI.X.SX32 R115, R5, R117, 0x1, P0 ;  /* 0x0000007505737211 */ /* 0x000fe400000f0eff */
[----:B------:R-:W-:Y:S09]  /*9c50*/  LEA.HI.X.SX32 R119, R3, R119, 0x1, P1 ;  /* 0x0000007703777211 */ /* 0x000ff200008f0eff */
.L_x_2138:
[----:B------:R-:W-:Y:S04]  /*9c60*/  IADD3 R13, R13, -0x1, RZ ;  /* 0xffffffff0d0d7810 */ /* 0x000fe80007ffe0ff */
[----:B------:R-:W-:Y:S11]  /*9c70*/  ISETP.GT.AND P0, PT, R13, R90, PT ;  /* 0x0000005a0d00720c */ /* 0x000ff60003f04270 */
[----:B------:R-:W-:Y:S02]  /*9c80*/  @!UPT UIADD3 URZ, URZ, URZ, URZ ;  /* 0x0000003f3f3ff290 */ /* 0x000fe4000fffe03f */
[----:B------:R-:W-:Y:S05]  /*9c90*/  @P0 BRA `(.L_x_2139) ;  /* 0xffffff88000c0947 */ /* 0x000fea000383ffff */
.L_x_2093:
[----:B------:R-:W1:Y:S01]  /*9ca0*/  S2UR UR4, SR_CgaCtaId ;  /* 0x00000000000479c3 */ /* 0x000e620000008800 */
[----:B------:R-:W-:Y:S01]  /*9cb0*/  ULDC UR5, c[0x0][0x2e0] ;  /* 0x0000b80000057ab9 */ /* 0x000fe20000000800 */
[----:B------:R-:W-:-:S06]  /*9cc0*/  UMOV UR12, 0x400 ;  /* 0x00000400000c7882 */ /* 0x000fcc0000000000 */
[----:B------:R-:W-:Y:S01]  /*9cd0*/  BAR.SYNC.DEFER_BLOCKING 0x0 ;  /* 0x0000000000007b1d */ /* 0x000fe20000010000 */
[----:B------:R-:W-:-:S05]  /*9ce0*/  ISETP.NE.AND P0, PT, RZ, UR5, PT ;  /* 0x00000005ff007c0c */ /* 0x000fca000bf05270 */
[----:B------:R-:W-:Y:S01]  /*9cf0*/  ULDC.64 UR10, c[0x0][0x240] ;  /* 0x00009000000a7ab9 */ /* 0x000fe20000000a00 */
[----:B------:R-:W-:Y:S01]  /*9d00*/  BSSY B2, `(.L_x_2140) ;  /* 0x000038e000027945 */ /* 0x000fe20003800000 */
[----:B------:R-:W-:Y:S02]  /*9d10*/  USHF.L.U64.HI UR11, UR10, 0x5, UR11 ;  /* 0x000000050a0b7899 */ /* 0x000fe4000801020b */
[----:B------:R-:W-:Y:S02]  /*9d20*/  USHF.L.U32 UR10, UR10, 0x5, URZ ;  /* 0x000000050a0a7899 */ /* 0x000fe4000800063f */
[----:B-1----:R-:W-:-:S06]  /*9d30*/  ULEA UR4, UR4, UR12, 0x18 ;  /* 0x0000000c04047291 */ /* 0x002fcc000f8ec03f */
[----:B------:R-:W-:Y:S01]  /*9d40*/  LEA R154, R142, UR4, 0x1 ;  /* 0x000000048e9a7c11 */ /* 0x000fe2000f8e08ff */
[----:B------:R-:W-:Y:S06]  /*9d50*/  @!P0 BRA `(.L_x_2141) ;  /* 0x0000003400cc8947 */ /* 0x000fec0003800000 */
[----:B------:R-:W-:Y:S01]  /*9d60*/  ISETP.NE.U32.AND P0, PT, RZ, UR8, PT ;  /* 0x00000008ff007c0c */ /* 0x000fe2000bf05070 */
[----:B------:R-:W-:-:S03]  /*9d70*/  IMAD.MOV.U32 R0, RZ, RZ, RZ ;  /* 0x000000ffff007224 */ /* 0x000fc600078e00ff */
[----:B------:R-:W-:Y:S01]  /*9d80*/  ISETP.NE.AND.EX P0, PT, RZ, UR9, PT, P0 ;  /* 0x00000009ff007c0c */ /* 0x000fe2000bf05300 */
[----:B------:R-:W-:-:S12]  /*9d90*/  ULDC.64 UR8, c[0x0][0x210] ;  /* 0x0000840000087ab9 */ /* 0x000fd80000000a00 */
[----:B------:R-:W3:Y:S01]  /*9da0*/  @P0 LDG.E R0, desc[UR6][R148.64] ;  /* 0x0000000694000981 */ /* 0x000ee2000c1e1900 */
[----:B----4-:R-:W-:Y:S01]  /*9db0*/  LEA R36, P1, R146, UR8, 0x1 ;  /* 0x0000000892247c11 */ /* 0x010fe2000f8208ff */
[----:B------:R-:W-:-:S03]  /*9dc0*/  IMAD.IADD R33, R150, 0x1, -R67 ;  /* 0x0000000196217824 */ /* 0x000fc600078e0a43 */
[----:B------:R-:W-:Y:S02]  /*9dd0*/  LEA.HI.X R37, R146, UR9, R76, 0x1, P1 ;  /* 0x0000000992257c11 */ /* 0x000fe400088f0c4c */
[----:B------:R-:W-:-:S04]  /*9de0*/  ISETP.GE.AND P1, PT, R144, R33, PT ;  /* 0x000000219000720c */ /* 0x000fc80003f26270 */
[----:B------:R-:W-:Y:S02]  /*9df0*/  ISETP.GT.AND P1, PT, R64, -0x4, !P1 ;  /* 0xfffffffc4000780c */ /* 0x000fe40004f24270 */
[----:B---3--:R-:W-:Y:S02]  /*9e00*/  IADD3 R2, R0, R75, R67 ;  /* 0x0000004b00027210 */ /* 0x008fe40007ffe043 */
[----:B------:R-:W-:Y:S01]  /*9e10*/  IADD3 R0, P0, R146, UR10, RZ ;  /* 0x0000000a92007c10 */ /* 0x000fe2000ff1e0ff */
[----:B------:R-:W-:Y:S02]  /*9e20*/  ULDC.U8 UR10, c[0x0][0x3c3] ;  /* 0x0000f0c0000a7ab9 */ /* 0x000fe40000000000 */
[----:B------:R-:W-:Y:S01]  /*9e30*/  IMAD R2, R79, R2, RZ ;  /* 0x000000024f027224 */ /* 0x000fe200078e02ff */
[----:B------:R-:W-:Y:S02]  /*9e40*/  IADD3.X R5, R76, UR11, RZ, P0, !PT ;  /* 0x0000000b4c057c10 */ /* 0x000fe400087fe4ff */
[----:B------:R-:W-:-:S02]  /*9e50*/  ISETP.NE.AND P0, PT, RZ, UR10, PT ;  /* 0x0000000aff007c0c */ /* 0x000fc4000bf05270 */
[----:B------:R-:W-:Y:S02]  /*9e60*/  LEA R34, P3, R0, UR8, 0x1 ;  /* 0x0000000800227c11 */ /* 0x000fe4000f8608ff */
[-C--:B--2---:R-:W-:Y:S02]  /*9e70*/  IADD3 R7, P5, R81, R2.reuse, RZ ;  /* 0x0000000251077210 */ /* 0x084fe40007fbe0ff */
[----:B------:R-:W-:Y:S02]  /*9e80*/  IADD3 R3, P4, R80, R2, RZ ;  /* 0x0000000250037210 */ /* 0x000fe40007f9e0ff */
[----:B------:R-:W-:Y:S02]  /*9e90*/  SHF.R.S32.HI R2, RZ, 0x1f, R2 ;  /* 0x0000001fff027819 */ /* 0x000fe40000011402 */
[----:B------:R-:W-:-:S03]  /*9ea0*/  LEA.HI.X R35, R0, UR9, R5, 0x1, P3 ;  /* 0x0000000900237c11 */ /* 0x000fc600098f0c05 */
[--C-:B------:R-:W-:Y:S02]  /*9eb0*/  IMAD.X R78, R78, 0x1, R2.reuse, P5 ;  /* 0x000000014e4e7824 */ /* 0x100fe400028e0602 */
[----:B------:R-:W-:Y:S01]  /*9ec0*/  IMAD.X R17, R77, 0x1, R2, P4 ;  /* 0x000000014d117824 */ /* 0x000fe200020e0602 */
[----:B------:R-:W-:Y:S06]  /*9ed0*/  @!P0 BRA `(.L_x_2142) ;  /* 0x0000001000a08947 */ /* 0x000fec0003800000 */
[----:B------:R-:W-:Y:S04]  /*9ee0*/  BSSY B1, `(.L_x_2143) ;  /* 0x0000090000017945 */ /* 0x000fe80003800000 */
[----:B------:R-:W-:Y:S05]  /*9ef0*/  @!P1 BRA `(.L_x_2144) ;  /* 0x0000000800389947 */ /* 0x000fea0003800000 */
[----:B------:R1:W5:Y:S04]  /*9f00*/  LDG.E.128 R12, desc[UR6][R36.64+0x40] ;  /* 0x00004006240c7981 */ /* 0x000368000c1e1d00 */
[----:B------:R1:W5:Y:S04]  /*9f10*/  LDG.E.128 R8, desc[UR6][R36.64+0x80] ;  /* 0x0000800624087981 */ /* 0x000368000c1e1d00 */
[----:B------:R1:W5:Y:S01]  /*9f20*/  LDG.E.128 R20, desc[UR6][R36.64] ;  /* 0x0000000624147981 */ /* 0x000362000c1e1d00 */
[----:B------:R-:W-:Y:S01]  /*9f30*/  ISETP.GE.AND P3, PT, R18, UR5, PT ;  /* 0x0000000512007c0c */ /* 0x000fe2000bf66270 */
[C---:B------:R-:W-:Y:S01]  /*9f40*/  IMAD.SHL.U32 R40, R7.reuse, 0x2, RZ ;  /* 0x0000000207287824 */ /* 0x040fe200078e00ff */
[----:B------:R-:W-:Y:S01]  /*9f50*/  ULDC.64 UR10, c[0x0][0x358] ;  /* 0x0000d600000a7ab9 */ /* 0x000fe20000000a00 */
[----:B------:R-:W-:Y:S01]  /*9f60*/  ULDC.64 UR8, c[0x0][0x360] ;  /* 0x0000d80000087ab9 */ /* 0x000fe20000000a00 */
[----:B------:R-:W-:Y:S01]  /*9f70*/  SHF.L.U64.HI R0, R7, 0x1, R78 ;  /* 0x0000000107007819 */ /* 0x000fe2000001024e */
[----:B------:R-:W-:Y:S01]  /*9f80*/  BSSY B0, `(.L_x_2145) ;  /* 0x000002c000007945 */ /* 0x000fe20003800000 */
[----:B------:R-:W-:-:S02]  /*9f90*/  IADD3 R38, P1, R40, UR10, RZ ;  /* 0x0000000a28267c10 */ /* 0x000fc4000ff3e0ff */
[----:B------:R-:W-:Y:S02]  /*9fa0*/  IADD3 R40, P0, R40, UR8, RZ ;  /* 0x0000000828287c10 */ /* 0x000fe4000ff1e0ff */
[C---:B------:R-:W-:Y:S02]  /*9fb0*/  IADD3.X R39, R0.reuse, UR11, RZ, P1, !PT ;  /* 0x0000000b00277c10 */ /* 0x040fe40008ffe4ff */
[----:B------:R-:W-:Y:S01]  /*9fc0*/  IADD3.X R41, R0, UR9, RZ, P0, !PT ;  /* 0x0000000900297c10 */ /* 0x000fe200087fe4ff */
[----:B------:R-:W-:Y:S08]  /*9fd0*/  @P3 BRA `(.L_x_2146) ;  /* 0x0000000000983947 */ /* 0x000ff00003800000 */
[----:B------:R-:W2:Y:S04]  /*9fe0*/  LDG.E.64 R2, desc[UR6][R40.64] ;  /* 0x0000000628027981 */ /* 0x000ea8000c1e1b00 */
[----:B------:R-:W3:Y:S01]  /*9ff0*/  LDG.E.64 R4, desc[UR6][R38.64] ;  /* 0x0000000626047981 */ /* 0x000ee2000c1e1b00 */
[C---:B-----5:R-:W-:Y:S02]  /*a000*/  LOP3.LUT R0, R21.reuse, 0xffff0000, RZ, 0xc0, !PT ;  /* 0xffff000015007812 */ /* 0x060fe400078ec0ff */
[----:B------:R-:W-:Y:S02]  /*a010*/  SHF.L.U32 R6, R21, 0x10, RZ ;  /* 0x0000001015067819 */ /* 0x000fe400000006ff */
[C---:B------:R-:W-:Y:S02]  /*a020*/  SHF.L.U32 R16, R20.reuse, 0x10, RZ ;  /* 0x0000001014107819 */ /* 0x040fe400000006ff */
[----:B------:R-:W-:-:S02]  /*a030*/  LOP3.LUT R24, R20, 0xffff0000, RZ, 0xc0, !PT ;  /* 0xffff000014187812 */ /* 0x000fc400078ec0ff */
[C---:B------:R-:W-:Y:S02]  /*a040*/  SHF.L.U32 R21, R23.reuse, 0x10, RZ ;  /* 0x0000001017157819 */ /* 0x040fe400000006ff */
[----:B------:R-:W-:Y:S01]  /*a050*/  LOP3.LUT R20, R23, 0xffff0000, RZ, 0xc0, !PT ;  /* 0xffff000017147812 */ /* 0x000fe200078ec0ff */
[C---:B------:R-:W-:Y:S01]  /*a060*/  IMAD.U32 R23, R22.reuse, 0x10000, RZ ;  /* 0x0001000016177824 */ /* 0x040fe200078e00ff */
[----:B------:R-:W-:Y:S02]  /*a070*/  LOP3.LUT R28, R22, 0xffff0000, RZ, 0xc0, !PT ;  /* 0xffff0000161c7812 */ /* 0x000fe400078ec0ff */
[----:B--2---:R-:W-:Y:S02]  /*a080*/  LOP3.LUT R17, R2, 0xffff0000, RZ, 0xc0, !PT ;  /* 0xffff000002117812 */ /* 0x004fe400078ec0ff */
[C---:B------:R-:W-:Y:S01]  /*a090*/  LOP3.LUT R22, R3.reuse, 0xffff0000, RZ, 0xc0, !PT ;  /* 0xffff000003167812 */ /* 0x040fe200078ec0ff */
[----:B------:R-:W-:Y:S01]  /*a0a0*/  IMAD.U32 R3, R3, 0x10000, RZ ;  /* 0x0001000003037824 */ /* 0x000fe200078e00ff */
[----:B---3--:R-:W-:Y:S01]  /*a0b0*/  LOP3.LUT R27, R4, 0xffff0000, RZ, 0xc0, !PT ;  /* 0xffff0000041b7812 */ /* 0x008fe200078ec0ff */
[-C--:B------:R-:W-:Y:S01]  /*a0c0*/  FMUL.FTZ R25, R0, R17.reuse ;  /* 0x0000001100197220 */ /* 0x080fe20000410000 */
[----:B------:R-:W-:Y:S01]  /*a0d0*/  FMUL.FTZ R17, R6, R17 ;  /* 0x0000001106117220 */ /* 0x000fe20000410000 */
[----:B------:R-:W-:Y:S01]  /*a0e0*/  LOP3.LUT R26, R5, 0xffff0000, RZ, 0xc0, !PT ;  /* 0xffff0000051a7812 */ /* 0x000fe200078ec0ff */
[-C--:B------:R-:W-:Y:S01]  /*a0f0*/  FMUL.FTZ R30, R20, R22.reuse ;  /* 0x00000016141e7220 */ /* 0x080fe20000410000 */
[C---:B------:R-:W-:Y:S01]  /*a100*/  FMUL.FTZ R29, R21.reuse, R22 ;  /* 0x00000016151d7220 */ /* 0x040fe20000410000 */
[----:B------:R-:W-:Y:S01]  /*a110*/  FFMA.FTZ R0, R0, R27, R17 ;  /* 0x0000001b00007223 */ /* 0x000fe20000010011 */
[----:B------:R-:W-:Y:S01]  /*a120*/  SHF.L.U32 R17, R2, 0x10, RZ ;  /* 0x0000001002117819 */ /* 0x000fe200000006ff */
[-C--:B------:R-:W-:Y:S01]  /*a130*/  FFMA.FTZ R30, R21, R26.reuse, -R30 ;  /* 0x0000001a151e7223 */ /* 0x080fe2000001081e */
[----:B------:R-:W-:Y:S01]  /*a140*/  SHF.L.U32 R21, R4, 0x10, RZ ;  /* 0x0000001004157819 */ /* 0x000fe200000006ff */
[----:B------:R-:W-:Y:S01]  /*a150*/  FMUL.FTZ R4, R28, R3 ;  /* 0x000000031c047220 */ /* 0x000fe20000410000 */
[----:B------:R-:W-:Y:S01]  /*a160*/  SHF.L.U32 R2, R5, 0x10, RZ ;  /* 0x0000001005027819 */ /* 0x000fe200000006ff */
[-C--:B------:R-:W-:Y:S01]  /*a170*/  FMUL.FTZ R5, R24, R17.reuse ;  /* 0x0000001118057220 */ /* 0x080fe20000410000 */
[----:B------:R-:W-:Y:S01]  /*a180*/  FMUL.FTZ R17, R16, R17 ;  /* 0x0000001110117220 */ /* 0x000fe20000410000 */
[C---:B------:R-:W-:Y:S01]  /*a190*/  FMUL.FTZ R3, R23.reuse, R3 ;  /* 0x0000000317037220 */ /* 0x040fe20000410000 */
[----:B------:R-:W-:Y:S01]  /*a1a0*/  FFMA.FTZ R25, R6, R27, -R25 ;  /* 0x0000001b06197223 */ /* 0x000fe20000010819 */
[----:B------:R-:W-:Y:S01]  /*a1b0*/  FFMA.FTZ R29, R20, R26, R29 ;  /* 0x0000001a141d7223 */ /* 0x000fe2000001001d */
[-C--:B------:R-:W-:Y:S01]  /*a1c0*/  FFMA.FTZ R5, R16, R21.reuse, -R5 ;  /* 0x0000001510057223 */ /* 0x080fe20000010805 */
[----:B------:R-:W-:Y:S01]  /*a1d0*/  FFMA.FTZ R24, R24, R21, R17 ;  /* 0x0000001518187223 */ /* 0x000fe20000010011 */
[-C--:B------:R-:W-:Y:S01]  /*a1e0*/  FFMA.FTZ R4, R23, R2.reuse, -R4 ;  /* 0x0000000217047223 */ /* 0x080fe20000010804 */
[----:B------:R-:W-:Y:S01]  /*a1f0*/  FFMA.FTZ R3, R28, R2, R3 ;  /* 0x000000021c037223 */ /* 0x000fe20000010003 */
[----:B------:R-:W-:-:S02]  /*a200*/  F2FP.BF16.F32.PACK_AB R21, R0, R25 ;  /* 0x000000190015723e */ /* 0x000fc400000010ff */
[----:B------:R-:W-:Y:S02]  /*a210*/  F2FP.BF16.F32.PACK_AB R23, R29, R30 ;  /* 0x0000001e1d17723e */ /* 0x000fe400000010ff */
[----:B------:R-:W-:Y:S02]  /*a220*/  F2FP.BF16.F32.PACK_AB R20, R24, R5 ;  /* 0x000000051814723e */ /* 0x000fe400000010ff */
[----:B------:R-:W-:Y:S02]  /*a230*/  F2FP.BF16.F32.PACK_AB R22, R3, R4 ;  /* 0x000000040316723e */ /* 0x000fe400000010ff */
.L_x_2146:
[----:B------:R-:W-:Y:S05]  /*a240*/  BSYNC B0 ;  /* 0x0000000000007941 */ /* 0x000fea0003800000 */
.L_x_2145:
[----:B-----5:R2:W-:Y:S01]  /*a250*/  STS.128 [R154], R20 ;  /* 0x000000149a007388 */ /* 0x0205e20000000c00 */
[----:B------:R-:W-:Y:S01]  /*a260*/  IADD3 R0, R18, 0x20, RZ ;  /* 0x0000002012007810 */ /* 0x000fe20007ffe0ff */
[----:B------:R-:W-:Y:S03]  /*a270*/  BSSY B0, `(.L_x_2147) ;  /* 0x0000029000007945 */ /* 0x000fe60003800000 */
[----:B------:R-:W-:-:S13]  /*a280*/  ISETP.GE.AND P0, PT, R0, UR5, PT ;  /* 0x0000000500007c0c */ /* 0x000fda000bf06270 */
[----:B------:R-:W-:Y:S05]  /*a290*/  @P0 BRA `(.L_x_2148) ;  /* 0x0000000000980947 */ /* 0x000fea0003800000 */
[----:B------:R-:W3:Y:S04]  /*a2a0*/  LDG.E.64 R2, desc[UR6][R40.64+0x20] ;  /* 0x0000200628027981 */ /* 0x000ee8000c1e1b00 */
[----:B------:R-:W4:Y:S01]  /*a2b0*/  LDG.E.64 R4, desc[UR6][R38.64+0x20] ;  /* 0x0000200626047981 */ /* 0x000f22000c1e1b00 */
[C---:B------:R-:W-:Y:S01]  /*a2c0*/  SHF.L.U32 R6, R13.reuse, 0x10, RZ ;  /* 0x000000100d067819 */ /* 0x040fe200000006ff */
[----:B------:R-:W-:Y:S01]  /*a2d0*/  IMAD.U32 R17, R14, 0x10000, RZ ;  /* 0x000100000e117824 */ /* 0x000fe200078e00ff */
[----:B------:R-:W-:Y:S02]  /*a2e0*/  LOP3.LUT R0, R13, 0xffff0000, RZ, 0xc0, !PT ;  /* 0xffff00000d007812 */ /* 0x000fe400078ec0ff */
[C---:B------:R-:W-:Y:S02]  /*a2f0*/  SHF.L.U32 R13, R12.reuse, 0x10, RZ ;  /* 0x000000100c0d7819 */ /* 0x040fe400000006ff */
[----:B--2---:R-:W-:-:S02]  /*a300*/  LOP3.LUT R20, R12, 0xffff0000, RZ, 0xc0, !PT ;  /* 0xffff00000c147812 */ /* 0x004fc400078ec0ff */
[C---:B------:R-:W-:Y:S02]  /*a310*/  SHF.L.U32 R16, R15.reuse, 0x10, RZ ;  /* 0x000000100f107819 */ /* 0x040fe400000006ff */
[----:B------:R-:W-:Y:S02]  /*a320*/  LOP3.LUT R12, R15, 0xffff0000, RZ, 0xc0, !PT ;  /* 0xffff00000f0c7812 */ /* 0x000fe400078ec0ff */
[----:B------:R-:W-:Y:S02]  /*a330*/  LOP3.LUT R14, R14, 0xffff0000, RZ, 0xc0, !PT ;  /* 0xffff00000e0e7812 */ /* 0x000fe400078ec0ff */
[----:B---3--:R-:W-:Y:S02]  /*a340*/  LOP3.LUT R15, R2, 0xffff0000, RZ, 0xc0, !PT ;  /* 0xffff0000020f7812 */ /* 0x008fe400078ec0ff */
[C---:B------:R-:W-:Y:S01]  /*a350*/  LOP3.LUT R23, R3.reuse, 0xffff0000, RZ, 0xc0, !PT ;  /* 0xffff000003177812 */ /* 0x040fe200078ec0ff */
[----:B------:R-:W-:Y:S01]  /*a360*/  IMAD.U32 R3, R3, 0x10000, RZ ;  /* 0x0001000003037824 */ /* 0x000fe200078e00ff */
[----:B----4-:R-:W-:Y:S01]  /*a370*/  LOP3.LUT R27, R4, 0xffff0000, RZ, 0xc0, !PT ;  /* 0xffff0000041b7812 */ /* 0x010fe200078ec0ff */
[-C--:B------:R-:W-:Y:S01]  /*a380*/  FMUL.FTZ R21, R0, R15.reuse ;  /* 0x0000000f00157220 */ /* 0x080fe20000410000 */
[----:B------:R-:W-:Y:S01]  /*a390*/  FMUL.FTZ R29, R6, R15 ;  /* 0x0000000f061d7220 */ /* 0x000fe20000410000 */
[C---:B------:R-:W-:Y:S01]  /*a3a0*/  LOP3.LUT R25, R5.reuse, 0xffff0000, RZ, 0xc0, !PT ;  /* 0xffff000005197812 */ /* 0x040fe200078ec0ff */
[-C--:B------:R-:W-:Y:S01]  /*a3b0*/  FMUL.FTZ R15, R12, R23.reuse ;  /* 0x000000170c0f7220 */ /* 0x080fe20000410000 */
[----:B------:R-:W-:Y:S01]  /*a3c0*/  FMUL.FTZ R23, R16, R23 ;  /* 0x0000001710177220 */ /* 0x000fe20000410000 */
[----:B------:R-:W-:Y:S01]  /*a3d0*/  SHF.L.U32 R2, R2, 0x10, RZ ;  /* 0x0000001002027819 */ /* 0x000fe200000006ff */
[----:B------:R-:W-:Y:S01]  /*a3e0*/  FFMA.FTZ R21, R6, R27, -R21 ;  /* 0x0000001b06157223 */ /* 0x000fe20000010815 */
[----:B------:R-:W-:Y:S01]  /*a3f0*/  SHF.L.U32 R4, R4, 0x10, RZ ;  /* 0x0000001004047819 */ /* 0x000fe200000006ff */
[----:B------:R-:W-:Y:S01]  /*a400*/  FFMA.FTZ R12, R12, R25, R23 ;  /* 0x000000190c0c7223 */ /* 0x000fe20000010017 */
[----:B------:R-:W-:Y:S01]  /*a410*/  SHF.L.U32 R5, R5, 0x10, RZ ;  /* 0x0000001005057819 */ /* 0x000fe200000006ff */
[-C--:B------:R-:W-:Y:S01]  /*a420*/  FMUL.FTZ R6, R20, R2.reuse ;  /* 0x0000000214067220 */ /* 0x080fe20000410000 */
[----:B------:R-:W-:Y:S01]  /*a430*/  FMUL.FTZ R23, R13, R2 ;  /* 0x000000020d177220 */ /* 0x000fe20000410000 */
[-C--:B------:R-:W-:Y:S01]  /*a440*/  FMUL.FTZ R2, R14, R3.reuse ;  /* 0x000000030e027220 */ /* 0x080fe20000410000 */
[----:B------:R-:W-:Y:S01]  /*a450*/  FMUL.FTZ R3, R17, R3 ;  /* 0x0000000311037220 */ /* 0x000fe20000410000 */
        /* <DEDUP_REMOVED lines=10> */
.L_x_2148:
[----:B------:R-:W-:Y:S05]  /*a500*/  BSYNC B0 ;  /* 0x0000000000007941 */ /* 0x000fea0003800000 */
.L_x_2147:
[----:B------:R3:W-:Y:S01]  /*a510*/  STS.128 [R154+0x1000], R12 ;  /* 0x0010000c9a007388 */ /* 0x0007e20000000c00 */
[----:B------:R-:W-:Y:S01]  /*a520*/  IADD3 R0, R18, 0x40, RZ ;  /* 0x0000004012007810 */ /* 0x000fe20007ffe0ff */
[----:B------:R-:W-:Y:S03]  /*a530*/  BSSY B0, `(.L_x_2149) ;  /* 0x0000029000007945 */ /* 0x000fe60003800000 */
[----:B------:R-:W-:-:S13]  /*a540*/  ISETP.GE.AND P0, PT, R0, UR5, PT ;  /* 0x0000000500007c0c */ /* 0x000fda000bf06270 */
[----:B------:R-:W-:Y:S05]  /*a550*/  @P0 BRA `(.L_x_2150) ;  /* 0x0000000000980947 */ /* 0x000fea0003800000 */
[----:B------:R-:W4:Y:S04]  /*a560*/  LDG.E.64 R2, desc[UR6][R40.64+0x40] ;  /* 0x0000400628027981 */ /* 0x000f28000c1e1b00 */
[----:B------:R-:W2:Y:S01]  /*a570*/  LDG.E.64 R4, desc[UR6][R38.64+0x40] ;  /* 0x0000400626047981 */ /* 0x000ea2000c1e1b00 */
[C---:B------:R-:W-:Y:S01]  /*a580*/  SHF.L.U32 R6, R9.reuse, 0x10, RZ ;  /* 0x0000001009067819 */ /* 0x040fe200000006ff */
[----:B---3--:R-:W-:Y:S01]  /*a590*/  IMAD.U32 R13, R10, 0x10000, RZ ;  /* 0x000100000a0d7824 */ /* 0x008fe200078e00ff */
[----:B------:R-:W-:Y:S02]  /*a5a0*/  LOP3.LUT R0, R9, 0xffff0000, RZ, 0xc0, !PT ;  /* 0xffff000009007812 */ /* 0x000fe400078ec0ff */
[C---:B------:R-:W-:Y:S02]  /*a5b0*/  SHF.L.U32 R9, R8.reuse, 0x10, RZ ;  /* 0x0000001008097819 */ /* 0x040fe400000006ff */
[----:B------:R-:W-:-:S02]  /*a5c0*/  LOP3.LUT R14, R8, 0xffff0000, RZ, 0xc0, !PT ;  /* 0xffff0000080e7812 */ /* 0x000fc400078ec0ff */
[C---:B------:R-:W-:Y:S02]  /*a5d0*/  SHF.L.U32 R12, R11.reuse, 0x10, RZ ;  /* 0x000000100b0c7819 */ /* 0x040fe400000006ff */
[----:B------:R-:W-:Y:S02]  /*a5e0*/  LOP3.LUT R8, R11, 0xffff0000, RZ, 0xc0, !PT ;  /* 0xffff00000b087812 */ /* 0x000fe400078ec0ff */
[----:B------:R-:W-:Y:S02]  /*a5f0*/  LOP3.LUT R10, R10, 0xffff0000, RZ, 0xc0, !PT ;  /* 0xffff00000a0a7812 */ /* 0x000fe400078ec0ff */
[----:B----4-:R-:W-:Y:S02]  /*a600*/  LOP3.LUT R11, R2, 0xffff0000, RZ, 0xc0, !PT ;  /* 0xffff0000020b7812 */ /* 0x010fe400078ec0ff */
[C---:B------:R-:W-:Y:S01]  /*a610*/  LOP3.LUT R17, R3.reuse, 0xffff0000, RZ, 0xc0, !PT ;  /* 0xffff000003117812 */ /* 0x040fe200078ec0ff */
[----:B------:R-:W-:Y:S01]  /*a620*/  IMAD.U32 R3, R3, 0x10000, RZ ;  /* 0x0001000003037824 */ /* 0x000fe200078e00ff */
[----:B--2---:R-:W-:Y:S01]  /*a630*/  LOP3.LUT R23, R4, 0xffff0000, RZ, 0xc0, !PT ;  /* 0xffff000004177812 */ /* 0x004fe200078ec0ff */
        /* <DEDUP_REMOVED lines=24> */
.L_x_2150:
[----:B------:R-:W-:Y:S05]  /*a7c0*/  BSYNC B0 ;  /* 0x0000000000007941 */ /* 0x000fea0003800000 */
.L_x_2149:
[----:B------:R4:W-:Y:S02]  /*a7d0*/  STS.128 [R154+0x2000], R8 ;  /* 0x002000089a007388 */ /* 0x0009e40000000c00 */
.L_x_2144:
[----:B------:R-:W-:Y:S05]  /*a7e0*/  BSYNC B1 ;  /* 0x0000000000017941 */ /* 0x000fea0003800000 */
.L_x_2143:
[----:B------:R-:W-:-:S05]  /*a7f0*/  VIADD R16, R144, 0x20 ;  /* 0x0000002090107836 */ /* 0x000fca0000000000 */
[----:B------:R-:W-:-:S04]  /*a800*/  ISETP.GE.AND P0, PT, R16, R33, PT ;  /* 0x000000211000720c */ /* 0x000fc80003f06270 */
[----:B------:R-:W-:-:S13]  /*a810*/  ISETP.LT.OR P0, PT, R64, -0x83, P0 ;  /* 0xffffff7d4000780c */ /* 0x000fda0000701670 */
[----:B------:R-:W-:Y:S05]  /*a820*/  @P0 BRA `(.L_x_2151) ;  /* 0x0000002c006c0947 */ /* 0x000fea0003800000 */
[----:B---3--:R3:W5:Y:S04]  /*a830*/  LDG.E.128 R12, desc[UR6][R34.64+0x40] ;  /* 0x00004006220c7981 */ /* 0x008768000c1e1d00 */
[----:B----4-:R3:W5:Y:S04]  /*a840*/  LDG.E.128 R8, desc[UR6][R34.64+0x80] ;  /* 0x0000800622087981 */ /* 0x010768000c1e1d00 */
[----:B--2---:R3:W5:Y:S01]  /*a850*/  LDG.E.128 R20, desc[UR6][R34.64] ;  /* 0x0000000622147981 */ /* 0x004762000c1e1d00 */
[C---:B------:R-:W-:Y:S01]  /*a860*/  IADD3 R0, P0, R82.reuse, R7, RZ ;  /* 0x0000000752007210 */ /* 0x040fe20007f1e0ff */
[----:B------:R-:W-:Y:S01]  /*a870*/  ULDC.64 UR10, c[0x0][0x358] ;  /* 0x0000d600000a7ab9 */ /* 0x000fe20000000a00 */
[----:B------:R-:W-:Y:S01]  /*a880*/  ULDC.64 UR8, c[0x0][0x360] ;  /* 0x0000d80000087ab9 */ /* 0x000fe20000000a00 */
[----:B------:R-:W-:Y:S01]  /*a890*/  BSSY B0, `(.L_x_2152) ;  /* 0x0000030000007945 */ /* 0x000fe20003800000 */
[----:B------:R-:W-:Y:S01]  /*a8a0*/  LEA.HI.X.SX32 R3, R82, R78, 0x1, P0 ;  /* 0x0000004e52037211 */ /* 0x000fe200000f0eff */
[----:B-1----:R-:W-:Y:S01]  /*a8b0*/  IMAD.SHL.U32 R36, R0, 0x2, RZ ;  /* 0x0000000200247824 */ /* 0x002fe200078e00ff */
[----:B------:R-:W-:-:S02]  /*a8c0*/  ISETP.GE.AND P0, PT, R18, UR5, PT ;  /* 0x0000000512007c0c */ /* 0x000fc4000bf06270 */
[----:B------:R-:W-:Y:S02]  /*a8d0*/  SHF.L.U64.HI R0, R0, 0x1, R3 ;  /* 0x0000000100007819 */ /* 0x000fe40000010203 */
[C---:B------:R-:W-:Y:S02]  /*a8e0*/  IADD3 R32, P3, R36.reuse, UR10, RZ ;  /* 0x0000000a24207c10 */ /* 0x040fe4000ff7e0ff */
[----:B------:R-:W-:Y:S02]  /*a8f0*/  IADD3 R36, P1, R36, UR8, RZ ;  /* 0x0000000824247c10 */ /* 0x000fe4000ff3e0ff */
[C---:B------:R-:W-:Y:S02]  /*a900*/  IADD3.X R33, R0.reuse, UR11, RZ, P3, !PT ;  /* 0x0000000b00217c10 */ /* 0x040fe40009ffe4ff */
[----:B------:R-:W-:-:S03]  /*a910*/  IADD3.X R37, R0, UR9, RZ, P1, !PT ;  /* 0x0000000900257c10 */ /* 0x000fc60008ffe4ff */
[----:B------:R-:W-:Y:S06]  /*a920*/  @P0 BRA `(.L_x_2153) ;  /* 0x0000000000980947 */ /* 0x000fec0003800000 */
[----:B------:R-:W2:Y:S04]  /*a930*/  LDG.E.64 R2, desc[UR6][R36.64] ;  /* 0x0000000624027981 */ /* 0x000ea8000c1e1b00 */
[----:B------:R-:W4:Y:S01]  /*a940*/  LDG.E.64 R4, desc[UR6][R32.64] ;  /* 0x0000000620047981 */ /* 0x000f22000c1e1b00 */
        /* <DEDUP_REMOVED lines=8> */
[C---:B--2---:R-:W-:Y:S02]  /*a9d0*/  LOP3.LUT R17, R2.reuse, 0xffff0000, RZ, 0xc0, !PT ;  /* 0xffff000002117812 */ /* 0x044fe400078ec0ff */
[----:B------:R-:W-:Y:S02]  /*a9e0*/  SHF.L.U32 R2, R2, 0x10, RZ ;  /* 0x0000001002027819 */ /* 0x000fe400000006ff */
[----:B----4-:R-:W-:Y:S01]  /*a9f0*/  LOP3.LUT R27, R4, 0xffff0000, RZ, 0xc0, !PT ;  /* 0xffff0000041b7812 */ /* 0x010fe200078ec0ff */
[-C--:B------:R-:W-:Y:S01]  /*aa00*/  FMUL.FTZ R25, R0, R17.reuse ;  /* 0x0000001100197220 */ /* 0x080fe20000410000 */
[----:B------:R-:W-:Y:S01]  /*aa10*/  FMUL.FTZ R17, R6, R17 ;  /* 0x0000001106117220 */ /* 0x000fe20000410000 */
[C---:B------:R-:W-:Y:S01]  /*aa20*/  LOP3.LUT R22, R3.reuse, 0xffff0000, RZ, 0xc0, !PT ;  /* 0xffff000003167812 */ /* 0x040fe200078ec0ff */
[----:B------:R-:W-:-:S02]  /*aa30*/  IMAD.U32 R3, R3, 0x10000, RZ ;  /* 0x0001000003037824 */ /* 0x000fc400078e00ff */
[-C--:B------:R-:W-:Y:S01]  /*aa40*/  FFMA.FTZ R25, R6, R27.reuse, -R25 ;  /* 0x0000001b06197223 */ /* 0x080fe20000010819 */
[----:B------:R-:W-:Y:S01]  /*aa50*/  FFMA.FTZ R0, R0, R27, R17 ;  /* 0x0000001b00007223 */ /* 0x000fe20000010011 */
[----:B------:R-:W-:Y:S01]  /*aa60*/  LOP3.LUT R26, R5, 0xffff0000, RZ, 0xc0, !PT ;  /* 0xffff0000051a7812 */ /* 0x000fe200078ec0ff */
[-C--:B------:R-:W-:Y:S01]  /*aa70*/  FMUL.FTZ R6, R24, R2.reuse ;  /* 0x0000000218067220 */ /* 0x080fe20000410000 */
[----:B------:R-:W-:Y:S01]  /*aa80*/  FMUL.FTZ R17, R7, R2 ;  /* 0x0000000207117220 */ /* 0x000fe20000410000 */
[----:B------:R-:W-:Y:S01]  /*aa90*/  SHF.L.U32 R4, R4, 0x10, RZ ;  /* 0x0000001004047819 */ /* 0x000fe200000006ff */
[-C--:B------:R-:W-:Y:S01]  /*aaa0*/  FMUL.FTZ R2, R28, R3.reuse ;  /* 0x000000031c027220 */ /* 0x080fe20000410000 */
[----:B------:R-:W-:Y:S01]  /*aab0*/  SHF.L.U32 R5, R5, 0x10, RZ ;  /* 0x0000001005057819 */ /* 0x000fe200000006ff */
[CC--:B------:R-:W-:Y:S01]  /*aac0*/  FMUL.FTZ R30, R20.reuse, R22.reuse ;  /* 0x00000016141e7220 */ /* 0x0c0fe20000410000 */
[----:B------:R-:W-:Y:S01]  /*aad0*/  FMUL.FTZ R29, R21, R22 ;  /* 0x00000016151d7220 */ /* 0x000fe20000410000 */
[----:B------:R-:W-:Y:S01]  /*aae0*/  FMUL.FTZ R3, R23, R3 ;  /* 0x0000000317037220 */ /* 0x000fe20000410000 */
[----:B------:R-:W-:Y:S01]  /*aaf0*/  FFMA.FTZ R6, R7, R4, -R6 ;  /* 0x0000000407067223 */ /* 0x000fe20000010806 */
[-C--:B------:R-:W-:Y:S01]  /*ab00*/  FFMA.FTZ R30, R21, R26.reuse, -R30 ;  /* 0x0000001a151e7223 */ /* 0x080fe2000001081e */
[----:B------:R-:W-:Y:S01]  /*ab10*/  FFMA.FTZ R29, R20, R26, R29 ;  /* 0x0000001a141d7223 */ /* 0x000fe2000001001d */
[----:B------:R-:W-:Y:S01]  /*ab20*/  FFMA.FTZ R17, R24, R4, R17 ;  /* 0x0000000418117223 */ /* 0x000fe20000010011 */
[-C--:B------:R-:W-:Y:S01]  /*ab30*/  FFMA.FTZ R2, R23, R5.reuse, -R2 ;  /* 0x0000000517027223 */ /* 0x080fe20000010802 */
[----:B------:R-:W-:Y:S01]  /*ab40*/  FFMA.FTZ R3, R28, R5, R3 ;  /* 0x000000051c037223 */ /* 0x000fe20000010003 */
[----:B------:R-:W-:-:S02]  /*ab50*/  F2FP.BF16.F32.PACK_AB R21, R0, R25 ;  /* 0x000000190015723e */ /* 0x000fc400000010ff */
[----:B------:R-:W-:Y:S02]  /*ab60*/  F2FP.BF16.F32.PACK_AB R23, R29, R30 ;  /* 0x0000001e1d17723e */ /* 0x000fe400000010ff */
[----:B------:R-:W-:Y:S02]  /*ab70*/  F2FP.BF16.F32.PACK_AB R20, R17, R6 ;  /* 0x000000061114723e */ /* 0x000fe400000010ff */
[----:B------:R-:W-:Y:S02]  /*ab80*/  F2FP.BF16.F32.PACK_AB R22, R3, R2 ;  /* 0x000000020316723e */ /* 0x000fe400000010ff */
.L_x_2153:
[----:B------:R-:W-:Y:S05]  /*ab90*/  BSYNC B0 ;  /* 0x0000000000007941 */ /* 0x000fea0003800000 */
.L_x_2152:
[----:B-----5:R1:W-:Y:S01]  /*aba0*/  STS.128 [R154+0x800], R20 ;  /* 0x000800149a007388 */ /* 0x0203e20000000c00 */
[----:B------:R-:W-:Y:S01]  /*abb0*/  IADD3 R0, R18, 0x20, RZ ;  /* 0x0000002012007810 */ /* 0x000fe20007ffe0ff */
[----:B------:R-:W-:Y:S03]  /*abc0*/  BSSY B0, `(.L_x_2154) ;  /* 0x000002a000007945 */ /* 0x000fe60003800000 */
[----:B------:R-:W-:-:S13]  /*abd0*/  ISETP.GE.AND P0, PT, R0, UR5, PT ;  /* 0x0000000500007c0c */ /* 0x000fda000bf06270 */
[----:B------:R-:W-:Y:S05]  /*abe0*/  @P0 BRA `(.L_x_2155) ;  /* 0x00000000009c0947 */ /* 0x000fea0003800000 */
[----:B------:R-:W2:Y:S04]  /*abf0*/  LDG.E.64 R2, desc[UR6][R36.64+0x20] ;  /* 0x0000200624027981 */ /* 0x000ea8000c1e1b00 */
[----:B------:R-:W4:Y:S01]  /*ac00*/  LDG.E.64 R4, desc[UR6][R32.64+0x20] ;  /* 0x0000200620047981 */ /* 0x000f22000c1e1b00 */
[C---:B------:R-:W-:Y:S02]  /*ac10*/  SHF.L.U32 R6, R13.reuse, 0x10, RZ ;  /* 0x000000100d067819 */ /* 0x040fe400000006ff */
[----:B------:R-:W-:Y:S02]  /*ac20*/  LOP3.LUT R0, R13, 0xffff0000, RZ, 0xc0, !PT ;  /* 0xffff00000d007812 */ /* 0x000fe400078ec0ff */
[C---:B------:R-:W-:Y:S02]  /*ac30*/  SHF.L.U32 R7, R12.reuse, 0x10, RZ ;  /* 0x000000100c077819 */ /* 0x040fe400000006ff */
[----:B-1----:R-:W-:-:S02]  /*ac40*/  LOP3.LUT R20, R12, 0xffff0000, RZ, 0xc0, !PT ;  /* 0xffff00000c147812 */ /* 0x002fc400078ec0ff */
[C---:B------:R-:W-:Y:S02]  /*ac50*/  SHF.L.U32 R17, R15.reuse, 0x10, RZ ;  /* 0x000000100f117819 */ /* 0x040fe400000006ff */
[----:B------:R-:W-:Y:S01]  /*ac60*/  LOP3.LUT R12, R15, 0xffff0000, RZ, 0xc0, !PT ;  /* 0xffff00000f0c7812 */ /* 0x000fe200078ec0ff */
[C---:B------:R-:W-:Y:S01]  /*ac70*/  IMAD.U32 R15, R14.reuse, 0x10000, RZ ;  /* 0x000100000e0f7824 */ /* 0x040fe200078e00ff */
[----:B------:R-:W-:Y:S02]  /*ac80*/  LOP3.LUT R24, R14, 0xffff0000, RZ, 0xc0, !PT ;  /* 0xffff00000e187812 */ /* 0x000fe400078ec0ff */
[----:B--2---:R-:W-:Y:S02]  /*ac90*/  LOP3.LUT R13, R2, 0xffff0000, RZ, 0xc0, !PT ;  /* 0xffff0000020d7812 */ /* 0x004fe400078ec0ff */
[C---:B------:R-:W-:Y:S02]  /*aca0*/  LOP3.LUT R14, R3.reuse, 0xffff0000, RZ, 0xc0, !PT ;  /* 0xffff0000030e7812 */ /* 0x040fe400078ec0ff */
[----:B----4-:R-:W-:Y:S01]  /*acb0*/  LOP3.LUT R23, R4, 0xffff0000, RZ, 0xc0, !PT ;  /* 0xffff000004177812 */ /* 0x010fe200078ec0ff */
[-C--:B------:R-:W-:Y:S01]  /*acc0*/  FMUL.FTZ R21, R0, R13.reuse ;  /* 0x0000000d00157220 */ /* 0x080fe20000410000 */
[----:B------:R-:W-:Y:S01]  /*acd0*/  FMUL.FTZ R13, R6, R13 ;  /* 0x0000000d060d7220 */ /* 0x000fe20000410000 */
[----:B------:R-:W-:Y:S01]  /*ace0*/  SHF.L.U32 R2, R2, 0x10, RZ ;  /* 0x0000001002027819 */ /* 0x000fe200000006ff */
[----:B------:R-:W-:Y:S01]  /*acf0*/  IMAD.U32 R4, R4, 0x10000, RZ ;  /* 0x0001000004047824 */ /* 0x000fe200078e00ff */
[----:B------:R-:W-:Y:S01]  /*ad00*/  SHF.L.U32 R3, R3, 0x10, RZ ;  /* 0x0000001003037819 */ /* 0x000fe200000006ff */
[-C--:B------:R-:W-:Y:S01]  /*ad10*/  FFMA.FTZ R21, R6, R23.reuse, -R21 ;  /* 0x0000001706157223 */ /* 0x080fe20000010815 */
[----:B------:R-:W-:Y:S01]  /*ad20*/  FFMA.FTZ R0, R0, R23, R13 ;  /* 0x0000001700007223 */ /* 0x000fe2000001000d */
[----:B------:R-:W-:Y:S01]  /*ad30*/  LOP3.LUT R22, R5, 0xffff0000, RZ, 0xc0, !PT ;  /* 0xffff000005167812 */ /* 0x000fe200078ec0ff */
[-C--:B------:R-:W-:Y:S01]  /*ad40*/  FMUL.FTZ R6, R20, R2.reuse ;  /* 0x0000000214067220 */ /* 0x080fe20000410000 */
[----:B------:R-:W-:Y:S01]  /*ad50*/  FMUL.FTZ R13, R7, R2 ;  /* 0x00000002070d7220 */ /* 0x000fe20000410000 */
[----:B------:R-:W-:Y:S01]  /*ad60*/  SHF.L.U32 R5, R5, 0x10, RZ ;  /* 0x0000001005057819 */ /* 0x000fe200000006ff */
[-C--:B------:R-:W-:Y:S01]  /*ad70*/  FMUL.FTZ R2, R24, R3.reuse ;  /* 0x0000000318027220 */ /* 0x080fe20000410000 */
[-C--:B------:R-:W-:Y:S01]  /*ad80*/  FMUL.FTZ R26, R12, R14.reuse ;  /* 0x0000000e0c1a7220 */ /* 0x080fe20000410000 */
[----:B------:R-:W-:Y:S01]  /*ad90*/  FMUL.FTZ R25, R17, R14 ;  /* 0x0000000e11197220 */ /* 0x000fe20000410000 */
[----:B------:R-:W-:Y:S01]  /*ada0*/  FMUL.FTZ R3, R15, R3 ;  /* 0x000000030f037220 */ /* 0x000fe20000410000 */
[-C--:B------:R-:W-:Y:S01]  /*adb0*/  FFMA.FTZ R6, R7, R4.reuse, -R6 ;  /* 0x0000000407067223 */ /* 0x080fe20000010806 */
        /* <DEDUP_REMOVED lines=9> */
[----:B------:R-:W-:Y:S02]  /*ae50*/  MOV R13, R0 ;  /* 0x00000000000d7202 */ /* 0x000fe40000000f00 */
.L_x_2155:
[----:B------:R-:W-:Y:S05]  /*ae60*/  BSYNC B0 ;  /* 0x0000000000007941 */ /* 0x000fea0003800000 */
.L_x_2154:
[----:B------:R2:W-:Y:S01]  /*ae70*/  STS.128 [R154+0x1800], R12 ;  /* 0x0018000c9a007388 */ /* 0x0005e20000000c00 */
[----:B------:R-:W-:Y:S01]  /*ae80*/  IADD3 R18, R18, 0x40, RZ ;  /* 0x0000004012127810 */ /* 0x000fe20007ffe0ff */
[----:B------:R-:W-:Y:S03]  /*ae90*/  BSSY B0, `(.L_x_2156) ;  /* 0x000002a000007945 */ /* 0x000fe60003800000 */
[----:B------:R-:W-:-:S13]  /*aea0*/  ISETP.GE.AND P0, PT, R18, UR5, PT ;  /* 0x0000000512007c0c */ /* 0x000fda000bf06270 */
[----:B------:R-:W-:Y:S05]  /*aeb0*/  @P0 BRA `(.L_x_2157) ;  /* 0x00000000009c0947 */ /* 0x000fea0003800000 */
[----:B------:R-:W4:Y:S04]  /*aec0*/  LDG.E.64 R2, desc[UR6][R36.64+0x40] ;  /* 0x0000400624027981 */ /* 0x000f28000c1e1b00 */
[----:B------:R-:W1:Y:S01]  /*aed0*/  LDG.E.64 R4, desc[UR6][R32.64+0x40] ;  /* 0x0000400620047981 */ /* 0x000e62000c1e1b00 */
[C---:B------:R-:W-:Y:S02]  /*aee0*/  SHF.L.U32 R6, R9.reuse, 0x10, RZ ;  /* 0x0000001009067819 */ /* 0x040fe400000006ff */
[----:B------:R-:W-:Y:S02]  /*aef0*/  LOP3.LUT R0, R9, 0xffff0000, RZ, 0xc0, !PT ;  /* 0xffff000009007812 */ /* 0x000fe400078ec0ff */
[C---:B------:R-:W-:Y:S02]  /*af00*/  SHF.L.U32 R7, R8.reuse, 0x10, RZ ;  /* 0x0000001008077819 */ /* 0x040fe400000006ff */
[----:B--2---:R-:W-:-:S02]  /*af10*/  LOP3.LUT R13, R8, 0xffff0000, RZ, 0xc0, !PT ;  /* 0xffff0000080d7812 */ /* 0x004fc400078ec0ff */
[C---:B------:R-:W-:Y:S02]  /*af20*/  LOP3.LUT R8, R11.reuse, 0xffff0000, RZ, 0xc0, !PT ;  /* 0xffff00000b087812 */ /* 0x040fe400078ec0ff */
[----:B------:R-:W-:Y:S01]  /*af30*/  SHF.L.U32 R12, R11, 0x10, RZ ;  /* 0x000000100b0c7819 */ /* 0x000fe200000006ff */
[C---:B------:R-:W-:Y:S01]  /*af40*/  IMAD.U32 R11, R10.reuse, 0x10000, RZ ;  /* 0x000100000a0b7824 */ /* 0x040fe200078e00ff */
[----:B------:R-:W-:Y:S02]  /*af50*/  LOP3.LUT R10, R10, 0xffff0000, RZ, 0xc0, !PT ;  /* 0xffff00000a0a7812 */ /* 0x000fe400078ec0ff */
[----:B----4-:R-:W-:Y:S02]  /*af60*/  LOP3.LUT R9, R2, 0xffff0000, RZ, 0xc0, !PT ;  /* 0xffff000002097812 */ /* 0x010fe400078ec0ff */
[----:B------:R-:W-:Y:S02]  /*af70*/  LOP3.LUT R17, R3, 0xffff0000, RZ, 0xc0, !PT ;  /* 0xffff000003117812 */ /* 0x000fe400078ec0ff */
[----:B-1----:R-:W-:Y:S01]  /*af80*/  LOP3.LUT R21, R4, 0xffff0000, RZ, 0xc0, !PT ;  /* 0xffff000004157812 */ /* 0x002fe200078ec0ff */
[-C--:B------:R-:W-:Y:S01]  /*af90*/  FMUL.FTZ R15, R0, R9.reuse ;  /* 0x00000009000f7220 */ /* 0x080fe20000410000 */
[----:B------:R-:W-:Y:S01]  /*afa0*/  LOP3.LUT R19, R5, 0xffff0000, RZ, 0xc0, !PT ;  /* 0xffff000005137812 */ /* 0x000fe200078ec0ff */
[----:B------:R-:W-:Y:S01]  /*afb0*/  FMUL.FTZ R23, R6, R9 ;  /* 0x0000000906177220 */ /* 0x000fe20000410000 */
[----:B------:R-:W-:Y:S01]  /*afc0*/  FMUL.FTZ R9, R8, R17 ;  /* 0x0000001108097220 */ /* 0x000fe20000410000 */
[----:B------:R-:W-:Y:S01]  /*afd0*/  SHF.L.U32 R2, R2, 0x10, RZ ;  /* 0x0000001002027819 */ /* 0x000fe200000006ff */
[----:B------:R-:W-:Y:S01]  /*afe0*/  FFMA.FTZ R15, R6, R21, -R15 ;  /* 0x00000015060f7223 */ /* 0x000fe2000001080f */
[----:B------:R-:W-:Y:S01]  /*aff0*/  SHF.L.U32 R3, R3, 0x10, RZ ;  /* 0x0000001003037819 */ /* 0x000fe200000006ff */
[C---:B------:R-:W-:Y:S01]  /*b000*/  FMUL.FTZ R17, R12.reuse, R17 ;  /* 0x000000110c117220 */ /* 0x040fe20000410000 */
[----:B------:R-:W-:Y:S01]  /*b010*/  FFMA.FTZ R9, R12, R19, -R9 ;  /* 0x000000130c097223 */ /* 0x000fe20000010809 */
[-C--:B------:R-:W-:Y:S01]  /*b020*/  FMUL.FTZ R6, R13, R2.reuse ;  /* 0x000000020d067220 */ /* 0x080fe20000410000 */
[----:B------:R-:W-:Y:S01]  /*b030*/  FMUL.FTZ R12, R7, R2 ;  /* 0x00000002070c7220 */ /* 0x000fe20000410000 */
[----:B------:R-:W-:Y:S01]  /*b040*/  SHF.L.U32 R5, R5, 0x10, RZ ;  /* 0x0000001005057819 */ /* 0x000fe200000006ff */
[----:B------:R-:W-:Y:S01]  /*b050*/  FMUL.FTZ R2, R10, R3 ;  /* 0x000000030a027220 */ /* 0x000fe20000410000 */
[----:B------:R-:W-:Y:S01]  /*b060*/  FFMA.FTZ R0, R0, R21, R23 ;  /* 0x0000001500007223 */ /* 0x000fe20000010017 */
[----:B------:R-:W-:-:S02]  /*b070*/  IMAD.U32 R4, R4, 0x10000, RZ ;  /* 0x0001000004047824 */ /* 0x000fc400078e00ff */
[C---:B------:R-:W-:Y:S01]  /*b080*/  FMUL.FTZ R3, R11.reuse, R3 ;  /* 0x000000030b037220 */ /* 0x040fe20000410000 */
[----:B------:R-:W-:Y:S01]  /*b090*/  FFMA.FTZ R8, R8, R19, R17 ;  /* 0x0000001308087223 */ /* 0x000fe20000010011 */
[-C--:B------:R-:W-:Y:S01]  /*b0a0*/  FFMA.FTZ R2, R11, R5.reuse, -R2 ;  /* 0x000000050b027223 */ /* 0x080fe20000010802 */
[-C--:B------:R-:W-:Y:S01]  /*b0b0*/  FFMA.FTZ R6, R7, R4.reuse, -R6 ;  /* 0x0000000407067223 */ /* 0x080fe20000010806 */
[----:B------:R-:W-:Y:S01]  /*b0c0*/  FFMA.FTZ R13, R13, R4, R12 ;  /* 0x000000040d0d7223 */ /* 0x000fe2000001000c */
[----:B------:R-:W-:Y:S01]  /*b0d0*/  FFMA.FTZ R3, R10, R5, R3 ;  /* 0x000000050a037223 */ /* 0x000fe20000010003 */
[----:B------:R-:W-:Y:S02]  /*b0e0*/  F2FP.BF16.F32.PACK_AB R0, R0, R15 ;  /* 0x0000000f0000723e */ /* 0x000fe400000010ff */
[----:B------:R-:W-:Y:S02]  /*b0f0*/  F2FP.BF16.F32.PACK_AB R11, R8, R9 ;  /* 0x00000009080b723e */ /* 0x000fe400000010ff */
[----:B------:R-:W-:-:S02]  /*b100*/  F2FP.BF16.F32.PACK_AB R8, R13, R6 ;  /* 0x000000060d08723e */ /* 0x000fc400000010ff */
[----:B------:R-:W-:Y:S02]  /*b110*/  F2FP.BF16.F32.PACK_AB R10, R3, R2 ;  /* 0x00000002030a723e */ /* 0x000fe400000010ff */
[----:B------:R-:W-:Y:S02]  /*b120*/  MOV R9, R0 ;  /* 0x0000000000097202 */ /* 0x000fe40000000f00 */
.L_x_2157:
[----:B------:R-:W-:Y:S05]  /*b130*/  BSYNC B0 ;  /* 0x0000000000007941 */ /* 0x000fea0003800000 */
.L_x_2156:
[----:B------:R4:W-:Y:S01]  /*b140*/  STS.128 [R154+0x2800], R8 ;  /* 0x002800089a007388 */ /* 0x0009e20000000c00 */
[----:B------:R-:W-:Y:S05]  /*b150*/  BRA `(.L_x_2151) ;  /* 0x0000002400207947 */ /* 0x000fea0003800000 */
.L_x_2142:
[----:B------:R-:W-:Y:S04]  /*b160*/  BSSY B1, `(.L_x_2158) ;  /* 0x0000115000017945 */ /* 0x000fe80003800000 */
[----:B------:R-:W-:Y:S05]  /*b170*/  @!P1 BRA `(.L_x_2159) ;  /* 0x00000010004c9947 */ /* 0x000fea0003800000 */
[----:B------:R1:W5:Y:S04]  /*b180*/  LDG.E.128 R12, desc[UR6][R36.64+0x40] ;  /* 0x00004006240c7981 */ /* 0x000368000c1e1d00 */
[----:B------:R1:W5:Y:S04]  /*b190*/  LDG.E.128 R8, desc[UR6][R36.64+0x80] ;  /* 0x0000800624087981 */ /* 0x000368000c1e1d00 */
[----:B------:R1:W5:Y:S01]  /*b1a0*/  LDG.E.128 R28, desc[UR6][R36.64] ;  /* 0x00000006241c7981 */ /* 0x000362000c1e1d00 */
[----:B------:R-:W-:Y:S01]  /*b1b0*/  ISETP.GE.AND P0, PT, R18, UR5, PT ;  /* 0x0000000512007c0c */ /* 0x000fe2000bf06270 */
[----:B------:R-:W-:-:S12]  /*b1c0*/  BSSY B0, `(.L_x_2160) ;  /* 0x0000056000007945 */ /* 0x000fd80003800000 */
[----:B------:R-:W-:Y:S05]  /*b1d0*/  @P0 BRA `(.L_x_2161) ;  /* 0x0000000400500947 */ /* 0x000fea0003800000 */
[----:B------:R-:W-:Y:S01]  /*b1e0*/  ISETP.GE.AND P0, PT, R18, R79, PT ;  /* 0x0000004f1200720c */ /* 0x000fe20003f06270 */
[----:B------:R-:W-:Y:S01]  /*b1f0*/  IMAD.MOV.U32 R0, RZ, RZ, RZ ;  /* 0x000000ffff007224 */ /* 0x000fe200078e00ff */
[----:B------:R-:W-:Y:S01]  /*b200*/  ULDC.64 UR8, c[0x0][0x360] ;  /* 0x0000d80000087ab9 */ /* 0x000fe20000000a00 */
[----:B------:R-:W-:-:S10]  /*b210*/  IMAD.MOV.U32 R5, RZ, RZ, R79 ;  /* 0x000000ffff057224 */ /* 0x000fd400078e004f */
[--C-:B------:R-:W-:Y:S02]  /*b220*/  @P0 SHF.R.S32.HI R2, RZ, 0x1, R83.reuse ;  /* 0x00000001ff020819 */ /* 0x100fe40000011453 */
[----:B------:R-:W-:Y:S02]  /*b230*/  @P0 SHF.R.S32.HI R4, RZ, 0x1, R83 ;  /* 0x00000001ff040819 */ /* 0x000fe40000011453 */
[----:B------:R-:W-:-:S03]  /*b240*/  @P0 IADD3 R0, -R2, RZ, RZ ;  /* 0x000000ff02000210 */ /* 0x000fc60007ffe1ff */
[----:B------:R-:W-:Y:S01]  /*b250*/  @P0 IMAD.MOV R5, RZ, RZ, -R4 ;  /* 0x000000ffff050224 */ /* 0x000fe200078e0a04 */
[C---:B------:R-:W-:Y:S01]  /*b260*/  IADD3 R21, P1, R0.reuse, R3, RZ ;  /* 0x0000000300157210 */ /* 0x040fe20007f3e0ff */
[----:B------:R-:W-:Y:S02]  /*b270*/  IMAD.MOV.U32 R2, RZ, RZ, RZ ;  /* 0x000000ffff027224 */ /* 0x000fe400078e00ff */
[----:B------:R-:W-:Y:S01]  /*b280*/  IMAD.WIDE R4, R5, 0x2, R36 ;  /* 0x0000000205047825 */ /* 0x000fe200078e0224 */
[----:B------:R-:W-:Y:S02]  /*b290*/  LEA.HI.X.SX32 R0, R0, R17, 0x1, P1 ;  /* 0x0000001100007211 */ /* 0x000fe400008f0eff */
[----:B------:R-:W-:-:S03]  /*b2a0*/  LEA R20, P1, R21, UR8, 0x1 ;  /* 0x0000000815147c11 */ /* 0x000fc6000f8208ff */
[----:B------:R-:W2:Y:S01]  /*b2b0*/  LDG.E.128 R4, desc[UR6][R4.64] ;  /* 0x0000000604047981 */ /* 0x000ea2000c1e1d00 */
[----:B------:R-:W-:Y:S01]  /*b2c0*/  LEA.HI.X R21, R21, UR9, R0, 0x1, P1 ;  /* 0x0000000915157c11 */ /* 0x000fe200088f0c00 */
[----:B------:R-:W-:Y:S01]  /*b2d0*/  ULDC.64 UR8, c[0x0][0x358] ;  /* 0x0000d60000087ab9 */ /* 0x000fe20000000a00 */
[----:B------:R-:W-:-:S04]  /*b2e0*/  @P0 SHF.R.S32.HI R0, RZ, 0x1, R83 ;  /* 0x00000001ff000819 */ /* 0x000fc80000011453 */
[----:B------:R-:W-:Y:S01]  /*b2f0*/  @P0 IADD3 R2, -R0, RZ, RZ ;  /* 0x000000ff00020210 */ /* 0x000fe20007ffe1ff */
[----:B------:R-:W3:Y:S03]  /*b300*/  LDG.E.128 R20, desc[UR6][R20.64] ;  /* 0x0000000614147981 */ /* 0x000ee6000c1e1d00 */
[----:B------:R-:W-:-:S04]  /*b310*/  IADD3 R0, P1, R2, R3, RZ ;  /* 0x0000000302007210 */ /* 0x000fc80007f3e0ff */
[----:B------:R-:W-:Y:S02]  /*b320*/  LEA.HI.X.SX32 R25, R2, R17, 0x1, P1 ;  /* 0x0000001102197211 */ /* 0x000fe400008f0eff */
[----:B------:R-:W-:-:S04]  /*b330*/  LEA R24, P1, R0, UR8, 0x1 ;  /* 0x0000000800187c11 */ /* 0x000fc8000f8208ff */
[----:B------:R-:W-:-:S06]  /*b340*/  LEA.HI.X R25, R0, UR9, R25, 0x1, P1 ;  /* 0x0000000900197c11 */ /* 0x000fcc00088f0c19 */
[----:B------:R-:W4:Y:S01]  /*b350*/  LDG.E.128 R24, desc[UR6][R24.64] ;  /* 0x0000000618187981 */ /* 0x000f22000c1e1d00 */
[C---:B-----5:R-:W-:Y:S01]  /*b360*/  IMAD.U32 R16, R28.reuse, 0x10000, RZ ;  /* 0x000100001c107824 */ /* 0x060fe200078e00ff */
[----:B------:R-:W-:Y:S01]  /*b370*/  LOP3.LUT R2, R28, 0xffff0000, RZ, 0xc0, !PT ;  /* 0xffff00001c027812 */ /* 0x000fe200078ec0ff */
[C---:B------:R-:W-:Y:S01]  /*b380*/  IMAD.U32 R38, R29.reuse, 0x10000, RZ ;  /* 0x000100001d267824 */ /* 0x040fe200078e00ff */
[----:B------:R-:W-:Y:S01]  /*b390*/  LOP3.LUT R0, R29, 0xffff0000, RZ, 0xc0, !PT ;  /* 0xffff00001d007812 */ /* 0x000fe200078ec0ff */
[C---:B------:R-:W-:Y:S01]  /*b3a0*/  IMAD.U32 R39, R31.reuse, 0x10000, RZ ;  /* 0x000100001f277824 */ /* 0x040fe200078e00ff */
[C---:B------:R-:W-:Y:S02]  /*b3b0*/  SHF.L.U32 R32, R30.reuse, 0x10, RZ ;  /* 0x000000101e207819 */ /* 0x040fe400000006ff */
        /* <DEDUP_REMOVED lines=8> */
[----:B---3--:R-:W-:Y:S01]  /*b440*/  IMAD.U32 R42, R20, 0x10000, RZ ;  /* 0x00010000142a7824 */ /* 0x008fe200078e00ff */
        /* <DEDUP_REMOVED lines=17> */
[----:B------:R-:W-:Y:S01]  /*b560*/  FMUL.FTZ R7, R4, R7 ;  /* 0x0000000704077220 */ /* 0x000fe20000410000 */
[----:B------:R-:W-:Y:S01]  /*b570*/  FMUL.FTZ R6, R6, R21 ;  /* 0x0000001506067220 */ /* 0x000fe20000410000 */
[----:B------:R-:W-:Y:S01]  /*b580*/  @!P0 FADD.FTZ R23, -R23, -RZ ;  /* 0x800000ff17178221 */ /* 0x000fe20000010100 */
[----:B------:R-:W-:Y:S01]  /*b590*/  FMUL.FTZ R20, R5, R20 ;  /* 0x0000001405147220 */ /* 0x000fe20000410000 */
[C---:B----4-:R-:W-:Y:S01]  /*b5a0*/  IMAD.U32 R21, R24.reuse, 0x10000, RZ ;  /* 0x0001000018157824 */ /* 0x050fe200078e00ff */
[----:B------:R-:W-:Y:S01]  /*b5b0*/  LOP3.LUT R5, R24, 0xffff0000, RZ, 0xc0, !PT ;  /* 0xffff000018057812 */ /* 0x000fe200078ec0ff */
[----:B------:R-:W-:Y:S01]  /*b5c0*/  FMUL.FTZ R31, R31, R42 ;  /* 0x0000002a1f1f7220 */ /* 0x000fe20000410000 */
[----:B------:R-:W-:Y:S01]  /*b5d0*/  SHF.L.U32 R4, R25, 0x10, RZ ;  /* 0x0000001019047819 */ /* 0x000fe200000006ff */
[----:B------:R-:W-:Y:S01]  /*b5e0*/  FMUL.FTZ R41, R41, R46 ;  /* 0x0000002e29297220 */ /* 0x000fe20000410000 */
[----:B------:R-:W-:Y:S01]  /*b5f0*/  LOP3.LUT R30, R25, 0xffff0000, RZ, 0xc0, !PT ;  /* 0xffff0000191e7812 */ /* 0x000fe200078ec0ff */
[C---:B------:R-:W-:Y:S01]  /*b600*/  IMAD.U32 R25, R26.reuse, 0x10000, RZ ;  /* 0x000100001a197824 */ /* 0x040fe200078e00ff */
[----:B------:R-:W-:Y:S01]  /*b610*/  LOP3.LUT R24, R26, 0xffff0000, RZ, 0xc0, !PT ;  /* 0xffff00001a187812 */ /* 0x000fe200078ec0ff */
[----:B------:R-:W-:Y:S01]  /*b620*/  FMUL.FTZ R45, R40, R45 ;  /* 0x0000002d282d7220 */ /* 0x000fe20000410000 */
[C---:B------:R-:W-:Y:S01]  /*b630*/  SHF.L.U32 R22, R27.reuse, 0x10, RZ ;  /* 0x000000101b167819 */ /* 0x040fe200000006ff */
        /* <DEDUP_REMOVED lines=14> */
.L_x_2161:
[----:B------:R-:W-:Y:S05]  /*b720*/  BSYNC B0 ;  /* 0x0000000000007941 */ /* 0x000fea0003800000 */
.L_x_2160:
[----:B-----5:R2:W-:Y:S01]  /*b730*/  STS.128 [R154], R28 ;  /* 0x0000001c9a007388 */ /* 0x0205e20000000c00 */
[----:B------:R-:W-:Y:S01]  /*b740*/  IADD3 R0, R18, 0x20, RZ ;  /* 0x0000002012007810 */ /* 0x000fe20007ffe0ff */
[----:B------:R-:W-:Y:S03]  /*b750*/  BSSY B0, `(.L_x_2162) ;  /* 0x0000059000007945 */ /* 0x000fe60003800000 */
[----:B------:R-:W-:-:S13]  /*b760*/  ISETP.GE.AND P0, PT, R0, UR5, PT ;  /* 0x0000000500007c0c */ /* 0x000fda000bf06270 */
        /* <DEDUP_REMOVED lines=14> */
[----:B------:R-:W3:Y:S01]  /*b850*/  LDG.E.128 R4, desc[UR6][R4.64+0x40] ;  /* 0x0000400604047981 */ /* 0x000ee2000c1e1d00 */
[----:B------:R-:W-:Y:S01]  /*b860*/  LEA.HI.X R21, R21, UR9, R0, 0x1, P1 ;  /* 0x0000000915157c11 */ /* 0x000fe200088f0c00 */
[----:B------:R-:W-:Y:S01]  /*b870*/  ULDC.64 UR8, c[0x0][0x358] ;  /* 0x0000d60000087ab9 */ /* 0x000fe20000000a00 */
[----:B------:R-:W-:-:S04]  /*b880*/  @P0 SHF.R.S32.HI R0, RZ, 0x1, R83 ;  /* 0x00000001ff000819 */ /* 0x000fc80000011453 */
[----:B------:R-:W-:Y:S01]  /*b890*/  @P0 IADD3 R2, -R0, RZ, RZ ;  /* 0x000000ff00020210 */ /* 0x000fe20007ffe1ff */
[----:B------:R-:W4:Y:S03]  /*b8a0*/  LDG.E.128 R20, desc[UR6][R20.64+0x40] ;  /* 0x0000400614147981 */ /* 0x000f26000c1e1d00 */
[----:B------:R-:W-:-:S04]  /*b8b0*/  IADD3 R0, P1, R2, R3, RZ ;  /* 0x0000000302007210 */ /* 0x000fc80007f3e0ff */
[----:B------:R-:W-:Y:S02]  /*b8c0*/  LEA.HI.X.SX32 R25, R2, R17, 0x1, P1 ;  /* 0x0000001102197211 */ /* 0x000fe400008f0eff */
[----:B------:R-:W-:-:S04]  /*b8d0*/  LEA R24, P1, R0, UR8, 0x1 ;  /* 0x0000000800187c11 */ /* 0x000fc8000f8208ff */
[----:B------:R-:W-:-:S06]  /*b8e0*/  LEA.HI.X R25, R0, UR9, R25, 0x1, P1 ;  /* 0x0000000900197c11 */ /* 0x000fcc00088f0c19 */
[----:B------:R-:W5:Y:S01]  /*b8f0*/  LDG.E.128 R24, desc[UR6][R24.64+0x40] ;  /* 0x0000400618187981 */ /* 0x000f62000c1e1d00 */
[C---:B------:R-:W-:Y:S01]  /*b900*/  IMAD.U32 R16, R12.reuse, 0x10000, RZ ;  /* 0x000100000c107824 */ /* 0x040fe200078e00ff */
[----:B------:R-:W-:Y:S01]  /*b910*/  LOP3.LUT R2, R12, 0xffff0000, RZ, 0xc0, !PT ;  /* 0xffff00000c027812 */ /* 0x000fe200078ec0ff */
[C---:B--2---:R-:W-:Y:S01]  /*b920*/  IMAD.U32 R29, R13.reuse, 0x10000, RZ ;  /* 0x000100000d1d7824 */ /* 0x044fe200078e00ff */
[----:B------:R-:W-:Y:S01]  /*b930*/  LOP3.LUT R0, R13, 0xffff0000, RZ, 0xc0, !PT ;  /* 0xffff00000d007812 */ /* 0x000fe200078ec0ff */
[C---:B------:R-:W-:Y:S01]  /*b940*/  IMAD.U32 R30, R15.reuse, 0x10000, RZ ;  /* 0x000100000f1e7824 */ /* 0x040fe200078e00ff */
[C---:B------:R-:W-:Y:S02]  /*b950*/  SHF.L.U32 R28, R14.reuse, 0x10, RZ ;  /* 0x000000100e1c7819 */ /* 0x040fe400000006ff */
        /* <DEDUP_REMOVED lines=11> */
[----:B------:R-:W-:Y:S01]  /*ba10*/  LOP3.LUT R39, R20, 0xffff0000, RZ, 0xc0, !PT ;  /* 0xffff000014277812 */ /* 0x000fe200078ec0ff */
[----:B------:R-:W-:Y:S01]  /*ba20*/  @!P0 FADD.FTZ R38, -R38, -RZ ;  /* 0x800000ff26268221 */ /* 0x000fe20000010100 */
[----:B------:R-:W-:Y:S01]  /*ba30*/  SHF.L.U32 R7, R21, 0x10, RZ ;  /* 0x0000001015077819 */ /* 0x000fe200000006ff */
        /* <DEDUP_REMOVED lines=10> */
[----:B------:R-:W-:Y:S01]  /*bae0*/  FMUL.FTZ R39, R14, R39 ;  /* 0x000000270e277220 */ /* 0x000fe20000410000 */
[----:B------:R-:W-:Y:S01]  /*baf0*/  FMUL.FTZ R4, R4, R7 ;  /* 0x0000000704047220 */ /* 0x000fe20000410000 */
[----:B------:R-:W-:Y:S01]  /*bb00*/  @!P0 FADD.FTZ R21, -R21, -RZ ;  /* 0x800000ff15158221 */ /* 0x000fe20000010100 */
[----:B------:R-:W-:Y:S01]  /*bb10*/  FMUL.FTZ R5, R5, R20 ;  /* 0x0000001405057220 */ /* 0x000fe20000410000 */
[C---:B-----5:R-:W-:Y:S01]  /*bb20*/  LOP3.LUT R14, R24.reuse, 0xffff0000, RZ, 0xc0, !PT ;  /* 0xffff0000180e7812 */ /* 0x060fe200078ec0ff */
[----:B------:R-:W-:Y:S01]  /*bb30*/  FMUL.FTZ R15, R15, R38 ;  /* 0x000000260f0f7220 */ /* 0x000fe20000410000 */
[----:B------:R-:W-:Y:S01]  /*bb40*/  SHF.L.U32 R7, R25, 0x10, RZ ;  /* 0x0000001019077819 */ /* 0x000fe200000006ff */
[----:B------:R-:W-:Y:S01]  /*bb50*/  @!P0 FADD.FTZ R23, -R23, -RZ ;  /* 0x800000ff17178221 */ /* 0x000fe20000010100 */
[----:B------:R-:W-:Y:S01]  /*bb60*/  IMAD.U32 R20, R24, 0x10000, RZ ;  /* 0x0001000018147824 */ /* 0x000fe200078e00ff */
[----:B------:R-:W-:Y:S01]  /*bb70*/  LOP3.LUT R25, R25, 0xffff0000, RZ, 0xc0, !PT ;  /* 0xffff000019197812 */ /* 0x000fe200078ec0ff */
[----:B------:R-:W-:Y:S01]  /*bb80*/  FMUL.FTZ R41, R32, R41 ;  /* 0x0000002920297220 */ /* 0x000fe20000410000 */
[----:B------:R-:W-:Y:S01]  /*bb90*/  FMUL.FTZ R6, R6, R21 ;  /* 0x0000001506067220 */ /* 0x000fe20000410000 */
        /* <DEDUP_REMOVED lines=20> */
.L_x_2163:
[----:B------:R-:W-:Y:S05]  /*bce0*/  BSYNC B0 ;  /* 0x0000000000007941 */ /* 0x000fea0003800000 */
.L_x_2162:
[----:B------:R3:W-:Y:S01]  /*bcf0*/  STS.128 [R154+0x1000], R12 ;  /* 0x0010000c9a007388 */ /* 0x0007e20000000c00 */
        /* <DEDUP_REMOVED lines=12> */
[----:B------:R-:W-:-:S03]  /*bdc0*/  IADD3 R0, P1, R2, R3, RZ ;  /* 0x0000000302007210 */ /* 0x000fc60007f3e0ff */
[----:B------:R-:W-:Y:S01]  /*bdd0*/  IMAD.WIDE R4, R5, 0x2, R36 ;  /* 0x0000000205047825 */ /* 0x000fe200078e0224 */
[----:B---3--:R-:W-:Y:S02]  /*bde0*/  LEA.HI.X.SX32 R13, R2, R17, 0x1, P1 ;  /* 0x00000011020d7211 */ /* 0x008fe400008f0eff */
[----:B------:R-:W-:-:S03]  /*bdf0*/  LEA R12, P1, R0, UR8, 0x1 ;  /* 0x00000008000c7c11 */ /* 0x000fc6000f8208ff */
[----:B------:R-:W3:Y:S01]  /*be00*/  LDG.E.128 R4, desc[UR6][R4.64+0x80] ;  /* 0x0000800604047981 */ /* 0x000ee2000c1e1d00 */
[----:B------:R-:W-:Y:S01]  /*be10*/  LEA.HI.X R13, R0, UR9, R13, 0x1, P1 ;  /* 0x00000009000d7c11 */ /* 0x000fe200088f0c0d */
[----:B------:R-:W-:Y:S01]  /*be20*/  IMAD.MOV.U32 R2, RZ, RZ, RZ ;  /* 0x000000ffff027224 */ /* 0x000fe200078e00ff */
[----:B------:R-:W-:Y:S01]  /*be30*/  @P0 SHF.R.S32.HI R0, RZ, 0x1, R83 ;  /* 0x00000001ff000819 */ /* 0x000fe20000011453 */
[----:B------:R-:W-:-:S03]  /*be40*/  ULDC.64 UR8, c[0x0][0x358] ;  /* 0x0000d60000087ab9 */ /* 0x000fc60000000a00 */
        /* <DEDUP_REMOVED lines=9> */
[C---:B------:R-:W-:Y:S01]  /*bee0*/  IMAD.U32 R25, R9.reuse, 0x10000, RZ ;  /* 0x0001000009197824 */ /* 0x040fe200078e00ff */
        /* <DEDUP_REMOVED lines=9> */
[----:B--2---:R-:W-:Y:S01]  /*bf80*/  LOP3.LUT R28, R5, 0xffff0000, RZ, 0xc0, !PT ;  /* 0xffff0000051c7812 */ /* 0x004fe200078ec0ff */
[C---:B------:R-:W-:Y:S01]  /*bf90*/  IMAD.U32 R5, R7.reuse, 0x10000, RZ ;  /* 0x0001000007057824 */ /* 0x040fe200078e00ff */
[----:B------:R-:W-:Y:S01]  /*bfa0*/  LOP3.LUT R31, R7, 0xffff0000, RZ, 0xc0, !PT ;  /* 0xffff0000071f7812 */ /* 0x000fe200078ec0ff */
[----:B----4-:R-:W-:Y:S01]  /*bfb0*/  IMAD.U32 R7, R13, 0x10000, RZ ;  /* 0x000100000d077824 */ /* 0x010fe200078e00ff */
[C---:B------:R-:W-:Y:S02]  /*bfc0*/  SHF.L.U32 R30, R12.reuse, 0x10, RZ ;  /* 0x000000100c1e7819 */ /* 0x040fe400000006ff */
[----:B------:R-:W-:Y:S01]  /*bfd0*/  LOP3.LUT R29, R12, 0xffff0000, RZ, 0xc0, !PT ;  /* 0xffff00000c1d7812 */ /* 0x000fe200078ec0ff */
[----:B------:R-:W-:Y:S01]  /*bfe0*/  IMAD.U32 R12, R15, 0x10000, RZ ;  /* 0x000100000f0c7824 */ /* 0x000fe200078e00ff */
[----:B-1----:R-:W-:Y:S01]  /*bff0*/  LOP3.LUT R37, R13, 0xffff0000, RZ, 0xc0, !PT ;  /* 0xffff00000d257812 */ /* 0x002fe200078ec0ff */
[----:B------:R-:W-:Y:S01]  /*c000*/  @!P0 FADD.FTZ R30, -R30, -RZ ;  /* 0x800000ff1e1e8221 */ /* 0x000fe20000010100 */
[C---:B------:R-:W-:Y:S01]  /*c010*/  SHF.L.U32 R32, R14.reuse, 0x10, RZ ;  /* 0x000000100e207819 */ /* 0x040fe200000006ff */
[----:B------:R-:W-:Y:S01]  /*c020*/  @!P0 FADD.FTZ R29, -R29, -RZ ;  /* 0x800000ff1d1d8221 */ /* 0x000fe20000010100 */
[----:B------:R-:W-:Y:S01]  /*c030*/  LOP3.LUT R13, R14, 0xffff0000, RZ, 0xc0, !PT ;  /* 0xffff00000e0d7812 */ /* 0x000fe200078ec0ff */
[----:B------:R-:W-:Y:S01]  /*c040*/  @!P0 FADD.FTZ R12, -R12, -RZ ;  /* 0x800000ff0c0c8221 */ /* 0x000fe20000010100 */
[----:B------:R-:W-:Y:S01]  /*c050*/  LOP3.LUT R14, R15, 0xffff0000, RZ, 0xc0, !PT ;  /* 0xffff00000f0e7812 */ /* 0x000fe200078ec0ff */
[----:B------:R-:W-:Y:S01]  /*c060*/  FMUL.FTZ R29, R10, R29 ;  /* 0x0000001d0a1d7220 */ /* 0x000fe20000410000 */
[----:B------:R-:W-:Y:S01]  /*c070*/  LOP3.LUT R6, R6, 0xffff0000, RZ, 0xc0, !PT ;  /* 0xffff000006067812 */ /* 0x000fe200078ec0ff */
[----:B------:R-:W-:Y:S01]  /*c080*/  @!P0 FADD.FTZ R13, -R13, -RZ ;  /* 0x800000ff0d0d8221 */ /* 0x000fe20000010100 */
[----:B------:R-:W-:Y:S01]  /*c090*/  FMUL.FTZ R5, R5, R12 ;  /* 0x0000000c05057220 */ /* 0x000fe20000410000 */
[----:B------:R-:W-:Y:S01]  /*c0a0*/  @!P0 FADD.FTZ R14, -R14, -RZ ;  /* 0x800000ff0e0e8221 */ /* 0x000fe20000010100 */
[----:B------:R-:W-:Y:S01]  /*c0b0*/  @!P0 FADD.FTZ R7, -R7, -RZ ;  /* 0x800000ff07078221 */ /* 0x000fe20000010100 */
[----:B------:R-:W-:Y:S01]  /*c0c0*/  @!P0 FADD.FTZ R37, -R37, -RZ ;  /* 0x800000ff25258221 */ /* 0x000fe20000010100 */
[C---:B-----5:R-:W-:Y:S01]  /*c0d0*/  SHF.L.U32 R12, R20.reuse, 0x10, RZ ;  /* 0x00000010140c7819 */ /* 0x060fe200000006ff */
        /* <DEDUP_REMOVED lines=8> */
[C---:B------:R-:W-:Y:S01]  /*c160*/  LOP3.LUT R22, R23.reuse, 0xffff0000, RZ, 0xc0, !PT ;  /* 0xffff000017167812 */ /* 0x040fe200078ec0ff */
[----:B------:R-:W-:Y:S01]  /*c170*/  IMAD.U32 R13, R23, 0x10000, RZ ;  /* 0x00010000170d7824 */ /* 0x000fe200078e00ff */
[----:B------:R-:W-:Y:S01]  /*c180*/  LOP3.LUT R20, R21, 0xffff0000, RZ, 0xc0, !PT ;  /* 0xffff000015147812 */ /* 0x000fe200078ec0ff */
[----:B------:R-:W-:Y:S01]  /*c190*/  FMUL.FTZ R37, R28, R37 ;  /* 0x000000251c257220 */ /* 0x000fe20000410000 */
[----:B------:R-:W-:Y:S01]  /*c1a0*/  FMUL.FTZ R27, R27, R32 ;  /* 0x000000201b1b7220 */ /* 0x000fe20000410000 */
        /* <DEDUP_REMOVED lines=14> */
.L_x_2165:
[----:B------:R-:W-:Y:S05]  /*c290*/  BSYNC B0 ;  /* 0x0000000000007941 */ /* 0x000fea0003800000 */
.L_x_2164:
[----:B------:R4:W-:Y:S02]  /*c2a0*/  STS.128 [R154+0x2000], R8 ;  /* 0x002000089a007388 */ /* 0x0009e40000000c00 */
.L_x_2159:
[----:B------:R-:W-:Y:S05]  /*c2b0*/  BSYNC B1 ;  /* 0x0000000000017941 */ /* 0x000fea0003800000 */
.L_x_2158:
[----:B------:R-:W-:-:S05]  /*c2c0*/  VIADD R16, R144, 0x20 ;  /* 0x0000002090107836 */ /* 0x000fca0000000000 */
[----:B------:R-:W-:-:S04]  /*c2d0*/  ISETP.GE.AND P0, PT, R16, R33, PT ;  /* 0x000000211000720c */ /* 0x000fc80003f06270 */
[----:B------:R-:W-:-:S13]  /*c2e0*/  ISETP.LT.OR P0, PT, R64, -0x83, P0 ;  /* 0xffffff7d4000780c */ /* 0x000fda0000701670 */
[----:B------:R-:W-:Y:S05]  /*c2f0*/  @P0 BRA `(.L_x_2151) ;  /* 0x0000001000b80947 */ /* 0x000fea0003800000 */
[----:B---3--:R3:W5:Y:S04]  /*c300*/  LDG.E.128 R12, desc[UR6][R34.64+0x40] ;  /* 0x00004006220c7981 */ /* 0x008768000c1e1d00 */
[----:B----4-:R3:W5:Y:S04]  /*c310*/  LDG.E.128 R8, desc[UR6][R34.64+0x80] ;  /* 0x0000800622087981 */ /* 0x010768000c1e1d00 */
[----:B--2---:R3:W5:Y:S01]  /*c320*/  LDG.E.128 R28, desc[UR6][R34.64] ;  /* 0x00000006221c7981 */ /* 0x004762000c1e1d00 */
[----:B------:R-:W-:Y:S01]  /*c330*/  ISETP.GE.AND P0, PT, R18, UR5, PT ;  /* 0x0000000512007c0c */ /* 0x000fe2000bf06270 */
[----:B------:R-:W-:-:S12]  /*c340*/  BSSY B0, `(.L_x_2166) ;  /* 0x0000056000007945 */ /* 0x000fd80003800000 */
[----:B------:R-:W-:Y:S05]  /*c350*/  @P0 BRA `(.L_x_2167) ;  /* 0x0000000400500947 */ /* 0x000fea0003800000 */
[----:B------:R-:W-:Y:S01]  /*c360*/  ISETP.GE.AND P0, PT, R18, R79, PT ;  /* 0x0000004f1200720c */ /* 0x000fe20003f06270 */
[----:B------:R-:W-:Y:S01]  /*c370*/  IMAD.MOV.U32 R5, RZ, RZ, RZ ;  /* 0x000000ffff057224 */ /* 0x000fe200078e00ff */
[----:B------:R-:W-:Y:S01]  /*c380*/  IADD3 R24, P1, R82, R3, RZ ;  /* 0x0000000352187210 */ /* 0x000fe20007f3e0ff */
[----:B------:R-:W-:-:S03]  /*c390*/  ULDC.64 UR8, c[0x0][0x360] ;  /* 0x0000d80000087ab9 */ /* 0x000fc60000000a00 */
[----:B------:R-:W-:-:S07]  /*c3a0*/  LEA.HI.X.SX32 R2, R82, R17, 0x1, P1 ;  /* 0x0000001152027211 */ /* 0x000fce00008f0eff */
[----:B------:R-:W-:-:S05]  /*c3b0*/  @P0 SHF.R.S32.HI R0, RZ, 0x1, R83 ;  /* 0x00000001ff000819 */ /* 0x000fca0000011453 */
[----:B------:R-:W-:-:S05]  /*c3c0*/  @P0 IMAD.MOV R5, RZ, RZ, -R0 ;  /* 0x000000ffff050224 */ /* 0x000fca00078e0a00 */
[----:B------:R-:W-:-:S04]  /*c3d0*/  IADD3 R7, P1, R5, R24, RZ ;  /* 0x0000001805077210 */ /* 0x000fc80007f3e0ff */
[----:B------:R-:W-:Y:S02]  /*c3e0*/  LEA.HI.X.SX32 R4, R5, R2, 0x1, P1 ;  /* 0x0000000205047211 */ /* 0x000fe400008f0eff */
[C---:B------:R-:W-:Y:S01]  /*c3f0*/  LEA R20, P1, R7.reuse, UR8, 0x1 ;  /* 0x0000000807147c11 */ /* 0x040fe2000f8208ff */
[----:B------:R-:W-:Y:S01]  /*c400*/  IMAD.MOV.U32 R25, RZ, RZ, RZ ;  /* 0x000000ffff197224 */ /* 0x000fe200078e00ff */
[----:B------:R-:W-:Y:S01]  /*c410*/  MOV R5, R79 ;  /* 0x0000004f00057202 */ /* 0x000fe20000000f00 */
[----:B------:R-:W-:Y:S01]  /*c420*/  @P0 IMAD.MOV R5, RZ, RZ, -R0 ;  /* 0x000000ffff050224 */ /* 0x000fe200078e0a00 */
[----:B------:R-:W-:Y:S01]  /*c430*/  LEA.HI.X R21, R7, UR9, R4, 0x1, P1 ;  /* 0x0000000907157c11 */ /* 0x000fe200088f0c04 */
[----:B------:R-:W-:Y:S01]  /*c440*/  ULDC.64 UR8, c[0x0][0x358] ;  /* 0x0000d60000087ab9 */ /* 0x000fe20000000a00 */
[----:B------:R-:W-:Y:S01]  /*c450*/  @P0 IADD3 R25, -R0, RZ, RZ ;  /* 0x000000ff00190210 */ /* 0x000fe20007ffe1ff */
[----:B------:R-:W-:-:S03]  /*c460*/  IMAD.WIDE R4, R5, 0x2, R34 ;  /* 0x0000000205047825 */ /* 0x000fc600078e0222 */
[C---:B------:R-:W-:Y:S01]  /*c470*/  IADD3 R24, P1, R25.reuse, R24, RZ ;  /* 0x0000001819187210 */ /* 0x040fe20007f3e0ff */
[----:B------:R-:W2:Y:S03]  /*c480*/  LDG.E.128 R20, desc[UR6][R20.64] ;  /* 0x0000000614147981 */ /* 0x000ea6000c1e1d00 */
[----:B------:R-:W-:Y:S01]  /*c490*/  LEA.HI.X.SX32 R25, R25, R2, 0x1, P1 ;  /* 0x0000000219197211 */ /* 0x000fe200008f0eff */
[----:B------:R-:W4:Y:S01]  /*c4a0*/  LDG.E.128 R4, desc[UR6][R4.64] ;  /* 0x0000000604047981 */ /* 0x000f22000c1e1d00 */
[----:B------:R-:W-:-:S04]  /*c4b0*/  LEA R26, P1, R24, UR8, 0x1 ;  /* 0x00000008181a7c11 */ /* 0x000fc8000f8208ff */
[----:B------:R-:W-:-:S06]  /*c4c0*/  LEA.HI.X R27, R24, UR9, R25, 0x1, P1 ;  /* 0x00000009181b7c11 */ /* 0x000fcc00088f0c19 */
[----:B------:R-:W3:Y:S01]  /*c4d0*/  LDG.E.128 R24, desc[UR6][R26.64] ;  /* 0x000000061a187981 */ /* 0x000ee2000c1e1d00 */
[C---:B-----5:R-:W-:Y:S01]  /*c4e0*/  IMAD.U32 R32, R28.reuse, 0x10000, RZ ;  /* 0x000100001c207824 */ /* 0x060fe200078e00ff */
[----:B------:R-:W-:Y:S01]  /*c4f0*/  LOP3.LUT R2, R28, 0xffff0000, RZ, 0xc0, !PT ;  /* 0xffff00001c027812 */ /* 0x000fe200078ec0ff */
[C---:B-1----:R-:W-:Y:S01]  /*c500*/  IMAD.U32 R36, R29.reuse, 0x10000, RZ ;  /* 0x000100001d247824 */ /* 0x042fe200078e00ff */
        /* <DEDUP_REMOVED lines=8> */
[C---:B------:R-:W-:Y:S01]  /*c590*/  SHF.L.U32 R20, R21.reuse, 0x10, RZ ;  /* 0x0000001015147819 */ /* 0x040fe200000006ff */
[----:B----4-:R-:W-:Y:S01]  /*c5a0*/  IMAD.U32 R45, R6, 0x10000, RZ ;  /* 0x00010000062d7824 */ /* 0x010fe200078e00ff */
        /* <DEDUP_REMOVED lines=16> */
[C---:B------:R-:W-:Y:S01]  /*c6b0*/  LOP3.LUT R6, R7.reuse, 0xffff0000, RZ, 0xc0, !PT ;  /* 0xffff000007067812 */ /* 0x040fe200078ec0ff */
[----:B------:R-:W-:Y:S01]  /*c6c0*/  @!P0 FADD.FTZ R38, -R38, -RZ ;  /* 0x800000ff26268221 */ /* 0x000fe20000010100 */
[----:B------:R-:W-:Y:S01]  /*c6d0*/  SHF.L.U32 R4, R7, 0x10, RZ ;  /* 0x0000001007047819 */ /* 0x000fe200000006ff */
[----:B------:R-:W-:Y:S01]  /*c6e0*/  FMUL.FTZ R22, R5, R22 ;  /* 0x0000001605167220 */ /* 0x000fe20000410000 */
[----:B---3--:R-:W-:-:S02]  /*c6f0*/  IMAD.U32 R7, R24, 0x10000, RZ ;  /* 0x0001000018077824 */ /* 0x008fc400078e00ff */
[----:B------:R-:W-:Y:S01]  /*c700*/  FMUL.FTZ R23, R6, R23 ;  /* 0x0000001706177220 */ /* 0x000fe20000410000 */
[----:B------:R-:W-:Y:S01]  /*c710*/  LOP3.LUT R6, R24, 0xffff0000, RZ, 0xc0, !PT ;  /* 0xffff000018067812 */ /* 0x000fe200078ec0ff */
[----:B------:R-:W-:Y:S01]  /*c720*/  FMUL.FTZ R4, R4, R21 ;  /* 0x0000001504047220 */ /* 0x000fe20000410000 */
[----:B------:R-:W-:Y:S01]  /*c730*/  FMUL.FTZ R41, R41, R20 ;  /* 0x0000001429297220 */ /* 0x000fe20000410000 */
[C---:B------:R-:W-:Y:S01]  /*c740*/  SHF.L.U32 R5, R25.reuse, 0x10, RZ ;  /* 0x0000001019057819 */ /* 0x040fe200000006ff */
        /* <DEDUP_REMOVED lines=21> */
.L_x_2167:
[----:B------:R-:W-:Y:S05]  /*c8a0*/  BSYNC B0 ;  /* 0x0000000000007941 */ /* 0x000fea0003800000 */
.L_x_2166:
[----:B-----5:R2:W-:Y:S01]  /*c8b0*/  STS.128 [R154+0x800], R28 ;  /* 0x0008001c9a007388 */ /* 0x0205e20000000c00 */
[----:B------:R-:W-:Y:S01]  /*c8c0*/  IADD3 R0, R18, 0x20, RZ ;  /* 0x0000002012007810 */ /* 0x000fe20007ffe0ff */
[----:B------:R-:W-:Y:S03]  /*c8d0*/  BSSY B0, `(.L_x_2168) ;  /* 0x000005b000007945 */ /* 0x000fe60003800000 */
[----:B------:R-:W-:-:S13]  /*c8e0*/  ISETP.GE.AND P0, PT, R0, UR5, PT ;  /* 0x0000000500007c0c */ /* 0x000fda000bf06270 */
[----:B------:R-:W-:Y:S05]  /*c8f0*/  @P0 BRA `(.L_x_2169) ;  /* 0x0000000400600947 */ /* 0x000fea0003800000 */
[----:B------:R-:W-:Y:S01]  /*c900*/  ISETP.GE.AND P0, PT, R0, R79, PT ;  /* 0x0000004f0000720c */ /* 0x000fe20003f06270 */
[----:B------:R-:W-:Y:S01]  /*c910*/  VIADD R2, R82, 0x20 ;  /* 0x0000002052027836 */ /* 0x000fe20000000000 */
[----:B------:R-:W-:Y:S01]  /*c920*/  ULDC.64 UR8, c[0x0][0x360] ;  /* 0x0000d80000087ab9 */ /* 0x000fe20000000a00 */
[----:B------:R-:W-:-:S03]  /*c930*/  IMAD.MOV.U32 R5, RZ, RZ, RZ ;  /* 0x000000ffff057224 */ /* 0x000fc600078e00ff */
[----:B------:R-:W-:-:S04]  /*c940*/  IADD3 R24, P1, R2, R3, RZ ;  /* 0x0000000302187210 */ /* 0x000fc80007f3e0ff */
[----:B------:R-:W-:-:S03]  /*c950*/  LEA.HI.X.SX32 R2, R2, R17, 0x1, P1 ;  /* 0x0000001102027211 */ /* 0x000fc600008f0eff */
[----:B------:R-:W-:-:S04]  /*c960*/  @P0 SHF.R.S32.HI R0, RZ, 0x1, R83 ;  /* 0x00000001ff000819 */ /* 0x000fc80000011453 */
[----:B------:R-:W-:-:S04]  /*c970*/  @P0 IADD3 R5, -R0, RZ, RZ ;  /* 0x000000ff00050210 */ /* 0x000fc80007ffe1ff */
[C---:B------:R-:W-:Y:S02]  /*c980*/  IADD3 R7, P1, R5.reuse, R24, RZ ;  /* 0x0000001805077210 */ /* 0x040fe40007f3e0ff */
[----:B------:R-:W-:Y:S02]  /*c990*/  MOV R25, RZ ;  /* 0x000000ff00197202 */ /* 0x000fe40000000f00 */
[----:B------:R-:W-:Y:S01]  /*c9a0*/  LEA.HI.X.SX32 R4, R5, R2, 0x1, P1 ;  /* 0x0000000205047211 */ /* 0x000fe200008f0eff */
[--C-:B------:R-:W-:Y:S01]  /*c9b0*/  @P0 IMAD.MOV R25, RZ, RZ, -R0.reuse ;  /* 0x000000ffff190224 */ /* 0x100fe200078e0a00 */
[C---:B------:R-:W-:Y:S01]  /*c9c0*/  LEA R20, P1, R7.reuse, UR8, 0x1 ;  /* 0x0000000807147c11 */ /* 0x040fe2000f8208ff */
[----:B------:R-:W-:Y:S02]  /*c9d0*/  IMAD.MOV.U32 R5, RZ, RZ, R79 ;  /* 0x000000ffff057224 */ /* 0x000fe400078e004f */
[----:B------:R-:W-:Y:S01]  /*c9e0*/  @P0 IMAD.MOV R5, RZ, RZ, -R0 ;  /* 0x000000ffff050224 */ /* 0x000fe200078e0a00 */
[----:B------:R-:W-:Y:S01]  /*c9f0*/  LEA.HI.X R21, R7, UR9, R4, 0x1, P1 ;  /* 0x0000000907157c11 */ /* 0x000fe200088f0c04 */
[----:B------:R-:W-:Y:S01]  /*ca00*/  ULDC.64 UR8, c[0x0][0x358] ;  /* 0x0000d60000087ab9 */ /* 0x000fe20000000a00 */
[----:B------:R-:W-:Y:S01]  /*ca10*/  IADD3 R24, P1, R25, R24, RZ ;  /* 0x0000001819187210 */ /* 0x000fe20007f3e0ff */
[----:B------:R-:W-:-:S03]  /*ca20*/  IMAD.WIDE R4, R5, 0x2, R34 ;  /* 0x0000000205047825 */ /* 0x000fc600078e0222 */
[----:B------:R-:W4:Y:S01]  /*ca30*/  LDG.E.128 R20, desc[UR6][R20.64] ;  /* 0x0000000614147981 */ /* 0x000f22000c1e1d00 */
[----:B------:R-:W-:Y:S02]  /*ca40*/  LEA.HI.X.SX32 R25, R25, R2, 0x1, P1 ;  /* 0x0000000219197211 */ /* 0x000fe400008f0eff */
[C---:B------:R-:W-:Y:S01]  /*ca50*/  LEA R26, P1, R24.reuse, UR8, 0x1 ;  /* 0x00000008181a7c11 */ /* 0x040fe2000f8208ff */
[----:B------:R-:W5:Y:S03]  /*ca60*/  LDG.E.128 R4, desc[UR6][R4.64+0x40] ;  /* 0x0000400604047981 */ /* 0x000f66000c1e1d00 */
[----:B------:R-:W-:-:S06]  /*ca70*/  LEA.HI.X R27, R24, UR9, R25, 0x1, P1 ;  /* 0x00000009181b7c11 */ /* 0x000fcc00088f0c19 */
[----:B------:R-:W3:Y:S01]  /*ca80*/  LDG.E.128 R24, desc[UR6][R26.64] ;  /* 0x000000061a187981 */ /* 0x000ee2000c1e1d00 */
[C---:B------:R-:W-:Y:S01]  /*ca90*/  LOP3.LUT R0, R13.reuse, 0xffff0000, RZ, 0xc0, !PT ;  /* 0xffff00000d007812 */ /* 0x040fe200078ec0ff */
[----:B--2---:R-:W-:Y:S01]  /*caa0*/  IMAD.U32 R28, R12, 0x10000, RZ ;  /* 0x000100000c1c7824 */ /* 0x004fe200078e00ff */
[----:B------:R-:W-:Y:S01]  /*cab0*/  SHF.L.U32 R30, R13, 0x10, RZ ;  /* 0x000000100d1e7819 */ /* 0x000fe200000006ff */
[----:B------:R-:W-:Y:S01]  /*cac0*/  IMAD.U32 R29, R14, 0x10000, RZ ;  /* 0x000100000e1d7824 */ /* 0x000fe200078e00ff */
[----:B------:R-:W-:Y:S01]  /*cad0*/  LOP3.LUT R2, R12, 0xffff0000, RZ, 0xc0, !PT ;  /* 0xffff00000c027812 */ /* 0x000fe200078ec0ff */
[C---:B------:R-:W-:Y:S01]  /*cae0*/  IMAD.U32 R32, R15.reuse, 0x10000, RZ ;  /* 0x000100000f207824 */ /* 0x040fe200078e00ff */
[----:B------:R-:W-:Y:S02]  /*caf0*/  LOP3.LUT R13, R14, 0xffff0000, RZ, 0xc0, !PT ;  /* 0xffff00000e0d7812 */ /* 0x000fe400078ec0ff */
[----:B------:R-:W-:Y:S01]  /*cb00*/  LOP3.LUT R12, R15, 0xffff0000, RZ, 0xc0, !PT ;  /* 0xffff00000f0c7812 */ /* 0x000fe200078ec0ff */
[C---:B----4-:R-:W-:Y:S01]  /*cb10*/  IMAD.U32 R14, R21.reuse, 0x10000, RZ ;  /* 0x00010000150e7824 */ /* 0x050fe200078e00ff */
[----:B-1----:R-:W-:-:S02]  /*cb20*/  LOP3.LUT R36, R21, 0xffff0000, RZ, 0xc0, !PT ;  /* 0xffff000015247812 */ /* 0x002fc400078ec0ff */
[----:B------:R-:W-:Y:S01]  /*cb30*/  SHF.L.U32 R31, R20, 0x10, RZ ;  /* 0x00000010141f7819 */ /* 0x000fe200000006ff */
[----:B------:R-:W-:Y:S01]  /*cb40*/  @!P0 FADD.FTZ R14, -R14, -RZ ;  /* 0x800000ff0e0e8221 */ /* 0x000fe20000010100 */
[----:B------:R-:W-:Y:S01]  /*cb50*/  LOP3.LUT R15, R20, 0xffff0000, RZ, 0xc0, !PT ;  /* 0xffff0000140f7812 */ /* 0x000fe200078ec0ff */
[----:B------:R-:W-:Y:S01]  /*cb60*/  IMAD.U32 R20, R23, 0x10000, RZ ;  /* 0x0001000017147824 */ /* 0x000fe200078e00ff */
[C---:B------:R-:W-:Y:S01]  /*cb70*/  SHF.L.U32 R33, R22.reuse, 0x10, RZ ;  /* 0x0000001016217819 */ /* 0x040fe200000006ff */
[----:B------:R-:W-:Y:S01]  /*cb80*/  @!P0 FADD.FTZ R31, -R31, -RZ ;  /* 0x800000ff1f1f8221 */ /* 0x000fe20000010100 */
[----:B------:R-:W-:Y:S01]  /*cb90*/  LOP3.LUT R21, R22, 0xffff0000, RZ, 0xc0, !PT ;  /* 0xffff000016157812 */ /* 0x000fe200078ec0ff */
[----:B------:R-:W-:Y:S01]  /*cba0*/  @!P0 FADD.FTZ R15, -R15, -RZ ;  /* 0x800000ff0f0f8221 */ /* 0x000fe20000010100 */
[----:B------:R-:W-:Y:S01]  /*cbb0*/  LOP3.LUT R22, R23, 0xffff0000, RZ, 0xc0, !PT ;  /* 0xffff000017167812 */ /* 0x000fe200078ec0ff */
[C---:B-----5:R-:W-:Y:S01]  /*cbc0*/  IMAD.U32 R23, R5.reuse, 0x10000, RZ ;  /* 0x0001000005177824 */ /* 0x060fe200078e00ff */
[----:B------:R-:W-:Y:S01]  /*cbd0*/  SHF.L.U32 R38, R4, 0x10, RZ ;  /* 0x0000001004267819 */ /* 0x000fe200000006ff */
[----:B------:R-:W-:Y:S01]  /*cbe0*/  @!P0 FADD.FTZ R20, -R20, -RZ ;  /* 0x800000ff14148221 */ /* 0x000fe20000010100 */
        /* <DEDUP_REMOVED lines=12> */
[----:B------:R-:W-:Y:S01]  /*ccb0*/  FMUL.FTZ R7, R7, R22 ;  /* 0x0000001607077220 */ /* 0x000fe20000410000 */
[C---:B---3--:R-:W-:Y:S01]  /*ccc0*/  SHF.L.U32 R20, R24.reuse, 0x10, RZ ;  /* 0x0000001018147819 */ /* 0x048fe200000006ff */
[C---:B------:R-:W-:Y:S01]  /*ccd0*/  IMAD.U32 R4, R25.reuse, 0x10000, RZ ;  /* 0x0001000019047824 */ /* 0x040fe200078e00ff */
[----:B------:R-:W-:Y:S01]  /*cce0*/  LOP3.LUT R14, R24, 0xffff0000, RZ, 0xc0, !PT ;  /* 0xffff0000180e7812 */ /* 0x000fe200078ec0ff */
[----:B------:R-:W-:Y:S01]  /*ccf0*/  FMUL.FTZ R31, R38, R31 ;  /* 0x0000001f261f7220 */ /* 0x000fe20000410000 */
[----:B------:R-:W-:Y:S01]  /*cd00*/  LOP3.LUT R25, R25, 0xffff0000, RZ, 0xc0, !PT ;  /* 0xffff000019197812 */ /* 0x000fe200078ec0ff */
[----:B------:R-:W-:Y:S01]  /*cd10*/  FMUL.FTZ R37, R37, R36 ;  /* 0x0000002425257220 */ /* 0x000fe20000410000 */
[C---:B------:R-:W-:Y:S01]  /*cd20*/  SHF.L.U32 R24, R26.reuse, 0x10, RZ ;  /* 0x000000101a187819 */ /* 0x040fe200000006ff */
[----:B------:R-:W-:Y:S01]  /*cd30*/  @!P0 FADD.FTZ R33, -R33, -RZ ;  /* 0x800000ff21218221 */ /* 0x000fe20000010100 */
[----:B------:R-:W-:Y:S01]  /*cd40*/  LOP3.LUT R22, R26, 0xffff0000, RZ, 0xc0, !PT ;  /* 0xffff00001a167812 */ /* 0x000fe200078ec0ff */
[----:B------:R-:W-:Y:S01]  /*cd50*/  FMUL.FTZ R6, R6, R21 ;  /* 0x0000001506067220 */ /* 0x000fe20000410000 */
[C---:B------:R-:W-:Y:S01]  /*cd60*/  LOP3.LUT R26, R27.reuse, 0xffff0000, RZ, 0xc0, !PT ;  /* 0xffff00001b1a7812 */ /* 0x040fe200078ec0ff */
[----:B------:R-:W-:-:S02]  /*cd70*/  IMAD.U32 R21, R27, 0x10000, RZ ;  /* 0x000100001b157824 */ /* 0x000fc400078e00ff */
        /* <DEDUP_REMOVED lines=12> */
[----:B------:R-:W-:Y:S01]  /*ce40*/  F2FP.BF16.F32.PACK_AB R14, R13, R24 ;  /* 0x000000180d0e723e */ /* 0x000fe200000010ff */
[----:B------:R-:W-:Y:S01]  /*ce50*/  IMAD.MOV.U32 R13, RZ, RZ, R4 ;  /* 0x000000ffff0d7224 */ /* 0x000fe200078e0004 */
[----:B------:R-:W-:Y:S02]  /*ce60*/  MOV R12, R15 ;  /* 0x0000000f000c7202 */ /* 0x000fe40000000f00 */
[----:B------:R-:W-:Y:S02]  /*ce70*/  MOV R15, R5 ;  /* 0x00000005000f7202 */ /* 0x000fe40000000f00 */
.L_x_2169:
[----:B------:R-:W-:Y:S05]  /*ce80*/  BSYNC B0 ;  /* 0x0000000000007941 */ /* 0x000fea0003800000 */
.L_x_2168:
[----:B------:R4:W-:Y:S01]  /*ce90*/  STS.128 [R154+0x1800], R12 ;  /* 0x0018000c9a007388 */ /* 0x0009e20000000c00 */
        /* <DEDUP_REMOVED lines=10> */
[--C-:B------:R-:W-:Y:S02]  /*cf40*/  @P0 SHF.R.S32.HI R0, RZ, 0x1, R83.reuse ;  /* 0x00000001ff000819 */ /* 0x100fe40000011453 */
[--C-:B------:R-:W-:Y:S02]  /*cf50*/  @P0 SHF.R.S32.HI R4, RZ, 0x1, R83.reuse ;  /* 0x00000001ff040819 */ /* 0x100fe40000011453 */
[----:B------:R-:W-:Y:S02]  /*cf60*/  @P0 IADD3 R2, -R0, RZ, RZ ;  /* 0x000000ff00020210 */ /* 0x000fe40007ffe1ff */
[----:B------:R-:W-:Y:S01]  /*cf70*/  @P0 SHF.R.S32.HI R83, RZ, 0x1, R83 ;  /* 0x00000001ff530819 */ /* 0x000fe20000011453 */
[----:B------:R-:W-:Y:S01]  /*cf80*/  @P0 IMAD.MOV R79, RZ, RZ, -R4 ;  /* 0x000000ffff4f0224 */ /* 0x000fe200078e0a04 */
[----:B------:R-:W-:-:S03]  /*cf90*/  IADD3 R0, P1, R2, R3, RZ ;  /* 0x0000000302007210 */ /* 0x000fc60007f3e0ff */
[----:B------:R-:W-:Y:S01]  /*cfa0*/  IMAD.WIDE R4, R79, 0x2, R34 ;  /* 0x000000024f047825 */ /* 0x000fe200078e0222 */
[----:B----4-:R-:W-:Y:S02]  /*cfb0*/  LEA.HI.X.SX32 R13, R2, R17, 0x1, P1 ;  /* 0x00000011020d7211 */ /* 0x010fe400008f0eff */
[----:B------:R-:W-:-:S03]  /*cfc0*/  LEA R12, P1, R0, UR8, 0x1 ;  /* 0x00000008000c7c11 */ /* 0x000fc6000f8208ff */
[----:B------:R-:W4:Y:S01]  /*cfd0*/  LDG.E.128 R4, desc[UR6][R4.64+0x80] ;  /* 0x0000800604047981 */ /* 0x000f22000c1e1d00 */
[----:B------:R-:W-:Y:S01]  /*cfe0*/  LEA.HI.X R13, R0, UR9, R13, 0x1, P1 ;  /* 0x00000009000d7c11 */ /* 0x000fe200088f0c0d */
[----:B------:R-:W-:Y:S01]  /*cff0*/  IMAD.MOV.U32 R0, RZ, RZ, RZ ;  /* 0x000000ffff007224 */ /* 0x000fe200078e00ff */
[----:B------:R-:W-:Y:S01]  /*d000*/  @P0 IADD3 R0, -R83, RZ, RZ ;  /* 0x000000ff53000210 */ /* 0x000fe20007ffe1ff */
[----:B------:R-:W-:-:S03]  /*d010*/  ULDC.64 UR8, c[0x0][0x358] ;  /* 0x0000d60000087ab9 */ /* 0x000fc60000000a00 */
[C---:B------:R-:W-:Y:S01]  /*d020*/  IADD3 R3, P1, R0.reuse, R3, RZ ;  /* 0x0000000300037210 */ /* 0x040fe20007f3e0ff */
[----:B------:R-:W5:Y:S03]  /*d030*/  LDG.E.128 R12, desc[UR6][R12.64] ;  /* 0x000000060c0c7981 */ /* 0x000f66000c1e1d00 */
[----:B------:R-:W-:Y:S02]  /*d040*/  LEA.HI.X.SX32 R0, R0, R17, 0x1, P1 ;  /* 0x0000001100007211 */ /* 0x000fe400008f0eff */
[----:B------:R-:W-:-:S04]  /*d050*/  LEA R20, P1, R3, UR8, 0x1 ;  /* 0x0000000803147c11 */ /* 0x000fc8000f8208ff */
[----:B------:R-:W-:-:S06]  /*d060*/  LEA.HI.X R21, R3, UR9, R0, 0x1, P1 ;  /* 0x0000000903157c11 */ /* 0x000fcc00088f0c00 */
[----:B------:R-:W3:Y:S01]  /*d070*/  LDG.E.128 R20, desc[UR6][R20.64] ;  /* 0x0000000614147981 */ /* 0x000ee2000c1e1d00 */
        /* <DEDUP_REMOVED lines=8> */
[C---:B----4-:R-:W-:Y:S01]  /*d100*/  IMAD.U32 R11, R4.reuse, 0x10000, RZ ;  /* 0x00010000040b7824 */ /* 0x050fe200078e00ff */
[----:B------:R-:W-:Y:S01]  /*d110*/  LOP3.LUT R10, R4, 0xffff0000, RZ, 0xc0, !PT ;  /* 0xffff0000040a7812 */ /* 0x000fe200078ec0ff */
[----:B------:R-:W-:Y:S01]  /*d120*/  IMAD.U32 R24, R6, 0x10000, RZ ;  /* 0x0001000006187824 */ /* 0x000fe200078e00ff */
[----:B------:R-:W-:-:S02]  /*d130*/  SHF.L.U32 R4, R5, 0x10, RZ ;  /* 0x0000001005047819 */ /* 0x000fc400000006ff */
[----:B------:R-:W-:Y:S01]  /*d140*/  LOP3.LUT R25, R5, 0xffff0000, RZ, 0xc0, !PT ;  /* 0xffff000005197812 */ /* 0x000fe200078ec0ff */
[C---:B------:R-:W-:Y:S01]  /*d150*/  IMAD.U32 R5, R7.reuse, 0x10000, RZ ;  /* 0x0001000007057824 */ /* 0x040fe200078e00ff */
[----:B--2---:R-:W-:Y:S01]  /*d160*/  LOP3.LUT R28, R7, 0xffff0000, RZ, 0xc0, !PT ;  /* 0xffff0000071c7812 */ /* 0x004fe200078ec0ff */
[----:B-----5:R-:W-:Y:S01]  /*d170*/  IMAD.U32 R7, R13, 0x10000, RZ ;  /* 0x000100000d077824 */ /* 0x020fe200078e00ff */
[----:B------:R-:W-:Y:S01]  /*d180*/  SHF.L.U32 R26, R12, 0x10, RZ ;  /* 0x000000100c1a7819 */ /* 0x000fe200000006ff */
        /* <DEDUP_REMOVED lines=16> */
[C---:B---3--:R-:W-:Y:S01]  /*d290*/  IMAD.U32 R10, R20.reuse, 0x10000, RZ ;  /* 0x00010000140a7824 */ /* 0x048fe200078e00ff */
[----:B------:R-:W-:Y:S01]  /*d2a0*/  LOP3.LUT R5, R20, 0xffff0000, RZ, 0xc0, !PT ;  /* 0xffff000014057812 */ /* 0x000fe200078ec0ff */
[----:B------:R-:W-:Y:S01]  /*d2b0*/  FMUL.FTZ R26, R11, R26 ;  /* 0x0000001a0b1a7220 */ /* 0x000fe20000410000 */
[----:B------:R-:W-:Y:S01]  /*d2c0*/  @!P0 FADD.FTZ R29, -R29, -RZ ;  /* 0x800000ff1d1d8221 */ /* 0x000fe20000010100 */
[----:B------:R-:W-:Y:S01]  /*d2d0*/  @!P0 FADD.FTZ R15, -R15, -RZ ;  /* 0x800000ff0f0f8221 */ /* 0x000fe20000010100 */
[----:B------:R-:W-:Y:S01]  /*d2e0*/  SHF.L.U32 R4, R21, 0x10, RZ ;  /* 0x0000001015047819 */ /* 0x000fe200000006ff */
[----:B------:R-:W-:Y:S01]  /*d2f0*/  FMUL.FTZ R25, R25, R30 ;  /* 0x0000001e19197220 */ /* 0x000fe20000410000 */
[----:B------:R-:W-:Y:S01]  /*d300*/  LOP3.LUT R20, R21, 0xffff0000, RZ, 0xc0, !PT ;  /* 0xffff000015147812 */ /* 0x000fe200078ec0ff */
        /* <DEDUP_REMOVED lines=21> */
.L_x_2171:
[----:B------:R-:W-:Y:S05]  /*d460*/  BSYNC B0 ;  /* 0x0000000000007941 */ /* 0x000fea0003800000 */
.L_x_2170:
[----:B------:R1:W-:Y:S01]  /*d470*/  STS.128 [R154+0x2800], R8 ;  /* 0x002800089a007388 */ /* 0x0003e20000000c00 */
[----:B------:R-:W-:Y:S05]  /*d480*/  BRA `(.L_x_2151) ;  /* 0x0000000000547947 */ /* 0x000fea0003800000 */
.L_x_2141:
[----:B------:R-:W-:Y:S02]  /*d490*/  IMAD.IADD R3, R150, 0x1, -R67 ;  /* 0x0000000196037824 */ /* 0x000fe400078e0a43 */
[----:B------:R-:W-:-:S03]  /*d4a0*/  VIADD R16, R144, 0x20 ;  /* 0x0000002090107836 */ /* 0x000fc60000000000 */
[-C--:B------:R-:W-:Y:S02]  /*d4b0*/  ISETP.GE.AND P4, PT, R144, R3.reuse, PT ;  /* 0x000000039000720c */ /* 0x080fe40003f86270 */
[----:B------:R-:W-:-:S11]  /*d4c0*/  ISETP.GE.AND P3, PT, R16, R3, PT ;  /* 0x000000031000720c */ /* 0x000fd60003f66270 */
[----:B----4-:R-:W1:Y:S02]  /*d4d0*/  @!P4 LDC.64 R4, c[0x0][0x210] ;  /* 0x00008400ff04cb82 */ /* 0x010e640000000a00 */
[----:B--2---:R-:W-:-:S04]  /*d4e0*/  @!P3 IADD3 R7, P0, R146, UR10, RZ ;  /* 0x0000000a9207bc10 */ /* 0x004fc8000ff1e0ff */
[----:B------:R-:W-:Y:S02]  /*d4f0*/  @!P3 IADD3.X R0, R76, UR11, RZ, P0, !PT ;  /* 0x0000000b4c00bc10 */ /* 0x000fe400087fe4ff */
[----:B------:R-:W2:Y:S01]  /*d500*/  @!P3 LDC.64 R2, c[0x0][0x210] ;  /* 0x00008400ff02bb82 */ /* 0x000ea20000000a00 */
[----:B-1----:R-:W-:-:S04]  /*d510*/  @!P4 LEA R4, P1, R146, R4, 0x1 ;  /* 0x000000049204c211 */ /* 0x002fc800078208ff */
[----:B------:R-:W-:Y:S02]  /*d520*/  @!P4 LEA.HI.X R5, R146, R5, R76, 0x1, P1 ;  /* 0x000000059205c211 */ /* 0x000fe400008f0c4c */
[----:B--2---:R-:W-:-:S03]  /*d530*/  @!P3 LEA R2, P0, R7, R2, 0x1 ;  /* 0x000000020702b211 */ /* 0x004fc600078008ff */
[----:B------:R-:W-:Y:S01]  /*d540*/  @!PT LDS RZ, [RZ] ;  /* 0x00000000fffff984 */ /* 0x000fe20000000800 */
[----:B------:R-:W-:Y:S01]  /*d550*/  @!PT LDS RZ, [RZ] ;  /* 0x00000000fffff984 */ /* 0x000fe20000000800 */
[----:B------:R-:W-:Y:S01]  /*d560*/  @!PT LDS RZ, [RZ] ;  /* 0x00000000fffff984 */ /* 0x000fe20000000800 */
[----:B------:R1:W-:Y:S01]  /*d570*/  @!P4 LDGSTS.E.BYPASS.LTC128B.128 [R154], desc[UR6][R4.64] ;  /* 0x00000000049acfae */ /* 0x0003e2000b901d46 */
[----:B------:R-:W-:-:S03]  /*d580*/  @!P3 LEA.HI.X R3, R7, R3, R0, 0x1, P0 ;  /* 0x000000030703b211 */ /* 0x000fc600000f0c00 */
[----:B------:R1:W-:Y:S04]  /*d590*/  @!P4 LDGSTS.E.BYPASS.LTC128B.128 [R154+0x1000], desc[UR6][R4.64+0x40] ;  /* 0x01000040049acfae */ /* 0x0003e8000b901d46 */
[----:B------:R1:W-:Y:S04]  /*d5a0*/  @!P4 LDGSTS.E.BYPASS.LTC128B.128 [R154+0x2000], desc[UR6][R4.64+0x80] ;  /* 0x02000080049acfae */ /* 0x0003e8000b901d46 */
[----:B------:R1:W-:Y:S04]  /*d5b0*/  @!P3 LDGSTS.E.BYPASS.LTC128B.128 [R154+0x800], desc[UR6][R2.64] ;  /* 0x00800000029abfae */ /* 0x0003e8000b901d46 */
[----:B------:R1:W-:Y:S04]  /*d5c0*/  @!P3 LDGSTS.E.BYPASS.LTC128B.128 [R154+0x1800], desc[UR6][R2.64+0x40] ;  /* 0x01800040029abfae */ /* 0x0003e8000b901d46 */
[----:B------:R1:W-:Y:S02]  /*d5d0*/  @!P3 LDGSTS.E.BYPASS.LTC128B.128 [R154+0x2800], desc[UR6][R2.64+0x80] ;  /* 0x02800080029abfae */ /* 0x0003e4000b901d46 */
.L_x_2151:
[----:B------:R-:W-:Y:S05]  /*d5e0*/  BSYNC B2 ;  /* 0x0000000000027941 */ /* 0x000fea0003800000 */
.L_x_2140:
[----:B------:R-:W-:Y:S01]  /*d5f0*/  VIADD R160, R55, 0xffffffff ;  /* 0xffffffff37a07836 */ /* 0x000fe20000000000 */
[----:B------:R-:W-:Y:S01]  /*d600*/  ULDC.64 UR12, c[0x0][0x218] ;  /* 0x00008600000c7ab9 */ /* 0x000fe20000000a00 */
[----:B-1--4-:R-:W-:Y:S01]  /*d610*/  VIADD R8, R144, 0x40 ;  /* 0x0000004090087836 */ /* 0x012fe20000000000 */
[----:B------:R-:W-:Y:S01]  /*d620*/  LEA R156, P1, R164, UR12, 0x1 ;  /* 0x0000000ca49c7c11 */ /* 0x000fe2000f8208ff */
[----:B------:R-:W-:Y:S01]  /*d630*/  IMAD.SHL.U32 R0, R160, 0x80, RZ ;  /* 0x00000080a0007824 */ /* 0x000fe200078e00ff */
[----:B------:R-:W-:Y:S01]  /*d640*/  LOP3.LUT R73, R73, 0xfffffff8, RZ, 0xc0, !PT ;  /* 0xfffffff849497812 */ /* 0x000fe200078ec0ff */
[----:B------:R-:W-:Y:S01]  /*d650*/  VIADD R3, R144, 0x60 ;  /* 0x0000006090037836 */ /* 0x000fe20000000000 */
[----:B------:R-:W-:Y:S01]  /*d660*/  LEA.HI.X R155, R164, UR13, R60, 0x1, P1 ;  /* 0x0000000da49b7c11 */ /* 0x000fe200088f0c3c */
[----:B------:R-:W-:Y:S01]  /*d670*/  IMAD.IADD R9, R63, 0x1, -R0 ;  /* 0x000000013f097824 */ /* 0x000fe200078e0a00 */
[----:B--23--:R-:W-:Y:S01]  /*d680*/  LOP3.LUT R13, R74, 0x7fffffe, RZ, 0xc0, !PT ;  /* 0x07fffffe4a0d7812 */ /* 0x00cfe200078ec0ff */
[----:B------:R-:W-:Y:S01]  /*d690*/  IMAD.SHL.U32 R148, R72, 0x8, RZ ;  /* 0x0000000848947824 */ /* 0x000fe200078e00ff */
[----:B------:R-:W-:Y:S01]  /*d6a0*/  SHF.R.S32.HI R10, RZ, 0x4, R71 ;  /* 0x00000004ff0a7819 */ /* 0x000fe20000011447 */
[----:B------:R-:W-:Y:S01]  /*d6b0*/  ULDC.64 UR10, c[0x0][0x220] ;  /* 0x00008800000a7ab9 */ /* 0x000fe20000000a00 */
[-C--:B------:R-:W-:Y:S01]  /*d6c0*/  ISETP.GE.AND P6, PT, R8, R9.reuse, PT ;  /* 0x000000090800720c */ /* 0x080fe20003fc6270 */
[----:B------:R-:W-:Y:S01]  /*d6d0*/  IMAD.IADD R2, R70, 0x1, -R13 ;  /* 0x0000000146027824 */ /* 0x000fe200078e0a0d */
[-C--:B------:R-:W-:Y:S01]  /*d6e0*/  ISETP.GE.AND P5, PT, R3, R9.reuse, PT ;  /* 0x000000090300720c */ /* 0x080fe20003fa6270 */
[----:B------:R-:W-:Y:S01]  /*d6f0*/  ULDC UR5, c[0x0][0x398] ;  /* 0x0000e60000057ab9 */ /* 0x000fe20000000800 */
[----:B------:R-:W-:-:S02]  /*d700*/  ISETP.GE.AND P0, PT, R16, R9, PT ;  /* 0x000000091000720c */ /* 0x000fc40003f06270 */
[-C--:B------:R-:W-:Y:S02]  /*d710*/  ISETP.GE.AND P4, PT, R144, R9.reuse, PT ;  /* 0x000000099000720c */ /* 0x080fe40003f86270 */
[----:B------:R-:W-:Y:S02]  /*d720*/  ISETP.GE.AND P3, PT, R16, R9, PT ;  /* 0x000000091000720c */ /* 0x000fe40003f66270 */
[----:B------:R-:W-:Y:S02]  /*d730*/  LEA.HI R13, R71, R10, RZ, 0x1 ;  /* 0x0000000a470d7211 */ /* 0x000fe400078f08ff */
[----:B------:R-:W-:Y:S01]  /*d740*/  SHF.R.S32.HI R11, RZ, 0x1f, R70 ;  /* 0x0000001fff0b7819 */ /* 0x000fe20000011446 */
[----:B------:R-:W1:Y:S01]  /*d750*/  @!P6 LDC.64 R6, c[0x0][0x248] ;  /* 0x00009200ff06eb82 */ /* 0x000e620000000a00 */
[----:B------:R-:W-:Y:S02]  /*d760*/  LOP3.LUT R13, R13, 0xfffffffe, RZ, 0xc0, !PT ;  /* 0xfffffffe0d0d7812 */ /* 0x000fe400078ec0ff */
[----:B------:R-:W-:-:S02]  /*d770*/  LEA.HI R70, R11, R70, RZ, 0x3 ;  /* 0x000000460b467211 */ /* 0x000fc400078f18ff */
[C---:B------:R-:W-:Y:S01]  /*d780*/  @!P0 LEA R18, P1, R62.reuse, R156, 0x1 ;  /* 0x0000009c3e128211 */ /* 0x040fe200078208ff */
[----:B------:R-:W-:Y:S01]  /*d790*/  @!P4 IMAD.MOV.U32 R157, RZ, RZ, R155 ;  /* 0x000000ffff9dc224 */ /* 0x000fe200078e009b */
[----:B------:R-:W-:Y:S01]  /*d7a0*/  SHF.R.S32.HI R52, RZ, 0x1f, R65 ;  /* 0x0000001fff347819 */ /* 0x000fe20000011441 */
[----:B------:R-:W2:Y:S01]  /*d7b0*/  @!P5 LDC.64 R4, c[0x0][0x248] ;  /* 0x00009200ff04db82 */ /* 0x000ea20000000a00 */
[----:B------:R-:W-:Y:S01]  /*d7c0*/  @!P0 LEA.HI.X R19, R62, R155, R61, 0x1, P1 ;  /* 0x0000009b3e138211 */ /* 0x000fe200008f0c3d */
[----:B------:R-:W-:Y:S01]  /*d7d0*/  IMAD.IADD R10, R10, 0x1, -R13 ;  /* 0x000000010a0a7824 */ /* 0x000fe200078e0a0d */
[----:B------:R-:W-:Y:S01]  /*d7e0*/  @!PT LDS RZ, [RZ] ;  /* 0x00000000fffff984 */ /* 0x000fe20000000800 */
[----:B------:R-:W-:Y:S01]  /*d7f0*/  @!PT LDS RZ, [RZ] ;  /* 0x00000000fffff984 */ /* 0x000fe20000000800 */
[----:B------:R-:W-:Y:S01]  /*d800*/  @!PT LDS RZ, [RZ] ;  /* 0x00000000fffff984 */ /* 0x000fe20000000800 */
[----:B------:R-:W-:Y:S01]  /*d810*/  @!P4 LDGSTS.E.BYPASS.LTC128B.128 [R154+0x3000], desc[UR6][R156.64] ;  /* 0x030000009c9acfae */ /* 0x000fe2000b901d46 */
[----:B------:R-:W-:Y:S01]  /*d820*/  ISETP.GE.AND P1, PT, R8, R9, PT ;  /* 0x000000090800720c */ /* 0x000fe20003f26270 */
[----:B------:R-:W-:Y:S01]  /*d830*/  IMAD.IADD R8, R64, 0x1, -R73 ;  /* 0x0000000140087824 */ /* 0x000fe200078e0a49 */
[----:B------:R-:W-:Y:S01]  /*d840*/  LEA.HI R52, R52, R65, RZ, 0x2 ;  /* 0x0000004134347211 */ /* 0x000fe200078f10ff */
[----:B------:R-:W-:Y:S01]  /*d850*/  @!P4 LDGSTS.E.BYPASS.LTC128B.128 [R154+0x5000], desc[UR6][R156.64+0x40] ;  /* 0x050000409c9acfae */ /* 0x000fe2000b901d46 */
[----:B------:R-:W-:-:S02]  /*d860*/  IMAD.SHL.U32 R13, R10, 0x8, RZ ;  /* 0x000000080a0d7824 */ /* 0x000fc400078e00ff */
[----:B------:R-:W-:Y:S01]  /*d870*/  IMAD.SHL.U32 R49, R70, 0x20, RZ ;  /* 0x0000002046317824 */ /* 0x000fe200078e00ff */
[----:B------:R3:W-:Y:S01]  /*d880*/  @!P4 LDGSTS.E.BYPASS.LTC128B.128 [R154+0x7000], desc[UR6][R156.64+0x80] ;  /* 0x070000809c9acfae */ /* 0x0007e2000b901d46 */
[----:B------:R-:W-:Y:S02]  /*d890*/  ISETP.GE.AND P4, PT, R144, R9, PT ;  /* 0x000000099000720c */ /* 0x000fe40003f86270 */
[----:B------:R-:W-:Y:S01]  /*d8a0*/  SHF.R.S32.HI R161, RZ, 0x2, R52 ;  /* 0x00000002ffa17819 */ /* 0x000fe20000011434 */
[----:B------:R-:W-:Y:S01]  /*d8b0*/  @!P0 LDGSTS.E.BYPASS.LTC128B.128 [R154+0x3800], desc[UR6][R18.64] ;  /* 0x03800000129a8fae */ /* 0x000fe2000b901d46 */
[----:B------:R-:W-:-:S03]  /*d8c0*/  LOP3.LUT R49, R49, 0xffffff00, RZ, 0xc0, !PT ;  /* 0xffffff0031317812 */ /* 0x000fc600078ec0ff */
[----:B------:R-:W-:Y:S04]  /*d8d0*/  @!P0 LDGSTS.E.BYPASS.LTC128B.128 [R154+0x5800], desc[UR6][R18.64+0x40] ;  /* 0x05800040129a8fae */ /* 0x000fe8000b901d46 */
[----:B------:R-:W-:Y:S01]  /*d8e0*/  @!P0 LDGSTS.E.BYPASS.LTC128B.128 [R154+0x7800], desc[UR6][R18.64+0x80] ;  /* 0x07800080129a8fae */ /* 0x000fe2000b901d46 */
[----:B-1----:R-:W-:Y:S01]  /*d8f0*/  @!P6 LEA R16, P0, R6, R156, 0x7 ;  /* 0x0000009c0610e211 */ /* 0x002fe200078038ff */
[----:B--2---:R-:W-:-:S03]  /*d900*/  @!P5 IMAD R5, R5, 0xc0, RZ ;  /* 0x000000c00505d824 */ /* 0x004fc600078e02ff */
[----:B------:R-:W-:Y:S01]  /*d910*/  @!P6 LEA.HI.X R17, R6, R155, R7, 0x7, P0 ;  /* 0x0000009b0611e211 */ /* 0x000fe200000f3c07 */
[----:B------:R-:W-:Y:S01]  /*d920*/  IMAD.SHL.U32 R6, R68, 0x40, RZ ;  /* 0x0000004044067824 */ /* 0x000fe200078e00ff */
[----:B------:R-:W-:-:S03]  /*d930*/  ISETP.GE.AND P0, PT, R3, R9, PT ;  /* 0x000000090300720c */ /* 0x000fc60003f06270 */
[----:B------:R-:W-:Y:S01]  /*d940*/  @!P6 LDGSTS.E.BYPASS.LTC128B.128 [R154+0x4000], desc[UR6][R16.64] ;  /* 0x04000000109aefae */ /* 0x000fe2000b901d46 */
[----:B------:R-:W-:-:S03]  /*d950*/  LOP3.LUT R6, R6, 0xc0, RZ, 0xc0, !PT ;  /* 0x000000c006067812 */ /* 0x000fc600078ec0ff */
[----:B------:R-:W-:Y:S01]  /*d960*/  @!P6 LDGSTS.E.BYPASS.LTC128B.128 [R154+0x6000], desc[UR6][R16.64+0x40] ;  /* 0x06000040109aefae */ /* 0x000fe2000b901d46 */
[----:B---3--:R-:W-:Y:S01]  /*d970*/  @!P5 IMAD.MOV.U32 R157, RZ, RZ, R155 ;  /* 0x000000ffff9dd224 */ /* 0x008fe200078e009b */
[----:B------:R-:W-:Y:S02]  /*d980*/  LOP3.LUT R48, R6, 0x8, R13, 0xf8, !PT ;  /* 0x0000000806307812 */ /* 0x000fe400078ef80d */
[----:B------:R-:W-:Y:S01]  /*d990*/  @!P6 LDGSTS.E.BYPASS.LTC128B.128 [R154+0x8000], desc[UR6][R16.64+0x80] ;  /* 0x08000080109aefae */ /* 0x000fe2000b901d46 */
[----:B------:R-:W-:Y:S01]  /*d9a0*/  @!P5 IMAD.WIDE.U32 R14, R4, 0xc0, R156 ;  /* 0x000000c0040ed825 */ /* 0x000fe200078e009c */
[----:B------:R-:W-:Y:S02]  /*d9b0*/  LEA.HI R4, R8, R8, RZ, 0x1 ;  /* 0x0000000808047211 */ /* 0x000fe400078f08ff */
[----:B------:R-:W-:Y:S01]  /*d9c0*/  SHF.R.U32.HI R13, RZ, 0x3, R6 ;  /* 0x00000003ff0d7819 */ /* 0x000fe20000011606 */
[----:B------:R-:W-:Y:S01]  /*d9d0*/  @!P5 IMAD.IADD R15, R5, 0x1, R15 ;  /* 0x00000001050fd824 */ /* 0x000fe200078e020f */
[----:B------:R-:W-:-:S02]  /*d9e0*/  SHF.R.S32.HI R3, RZ, 0x1, R4 ;  /* 0x00000001ff037819 */ /* 0x000fc40000011404 */
[----:B------:R-:W-:Y:S02]  /*d9f0*/  LOP3.LUT R11, R4, 0x7fffffe, RZ, 0xc0, !PT ;  /* 0x07fffffe040b7812 */ /* 0x000fe400078ec0ff */
[----:B------:R-:W-:Y:S01]  /*da00*/  @!P5 LDGSTS.E.BYPASS.LTC128B.128 [R154+0x4800], desc[UR6][R14.64] ;  /* 0x048000000e9adfae */ /* 0x000fe2000b901d46 */
[----:B------:R-:W-:Y:S01]  /*da10*/  IMAD.SHL.U32 R7, R3, 0x40, RZ ;  /* 0x0000004003077824 */ /* 0x000fe200078e00ff */
[----:B------:R-:W1:Y:S01]  /*da20*/  @!P1 LDC.64 R4, c[0x0][0x250] ;  /* 0x00009400ff049b82 */ /* 0x000e620000000a00 */
[----:B------:R-:W-:Y:S01]  /*da30*/  IMAD.IADD R11, R8, 0x1, -R11 ;  /* 0x00000001080b7824 */ /* 0x000fe200078e0a0b */
[----:B------:R-:W-:Y:S01]  /*da40*/  @!P5 LDGSTS.E.BYPASS.LTC128B.128 [R154+0x6800], desc[UR6][R14.64+0x40] ;  /* 0x068000400e9adfae */ /* 0x000fe2000b901d46 */
[----:B------:R-:W-:Y:S02]  /*da50*/  LOP3.LUT R48, R48, R13, RZ, 0x3c, !PT ;  /* 0x0000000d30307212 */ /* 0x000fe400078e3cff */
[----:B------:R-:W-:Y:S01]  /*da60*/  LOP3.LUT R7, R7, 0xc0, RZ, 0xc0, !PT ;  /* 0x000000c007077812 */ /* 0x000fe200078ec0ff */
[----:B------:R2:W-:Y:S01]  /*da70*/  @!P5 LDGSTS.E.BYPASS.LTC128B.128 [R154+0x8800], desc[UR6][R14.64+0x80] ;  /* 0x088000800e9adfae */ /* 0x0005e2000b901d46 */
[----:B------:R-:W-:Y:S01]  /*da80*/  LEA R158, P5, R162, UR10, 0x1 ;  /* 0x0000000aa29e7c11 */ /* 0x000fe2000f8a08ff */
[----:B------:R-:W-:Y:S01]  /*da90*/  IMAD R11, R10, 0x8, R11 ;  /* 0x000000080a0b7824 */ /* 0x000fe200078e020b */
[----:B------:R-:W-:Y:S01]  /*daa0*/  LOP3.LUT R148, R7, 0x8, R148, 0xf8, !PT ;  /* 0x0000000807947812 */ /* 0x000fe200078ef894 */
[----:B------:R-:W0:Y:S01]  /*dab0*/  LDGDEPBAR ;  /* 0x00000000000079af */ /* 0x000e220000000000 */
[----:B------:R-:W-:-:S02]  /*dac0*/  SHF.R.U32.HI R7, RZ, 0x3, R7 ;  /* 0x00000003ff077819 */ /* 0x000fc40000011607 */
[----:B------:R-:W-:Y:S02]  /*dad0*/  LEA.HI.X R159, R162, UR11, R54, 0x1, P5 ;  /* 0x0000000ba29f7c11 */ /* 0x000fe4000a8f0c36 */
[----:B------:R-:W-:Y:S02]  /*dae0*/  LOP3.LUT R148, R148, R7, RZ, 0x3c, !PT ;  /* 0x0000000794947212 */ /* 0x000fe400078e3cff */
[----:B------:R-:W3:Y:S01]  /*daf0*/  @!P0 LDC.64 R6, c[0x0][0x250] ;  /* 0x00009400ff068b82 */ /* 0x000ee20000000a00 */
[-C--:B------:R-:W-:Y:S02]  /*db00*/  @!P3 LEA R8, P5, R69, R158.reuse, 0x1 ;  /* 0x0000009e4508b211 */ /* 0x080fe400078a08ff */
[----:B------:R-:W-:Y:S02]  /*db10*/  IMAD.U32 R148, R11, 0x20, R148 ;  /* 0x000000200b947824 */ /* 0x000fe400078e0094 */
[----:B------:R-:W-:Y:S02]  /*db20*/  @!P3 LEA.HI.X R9, R69, R159, R66, 0x1, P5 ;  /* 0x0000009f4509b211 */ /* 0x000fe400028f0c42 */
[----:B-1----:R-:W-:-:S02]  /*db30*/  @!P1 LEA R10, P5, R4, R158, 0x7 ;  /* 0x0000009e040a9211 */ /* 0x002fc400078a38ff */
[----:B------:R-:W-:Y:S02]  /*db40*/  LEA R148, R148, UR4, 0x1 ;  /* 0x0000000494947c11 */ /* 0x000fe4000f8e08ff */
[----:B------:R-:W-:Y:S02]  /*db50*/  @!P1 LEA.HI.X R11, R4, R159, R5, 0x7, P5 ;  /* 0x0000009f040b9211 */ /* 0x000fe400028f3c05 */
[----:B--2---:R-:W-:Y:S01]  /*db60*/  SHF.R.S32.HI R15, RZ, 0x1f, R64 ;  /* 0x0000001fff0f7819 */ /* 0x004fe20000011440 */
[----:B------:R-:W-:-:S04]  /*db70*/  DEPBAR.LE SB0, 0x0 ;  /* 0x000080000000791a */ /* 0x000fc80000000000 */
[----:B------:R-:W-:Y:S01]  /*db80*/  BAR.SYNC.DEFER_BLOCKING 0x0 ;  /* 0x0000000000007b1d */ /* 0x000fe20000010000 */
[----:B------:R-:W-:Y:S01]  /*db90*/  LEA.HI R50, R15, R64, RZ, 0x5 ;  /* 0x000000400f327211 */ /* 0x000fe200078f28ff */
[----:B---3--:R-:W-:-:S03]  /*dba0*/  @!P0 IMAD.WIDE.U32 R12, R6, 0xc0, R158 ;  /* 0x000000c0060c8825 */ /* 0x008fc600078e009e */
[----:B------:R-:W-:Y:S01]  /*dbb0*/  SHF.R.S32.HI R50, RZ, 0x5, R50 ;  /* 0x00000005ff327819 */ /* 0x000fe20000011432 */
[----:B------:R-:W-:Y:S02]  /*dbc0*/  @!P0 IMAD R7, R7, 0xc0, RZ ;  /* 0x000000c007078824 */ /* 0x000fe400078e02ff */
[----:B------:R-:W-:Y:S02]  /*dbd0*/  @!P0 IMAD.MOV.U32 R16, RZ, RZ, R12 ;  /* 0x000000ffff108224 */ /* 0x000fe400078e000c */
[----:B------:R-:W-:Y:S02]  /*dbe0*/  IMAD R5, R50, 0x200, R49 ;  /* 0x0000020032057824 */ /* 0x000fe400078e0231 */
[----:B------:R-:W-:Y:S02]  /*dbf0*/  @!P0 IMAD.IADD R17, R7, 0x1, R13 ;  /* 0x0000000107118824 */ /* 0x000fe400078e020d */
[----:B------:R-:W-:Y:S02]  /*dc00*/  IMAD R5, R2, 0x20, R5 ;  /* 0x0000002002057824 */ /* 0x000fe400078e0205 */
[----:B------:R-:W-:-:S02]  /*dc10*/  IMAD R50, R50, 0x10, R67 ;  /* 0x0000001032327824 */ /* 0x000fc400078e0243 */
[----:B------:R-:W-:Y:S01]  /*dc20*/  IMAD.IADD R149, R48, 0x1, R5 ;  /* 0x0000000130957824 */ /* 0x000fe200078e0205 */
[----:B------:R-:W-:Y:S04]  /*dc30*/  @P4 STS [R154+0x9000], RZ ;  /* 0x009000ff9a004388 */ /* 0x000fe80000000800 */
[----:B------:R-:W-:Y:S01]  /*dc40*/  LEA R149, R149, UR4, 0x1 ;  /* 0x0000000495957c11 */ /* 0x000fe2000f8e08ff */
[----:B------:R-:W-:Y:S04]  /*dc50*/  @P4 STS [R154+0x9004], RZ ;  /* 0x009004ff9a004388 */ /* 0x000fe80000000800 */
[----:B------:R-:W-:Y:S01]  /*dc60*/  IMAD R147, R51, 0x2, R149 ;  /* 0x0000000233937824 */ /* 0x000fe200078e0295 */
        /* <DEDUP_REMOVED lines=36> */
[----:B------:R-:W-:Y:S01]  /*deb0*/  LOP3.LUT P0, RZ, R3, 0x2, RZ, 0xc0, !PT ;  /* 0x0000000203ff7812 */ /* 0x000fe2000780c0ff */
[----:B------:R-:W-:-:S02]  /*dec0*/  IMAD.MOV.U32 R3, RZ, RZ, 0x10 ;  /* 0x00000010ff037424 */ /* 0x000fc400078e00ff */
[----:B------:R-:W-:Y:S03]  /*ded0*/  LDSM.16.M88.4 R96, [R149] ;  /* 0x000000009560783b */ /* 0x000fe60000000200 */
[----:B------:R-:W-:Y:S01]  /*dee0*/  SEL R3, R3, 0xfffffff0, !P0 ;  /* 0xfffffff003037807 */ /* 0x000fe20004000000 */
[----:B------:R-:W2:Y:S01]  /*def0*/  LDSM.16.M88.4 R28, [R148+0x3400] ;  /* 0x00340000941c783b */ /* 0x000ea20000000200 */
[----:B------:R-:W-:-:S03]  /*df00*/  ISETP.GE.AND P0, PT, R55, 0x2, PT ;  /* 0x000000023700780c */ /* 0x000fc60003f06270 */
[----:B------:R-:W1:Y:S01]  /*df10*/  LDSM.16.M88.4 R12, [R148+0x3c00] ;  /* 0x003c0000940c783b */ /* 0x000e620000000200 */
[----:B------:R-:W-:Y:S02]  /*df20*/  IMAD R145, R3, 0x2, R148 ;  /* 0x0000000203917824 */ /* 0x000fe400078e0294 */
[----:B------:R-:W-:Y:S01]  /*df30*/  IMAD R3, R2, 0x20, R49 ;  /* 0x0000002002037824 */ /* 0x000fe200078e0231 */
[----:B------:R-:W3:Y:S03]  /*df40*/  LDSM.16.M88.4 R20, [R148+0x3800] ;  /* 0x003800009414783b */ /* 0x000ee60000000200 */
[----:B------:R-:W-:Y:S01]  /*df50*/  IMAD.IADD R3, R48, 0x1, R3 ;  /* 0x0000000130037824 */ /* 0x000fe200078e0203 */
        /* <DEDUP_REMOVED lines=14> */
[----:B------:R-:W-:Y:S03]  /*e040*/  LDSM.16.M88.4 R80, [R148+0x5800] ;  /* 0x005800009450783b */ /* 0x000fe60000000200 */
[C---:B------:R-:W-:Y:S01]  /*e050*/  HMMA.16816.F32.BF16 R12, R96.reuse, R14, RZ ;  /* 0x0000000e600c723c */ /* 0x040fe200000418ff */
[----:B------:R-:W-:Y:S04]  /*e060*/  LDSM.16.M88.4 R120, [R145+0x4c00] ;  /* 0x004c00009178783b */ /* 0x000fe80000000200 */
[----:B------:R-:W-:Y:S01]  /*e070*/  LDSM.16.M88.4 R84, [R148+0x5400] ;  /* 0x005400009454783b */ /* 0x000fe20000000200 */
[C---:B---3--:R-:W-:Y:S03]  /*e080*/  HMMA.16816.F32.BF16 R24, R96.reuse, R20, RZ ;  /* 0x000000146018723c */ /* 0x048fe600000418ff */
[----:B------:R-:W-:Y:S03]  /*e090*/  LDSM.16.M88.4 R88, [R148+0x5000] ;  /* 0x005000009458783b */ /* 0x000fe60000000200 */
[C---:B------:R-:W-:Y:S01]  /*e0a0*/  HMMA.16816.F32.BF16 R20, R96.reuse, R22, RZ ;  /* 0x000000166014723c */ /* 0x040fe200000418ff */
[----:B------:R-:W-:Y:S04]  /*e0b0*/  LDSM.16.M88.4 R136, [R148+0x6c00] ;  /* 0x006c00009488783b */ /* 0x000fe80000000200 */
[----:B------:R-:W-:Y:S01]  /*e0c0*/  LDSM.16.M88.4 R128, [R145+0x5000] ;  /* 0x005000009180783b */ /* 0x000fe20000000200 */
[C---:B----4-:R-:W-:Y:S03]  /*e0d0*/  HMMA.16816.F32.BF16 R40, R96.reuse, R36, RZ ;  /* 0x000000246028723c */ /* 0x050fe600000418ff */
[----:B------:R-:W-:Y:S03]  /*e0e0*/  LDSM.16.M88.4 R132, [R149+0x2000] ;  /* 0x002000009584783b */ /* 0x000fe60000000200 */
[C---:B------:R-:W-:Y:S01]  /*e0f0*/  HMMA.16816.F32.BF16 R36, R96.reuse, R38, RZ ;  /* 0x000000266024723c */ /* 0x040fe200000418ff */
[----:B------:R-:W0:Y:S05]  /*e100*/  LDGDEPBAR ;  /* 0x00000000000079af */ /* 0x000e2a0000000000 */
[C---:B-----5:R-:W-:Y:S06]  /*e110*/  HMMA.16816.F32.BF16 R8, R96.reuse, R4, RZ ;  /* 0x000000046008723c */ /* 0x060fec00000418ff */
[----:B------:R-:W-:Y:S06]  /*e120*/  HMMA.16816.F32.BF16 R4, R96, R6, RZ ;  /* 0x000000066004723c */ /* 0x000fec00000418ff */
        /* <DEDUP_REMOVED lines=8> */
[----:B------:R-:W5:Y:S05]  /*e1b0*/  LDSM.16.M88.4 R56, [R148+0x5c00] ;  /* 0x005c00009438783b */ /* 0x000f6a0000000200 */
[C---:B------:R-:W-:Y:S06]  /*e1c0*/  HMMA.16816.F32.BF16 R116, R96.reuse, R112, RZ ;  /* 0x000000706074723c */ /* 0x040fec00000418ff */
[C---:B------:R-:W-:Y:S06]  /*e1d0*/  HMMA.16816.F32.BF16 R108, R96.reuse, R104, RZ ;  /* 0x00000068606c723c */ /* 0x040fec00000418ff */
[C---:B------:R-:W-:Y:S06]  /*e1e0*/  HMMA.16816.F32.BF16 R112, R96.reuse, R114, RZ ;  /* 0x000000726070723c */ /* 0x040fec00000418ff */
[C---:B------:R-:W-:Y:S06]  /*e1f0*/  HMMA.16816.F32.BF16 R104, R96.reuse, R106, RZ ;  /* 0x0000006a6068723c */ /* 0x040fec00000418ff */
[C---:B--2---:R-:W-:Y:S06]  /*e200*/  HMMA.16816.F32.BF16 R100, R96.reuse, R76, RZ ;  /* 0x0000004c6064723c */ /* 0x044fec00000418ff */
[----:B------:R-:W-:Y:S01]  /*e210*/  HMMA.16816.F32.BF16 R96, R96, R78, RZ ;  /* 0x0000004e6060723c */ /* 0x000fe200000418ff */
[----:B------:R-:W2:Y:S05]  /*e220*/  LDSM.16.M88.4 R76, [R145+0x4400] ;  /* 0x00440000914c783b */ /* 0x000eaa0000000200 */
[C---:B-1----:R-:W-:Y:S06]  /*e230*/  HMMA.16816.F32.BF16 R40, R92.reuse, R72, R40 ;  /* 0x000000485c28723c */ /* 0x042fec0000041828 */
[C---:B------:R-:W-:Y:S01]  /*e240*/  HMMA.16816.F32.BF16 R36, R92.reuse, R74, R36 ;  /* 0x0000004a5c24723c */ /* 0x040fe20000041824 */
[----:B------:R-:W1:Y:S05]  /*e250*/  LDSM.16.M88.4 R72, [R145+0x4800] ;  /* 0x004800009148783b */ /* 0x000e6a0000000200 */
[C---:B------:R-:W-:Y:S06]  /*e260*/  HMMA.16816.F32.BF16 R8, R92.reuse, R124, R8 ;  /* 0x0000007c5c08723c */ /* 0x040fec0000041808 */
[----:B------:R-:W-:Y:S01]  /*e270*/  HMMA.16816.F32.BF16 R4, R92, R126, R4 ;  /* 0x0000007e5c04723c */ /* 0x000fe20000041804 */
[----:B------:R-:W-:Y:S05]  /*e280*/  LDSM.16.M88.4 R124, [R145+0x5400] ;  /* 0x00540000917c783b */ /* 0x000fea0000000200 */
[C---:B---3--:R-:W-:Y:S06]  /*e290*/  HMMA.16816.F32.BF16 R24, R68.reuse, R80, R24 ;  /* 0x000000504418723c */ /* 0x048fec0000041818 */
[C---:B------:R-:W-:Y:S01]  /*e2a0*/  HMMA.16816.F32.BF16 R20, R68.reuse, R82, R20 ;  /* 0x000000524414723c */ /* 0x040fe20000041814 */
[----:B------:R-:W-:Y:S05]  /*e2b0*/  LDSM.16.M88.4 R80, [R147+0x1000] ;  /* 0x001000009350783b */ /* 0x000fea0000000200 */
[C---:B----4-:R-:W-:Y:S06]  /*e2c0*/  HMMA.16816.F32.BF16 R8, R68.reuse, R44, R8 ;  /* 0x0000002c4408723c */ /* 0x050fec0000041808 */
[C---:B------:R-:W-:Y:S01]  /*e2d0*/  HMMA.16816.F32.BF16 R4, R68.reuse, R46, R4 ;  /* 0x0000002e4404723c */ /* 0x040fe20000041804 */
[----:B------:R-:W3:Y:S05]  /*e2e0*/  LDSM.16.M88.4 R44, [R145+0x5c00] ;  /* 0x005c0000912c783b */ /* 0x000eea0000000200 */
[C---:B-----5:R-:W-:Y:S06]  /*e2f0*/  HMMA.16816.F32.BF16 R16, R68.reuse, R56, R16 ;  /* 0x000000384410723c */ /* 0x060fec0000041810 */
[----:B------:R-:W-:Y:S01]  /*e300*/  HMMA.16816.F32.BF16 R12, R68, R58, R12 ;  /* 0x0000003a440c723c */ /* 0x000fe2000004180c */
[----:B------:R-:W4:Y:S05]  /*e310*/  LDSM.16.M88.4 R56, [R145+0x5800] ;  /* 0x005800009138783b */ /* 0x000f2a0000000200 */
[C---:B--2---:R-:W-:Y:S06]  /*e320*/  HMMA.16816.F32.BF16 R116, R92.reuse, R76, R116 ;  /* 0x0000004c5c74723c */ /* 0x044fec0000041874 */
[C---:B------:R-:W-:Y:S01]  /*e330*/  HMMA.16816.F32.BF16 R112, R92.reuse, R78, R112 ;  /* 0x0000004e5c70723c */ /* 0x040fe20000041870 */
[----:B------:R-:W2:Y:S05]  /*e340*/  LDSM.16.M88.4 R76, [R148+0x6400] ;  /* 0x00640000944c783b */ /* 0x000eaa0000000200 */
[C---:B-1----:R-:W-:Y:S06]  /*e350*/  HMMA.16816.F32.BF16 R108, R92.reuse, R72, R108 ;  /* 0x000000485c6c723c */ /* 0x042fec000004186c */
[C---:B------:R-:W-:Y:S01]  /*e360*/  HMMA.16816.F32.BF16 R104, R92.reuse, R74, R104 ;  /* 0x0000004a5c68723c */ /* 0x040fe20000041868 */
[----:B------:R-:W1:Y:S05]  /*e370*/  LDSM.16.M88.4 R72, [R148+0x6800] ;  /* 0x006800009448783b */ /* 0x000e6a0000000200 */
[C---:B------:R-:W-:Y:S06]  /*e380*/  HMMA.16816.F32.BF16 R100, R92.reuse, R120, R100 ;  /* 0x000000785c64723c */ /* 0x040fec0000041864 */
[----:B------:R-:W-:Y:S01]  /*e390*/  HMMA.16816.F32.BF16 R96, R92, R122, R96 ;  /* 0x0000007a5c60723c */ /* 0x000fe20000041860 */
[----:B------:R-:W5:Y:S04]  /*e3a0*/  LDSM.16.M88.4 R120, [R145+0x6000] ;  /* 0x006000009178783b */ /* 0x000f680000000200 */
[----:B------:R-:W-:Y:S01]  /*e3b0*/  LDSM.16.M88.4 R92, [R145+0x6400] ;  /* 0x00640000915c783b */ /* 0x000fe20000000200 */
[C---:B------:R-:W-:Y:S06]  /*e3c0*/  HMMA.16816.F32.BF16 R32, R68.reuse, R84, R32 ;  /* 0x000000544420723c */ /* 0x040fec0000041820 */
[----:B------:R-:W-:Y:S01]  /*e3d0*/  HMMA.16816.F32.BF16 R28, R68, R86, R28 ;  /* 0x00000056441c723c */ /* 0x000fe2000004181c */
[----:B------:R-:W5:Y:S05]  /*e3e0*/  LDSM.16.M88.4 R84, [R145+0x6c00] ;  /* 0x006c00009154783b */ /* 0x000f6a0000000200 */
[C---:B---3--:R-:W-:Y:S06]  /*e3f0*/  HMMA.16816.F32.BF16 R16, R80.reuse, R44, R16 ;  /* 0x0000002c5010723c */ /* 0x048fec0000041810 */
[----:B------:R-:W-:Y:S01]  /*e400*/  HMMA.16816.F32.BF16 R12, R80, R46, R12 ;  /* 0x0000002e500c723c */ /* 0x000fe2000004180c */
[----:B------:R-:W3:Y:S05]  /*e410*/  LDSM.16.M88.4 R44, [R148+0x8000] ;  /* 0x00800000942c783b */ /* 0x000eea0000000200 */
[C---:B------:R-:W-:Y:S06]  /*e420*/  HMMA.16816.F32.BF16 R40, R68.reuse, R88, R40 ;  /* 0x000000584428723c */ /* 0x040fec0000041828 */
[----:B------:R-:W-:Y:S01]  /*e430*/  HMMA.16816.F32.BF16 R36, R68, R90, R36 ;  /* 0x0000005a4424723c */ /* 0x000fe20000041824 */
[----:B------:R-:W3:Y:S05]  /*e440*/  LDSM.16.M88.4 R88, [R145+0x6800] ;  /* 0x006800009158783b */ /* 0x000eea0000000200 */
[C---:B----4-:R-:W-:Y:S06]  /*e450*/  HMMA.16816.F32.BF16 R24, R80.reuse, R56, R24 ;  /* 0x000000385018723c */ /* 0x050fec0000041818 */
[----:B------:R-:W-:Y:S01]  /*e460*/  HMMA.16816.F32.BF16 R20, R80, R58, R20 ;  /* 0x0000003a5014723c */ /* 0x000fe20000041814 */
[----:B------:R-:W4:Y:S05]  /*e470*/  LDSM.16.M88.4 R56, [R148+0x7c00] ;  /* 0x007c00009438783b */ /* 0x000f2a0000000200 */
[C---:B------:R-:W-:Y:S06]  /*e480*/  HMMA.16816.F32.BF16 R100, R68.reuse, R136, R100 ;  /* 0x000000884464723c */ /* 0x040fec0000041864 */
[C---:B--2---:R-:W-:Y:S06]  /*e490*/  HMMA.16816.F32.BF16 R116, R68.reuse, R76, R116 ;  /* 0x0000004c4474723c */ /* 0x044fec0000041874 */
[C---:B------:R-:W-:Y:S01]  /*e4a0*/  HMMA.16816.F32.BF16 R112, R68.reuse, R78, R112 ;  /* 0x0000004e4470723c */ /* 0x040fe20000041870 */
[----:B------:R-:W2:Y:S05]  /*e4b0*/  LDSM.16.M88.4 R76, [R148+0x7000] ;  /* 0x00700000944c783b */ /* 0x000eaa0000000200 */
[C---:B-1----:R-:W-:Y:S06]  /*e4c0*/  HMMA.16816.F32.BF16 R108, R68.reuse, R72, R108 ;  /* 0x00000048446c723c */ /* 0x042fec000004186c */
[C---:B------:R-:W-:Y:S01]  /*e4d0*/  HMMA.16816.F32.BF16 R104, R68.reuse, R74, R104 ;  /* 0x0000004a4468723c */ /* 0x040fe20000041868 */
[----:B------:R-:W1:Y:S05]  /*e4e0*/  LDSM.16.M88.4 R72, [R148+0x7400] ;  /* 0x007400009448783b */ /* 0x000e6a0000000200 */
[----:B------:R-:W-:Y:S01]  /*e4f0*/  HMMA.16816.F32.BF16 R96, R68, R138, R96 ;  /* 0x0000008a4460723c */ /* 0x000fe20000041860 */
[----:B------:R-:W1:Y:S05]  /*e500*/  LDSM.16.M88.4 R68, [R148+0x7800] ;  /* 0x007800009444783b */ /* 0x000e6a0000000200 */
        /* <DEDUP_REMOVED lines=8> */
[----:B------:R-:W5:Y:S05]  /*e590*/  LDSM.16.M88.4 R128, [R148+0x8400] ;  /* 0x008400009480783b */ /* 0x000f6a0000000200 */
[C---:B------:R-:W-:Y:S06]  /*e5a0*/  HMMA.16816.F32.BF16 R100, R80.reuse, R84, R100 ;  /* 0x000000545064723c */ /* 0x040fec0000041864 */
[C---:B------:R-:W-:Y:S06]  /*e5b0*/  HMMA.16816.F32.BF16 R116, R80.reuse, R92, R116 ;  /* 0x0000005c5074723c */ /* 0x040fec0000041874 */
[----:B------:R-:W-:Y:S01]  /*e5c0*/  HMMA.16816.F32.BF16 R112, R80, R94, R112 ;  /* 0x0000005e5070723c */ /* 0x000fe20000041870 */
[----:B------:R-:W-:Y:S05]  /*e5d0*/  LDSM.16.M88.4 R92, [R147+0x2000] ;  /* 0x00200000935c783b */ /* 0x000fea0000000200 */
[C---:B---3--:R-:W-:Y:S06]  /*e5e0*/  HMMA.16816.F32.BF16 R8, R132.reuse, R44, R8 ;  /* 0x0000002c8408723c */ /* 0x048fec0000041808 */
[----:B------:R-:W-:Y:S01]  /*e5f0*/  HMMA.16816.F32.BF16 R4, R132, R46, R4 ;  /* 0x0000002e8404723c */ /* 0x000fe20000041804 */
[----:B------:R-:W3:Y:S05]  /*e600*/  LDSM.16.M88.4 R44, [R145+0x8c00] ;  /* 0x008c0000912c783b */ /* 0x000eea0000000200 */
[C---:B------:R-:W-:Y:S06]  /*e610*/  HMMA.16816.F32.BF16 R108, R80.reuse, R88, R108 ;  /* 0x00000058506c723c */ /* 0x040fec000004186c */
[C---:B------:R-:W-:Y:S01]  /*e620*/  HMMA.16816.F32.BF16 R104, R80.reuse, R90, R104 ;  /* 0x0000005a5068723c */ /* 0x040fe20000041868 */
[----:B------:R-:W-:Y:S05]  /*e630*/  LDSM.16.M88.4 R88, [R145+0x7000] ;  /* 0x007000009158783b */ /* 0x000fea0000000200 */
[----:B------:R-:W-:Y:S01]  /*e640*/  HMMA.16816.F32.BF16 R96, R80, R86, R96 ;  /* 0x000000565060723c */ /* 0x000fe20000041860 */
[----:B------:R-:W-:Y:S04]  /*e650*/  LDSM.16.M88.4 R84, [R145+0x7400] ;  /* 0x007400009154783b */ /* 0x000fe80000000200 */
[----:B------:R-:W-:Y:S01]  /*e660*/  LDSM.16.M88.4 R80, [R145+0x7800] ;  /* 0x007800009150783b */ /* 0x000fe20000000200 */
[C---:B----4-:R-:W-:Y:S06]  /*e670*/  HMMA.16816.F32.BF16 R16, R132.reuse, R56, R16 ;  /* 0x000000388410723c */ /* 0x050fec0000041810 */
[C---:B------:R-:W-:Y:S01]  /*e680*/  HMMA.16816.F32.BF16 R12, R132.reuse, R58, R12 ;  /* 0x0000003a840c723c */ /* 0x040fe2000004180c */
        /* <DEDUP_REMOVED lines=9> */
[----:B------:R-:W1:Y:S01]  /*e720*/  LDSM.16.M88.4 R68, [R145+0x8400] ;  /* 0x008400009144783b */ /* 0x000e620000000200 */
[----:B------:R-:W-:-:S04]  /*e730*/  DEPBAR.LE SB0, 0x0 ;  /* 0x000080000000791a */ /* 0x000fc80000000000 */
[C---:B-----5:R-:W-:Y:S06]  /*e740*/  HMMA.16816.F32.BF16 R100, R132.reuse, R120, R100 ;  /* 0x000000788464723c */ /* 0x060fec0000041864 */
[C---:B------:R-:W-:Y:S06]  /*e750*/  HMMA.16816.F32.BF16 R108, R132.reuse, R124, R108 ;  /* 0x0000007c846c723c */ /* 0x040fec000004186c */
[C---:B------:R-:W-:Y:S06]  /*e760*/  HMMA.16816.F32.BF16 R116, R132.reuse, R128, R116 ;  /* 0x000000808474723c */ /* 0x040fec0000041874 */
[C---:B------:R-:W-:Y:S06]  /*e770*/  HMMA.16816.F32.BF16 R112, R132.reuse, R130, R112 ;  /* 0x000000828470723c */ /* 0x040fec0000041870 */
[C---:B------:R-:W-:Y:S06]  /*e780*/  HMMA.16816.F32.BF16 R104, R132.reuse, R126, R104 ;  /* 0x0000007e8468723c */ /* 0x040fec0000041868 */
[----:B------:R-:W-:Y:S06]  /*e790*/  HMMA.16816.F32.BF16 R96, R132, R122, R96 ;  /* 0x0000007a8460723c */ /* 0x000fec0000041860 */
[C---:B---3--:R-:W-:Y:S06]  /*e7a0*/  HMMA.16816.F32.BF16 R100, R92.reuse, R44, R100 ;  /* 0x0000002c5c64723c */ /* 0x048fec0000041864 */
[----:B----4-:R-:W-:Y:S01]  /*e7b0*/  HMMA.16816.F32.BF16 R108, R92, R56, R108 ;  /* 0x000000385c6c723c */ /* 0x010fe2000004186c */
[----:B------:R-:W-:-:S04]  /*e7c0*/  IADD3 R44, R50, 0x1, R161 ;  /* 0x00000001322c7810 */ /* 0x000fc80007ffe0a1 */
[----:B------:R-:W-:Y:S01]  /*e7d0*/  IADD3 R44, R63, R44, -R150 ;  /* 0x0000002c3f2c7210 */ /* 0x000fe20007ffe896 */
[----:B------:R-:W-:Y:S01]  /*e7e0*/  HMMA.16816.F32.BF16 R40, R92, R88, R40 ;  /* 0x000000585c28723c */ /* 0x000fe20000041828 */
[----:B------:R-:W-:-:S03]  /*e7f0*/  IMAD.SHL.U32 R57, R64, 0x2, RZ ;  /* 0x0000000240397824 */ /* 0x000fc600078e00ff */
[----:B------:R-:W-:Y:S02]  /*e800*/  VIADD R2, R44, UR5 ;  /* 0x000000052c027c36 */ /* 0x000fe40008000000 */
[C---:B------:R-:W-:Y:S01]  /*e810*/  HMMA.16816.F32.BF16 R36, R92.reuse, R90, R36 ;  /* 0x0000005a5c24723c */ /* 0x040fe20000041824 */
[----:B------:R-:W-:Y:S02]  /*e820*/  LOP3.LUT R57, R57, 0x6, RZ, 0xc0, !PT ;  /* 0x0000000639397812 */ /* 0x000fe400078ec0ff */
[C---:B------:R-:W-:Y:S02]  /*e830*/  VIMNMX R52, R2.reuse, R63, PT ;  /* 0x0000003f02347248 */ /* 0x040fe40003fe0100 */
[----:B------:R-:W-:Y:S01]  /*e840*/  VIADDMNMX R53, R2, 0x8, R63, PT ;  /* 0x0000000802357846 */ /* 0x000fe2000380013f */
[C---:B------:R-:W-:Y:S06]  /*e850*/  HMMA.16816.F32.BF16 R32, R92.reuse, R84, R32 ;  /* 0x000000545c20723c */ /* 0x040fec0000041820 */
[C---:B------:R-:W-:Y:S06]  /*e860*/  HMMA.16816.F32.BF16 R28, R92.reuse, R86, R28 ;  /* 0x000000565c1c723c */ /* 0x040fec000004181c */
[C---:B------:R-:W-:Y:S06]  /*e870*/  HMMA.16816.F32.BF16 R24, R92.reuse, R80, R24 ;  /* 0x000000505c18723c */ /* 0x040fec0000041818 */
[C---:B------:R-:W-:Y:S06]  /*e880*/  HMMA.16816.F32.BF16 R20, R92.reuse, R82, R20 ;  /* 0x000000525c14723c */ /* 0x040fec0000041814 */
[C---:B--2---:R-:W-:Y:S06]  /*e890*/  HMMA.16816.F32.BF16 R16, R92.reuse, R76, R16 ;  /* 0x0000004c5c10723c */ /* 0x044fec0000041810 */
[C---:B------:R-:W-:Y:S06]  /*e8a0*/  HMMA.16816.F32.BF16 R12, R92.reuse, R78, R12 ;  /* 0x0000004e5c0c723c */ /* 0x040fec000004180c */
[C---:B-1----:R-:W-:Y:S06]  /*e8b0*/  HMMA.16816.F32.BF16 R8, R92.reuse, R72, R8 ;  /* 0x000000485c08723c */ /* 0x042fec0000041808 */
        /* <DEDUP_REMOVED lines=12> */
[----:B------:R-:W-:Y:S01]  /*e980*/  ULDC.64 UR14, c[0x0][0x248] ;  /* 0x00009200000e7ab9 */ /* 0x000fe20000000a00 */
[----:B------:R-:W-:Y:S02]  /*e990*/  ULDC.64 UR8, c[0x0][0x230] ;  /* 0x00008c0000087ab9 */ /* 0x000fe40000000a00 */
[----:B------:R-:W-:Y:S02]  /*e9a0*/  IABS R44, R50 ;  /* 0x00000032002c7213 */ /* 0x000fe40000000000 */
[-C--:B-1----:R-:W-:Y:S02]  /*e9b0*/  IABS R2, R45.reuse ;  /* 0x0000002d00027213 */ /* 0x082fe40000000000 */
[----:B------:R-:W-:-:S02]  /*e9c0*/  LOP3.LUT R50, R50, R45, RZ, 0x3c, !PT ;  /* 0x0000002d32327212 */ /* 0x000fc400078e3cff */
        /* <DEDUP_REMOVED lines=52> */
.L_x_2173:
[----:B------:R-:W-:Y:S02]  /*ed10*/  ULDC UR14, c[0x0][0x248] ;  /* 0x00009200000e7ab9 */ /* 0x000fe40000000800 */
[----:B------:R-:W-:-:S06]  /*ed20*/  USHF.L.U32 UR5, UR14, 0x7, URZ ;  /* 0x000000070e057899 */ /* 0x000fcc000800063f */
[----:B------:R-:W-:-:S04]  /*ed30*/  IADD3 R47, RZ, -UR5, RZ ;  /* 0x80000005ff2f7c10 */ /* 0x000fc8000fffe0ff */
[----:B------:R-:W-:-:S07]  /*ed40*/  SHF.R.S32.HI R45, RZ, 0x1f, R47 ;  /* 0x0000001fff2d7819 */ /* 0x000fce000001142f */
.L_x_2174:
[----:B------:R-:W-:Y:S01]  /*ed50*/  IADD3 R62, P3, P1, R164, R47, R62 ;  /* 0x0000002fa43e7210 */ /* 0x000fe2000797e03e */
[----:B------:R-:W-:Y:S01]  /*ed60*/  USHF.L.U32 UR8, UR14, 0x6, URZ ;  /* 0x000000060e087899 */ /* 0x000fe2000800063f */
[C---:B------:R-:W-:Y:S01]  /*ed70*/  LEA R156, P5, R47.reuse, R156, 0x1 ;  /* 0x0000009c2f9c7211 */ /* 0x040fe200078a08ff */
[----:B------:R-:W-:Y:S01]  /*ed80*/  ULDC UR5, c[0x0][0x24c] ;  /* 0x0000930000057ab9 */ /* 0x000fe20000000800 */
[C---:B------:R-:W-:Y:S01]  /*ed90*/  IADD3 R164, P4, R47.reuse, R164, RZ ;  /* 0x000000a42fa47210 */ /* 0x040fe20007f9e0ff */
[----:B------:R-:W-:Y:S01]  /*eda0*/  USHF.L.U64.HI UR5, UR14, 0x6, UR5 ;  /* 0x000000060e057899 */ /* 0x000fe20008010205 */
[----:B------:R-:W-:Y:S02]  /*edb0*/  LEA.HI.X R155, R47, R155, R45, 0x1, P5 ;  /* 0x0000009b2f9b7211 */ /* 0x000fe400028f0c2d */
[----:B------:R-:W-:Y:S01]  /*edc0*/  IADD3.X R61, R60, R45, R61, P3, P1 ;  /* 0x0000002d3c3d7210 */ /* 0x000fe20001fe243d */
[----:B------:R-:W-:Y:S01]  /*edd0*/  IMAD.X R45, R45, 0x1, R60, P4 ;  /* 0x000000012d2d7824 */ /* 0x000fe200020e063c */
[----:B------:R-:W-:Y:S01]  /*ede0*/  LEA R46, P3, R164, UR12, 0x1 ;  /* 0x0000000ca42e7c11 */ /* 0x000fe2000f8608ff */
[----:B------:R-:W-:Y:S01]  /*edf0*/  IMAD.MOV.U32 R157, RZ, RZ, R155 ;  /* 0x000000ffff9d7224 */ /* 0x000fe200078e009b */
[----:B------:R-:W-:-:S02]  /*ee00*/  LEA R44, P1, R62, UR12, 0x1 ;  /* 0x0000000c3e2c7c11 */ /* 0x000fc4000f8208ff */
[----:B------:R-:W-:Y:S02]  /*ee10*/  LEA.HI.X R47, R164, UR13, R45, 0x1, P3 ;  /* 0x0000000da42f7c11 */ /* 0x000fe400098f0c2d */
[----:B------:R-:W-:Y:S01]  /*ee20*/  IADD3 R48, P3, R156, UR8, RZ ;  /* 0x000000089c307c10 */ /* 0x000fe2000ff7e0ff */
[----:B------:R-:W-:Y:S01]  /*ee30*/  @!PT LDS RZ, [RZ] ;  /* 0x00000000fffff984 */ /* 0x000fe20000000800 */
[----:B------:R-:W-:Y:S01]  /*ee40*/  @!PT LDS RZ, [RZ] ;  /* 0x00000000fffff984 */ /* 0x000fe20000000800 */
[----:B------:R-:W-:Y:S01]  /*ee50*/  @!PT LDS RZ, [RZ] ;  /* 0x00000000fffff984 */ /* 0x000fe20000000800 */
[----:B------:R1:W-:Y:S01]  /*ee60*/  LDGSTS.E.BYPASS.LTC128B.128 [R154+0x3000], desc[UR6][R156.64] ;  /* 0x030000009c9a7fae */ /* 0x0003e2000b901d46 */
[----:B------:R-:W-:Y:S02]  /*ee70*/  LEA.HI.X R45, R62, UR13, R61, 0x1, P1 ;  /* 0x0000000d3e2d7c11 */ /* 0x000fe400088f0c3d */
[----:B------:R-:W-:Y:S01]  /*ee80*/  IADD3.X R49, R155, UR5, RZ, P3, !PT ;  /* 0x000000059b317c10 */ /* 0x000fe20009ffe4ff */
[----:B------:R1:W-:Y:S01]  /*ee90*/  LDGSTS.E.BYPASS.LTC128B.128 [R154+0x5000], desc[UR6][R46.64+0x40] ;  /* 0x050000402e9a7fae */ /* 0x0003e2000b901d46 */
[----:B------:R-:W-:Y:S02]  /*eea0*/  IADD3 R60, P3, R48, UR8, RZ ;  /* 0x00000008303c7c10 */ /* 0x000fe4000ff7e0ff */
[----:B------:R-:W-:Y:S01]  /*eeb0*/  IADD3 R58, P1, R44, UR8, RZ ;  /* 0x000000082c3a7c10 */ /* 0x000fe2000ff3e0ff */
[----:B------:R1:W-:Y:S01]  /*eec0*/  LDGSTS.E.BYPASS.LTC128B.128 [R154+0x7000], desc[UR6][R46.64+0x80] ;  /* 0x070000802e9a7fae */ /* 0x0003e2000b901d46 */
[----:B------:R-:W-:-:S02]  /*eed0*/  IADD3.X R61, R49, UR5, RZ, P3, !PT ;  /* 0x00000005313d7c10 */ /* 0x000fc40009ffe4ff */
[----:B------:R-:W-:Y:S01]  /*eee0*/  IADD3.X R59, R45, UR5, RZ, P1, !PT ;  /* 0x000000052d3b7c10 */ /* 0x000fe20008ffe4ff */
[----:B------:R1:W-:Y:S01]  /*eef0*/  LDGSTS.E.BYPASS.LTC128B.128 [R154+0x3800], desc[UR6][R48.64] ;  /* 0x03800000309a7fae */ /* 0x0003e2000b901d46 */
[----:B------:R-:W-:Y:S02]  /*ef00*/  IADD3 R62, P3, R60, UR8, RZ ;  /* 0x000000083c3e7c10 */ /* 0x000fe4000ff7e0ff */
[----:B------:R-:W-:Y:S01]  /*ef10*/  IADD3 R64, P1, R58, UR8, RZ ;  /* 0x000000083a407c10 */ /* 0x000fe2000ff3e0ff */
[----:B------:R1:W-:Y:S01]  /*ef20*/  LDGSTS.E.BYPASS.LTC128B.128 [R154+0x5800], desc[UR6][R44.64+0x40] ;  /* 0x058000402c9a7fae */ /* 0x0003e2000b901d46 */
[----:B------:R-:W-:Y:S02]  /*ef30*/  IADD3.X R63, R61, UR5, RZ, P3, !PT ;  /* 0x000000053d3f7c10 */ /* 0x000fe40009ffe4ff */
[----:B------:R-:W-:Y:S01]  /*ef40*/  IADD3.X R65, R59, UR5, RZ, P1, !PT ;  /* 0x000000053b417c10 */ /* 0x000fe20008ffe4ff */
        /* <DEDUP_REMOVED lines=8> */
.L_x_2172:
[----:B------:R-:W-:Y:S01]  /*efd0*/  IMAD.IADD R0, R0, 0x1, R57 ;  /* 0x0000000100007824 */ /* 0x000fe200078e0239 */
[----:B------:R-:W-:Y:S01]  /*efe0*/  LEA R146, R3, UR4, 0x1 ;  /* 0x0000000403927c11 */ /* 0x000fe2000f8e08ff */
[----:B------:R-:W-:Y:S02]  /*eff0*/  ULDC UR8, c[0x0][0x2ec] ;  /* 0x0000bb0000087ab9 */ /* 0x000fe40000000800 */
[C---:B------:R-:W-:Y:S02]  /*f000*/  VIADD R2, R0.reuse, 0x1 ;  /* 0x0000000100027836 */ /* 0x040fe40000000000 */
[----:B-1----:R-:W-:Y:S01]  /*f010*/  VIADD R44, R0, 0x8 ;  /* 0x00000008002c7836 */ /* 0x002fe20000000000 */
[----:B------:R-:W-:Y:S01]  /*f020*/  LDSM.16.MT88.4 R68, [R146+0x9000] ;  /* 0x009000009244783b */ /* 0x000fe20000004200 */
[----:B------:R-:W-:Y:S01]  /*f030*/  IMAD R144, R51, 0x2, R146 ;  /* 0x0000000233907824 */ /* 0x000fe200078e0292 */
[CC--:B------:R-:W-:Y:S02]  /*f040*/  ISETP.GE.AND P4, PT, R2.reuse, R52.reuse, PT ;  /* 0x000000340200720c */ /* 0x0c0fe40003f86270 */
[-C--:B------:R-:W-:Y:S01]  /*f050*/  ISETP.GE.AND P3, PT, R2, R53.reuse, PT ;  /* 0x000000350200720c */ /* 0x080fe20003f66270 */
[----:B------:R-:W-:Y:S01]  /*f060*/  VIADD R2, R0, 0x9 ;  /* 0x0000000900027836 */ /* 0x000fe20000000000 */
[CC--:B------:R-:W-:Y:S01]  /*f070*/  ISETP.GE.AND P6, PT, R44.reuse, R52.reuse, PT ;  /* 0x000000342c00720c */ /* 0x0c0fe20003fc6270 */
[----:B------:R-:W-:Y:S01]  /*f080*/  LDSM.16.MT88.4 R76, [R144+0x9000] ;  /* 0x00900000904c783b */ /* 0x000fe20000004200 */
[----:B------:R-:W-:Y:S01]  /*f090*/  ISETP.GE.AND P5, PT, R44, R53, PT ;  /* 0x000000352c00720c */ /* 0x000fe20003fa6270 */
[----:B------:R-:W-:Y:S01]  /*f0a0*/  VIADD R44, R0, 0x10 ;  /* 0x00000010002c7836 */ /* 0x000fe20000000000 */
[----:B------:R-:W-:Y:S01]  /*f0b0*/  ISETP.GE.AND P1, PT, R2, R52, PT ;  /* 0x000000340200720c */ /* 0x000fe20003f26270 */
[----:B------:R-:W-:Y:S01]  /*f0c0*/  LDSM.16.MT88.4 R84, [R146+0xb000] ;  /* 0x00b000009254783b */ /* 0x000fe20000004200 */
[----:B------:R-:W-:-:S02]  /*f0d0*/  FSEL R45, R36, -INF , !P6 ;  /* 0xff800000242d7808 */ /* 0x000fc40007000000 */
[-C--:B------:R-:W-:Y:S01]  /*f0e0*/  ISETP.GE.AND P6, PT, R2, R53.reuse, PT ;  /* 0x000000350200720c */ /* 0x080fe20003fc6270 */
[----:B------:R-:W-:Y:S01]  /*f0f0*/  VIADD R2, R0, 0x11 ;  /* 0x0000001100027836 */ /* 0x000fe20000000000 */
[----:B------:R-:W-:Y:S01]  /*f100*/  FSEL R46, R38, -INF , !P5 ;  /* 0xff800000262e7808 */ /* 0x000fe20006800000 */
[----:B------:R-:W-:Y:S01]  /*f110*/  VIADD R38, R0, 0x18 ;  /* 0x0000001800267836 */ /* 0x000fe20000000000 */
[C---:B------:R-:W-:Y:S02]  /*f120*/  ISETP.GE.AND P5, PT, R44.reuse, R52, PT ;  /* 0x000000342c00720c */ /* 0x040fe40003fa6270 */
[----:B------:R-:W-:Y:S02]  /*f130*/  FSEL R37, R37, -INF , !P1 ;  /* 0xff80000025257808 */ /* 0x000fe40004800000 */
[----:B------:R-:W-:Y:S02]  /*f140*/  ISETP.GE.AND P1, PT, R44, R53, PT ;  /* 0x000000352c00720c */ /* 0x000fe40003f26270 */
[----:B------:R-:W-:-:S02]  /*f150*/  FSEL R36, R39, -INF , !P6 ;  /* 0xff80000027247808 */ /* 0x000fc40007000000 */
[-C--:B------:R-:W-:Y:S02]  /*f160*/  ISETP.GE.AND P6, PT, R2, R52.reuse, PT ;  /* 0x000000340200720c */ /* 0x080fe40003fc6270 */
[----:B------:R-:W-:Y:S02]  /*f170*/  FSEL R47, R32, -INF , !P5 ;  /* 0xff800000202f7808 */ /* 0x000fe40006800000 */
[----:B------:R-:W-:Y:S01]  /*f180*/  ISETP.GE.AND P5, PT, R2, R53, PT ;  /* 0x000000350200720c */ /* 0x000fe20003fa6270 */
[----:B------:R-:W-:Y:S01]  /*f190*/  VIADD R2, R0, 0x19 ;  /* 0x0000001900027836 */ /* 0x000fe20000000000 */
[----:B------:R-:W-:Y:S01]  /*f1a0*/  FSEL R72, R34, -INF , !P1 ;  /* 0xff80000022487808 */ /* 0x000fe20004800000 */
[----:B------:R-:W-:Y:S01]  /*f1b0*/  VIADD R34, R0, 0x20 ;  /* 0x0000002000227836 */ /* 0x000fe20000000000 */
[----:B------:R-:W-:Y:S02]  /*f1c0*/  ISETP.GE.AND P1, PT, R38, R52, PT ;  /* 0x000000342600720c */ /* 0x000fe40003f26270 */
[----:B------:R-:W-:-:S02]  /*f1d0*/  FSEL R39, R33, -INF , !P6 ;  /* 0xff80000021277808 */ /* 0x000fc40007000000 */
[-C--:B------:R-:W-:Y:S02]  /*f1e0*/  ISETP.GE.AND P6, PT, R38, R53.reuse, PT ;  /* 0x000000352600720c */ /* 0x080fe40003fc6270 */
[----:B------:R-:W-:Y:S02]  /*f1f0*/  FSEL R38, R35, -INF , !P5 ;  /* 0xff80000023267808 */ /* 0x000fe40006800000 */
[----:B------:R-:W-:Y:S02]  /*f200*/  FSEL R33, R28, -INF , !P1 ;  /* 0xff8000001c217808 */ /* 0x000fe40004800000 */
[CC--:B------:R-:W-:Y:S02]  /*f210*/  ISETP.GE.AND P5, PT, R2.reuse, R52.reuse, PT ;  /* 0x000000340200720c */ /* 0x0c0fe40003fa6270 */
[----:B------:R-:W-:Y:S01]  /*f220*/  ISETP.GE.AND P1, PT, R2, R53, PT ;  /* 0x000000350200720c */ /* 0x000fe20003f26270 */
[----:B------:R-:W-:Y:S01]  /*f230*/  VIADD R2, R0, 0x21 ;  /* 0x0000002100027836 */ /* 0x000fe20000000000 */
[----:B------:R-:W-:Y:S01]  /*f240*/  FSEL R32, R30, -INF , !P6 ;  /* 0xff8000001e207808 */ /* 0x000fe20007000000 */
[----:B------:R-:W-:Y:S01]  /*f250*/  VIADD R30, R0, 0x28 ;  /* 0x00000028001e7836 */ /* 0x000fe20000000000 */
[----:B------:R-:W-:-:S02]  /*f260*/  ISETP.GE.AND P6, PT, R34, R52, PT ;  /* 0x000000342200720c */ /* 0x000fc40003fc6270 */
[----:B------:R-:W-:Y:S02]  /*f270*/  FSEL R35, R29, -INF , !P5 ;  /* 0xff8000001d237808 */ /* 0x000fe40006800000 */
[-C--:B------:R-:W-:Y:S02]  /*f280*/  ISETP.GE.AND P5, PT, R34, R53.reuse, PT ;  /* 0x000000352200720c */ /* 0x080fe40003fa6270 */
[----:B------:R-:W-:Y:S02]  /*f290*/  FSEL R28, R31, -INF , !P1 ;  /* 0xff8000001f1c7808 */ /* 0x000fe40004800000 */
[----:B------:R-:W-:Y:S02]  /*f2a0*/  ISETP.GE.AND P1, PT, R2, R52, PT ;  /* 0x000000340200720c */ /* 0x000fe40003f26270 */
[----:B------:R-:W-:Y:S01]  /*f2b0*/  FSEL R29, R24, -INF , !P6 ;  /* 0xff800000181d7808 */ /* 0x000fe20007000000 */
[----:B------:R-:W-:Y:S01]  /*f2c0*/  VIADD R24, R0, 0x30 ;  /* 0x0000003000187836 */ /* 0x000fe20000000000 */
[----:B------:R-:W-:Y:S01]  /*f2d0*/  ISETP.GE.AND P6, PT, R2, R53, PT ;  /* 0x000000350200720c */ /* 0x000fe20003fc6270 */
[----:B------:R-:W-:Y:S01]  /*f2e0*/  VIADD R2, R0, 0x29 ;  /* 0x0000002900027836 */ /* 0x000fe20000000000 */
[----:B------:R-:W-:-:S02]  /*f2f0*/  FSEL R34, R26, -INF , !P5 ;  /* 0xff8000001a227808 */ /* 0x000fc40006800000 */
[CC--:B------:R-:W-:Y:S02]  /*f300*/  ISETP.GE.AND P5, PT, R30.reuse, R52.reuse, PT ;  /* 0x000000341e00720c */ /* 0x0c0fe40003fa6270 */
[----:B------:R-:W-:Y:S02]  /*f310*/  FSEL R31, R25, -INF , !P1 ;  /* 0xff800000191f7808 */ /* 0x000fe40004800000 */
[----:B------:R-:W-:Y:S02]  /*f320*/  ISETP.GE.AND P1, PT, R30, R53, PT ;  /* 0x000000351e00720c */ /* 0x000fe40003f26270 */
[----:B------:R-:W-:Y:S02]  /*f330*/  FSEL R166, R27, -INF , !P6 ;  /* 0xff8000001ba67808 */ /* 0x000fe40007000000 */
[----:B------:R-:W-:Y:S01]  /*f340*/  FSEL R157, R20, -INF , !P5 ;  /* 0xff800000149d7808 */ /* 0x000fe20006800000 */
[----:B------:R-:W-:Y:S01]  /*f350*/  VIADD R20, R0, 0x38 ;  /* 0x0000003800147836 */ /* 0x000fe20000000000 */
[----:B------:R-:W-:-:S02]  /*f360*/  ISETP.GE.AND P6, PT, R2, R52, PT ;  /* 0x000000340200720c */ /* 0x000fc40003fc6270 */
[----:B------:R-:W-:Y:S01]  /*f370*/  ISETP.GE.AND P5, PT, R2, R53, PT ;  /* 0x000000350200720c */ /* 0x000fe20003fa6270 */
[----:B------:R-:W-:Y:S01]  /*f380*/  VIADD R2, R0, 0x31 ;  /* 0x0000003100027836 */ /* 0x000fe20000000000 */
[----:B------:R-:W-:Y:S02]  /*f390*/  FSEL R30, R22, -INF , !P1 ;  /* 0xff800000161e7808 */ /* 0x000fe40004800000 */
[-C--:B------:R-:W-:Y:S02]  /*f3a0*/  ISETP.GE.AND P1, PT, R24, R52.reuse, PT ;  /* 0x000000341800720c */ /* 0x080fe40003f26270 */
        /* <DEDUP_REMOVED lines=15> */
[----:B------:R-:W-:Y:S01]  /*f4a0*/  ISETP.GE.AND P6, PT, R20, R52, PT ;  /* 0x000000341400720c */ /* 0x000fe20003fc6270 */
[----:B------:R-:W-:Y:S01]  /*f4b0*/  LDSM.16.MT88.4 R16, [R144+0xb400] ;  /* 0x00b400009010783b */ /* 0x000fe20000004200 */
[----:B------:R-:W-:-:S02]  /*f4c0*/  FSEL R124, R14, -INF , !P5 ;  /* 0xff8000000e7c7808 */ /* 0x000fc40006800000 */
[----:B------:R-:W-:Y:S01]  /*f4d0*/  FSEL R143, R13, -INF , !P1 ;  /* 0xff8000000d8f7808 */ /* 0x000fe20004800000 */
[----:B------:R-:W-:Y:S01]  /*f4e0*/  LDSM.16.MT88.4 R20, [R146+0x9400] ;  /* 0x009400009214783b */ /* 0x000fe20000004200 */
[CC--:B------:R-:W-:Y:S02]  /*f4f0*/  ISETP.GE.AND P5, PT, R2.reuse, R52.reuse, PT ;  /* 0x000000340200720c */ /* 0x0c0fe40003fa6270 */
[----:B------:R-:W-:Y:S01]  /*f500*/  ISETP.GE.AND P1, PT, R2, R53, PT ;  /* 0x000000350200720c */ /* 0x000fe20003f26270 */
[----:B------:R-:W-:Y:S01]  /*f510*/  VIADD R2, R0, 0x41 ;  /* 0x0000004100027836 */ /* 0x000fe20000000000 */
[----:B------:R-:W-:Y:S01]  /*f520*/  FSEL R141, R12, -INF , !P6 ;  /* 0xff8000000c8d7808 */ /* 0x000fe20007000000 */
[C---:B------:R-:W-:Y:S01]  /*f530*/  VIADD R12, R0.reuse, 0x48 ;  /* 0x00000048000c7836 */ /* 0x040fe20000000000 */
[----:B------:R-:W-:Y:S02]  /*f540*/  ISETP.GE.AND P6, PT, R0, R52, PT ;  /* 0x000000340000720c */ /* 0x000fe40003fc6270 */
[----:B------:R-:W-:-:S02]  /*f550*/  FSEL R134, R15, -INF , !P4 ;  /* 0xff8000000f867808 */ /* 0x000fc40006000000 */
[-C--:B------:R-:W-:Y:S02]  /*f560*/  ISETP.GE.AND P4, PT, R2, R53.reuse, PT ;  /* 0x000000350200720c */ /* 0x080fe40003f86270 */
[----:B------:R-:W-:Y:S02]  /*f570*/  FSEL R13, R40, -INF , !P6 ;  /* 0xff800000280d7808 */ /* 0x000fe40007000000 */
[----:B------:R-:W-:Y:S02]  /*f580*/  ISETP.GE.AND P6, PT, R2, R52, PT ;  /* 0x000000340200720c */ /* 0x000fe40003fc6270 */
[----:B------:R-:W-:Y:S02]  /*f590*/  FSEL R138, R11, -INF , !P4 ;  /* 0xff8000000b8a7808 */ /* 0x000fe40006000000 */
[----:B------:R-:W-:Y:S02]  /*f5a0*/  ISETP.GE.AND P4, PT, R0, R53, PT ;  /* 0x000000350000720c */ /* 0x000fe40003f86270 */
[----:B------:R-:W-:-:S02]  /*f5b0*/  FSEL R133, R8, -INF , !P5 ;  /* 0xff80000008857808 */ /* 0x000fc40006800000 */
[----:B------:R-:W-:Y:S02]  /*f5c0*/  FSEL R164, R10, -INF , !P1 ;  /* 0xff8000000aa47808 */ /* 0x000fe40004800000 */
[----:B------:R-:W-:Y:S01]  /*f5d0*/  FSEL R135, R9, -INF , !P6 ;  /* 0xff80000009877808 */ /* 0x000fe20007000000 */
[----:B------:R-:W-:Y:S01]  /*f5e0*/  VIADD R9, R0, 0x50 ;  /* 0x0000005000097836 */ /* 0x000fe20000000000 */
[C---:B------:R-:W-:Y:S02]  /*f5f0*/  ISETP.GE.AND P5, PT, R12.reuse, R52, PT ;  /* 0x000000340c00720c */ /* 0x040fe40003fa6270 */
[----:B------:R-:W-:Y:S02]  /*f600*/  ISETP.GE.AND P1, PT, R12, R53, PT ;  /* 0x000000350c00720c */ /* 0x000fe40003f26270 */
[----:B------:R-:W-:Y:S02]  /*f610*/  FMNMX.FTZ R14, R13, R41, !PT ;  /* 0x000000290d0e7209 */ /* 0x000fe40007810000 */
[----:B------:R-:W-:-:S02]  /*f620*/  FSEL R8, R43, -INF , !P3 ;  /* 0xff8000002b087808 */ /* 0x000fc40005800000 */
[----:B------:R-:W-:Y:S02]  /*f630*/  FSEL R42, R42, -INF , !P4 ;  /* 0xff8000002a2a7808 */ /* 0x000fe40006000000 */
[----:B------:R-:W-:Y:S01]  /*f640*/  FSEL R137, R4, -INF , !P5 ;  /* 0xff80000004897808 */ /* 0x000fe20006800000 */
[----:B------:R-:W-:Y:S01]  /*f650*/  VIADD R4, R0, 0x71 ;  /* 0x0000007100047836 */ /* 0x000fe20000000000 */
[----:B------:R-:W-:Y:S01]  /*f660*/  FSEL R142, R6, -INF , !P1 ;  /* 0xff800000068e7808 */ /* 0x000fe20004800000 */
[----:B------:R-:W-:Y:S01]  /*f670*/  VIADD R6, R0, 0x69 ;  /* 0x0000006900067836 */ /* 0x000fe20000000000 */
[----:B------:R-:W-:Y:S02]  /*f680*/  FMNMX.FTZ R2, R45, R14, !PT ;  /* 0x0000000e2d027209 */ /* 0x000fe40007810000 */
[C---:B------:R-:W-:Y:S02]  /*f690*/  ISETP.GE.AND P5, PT, R9.reuse, R52, PT ;  /* 0x000000340900720c */ /* 0x040fe40003fa6270 */
[----:B------:R-:W-:-:S02]  /*f6a0*/  ISETP.GE.AND P1, PT, R9, R53, PT ;  /* 0x000000350900720c */ /* 0x000fc40003f26270 */
[----:B------:R-:W-:Y:S02]  /*f6b0*/  FMNMX.FTZ R9, R42, R8, !PT ;  /* 0x000000082a097209 */ /* 0x000fe40007810000 */
        /* <DEDUP_REMOVED lines=27> */
[C---:B------:R-:W-:Y:S02]  /*f870*/  ISETP.GE.AND P6, PT, R2.reuse, R52, PT ;  /* 0x000000340200720c */ /* 0x040fe40003fc6270 */
[----:B------:R-:W-:Y:S01]  /*f880*/  ISETP.GE.AND P3, PT, R2, R53, PT ;  /* 0x000000350200720c */ /* 0x000fe20003f66270 */
[----:B------:R-:W-:Y:S01]  /*f890*/  VIADD R2, R0, 0x51 ;  /* 0x0000005100027836 */ /* 0x000fe20000000000 */
[----:B------:R-:W-:-:S02]  /*f8a0*/  FMNMX.FTZ R10, R133, R10, !PT ;  /* 0x0000000a850a7209 */ /* 0x000fc40007810000 */
[----:B------:R-:W-:Y:S02]  /*f8b0*/  FMNMX.FTZ R9, R134, R9, !PT ;  /* 0x0000000986097209 */ /* 0x000fe40007810000 */
[----:B------:R-:W-:Y:S01]  /*f8c0*/  FSEL R139, R5, -INF , !P6 ;  /* 0xff800000058b7808 */ /* 0x000fe20007000000 */
[----:B------:R-:W-:Y:S01]  /*f8d0*/  VIADD R5, R0, 0x70 ;  /* 0x0000007000057836 */ /* 0x000fe20000000000 */
[C---:B------:R-:W-:Y:S02]  /*f8e0*/  ISETP.GE.AND P4, PT, R2.reuse, R52, PT ;  /* 0x000000340200720c */ /* 0x040fe40003f86270 */
[----:B------:R-:W-:Y:S01]  /*f8f0*/  ISETP.GE.AND P6, PT, R2, R53, PT ;  /* 0x000000350200720c */ /* 0x000fe20003fc6270 */
[----:B------:R-:W-:Y:S01]  /*f900*/  VIADD R2, R0, 0x58 ;  /* 0x0000005800027836 */ /* 0x000fe20000000000 */
[----:B------:R-:W-:Y:S02]  /*f910*/  FMNMX.FTZ R10, R135, R10, !PT ;  /* 0x0000000a870a7209 */ /* 0x000fe40007810000 */
[----:B------:R-:W-:-:S02]  /*f920*/  FMNMX.FTZ R9, R164, R9, !PT ;  /* 0x00000009a4097209 */ /* 0x000fc40007810000 */
[----:B------:R-:W-:Y:S02]  /*f930*/  FMNMX.FTZ R10, R137, R10, !PT ;  /* 0x0000000a890a7209 */ /* 0x000fe40007810000 */
[----:B------:R-:W-:Y:S01]  /*f940*/  FSEL R140, R7, -INF , !P3 ;  /* 0xff800000078c7808 */ /* 0x000fe20005800000 */
[----:B------:R-:W-:Y:S01]  /*f950*/  VIADD R7, R0, 0x68 ;  /* 0x0000006800077836 */ /* 0x000fe20000000000 */
        /* <DEDUP_REMOVED lines=9> */
[C---:B------:R-:W-:Y:S02]  /*f9f0*/  ISETP.GE.AND P1, PT, R2.reuse, R52, PT ;  /* 0x000000340200720c */ /* 0x040fe40003f26270 */
[----:B------:R-:W-:Y:S01]  /*fa00*/  ISETP.GE.AND P4, PT, R2, R53, PT ;  /* 0x000000350200720c */ /* 0x000fe20003f86270 */
[----:B------:R-:W-:Y:S01]  /*fa10*/  VIADD R2, R0, 0x60 ;  /* 0x0000006000027836 */ /* 0x000fe20000000000 */
[----:B------:R-:W-:-:S02]  /*fa20*/  FMNMX.FTZ R10, R125, R10, !PT ;  /* 0x0000000a7d0a7209 */ /* 0x000fc40007810000 */
[----:B------:R-:W-:Y:S02]  /*fa30*/  FMNMX.FTZ R9, R140, R9, !PT ;  /* 0x000000098c097209 */ /* 0x000fe40007810000 */
[----:B------:R-:W-:Y:S02]  /*fa40*/  FSEL R131, R112, -INF , !P3 ;  /* 0xff80000070837808 */ /* 0x000fe40005800000 */
[----:B------:R-:W-:Y:S02]  /*fa50*/  FMNMX.FTZ R10, R129, R10, !PT ;  /* 0x0000000a810a7209 */ /* 0x000fe40007810000 */
[----:B------:R-:W-:Y:S02]  /*fa60*/  FSEL R130, R119, -INF , !P6 ;  /* 0xff80000077827808 */ /* 0x000fe40007000000 */
[----:B------:R-:W-:Y:S02]  /*fa70*/  FMNMX.FTZ R9, R132, R9, !PT ;  /* 0x0000000984097209 */ /* 0x000fe40007810000 */
[----:B------:R-:W-:-:S02]  /*fa80*/  ISETP.GE.AND P6, PT, R2, R52, PT ;  /* 0x000000340200720c */ /* 0x000fc40003fc6270 */
[----:B------:R-:W-:Y:S01]  /*fa90*/  ISETP.GE.AND P3, PT, R2, R53, PT ;  /* 0x000000350200720c */ /* 0x000fe20003f66270 */
[----:B------:R-:W-:Y:S01]  /*faa0*/  VIADD R2, R0, 0x61 ;  /* 0x0000006100027836 */ /* 0x000fe20000000000 */
[----:B------:R-:W-:Y:S02]  /*fab0*/  FSEL R127, R113, -INF , !P1 ;  /* 0xff800000717f7808 */ /* 0x000fe40004800000 */
[----:B------:R-:W-:Y:S02]  /*fac0*/  FMNMX.FTZ R10, R131, R10, !PT ;  /* 0x0000000a830a7209 */ /* 0x000fe40007810000 */
[----:B------:R-:W-:Y:S02]  /*fad0*/  FSEL R126, R114, -INF , !P5 ;  /* 0xff800000727e7808 */ /* 0x000fe40006800000 */
        /* <DEDUP_REMOVED lines=9> */
[----:B------:R-:W-:Y:S01]  /*fb70*/  ISETP.GE.AND P1, PT, R2, R53, PT ;  /* 0x000000350200720c */ /* 0x000fe20003f26270 */
[----:B------:R-:W-:Y:S01]  /*fb80*/  VIADD R2, R0, 0x78 ;  /* 0x0000007800027836 */ /* 0x000fe20000000000 */
[----:B------:R-:W-:Y:S01]  /*fb90*/  FSEL R26, R110, -INF , !P3 ;  /* 0xff8000006e1a7808 */ /* 0x000fe20005800000 */
[----:B------:R-:W-:Y:S01]  /*fba0*/  VIADD R0, R0, 0x79 ;  /* 0x0000007900007836 */ /* 0x000fe20000000000 */
[----:B------:R-:W-:Y:S02]  /*fbb0*/  FMNMX.FTZ R9, R128, R9, !PT ;  /* 0x0000000980097209 */ /* 0x000fe40007810000 */
[----:B------:R-:W-:Y:S02]  /*fbc0*/  ISETP.GE.AND P5, PT, R6, R52, PT ;  /* 0x000000340600720c */ /* 0x000fe40003fa6270 */
[----:B------:R-:W-:-:S02]  /*fbd0*/  FSEL R27, R104, -INF , !P4 ;  /* 0xff800000681b7808 */ /* 0x000fc40006000000 */
[----:B------:R-:W-:Y:S02]  /*fbe0*/  FMNMX.FTZ R10, R67, R10, !PT ;  /* 0x0000000a430a7209 */ /* 0x000fe40007810000 */
[----:B------:R-:W-:Y:S02]  /*fbf0*/  ISETP.GE.AND P3, PT, R7, R53, PT ;  /* 0x000000350700720c */ /* 0x000fe40003f66270 */
[----:B------:R-:W-:Y:S02]  /*fc00*/  FSEL R24, R111, -INF , !P1 ;  /* 0xff8000006f187808 */ /* 0x000fe40004800000 */
[----:B------:R-:W-:Y:S01]  /*fc10*/  FMNMX.FTZ R9, R26, R9, !PT ;  /* 0x000000091a097209 */ /* 0x000fe20007810000 */
[----:B------:R-:W-:Y:S01]  /*fc20*/  LDSM.16.MT88.4 R108, [R144+0xb000] ;  /* 0x00b00000906c783b */ /* 0x000fe20000004200 */
[----:B------:R-:W-:Y:S02]  /*fc30*/  ISETP.GE.AND P4, PT, R5, R52, PT ;  /* 0x000000340500720c */ /* 0x000fe40003f86270 */
[----:B------:R-:W-:-:S02]  /*fc40*/  FSEL R25, R105, -INF , !P5 ;  /* 0xff80000069197808 */ /* 0x000fc40006800000 */
[----:B------:R-:W-:Y:S02]  /*fc50*/  FMNMX.FTZ R10, R27, R10, !PT ;  /* 0x0000000a1b0a7209 */ /* 0x000fe40007810000 */
[----:B------:R-:W-:Y:S02]  /*fc60*/  ISETP.GE.AND P1, PT, R6, R53, PT ;  /* 0x000000350600720c */ /* 0x000fe40003f26270 */
[----:B------:R-:W-:Y:S02]  /*fc70*/  FSEL R116, R106, -INF , !P3 ;  /* 0xff8000006a747808 */ /* 0x000fe40005800000 */
        /* <DEDUP_REMOVED lines=26> */
[----:B------:R-:W-:Y:S02]  /*fe20*/  FSEL R58, R99, -INF , !P1 ;  /* 0xff800000633a7808 */ /* 0x000fe40004800000 */
[----:B------:R-:W-:Y:S01]  /*fe30*/  FMNMX.FTZ R9, R60, R9, !PT ;  /* 0x000000093c097209 */ /* 0x000fe20007810000 */
[----:B------:R-:W1:Y:S03]  /*fe40*/  SHFL.BFLY PT, R6, R7, 0x2, 0x1f ;  /* 0x0c401f0007067f89 */ /* 0x000e6600000e0000 */
        /* <DEDUP_REMOVED lines=9> */
[----:B--2---:R-:W-:-:S04]  /*fee0*/  FMNMX.FTZ R0, R5, R0, !PT ;  /* 0x0000000005007209 */ /* 0x004fc80007810000 */
[----:B------:R-:W-:Y:S01]  /*fef0*/  FSEL R56, R56, RZ, P1 ;  /* 0x000000ff38387208 */ /* 0x000fe20000800000 */
[----:B------:R-:W1:Y:S01]  /*ff00*/  LDSM.16.MT88.4 R4, [R144+0xd000] ;  /* 0x00d000009004783b */ /* 0x000e620000004200 */
[C---:B------:R-:W-:Y:S01]  /*ff10*/  FSETP.NEU.FTZ.AND P1, PT, R0.reuse, -INF , PT ;  /* 0xff8000000000780b */ /* 0x040fe20003f3d000 */
[----:B------:R-:W-:Y:S02]  /*ff20*/  FMUL.FTZ R49, R0, UR8 ;  /* 0x0000000800317c20 */ /* 0x000fe40008410000 */
[--C-:B------:R-:W-:Y:S01]  /*ff30*/  FFMA.FTZ R50, R41, UR8, -R56.reuse ;  /* 0x0000000829327c23 */ /* 0x100fe20008010838 */
[--C-:B------:R-:W-:Y:S01]  /*ff40*/  FFMA.FTZ R44, R45, UR8, -R56.reuse ;  /* 0x000000082d2c7c23 */ /* 0x100fe20008010838 */
[--C-:B------:R-:W-:Y:S01]  /*ff50*/  FFMA.FTZ R41, R47, UR8, -R56.reuse ;  /* 0x000000082f297c23 */ /* 0x100fe20008010838 */
[----:B------:R-:W-:Y:S01]  /*ff60*/  FSEL R49, R49, RZ, P1 ;  /* 0x000000ff31317208 */ /* 0x000fe20000800000 */
[--C-:B------:R-:W-:Y:S01]  /*ff70*/  FFMA.FTZ R57, R13, UR8, -R56.reuse ;  /* 0x000000080d397c23 */ /* 0x100fe20008010838 */
[--C-:B------:R-:W-:Y:S01]  /*ff80*/  FFMA.FTZ R43, R37, UR8, -R56.reuse ;  /* 0x00000008252b7c23 */ /* 0x100fe20008010838 */
[----:B------:R-:W-:Y:S01]  /*ff90*/  MUFU.EX2 R50, R50 ;  /* 0x0000003200327308 */ /* 0x000fe20000000800 */
[----:B------:R-:W2:Y:S01]  /*ffa0*/  LDSM.16.MT88.4 R12, [R144+0x9400] ;  /* 0x00940000900c783b */ /* 0x000ea20000004200 */
        /* <DEDUP_REMOVED lines=12> */
[----:B------:R-:W4:Y:S01]  /*10070*/  LDSM.16.MT88.4 R8, [R146+0xb400] ;  /* 0x00b400009208783b */ /* 0x000f220000004200 */
        /* <DEDUP_REMOVED lines=57> */
[----:B------:R-:W3:Y:S01]  /*10410*/  MUFU.EX2 R40, R40 ;  /* 0x0000002800287308 */ /* 0x000ee20000000800 */
[----:B-----5:R-:W-:Y:S01]  /*10420*/  F2FP.BF16.F32.PACK_AB R103, R45, R46 ;  /* 0x0000002e2d67723e */ /* 0x020fe200000010ff */
[----:B------:R-:W-:Y:S01]  /*10430*/  FFMA.FTZ R58, R58, UR8, -R49 ;  /* 0x000000083a3a7c23 */ /* 0x000fe20008010831 */
[----:B------:R-:W-:Y:S01]  /*10440*/  FADD.FTZ R57, R57, R50 ;  /* 0x0000003239397221 */ /* 0x000fe20000010000 */
[----:B------:R-:W-:Y:S04]  /*10450*/  LDSM.16.MT88.4 R24, [R146+0xa800] ;  /* 0x00a800009218783b */ /* 0x000fe80000004200 */
[C---:B------:R-:W-:Y:S01]  /*10460*/  HMMA.16816.F32.BF16 R72, R100.reuse, R76, RZ ;  /* 0x0000004c6448723c */ /* 0x040fe200000418ff */
[----:B------:R-:W-:Y:S05]  /*10470*/  MUFU.EX2 R39, R39 ;  /* 0x0000002700277308 */ /* 0x000fea0000000800 */
[C---:B------:R-:W-:Y:S03]  /*10480*/  HMMA.16816.F32.BF16 R76, R100.reuse, R78, RZ ;  /* 0x0000004e644c723c */ /* 0x040fe600000418ff */
[----:B------:R-:W-:Y:S03]  /*10490*/  MUFU.EX2 R36, R36 ;  /* 0x0000002400247308 */ /* 0x000fe60000000800 */
[C---:B------:R-:W-:Y:S05]  /*104a0*/  HMMA.16816.F32.BF16 R112, R100.reuse, R68, RZ ;  /* 0x000000446470723c */ /* 0x040fea00000418ff */
[----:B------:R-:W-:Y:S01]  /*104b0*/  MUFU.EX2 R42, R42 ;  /* 0x0000002a002a7308 */ /* 0x000fe20000000800 */
[C---:B------:R-:W-:Y:S06]  /*104c0*/  HMMA.16816.F32.BF16 R80, R100.reuse, R84, RZ ;  /* 0x000000546450723c */ /* 0x040fec00000418ff */
[C---:B------:R-:W-:Y:S01]  /*104d0*/  HMMA.16816.F32.BF16 R88, R100.reuse, R108, RZ ;  /* 0x0000006c6458723c */ /* 0x040fe200000418ff */
[----:B------:R-:W5:Y:S05]  /*104e0*/  MUFU.EX2 R37, R37 ;  /* 0x0000002500257308 */ /* 0x000f6a0000000800 */
[C---:B------:R-:W-:Y:S03]  /*104f0*/  HMMA.16816.F32.BF16 R92, R100.reuse, R104, RZ ;  /* 0x00000068645c723c */ /* 0x040fe600000418ff */
[----:B------:R-:W-:Y:S03]  /*10500*/  MUFU.EX2 R38, R38 ;  /* 0x0000002600267308 */ /* 0x000fe60000000800 */
[C---:B------:R-:W-:Y:S05]  /*10510*/  HMMA.16816.F32.BF16 R68, R100.reuse, R70, RZ ;  /* 0x000000466444723c */ /* 0x040fea00000418ff */
[----:B------:R-:W2:Y:S01]  /*10520*/  MUFU.EX2 R35, R35 ;  /* 0x0000002300237308 */ /* 0x000ea20000000800 */
[C---:B------:R-:W-:Y:S06]  /*10530*/  HMMA.16816.F32.BF16 R84, R100.reuse, R86, RZ ;  /* 0x000000566454723c */ /* 0x040fec00000418ff */
[C---:B------:R-:W-:Y:S01]  /*10540*/  HMMA.16816.F32.BF16 R108, R100.reuse, R110, RZ ;  /* 0x0000006e646c723c */ /* 0x040fe200000418ff */
[----:B------:R-:W-:Y:S05]  /*10550*/  MUFU.EX2 R33, R33 ;  /* 0x0000002100217308 */ /* 0x000fea0000000800 */
[C---:B------:R-:W-:Y:S03]  /*10560*/  HMMA.16816.F32.BF16 R104, R100.reuse, R106, RZ ;  /* 0x0000006a6468723c */ /* 0x040fe600000418ff */
[----:B------:R-:W4:Y:S03]  /*10570*/  MUFU.EX2 R32, R32 ;  /* 0x0000002000207308 */ /* 0x000f260000000800 */
[C---:B-1----:R-:W-:Y:S05]  /*10580*/  HMMA.16816.F32.BF16 R96, R100.reuse, R4, RZ ;  /* 0x000000046460723c */ /* 0x042fea00000418ff */
[----:B------:R-:W-:Y:S01]  /*10590*/  MUFU.EX2 R31, R31 ;  /* 0x0000001f001f7308 */ /* 0x000fe20000000800 */
[----:B------:R-:W-:Y:S01]  /*105a0*/  HMMA.16816.F32.BF16 R100, R100, R6, RZ ;  /* 0x000000066464723c */ /* 0x000fe200000418ff */
[----:B---3--:R-:W-:-:S02]  /*105b0*/  F2FP.BF16.F32.PACK_AB R4, R40, R41 ;  /* 0x000000292804723e */ /* 0x008fc400000010ff */
[----:B-----5:R-:W-:-:S04]  /*105c0*/  F2FP.BF16.F32.PACK_AB R5, R37, R42 ;  /* 0x0000002a2505723e */ /* 0x020fc800000010ff */
[----:B------:R-:W-:Y:S01]  /*105d0*/  F2FP.BF16.F32.PACK_AB R6, R36, R39 ;  /* 0x000000272406723e */ /* 0x000fe200000010ff */
[----:B------:R-:W1:Y:S01]  /*105e0*/  MUFU.EX2 R28, R28 ;  /* 0x0000001c001c7308 */ /* 0x000e620000000800 */
[----:B--2---:R-:W-:-:S07]  /*105f0*/  F2FP.BF16.F32.PACK_AB R7, R35, R38 ;  /* 0x000000262307723e */ /* 0x004fce00000010ff */
[C---:B------:R-:W-:Y:S01]  /*10600*/  HMMA.16816.F32.BF16 R72, R4.reuse, R12, R72 ;  /* 0x0000000c0448723c */ /* 0x040fe20000041848 */
[----:B------:R-:W-:Y:S05]  /*10610*/  MUFU.EX2 R34, R34 ;  /* 0x0000002200227308 */ /* 0x000fea0000000800 */
[C---:B------:R-:W-:Y:S01]  /*10620*/  HMMA.16816.F32.BF16 R76, R4.reuse, R14, R76 ;  /* 0x0000000e044c723c */ /* 0x040fe2000004184c */
[----:B------:R-:W2:Y:S02]  /*10630*/  LDSM.16.MT88.4 R12, [R146+0xd400] ;  /* 0x00d40000920c783b */ /* 0x000ea40000004200 */
[----:B------:R-:W3:Y:S03]  /*10640*/  MUFU.EX2 R29, R29 ;  /* 0x0000001d001d7308 */ /* 0x000ee60000000800 */
[C---:B----4-:R-:W-:Y:S05]  /*10650*/  HMMA.16816.F32.BF16 R80, R4.reuse, R8, R80 ;  /* 0x000000080450723c */ /* 0x050fea0000041850 */
        /* <DEDUP_REMOVED lines=12> */
[C---:B--2---:R-:W-:Y:S01]  /*10720*/  HMMA.16816.F32.BF16 R92, R4.reuse, R12, R92 ;  /* 0x0000000c045c723c */ /* 0x044fe2000004185c */
[----:B------:R-:W-:Y:S05]  /*10730*/  MUFU.EX2 R118, R118 ;  /* 0x0000007600767308 */ /* 0x000fea0000000800 */
[C---:B------:R-:W-:Y:S01]  /*10740*/  HMMA.16816.F32.BF16 R104, R4.reuse, R14, R104 ;  /* 0x0000000e0468723c */ /* 0x040fe20000041868 */
[----:B------:R-:W2:Y:S02]  /*10750*/  LDSM.16.MT88.4 R12, [R144+0x9800] ;  /* 0x00980000900c783b */ /* 0x000ea40000004200 */
[----:B------:R-:W2:Y:S03]  /*10760*/  MUFU.EX2 R51, R51 ;  /* 0x0000003300337308 */ /* 0x000ea60000000800 */
[C---:B----4-:R-:W-:Y:S05]  /*10770*/  HMMA.16816.F32.BF16 R96, R4.reuse, R8, R96 ;  /* 0x000000080460723c */ /* 0x050fea0000041860 */
[----:B------:R-:W-:Y:S01]  /*10780*/  MUFU.EX2 R121, R121 ;  /* 0x0000007900797308 */ /* 0x000fe20000000800 */
[----:B------:R-:W-:Y:S01]  /*10790*/  HMMA.16816.F32.BF16 R100, R4, R10, R100 ;  /* 0x0000000a0464723c */ /* 0x000fe20000041864 */
[----:B------:R-:W4:Y:S06]  /*107a0*/  LDSM.16.MT88.4 R8, [R146+0xb800] ;  /* 0x00b800009208783b */ /* 0x000f2c0000004200 */
[----:B------:R-:W-:Y:S01]  /*107b0*/  F2FP.BF16.F32.PACK_AB R4, R32, R33 ;  /* 0x000000212004723e */ /* 0x000fe200000010ff */
[----:B------:R-:W4:Y:S01]  /*107c0*/  MUFU.EX2 R122, R122 ;  /* 0x0000007a007a7308 */ /* 0x000f220000000800 */
[----:B-1----:R-:W-:-:S02]  /*107d0*/  F2FP.BF16.F32.PACK_AB R6, R28, R31 ;  /* 0x0000001f1c06723e */ /* 0x002fc400000010ff */
[----:B---3--:R-:W-:Y:S02]  /*107e0*/  F2FP.BF16.F32.PACK_AB R5, R29, R34 ;  /* 0x000000221d05723e */ /* 0x008fe400000010ff */
[----:B-----5:R-:W-:-:S03]  /*107f0*/  F2FP.BF16.F32.PACK_AB R7, R3, R30 ;  /* 0x0000001e0307723e */ /* 0x020fc600000010ff */
[----:B------:R-:W-:Y:S04]  /*10800*/  MUFU.EX2 R124, R124 ;  /* 0x0000007c007c7308 */ /* 0x000fe80000000800 */
[C---:B------:R-:W-:Y:S04]  /*10810*/  HMMA.16816.F32.BF16 R112, R4.reuse, R20, R112 ;  /* 0x000000140470723c */ /* 0x040fe80000041870 */
[----:B------:R-:W1:Y:S02]  /*10820*/  MUFU.EX2 R123, R123 ;  /* 0x0000007b007b7308 */ /* 0x000e640000000800 */
[C---:B------:R-:W-:Y:S01]  /*10830*/  HMMA.16816.F32.BF16 R68, R4.reuse, R22, R68 ;  /* 0x000000160444723c */ /* 0x040fe20000041844 */
[----:B------:R-:W-:Y:S05]  /*10840*/  LDSM.16.MT88.4 R20, [R146+0x9c00] ;  /* 0x009c00009214783b */ /* 0x000fea0000004200 */
[C---:B--2---:R-:W-:Y:S01]  /*10850*/  HMMA.16816.F32.BF16 R72, R4.reuse, R12, R72 ;  /* 0x0000000c0448723c */ /* 0x044fe20000041848 */
        /* <DEDUP_REMOVED lines=11> */
[----:B------:R-:W-:Y:S02]  /*10910*/  LDSM.16.MT88.4 R16, [R144+0xbc00] ;  /* 0x00bc00009010783b */ /* 0x000fe40000004200 */
[----:B------:R-:W-:Y:S08]  /*10920*/  MUFU.EX2 R137, R137 ;  /* 0x0000008900897308 */ /* 0x000ff00000000800 */
[----:B------:R-:W5:Y:S01]  /*10930*/  MUFU.EX2 R138, R138 ;  /* 0x0000008a008a7308 */ /* 0x000f620000000800 */
[C---:B--2---:R-:W-:Y:S07]  /*10940*/  HMMA.16816.F32.BF16 R92, R4.reuse, R12, R92 ;  /* 0x0000000c045c723c */ /* 0x044fee000004185c */
[----:B------:R-:W-:Y:S01]  /*10950*/  MUFU.EX2 R142, R142 ;  /* 0x0000008e008e7308 */ /* 0x000fe20000000800 */
[C---:B------:R-:W-:Y:S01]  /*10960*/  HMMA.16816.F32.BF16 R104, R4.reuse, R14, R104 ;  /* 0x0000000e0468723c */ /* 0x040fe20000041868 */
[----:B------:R-:W2:Y:S06]  /*10970*/  LDSM.16.MT88.4 R12, [R144+0x9c00] ;  /* 0x009c0000900c783b */ /* 0x000eac0000004200 */
[----:B------:R-:W5:Y:S01]  /*10980*/  MUFU.EX2 R139, R139 ;  /* 0x0000008b008b7308 */ /* 0x000f620000000800 */
[C---:B----4-:R-:W-:Y:S06]  /*10990*/  HMMA.16816.F32.BF16 R96, R4.reuse, R8, R96 ;  /* 0x000000080460723c */ /* 0x050fec0000041860 */
[----:B------:R-:W-:Y:S01]  /*109a0*/  HMMA.16816.F32.BF16 R100, R4, R10, R100 ;  /* 0x0000000a0464723c */ /* 0x000fe20000041864 */
[----:B------:R-:W4:Y:S01]  /*109b0*/  LDSM.16.MT88.4 R8, [R146+0xbc00] ;  /* 0x00bc00009208783b */ /* 0x000f220000004200 */
[----:B------:R-:W-:Y:S05]  /*109c0*/  MUFU.EX2 R140, R140 ;  /* 0x0000008c008c7308 */ /* 0x000fea0000000800 */
[----:B------:R-:W-:-:S02]  /*109d0*/  F2FP.BF16.F32.PACK_AB R4, R119, R120 ;  /* 0x000000787704723e */ /* 0x000fc400000010ff */
[----:B------:R-:W-:Y:S01]  /*109e0*/  F2FP.BF16.F32.PACK_AB R6, R51, R118 ;  /* 0x000000763306723e */ /* 0x000fe200000010ff */
[----:B------:R-:W5:Y:S01]  /*109f0*/  MUFU.EX2 R125, R125 ;  /* 0x0000007d007d7308 */ /* 0x000f620000000800 */
[----:B------:R-:W-:Y:S02]  /*10a00*/  F2FP.BF16.F32.PACK_AB R5, R122, R121 ;  /* 0x000000797a05723e */ /* 0x000fe400000010ff */
[----:B-1----:R-:W-:-:S05]  /*10a10*/  F2FP.BF16.F32.PACK_AB R7, R123, R124 ;  /* 0x0000007c7b07723e */ /* 0x002fca00000010ff */
[----:B------:R-:W-:Y:S02]  /*10a20*/  MUFU.EX2 R129, R129 ;  /* 0x0000008100817308 */ /* 0x000fe40000000800 */
[C---:B------:R-:W-:Y:S06]  /*10a30*/  HMMA.16816.F32.BF16 R112, R4.reuse, R20, R112 ;  /* 0x000000140470723c */ /* 0x040fec0000041870 */
[C---:B------:R-:W-:Y:S01]  /*10a40*/  HMMA.16816.F32.BF16 R68, R4.reuse, R22, R68 ;  /* 0x000000160444723c */ /* 0x040fe20000041844 */
[----:B------:R-:W-:Y:S01]  /*10a50*/  LDSM.16.MT88.4 R20, [R146+0xa000] ;  /* 0x00a000009214783b */ /* 0x000fe20000004200 */
[----:B------:R-:W1:Y:S04]  /*10a60*/  MUFU.EX2 R164, R164 ;  /* 0x000000a400a47308 */ /* 0x000e680000000800 */
[C---:B--2---:R-:W-:Y:S04]  /*10a70*/  HMMA.16816.F32.BF16 R72, R4.reuse, R12, R72 ;  /* 0x0000000c0448723c */ /* 0x044fe80000041848 */
[----:B------:R-:W-:Y:S02]  /*10a80*/  MUFU.EX2 R127, R127 ;  /* 0x0000007f007f7308 */ /* 0x000fe40000000800 */
[C---:B------:R-:W-:Y:S01]  /*10a90*/  HMMA.16816.F32.BF16 R76, R4.reuse, R14, R76 ;  /* 0x0000000e044c723c */ /* 0x040fe2000004184c */
[----:B------:R-:W2:Y:S05]  /*10aa0*/  LDSM.16.MT88.4 R12, [R146+0xdc00] ;  /* 0x00dc0000920c783b */ /* 0x000eaa0000004200 */
[C---:B----4-:R-:W-:Y:S01]  /*10ab0*/  HMMA.16816.F32.BF16 R80, R4.reuse, R8, R80 ;  /* 0x000000080450723c */ /* 0x050fe20000041850 */
[----:B------:R-:W4:Y:S05]  /*10ac0*/  MUFU.EX2 R130, R130 ;  /* 0x0000008200827308 */ /* 0x000f2a0000000800 */
[C---:B------:R-:W-:Y:S01]  /*10ad0*/  HMMA.16816.F32.BF16 R84, R4.reuse, R10, R84 ;  /* 0x0000000a0454723c */ /* 0x040fe20000041854 */
[----:B------:R-:W3:Y:S02]  /*10ae0*/  LDSM.16.MT88.4 R8, [R144+0xdc00] ;  /* 0x00dc00009008783b */ /* 0x000ee40000004200 */
[----:B------:R-:W-:Y:S03]  /*10af0*/  MUFU.EX2 R131, R131 ;  /* 0x0000008300837308 */ /* 0x000fe60000000800 */
[C---:B------:R-:W-:Y:S05]  /*10b00*/  HMMA.16816.F32.BF16 R88, R4.reuse, R16, R88 ;  /* 0x000000100458723c */ /* 0x040fea0000041858 */
[----:B------:R-:W4:Y:S01]  /*10b10*/  MUFU.EX2 R126, R126 ;  /* 0x0000007e007e7308 */ /* 0x000f220000000800 */
[C---:B------:R-:W-:Y:S01]  /*10b20*/  HMMA.16816.F32.BF16 R108, R4.reuse, R18, R108 ;  /* 0x00000012046c723c */ /* 0x040fe2000004186c */
[----:B------:R-:W-:Y:S06]  /*10b30*/  LDSM.16.MT88.4 R16, [R144+0xc000] ;  /* 0x00c000009010783b */ /* 0x000fec0000004200 */
[----:B------:R-:W-:Y:S08]  /*10b40*/  MUFU.EX2 R128, R128 ;  /* 0x0000008000807308 */ /* 0x000ff00000000800 */
[----:B------:R-:W4:Y:S01]  /*10b50*/  MUFU.EX2 R67, R67 ;  /* 0x0000004300437308 */ /* 0x000f220000000800 */
[C---:B--2---:R-:W-:Y:S06]  /*10b60*/  HMMA.16816.F32.BF16 R92, R4.reuse, R12, R92 ;  /* 0x0000000c045c723c */ /* 0x044fec000004185c */
[C---:B------:R-:W-:Y:S01]  /*10b70*/  HMMA.16816.F32.BF16 R104, R4.reuse, R14, R104 ;  /* 0x0000000e0468723c */ /* 0x040fe20000041868 */
[----:B------:R-:W2:Y:S01]  /*10b80*/  LDSM.16.MT88.4 R12, [R144+0xa000] ;  /* 0x00a00000900c783b */ /* 0x000ea20000004200 */
[----:B------:R-:W-:Y:S04]  /*10b90*/  MUFU.EX2 R117, R117 ;  /* 0x0000007500757308 */ /* 0x000fe80000000800 */
[C---:B---3--:R-:W-:Y:S04]  /*10ba0*/  HMMA.16816.F32.BF16 R96, R4.reuse, R8, R96 ;  /* 0x000000080460723c */ /* 0x048fe80000041860 */
[----:B------:R-:W3:Y:S02]  /*10bb0*/  MUFU.EX2 R132, R132 ;  /* 0x0000008400847308 */ /* 0x000ee40000000800 */
[----:B------:R-:W-:Y:S01]  /*10bc0*/  HMMA.16816.F32.BF16 R100, R4, R10, R100 ;  /* 0x0000000a0464723c */ /* 0x000fe20000041864 */
[----:B------:R-:W1:Y:S05]  /*10bd0*/  LDSM.16.MT88.4 R8, [R146+0xc000] ;  /* 0x00c000009208783b */ /* 0x000e6a0000004200 */
[----:B------:R-:W-:Y:S01]  /*10be0*/  MUFU.EX2 R141, R141 ;  /* 0x0000008d008d7308 */ /* 0x000fe20000000800 */
[----:B------:R-:W-:-:S02]  /*10bf0*/  F2FP.BF16.F32.PACK_AB R4, R135, R136 ;  /* 0x000000888704723e */ /* 0x000fc400000010ff */
[----:B-----5:R-:W-:Y:S02]  /*10c00*/  F2FP.BF16.F32.PACK_AB R6, R133, R134 ;  /* 0x000000868506723e */ /* 0x020fe400000010ff */
[----:B------:R-:W-:Y:S02]  /*10c10*/  F2FP.BF16.F32.PACK_AB R5, R138, R137 ;  /* 0x000000898a05723e */ /* 0x000fe400000010ff */
[----:B------:R-:W-:Y:S01]  /*10c20*/  F2FP.BF16.F32.PACK_AB R7, R139, R142 ;  /* 0x0000008e8b07723e */ /* 0x000fe200000010ff */
[----:B------:R-:W5:Y:S06]  /*10c30*/  MUFU.EX2 R166, R166 ;  /* 0x000000a600a67308 */ /* 0x000f6c0000000800 */
[C---:B------:R-:W-:Y:S02]  /*10c40*/  HMMA.16816.F32.BF16 R112, R4.reuse, R20, R112 ;  /* 0x000000140470723c */ /* 0x040fe40000041870 */
[----:B------:R-:W-:Y:S04]  /*10c50*/  MUFU.EX2 R56, R116 ;  /* 0x0000007400387308 */ /* 0x000fe80000000800 */
[C---:B------:R-:W-:Y:S01]  /*10c60*/  HMMA.16816.F32.BF16 R68, R4.reuse, R22, R68 ;  /* 0x000000160444723c */ /* 0x040fe20000041844 */
[----:B------:R-:W-:Y:S03]  /*10c70*/  LDSM.16.MT88.4 R20, [R144+0xa800] ;  /* 0x00a800009014783b */ /* 0x000fe60000004200 */
[----:B------:R-:W5:Y:S02]  /*10c80*/  MUFU.EX2 R49, R66 ;  /* 0x0000004200317308 */ /* 0x000f640000000800 */
[C---:B--2---:R-:W-:Y:S06]  /*10c90*/  HMMA.16816.F32.BF16 R72, R4.reuse, R12, R72 ;  /* 0x0000000c0448723c */ /* 0x044fec0000041848 */
[C---:B------:R-:W-:Y:S01]  /*10ca0*/  HMMA.16816.F32.BF16 R76, R4.reuse, R14, R76 ;  /* 0x0000000e044c723c */ /* 0x040fe2000004184c */
[----:B------:R-:W2:Y:S01]  /*10cb0*/  LDSM.16.MT88.4 R12, [R146+0xe000] ;  /* 0x00e00000920c783b */ /* 0x000ea20000004200 */
[----:B------:R-:W-:Y:S04]  /*10cc0*/  MUFU.EX2 R165, R165 ;  /* 0x000000a500a57308 */ /* 0x000fe80000000800 */
[C---:B-1----:R-:W-:Y:S04]  /*10cd0*/  HMMA.16816.F32.BF16 R80, R4.reuse, R8, R80 ;  /* 0x000000080450723c */ /* 0x042fe80000041850 */
[----:B------:R-:W-:Y:S02]  /*10ce0*/  MUFU.EX2 R50, R62 ;  /* 0x0000003e00327308 */ /* 0x000fe40000000800 */
        /* <DEDUP_REMOVED lines=11> */
[----:B------:R-:W-:-:S02]  /*10da0*/  F2FP.BF16.F32.PACK_AB R4, R125, R140 ;  /* 0x0000008c7d04723e */ /* 0x000fc400000010ff */
[----:B------:R-:W-:Y:S02]  /*10db0*/  F2FP.BF16.F32.PACK_AB R6, R164, R129 ;  /* 0x00000081a406723e */ /* 0x000fe400000010ff */
[----:B----4-:R-:W-:Y:S02]  /*10dc0*/  F2FP.BF16.F32.PACK_AB R5, R130, R127 ;  /* 0x0000007f8205723e */ /* 0x010fe400000010ff */
[----:B------:R-:W-:-:S07]  /*10dd0*/  F2FP.BF16.F32.PACK_AB R7, R126, R131 ;  /* 0x000000837e07723e */ /* 0x000fce00000010ff */
[C---:B---3--:R-:W-:Y:S06]  /*10de0*/  HMMA.16816.F32.BF16 R112, R4.reuse, R16, R112 ;  /* 0x000000100470723c */ /* 0x048fec0000041870 */
        /* <DEDUP_REMOVED lines=19> */
[----:B-----5:R-:W-:Y:S02]  /*10f20*/  F2FP.BF16.F32.PACK_AB R5, R166, R141 ;  /* 0x0000008da605723e */ /* 0x020fe400000010ff */
[----:B------:R-:W-:-:S07]  /*10f30*/  F2FP.BF16.F32.PACK_AB R7, R49, R56 ;  /* 0x000000383107723e */ /* 0x000fce00000010ff */
[C---:B---3--:R-:W-:Y:S06]  /*10f40*/  HMMA.16816.F32.BF16 R88, R4.reuse, R16, R88 ;  /* 0x000000100458723c */ /* 0x048fec0000041858 */
[C---:B------:R-:W-:Y:S01]  /*10f50*/  HMMA.16816.F32.BF16 R108, R4.reuse, R18, R108 ;  /* 0x00000012046c723c */ /* 0x040fe2000004186c */
[----:B------:R-:W-:Y:S05]  /*10f60*/  LDSM.16.MT88.4 R16, [R144+0xac00] ;  /* 0x00ac00009010783b */ /* 0x000fea0000004200 */
[C---:B--2---:R-:W-:Y:S06]  /*10f70*/  HMMA.16816.F32.BF16 R92, R4.reuse, R12, R92 ;  /* 0x0000000c045c723c */ /* 0x044fec000004185c */
[C---:B------:R-:W-:Y:S01]  /*10f80*/  HMMA.16816.F32.BF16 R104, R4.reuse, R14, R104 ;  /* 0x0000000e0468723c */ /* 0x040fe20000041868 */
[----:B------:R-:W-:Y:S01]  /*10f90*/  FADD.FTZ R13, R47, R48 ;  /* 0x000000302f0d7221 */ /* 0x000fe20000010000 */
[----:B------:R-:W-:Y:S01]  /*10fa0*/  FADD.FTZ R12, R44, R57 ;  /* 0x000000392c0c7221 */ /* 0x000fe20000010000 */
[----:B------:R-:W-:Y:S02]  /*10fb0*/  MUFU.EX2 R47, R60 ;  /* 0x0000003c002f7308 */ /* 0x000fe40000000800 */
[----:B------:R-:W-:Y:S01]  /*10fc0*/  FADD.FTZ R46, R46, R13 ;  /* 0x0000000d2e2e7221 */ /* 0x000fe20000010000 */
[----:B------:R-:W-:Y:S01]  /*10fd0*/  FADD.FTZ R12, R43, R12 ;  /* 0x0000000c2b0c7221 */ /* 0x000fe20000010000 */
[C---:B-1----:R-:W-:Y:S02]  /*10fe0*/  HMMA.16816.F32.BF16 R80, R4.reuse, R8, R80 ;  /* 0x000000080450723c */ /* 0x042fe40000041850 */
[----:B------:R-:W-:Y:S01]  /*10ff0*/  FADD.FTZ R45, R45, R46 ;  /* 0x0000002e2d2d7221 */ /* 0x000fe20000010000 */
[----:B------:R-:W-:Y:S01]  /*11000*/  FADD.FTZ R41, R41, R12 ;  /* 0x0000000c29297221 */ /* 0x000fe20000010000 */
[----:B------:R-:W-:Y:S01]  /*11010*/  MUFU.EX2 R44, R58 ;  /* 0x0000003a002c7308 */ /* 0x000fe20000000800 */
[----:B------:R-:W-:Y:S01]  /*11020*/  LDSM.16.MT88.4 R12, [R146+0xcc00] ;  /* 0x00cc0000920c783b */ /* 0x000fe20000004200 */
[----:B------:R-:W-:Y:S01]  /*11030*/  FADD.FTZ R42, R42, R45 ;  /* 0x0000002d2a2a7221 */ /* 0x000fe20000010000 */
[----:B------:R-:W-:Y:S01]  /*11040*/  FADD.FTZ R40, R40, R41 ;  /* 0x0000002928287221 */ /* 0x000fe20000010000 */
[----:B------:R-:W-:Y:S01]  /*11050*/  HMMA.16816.F32.BF16 R84, R4, R10, R84 ;  /* 0x0000000a0454723c */ /* 0x000fe20000041854 */
[----:B------:R-:W1:Y:S01]  /*11060*/  LDSM.16.MT88.4 R8, [R144+0xe800] ;  /* 0x00e800009008783b */ /* 0x000e620000004200 */
[----:B------:R-:W-:Y:S01]  /*11070*/  FADD.FTZ R37, R37, R42 ;  /* 0x0000002a25257221 */ /* 0x000fe20000010000 */
[----:B------:R-:W-:-:S03]  /*11080*/  FADD.FTZ R39, R39, R40 ;  /* 0x0000002827277221 */ /* 0x000fc60000010000 */
[----:B------:R-:W-:Y:S01]  /*11090*/  FADD.FTZ R38, R38, R37 ;  /* 0x0000002526267221 */ /* 0x000fe20000010000 */
[----:B------:R-:W-:Y:S01]  /*110a0*/  FADD.FTZ R36, R36, R39 ;  /* 0x0000002724247221 */ /* 0x000fe20000010000 */
[----:B------:R-:W-:Y:S01]  /*110b0*/  HMMA.16816.F32.BF16 R112, R4, R24, R112 ;  /* 0x000000180470723c */ /* 0x000fe20000041870 */
[----:B------:R-:W-:Y:S01]  /*110c0*/  MUFU.EX2 R24, R65 ;  /* 0x0000004100187308 */ /* 0x000fe20000000800 */
        /* <DEDUP_REMOVED lines=8> */
[----:B------:R-:W-:Y:S01]  /*11150*/  FADD.FTZ R30, R30, R29 ;  /* 0x0000001d1e1e7221 */ /* 0x000fe20000010000 */
[----:B------:R-:W-:Y:S01]  /*11160*/  FADD.FTZ R31, R28, R31 ;  /* 0x0000001f1c1f7221 */ /* 0x000fe20000010000 */
[----:B------:R-:W-:Y:S01]  /*11170*/  HMMA.16816.F32.BF16 R72, R4, R20, R72 ;  /* 0x000000140448723c */ /* 0x000fe20000041848 */
[----:B------:R-:W3:Y:S01]  /*11180*/  MUFU.EX2 R26, R61 ;  /* 0x0000003d001a7308 */ /* 0x000ee20000000800 */
[----:B------:R-:W-:Y:S01]  /*11190*/  FADD.FTZ R30, R3, R30 ;  /* 0x0000001e031e7221 */ /* 0x000fe20000010000 */
[----:B------:R-:W-:-:S03]  /*111a0*/  FADD.FTZ R120, R120, R31 ;  /* 0x0000001f78787221 */ /* 0x000fc60000010000 */
[----:B------:R-:W-:Y:S01]  /*111b0*/  FADD.FTZ R121, R121, R30 ;  /* 0x0000001e79797221 */ /* 0x000fe20000010000 */
[----:B------:R-:W-:Y:S01]  /*111c0*/  FADD.FTZ R119, R119, R120 ;  /* 0x0000007877777221 */ /* 0x000fe20000010000 */
[C---:B------:R-:W-:Y:S01]  /*111d0*/  HMMA.16816.F32.BF16 R76, R4.reuse, R22, R76 ;  /* 0x00000016044c723c */ /* 0x040fe2000004184c */
[----:B------:R-:W4:Y:S01]  /*111e0*/  MUFU.EX2 R27, R64 ;  /* 0x00000040001b7308 */ /* 0x000f220000000800 */
[----:B------:R-:W-:Y:S01]  /*111f0*/  FADD.FTZ R121, R122, R121 ;  /* 0x000000797a797221 */ /* 0x000fe20000010000 */
[----:B------:R-:W-:Y:S01]  /*11200*/  FADD.FTZ R118, R118, R119 ;  /* 0x0000007776767221 */ /* 0x000fe20000010000 */
[----:B------:R-:W5:Y:S02]  /*11210*/  LDSM.16.MT88.4 R20, [R146+0xac00] ;  /* 0x00ac00009214783b */ /* 0x000f640000004200 */
[----:B------:R-:W-:Y:S01]  /*11220*/  FADD.FTZ R124, R124, R121 ;  /* 0x000000797c7c7221 */ /* 0x000fe20000010000 */
[----:B------:R-:W-:Y:S01]  /*11230*/  FADD.FTZ R51, R51, R118 ;  /* 0x0000007633337221 */ /* 0x000fe20000010000 */
[----:B-1----:R-:W-:Y:S02]  /*11240*/  HMMA.16816.F32.BF16 R96, R4, R8, R96 ;  /* 0x000000080460723c */ /* 0x002fe40000041860 */
[----:B------:R-:W-:Y:S01]  /*11250*/  FADD.FTZ R124, R123, R124 ;  /* 0x0000007c7b7c7221 */ /* 0x000fe20000010000 */
[----:B------:R-:W-:-:S03]  /*11260*/  FADD.FTZ R136, R136, R51 ;  /* 0x0000003388887221 */ /* 0x000fc60000010000 */
[----:B------:R-:W-:Y:S01]  /*11270*/  FADD.FTZ R137, R137, R124 ;  /* 0x0000007c89897221 */ /* 0x000fe20000010000 */
[----:B------:R-:W-:Y:S01]  /*11280*/  FADD.FTZ R135, R135, R136 ;  /* 0x0000008887877221 */ /* 0x000fe20000010000 */
[----:B------:R-:W-:Y:S01]  /*11290*/  HMMA.16816.F32.BF16 R100, R4, R10, R100 ;  /* 0x0000000a0464723c */ /* 0x000fe20000041864 */
[----:B------:R-:W1:Y:S01]  /*112a0*/  LDSM.16.MT88.4 R8, [R144+0xcc00] ;  /* 0x00cc00009008783b */ /* 0x000e620000004200 */
[----:B------:R-:W-:Y:S01]  /*112b0*/  FADD.FTZ R137, R138, R137 ;  /* 0x000000898a897221 */ /* 0x000fe20000010000 */
[----:B------:R-:W-:-:S03]  /*112c0*/  FADD.FTZ R134, R134, R135 ;  /* 0x0000008786867221 */ /* 0x000fc60000010000 */
[----:B------:R-:W-:Y:S01]  /*112d0*/  FADD.FTZ R142, R142, R137 ;  /* 0x000000898e8e7221 */ /* 0x000fe20000010000 */
[----:B--2---:R-:W-:Y:S01]  /*112e0*/  F2FP.BF16.F32.PACK_AB R4, R25, R24 ;  /* 0x000000181904723e */ /* 0x004fe200000010ff */
[----:B------:R-:W-:Y:S01]  /*112f0*/  FADD.FTZ R133, R133, R134 ;  /* 0x0000008685857221 */ /* 0x000fe20000010000 */
[----:B---3--:R-:W-:Y:S01]  /*11300*/  F2FP.BF16.F32.PACK_AB R6, R165, R26 ;  /* 0x0000001aa506723e */ /* 0x008fe200000010ff */
[----:B------:R-:W-:Y:S01]  /*11310*/  FADD.FTZ R142, R139, R142 ;  /* 0x0000008e8b8e7221 */ /* 0x000fe20000010000 */
[----:B----4-:R-:W-:Y:S01]  /*11320*/  F2FP.BF16.F32.PACK_AB R5, R50, R27 ;  /* 0x0000001b3205723e */ /* 0x010fe200000010ff */
[----:B------:R-:W-:Y:S01]  /*11330*/  FADD.FTZ R140, R140, R133 ;  /* 0x000000858c8c7221 */ /* 0x000fe20000010000 */
[----:B------:R-:W-:Y:S01]  /*11340*/  F2FP.BF16.F32.PACK_AB R7, R44, R47 ;  /* 0x0000002f2c07723e */ /* 0x000fe200000010ff */
        /* <DEDUP_REMOVED lines=11> */
[----:B------:R-:W-:Y:S01]  /*11400*/  HMMA.16816.F32.BF16 R80, R4, R12, R80 ;  /* 0x0000000c0450723c */ /* 0x000fe20000041850 */
        /* <DEDUP_REMOVED lines=13> */
[----:B------:R-:W-:Y:S01]  /*114e0*/  FADD.FTZ R50, R50, R27 ;  /* 0x0000001b32327221 */ /* 0x000fe20000010000 */
[----:B------:R-:W-:Y:S02]  /*114f0*/  HMMA.16816.F32.BF16 R68, R4, R22, R68 ;  /* 0x000000160444723c */ /* 0x000fe40000041844 */
[----:B------:R-:W-:Y:S01]  /*11500*/  FADD.FTZ R26, R26, R25 ;  /* 0x000000191a1a7221 */ /* 0x000fe20000010000 */
[----:B------:R-:W-:-:S03]  /*11510*/  FADD.FTZ R47, R47, R50 ;  /* 0x000000322f2f7221 */ /* 0x000fc60000010000 */
[----:B-1----:R-:W-:Y:S01]  /*11520*/  HMMA.16816.F32.BF16 R88, R4, R8, R88 ;  /* 0x000000080458723c */ /* 0x002fe20000041858 */
[----:B------:R-:W-:Y:S01]  /*11530*/  FADD.FTZ R165, R165, R26 ;  /* 0x0000001aa5a57221 */ /* 0x000fe20000010000 */
[----:B------:R-:W-:-:S04]  /*11540*/  FADD.FTZ R164, R44, R47 ;  /* 0x0000002f2ca47221 */ /* 0x000fc80000010000 */
        /* <DEDUP_REMOVED lines=14> */
[----:B------:R-:W-:Y:S02]  /*11630*/  IADD3 R12, R6, 0x80, RZ ;  /* 0x00000080060c7810 */ /* 0x000fe40007ffe0ff */
        /* <DEDUP_REMOVED lines=31> */
[----:B------:R-:W-:-:S03]  /*11830*/  @P5 VIADD R10, R10, 0x1 ;  /* 0x000000010a0a5836 */ /* 0x000fc60000000000 */
[----:B------:R-:W-:Y:S02]  /*11840*/  @!P3 IMAD.MOV R11, RZ, RZ, -R11 ;  /* 0x000000ffff0bb224 */ /* 0x000fe400078e0a0b */
[----:B------:R-:W-:Y:S02]  /*11850*/  MOV R7, R10 ;  /* 0x0000000a00077202 */ /* 0x000fe40000000f00 */
[----:B------:R-:W-:Y:S02]  /*11860*/  LOP3.LUT R10, RZ, R3, RZ, 0x33, !PT ;  /* 0x00000003ff0a7212 */ /* 0x000fe400078e33ff */
        /* <DEDUP_REMOVED lines=10> */
[----:B------:R-:W-:-:S04]  /*11910*/  MOV R3, UR4 ;  /* 0x0000000400037c02 */ /* 0x000fc80008000f00 */
[----:B------:R-:W-:Y:S01]  /*11920*/  SHF.R.S32.HI R8, RZ, 0x1f, R10 ;  /* 0x0000001fff087819 */ /* 0x000fe2000001140a */
[----:B--2---:R-:W-:-:S04]  /*11930*/  IMAD.IADD R6, R6, 0x1, -R7 ;  /* 0x0000000106067824 */ /* 0x004fc800078e0a07 */
[----:B------:R-:W-:Y:S01]  /*11940*/  IMAD R7, R8, R3, RZ ;  /* 0x0000000308077224 */ /* 0x000fe200078e02ff */
[----:B------:R-:W-:-:S03]  /*11950*/  SHF.R.S32.HI R9, RZ, 0x1f, R6 ;  /* 0x0000001fff097819 */ /* 0x000fc60000011406 */
[C---:B------:R-:W-:Y:S02]  /*11960*/  IMAD R7, R10.reuse, UR5, R7 ;  /* 0x000000050a077c24 */ /* 0x040fe4000f8e0207 */
[----:B------:R-:W-:-:S04]  /*11970*/  IMAD.WIDE.U32 R10, R10, R3, RZ ;  /* 0x000000030a0a7225 */ /* 0x000fc800078e00ff */
[----:B-1----:R-:W-:Y:S01]  /*11980*/  IMAD R9, R9, R4, RZ ;  /* 0x0000000409097224 */ /* 0x002fe200078e02ff */
[----:B------:R-:W-:-:S03]  /*11990*/  IADD3 R11, R11, R7, RZ ;  /* 0x000000070b0b7210 */ /* 0x000fc60007ffe0ff */
[C---:B------:R-:W-:Y:S02]  /*119a0*/  IMAD R5, R6.reuse, R5, R9 ;  /* 0x0000000506057224 */ /* 0x040fe400078e0209 */
[----:B------:R-:W-:-:S04]  /*119b0*/  IMAD.WIDE.U32 R6, R6, R4, R10 ;  /* 0x0000000406067225 */ /* 0x000fc800078e000a */
[----:B------:R-:W-:Y:S01]  /*119c0*/  IMAD.IADD R5, R7, 0x1, R5 ;  /* 0x0000000107057824 */ /* 0x000fe200078e0205 */
[----:B------:R-:W-:Y:S06]  /*119d0*/  BRA `(.L_x_2177) ;  /* 0x0000000000107947 */ /* 0x000fec0003800000 */
.L_x_2176:
[----:B------:R-:W1:Y:S02]  /*119e0*/  LDC R3, c[0x0][0x250] ;  /* 0x00009400ff037b82 */ /* 0x000e640000000800 */
[----:B-1----:R-:W-:-:S05]  /*119f0*/  IMAD.SHL.U32 R6, R3, 0x80, RZ ;  /* 0x0000008003067824 */ /* 0x002fca00078e00ff */
[----:B------:R-:W-:-:S04]  /*11a00*/  IADD3 R6, -R6, RZ, RZ ;  /* 0x000000ff06067210 */ /* 0x000fc80007ffe1ff */
[----:B------:R-:W-:-:S07]  /*11a10*/  SHF.R.S32.HI R5, RZ, 0x1f, R6 ;  /* 0x0000001fff057819 */ /* 0x000fce0000011406 */
.L_x_2177:
[----:B------:R-:W1:Y:S01]  /*11a20*/  LDC R4, c[0x0][0x254] ;  /* 0x00009500ff047b82 */ /* 0x000e620000000800 */
[C---:B------:R-:W-:Y:S02]  /*11a30*/  IADD3 R8, P3, R6.reuse, R162, RZ ;  /* 0x000000a206087210 */ /* 0x040fe40007f7e0ff */
[----:B------:R-:W-:Y:S02]  /*11a40*/  LEA R158, P0, R6, R158, 0x1 ;  /* 0x0000009e069e7211 */ /* 0x000fe400078008ff */
[----:B------:R-:W-:Y:S01]  /*11a50*/  LEA R9, P1, R3, R6, 0x5 ;  /* 0x0000000603097211 */ /* 0x000fe200078228ff */
[----:B------:R-:W-:Y:S01]  /*11a60*/  IMAD.X R7, R5, 0x1, R54, P3 ;  /* 0x0000000105077824 */ /* 0x000fe200018e0636 */
[----:B------:R-:W-:Y:S02]  /*11a70*/  LEA R10, P3, R8, UR10, 0x1 ;  /* 0x0000000a080a7c11 */ /* 0x000fe4000f8608ff */
[----:B------:R-:W-:Y:S02]  /*11a80*/  LEA.HI.X R159, R6, R159, R5, 0x1, P0 ;  /* 0x0000009f069f7211 */ /* 0x000fe400000f0c05 */
[----:B------:R-:W-:Y:S01]  /*11a90*/  LEA.HI.X R11, R8, UR11, R7, 0x1, P3 ;  /* 0x0000000b080b7c11 */ /* 0x000fe200098f0c07 */
[----:B------:R-:W-:Y:S01]  /*11aa0*/  IMAD.SHL.U32 R7, R3, 0x40, RZ ;  /* 0x0000004003077824 */ /* 0x000fe200078e00ff */
[----:B------:R-:W-:Y:S01]  /*11ab0*/  IADD3 R9, P0, R9, R162, RZ ;  /* 0x000000a209097210 */ /* 0x000fe20007f1e0ff */
[----:B------:R-:W-:Y:S01]  /*11ac0*/  @!PT LDS RZ, [RZ] ;  /* 0x00000000fffff984 */ /* 0x000fe20000000800 */
[----:B------:R-:W-:Y:S01]  /*11ad0*/  @!PT LDS RZ, [RZ] ;  /* 0x00000000fffff984 */ /* 0x000fe20000000800 */
[----:B------:R-:W-:Y:S01]  /*11ae0*/  @!PT LDS RZ, [RZ] ;  /* 0x00000000fffff984 */ /* 0x000fe20000000800 */
[----:B------:R-:W-:Y:S03]  /*11af0*/  LDGSTS.E.BYPASS.LTC128B.128 [R154+0x9000], desc[UR6][R158.64] ;  /* 0x090000009e9a7fae */ /* 0x000fe6000b901d46 */
[----:B------:R-:W-:Y:S01]  /*11b00*/  IADD3 R12, P3, R7, R158, RZ ;  /* 0x0000009e070c7210 */ /* 0x000fe20007f7e0ff */
[----:B------:R-:W-:Y:S04]  /*11b10*/  LDGSTS.E.BYPASS.LTC128B.128 [R154+0xb000], desc[UR6][R10.64+0x40] ;  /* 0x0b0000400a9a7fae */ /* 0x000fe8000b901d46 */
[----:B------:R-:W-:Y:S01]  /*11b20*/  LDGSTS.E.BYPASS.LTC128B.128 [R154+0xd000], desc[UR6][R10.64+0x80] ;  /* 0x0d0000800a9a7fae */ /* 0x000fe2000b901d46 */
[----:B-1----:R-:W-:-:S02]  /*11b30*/  LEA.HI.X R5, R3, R5, R4, 0x5, P1 ;  /* 0x0000000503057211 */ /* 0x002fc400008f2c04 */
[----:B------:R-:W-:Y:S02]  /*11b40*/  SHF.L.U64.HI R4, R3, 0x6, R4 ;  /* 0x0000000603047819 */ /* 0x000fe40000010204 */
[----:B------:R-:W-:Y:S01]  /*11b50*/  LEA R8, P1, R9, UR10, 0x1 ;  /* 0x0000000a09087c11 */ /* 0x000fe2000f8208ff */
[----:B------:R-:W-:Y:S01]  /*11b60*/  IMAD.X R54, R5, 0x1, R54, P0 ;  /* 0x0000000105367824 */ /* 0x000fe200000e0636 */
[-C--:B------:R-:W-:Y:S01]  /*11b70*/  IADD3 R14, P0, R12, R7.reuse, RZ ;  /* 0x000000070c0e7210 */ /* 0x080fe20007f1e0ff */
[----:B------:R-:W-:Y:S01]  /*11b80*/  IMAD.X R13, R4, 0x1, R159, P3 ;  /* 0x00000001040d7824 */ /* 0x000fe200018e069f */
[-C--:B------:R-:W-:Y:S01]  /*11b90*/  IADD3 R18, P3, R8, R7.reuse, RZ ;  /* 0x0000000708127210 */ /* 0x080fe20007f7e0ff */
[----:B------:R-:W1:Y:S01]  /*11ba0*/  S2R R3, SR_TID.X ;  /* 0x0000000000037919 */ /* 0x000e620000002100 */
[----:B------:R-:W-:Y:S01]  /*11bb0*/  LEA.HI.X R9, R9, UR11, R54, 0x1, P1 ;  /* 0x0000000b09097c11 */ /* 0x000fe200088f0c36 */
[--C-:B------:R-:W-:Y:S01]  /*11bc0*/  IMAD.X R15, R13, 0x1, R4.reuse, P0 ;  /* 0x000000010d0f7824 */ /* 0x100fe200000e0604 */
[-C--:B------:R-:W-:Y:S01]  /*11bd0*/  IADD3 R16, P1, R14, R7.reuse, RZ ;  /* 0x000000070e107210 */ /* 0x080fe20007f3e0ff */
[----:B------:R-:W-:Y:S01]  /*11be0*/  LDGSTS.E.BYPASS.LTC128B.128 [R154+0x9800], desc[UR6][R12.64] ;  /* 0x098000000c9a7fae */ /* 0x000fe2000b901d46 */
[----:B------:R-:W-:Y:S01]  /*11bf0*/  IADD3 R24, P0, R18, R7, RZ ;  /* 0x0000000712187210 */ /* 0x000fe20007f1e0ff */
[----:B------:R-:W-:-:S02]  /*11c00*/  IMAD.X R19, R9, 0x1, R4, P3 ;  /* 0x0000000109137824 */ /* 0x000fc400018e0604 */
[--C-:B------:R-:W-:Y:S01]  /*11c10*/  IMAD.X R17, R15, 0x1, R4.reuse, P1 ;  /* 0x000000010f117824 */ /* 0x100fe200008e0604 */
[----:B------:R-:W-:Y:S01]  /*11c20*/  LDGSTS.E.BYPASS.LTC128B.128 [R154+0xb800], desc[UR6][R8.64+0x40] ;  /* 0x0b800040089a7fae */ /* 0x000fe2000b901d46 */
[----:B------:R-:W-:Y:S01]  /*11c30*/  IMAD.X R25, R19, 0x1, R4, P0 ;  /* 0x0000000113197824 */ /* 0x000fe200000e0604 */
[----:B------:R-:W-:Y:S01]  /*11c40*/  ISETP.GE.AND P0, PT, R55, 0x3, PT ;  /* 0x000000033700780c */ /* 0x000fe20003f06270 */
[----:B------:R-:W-:Y:S01]  /*11c50*/  IMAD.SHL.U32 R54, R160, 0x80, RZ ;  /* 0x00000080a0367824 */ /* 0x000fe200078e00ff */
[----:B------:R2:W-:Y:S04]  /*11c60*/  LDGSTS.E.BYPASS.LTC128B.128 [R154+0xd800], desc[UR6][R8.64+0x80] ;  /* 0x0d800080089a7fae */ /* 0x0005e8000b901d46 */
[----:B------:R3:W-:Y:S04]  /*11c70*/  LDGSTS.E.BYPASS.LTC128B.128 [R154+0xa000], desc[UR6][R14.64] ;  /* 0x0a0000000e9a7fae */ /* 0x0007e8000b901d46 */
[----:B------:R-:W-:Y:S04]  /*11c80*/  LDGSTS.E.BYPASS.LTC128B.128 [R154+0xc000], desc[UR6][R18.64+0x40] ;  /* 0x0c000040129a7fae */ /* 0x000fe8000b901d46 */
[----:B------:R-:W-:Y:S04]  /*11c90*/  LDGSTS.E.BYPASS.LTC128B.128 [R154+0xe000], desc[UR6][R18.64+0x80] ;  /* 0x0e000080129a7fae */ /* 0x000fe8000b901d46 */
[----:B------:R-:W-:Y:S01]  /*11ca0*/  LDGSTS.E.BYPASS.LTC128B.128 [R154+0xa800], desc[UR6][R16.64] ;  /* 0x0a800000109a7fae */ /* 0x000fe2000b901d46 */
[----:B-1----:R-:W-:-:S03]  /*11cb0*/  IMAD.SHL.U32 R3, R3, 0x2, RZ ;  /* 0x0000000203037824 */ /* 0x002fc600078e00ff */
[----:B------:R-:W-:Y:S04]  /*11cc0*/  LDGSTS.E.BYPASS.LTC128B.128 [R154+0xc800], desc[UR6][R24.64+0x40] ;  /* 0x0c800040189a7fae */ /* 0x000fe8000b901d46 */
[----:B------:R1:W-:Y:S04]  /*11cd0*/  LDGSTS.E.BYPASS.LTC128B.128 [R154+0xe800], desc[UR6][R24.64+0x80] ;  /* 0x0e800080189a7fae */ /* 0x0003e8000b901d46 */
[----:B------:R-:W-:Y:S04]  /*11ce0*/  LDSM.16.M88.4 R4, [R149] ;  /* 0x000000009504783b */ /* 0x000fe80000000200 */
[----:B------:R-:W4:Y:S04]  /*11cf0*/  LDSM.16.M88.4 R64, [R148+0x3000] ;  /* 0x003000009440783b */ /* 0x000f280000000200 */
[----:B------:R-:W5:Y:S04]  /*11d00*/  LDSM.16.M88.4 R44, [R148+0x3800] ;  /* 0x00380000942c783b */ /* 0x000f680000000200 */
[----:B------:R-:W1:Y:S04]  /*11d10*/  LDSM.16.M88.4 R36, [R148+0x3c00] ;  /* 0x003c00009424783b */ /* 0x000e680000000200 */
[----:B------:R-:W1:Y:S04]  /*11d20*/  LDSM.16.M88.4 R20, [R148+0x4400] ;  /* 0x004400009414783b */ /* 0x000e680000000200 */
[----:B------:R-:W1:Y:S04]  /*11d30*/  LDSM.16.M88.4 R28, [R148+0x4000] ;  /* 0x00400000941c783b */ /* 0x000e680000000200 */
[----:B------:R-:W1:Y:S04]  /*11d40*/  LDSM.16.M88.4 R56, [R148+0x3400] ;  /* 0x003400009438783b */ /* 0x000e680000000200 */
[----:B------:R-:W-:Y:S04]  /*11d50*/  LDSM.16.M88.4 R128, [R147] ;  /* 0x000000009380783b */ /* 0x000fe80000000200 */
[----:B--2---:R-:W2:Y:S04]  /*11d60*/  LDSM.16.M88.4 R8, [R145+0x3000] ;  /* 0x003000009108783b */ /* 0x004ea80000000200 */
[----:B---3--:R-:W3:Y:S04]  /*11d70*/  LDSM.16.M88.4 R12, [R148+0x4800] ;  /* 0x00480000940c783b */ /* 0x008ee80000000200 */
[----:B------:R-:W3:Y:S04]  /*11d80*/  LDSM.16.M88.4 R140, [R148+0x4c00] ;  /* 0x004c0000948c783b */ /* 0x000ee80000000200 */
[----:B------:R-:W3:Y:S01]  /*11d90*/  LDSM.16.M88.4 R136, [R145+0x3800] ;  /* 0x003800009188783b */ /* 0x000ee20000000200 */
[C---:B----4-:R-:W-:Y:S03]  /*11da0*/  HMMA.16816.F32.BF16 R116, R4.reuse, R64, RZ ;  /* 0x000000400474723c */ /* 0x050fe600000418ff */
[----:B------:R-:W4:Y:S03]  /*11db0*/  LDSM.16.M88.4 R132, [R145+0x3c00] ;  /* 0x003c00009184783b */ /* 0x000f260000000200 */
[C---:B------:R-:W-:Y:S01]  /*11dc0*/  HMMA.16816.F32.BF16 R64, R4.reuse, R66, RZ ;  /* 0x000000420440723c */ /* 0x040fe200000418ff */
[----:B------:R-:W4:Y:S04]  /*11dd0*/  LDSM.16.M88.4 R120, [R145+0x4400] ;  /* 0x004400009178783b */ /* 0x000f280000000200 */
[----:B------:R-:W4:Y:S01]  /*11de0*/  LDSM.16.M88.4 R124, [R145+0x4000] ;  /* 0x00400000917c783b */ /* 0x000f220000000200 */
[C---:B-----5:R-:W-:Y:S03]  /*11df0*/  HMMA.16816.F32.BF16 R48, R4.reuse, R44, RZ ;  /* 0x0000002c0430723c */ /* 0x060fe600000418ff */
[----:B------:R-:W5:Y:S03]  /*11e00*/  LDSM.16.M88.4 R168, [R145+0x3400] ;  /* 0x0034000091a8783b */ /* 0x000f660000000200 */
[C---:B-1----:R-:W-:Y:S01]  /*11e10*/  HMMA.16816.F32.BF16 R40, R4.reuse, R36, RZ ;  /* 0x000000240428723c */ /* 0x042fe200000418ff */
        /* <DEDUP_REMOVED lines=8> */
[----:B------:R-:W-:Y:S06]  /*11ea0*/  HMMA.16816.F32.BF16 R56, R4, R58, RZ ;  /* 0x0000003a0438723c */ /* 0x000fec00000418ff */
[C---:B--2---:R-:W-:Y:S06]  /*11eb0*/  HMMA.16816.F32.BF16 R116, R128.reuse, R8, R116 ;  /* 0x000000088074723c */ /* 0x044fec0000041874 */
[----:B------:R-:W-:Y:S06]  /*11ec0*/  HMMA.16816.F32.BF16 R64, R128, R10, R64 ;  /* 0x0000000a8040723c */ /* 0x000fec0000041840 */
[C---:B---3--:R-:W-:Y:S06]  /*11ed0*/  HMMA.16816.F32.BF16 R16, R4.reuse, R12, RZ ;  /* 0x0000000c0410723c */ /* 0x048fec00000418ff */
[C---:B------:R-:W-:Y:S06]  /*11ee0*/  HMMA.16816.F32.BF16 R12, R4.reuse, R14, RZ ;  /* 0x0000000e040c723c */ /* 0x040fec00000418ff */
[C---:B------:R-:W-:Y:S06]  /*11ef0*/  HMMA.16816.F32.BF16 R8, R4.reuse, R140, RZ ;  /* 0x0000008c0408723c */ /* 0x040fec00000418ff */
[----:B------:R-:W-:Y:S01]  /*11f00*/  HMMA.16816.F32.BF16 R4, R4, R142, RZ ;  /* 0x0000008e0404723c */ /* 0x000fe200000418ff */
[----:B------:R-:W1:Y:S05]  /*11f10*/  LDSM.16.M88.4 R140, [R145+0x4800] ;  /* 0x00480000918c783b */ /* 0x000e6a0000000200 */
[C---:B------:R-:W-:Y:S06]  /*11f20*/  HMMA.16816.F32.BF16 R48, R128.reuse, R136, R48 ;  /* 0x000000888030723c */ /* 0x040fec0000041830 */
[C---:B------:R-:W-:Y:S01]  /*11f30*/  HMMA.16816.F32.BF16 R44, R128.reuse, R138, R44 ;  /* 0x0000008a802c723c */ /* 0x040fe2000004182c */
[----:B------:R-:W-:Y:S05]  /*11f40*/  LDSM.16.M88.4 R136, [R149+0x1000] ;  /* 0x001000009588783b */ /* 0x000fea0000000200 */
[C---:B----4-:R-:W-:Y:S06]  /*11f50*/  HMMA.16816.F32.BF16 R40, R128.reuse, R132, R40 ;  /* 0x000000848028723c */ /* 0x050fec0000041828 */
[C---:B------:R-:W-:Y:S01]  /*11f60*/  HMMA.16816.F32.BF16 R36, R128.reuse, R134, R36 ;  /* 0x000000868024723c */ /* 0x040fe20000041824 */
[----:B------:R-:W2:Y:S05]  /*11f70*/  LDSM.16.M88.4 R132, [R145+0x4c00] ;  /* 0x004c00009184783b */ /* 0x000eaa0000000200 */
[C---:B------:R-:W-:Y:S06]  /*11f80*/  HMMA.16816.F32.BF16 R24, R128.reuse, R120, R24 ;  /* 0x000000788018723c */ /* 0x040fec0000041818 */
[C---:B------:R-:W-:Y:S01]  /*11f90*/  HMMA.16816.F32.BF16 R20, R128.reuse, R122, R20 ;  /* 0x0000007a8014723c */ /* 0x040fe20000041814 */
[----:B------:R-:W3:Y:S05]  /*11fa0*/  LDSM.16.M88.4 R120, [R148+0x5400] ;  /* 0x005400009478783b */ /* 0x000eea0000000200 */
[C---:B------:R-:W-:Y:S06]  /*11fb0*/  HMMA.16816.F32.BF16 R32, R128.reuse, R124, R32 ;  /* 0x0000007c8020723c */ /* 0x040fec0000041820 */
[C---:B------:R-:W-:Y:S01]  /*11fc0*/  HMMA.16816.F32.BF16 R28, R128.reuse, R126, R28 ;  /* 0x0000007e801c723c */ /* 0x040fe2000004181c */
[----:B------:R-:W4:Y:S05]  /*11fd0*/  LDSM.16.M88.4 R124, [R148+0x5000] ;  /* 0x00500000947c783b */ /* 0x000f2a0000000200 */
[C---:B-----5:R-:W-:Y:S06]  /*11fe0*/  HMMA.16816.F32.BF16 R60, R128.reuse, R168, R60 ;  /* 0x000000a8803c723c */ /* 0x060fec000004183c */
[C---:B------:R-:W-:Y:S06]  /*11ff0*/  HMMA.16816.F32.BF16 R56, R128.reuse, R170, R56 ;  /* 0x000000aa8038723c */ /* 0x040fec0000041838 */
[C---:B-1----:R-:W-:Y:S06]  /*12000*/  HMMA.16816.F32.BF16 R16, R128.reuse, R140, R16 ;  /* 0x0000008c8010723c */ /* 0x042fec0000041810 */
[C---:B------:R-:W-:Y:S01]  /*12010*/  HMMA.16816.F32.BF16 R12, R128.reuse, R142, R12 ;  /* 0x0000008e800c723c */ /* 0x040fe2000004180c */
[----:B------:R-:W1:Y:S05]  /*12020*/  LDSM.16.M88.4 R140, [R148+0x5800] ;  /* 0x00580000948c783b */ /* 0x000e6a0000000200 */
[C---:B--2---:R-:W-:Y:S06]  /*12030*/  HMMA.16816.F32.BF16 R8, R128.reuse, R132, R8 ;  /* 0x000000848008723c */ /* 0x044fec0000041808 */
[----:B------:R-:W-:Y:S01]  /*12040*/  HMMA.16816.F32.BF16 R4, R128, R134, R4 ;  /* 0x000000868004723c */ /* 0x000fe20000041804 */
[----:B------:R-:W2:Y:S04]  /*12050*/  LDSM.16.M88.4 R132, [R148+0x5c00] ;  /* 0x005c00009484783b */ /* 0x000ea80000000200 */
[----:B------:R-:W-:Y:S01]  /*12060*/  LDSM.16.M88.4 R128, [R148+0x6000] ;  /* 0x006000009480783b */ /* 0x000fe20000000200 */
        /* <DEDUP_REMOVED lines=18> */
[C---:B------:R-:W-:Y:S06]  /*12190*/  HMMA.16816.F32.BF16 R32, R136.reuse, R128, R32 ;  /* 0x000000808820723c */ /* 0x040fec0000041820 */
[C---:B------:R-:W-:Y:S01]  /*121a0*/  HMMA.16816.F32.BF16 R28, R136.reuse, R130, R28 ;  /* 0x00000082881c723c */ /* 0x040fe2000004181c */
[----:B------:R-:W4:Y:S05]  /*121b0*/  LDSM.16.M88.4 R128, [R145+0x5400] ;  /* 0x005400009180783b */ /* 0x000f2a0000000200 */
[C---:B-1----:R-:W-:Y:S06]  /*121c0*/  HMMA.16816.F32.BF16 R8, R136.reuse, R140, R8 ;  /* 0x0000008c8808723c */ /* 0x042fec0000041808 */
[----:B------:R-:W-:Y:S01]  /*121d0*/  HMMA.16816.F32.BF16 R4, R136, R142, R4 ;  /* 0x0000008e8804723c */ /* 0x000fe20000041804 */
[----:B------:R-:W1:Y:S04]  /*121e0*/  LDSM.16.M88.4 R140, [R145+0x5c00] ;  /* 0x005c0000918c783b */ /* 0x000e680000000200 */
[----:B------:R-:W-:Y:S01]  /*121f0*/  LDSM.16.M88.4 R136, [R145+0x6000] ;  /* 0x006000009188783b */ /* 0x000fe20000000200 */
        /* <DEDUP_REMOVED lines=19> */
[C---:B------:R-:W-:Y:S01]  /*12330*/  HMMA.16816.F32.BF16 R28, R120.reuse, R138, R28 ;  /* 0x0000008a781c723c */ /* 0x040fe2000004181c */
[----:B------:R-:W3:Y:S05]  /*12340*/  LDSM.16.M88.4 R136, [R148+0x7000] ;  /* 0x007000009488783b */ /* 0x000eea0000000200 */
[C---:B----4-:R-:W-:Y:S06]  /*12350*/  HMMA.16816.F32.BF16 R16, R120.reuse, R128, R16 ;  /* 0x000000807810723c */ /* 0x050fec0000041810 */
[----:B------:R-:W-:Y:S01]  /*12360*/  HMMA.16816.F32.BF16 R12, R120, R130, R12 ;  /* 0x00000082780c723c */ /* 0x000fe2000004180c */
[----:B------:R-:W4:Y:S04]  /*12370*/  LDSM.16.M88.4 R128, [R148+0x7800] ;  /* 0x007800009480783b */ /* 0x000f280000000200 */
        /* <DEDUP_REMOVED lines=23> */
[----:B------:R-:W-:Y:S01]  /*124f0*/  HMMA.16816.F32.BF16 R12, R140, R138, R12 ;  /* 0x0000008a8c0c723c */ /* 0x000fe2000004180c */
[----:B------:R-:W3:Y:S05]  /*12500*/  LDSM.16.M88.4 R136, [R145+0x7c00] ;  /* 0x007c00009188783b */ /* 0x000eea0000000200 */
[C---:B----4-:R-:W-:Y:S06]  /*12510*/  HMMA.16816.F32.BF16 R116, R128.reuse, R120, R116 ;  /* 0x000000788074723c */ /* 0x050fec0000041874 */
[C---:B------:R-:W-:Y:S01]  /*12520*/  HMMA.16816.F32.BF16 R64, R128.reuse, R122, R64 ;  /* 0x0000007a8040723c */ /* 0x040fe20000041840 */
[----:B------:R-:W4:Y:S05]  /*12530*/  LDSM.16.M88.4 R120, [R145+0x8000] ;  /* 0x008000009178783b */ /* 0x000f2a0000000200 */
[C---:B-1----:R-:W-:Y:S06]  /*12540*/  HMMA.16816.F32.BF16 R48, R128.reuse, R132, R48 ;  /* 0x000000848030723c */ /* 0x042fec0000041830 */
[----:B------:R-:W-:Y:S01]  /*12550*/  HMMA.16816.F32.BF16 R44, R128, R134, R44 ;  /* 0x00000086802c723c */ /* 0x000fe2000004182c */
[----:B------:R-:W-:-:S04]  /*12560*/  LOP3.LUT R133, R3, 0x6, RZ, 0xc0, !PT ;  /* 0x0000000603857812 */ /* 0x000fc800078ec0ff */
[C---:B------:R-:W-:Y:S01]  /*12570*/  LOP3.LUT R132, R54.reuse, R133, RZ, 0xfc, !PT ;  /* 0x0000008536847212 */ /* 0x040fe200078efcff */
[----:B--2---:R-:W-:Y:S01]  /*12580*/  HMMA.16816.F32.BF16 R60, R128, R124, R60 ;  /* 0x0000007c803c723c */ /* 0x004fe2000004183c */
[----:B------:R-:W-:-:S03]  /*12590*/  LOP3.LUT R3, R54, 0x8, R133, 0xfe, !PT ;  /* 0x0000000836037812 */ /* 0x000fc600078efe85 */
[C---:B------:R-:W-:Y:S01]  /*125a0*/  VIADD R55, R132.reuse, 0x1 ;  /* 0x0000000184377836 */ /* 0x040fe20000000000 */
[CC--:B------:R-:W-:Y:S01]  /*125b0*/  ISETP.GE.AND P6, PT, R3.reuse, R52.reuse, PT ;  /* 0x000000340300720c */ /* 0x0c0fe20003fc6270 */
[C---:B------:R-:W-:Y:S01]  /*125c0*/  HMMA.16816.F32.BF16 R56, R128.reuse, R126, R56 ;  /* 0x0000007e8038723c */ /* 0x040fe20000041838 */
[-C--:B------:R-:W-:Y:S01]  /*125d0*/  ISETP.GE.AND P1, PT, R3, R53.reuse, PT ;  /* 0x000000350300720c */ /* 0x080fe20003f26270 */
[----:B------:R-:W1:Y:S01]  /*125e0*/  LDSM.16.M88.4 R124, [R145+0x8400] ;  /* 0x00840000917c783b */ /* 0x000e620000000200 */
[C---:B------:R-:W-:Y:S02]  /*125f0*/  ISETP.GE.AND P4, PT, R55.reuse, R52, PT ;  /* 0x000000343700720c */ /* 0x040fe40003f86270 */
[----:B------:R-:W-:Y:S01]  /*12600*/  ISETP.GE.AND P3, PT, R55, R53, PT ;  /* 0x000000353700720c */ /* 0x000fe20003f66270 */
[----:B------:R-:W-:Y:S01]  /*12610*/  VIADD R55, R132, 0x9 ;  /* 0x0000000984377836 */ /* 0x000fe20000000000 */
[----:B------:R-:W-:Y:S01]  /*12620*/  LOP3.LUT R3, R54, 0x10, R133, 0xfe, !PT ;  /* 0x0000001036037812 */ /* 0x000fe200078efe85 */
[----:B---3--:R-:W-:Y:S01]  /*12630*/  HMMA.16816.F32.BF16 R40, R128, R136, R40 ;  /* 0x000000888028723c */ /* 0x008fe20000041828 */
[----:B------:R-:W-:-:S02]  /*12640*/  FSEL R135, R117, -INF , !P4 ;  /* 0xff80000075877808 */ /* 0x000fc40006000000 */
[----:B------:R-:W-:Y:S02]  /*12650*/  FSEL R141, R119, -INF , !P3 ;  /* 0xff800000778d7808 */ /* 0x000fe40005800000 */
[CC--:B------:R-:W-:Y:S01]  /*12660*/  ISETP.GE.AND P5, PT, R3.reuse, R52.reuse, PT ;  /* 0x000000340300720c */ /* 0x0c0fe20003fa6270 */
[C---:B------:R-:W-:Y:S01]  /*12670*/  HMMA.16816.F32.BF16 R36, R128.reuse, R138, R36 ;  /* 0x0000008a8024723c */ /* 0x040fe20000041824 */
[-C--:B------:R-:W-:Y:S02]  /*12680*/  ISETP.GE.AND P4, PT, R3, R53.reuse, PT ;  /* 0x000000350300720c */ /* 0x080fe40003f86270 */
[C---:B------:R-:W-:Y:S02]  /*12690*/  ISETP.GE.AND P3, PT, R55.reuse, R52, PT ;  /* 0x000000343700720c */ /* 0x040fe40003f66270 */
[----:B------:R-:W-:Y:S01]  /*126a0*/  FSEL R239, R64, -INF , !P6 ;  /* 0xff80000040ef7808 */ /* 0x000fe20007000000 */
[----:B------:R-:W-:Y:S01]  /*126b0*/  VIADD R64, R132, 0x11 ;  /* 0x0000001184407836 */ /* 0x000fe20000000000 */
[----:B------:R-:W-:Y:S01]  /*126c0*/  LOP3.LUT R3, R54, 0x18, R133, 0xfe, !PT ;  /* 0x0000001836037812 */ /* 0x000fe200078efe85 */
[----:B----4-:R-:W-:Y:S01]  /*126d0*/  HMMA.16816.F32.BF16 R32, R128, R120, R32 ;  /* 0x000000788020723c */ /* 0x010fe20000041820 */
[----:B------:R-:W-:-:S02]  /*126e0*/  ISETP.GE.AND P6, PT, R55, R53, PT ;  /* 0x000000353700720c */ /* 0x000fc40003fc6270 */
[----:B------:R-:W-:Y:S02]  /*126f0*/  FSEL R235, R66, -INF , !P1 ;  /* 0xff80000042eb7808 */ /* 0x000fe40004800000 */
[----:B------:R-:W-:Y:S01]  /*12700*/  FSEL R237, R65, -INF , !P3 ;  /* 0xff80000041ed7808 */ /* 0x000fe20005800000 */
[----:B------:R-:W-:Y:S01]  /*12710*/  HMMA.16816.F32.BF16 R28, R128, R122, R28 ;  /* 0x0000007a801c723c */ /* 0x000fe2000004181c */
[----:B------:R-:W-:Y:S01]  /*12720*/  FSEL R229, R60, -INF , !P5 ;  /* 0xff8000003ce57808 */ /* 0x000fe20006800000 */
[----:B------:R-:W-:Y:S01]  /*12730*/  VIADD R60, R132, 0x19 ;  /* 0x00000019843c7836 */ /* 0x000fe20000000000 */
[C---:B------:R-:W-:Y:S02]  /*12740*/  ISETP.GE.AND P1, PT, R3.reuse, R52, PT ;  /* 0x000000340300720c */ /* 0x040fe40003f26270 */
[----:B------:R-:W-:Y:S02]  /*12750*/  ISETP.GE.AND P3, PT, R3, R53, PT ;  /* 0x000000350300720c */ /* 0x000fe40003f66270 */
[----:B------:R-:W-:-:S02]  /*12760*/  LOP3.LUT R3, R54, 0x20, R133, 0xfe, !PT ;  /* 0x0000002036037812 */ /* 0x000fc400078efe85 */
[----:B------:R-:W-:Y:S02]  /*12770*/  ISETP.GE.AND P5, PT, R64, R53, PT ;  /* 0x000000354000720c */ /* 0x000fe40003fa6270 */
[----:B------:R-:W-:Y:S02]  /*12780*/  FSEL R55, R67, -INF , !P6 ;  /* 0xff80000043377808 */ /* 0x000fe40007000000 */
[----:B------:R-:W-:Y:S01]  /*12790*/  FSEL R67, R62, -INF , !P4 ;  /* 0xff8000003e437808 */ /* 0x000fe20006000000 */
[C---:B-1----:R-:W-:Y:S01]  /*127a0*/  HMMA.16816.F32.BF16 R24, R128.reuse, R124, R24 ;  /* 0x0000007c8018723c */ /* 0x042fe20000041818 */
[----:B------:R-:W-:Y:S01]  /*127b0*/  FSEL R233, R56, -INF , !P1 ;  /* 0xff80000038e97808 */ /* 0x000fe20004800000 */
[----:B------:R-:W-:Y:S01]  /*127c0*/  VIADD R56, R132, 0x21 ;  /* 0x0000002184387836 */ /* 0x000fe20000000000 */
[-C--:B------:R-:W-:Y:S02]  /*127d0*/  ISETP.GE.AND P6, PT, R64, R52.reuse, PT ;  /* 0x000000344000720c */ /* 0x080fe40003fc6270 */
[----:B------:R-:W-:Y:S01]  /*127e0*/  ISETP.GE.AND P4, PT, R3, R52, PT ;  /* 0x000000340300720c */ /* 0x000fe20003f86270 */
[----:B------:R-:W-:Y:S01]  /*127f0*/  HMMA.16816.F32.BF16 R20, R128, R126, R20 ;  /* 0x0000007e8014723c */ /* 0x000fe20000041814 */
[----:B------:R-:W-:-:S02]  /*12800*/  FSEL R65, R63, -INF , !P5 ;  /* 0xff8000003f417808 */ /* 0x000fc40006800000 */
[C---:B------:R-:W-:Y:S02]  /*12810*/  ISETP.GE.AND P1, PT, R60.reuse, R53, PT ;  /* 0x000000353c00720c */ /* 0x040fe40003f26270 */
[----:B------:R-:W-:Y:S02]  /*12820*/  ISETP.GE.AND P5, PT, R60, R52, PT ;  /* 0x000000343c00720c */ /* 0x000fe40003fa6270 */
[----:B------:R-:W-:Y:S02]  /*12830*/  FSEL R231, R61, -INF , !P6 ;  /* 0xff8000003de77808 */ /* 0x000fe40007000000 */
[----:B------:R-:W-:Y:S02]  /*12840*/  FSEL R63, R59, -INF , !P1 ;  /* 0xff8000003b3f7808 */ /* 0x000fe40004800000 */
[----:B------:R-:W-:Y:S01]  /*12850*/  FSEL R219, R48, -INF , !P4 ;  /* 0xff80000030db7808 */ /* 0x000fe20006000000 */
[----:B------:R-:W-:Y:S01]  /*12860*/  VIADD R48, R132, 0x29 ;  /* 0x0000002984307836 */ /* 0x000fe20000000000 */
[----:B------:R-:W-:-:S02]  /*12870*/  FSEL R61, R58, -INF , !P3 ;  /* 0xff8000003a3d7808 */ /* 0x000fc40005800000 */
[----:B------:R-:W-:Y:S02]  /*12880*/  FSEL R227, R57, -INF , !P5 ;  /* 0xff80000039e37808 */ /* 0x000fe40006800000 */
[C---:B------:R-:W-:Y:S02]  /*12890*/  ISETP.GE.AND P1, PT, R56.reuse, R52, PT ;  /* 0x000000343800720c */ /* 0x040fe40003f26270 */
[-C--:B------:R-:W-:Y:S02]  /*128a0*/  ISETP.GE.AND P4, PT, R56, R53.reuse, PT ;  /* 0x000000353800720c */ /* 0x080fe40003f86270 */
[----:B------:R-:W1:Y:S01]  /*128b0*/  LDSM.16.M88.4 R56, [R145+0x8800] ;  /* 0x008800009138783b */ /* 0x000e620000000200 */
[----:B------:R-:W-:Y:S02]  /*128c0*/  ISETP.GE.AND P6, PT, R3, R53, PT ;  /* 0x000000350300720c */ /* 0x000fe40003fc6270 */
[----:B------:R-:W-:Y:S02]  /*128d0*/  LOP3.LUT R3, R54, 0x28, R133, 0xfe, !PT ;  /* 0x0000002836037812 */ /* 0x000fe400078efe85 */
[----:B------:R-:W-:-:S02]  /*128e0*/  FSEL R217, R50, -INF , !P6 ;  /* 0xff80000032d97808 */ /* 0x000fc40007000000 */
[CC--:B------:R-:W-:Y:S02]  /*128f0*/  ISETP.GE.AND P3, PT, R3.reuse, R52.reuse, PT ;  /* 0x000000340300720c */ /* 0x0c0fe40003f66270 */
[----:B------:R-:W-:Y:S02]  /*12900*/  ISETP.GE.AND P5, PT, R3, R53, PT ;  /* 0x000000350300720c */ /* 0x000fe40003fa6270 */
[----:B------:R-:W-:Y:S02]  /*12910*/  LOP3.LUT R3, R54, 0x30, R133, 0xfe, !PT ;  /* 0x0000003036037812 */ /* 0x000fe400078efe85 */
[----:B------:R-:W-:Y:S02]  /*12920*/  FSEL R223, R49, -INF , !P1 ;  /* 0xff80000031df7808 */ /* 0x000fe40004800000 */
[----:B------:R-:W-:Y:S02]  /*12930*/  FSEL R215, R51, -INF , !P4 ;  /* 0xff80000033d77808 */ /* 0x000fe40006000000 */
[----:B------:R-:W-:Y:S01]  /*12940*/  FSEL R225, R44, -INF , !P3 ;  /* 0xff8000002ce17808 */ /* 0x000fe20005800000 */
[----:B------:R-:W-:Y:S01]  /*12950*/  VIADD R44, R132, 0x31 ;  /* 0x00000031842c7836 */ /* 0x000fe20000000000 */
[----:B------:R-:W-:-:S02]  /*12960*/  ISETP.GE.AND P6, PT, R3, R52, PT ;  /* 0x000000340300720c */ /* 0x000fc40003fc6270 */
[-C--:B------:R-:W-:Y:S02]  /*12970*/  ISETP.GE.AND P1, PT, R3, R53.reuse, PT ;  /* 0x000000350300720c */ /* 0x080fe40003f26270 */
[C---:B------:R-:W-:Y:S02]  /*12980*/  ISETP.GE.AND P4, PT, R48.reuse, R52, PT ;  /* 0x000000343000720c */ /* 0x040fe40003f86270 */
[----:B------:R-:W-:Y:S02]  /*12990*/  ISETP.GE.AND P3, PT, R48, R53, PT ;  /* 0x000000353000720c */ /* 0x000fe40003f66270 */
[----:B------:R-:W-:Y:S02]  /*129a0*/  LOP3.LUT R3, R54, 0x38, R133, 0xfe, !PT ;  /* 0x0000003836037812 */ /* 0x000fe400078efe85 */
[----:B------:R-:W-:Y:S02]  /*129b0*/  FSEL R213, R46, -INF , !P5 ;  /* 0xff8000002ed57808 */ /* 0x000fe40006800000 */
[----:B------:R-:W-:-:S02]  /*129c0*/  FSEL R221, R45, -INF , !P4 ;  /* 0xff8000002ddd7808 */ /* 0x000fc40006000000 */
[----:B------:R-:W-:Y:S02]  /*129d0*/  FSEL R211, R47, -INF , !P3 ;  /* 0xff8000002fd37808 */ /* 0x000fe40005800000 */
[----:B------:R-:W-:Y:S01]  /*129e0*/  FSEL R203, R40, -INF , !P6 ;  /* 0xff80000028cb7808 */ /* 0x000fe20007000000 */
[----:B------:R-:W-:Y:S01]  /*129f0*/  VIADD R40, R132, 0x39 ;  /* 0x0000003984287836 */ /* 0x000fe20000000000 */
[CC--:B------:R-:W-:Y:S02]  /*12a00*/  ISETP.GE.AND P5, PT, R3.reuse, R52.reuse, PT ;  /* 0x000000340300720c */ /* 0x0c0fe40003fa6270 */
[----:B------:R-:W-:Y:S01]  /*12a10*/  ISETP.GE.AND P4, PT, R3, R53, PT ;  /* 0x000000350300720c */ /* 0x000fe20003f86270 */
[----:B-1----:R-:W-:Y:S01]  /*12a20*/  HMMA.16816.F32.BF16 R120, R128, R56, R16 ;  /* 0x000000388078723c */ /* 0x002fe20000041810 */
[----:B------:R-:W1:Y:S01]  /*12a30*/  LDSM.16.M88.4 R16, [R145+0x8c00] ;  /* 0x008c00009110783b */ /* 0x000e620000000200 */
[----:B------:R-:W-:Y:S01]  /*12a40*/  ISETP.GE.AND P3, PT, R44, R52, PT ;  /* 0x000000342c00720c */ /* 0x000fe20003f66270 */
[----:B------:R-:W-:-:S04]  /*12a50*/  DEPBAR.LE SB0, 0x0 ;  /* 0x000080000000791a */ /* 0x000fc80000000000 */
[----:B------:R-:W-:Y:S01]  /*12a60*/  ISETP.GE.AND P6, PT, R44, R53, PT ;  /* 0x000000352c00720c */ /* 0x000fe20003fc6270 */
[----:B------:R-:W-:Y:S01]  /*12a70*/  HMMA.16816.F32.BF16 R12, R128, R58, R12 ;  /* 0x0000003a800c723c */ /* 0x000fe2000004180c */
[----:B------:R-:W-:Y:S02]  /*12a80*/  LOP3.LUT R3, R54, 0x40, R133, 0xfe, !PT ;  /* 0x0000004036037812 */ /* 0x000fe400078efe85 */
[----:B------:R-:W-:Y:S02]  /*12a90*/  FSEL R201, R42, -INF , !P1 ;  /* 0xff8000002ac97808 */ /* 0x000fe40004800000 */
[----:B------:R-:W-:Y:S02]  /*12aa0*/  FSEL R205, R41, -INF , !P3 ;  /* 0xff80000029cd7808 */ /* 0x000fe40005800000 */
[----:B------:R-:W-:Y:S02]  /*12ab0*/  FSEL R199, R43, -INF , !P6 ;  /* 0xff8000002bc77808 */ /* 0x000fe40007000000 */
[----:B------:R-:W-:Y:S01]  /*12ac0*/  FSEL R207, R36, -INF , !P5 ;  /* 0xff80000024cf7808 */ /* 0x000fe20006800000 */
[----:B------:R-:W-:Y:S01]  /*12ad0*/  VIADD R36, R132, 0x41 ;  /* 0x0000004184247836 */ /* 0x000fe20000000000 */
[----:B------:R-:W-:Y:S01]  /*12ae0*/  BAR.SYNC.DEFER_BLOCKING 0x0 ;  /* 0x0000000000007b1d */ /* 0x000fe20000010000 */
        /* <DEDUP_REMOVED lines=11> */
[-C--:B------:R-:W-:Y:S01]  /*12ba0*/  ISETP.GE.AND P6, PT, R3, R53.reuse, PT ;  /* 0x000000350300720c */ /* 0x080fe20003fc6270 */
[----:B-1----:R-:W-:Y:S01]  /*12bb0*/  HMMA.16816.F32.BF16 R8, R128, R16, R8 ;  /* 0x000000108008723c */ /* 0x002fe20000041808 */
[C---:B------:R-:W-:Y:S02]  /*12bc0*/  ISETP.GE.AND P5, PT, R36.reuse, R52, PT ;  /* 0x000000342400720c */ /* 0x040fe40003fa6270 */
[----:B------:R-:W-:-:S02]  /*12bd0*/  ISETP.GE.AND P1, PT, R36, R53, PT ;  /* 0x000000352400720c */ /* 0x000fc40003f26270 */
[----:B------:R-:W-:Y:S01]  /*12be0*/  LOP3.LUT R3, R54, 0x50, R133, 0xfe, !PT ;  /* 0x0000005036037812 */ /* 0x000fe200078efe85 */
[----:B------:R-:W-:Y:S01]  /*12bf0*/  HMMA.16816.F32.BF16 R4, R128, R18, R4 ;  /* 0x000000128004723c */ /* 0x000fe20000041804 */
[----:B------:R-:W-:Y:S01]  /*12c00*/  FSEL R185, R34, -INF , !P3 ;  /* 0xff80000022b97808 */ /* 0x000fe20005800000 */
[C---:B------:R-:W-:Y:S01]  /*12c10*/  VIADD R17, R132.reuse, 0x69 ;  /* 0x0000006984117836 */ /* 0x040fe20000000000 */
[----:B------:R-:W-:Y:S01]  /*12c20*/  FSEL R193, R33, -INF , !P5 ;  /* 0xff80000021c17808 */ /* 0x000fe20006800000 */
[----:B------:R-:W-:Y:S01]  /*12c30*/  VIADD R16, R132, 0x71 ;  /* 0x0000007184107836 */ /* 0x000fe20000000000 */
        /* <DEDUP_REMOVED lines=11> */
[CC--:B------:R-:W-:Y:S02]  /*12cf0*/  ISETP.GE.AND P6, PT, R3.reuse, R52.reuse, PT ;  /* 0x000000340300720c */ /* 0x0c0fe40003fc6270 */
[----:B------:R-:W-:Y:S02]  /*12d00*/  ISETP.GE.AND P1, PT, R3, R53, PT ;  /* 0x000000350300720c */ /* 0x000fe40003f26270 */
[----:B------:R-:W-:Y:S02]  /*12d10*/  ISETP.GE.AND P4, PT, R28, R52, PT ;  /* 0x000000341c00720c */ /* 0x000fe40003f86270 */
[----:B------:R-:W-:Y:S02]  /*12d20*/  LOP3.LUT R3, R54, 0x60, R133, 0xfe, !PT ;  /* 0x0000006036037812 */ /* 0x000fe400078efe85 */
[----:B------:R-:W-:-:S02]  /*12d30*/  FSEL R169, R26, -INF , !P5 ;  /* 0xff8000001aa97808 */ /* 0x000fc40006800000 */
[----:B------:R-:W-:Y:S02]  /*12d40*/  FSEL R173, R25, -INF , !P4 ;  /* 0xff80000019ad7808 */ /* 0x000fe40006000000 */
[----:B------:R-:W-:Y:S02]  /*12d50*/  FSEL R171, R24, -INF , !P3 ;  /* 0xff80000018ab7808 */ /* 0x000fe40005800000 */
[C---:B------:R-:W-:Y:S02]  /*12d60*/  ISETP.GE.AND P5, PT, R3.reuse, R52, PT ;  /* 0x000000340300720c */ /* 0x040fe40003fa6270 */
[-C--:B------:R-:W-:Y:S01]  /*12d70*/  ISETP.GE.AND P4, PT, R3, R53.reuse, PT ;  /* 0x000000350300720c */ /* 0x080fe20003f86270 */
[----:B------:R-:W-:Y:S01]  /*12d80*/  VIADD R3, R132, 0x59 ;  /* 0x0000005984037836 */ /* 0x000fe20000000000 */
[----:B------:R-:W-:Y:S02]  /*12d90*/  ISETP.GE.AND P3, PT, R28, R53, PT ;  /* 0x000000351c00720c */ /* 0x000fe40003f66270 */
[----:B------:R-:W-:Y:S01]  /*12da0*/  FSEL R163, R22, -INF , !P1 ;  /* 0xff80000016a37808 */ /* 0x000fe20004800000 */
[----:B------:R-:W-:Y:S01]  /*12db0*/  VIADD R22, R132, 0x61 ;  /* 0x0000006184167836 */ /* 0x000fe20000000000 */
[----:B------:R-:W-:-:S02]  /*12dc0*/  LOP3.LUT R24, R54, 0x68, R133, 0xfe, !PT ;  /* 0x0000006836187812 */ /* 0x000fc400078efe85 */
[----:B------:R-:W-:Y:S02]  /*12dd0*/  FSEL R167, R27, -INF , !P3 ;  /* 0xff8000001ba77808 */ /* 0x000fe40005800000 */
[----:B------:R-:W-:Y:S02]  /*12de0*/  FSEL R177, R20, -INF , !P6 ;  /* 0xff80000014b17808 */ /* 0x000fe40007000000 */
[CC--:B------:R-:W-:Y:S02]  /*12df0*/  ISETP.GE.AND P3, PT, R3.reuse, R52.reuse, PT ;  /* 0x000000340300720c */ /* 0x0c0fe40003f66270 */
[----:B------:R-:W-:Y:S02]  /*12e00*/  ISETP.GE.AND P6, PT, R3, R53, PT ;  /* 0x000000350300720c */ /* 0x000fe40003fc6270 */
[----:B------:R-:W-:Y:S02]  /*12e10*/  FSEL R3, R120, -INF , !P5 ;  /* 0xff80000078037808 */ /* 0x000fe40006800000 */
[----:B------:R-:W-:-:S02]  /*12e20*/  ISETP.GE.AND P1, PT, R24, R52, PT ;  /* 0x000000341800720c */ /* 0x000fc40003f26270 */
[----:B------:R-:W-:Y:S02]  /*12e30*/  ISETP.GE.AND P5, PT, R22, R53, PT ;  /* 0x000000351600720c */ /* 0x000fe40003fa6270 */
[----:B------:R-:W-:Y:S02]  /*12e40*/  LOP3.LUT R20, R54, 0x70, R133, 0xfe, !PT ;  /* 0x0000007036147812 */ /* 0x000fe400078efe85 */
[----:B------:R-:W-:Y:S02]  /*12e50*/  FSEL R119, R122, -INF , !P4 ;  /* 0xff8000007a777808 */ /* 0x000fe40006000000 */
[----:B------:R-:W-:Y:S02]  /*12e60*/  FSEL R117, R123, -INF , !P5 ;  /* 0xff8000007b757808 */ /* 0x000fe40006800000 */
[----:B------:R-:W-:Y:S02]  /*12e70*/  FSEL R120, R12, -INF , !P1 ;  /* 0xff8000000c787808 */ /* 0x000fe40004800000 */
[----:B------:R-:W-:-:S02]  /*12e80*/  FSEL R175, R21, -INF , !P3 ;  /* 0xff80000015af7808 */ /* 0x000fc40005800000 */
[----:B------:R-:W-:Y:S02]  /*12e90*/  FSEL R157, R23, -INF , !P6 ;  /* 0xff800000179d7808 */ /* 0x000fe40007000000 */
[-C--:B------:R-:W-:Y:S02]  /*12ea0*/  ISETP.GE.AND P4, PT, R20, R52.reuse, PT ;  /* 0x000000341400720c */ /* 0x080fe40003f86270 */
[CC--:B------:R-:W-:Y:S02]  /*12eb0*/  ISETP.GE.AND P5, PT, R17.reuse, R52.reuse, PT ;  /* 0x000000341100720c */ /* 0x0c0fe40003fa6270 */
[-C--:B------:R-:W-:Y:S02]  /*12ec0*/  ISETP.GE.AND P1, PT, R17, R53.reuse, PT ;  /* 0x000000351100720c */ /* 0x080fe40003f26270 */
[----:B------:R-:W-:Y:S02]  /*12ed0*/  ISETP.GE.AND P3, PT, R24, R53, PT ;  /* 0x000000351800720c */ /* 0x000fe40003f66270 */
[----:B------:R-:W-:-:S02]  /*12ee0*/  ISETP.GE.AND P6, PT, R22, R52, PT ;  /* 0x000000341600720c */ /* 0x000fc40003fc6270 */
[----:B------:R-:W-:Y:S02]  /*12ef0*/  FSEL R143, R13, -INF , !P5 ;  /* 0xff8000000d8f7808 */ /* 0x000fe40006800000 */
[----:B------:R-:W-:Y:S02]  /*12f00*/  FSEL R124, R15, -INF , !P1 ;  /* 0xff8000000f7c7808 */ /* 0x000fe40004800000 */
[----:B------:R-:W-:Y:S02]  /*12f10*/  FSEL R127, R8, -INF , !P4 ;  /* 0xff800000087f7808 */ /* 0x000fe40006000000 */
[----:B------:R-:W-:Y:S02]  /*12f20*/  FSEL R121, R121, -INF , !P6 ;  /* 0xff80000079797808 */ /* 0x000fe40007000000 */
[----:B------:R-:W-:Y:S02]  /*12f30*/  FSEL R125, R14, -INF , !P3 ;  /* 0xff8000000e7d7808 */ /* 0x000fe40005800000 */
[----:B------:R-:W-:-:S02]  /*12f40*/  ISETP.GE.AND P5, PT, R16, R53, PT ;  /* 0x000000351000720c */ /* 0x000fc40003fa6270 */
[CC--:B------:R-:W-:Y:S02]  /*12f50*/  ISETP.GE.AND P1, PT, R132.reuse, R52.reuse, PT ;  /* 0x000000348400720c */ /* 0x0c0fe40003f26270 */
[CC--:B------:R-:W-:Y:S01]  /*12f60*/  ISETP.GE.AND P4, PT, R132.reuse, R53.reuse, PT ;  /* 0x000000358400720c */ /* 0x0c0fe20003f86270 */
[----:B------:R-:W-:Y:S01]  /*12f70*/  VIADD R132, R132, 0x79 ;  /* 0x0000007984847836 */ /* 0x000fe20000000000 */
[----:B------:R-:W-:Y:S02]  /*12f80*/  ISETP.GE.AND P6, PT, R20, R53, PT ;  /* 0x000000351400720c */ /* 0x000fe40003fc6270 */
[----:B------:R-:W-:Y:S02]  /*12f90*/  ISETP.GE.AND P3, PT, R16, R52, PT ;  /* 0x000000341000720c */ /* 0x000fe40003f66270 */
        /* <DEDUP_REMOVED lines=9> */
[----:B------:R-:W-:Y:S02]  /*13030*/  FSEL R9, R118, -INF , !P4 ;  /* 0xff80000076097808 */ /* 0x000fe40006000000 */
[----:B------:R-:W-:Y:S02]  /*13040*/  FSEL R129, R4, -INF , !P6 ;  /* 0xff80000004817808 */ /* 0x000fe40007000000 */
[----:B------:R-:W-:Y:S02]  /*13050*/  FSEL R128, R5, -INF , !P5 ;  /* 0xff80000005807808 */ /* 0x000fe40006800000 */
[----:B------:R-:W-:Y:S02]  /*13060*/  FSEL R118, R6, -INF , !P3 ;  /* 0xff80000006767808 */ /* 0x000fe40005800000 */
[----:B------:R-:W-:Y:S01]  /*13070*/  FSEL R116, R7, -INF , !P1 ;  /* 0xff80000007747808 */ /* 0x000fe20004800000 */
[----:B------:R-:W-:Y:S06]  /*13080*/  @!P0 BRA `(.L_x_2178) ;  /* 0x0000000400748947 */ /* 0x000fec0003800000 */
[----:B------:R-:W-:Y:S05]  /*13090*/  @!P2 BRA `(.L_x_2179) ;  /* 0x0000000000eca947 */ /* 0x000fea0003800000 */
[----:B------:R-:W1:Y:S01]  /*130a0*/  LDC R5, c[0x0][0x380] ;  /* 0x0000e000ff057b82 */ /* 0x000e620000000800 */
[C---:B------:R-:W-:Y:S01]  /*130b0*/  IADD3 R12, R54.reuse, -0x80, RZ ;  /* 0xffffff80360c7810 */ /* 0x040fe20007ffe0ff */
[----:B------:R-:W-:Y:S01]  /*130c0*/  ULDC.64 UR10, c[0x0][0x248] ;  /* 0x00009200000a7ab9 */ /* 0x000fe20000000a00 */
[----:B------:R-:W-:Y:S01]  /*130d0*/  IABS R8, R54 ;  /* 0x0000003600087213 */ /* 0x000fe20000000000 */
[----:B------:R-:W-:Y:S01]  /*130e0*/  ULDC.64 UR4, c[0x0][0x230] ;  /* 0x00008c0000047ab9 */ /* 0x000fe20000000a00 */
        /* <DEDUP_REMOVED lines=28> */
[----:B------:R-:W-:Y:S02]  /*132b0*/  ISETP.NE.AND P1, PT, R5, RZ, PT ;  /* 0x000000ff0500720c */ /* 0x000fe40003f25270 */
[----:B------:R-:W-:-:S07]  /*132c0*/  LOP3.LUT R4, RZ, R5, RZ, 0x33, !PT ;  /* 0x00000005ff047212 */ /* 0x000fce00078e33ff */
        /* <DEDUP_REMOVED lines=11> */
[----:B------:R-:W-:-:S05]  /*13380*/  IMAD R7, R4, R5, -0x80 ;  /* 0xffffff8004077424 */ /* 0x000fca00078e0205 */
[----:B------:R-:W-:-:S05]  /*13390*/  SHF.R.S32.HI R4, RZ, 0x1f, R7 ;  /* 0x0000001fff047819 */ /* 0x000fca0000011407 */
[----:B------:R-:W-:-:S04]  /*133a0*/  IMAD R4, R4, UR10, RZ ;  /* 0x0000000a04047c24 */ /* 0x000fc8000f8e02ff */
[C---:B------:R-:W-:Y:S02]  /*133b0*/  IMAD R4, R7.reuse, UR11, R4 ;  /* 0x0000000b07047c24 */ /* 0x040fe4000f8e0204 */
[----:B--2---:R-:W-:Y:S02]  /*133c0*/  IMAD.IADD R6, R6, 0x1, -R13 ;  /* 0x0000000106067824 */ /* 0x004fe400078e0a0d */
[----:B------:R-:W-:-:S03]  /*133d0*/  IMAD.WIDE.U32 R12, R7, UR10, RZ ;  /* 0x0000000a070c7c25 */ /* 0x000fc6000f8e00ff */
[----:B------:R-:W-:Y:S02]  /*133e0*/  SHF.R.S32.HI R5, RZ, 0x1f, R6 ;  /* 0x0000001fff057819 */ /* 0x000fe40000011406 */
[----:B------:R-:W-:-:S03]  /*133f0*/  IADD3 R13, R13, R4, RZ ;  /* 0x000000040d0d7210 */ /* 0x000fc60007ffe0ff */
[----:B------:R-:W-:-:S04]  /*13400*/  IMAD R5, R5, UR4, RZ ;  /* 0x0000000405057c24 */ /* 0x000fc8000f8e02ff */
[C---:B------:R-:W-:Y:S02]  /*13410*/  IMAD R5, R6.reuse, UR5, R5 ;  /* 0x0000000506057c24 */ /* 0x040fe4000f8e0205 */
[----:B------:R-:W-:-:S04]  /*13420*/  IMAD.WIDE.U32 R6, R6, UR4, R12 ;  /* 0x0000000406067c25 */ /* 0x000fc8000f8e000c */
[----:B------:R-:W-:Y:S01]  /*13430*/  IMAD.IADD R4, R7, 0x1, R5 ;  /* 0x0000000107047824 */ /* 0x000fe200078e0205 */
[----:B------:R-:W-:Y:S06]  /*13440*/  BRA `(.L_x_2180) ;  /* 0x0000000000107947 */ /* 0x000fec0003800000 */
.L_x_2179:
[----:B------:R-:W-:Y:S02]  /*13450*/  ULDC UR10, c[0x0][0x248] ;  /* 0x00009200000a7ab9 */ /* 0x000fe40000000800 */
[----:B------:R-:W-:-:S06]  /*13460*/  USHF.L.U32 UR4, UR10, 0x7, URZ ;  /* 0x000000070a047899 */ /* 0x000fcc000800063f */
[----:B------:R-:W-:-:S04]  /*13470*/  IADD3 R6, RZ, -UR4, RZ ;  /* 0x80000004ff067c10 */ /* 0x000fc8000fffe0ff */
[----:B------:R-:W-:-:S07]  /*13480*/  SHF.R.S32.HI R4, RZ, 0x1f, R6 ;  /* 0x0000001fff047819 */ /* 0x000fce0000011406 */
.L_x_2180:
[----:B------:R-:W-:Y:S01]  /*13490*/  USHF.L.U32 UR4, UR10, 0x6, URZ ;  /* 0x000000060a047899 */ /* 0x000fe2000800063f */
[C---:B------:R-:W-:Y:S01]  /*134a0*/  LEA R156, P0, R6.reuse, R156, 0x1 ;  /* 0x0000009c069c7211 */ /* 0x040fe200078008ff */
[----:B------:R-:W-:Y:S02]  /*134b0*/  ULDC UR5, c[0x0][0x24c] ;  /* 0x0000930000057ab9 */ /* 0x000fe40000000800 */
[----:B------:R-:W-:Y:S01]  /*134c0*/  USHF.L.U64.HI UR5, UR10, 0x6, UR5 ;  /* 0x000000060a057899 */ /* 0x000fe20008010205 */
[----:B------:R-:W-:Y:S01]  /*134d0*/  LEA.HI.X R155, R6, R155, R4, 0x1, P0 ;  /* 0x0000009b069b7211 */ /* 0x000fe200000f0c04 */
[----:B------:R-:W-:Y:S01]  /*134e0*/  IMAD.MOV.U32 R14, RZ, RZ, R156 ;  /* 0x000000ffff0e7224 */ /* 0x000fe200078e009c */
[----:B------:R-:W-:-:S03]  /*134f0*/  IADD3 R12, P0, R156, UR4, RZ ;  /* 0x000000049c0c7c10 */ /* 0x000fc6000ff1e0ff */
        /* <DEDUP_REMOVED lines=8> */
[----:B------:R-:W-:Y:S01]  /*13580*/  IADD3 R4, P0, R6, UR4, RZ ;  /* 0x0000000406047c10 */ /* 0x000fe2000ff1e0ff */
[----:B------:R1:W-:Y:S03]  /*13590*/  LDGSTS.E.BYPASS.LTC128B.128 [R154+0x5000], desc[UR6][R14.64+0x40] ;  /* 0x050000400e9a7fae */ /* 0x0003e6000b901d46 */
        /* <DEDUP_REMOVED lines=12> */
.L_x_2178:
[----:B-1----:R-:W-:Y:S01]  /*13660*/  FMNMX.FTZ R6, R2, R11, !PT ;  /* 0x0000000b02067209 */ /* 0x002fe20007810000 */
        /* <DEDUP_REMOVED lines=87> */
[----:B------:R-:W-:Y:S01]  /*13be0*/  FMUL.FTZ R2, R2, UR8 ;  /* 0x0000000802027c20 */ /* 0x000fe20008410000 */
[----:B------:R-:W-:Y:S01]  /*13bf0*/  FSEL R5, R137, RZ, P0 ;  /* 0x000000ff89057208 */ /* 0x000fe20000000000 */
[----:B------:R-:W-:Y:S01]  /*13c00*/  MUFU.EX2 R140, R140 ;  /* 0x0000008c008c7308 */ /* 0x000fe20000000800 */
[----:B------:R-:W-:Y:S01]  /*13c10*/  FSEL R132, R132, RZ, P0 ;  /* 0x000000ff84847208 */ /* 0x000fe20000000000 */
[--C-:B------:R-:W-:Y:S01]  /*13c20*/  FFMA.FTZ R168, R171, UR8, -R138.reuse ;  /* 0x00000008aba87c23 */ /* 0x100fe2000801088a */
[--C-:B------:R-:W-:Y:S01]  /*13c30*/  FFMA.FTZ R173, R173, UR8, -R138.reuse ;  /* 0x00000008adad7c23 */ /* 0x100fe2000801088a */
[----:B------:R-:W-:Y:S01]  /*13c40*/  FADD.FTZ R0, R0, -R5 ;  /* 0x8000000500007221 */ /* 0x000fe20000010000 */
[----:B------:R-:W-:Y:S01]  /*13c50*/  FFMA.FTZ R166, R177, UR8, -R138 ;  /* 0x00000008b1a67c23 */ /* 0x000fe2000801088a */
[--C-:B------:R-:W-:Y:S01]  /*13c60*/  FFMA.FTZ R133, R9, UR8, -R132.reuse ;  /* 0x0000000809857c23 */ /* 0x100fe20008010884 */
[--C-:B------:R-:W-:Y:S01]  /*13c70*/  FFMA.FTZ R131, R141, UR8, -R132.reuse ;  /* 0x000000088d837c23 */ /* 0x100fe20008010884 */
[----:B------:R-:W1:Y:S01]  /*13c80*/  LDSM.16.MT88.4 R8, [R146+0x9000] ;  /* 0x009000009208783b */ /* 0x000e620000004200 */
[--C-:B------:R-:W-:Y:S01]  /*13c90*/  FFMA.FTZ R141, R55, UR8, -R132.reuse ;  /* 0x00000008378d7c23 */ /* 0x100fe20008010884 */
[--C-:B------:R-:W-:Y:S01]  /*13ca0*/  FFMA.FTZ R130, R235, UR8, -R132.reuse ;  /* 0x00000008eb827c23 */ /* 0x100fe20008010884 */
[----:B------:R-:W-:Y:S01]  /*13cb0*/  FMUL.FTZ R0, R0, UR8 ;  /* 0x0000000800007c20 */ /* 0x000fe20008410000 */
[----:B------:R-:W2:Y:S01]  /*13cc0*/  LDSM.16.MT88.4 R52, [R144+0xd000] ;  /* 0x00d000009034783b */ /* 0x000ea20000004200 */
[----:B------:R-:W3:Y:S01]  /*13cd0*/  MUFU.EX2 R136, R136 ;  /* 0x0000008800887308 */ /* 0x000ee20000000800 */
[----:B------:R-:W-:Y:S01]  /*13ce0*/  FFMA.FTZ R162, R181, UR8, -R132 ;  /* 0x00000008b5a27c23 */ /* 0x000fe20008010884 */
[----:B------:R-:W-:Y:S01]  /*13cf0*/  FFMA.FTZ R171, R175, UR8, -R138 ;  /* 0x00000008afab7c23 */ /* 0x000fe2000801088a */
[--C-:B------:R-:W-:Y:S01]  /*13d00*/  FFMA.FTZ R169, R169, UR8, -R132.reuse ;  /* 0x00000008a9a97c23 */ /* 0x100fe20008010884 */
[--C-:B------:R-:W-:Y:S01]  /*13d10*/  FFMA.FTZ R170, R167, UR8, -R132.reuse ;  /* 0x00000008a7aa7c23 */ /* 0x100fe20008010884 */
[--C-:B------:R-:W-:Y:S01]  /*13d20*/  FFMA.FTZ R163, R163, UR8, -R132.reuse ;  /* 0x00000008a3a37c23 */ /* 0x100fe20008010884 */
[----:B------:R-:W-:Y:S01]  /*13d30*/  FFMA.FTZ R172, R157, UR8, -R132 ;  /* 0x000000089dac7c23 */ /* 0x000fe20008010884 */
[----:B------:R-:W-:Y:S01]  /*13d40*/  FFMA.FTZ R121, R121, UR8, -R138 ;  /* 0x0000000879797c23 */ /* 0x000fe2000801088a */
[----:B------:R-:W-:Y:S01]  /*13d50*/  MUFU.EX2 R135, R135 ;  /* 0x0000008700877308 */ /* 0x000fe20000000800 */
[--C-:B------:R-:W-:Y:S01]  /*13d60*/  FFMA.FTZ R119, R119, UR8, -R132.reuse ;  /* 0x0000000877777c23 */ /* 0x100fe20008010884 */
[--C-:B------:R-:W-:Y:S01]  /*13d70*/  FFMA.FTZ R124, R124, UR8, -R132.reuse ;  /* 0x000000087c7c7c23 */ /* 0x100fe20008010884 */
[--C-:B------:R-:W-:Y:S01]  /*13d80*/  FFMA.FTZ R123, R123, UR8, -R132.reuse ;  /* 0x000000087b7b7c23 */ /* 0x100fe20008010884 */
[--C-:B------:R-:W-:Y:S01]  /*13d90*/  FFMA.FTZ R122, R122, UR8, -R132.reuse ;  /* 0x000000087a7a7c23 */ /* 0x100fe20008010884 */
[----:B------:R-:W-:-:S03]  /*13da0*/  FFMA.FTZ R118, R118, UR8, -R132 ;  /* 0x0000000876767c23 */ /* 0x000fc60008010884 */
[----:B------:R-:W4:Y:S01]  /*13db0*/  MUFU.EX2 R134, R134 ;  /* 0x0000008600867308 */ /* 0x000f220000000800 */
[----:B---3--:R-:W-:-:S07]  /*13dc0*/  F2FP.BF16.F32.PACK_AB R4, R136, R140 ;  /* 0x0000008c8804723e */ /* 0x008fce00000010ff */
[----:B------:R-:W-:Y:S08]  /*13dd0*/  MUFU.EX2 R133, R133 ;  /* 0x0000008500857308 */ /* 0x000ff00000000800 */
[----:B------:R-:W3:Y:S01]  /*13de0*/  MUFU.EX2 R131, R131 ;  /* 0x0000008300837308 */ /* 0x000ee20000000800 */
[----:B----4-:R-:W-:-:S07]  /*13df0*/  F2FP.BF16.F32.PACK_AB R6, R134, R135 ;  /* 0x000000878606723e */ /* 0x010fce00000010ff */
[----:B------:R-:W-:Y:S08]  /*13e00*/  MUFU.EX2 R130, R130 ;  /* 0x0000008200827308 */ /* 0x000ff00000000800 */
[----:B------:R-:W4:Y:S01]  /*13e10*/  MUFU.EX2 R141, R141 ;  /* 0x0000008d008d7308 */ /* 0x000f220000000800 */
[----:B---3--:R-:W-:-:S07]  /*13e20*/  F2FP.BF16.F32.PACK_AB R5, R131, R133 ;  /* 0x000000858305723e */ /* 0x008fce00000010ff */
[----:B------:R-:W3:Y:S08]  /*13e30*/  MUFU.EX2 R142, R2 ;  /* 0x00000002008e7308 */ /* 0x000ef00000000800 */
[----:B------:R-:W5:Y:S01]  /*13e40*/  MUFU.EX2 R0, R0 ;  /* 0x0000000000007308 */ /* 0x000f620000000800 */
[----:B----4-:R-:W-:-:S07]  /*13e50*/  F2FP.BF16.F32.PACK_AB R7, R141, R130 ;  /* 0x000000828d07723e */ /* 0x010fce00000010ff */
        /* <DEDUP_REMOVED lines=9> */
[-C--:B-----5:R-:W-:Y:S01]  /*13ef0*/  FMUL.FTZ R18, R74, R0.reuse ;  /* 0x000000004a127220 */ /* 0x0a0fe20000410000 */
        /* <DEDUP_REMOVED lines=33> */
[--C-:B------:R-:W-:Y:S01]  /*14110*/  FFMA.FTZ R76, R67, UR8, -R132.reuse ;  /* 0x00000008434c7c23 */ /* 0x100fe20008010884 */
[-C--:B------:R-:W-:Y:S01]  /*14120*/  FMUL.FTZ R48, R96, R142.reuse ;  /* 0x0000008e60307220 */ /* 0x080fe20000410000 */
[----:B------:R-:W-:Y:S01]  /*14130*/  FMUL.FTZ R49, R97, R142 ;  /* 0x0000008e61317220 */ /* 0x000fe20000410000 */
[-C--:B------:R-:W-:Y:S01]  /*14140*/  FMUL.FTZ R50, R98, R0.reuse ;  /* 0x0000000062327220 */ /* 0x080fe20000410000 */
[----:B------:R-:W-:Y:S01]  /*14150*/  FMUL.FTZ R51, R99, R0 ;  /* 0x0000000063337220 */ /* 0x000fe20000410000 */
[----:B------:R-:W-:Y:S01]  /*14160*/  FFMA.FTZ R79, R65, UR8, -R132 ;  /* 0x00000008414f7c23 */ /* 0x000fe20008010884 */
[-C--:B------:R-:W-:Y:S01]  /*14170*/  FMUL.FTZ R100, R100, R142.reuse ;  /* 0x0000008e64647220 */ /* 0x080fe20000410000 */
[----:B------:R-:W-:Y:S01]  /*14180*/  FMUL.FTZ R101, R101, R142 ;  /* 0x0000008e65657220 */ /* 0x000fe20000410000 */
[-C--:B------:R-:W-:Y:S01]  /*14190*/  FMUL.FTZ R102, R102, R0.reuse ;  /* 0x0000000066667220 */ /* 0x080fe20000410000 */
[----:B------:R-:W-:Y:S01]  /*141a0*/  FMUL.FTZ R103, R103, R0 ;  /* 0x0000000067677220 */ /* 0x000fe20000410000 */
[----:B------:R-:W3:Y:S01]  /*141b0*/  LDSM.16.MT88.4 R64, [R144+0x9400] ;  /* 0x009400009040783b */ /* 0x000ee20000004200 */
[C---:B-1----:R-:W-:Y:S01]  /*141c0*/  HMMA.16816.F32.BF16 R12, R4.reuse, R8, R12 ;  /* 0x00000008040c723c */ /* 0x042fe2000004180c */
[--C-:B------:R-:W-:Y:S01]  /*141d0*/  FFMA.FTZ R73, R229, UR8, -R138.reuse ;  /* 0x00000008e5497c23 */ /* 0x100fe2000801088a */
[--C-:B------:R-:W-:Y:S01]  /*141e0*/  FFMA.FTZ R2, R231, UR8, -R138.reuse ;  /* 0x00000008e7027c23 */ /* 0x100fe2000801088a */
[--C-:B------:R-:W-:Y:S01]  /*141f0*/  FFMA.FTZ R75, R233, UR8, -R138.reuse ;  /* 0x00000008e94b7c23 */ /* 0x100fe2000801088a */
[----:B------:R-:W-:Y:S01]  /*14200*/  FFMA.FTZ R72, R227, UR8, -R138 ;  /* 0x00000008e3487c23 */ /* 0x000fe2000801088a */
[--C-:B------:R-:W-:Y:S01]  /*14210*/  FFMA.FTZ R77, R61, UR8, -R132.reuse ;  /* 0x000000083d4d7c23 */ /* 0x100fe20008010884 */
[C---:B------:R-:W-:Y:S01]  /*14220*/  HMMA.16816.F32.BF16 R28, R4.reuse, R24, R28 ;  /* 0x00000018041c723c */ /* 0x040fe2000004181c */
[----:B------:R-:W-:Y:S01]  /*14230*/  FFMA.FTZ R74, R63, UR8, -R132 ;  /* 0x000000083f4a7c23 */ /* 0x000fe20008010884 */
[----:B------:R-:W-:Y:S01]  /*14240*/  MUFU.EX2 R73, R73 ;  /* 0x0000004900497308 */ /* 0x000fe20000000800 */
[--C-:B------:R-:W-:Y:S01]  /*14250*/  FFMA.FTZ R81, R219, UR8, -R138.reuse ;  /* 0x00000008db517c23 */ /* 0x100fe2000801088a */
[--C-:B------:R-:W-:Y:S01]  /*14260*/  FFMA.FTZ R80, R223, UR8, -R138.reuse ;  /* 0x00000008df507c23 */ /* 0x100fe2000801088a */
[--C-:B------:R-:W-:Y:S01]  /*14270*/  FFMA.FTZ R78, R225, UR8, -R138.reuse ;  /* 0x00000008e14e7c23 */ /* 0x100fe2000801088a */
[C---:B------:R-:W-:Y:S01]  /*14280*/  HMMA.16816.F32.BF16 R36, R4.reuse, R32, R36 ;  /* 0x000000200424723c */ /* 0x040fe20000041824 */
[----:B------:R-:W-:Y:S01]  /*14290*/  FFMA.FTZ R83, R221, UR8, -R138 ;  /* 0x00000008dd537c23 */ /* 0x000fe2000801088a */
[----:B------:R-:W-:Y:S01]  /*142a0*/  FFMA.FTZ R82, R217, UR8, -R132 ;  /* 0x00000008d9527c23 */ /* 0x000fe20008010884 */
[--C-:B------:R-:W-:Y:S01]  /*142b0*/  FFMA.FTZ R91, R203, UR8, -R138.reuse ;  /* 0x00000008cb5b7c23 */ /* 0x100fe2000801088a */
[----:B------:R-:W1:Y:S01]  /*142c0*/  MUFU.EX2 R2, R2 ;  /* 0x0000000200027308 */ /* 0x000e620000000800 */
[--C-:B------:R-:W-:Y:S01]  /*142d0*/  FFMA.FTZ R88, R205, UR8, -R138.reuse ;  /* 0x00000008cd587c23 */ /* 0x100fe2000801088a */
[C---:B------:R-:W-:Y:S01]  /*142e0*/  HMMA.16816.F32.BF16 R44, R4.reuse, R40, R44 ;  /* 0x00000028042c723c */ /* 0x040fe2000004182c */
[----:B------:R-:W-:Y:S01]  /*142f0*/  FFMA.FTZ R89, R207, UR8, -R138 ;  /* 0x00000008cf597c23 */ /* 0x000fe2000801088a */
[--C-:B------:R-:W-:Y:S01]  /*14300*/  FFMA.FTZ R90, R201, UR8, -R132.reuse ;  /* 0x00000008c95a7c23 */ /* 0x100fe20008010884 */
[--C-:B------:R-:W-:Y:S01]  /*14310*/  FFMA.FTZ R95, R199, UR8, -R132.reuse ;  /* 0x00000008c75f7c23 */ /* 0x100fe20008010884 */
[--C-:B------:R-:W-:Y:S01]  /*14320*/  FFMA.FTZ R93, R195, UR8, -R132.reuse ;  /* 0x00000008c35d7c23 */ /* 0x100fe20008010884 */
[--C-:B------:R-:W-:Y:S01]  /*14330*/  FFMA.FTZ R92, R197, UR8, -R132.reuse ;  /* 0x00000008c55c7c23 */ /* 0x100fe20008010884 */
[C---:B------:R-:W-:Y:S01]  /*14340*/  HMMA.16816.F32.BF16 R8, R4.reuse, R10, R68 ;  /* 0x0000000a0408723c */ /* 0x040fe20000041844 */
[----:B------:R-:W-:Y:S01]  /*14350*/  MUFU.EX2 R75, R75 ;  /* 0x0000004b004b7308 */ /* 0x000fe20000000800 */
[----:B------:R-:W-:Y:S01]  /*14360*/  LDSM.16.MT88.4 R68, [R146+0x9400] ;  /* 0x009400009244783b */ /* 0x000fe20000004200 */
[--C-:B------:R-:W-:Y:S01]  /*14370*/  FFMA.FTZ R98, R185, UR8, -R132.reuse ;  /* 0x00000008b9627c23 */ /* 0x100fe20008010884 */
[----:B------:R-:W-:Y:S01]  /*14380*/  FFMA.FTZ R185, R179, UR8, -R132 ;  /* 0x00000008b3b97c23 */ /* 0x000fe20008010884 */
[--C-:B------:R-:W-:Y:S01]  /*14390*/  FFMA.FTZ R94, R187, UR8, -R138.reuse ;  /* 0x00000008bb5e7c23 */ /* 0x100fe2000801088a */
[C---:B------:R-:W-:Y:S01]  /*143a0*/  HMMA.16816.F32.BF16 R24, R4.reuse, R26, R84 ;  /* 0x0000001a0418723c */ /* 0x040fe20000041854 */
[--C-:B------:R-:W-:Y:S01]  /*143b0*/  FFMA.FTZ R97, R193, UR8, -R138.reuse ;  /* 0x00000008c1617c23 */ /* 0x100fe2000801088a */
[--C-:B------:R-:W-:Y:S01]  /*143c0*/  FFMA.FTZ R96, R191, UR8, -R138.reuse ;  /* 0x00000008bf607c23 */ /* 0x100fe2000801088a */
[----:B------:R-:W4:Y:S01]  /*143d0*/  MUFU.EX2 R72, R72 ;  /* 0x0000004800487308 */ /* 0x000f220000000800 */
[----:B-1----:R-:W-:Y:S01]  /*143e0*/  F2FP.BF16.F32.PACK_AB R60, R2, R73 ;  /* 0x00000049023c723e */ /* 0x002fe200000010ff */
[----:B------:R-:W-:Y:S01]  /*143f0*/  FFMA.FTZ R99, R189, UR8, -R138 ;  /* 0x00000008bd637c23 */ /* 0x000fe2000801088a */
[C---:B------:R-:W-:Y:S01]  /*14400*/  HMMA.16816.F32.BF16 R32, R4.reuse, R34, R108 ;  /* 0x000000220420723c */ /* 0x040fe2000004186c */
[--C-:B------:R-:W-:Y:S01]  /*14410*/  FFMA.FTZ R85, R215, UR8, -R132.reuse ;  /* 0x00000008d7557c23 */ /* 0x100fe20008010884 */
[--C-:B------:R-:W-:Y:S01]  /*14420*/  FFMA.FTZ R87, R213, UR8, -R132.reuse ;  /* 0x00000008d5577c23 */ /* 0x100fe20008010884 */
[----:B------:R-:W-:Y:S01]  /*14430*/  FFMA.FTZ R84, R211, UR8, -R132 ;  /* 0x00000008d3547c23 */ /* 0x000fe20008010884 */
[----:B------:R-:W-:Y:S01]  /*14440*/  FFMA.FTZ R86, R209, UR8, -R138 ;  /* 0x00000008d1567c23 */ /* 0x000fe2000801088a */
[----:B------:R-:W-:Y:S01]  /*14450*/  MUFU.EX2 R76, R76 ;  /* 0x0000004c004c7308 */ /* 0x000fe20000000800 */
[C---:B------:R-:W-:Y:S01]  /*14460*/  HMMA.16816.F32.BF16 R40, R4.reuse, R42, R104 ;  /* 0x0000002a0428723c */ /* 0x040fe20000041868 */
[----:B------:R-:W-:Y:S01]  /*14470*/  FFMA.FTZ R179, R183, UR8, -R132 ;  /* 0x00000008b7b37c23 */ /* 0x000fe20008010884 */
[----:B------:R-:W-:Y:S01]  /*14480*/  FFMA.FTZ R165, R165, R142, R140 ;  /* 0x0000008ea5a57223 */ /* 0x000fe2000001008c */
[--C-:B------:R-:W-:Y:S01]  /*14490*/  FFMA.FTZ R140, R3, UR8, -R138.reuse ;  /* 0x00000008038c7c23 */ /* 0x100fe2000801088a */
[----:B------:R-:W-:Y:S01]  /*144a0*/  FFMA.FTZ R3, R120, UR8, -R138 ;  /* 0x0000000878037c23 */ /* 0x000fe2000801088a */
[----:B------:R-:W-:Y:S01]  /*144b0*/  FFMA.FTZ R142, R117, UR8, -R132 ;  /* 0x00000008758e7c23 */ /* 0x000fe20008010884 */
[C---:B--2---:R-:W-:Y:S01]  /*144c0*/  HMMA.16816.F32.BF16 R48, R4.reuse, R52, R48 ;  /* 0x000000340430723c */ /* 0x044fe20000041830 */
[----:B------:R-:W1:Y:S01]  /*144d0*/  MUFU.EX2 R79, R79 ;  /* 0x0000004f004f7308 */ /* 0x000e620000000800 */
[----:B----4-:R-:W-:Y:S01]  /*144e0*/  F2FP.BF16.F32.PACK_AB R62, R72, R75 ;  /* 0x0000004b483e723e */ /* 0x010fe200000010ff */
[----:B------:R-:W-:Y:S01]  /*144f0*/  FFMA.FTZ R120, R143, UR8, -R138 ;  /* 0x000000088f787c23 */ /* 0x000fe2000801088a */
[----:B------:R-:W-:Y:S01]  /*14500*/  FFMA.FTZ R117, R125, UR8, -R132 ;  /* 0x000000087d757c23 */ /* 0x000fe20008010884 */
[----:B------:R-:W-:Y:S01]  /*14510*/  FFMA.FTZ R164, R164, R0, R133 ;  /* 0x00000000a4a47223 */ /* 0x000fe20000010085 */
[----:B------:R-:W-:Y:S01]  /*14520*/  HMMA.16816.F32.BF16 R4, R4, R54, R100 ;  /* 0x000000360404723c */ /* 0x000fe20000041864 */
[----:B------:R-:W2:Y:S01]  /*14530*/  LDSM.16.MT88.4 R52, [R144+0xb400] ;  /* 0x00b400009034783b */ /* 0x000ea20000004200 */
[--C-:B------:R-:W-:Y:S01]  /*14540*/  FFMA.FTZ R0, R126, UR8, -R138.reuse ;  /* 0x000000087e007c23 */ /* 0x100fe2000801088a */
[----:B------:R-:W-:Y:S01]  /*14550*/  MUFU.EX2 R77, R77 ;  /* 0x0000004d004d7308 */ /* 0x000fe20000000800 */
[--C-:B------:R-:W-:Y:S01]  /*14560*/  FFMA.FTZ R125, R127, UR8, -R138.reuse ;  /* 0x000000087f7d7c23 */ /* 0x100fe2000801088a */
[--C-:B------:R-:W-:Y:S01]  /*14570*/  FFMA.FTZ R126, R129, UR8, -R138.reuse ;  /* 0x00000008817e7c23 */ /* 0x100fe2000801088a */
[----:B------:R-:W-:Y:S01]  /*14580*/  FFMA.FTZ R127, R128, UR8, -R138 ;  /* 0x00000008807f7c23 */ /* 0x000fe2000801088a */
[----:B------:R-:W-:Y:S01]  /*14590*/  FFMA.FTZ R129, R116, UR8, -R132 ;  /* 0x0000000874817c23 */ /* 0x000fe20008010884 */
[----:B------:R-:W-:Y:S01]  /*145a0*/  FADD.FTZ R136, R136, R165 ;  /* 0x000000a588887221 */ /* 0x000fe20000010000 */
[----:B------:R-:W-:Y:S01]  /*145b0*/  FADD.FTZ R131, R131, R164 ;  /* 0x000000a483837221 */ /* 0x000fe20000010000 */
[----:B------:R-:W-:Y:S01]  /*145c0*/  LDSM.16.MT88.4 R108, [R144+0xcc00] ;  /* 0x00cc0000906c783b */ /* 0x000fe20000004200 */
[----:B------:R-:W4:Y:S01]  /*145d0*/  MUFU.EX2 R74, R74 ;  /* 0x0000004a004a7308 */ /* 0x000f220000000800 */
[----:B-1----:R-:W-:Y:S01]  /*145e0*/  F2FP.BF16.F32.PACK_AB R61, R79, R76 ;  /* 0x0000004c4f3d723e */ /* 0x002fe200000010ff */
[----:B------:R-:W-:Y:S01]  /*145f0*/  FADD.FTZ R135, R135, R136 ;  /* 0x0000008887877221 */ /* 0x000fe20000010000 */
[----:B------:R-:W-:Y:S01]  /*14600*/  FADD.FTZ R130, R130, R131 ;  /* 0x0000008382827221 */ /* 0x000fe20000010000 */
[----:B------:R-:W-:Y:S02]  /*14610*/  LDSM.16.MT88.4 R104, [R146+0xec00] ;  /* 0x00ec00009268783b */ /* 0x000fe40000004200 */
[----:B------:R-:W-:Y:S01]  /*14620*/  FADD.FTZ R134, R134, R135 ;  /* 0x0000008786867221 */ /* 0x000fe20000010000 */
[----:B------:R-:W-:Y:S01]  /*14630*/  FADD.FTZ R141, R141, R130 ;  /* 0x000000828d8d7221 */ /* 0x000fe20000010000 */
[----:B------:R-:W-:Y:S02]  /*14640*/  MUFU.EX2 R81, R81 ;  /* 0x0000005100517308 */ /* 0x000fe40000000800 */
[----:B------:R-:W-:Y:S01]  /*14650*/  FADD.FTZ R73, R73, R134 ;  /* 0x0000008649497221 */ /* 0x000fe20000010000 */
[----:B------:R-:W-:-:S03]  /*14660*/  FADD.FTZ R76, R76, R141 ;  /* 0x0000008d4c4c7221 */ /* 0x000fc60000010000 */
[----:B------:R-:W-:Y:S01]  /*14670*/  FADD.FTZ R2, R2, R73 ;  /* 0x0000004902027221 */ /* 0x000fe20000010000 */
[----:B------:R-:W-:Y:S01]  /*14680*/  FADD.FTZ R76, R79, R76 ;  /* 0x0000004c4f4c7221 */ /* 0x000fe20000010000 */
[----:B------:R-:W1:Y:S01]  /*14690*/  MUFU.EX2 R80, R80 ;  /* 0x0000005000507308 */ /* 0x000e620000000800 */
[----:B----4-:R-:W-:Y:S01]  /*146a0*/  F2FP.BF16.F32.PACK_AB R63, R74, R77 ;  /* 0x0000004d4a3f723e */ /* 0x010fe200000010ff */
[----:B------:R-:W-:-:S04]  /*146b0*/  FADD.FTZ R75, R75, R2 ;  /* 0x000000024b4b7221 */ /* 0x000fc80000010000 */
[----:B------:R-:W-:Y:S02]  /*146c0*/  FADD.FTZ R72, R72, R75 ;  /* 0x0000004b48487221 */ /* 0x000fe40000010000 */
[C---:B---3--:R-:W-:Y:S01]  /*146d0*/  HMMA.16816.F32.BF16 R16, R60.reuse, R64, R16 ;  /* 0x000000403c10723c */ /* 0x048fe20000041810 */
[----:B------:R-:W-:Y:S05]  /*146e0*/  MUFU.EX2 R78, R78 ;  /* 0x0000004e004e7308 */ /* 0x000fea0000000800 */
[C---:B------:R-:W-:Y:S01]  /*146f0*/  HMMA.16816.F32.BF16 R20, R60.reuse, R66, R20 ;  /* 0x000000423c14723c */ /* 0x040fe20000041814 */
[----:B------:R-:W3:Y:S02]  /*14700*/  LDSM.16.MT88.4 R64, [R146+0xd400] ;  /* 0x00d400009240783b */ /* 0x000ee40000004200 */
[----:B------:R-:W-:Y:S03]  /*14710*/  MUFU.EX2 R83, R83 ;  /* 0x0000005300537308 */ /* 0x000fe60000000800 */
[C---:B------:R-:W-:Y:S05]  /*14720*/  HMMA.16816.F32.BF16 R28, R60.reuse, R56, R28 ;  /* 0x000000383c1c723c */ /* 0x040fea000004181c */
[----:B------:R-:W-:Y:S01]  /*14730*/  MUFU.EX2 R82, R82 ;  /* 0x0000005200527308 */ /* 0x000fe20000000800 */
        /* <DEDUP_REMOVED lines=8> */
[----:B------:R-:W4:Y:S01]  /*147c0*/  MUFU.EX2 R84, R84 ;  /* 0x0000005400547308 */ /* 0x000f220000000800 */
[----:B------:R-:W-:Y:S01]  /*147d0*/  HMMA.16816.F32.BF16 R8, R60, R70, R8 ;  /* 0x000000463c08723c */ /* 0x000fe20000041808 */
[----:B-1----:R-:W-:-:S02]  /*147e0*/  F2FP.BF16.F32.PACK_AB R68, R80, R81 ;  /* 0x000000515044723e */ /* 0x002fc400000010ff */
[----:B--2---:R-:W-:-:S03]  /*147f0*/  F2FP.BF16.F32.PACK_AB R69, R85, R82 ;  /* 0x000000525545723e */ /* 0x004fc600000010ff */
[C---:B---3--:R-:W-:Y:S01]  /*14800*/  HMMA.16816.F32.BF16 R44, R60.reuse, R64, R44 ;  /* 0x000000403c2c723c */ /* 0x048fe2000004182c */
[----:B------:R-:W-:Y:S01]  /*14810*/  F2FP.BF16.F32.PACK_AB R70, R83, R78 ;  /* 0x0000004e5346723e */ /* 0x000fe200000010ff */
[----:B------:R-:W-:Y:S04]  /*14820*/  MUFU.EX2 R91, R91 ;  /* 0x0000005b005b7308 */ /* 0x000fe80000000800 */
[C---:B------:R-:W-:Y:S01]  /*14830*/  HMMA.16816.F32.BF16 R40, R60.reuse, R66, R40 ;  /* 0x000000423c28723c */ /* 0x040fe20000041828 */
[----:B------:R-:W1:Y:S01]  /*14840*/  LDSM.16.MT88.4 R64, [R144+0x9800] ;  /* 0x009800009040783b */ /* 0x000e620000004200 */
[----:B----4-:R-:W-:Y:S02]  /*14850*/  F2FP.BF16.F32.PACK_AB R71, R84, R87 ;  /* 0x000000575447723e */ /* 0x010fe400000010ff */
[----:B------:R-:W2:Y:S02]  /*14860*/  MUFU.EX2 R88, R88 ;  /* 0x0000005800587308 */ /* 0x000ea40000000800 */
[C---:B------:R-:W-:Y:S06]  /*14870*/  HMMA.16816.F32.BF16 R48, R60.reuse, R56, R48 ;  /* 0x000000383c30723c */ /* 0x040fec0000041830 */
[----:B------:R-:W-:Y:S01]  /*14880*/  HMMA.16816.F32.BF16 R4, R60, R58, R4 ;  /* 0x0000003a3c04723c */ /* 0x000fe20000041804 */
[----:B------:R-:W3:Y:S01]  /*14890*/  LDSM.16.MT88.4 R60, [R146+0xb800] ;  /* 0x00b80000923c783b */ /* 0x000ee20000004200 */
[----:B------:R-:W-:Y:S03]  /*148a0*/  MUFU.EX2 R89, R89 ;  /* 0x0000005900597308 */ /* 0x000fe60000000800 */
[----:B------:R-:W-:Y:S01]  /*148b0*/  LDSM.16.MT88.4 R56, [R144+0xb800] ;  /* 0x00b800009038783b */ /* 0x000fe20000004200 */
[C---:B-----5:R-:W-:Y:S04]  /*148c0*/  HMMA.16816.F32.BF16 R12, R68.reuse, R52, R12 ;  /* 0x00000034440c723c */ /* 0x060fe8000004180c */
[----:B------:R-:W-:Y:S02]  /*148d0*/  MUFU.EX2 R86, R86 ;  /* 0x0000005600567308 */ /* 0x000fe40000000800 */
[C---:B------:R-:W-:Y:S01]  /*148e0*/  HMMA.16816.F32.BF16 R8, R68.reuse, R54, R8 ;  /* 0x000000364408723c */ /* 0x040fe20000041808 */
[----:B------:R-:W4:Y:S05]  /*148f0*/  LDSM.16.MT88.4 R52, [R146+0xd800] ;  /* 0x00d800009234783b */ /* 0x000f2a0000004200 */
[----:B------:R-:W-:Y:S08]  /*14900*/  MUFU.EX2 R90, R90 ;  /* 0x0000005a005a7308 */ /* 0x000ff00000000800 */
[----:B------:R-:W5:Y:S01]  /*14910*/  MUFU.EX2 R95, R95 ;  /* 0x0000005f005f7308 */ /* 0x000f620000000800 */
[C---:B-1----:R-:W-:Y:S07]  /*14920*/  HMMA.16816.F32.BF16 R16, R68.reuse, R64, R16 ;  /* 0x000000404410723c */ /* 0x042fee0000041810 */
[----:B------:R-:W-:Y:S01]  /*14930*/  MUFU.EX2 R93, R93 ;  /* 0x0000005d005d7308 */ /* 0x000fe20000000800 */
[C---:B------:R-:W-:Y:S01]  /*14940*/  HMMA.16816.F32.BF16 R20, R68.reuse, R66, R20 ;  /* 0x000000424414723c */ /* 0x040fe20000041814 */
[----:B------:R-:W-:Y:S05]  /*14950*/  LDSM.16.MT88.4 R64, [R146+0x9c00] ;  /* 0x009c00009240783b */ /* 0x000fea0000004200 */
[C---:B---3--:R-:W-:Y:S01]  /*14960*/  HMMA.16816.F32.BF16 R28, R68.reuse, R60, R28 ;  /* 0x0000003c441c723c */ /* 0x048fe2000004181c */
[----:B------:R-:W1:Y:S05]  /*14970*/  MUFU.EX2 R92, R92 ;  /* 0x0000005c005c7308 */ /* 0x000e6a0000000800 */
[C---:B------:R-:W-:Y:S01]  /*14980*/  HMMA.16816.F32.BF16 R24, R68.reuse, R62, R24 ;  /* 0x0000003e4418723c */ /* 0x040fe20000041818 */
[----:B------:R-:W3:Y:S02]  /*14990*/  LDSM.16.MT88.4 R60, [R144+0xd800] ;  /* 0x00d80000903c783b */ /* 0x000ee40000004200 */
[----:B------:R-:W-:Y:S03]  /*149a0*/  MUFU.EX2 R94, R94 ;  /* 0x0000005e005e7308 */ /* 0x000fe60000000800 */
[C---:B----4-:R-:W-:Y:S05]  /*149b0*/  HMMA.16816.F32.BF16 R44, R68.reuse, R52, R44 ;  /* 0x00000034442c723c */ /* 0x050fea000004182c */
[----:B------:R-:W4:Y:S01]  /*149c0*/  MUFU.EX2 R97, R97 ;  /* 0x0000006100617308 */ /* 0x000f220000000800 */
[C---:B------:R-:W-:Y:S01]  /*149d0*/  HMMA.16816.F32.BF16 R40, R68.reuse, R54, R40 ;  /* 0x000000364428723c */ /* 0x040fe20000041828 */
[----:B------:R-:W4:Y:S05]  /*149e0*/  LDSM.16.MT88.4 R52, [R146+0xbc00] ;  /* 0x00bc00009234783b */ /* 0x000f2a0000004200 */
[C---:B------:R-:W-:Y:S01]  /*149f0*/  HMMA.16816.F32.BF16 R36, R68.reuse, R56, R36 ;  /* 0x000000384424723c */ /* 0x040fe20000041824 */
[----:B------:R-:W-:Y:S05]  /*14a00*/  MUFU.EX2 R96, R96 ;  /* 0x0000006000607308 */ /* 0x000fea0000000800 */
[C---:B------:R-:W-:Y:S01]  /*14a10*/  HMMA.16816.F32.BF16 R32, R68.reuse, R58, R32 ;  /* 0x0000003a4420723c */ /* 0x040fe20000041820 */
[----:B------:R-:W4:Y:S02]  /*14a20*/  LDSM.16.MT88.4 R56, [R144+0x9c00] ;  /* 0x009c00009038783b */ /* 0x000f240000004200 */
[----:B------:R-:W-:Y:S08]  /*14a30*/  MUFU.EX2 R99, R99 ;  /* 0x0000006300637308 */ /* 0x000ff00000000800 */
[----:B------:R-:W-:Y:S01]  /*14a40*/  MUFU.EX2 R98, R98 ;  /* 0x0000006200627308 */ /* 0x000fe20000000800 */
[C---:B---3--:R-:W-:Y:S07]  /*14a50*/  HMMA.16816.F32.BF16 R48, R68.reuse, R60, R48 ;  /* 0x0000003c4430723c */ /* 0x048fee0000041830 */
[----:B------:R-:W3:Y:S01]  /*14a60*/  MUFU.EX2 R185, R185 ;  /* 0x000000b900b97308 */ /* 0x000ee20000000800 */
[----:B------:R-:W-:Y:S01]  /*14a70*/  HMMA.16816.F32.BF16 R4, R68, R62, R4 ;  /* 0x0000003e4404723c */ /* 0x000fe20000041804 */
[----:B--2---:R-:W-:Y:S01]  /*14a80*/  F2FP.BF16.F32.PACK_AB R60, R88, R91 ;  /* 0x0000005b583c723e */ /* 0x004fe200000010ff */
[----:B------:R-:W-:Y:S01]  /*14a90*/  LDSM.16.MT88.4 R68, [R146+0xa000] ;  /* 0x00a000009244783b */ /* 0x000fe20000004200 */
[----:B-----5:R-:W-:-:S04]  /*14aa0*/  F2FP.BF16.F32.PACK_AB R61, R95, R90 ;  /* 0x0000005a5f3d723e */ /* 0x020fc800000010ff */
[----:B------:R-:W2:Y:S01]  /*14ab0*/  MUFU.EX2 R179, R179 ;  /* 0x000000b300b37308 */ /* 0x000ea20000000800 */
[----:B------:R-:W-:Y:S02]  /*14ac0*/  F2FP.BF16.F32.PACK_AB R62, R86, R89 ;  /* 0x00000059563e723e */ /* 0x000fe400000010ff */
[----:B-1----:R-:W-:-:S05]  /*14ad0*/  F2FP.BF16.F32.PACK_AB R63, R92, R93 ;  /* 0x0000005d5c3f723e */ /* 0x002fca00000010ff */
[----:B------:R-:W-:Y:S02]  /*14ae0*/  MUFU.EX2 R168, R168 ;  /* 0x000000a800a87308 */ /* 0x000fe40000000800 */
[C---:B----4-:R-:W-:Y:S06]  /*14af0*/  HMMA.16816.F32.BF16 R28, R60.reuse, R52, R28 ;  /* 0x000000343c1c723c */ /* 0x050fec000004181c */
[----:B------:R-:W-:Y:S01]  /*14b00*/  MUFU.EX2 R173, R173 ;  /* 0x000000ad00ad7308 */ /* 0x000fe20000000800 */
[C---:B------:R-:W-:Y:S01]  /*14b10*/  HMMA.16816.F32.BF16 R24, R60.reuse, R54, R24 ;  /* 0x000000363c18723c */ /* 0x040fe20000041818 */
[----:B------:R-:W1:Y:S05]  /*14b20*/  LDSM.16.MT88.4 R52, [R144+0xdc00] ;  /* 0x00dc00009034783b */ /* 0x000e6a0000004200 */
[C---:B------:R-:W-:Y:S01]  /*14b30*/  HMMA.16816.F32.BF16 R12, R60.reuse, R64, R12 ;  /* 0x000000403c0c723c */ /* 0x040fe2000004180c */
[----:B------:R-:W-:Y:S05]  /*14b40*/  MUFU.EX2 R166, R166 ;  /* 0x000000a600a67308 */ /* 0x000fea0000000800 */
[C---:B------:R-:W-:Y:S01]  /*14b50*/  HMMA.16816.F32.BF16 R8, R60.reuse, R66, R8 ;  /* 0x000000423c08723c */ /* 0x040fe20000041808 */
[----:B------:R-:W4:Y:S02]  /*14b60*/  LDSM.16.MT88.4 R64, [R144+0xbc00] ;  /* 0x00bc00009040783b */ /* 0x000f240000004200 */
[----:B------:R-:W-:Y:S03]  /*14b70*/  MUFU.EX2 R171, R171 ;  /* 0x000000ab00ab7308 */ /* 0x000fe60000000800 */
[C---:B------:R-:W-:Y:S05]  /*14b80*/  HMMA.16816.F32.BF16 R16, R60.reuse, R56, R16 ;  /* 0x000000383c10723c */ /* 0x040fea0000041810 */
[----:B------:R-:W-:Y:S01]  /*14b90*/  MUFU.EX2 R169, R169 ;  /* 0x000000a900a97308 */ /* 0x000fe20000000800 */
[C---:B------:R-:W-:Y:S01]  /*14ba0*/  HMMA.16816.F32.BF16 R20, R60.reuse, R58, R20 ;  /* 0x0000003a3c14723c */ /* 0x040fe20000041814 */
[----:B------:R-:W5:Y:S06]  /*14bb0*/  LDSM.16.MT88.4 R56, [R146+0xdc00] ;  /* 0x00dc00009238783b */ /* 0x000f6c0000004200 */
[----:B------:R-:W-:Y:S08]  /*14bc0*/  MUFU.EX2 R170, R170 ;  /* 0x000000aa00aa7308 */ /* 0x000ff00000000800 */
[----:B------:R-:W-:Y:S01]  /*14bd0*/  MUFU.EX2 R163, R163 ;  /* 0x000000a300a37308 */ /* 0x000fe20000000800 */
[C---:B-1----:R-:W-:Y:S06]  /*14be0*/  HMMA.16816.F32.BF16 R48, R60.reuse, R52, R48 ;  /* 0x000000343c30723c */ /* 0x042fec0000041830 */
[C---:B------:R-:W-:Y:S01]  /*14bf0*/  HMMA.16816.F32.BF16 R4, R60.reuse, R54, R4 ;  /* 0x000000363c04723c */ /* 0x040fe20000041804 */
[----:B------:R-:W1:Y:S01]  /*14c00*/  LDSM.16.MT88.4 R52, [R144+0xc000] ;  /* 0x00c000009034783b */ /* 0x000e620000004200 */
[----:B------:R-:W-:Y:S04]  /*14c10*/  MUFU.EX2 R172, R172 ;  /* 0x000000ac00ac7308 */ /* 0x000fe80000000800 */
[C---:B----4-:R-:W-:Y:S04]  /*14c20*/  HMMA.16816.F32.BF16 R36, R60.reuse, R64, R36 ;  /* 0x000000403c24723c */ /* 0x050fe80000041824 */
[----:B------:R-:W-:Y:S02]  /*14c30*/  MUFU.EX2 R140, R140 ;  /* 0x0000008c008c7308 */ /* 0x000fe40000000800 */
[----:B------:R-:W-:Y:S01]  /*14c40*/  HMMA.16816.F32.BF16 R32, R60, R66, R32 ;  /* 0x000000423c20723c */ /* 0x000fe20000041820 */
[----:B------:R-:W-:-:S02]  /*14c50*/  F2FP.BF16.F32.PACK_AB R64, R97, R94 ;  /* 0x0000005e6140723e */ /* 0x000fc400000010ff */
[----:B---3--:R-:W-:-:S03]  /*14c60*/  F2FP.BF16.F32.PACK_AB R65, R185, R98 ;  /* 0x00000062b941723e */ /* 0x008fc600000010ff */
[----:B-----5:R-:W-:Y:S01]  /*14c70*/  HMMA.16816.F32.BF16 R44, R60, R56, R44 ;  /* 0x000000383c2c723c */ /* 0x020fe2000004182c */
[----:B------:R-:W-:Y:S01]  /*14c80*/  F2FP.BF16.F32.PACK_AB R66, R99, R96 ;  /* 0x000000606342723e */ /* 0x000fe200000010ff */
[----:B------:R-:W3:Y:S01]  /*14c90*/  MUFU.EX2 R121, R121 ;  /* 0x0000007900797308 */ /* 0x000ee20000000800 */
[----:B--2---:R-:W-:-:S03]  /*14ca0*/  F2FP.BF16.F32.PACK_AB R67, R179, R162 ;  /* 0x000000a2b343723e */ /* 0x004fc600000010ff */
[----:B------:R-:W-:Y:S01]  /*14cb0*/  HMMA.16816.F32.BF16 R40, R60, R58, R40 ;  /* 0x0000003a3c28723c */ /* 0x000fe20000041828 */
[----:B------:R-:W2:Y:S03]  /*14cc0*/  LDSM.16.MT88.4 R60, [R144+0xa000] ;  /* 0x00a00000903c783b */ /* 0x000ea60000004200 */
[----:B------:R-:W-:Y:S01]  /*14cd0*/  MUFU.EX2 R3, R3 ;  /* 0x0000000300037308 */ /* 0x000fe20000000800 */
[----:B------:R-:W4:Y:S01]  /*14ce0*/  LDSM.16.MT88.4 R56, [R146+0xc000] ;  /* 0x00c000009238783b */ /* 0x000f220000004200 */
[C---:B------:R-:W-:Y:S06]  /*14cf0*/  HMMA.16816.F32.BF16 R12, R64.reuse, R68, R12 ;  /* 0x00000044400c723c */ /* 0x040fec000004180c */
[----:B------:R-:W-:Y:S01]  /*14d00*/  HMMA.16816.F32.BF16 R8, R64, R70, R8 ;  /* 0x000000464008723c */ /* 0x000fe20000041808 */
[----:B------:R-:W5:Y:S01]  /*14d10*/  MUFU.EX2 R120, R120 ;  /* 0x0000007800787308 */ /* 0x000f620000000800 */
[----:B---3--:R-:W-:-:S04]  /*14d20*/  F2FP.BF16.F32.PACK_AB R68, R121, R140 ;  /* 0x0000008c7944723e */ /* 0x008fc800000010ff */
[C---:B-1----:R-:W-:Y:S03]  /*14d30*/  HMMA.16816.F32.BF16 R36, R64.reuse, R52, R36 ;  /* 0x000000344024723c */ /* 0x042fe60000041824 */
[----:B------:R-:W-:Y:S03]  /*14d40*/  MUFU.EX2 R119, R119 ;  /* 0x0000007700777308 */ /* 0x000fe60000000800 */
[----:B------:R-:W-:Y:S01]  /*14d50*/  HMMA.16816.F32.BF16 R32, R64, R54, R32 ;  /* 0x000000364020723c */ /* 0x000fe20000041820 */
[----:B------:R-:W1:Y:S04]  /*14d60*/  LDSM.16.MT88.4 R52, [R144+0xe000] ;  /* 0x00e000009034783b */ /* 0x000e680000004200 */
[----:B------:R-:W3:Y:S01]  /*14d70*/  MUFU.EX2 R142, R142 ;  /* 0x0000008e008e7308 */ /* 0x000ee20000000800 */
[----:B-----5:R-:W-:-:S07]  /*14d80*/  F2FP.BF16.F32.PACK_AB R70, R120, R3 ;  /* 0x000000037846723e */ /* 0x020fce00000010ff */
[----:B------:R-:W-:Y:S01]  /*14d90*/  MUFU.EX2 R117, R117 ;  /* 0x0000007500757308 */ /* 0x000fe20000000800 */
[C---:B--2---:R-:W-:Y:S07]  /*14da0*/  HMMA.16816.F32.BF16 R16, R64.reuse, R60, R16 ;  /* 0x0000003c4010723c */ /* 0x044fee0000041810 */
[----:B------:R-:W2:Y:S01]  /*14db0*/  MUFU.EX2 R124, R124 ;  /* 0x0000007c007c7308 */ /* 0x000ea20000000800 */
[----:B---3--:R-:W-:Y:S01]  /*14dc0*/  F2FP.BF16.F32.PACK_AB R69, R142, R119 ;  /* 0x000000778e45723e */ /* 0x008fe200000010ff */
[C---:B------:R-:W-:Y:S01]  /*14dd0*/  HMMA.16816.F32.BF16 R20, R64.reuse, R62, R20 ;  /* 0x0000003e4014723c */ /* 0x040fe20000041814 */
[----:B------:R-:W3:Y:S05]  /*14de0*/  LDSM.16.MT88.4 R60, [R146+0xe000] ;  /* 0x00e00000923c783b */ /* 0x000eea0000004200 */
[C---:B----4-:R-:W-:Y:S01]  /*14df0*/  HMMA.16816.F32.BF16 R28, R64.reuse, R56, R28 ;  /* 0x00000038401c723c */ /* 0x050fe2000004181c */
[----:B------:R-:W-:Y:S05]  /*14e00*/  MUFU.EX2 R125, R125 ;  /* 0x0000007d007d7308 */ /* 0x000fea0000000800 */
[C---:B------:R-:W-:Y:S01]  /*14e10*/  HMMA.16816.F32.BF16 R24, R64.reuse, R58, R24 ;  /* 0x0000003a4018723c */ /* 0x040fe20000041818 */
[----:B------:R-:W-:Y:S01]  /*14e20*/  LDSM.16.MT88.4 R56, [R146+0xa400] ;  /* 0x00a400009238783b */ /* 0x000fe20000004200 */
[----:B--2---:R-:W-:Y:S01]  /*14e30*/  F2FP.BF16.F32.PACK_AB R71, R124, R117 ;  /* 0x000000757c47723e */ /* 0x004fe200000010ff */
[----:B------:R-:W2:Y:S03]  /*14e40*/  MUFU.EX2 R0, R0 ;  /* 0x0000000000007308 */ /* 0x000ea60000000800 */
[C---:B-1----:R-:W-:Y:S06]  /*14e50*/  HMMA.16816.F32.BF16 R48, R64.reuse, R52, R48 ;  /* 0x000000344030723c */ /* 0x042fec0000041830 */
[----:B------:R-:W-:Y:S01]  /*14e60*/  HMMA.16816.F32.BF16 R4, R64, R54, R4 ;  /* 0x000000364004723c */ /* 0x000fe20000041804 */
[----:B------:R-:W1:Y:S01]  /*14e70*/  LDSM.16.MT88.4 R52, [R146+0xc400] ;  /* 0x00c400009234783b */ /* 0x000e620000004200 */
[----:B------:R-:W-:Y:S01]  /*14e80*/  MUFU.EX2 R126, R126 ;  /* 0x0000007e007e7308 */ /* 0x000fe20000000800 */
[----:B--2---:R-:W-:-:S07]  /*14e90*/  F2FP.BF16.F32.PACK_AB R100, R0, R125 ;  /* 0x0000007d0064723e */ /* 0x004fce00000010ff */
[----:B------:R-:W2:Y:S01]  /*14ea0*/  MUFU.EX2 R127, R127 ;  /* 0x0000007f007f7308 */ /* 0x000ea20000000800 */
[C---:B---3--:R-:W-:Y:S07]  /*14eb0*/  HMMA.16816.F32.BF16 R44, R64.reuse, R60, R44 ;  /* 0x0000003c402c723c */ /* 0x048fee000004182c */
[----:B------:R-:W-:Y:S01]  /*14ec0*/  MUFU.EX2 R123, R123 ;  /* 0x0000007b007b7308 */ /* 0x000fe20000000800 */
[----:B------:R-:W-:Y:S01]  /*14ed0*/  HMMA.16816.F32.BF16 R40, R64, R62, R40 ;  /* 0x0000003e4028723c */ /* 0x000fe20000041828 */
[----:B------:R-:W3:Y:S06]  /*14ee0*/  LDSM.16.MT88.4 R60, [R144+0xa400] ;  /* 0x00a40000903c783b */ /* 0x000eec0000004200 */
[----:B------:R-:W4:Y:S01]  /*14ef0*/  MUFU.EX2 R122, R122 ;  /* 0x0000007a007a7308 */ /* 0x000f220000000800 */
[----:B--2---:R-:W-:-:S02]  /*14f00*/  F2FP.BF16.F32.PACK_AB R102, R127, R126 ;  /* 0x0000007e7f66723e */ /* 0x004fc400000010ff */
[----:B------:R-:W-:Y:S02]  /*14f10*/  F2FP.BF16.F32.PACK_AB R64, R173, R168 ;  /* 0x000000a8ad40723e */ /* 0x000fe400000010ff */
[----:B------:R-:W-:Y:S02]  /*14f20*/  F2FP.BF16.F32.PACK_AB R65, R170, R169 ;  /* 0x000000a9aa41723e */ /* 0x000fe400000010ff */
[----:B------:R-:W-:Y:S01]  /*14f30*/  F2FP.BF16.F32.PACK_AB R66, R171, R166 ;  /* 0x000000a6ab42723e */ /* 0x000fe200000010ff */
[----:B------:R-:W-:Y:S01]  /*14f40*/  MUFU.EX2 R118, R118 ;  /* 0x0000007600767308 */ /* 0x000fe20000000800 */
[----:B------:R-:W-:-:S07]  /*14f50*/  F2FP.BF16.F32.PACK_AB R67, R172, R163 ;  /* 0x000000a3ac43723e */ /* 0x000fce00000010ff */
[----:B-1----:R-:W-:Y:S01]  /*14f60*/  HMMA.16816.F32.BF16 R28, R64, R52, R28 ;  /* 0x00000034401c723c */ /* 0x002fe2000004181c */
[----:B------:R-:W1:Y:S01]  /*14f70*/  MUFU.EX2 R129, R129 ;  /* 0x0000008100817308 */ /* 0x000e620000000800 */
[----:B----4-:R-:W-:-:S04]  /*14f80*/  F2FP.BF16.F32.PACK_AB R101, R122, R123 ;  /* 0x0000007b7a65723e */ /* 0x010fc800000010ff */
[C---:B------:R-:W-:Y:S01]  /*14f90*/  HMMA.16816.F32.BF16 R24, R64.reuse, R54, R24 ;  /* 0x000000364018723c */ /* 0x040fe20000041818 */
[----:B------:R-:W2:Y:S05]  /*14fa0*/  LDSM.16.MT88.4 R52, [R144+0xe400] ;  /* 0x00e400009034783b */ /* 0x000eaa0000004200 */
[C---:B------:R-:W-:Y:S06]  /*14fb0*/  HMMA.16816.F32.BF16 R12, R64.reuse, R56, R12 ;  /* 0x00000038400c723c */ /* 0x040fec000004180c */
[----:B------:R-:W-:Y:S01]  /*14fc0*/  HMMA.16816.F32.BF16 R8, R64, R58, R8 ;  /* 0x0000003a4008723c */ /* 0x000fe20000041808 */
[----:B------:R-:W4:Y:S01]  /*14fd0*/  LDSM.16.MT88.4 R56, [R144+0xc400] ;  /* 0x00c400009038783b */ /* 0x000f220000004200 */
[----:B-1----:R-:W-:-:S04]  /*14fe0*/  F2FP.BF16.F32.PACK_AB R103, R129, R118 ;  /* 0x000000768167723e */ /* 0x002fc800000010ff */
[C---:B---3--:R-:W-:Y:S06]  /*14ff0*/  HMMA.16816.F32.BF16 R16, R64.reuse, R60, R16 ;  /* 0x0000003c4010723c */ /* 0x048fec0000041810 */
[C---:B------:R-:W-:Y:S01]  /*15000*/  HMMA.16816.F32.BF16 R20, R64.reuse, R62, R20 ;  /* 0x0000003e4014723c */ /* 0x040fe20000041814 */
[----:B------:R-:W1:Y:S05]  /*15010*/  LDSM.16.MT88.4 R60, [R146+0xe400] ;  /* 0x00e40000923c783b */ /* 0x000e6a0000004200 */
[C---:B--2---:R-:W-:Y:S06]  /*15020*/  HMMA.16816.F32.BF16 R48, R64.reuse, R52, R48 ;  /* 0x000000344030723c */ /* 0x044fec0000041830 */
[C---:B------:R-:W-:Y:S01]  /*15030*/  HMMA.16816.F32.BF16 R4, R64.reuse, R54, R4 ;  /* 0x000000364004723c */ /* 0x040fe20000041804 */
[----:B------:R-:W2:Y:S05]  /*15040*/  LDSM.16.MT88.4 R52, [R146+0xc800] ;  /* 0x00c800009234783b */ /* 0x000eaa0000004200 */
[C---:B----4-:R-:W-:Y:S06]  /*15050*/  HMMA.16816.F32.BF16 R36, R64.reuse, R56, R36 ;  /* 0x000000384024723c */ /* 0x050fec0000041824 */
[C---:B------:R-:W-:Y:S01]  /*15060*/  HMMA.16816.F32.BF16 R32, R64.reuse, R58, R32 ;  /* 0x0000003a4020723c */ /* 0x040fe20000041820 */
[----:B------:R-:W3:Y:S05]  /*15070*/  LDSM.16.MT88.4 R56, [R146+0xa800] ;  /* 0x00a800009238783b */ /* 0x000eea0000004200 */
[C---:B-1----:R-:W-:Y:S06]  /*15080*/  HMMA.16816.F32.BF16 R44, R64.reuse, R60, R44 ;  /* 0x0000003c402c723c */ /* 0x042fec000004182c */
[----:B------:R-:W-:Y:S01]  /*15090*/  HMMA.16816.F32.BF16 R40, R64, R62, R40 ;  /* 0x0000003e4028723c */ /* 0x000fe20000041828 */
[----:B------:R-:W1:Y:S04]  /*150a0*/  LDSM.16.MT88.4 R60, [R144+0xa800] ;  /* 0x00a80000903c783b */ /* 0x000e680000004200 */
[----:B------:R-:W4:Y:S01]  /*150b0*/  LDSM.16.MT88.4 R64, [R144+0xc800] ;  /* 0x00c800009040783b */ /* 0x000f220000004200 */
        /* <DEDUP_REMOVED lines=9> */
[C---:B----4-:R-:W-:Y:S06]  /*15150*/  HMMA.16816.F32.BF16 R36, R68.reuse, R64, R36 ;  /* 0x000000404424723c */ /* 0x050fec0000041824 */
[----:B------:R-:W-:Y:S01]  /*15160*/  HMMA.16816.F32.BF16 R32, R68, R66, R32 ;  /* 0x000000424420723c */ /* 0x000fe20000041820 */
[----:B------:R-:W4:Y:S05]  /*15170*/  LDSM.16.MT88.4 R64, [R144+0xac00] ;  /* 0x00ac00009040783b */ /* 0x000f2a0000004200 */
[----:B--2---:R-:W-:Y:S07]  /*15180*/  HMMA.16816.F32.BF16 R112, R100, R52, R12 ;  /* 0x000000346470723c */ /* 0x004fee000004180c */
[----:B------:R-:W-:-:S04]  /*15190*/  FADD.FTZ R13, R77, R76 ;  /* 0x0000004c4d0d7221 */ /* 0x000fc80000010000 */
[----:B------:R-:W-:Y:S01]  /*151a0*/  FADD.FTZ R13, R74, R13 ;  /* 0x0000000d4a0d7221 */ /* 0x000fe20000010000 */
[----:B---3--:R-:W-:Y:S03]  /*151b0*/  HMMA.16816.F32.BF16 R44, R68, R56, R44 ;  /* 0x00000038442c723c */ /* 0x008fe6000004182c */
[----:B------:R-:W-:-:S03]  /*151c0*/  FADD.FTZ R2, R82, R13 ;  /* 0x0000000d52027221 */ /* 0x000fc60000010000 */
[C---:B------:R-:W-:Y:S01]  /*151d0*/  HMMA.16816.F32.BF16 R40, R68.reuse, R58, R40 ;  /* 0x0000003a4428723c */ /* 0x040fe20000041828 */
[----:B------:R-:W-:Y:S01]  /*151e0*/  FADD.FTZ R2, R85, R2 ;  /* 0x0000000255027221 */ /* 0x000fe20000010000 */
[----:B------:R-:W2:Y:S04]  /*151f0*/  LDSM.16.MT88.4 R56, [R146+0xcc00] ;  /* 0x00cc00009238783b */ /* 0x000ea80000004200 */
[C---:B-1----:R-:W-:Y:S06]  /*15200*/  HMMA.16816.F32.BF16 R48, R68.reuse, R60, R48 ;  /* 0x0000003c4430723c */ /* 0x042fec0000041830 */
[----:B------:R-:W-:Y:S06]  /*15210*/  HMMA.16816.F32.BF16 R4, R68, R62, R4 ;  /* 0x0000003e4404723c */ /* 0x000fec0000041804 */
[----:B------:R-:W-:Y:S07]  /*15220*/  HMMA.16816.F32.BF16 R68, R100, R54, R8 ;  /* 0x000000366444723c */ /* 0x000fee0000041808 */
[----:B------:R-:W-:-:S02]  /*15230*/  FADD.FTZ R9, R81, R72 ;  /* 0x0000004851097221 */ /* 0x000fc40000010000 */
[----:B----4-:R-:W-:Y:S02]  /*15240*/  HMMA.16816.F32.BF16 R72, R100, R64, R16 ;  /* 0x000000406448723c */ /* 0x010fe40000041810 */
[----:B------:R-:W-:-:S04]  /*15250*/  FADD.FTZ R9, R80, R9 ;  /* 0x0000000950097221 */ /* 0x000fc80000010000 */
[----:B------:R-:W-:Y:S01]  /*15260*/  FADD.FTZ R78, R78, R9 ;  /* 0x000000094e4e7221 */ /* 0x000fe20000010000 */
[----:B------:R-:W-:-:S03]  /*15270*/  FADD.FTZ R9, R87, R2 ;  /* 0x0000000257097221 */ /* 0x000fc60000010000 */
[----:B------:R-:W-:Y:S01]  /*15280*/  FADD.FTZ R2, R83, R78 ;  /* 0x0000004e53027221 */ /* 0x000fe20000010000 */
[----:B------:R-:W-:Y:S01]  /*15290*/  FADD.FTZ R9, R84, R9 ;  /* 0x0000000954097221 */ /* 0x000fe20000010000 */
[C---:B------:R-:W-:Y:S02]  /*152a0*/  HMMA.16816.F32.BF16 R76, R100.reuse, R66, R20 ;  /* 0x00000042644c723c */ /* 0x040fe40000041814 */
[----:B------:R-:W-:Y:S01]  /*152b0*/  FADD.FTZ R91, R91, R2 ;  /* 0x000000025b5b7221 */ /* 0x000fe20000010000 */
[----:B------:R-:W-:Y:S02]  /*152c0*/  FADD.FTZ R2, R90, R9 ;  /* 0x000000095a027221 */ /* 0x000fe40000010000 */
[----:B------:R-:W1:Y:S01]  /*152d0*/  LDSM.16.MT88.4 R8, [R144+0xec00] ;  /* 0x00ec00009008783b */ /* 0x000e620000004200 */
        /* <DEDUP_REMOVED lines=32> */
[C---:B-1----:R-:W-:Y:S02]  /*154e0*/  HMMA.16816.F32.BF16 R96, R100.reuse, R8, R48 ;  /* 0x000000086460723c */ /* 0x042fe40000041830 */
[----:B------:R-:W-:Y:S01]  /*154f0*/  FADD.FTZ R3, R3, R2 ;  /* 0x0000000203037221 */ /* 0x000fe20000010000 */
[----:B------:R-:W-:Y:S01]  /*15500*/  FADD.FTZ R117, R117, R142 ;  /* 0x0000008e75757221 */ /* 0x000fe20000010000 */
[----:B------:R-:W-:Y:S02]  /*15510*/  MOV R2, R139 ;  /* 0x0000008b00027202 */ /* 0x000fe40000000f00 */
        /* <DEDUP_REMOVED lines=11> */
[----:B------:R-:W-:-:S07]  /*155d0*/  FADD.FTZ R164, R129, R118 ;  /* 0x0000007681a47221 */ /* 0x000fce0000010000 */
.L_x_2175:
[----:B------:R-:W-:-:S13]  /*155e0*/  ISETP.GE.AND P0, PT, R160, 0x1, PT ;  /* 0x00000001a000780c */ /* 0x000fda0003f06270 */
[----:B------:R-:W-:Y:S05]  /*155f0*/  @!P0 BRA `(.L_x_2181) ;  /* 0x0000003400748947 */ /* 0x000fea0003800000 */
[----:B------:R-:W-:Y:S01]  /*15600*/  ULDC UR9, c[0x0][0x250] ;  /* 0x0000940000097ab9 */ /* 0x000fe20000000800 */
[----:B------:R-:W-:Y:S01]  /*15610*/  ULDC.64 UR12, c[0x0][0x250] ;  /* 0x00009400000c7ab9 */ /* 0x000fe20000000a00 */
[----:B------:R-:W-:Y:S01]  /*15620*/  ULEA UR9, -UR9, URZ, 0x7 ;  /* 0x0000003f09097291 */ /* 0x000fe2000f8e393f */
[----:B------:R-:W-:Y:S01]  /*15630*/  IMAD.MOV.U32 R3, RZ, RZ, R0 ;  /* 0x000000ffff037224 */ /* 0x000fe200078e0000 */
[----:B------:R-:W-:Y:S01]  /*15640*/  ULDC UR11, c[0x0][0x248] ;  /* 0x00009200000b7ab9 */ /* 0x000fe20000000800 */
[----:B------:R-:W-:Y:S01]  /*15650*/  IMAD.MOV.U32 R117, RZ, RZ, R2 ;  /* 0x000000ffff757224 */ /* 0x000fe200078e0002 */
[----:B------:R-:W-:Y:S02]  /*15660*/  USHF.R.S32.HI UR4, URZ, 0x1f, UR9 ;  /* 0x0000001f3f047899 */ /* 0x000fe40008011409 */
[----:B------:R-:W-:Y:S01]  /*15670*/  MOV R163, UR9 ;  /* 0x0000000900a37c02 */ /* 0x000fe20008000f00 */
[----:B------:R-:W-:Y:S01]  /*15680*/  ULDC UR8, c[0x0][0x24c] ;  /* 0x0000930000087ab9 */ /* 0x000fe20000000800 */
[----:B------:R-:W-:-:S02]  /*15690*/  USHF.L.U64.HI UR13, UR12, 0x6, UR13 ;  /* 0x000000060c0d7899 */ /* 0x000fc4000801020d */
[----:B------:R-:W-:Y:S01]  /*156a0*/  MOV R162, UR4 ;  /* 0x0000000400a27c02 */ /* 0x000fe20008000f00 */
[----:B------:R-:W-:Y:S02]  /*156b0*/  USHF.L.U32 UR12, UR12, 0x6, URZ ;  /* 0x000000060c0c7899 */ /* 0x000fe4000800063f */
[----:B------:R-:W-:Y:S02]  /*156c0*/  USHF.L.U64.HI UR8, UR11, 0x6, UR8 ;  /* 0x000000060b087899 */ /* 0x000fe40008010208 */
[----:B------:R-:W-:Y:S01]  /*156d0*/  USHF.L.U32 UR5, UR11, 0x6, URZ ;  /* 0x000000060b057899 */ /* 0x000fe2000800063f */
[----:B------:R-:W-:-:S11]  /*156e0*/  ULDC UR4, c[0x0][0x2ec] ;  /* 0x0000bb0000047ab9 */ /* 0x000fd60000000800 */
.L_x_2185:
        /* <DEDUP_REMOVED lines=66> */
.L_x_2182:
        /* <DEDUP_REMOVED lines=8> */
[----:B------:R-:W-:Y:S01]  /*15b90*/  IADD3 R6, P0, R12, UR12, RZ ;  /* 0x0000000c0c067c10 */ /* 0x000fe2000ff1e0ff */
[----:B------:R-:W-:Y:S03]  /*15ba0*/  LDGSTS.E.BYPASS.LTC128B.128 [R154+0xb000], desc[UR6][R158.64+0x40] ;  /* 0x0b0000409e9a7fae */ /* 0x000fe6000b901d46 */
[----:B------:R-:W-:Y:S01]  /*15bb0*/  IADD3.X R7, R13, UR13, RZ, P0, !PT ;  /* 0x0000000d0d077c10 */ /* 0x000fe200087fe4ff */
[----:B------:R-:W-:Y:S01]  /*15bc0*/  LDGSTS.E.BYPASS.LTC128B.128 [R154+0xd000], desc[UR6][R158.64+0x80] ;  /* 0x0d0000809e9a7fae */ /* 0x000fe2000b901d46 */
[----:B------:R-:W-:Y:S03]  /*15bd0*/  IADD3 R4, P0, R6, UR12, RZ ;  /* 0x0000000c06047c10 */ /* 0x000fe6000ff1e0ff */
[----:B------:R-:W-:Y:S01]  /*15be0*/  LDGSTS.E.BYPASS.LTC128B.128 [R154+0x9800], desc[UR6][R12.64] ;  /* 0x098000000c9a7fae */ /* 0x000fe2000b901d46 */
[----:B------:R-:W-:Y:S02]  /*15bf0*/  IADD3.X R5, R7, UR13, RZ, P0, !PT ;  /* 0x0000000d07057c10 */ /* 0x000fe400087fe4ff */
[----:B------:R-:W-:Y:S01]  /*15c00*/  ISETP.GE.AND P0, PT, R160, 0x2, PT ;  /* 0x00000002a000780c */ /* 0x000fe20003f06270 */
        /* <DEDUP_REMOVED lines=9> */
[----:B------:R-:W1:Y:S04]  /*15ca0*/  LDSM.16.M88.4 R8, [R148+0x3000] ;  /* 0x003000009408783b */ /* 0x000e680000000200 */
[----:B------:R-:W2:Y:S04]  /*15cb0*/  LDSM.16.M88.4 R16, [R148+0x3400] ;  /* 0x003400009410783b */ /* 0x000ea80000000200 */
[----:B------:R-:W3:Y:S04]  /*15cc0*/  LDSM.16.M88.4 R24, [R148+0x3800] ;  /* 0x003800009418783b */ /* 0x000ee80000000200 */
[----:B------:R-:W4:Y:S04]  /*15cd0*/  LDSM.16.M88.4 R32, [R148+0x3c00] ;  /* 0x003c00009420783b */ /* 0x000f280000000200 */
        /* <DEDUP_REMOVED lines=9> */
[C---:B------:R-:W-:Y:S03]  /*15d70*/  HMMA.16816.F32.BF16 R8, R64.reuse, R10, RZ ;  /* 0x0000000a4008723c */ /* 0x040fe600000418ff */
[----:B------:R-:W1:Y:S03]  /*15d80*/  LDSM.16.M88.4 R136, [R145+0x3800] ;  /* 0x003800009188783b */ /* 0x000e660000000200 */
[C---:B--2---:R-:W-:Y:S01]  /*15d90*/  HMMA.16816.F32.BF16 R12, R64.reuse, R16, RZ ;  /* 0x00000010400c723c */ /* 0x044fe200000418ff */
[----:B------:R-:W-:Y:S05]  /*15da0*/  LDSM.16.M88.4 R140, [R145+0x4800] ;  /* 0x00480000918c783b */ /* 0x000fea0000000200 */
[C---:B------:R-:W-:Y:S06]  /*15db0*/  HMMA.16816.F32.BF16 R16, R64.reuse, R18, RZ ;  /* 0x000000124010723c */ /* 0x040fec00000418ff */
[C---:B---3--:R-:W-:Y:S06]  /*15dc0*/  HMMA.16816.F32.BF16 R20, R64.reuse, R24, RZ ;  /* 0x000000184014723c */ /* 0x048fec00000418ff */
[C---:B------:R-:W-:Y:S06]  /*15dd0*/  HMMA.16816.F32.BF16 R24, R64.reuse, R26, RZ ;  /* 0x0000001a4018723c */ /* 0x040fec00000418ff */
[C---:B----4-:R-:W-:Y:S06]  /*15de0*/  HMMA.16816.F32.BF16 R28, R64.reuse, R32, RZ ;  /* 0x00000020401c723c */ /* 0x050fec00000418ff */
[C---:B------:R-:W-:Y:S06]  /*15df0*/  HMMA.16816.F32.BF16 R32, R64.reuse, R34, RZ ;  /* 0x000000224020723c */ /* 0x040fec00000418ff */
[C---:B-----5:R-:W-:Y:S06]  /*15e00*/  HMMA.16816.F32.BF16 R36, R64.reuse, R40, RZ ;  /* 0x000000284024723c */ /* 0x060fec00000418ff */
        /* <DEDUP_REMOVED lines=44> */
[----:B------:R-:W1:Y:S05]  /*160d0*/  LDSM.16.M88.4 R124, [R148+0x6400] ;  /* 0x00640000947c783b */ /* 0x000e6a0000000200 */
[C---:B-----5:R-:W-:Y:S06]  /*160e0*/  HMMA.16816.F32.BF16 R36, R120.reuse, R136, R36 ;  /* 0x000000887824723c */ /* 0x060fec0000041824 */
[C---:B------:R-:W-:Y:S01]  /*160f0*/  HMMA.16816.F32.BF16 R40, R120.reuse, R138, R40 ;  /* 0x0000008a7828723c */ /* 0x040fe20000041828 */
        /* <DEDUP_REMOVED lines=8> */
[----:B------:R-:W-:Y:S01]  /*16180*/  HMMA.16816.F32.BF16 R64, R120, R134, R64 ;  /* 0x000000867840723c */ /* 0x000fe20000041840 */
[----:B------:R-:W1:Y:S04]  /*16190*/  LDSM.16.M88.4 R120, [R145+0x5400] ;  /* 0x005400009178783b */ /* 0x000e680000000200 */
[----:B------:R-:W3:Y:S01]  /*161a0*/  LDSM.16.M88.4 R132, [R145+0x6000] ;  /* 0x006000009184783b */ /* 0x000ee20000000200 */
        /* <DEDUP_REMOVED lines=21> */
[C---:B----4-:R-:W-:Y:S06]  /*16300*/  HMMA.16816.F32.BF16 R60, R136.reuse, R124, R60 ;  /* 0x0000007c883c723c */ /* 0x050fec000004183c */
[----:B------:R-:W-:Y:S01]  /*16310*/  HMMA.16816.F32.BF16 R64, R136, R126, R64 ;  /* 0x0000007e8840723c */ /* 0x000fe20000041840 */
[----:B------:R-:W4:Y:S04]  /*16320*/  LDSM.16.M88.4 R124, [R148+0x7c00] ;  /* 0x007c0000947c783b */ /* 0x000f280000000200 */
[----:B------:R-:W-:Y:S01]  /*16330*/  LDSM.16.M88.4 R136, [R148+0x8400] ;  /* 0x008400009488783b */ /* 0x000fe20000000200 */
        /* <DEDUP_REMOVED lines=11> */
[----:B------:R-:W-:Y:S05]  /*163f0*/  LDSM.16.M88.4 R124, [R147+0x2000] ;  /* 0x00200000937c783b */ /* 0x000fea0000000200 */
        /* <DEDUP_REMOVED lines=8> */
[----:B------:R-:W2:Y:S05]  /*16480*/  LDSM.16.M88.4 R140, [R145+0x7800] ;  /* 0x00780000918c783b */ /* 0x000eaa0000000200 */
[C---:B-1----:R-:W-:Y:S06]  /*16490*/  HMMA.16816.F32.BF16 R60, R128.reuse, R120, R60 ;  /* 0x00000078803c723c */ /* 0x042fec000004183c */
[----:B------:R-:W-:Y:S01]  /*164a0*/  HMMA.16816.F32.BF16 R64, R128, R122, R64 ;  /* 0x0000007a8040723c */ /* 0x000fe20000041840 */
[----:B------:R-:W1:Y:S04]  /*164b0*/  LDSM.16.M88.4 R120, [R145+0x7c00] ;  /* 0x007c00009178783b */ /* 0x000e680000000200 */
[----:B------:R-:W5:Y:S01]  /*164c0*/  LDSM.16.M88.4 R128, [R145+0x8000] ;  /* 0x008000009180783b */ /* 0x000f620000000200 */
[C---:B---3--:R-:W-:Y:S06]  /*164d0*/  HMMA.16816.F32.BF16 R4, R124.reuse, R132, R4 ;  /* 0x000000847c04723c */ /* 0x048fec0000041804 */
[C---:B------:R-:W-:Y:S01]  /*164e0*/  HMMA.16816.F32.BF16 R8, R124.reuse, R134, R8 ;  /* 0x000000867c08723c */ /* 0x040fe20000041808 */
[----:B------:R-:W3:Y:S05]  /*164f0*/  LDSM.16.M88.4 R132, [R145+0x8400] ;  /* 0x008400009184783b */ /* 0x000eea0000000200 */
[C---:B----4-:R-:W-:Y:S06]  /*16500*/  HMMA.16816.F32.BF16 R12, R124.reuse, R136, R12 ;  /* 0x000000887c0c723c */ /* 0x050fec000004180c */
[C---:B------:R-:W-:Y:S01]  /*16510*/  HMMA.16816.F32.BF16 R16, R124.reuse, R138, R16 ;  /* 0x0000008a7c10723c */ /* 0x040fe20000041810 */
[----:B------:R-:W4:Y:S05]  /*16520*/  LDSM.16.M88.4 R136, [R145+0x8800] ;  /* 0x008800009188783b */ /* 0x000f2a0000000200 */
[C---:B--2---:R-:W-:Y:S06]  /*16530*/  HMMA.16816.F32.BF16 R20, R124.reuse, R140, R20 ;  /* 0x0000008c7c14723c */ /* 0x044fec0000041814 */
[C---:B------:R-:W-:Y:S01]  /*16540*/  HMMA.16816.F32.BF16 R24, R124.reuse, R142, R24 ;  /* 0x0000008e7c18723c */ /* 0x040fe20000041818 */
[----:B------:R-:W2:Y:S01]  /*16550*/  LDSM.16.M88.4 R140, [R145+0x8c00] ;  /* 0x008c0000918c783b */ /* 0x000ea20000000200 */
[----:B------:R-:W-:Y:S04]  /*16560*/  DEPBAR.LE SB0, 0x0 ;  /* 0x000080000000791a */ /* 0x000fe80000000000 */
[C---:B-1----:R-:W-:Y:S01]  /*16570*/  HMMA.16816.F32.BF16 R28, R124.reuse, R120, R28 ;  /* 0x000000787c1c723c */ /* 0x042fe2000004181c */
[----:B------:R-:W-:Y:S05]  /*16580*/  BAR.SYNC.DEFER_BLOCKING 0x0 ;  /* 0x0000000000007b1d */ /* 0x000fea0000010000 */
[C---:B------:R-:W-:Y:S06]  /*16590*/  HMMA.16816.F32.BF16 R32, R124.reuse, R122, R32 ;  /* 0x0000007a7c20723c */ /* 0x040fec0000041820 */
[C---:B-----5:R-:W-:Y:S06]  /*165a0*/  HMMA.16816.F32.BF16 R36, R124.reuse, R128, R36 ;  /* 0x000000807c24723c */ /* 0x060fec0000041824 */
[C---:B------:R-:W-:Y:S06]  /*165b0*/  HMMA.16816.F32.BF16 R40, R124.reuse, R130, R40 ;  /* 0x000000827c28723c */ /* 0x040fec0000041828 */
[C---:B---3--:R-:W-:Y:S06]  /*165c0*/  HMMA.16816.F32.BF16 R44, R124.reuse, R132, R44 ;  /* 0x000000847c2c723c */ /* 0x048fec000004182c */
[C---:B------:R-:W-:Y:S06]  /*165d0*/  HMMA.16816.F32.BF16 R48, R124.reuse, R134, R48 ;  /* 0x000000867c30723c */ /* 0x040fec0000041830 */
[C---:B----4-:R-:W-:Y:S06]  /*165e0*/  HMMA.16816.F32.BF16 R52, R124.reuse, R136, R52 ;  /* 0x000000887c34723c */ /* 0x050fec0000041834 */
        /* <DEDUP_REMOVED lines=73> */
.L_x_2184:
        /* <DEDUP_REMOVED lines=25> */
.L_x_2183:
        /* <DEDUP_REMOVED lines=183> */
[----:B------:R-:W-:Y:S01]  /*17780*/  ISETP.GT.AND P0, PT, R160, 0x1, PT ;  /* 0x00000001a000780c */ /* 0x000fe20003f04270 */
        /* <DEDUP_REMOVED lines=324> */
.L_x_2181:
[----:B------:R-:W1:Y:S01]  /*18bd0*/  SHFL.BFLY PT, R4, R165, 0x2, 0x1f ;  /* 0x0c401f00a5047f89 */ /* 0x000e6200000e0000 */
[----:B------:R-:W2:Y:S01]  /*18be0*/  S2UR UR4, SR_CgaCtaId ;  /* 0x00000000000479c3 */ /* 0x000ea20000008800 */
[----:B------:R-:W-:Y:S01]  /*18bf0*/  MOV R7, 0x3f800000 ;  /* 0x3f80000000077802 */ /* 0x000fe20000000f00 */
[----:B------:R-:W-:Y:S01]  /*18c00*/  UMOV UR5, 0x400 ;  /* 0x0000040000057882 */ /* 0x000fe20000000000 */
[----:B------:R-:W3:Y:S01]  /*18c10*/  SHFL.BFLY PT, R3, R164, 0x2, 0x1f ;  /* 0x0c401f00a4037f89 */ /* 0x000ee200000e0000 */
[----:B------:R-:W-:Y:S01]  /*18c20*/  MOV R8, 0x3f800000 ;  /* 0x3f80000000087802 */ /* 0x000fe20000000f00 */
[----:B-1----:R-:W-:Y:S01]  /*18c30*/  FADD.FTZ R9, R4, R165 ;  /* 0x000000a504097221 */ /* 0x002fe20000010000 */
[----:B--2---:R-:W-:Y:S01]  /*18c40*/  ULEA UR4, UR4, UR5, 0x18 ;  /* 0x0000000504047291 */ /* 0x004fe2000f8ec03f */
[----:B------:R-:W1:Y:S01]  /*18c50*/  S2R R4, SR_TID.X ;  /* 0x0000000000047919 */ /* 0x000e620000002100 */
[----:B---3--:R-:W-:Y:S02]  /*18c60*/  FADD.FTZ R10, R3, R164 ;  /* 0x000000a4030a7221 */ /* 0x008fe40000010000 */
[----:B------:R-:W2:Y:S04]  /*18c70*/  SHFL.BFLY PT, R6, R9, 0x1, 0x1f ;  /* 0x0c201f0009067f89 */ /* 0x000ea800000e0000 */
[----:B------:R-:W3:Y:S01]  /*18c80*/  SHFL.BFLY PT, R5, R10, 0x1, 0x1f ;  /* 0x0c201f000a057f89 */ /* 0x000ee200000e0000 */
[----:B--2---:R-:W-:Y:S01]  /*18c90*/  FADD.FTZ R6, R9, R6 ;  /* 0x0000000609067221 */ /* 0x004fe20000010000 */
[--C-:B-1----:R-:W-:Y:S01]  /*18ca0*/  SHF.R.S32.HI R3, RZ, 0x1f, R4.reuse ;  /* 0x0000001fff037819 */ /* 0x102fe20000011404 */
[----:B---3--:R-:W-:Y:S01]  /*18cb0*/  FADD.FTZ R5, R10, R5 ;  /* 0x000000050a057221 */ /* 0x008fe20000010000 */
[----:B------:R-:W-:-:S02]  /*18cc0*/  SHF.R.S32.HI R11, RZ, 0x1f, R4 ;  /* 0x0000001fff0b7819 */ /* 0x000fc40000011404 */
[-C--:B------:R-:W-:Y:S02]  /*18cd0*/  LEA.HI R3, R3, R4.reuse, RZ, 0x2 ;  /* 0x0000000403037211 */ /* 0x080fe400078f10ff */
[----:B------:R-:W-:Y:S02]  /*18ce0*/  LEA.HI R13, R11, R4, RZ, 0x2 ;  /* 0x000000040b0d7211 */ /* 0x000fe400078f10ff */
[----:B------:R-:W-:Y:S02]  /*18cf0*/  SHF.R.S32.HI R3, RZ, 0x2, R3 ;  /* 0x00000002ff037819 */ /* 0x000fe40000011403 */
[----:B------:R-:W-:Y:S02]  /*18d00*/  FSETP.NE.FTZ.AND P3, PT, R6, RZ, PT ;  /* 0x000000ff0600720b */ /* 0x000fe40003f75000 */
[----:B------:R-:W-:Y:S02]  /*18d10*/  SHF.R.S32.HI R10, RZ, 0x1f, R3 ;  /* 0x0000001fff0a7819 */ /* 0x000fe40000011403 */
[----:B------:R-:W-:-:S02]  /*18d20*/  FSETP.NE.FTZ.AND P2, PT, R5, RZ, PT ;  /* 0x000000ff0500720b */ /* 0x000fc40003f55000 */
[----:B------:R-:W-:Y:S02]  /*18d30*/  LEA.HI R10, R10, R3, RZ, 0x3 ;  /* 0x000000030a0a7211 */ /* 0x000fe400078f18ff */
[----:B------:R-:W-:Y:S02]  /*18d40*/  LOP3.LUT R13, R13, 0xfffffffc, RZ, 0xc0, !PT ;  /* 0xfffffffc0d0d7812 */ /* 0x000fe400078ec0ff */
[----:B------:R-:W-:-:S03]  /*18d50*/  LOP3.LUT R10, R10, 0xfffffff8, RZ, 0xc0, !PT ;  /* 0xfffffff80a0a7812 */ /* 0x000fc600078ec0ff */
[----:B------:R-:W-:Y:S01]  /*18d60*/  IMAD.IADD R13, R4, 0x1, -R13 ;  /* 0x00000001040d7824 */ /* 0x000fe200078e0a0d */
[----:B------:R-:W-:Y:S01]  /*18d70*/  IADD3 R9, R3, -R10, RZ ;  /* 0x8000000a03097210 */ /* 0x000fe20007ffe0ff */
[----:B------:R-:W1:Y:S01]  /*18d80*/  @P3 MUFU.RCP R7, R6 ;  /* 0x0000000600073308 */ /* 0x000e620000001000 */
[----:B------:R-:W-:Y:S01]  /*18d90*/  LEA.HI R10, R11, R4, RZ, 0x5 ;  /* 0x000000040b0a7211 */ /* 0x000fe200078f28ff */
[----:B------:R-:W2:Y:S01]  /*18da0*/  @P3 LDC R21, c[0x0][0x2e8] ;  /* 0x0000ba00ff153b82 */ /* 0x000ea20000000800 */
[----:B------:R-:W-:Y:S02]  /*18db0*/  LEA.HI R11, R9, R9, RZ, 0x1 ;  /* 0x00000009090b7211 */ /* 0x000fe400078f08ff */
[----:B------:R-:W-:Y:S02]  /*18dc0*/  SHF.R.S32.HI R12, RZ, 0x5, R10 ;  /* 0x00000005ff0c7819 */ /* 0x000fe4000001140a */
[----:B------:R-:W-:Y:S01]  /*18dd0*/  LOP3.LUT R14, R11, 0x3fffffe, RZ, 0xc0, !PT ;  /* 0x03fffffe0b0e7812 */ /* 0x000fe200078ec0ff */
[----:B------:R-:W3:Y:S01]  /*18de0*/  @P2 MUFU.RCP R8, R5 ;  /* 0x0000000500082308 */ /* 0x000ee20000001000 */
[----:B------:R-:W-:Y:S01]  /*18df0*/  SHF.R.S32.HI R11, RZ, 0x1, R11 ;  /* 0x00000001ff0b7819 */ /* 0x000fe2000001140b */
[----:B------:R-:W4:Y:S01]  /*18e00*/  @P2 LDC R19, c[0x0][0x2e8] ;  /* 0x0000ba00ff132b82 */ /* 0x000f220000000800 */
[----:B------:R-:W-:Y:S01]  /*18e10*/  IADD3 R14, R9, -R14, RZ ;  /* 0x8000000e090e7210 */ /* 0x000fe20007ffe0ff */
[----:B------:R-:W-:Y:S01]  /*18e20*/  IMAD R9, R12, 0x100, R13 ;  /* 0x000001000c097824 */ /* 0x000fe200078e020d */
[----:B------:R-:W-:-:S02]  /*18e30*/  SHF.L.U32 R15, R11, 0x6, RZ ;  /* 0x000000060b0f7819 */ /* 0x000fc400000006ff */
[----:B------:R-:W-:Y:S01]  /*18e40*/  LOP3.LUT P0, RZ, R11, 0x2, RZ, 0xc0, !PT ;  /* 0x000000020bff7812 */ /* 0x000fe2000780c0ff */
[----:B------:R-:W5:Y:S01]  /*18e50*/  @P3 MUFU.LG2 R6, R6 ;  /* 0x0000000600063308 */ /* 0x000f620000000c00 */
[----:B------:R-:W-:Y:S01]  /*18e60*/  LEA R9, R14, R9, 0x4 ;  /* 0x000000090e097211 */ /* 0x000fe200078e20ff */
[----:B-1----:R-:W-:Y:S01]  /*18e70*/  FMUL.FTZ R112, R7, R112 ;  /* 0x0000007007707220 */ /* 0x002fe20000410000 */
[----:B------:R-:W-:Y:S01]  /*18e80*/  LOP3.LUT R15, R15, 0xc0, RZ, 0xc0, !PT ;  /* 0x000000c00f0f7812 */ /* 0x000fe200078ec0ff */
[----:B------:R-:W-:Y:S01]  /*18e90*/  FMUL.FTZ R113, R7, R113 ;  /* 0x0000007107717220 */ /* 0x000fe20000410000 */
[----:B------:R-:W-:Y:S01]  /*18ea0*/  LOP3.LUT R14, R11, 0x1, RZ, 0xc0, !PT ;  /* 0x000000010b0e7812 */ /* 0x000fe200078ec0ff */
[----:B------:R-:W-:Y:S01]  /*18eb0*/  IMAD.MOV.U32 R11, RZ, RZ, 0x20 ;  /* 0x00000020ff0b7424 */ /* 0x000fe200078e00ff */
[----:B------:R-:W-:Y:S01]  /*18ec0*/  LEA.HI R16, R15, R15, RZ, 0x1d ;  /* 0x0000000f0f107211 */ /* 0x000fe200078fe8ff */
[----:B------:R-:W-:Y:S01]  /*18ed0*/  FMUL.FTZ R68, R7, R68 ;  /* 0x0000004407447220 */ /* 0x000fe20000410000 */
[----:B------:R-:W-:Y:S01]  /*18ee0*/  ISETP.NE.U32.AND P1, PT, R14, 0x1, PT ;  /* 0x000000010e00780c */ /* 0x000fe20003f25070 */
[C---:B---3--:R-:W-:Y:S01]  /*18ef0*/  FMUL.FTZ R115, R8.reuse, R115 ;  /* 0x0000007308737220 */ /* 0x048fe20000410000 */
[----:B------:R-:W-:Y:S01]  /*18f00*/  LEA R9, R9, R16, 0x1 ;  /* 0x0000001009097211 */ /* 0x000fe200078e08ff */
[C---:B------:R-:W-:Y:S01]  /*18f10*/  FMUL.FTZ R114, R8.reuse, R114 ;  /* 0x0000007208727220 */ /* 0x040fe20000410000 */
[----:B------:R-:W-:Y:S01]  /*18f20*/  FMUL.FTZ R69, R7, R69 ;  /* 0x0000004507457220 */ /* 0x000fe20000410000 */
[C---:B------:R-:W-:Y:S01]  /*18f30*/  FMUL.FTZ R71, R8.reuse, R71 ;  /* 0x0000004708477220 */ /* 0x040fe20000410000 */
[----:B------:R-:W-:Y:S01]  /*18f40*/  LEA R9, R9, UR4, 0x1 ;  /* 0x0000000409097c11 */ /* 0x000fe2000f8e08ff */
[C---:B------:R-:W-:Y:S01]  /*18f50*/  FMUL.FTZ R70, R8.reuse, R70 ;  /* 0x0000004608467220 */ /* 0x040fe20000410000 */
[C---:B------:R-:W-:Y:S01]  /*18f60*/  FMUL.FTZ R72, R7.reuse, R72 ;  /* 0x0000004807487220 */ /* 0x040fe20000410000 */
[----:B------:R-:W-:Y:S01]  /*18f70*/  FMUL.FTZ R73, R7, R73 ;  /* 0x0000004907497220 */ /* 0x000fe20000410000 */
[C---:B------:R-:W-:Y:S01]  /*18f80*/  FMUL.FTZ R75, R8.reuse, R75 ;  /* 0x0000004b084b7220 */ /* 0x040fe20000410000 */
[C---:B------:R-:W-:Y:S01]  /*18f90*/  FMUL.FTZ R74, R8.reuse, R74 ;  /* 0x0000004a084a7220 */ /* 0x040fe20000410000 */
        /* <DEDUP_REMOVED lines=98> */
[----:B------:R-:W-:Y:S06]  /*195c0*/  @!P0 BRA `(.L_x_2186) ;  /* 0x0000000000248947 */ /* 0x000fec0003800000 */
        /* <DEDUP_REMOVED lines=9> */
.L_x_2186:
[----:B------:R-:W1:Y:S01]  /*19660*/  S2R R2, SR_CTAID.Z ;  /* 0x0000000000027919 */ /* 0x000e620000002700 */
[----:B------:R-:W1:Y:S01]  /*19670*/  LDC R5, c[0x0][0x270] ;  /* 0x00009c00ff057b82 */ /* 0x000e620000000800 */
[----:B------:R-:W1:Y:S07]  /*19680*/  S2R R15, SR_CTAID.Y ;  /* 0x00000000000f7919 */ /* 0x000e6e0000002600 */
[----:B------:R-:W2:Y:S01]  /*19690*/  LDC R0, c[0x0][0x2c4] ;  /* 0x0000b100ff007b82 */ /* 0x000ea20000000800 */
[----:B-1----:R-:W-:-:S04]  /*196a0*/  IMAD R5, R15, R5, R2 ;  /* 0x000000050f057224 */ /* 0x002fc800078e0202 */
[----:B--2---:R-:W-:-:S07]  /*196b0*/  IMAD R0, R5, R0, RZ ;  /* 0x0000000005007224 */ /* 0x004fce00078e02ff */
.L_x_2187:
[----:B------:R-:W-:Y:S01]  /*196c0*/  LOP3.LUT R5, R10, 0xffffffe0, RZ, 0xc0, !PT ;  /* 0xffffffe00a057812 */ /* 0x000fe200078ec0ff */
[----:B------:R-:W-:Y:S01]  /*196d0*/  BAR.SYNC.DEFER_BLOCKING 0x0 ;  /* 0x0000000000007b1d */ /* 0x000fe20000010000 */
[----:B------:R-:W-:-:S03]  /*196e0*/  SHF.R.S32.HI R7, RZ, 0x1f, R12 ;  /* 0x0000001fff077819 */ /* 0x000fc6000001140c */
[----:B------:R-:W-:Y:S01]  /*196f0*/  IMAD.IADD R5, R4, 0x1, -R5 ;  /* 0x0000000104057824 */ /* 0x000fe200078e0a05 */
[----:B------:R-:W-:Y:S01]  /*19700*/  LEA.HI R7, R7, R12, RZ, 0x2 ;  /* 0x0000000c07077211 */ /* 0x000fe200078f10ff */
[----:B------:R-:W-:Y:S03]  /*19710*/  BSSY B0, `(.L_x_2188) ;  /* 0x0000014000007945 */ /* 0x000fe60003800000 */
[----:B------:R-:W-:Y:S02]  /*19720*/  LOP3.LUT P0, RZ, R5, 0x3, RZ, 0xc0, !PT ;  /* 0x0000000305ff7812 */ /* 0x000fe4000780c0ff */
[----:B------:R-:W-:-:S05]  /*19730*/  LOP3.LUT R7, R7, 0xffffffc, RZ, 0xc0, !PT ;  /* 0x0ffffffc07077812 */ /* 0x000fca00078ec0ff */
[----:B------:R-:W-:-:S04]  /*19740*/  IMAD.IADD R12, R12, 0x1, -R7 ;  /* 0x000000010c0c7824 */ /* 0x000fc800078e0a07 */
[----:B------:R-:W-:Y:S02]  /*19750*/  IMAD R161, R12, 0x10, R161 ;  /* 0x000000100ca17824 */ /* 0x000fe400078e02a1 */
[----:B------:R-:W-:Y:S05]  /*19760*/  @P0 BRA `(.L_x_2189) ;  /* 0x0000000000380947 */ /* 0x000fea0003800000 */
        /* <DEDUP_REMOVED lines=14> */
.L_x_2189:
[----:B------:R-:W-:Y:S05]  /*19850*/  BSYNC B0 ;  /* 0x0000000000007941 */ /* 0x000fea0003800000 */
.L_x_2188:
[----:B------:R-:W2:Y:S01]  /*19860*/  S2UR UR8, SR_CTAID.X ;  /* 0x00000000000879c3 */ /* 0x000ea20000002500 */
[----:B------:R-:W-:Y:S01]  /*19870*/  SHF.R.S32.HI R25, RZ, 0x1f, R15 ;  /* 0x0000001fff197819 */ /* 0x000fe2000001140f */
[----:B------:R3:W4:Y:S01]  /*19880*/  LDS.128 R20, [R154+0x800] ;  /* 0x000800009a147984 */ /* 0x0007220000000c00 */
[----:B------:R-:W-:Y:S01]  /*19890*/  SHF.L.U32 R12, R13, 0x3, RZ ;  /* 0x000000030d0c7819 */ /* 0x000fe200000006ff */
[----:B------:R-:W-:Y:S01]  /*198a0*/  BSSY B0, `(.L_x_2190) ;  /* 0x000002f000007945 */ /* 0x000fe20003800000 */
[----:B------:R-:W-:Y:S01]  /*198b0*/  ISETP.NE.AND P0, PT, R151, -0x1, PT ;  /* 0xffffffff9700780c */ /* 0x000fe20003f05270 */
[----:B------:R3:W3:Y:S01]  /*198c0*/  LDS.128 R16, [R154+0x1800] ;  /* 0x001800009a107984 */ /* 0x0006e20000000c00 */
[----:B------:R-:W-:Y:S01]  /*198d0*/  SHF.R.S32.HI R13, RZ, 0x1f, R12 ;  /* 0x0000001fff0d7819 */ /* 0x000fe2000001140c */
[----:B------:R-:W5:Y:S02]  /*198e0*/  LDC.64 R4, c[0x0][0x290] ;  /* 0x0000a400ff047b82 */ /* 0x000f640000000a00 */
[----:B-1----:R1:W1:Y:S04]  /*198f0*/  LDS.128 R8, [R154+0x2800] ;  /* 0x002800009a087984 */ /* 0x0022680000000c00 */
[----:B------:R1:W1:Y:S02]  /*19900*/  LDS.128 R28, [R154+0x2000] ;  /* 0x002000009a1c7984 */ /* 0x0002640000000c00 */
[----:B------:R-:W4:Y:S01]  /*19910*/  LDC.64 R6, c[0x0][0x298] ;  /* 0x0000a600ff067b82 */ /* 0x000f220000000a00 */
[----:B--2---:R-:W-:-:S04]  /*19920*/  USHF.L.U32 UR8, UR8, 0x6, URZ ;  /* 0x0000000608087899 */ /* 0x004fc8000800063f */
[----:B------:R-:W-:Y:S02]  /*19930*/  USHF.R.S32.HI UR4, URZ, 0x1f, UR8 ;  /* 0x0000001f3f047899 */ /* 0x000fe40008011408 */
[----:B------:R-:W-:Y:S01]  /*19940*/  IADD3 R150, R150, -UR8, RZ ;  /* 0x8000000896967c10 */ /* 0x000fe2000fffe0ff */
[----:B-----5:R-:W-:-:S04]  /*19950*/  IMAD R0, R25, R4, RZ ;  /* 0x0000000419007224 */ /* 0x020fc800078e02ff */
[C---:B------:R-:W-:Y:S02]  /*19960*/  IMAD R0, R15.reuse, R5, R0 ;  /* 0x000000050f007224 */ /* 0x040fe400078e0200 */
[----:B------:R-:W-:-:S04]  /*19970*/  IMAD.WIDE.U32 R14, R15, R4, RZ ;  /* 0x000000040f0e7225 */ /* 0x000fc800078e00ff */
[----:B----4-:R-:W-:-:S04]  /*19980*/  IMAD.WIDE.U32 R24, R151, R6, RZ ;  /* 0x0000000697187225 */ /* 0x010fc800078e00ff */
[----:B------:R-:W-:Y:S01]  /*19990*/  IMAD.WIDE.U32 R12, R6, UR8, R12 ;  /* 0x00000008060c7c25 */ /* 0x000fe2000f8e000c */
[----:B------:R-:W-:-:S03]  /*199a0*/  SEL R5, R14, R24, !P0 ;  /* 0x000000180e057207 */ /* 0x000fc60004000000 */
[----:B------:R-:W-:Y:S01]  /*199b0*/  IMAD R4, R6, UR4, RZ ;  /* 0x0000000406047c24 */ /* 0x000fe2000f8e02ff */
[----:B------:R-:W-:Y:S01]  /*199c0*/  ULDC.64 UR4, c[0x0][0x2a0] ;  /* 0x0000a80000047ab9 */ /* 0x000fe20000000a00 */
[----:B------:R-:W-:Y:S01]  /*199d0*/  IMAD R151, R151, R7, R25 ;  /* 0x0000000797977224 */ /* 0x000fe200078e0219 */
[----:B------:R-:W-:Y:S01]  /*199e0*/  @!P0 IADD3 R151, R15, R0, RZ ;  /* 0x000000000f978210 */ /* 0x000fe20007ffe0ff */
[----:B------:R-:W-:Y:S01]  /*199f0*/  IMAD R4, R7, UR8, R4 ;  /* 0x0000000807047c24 */ /* 0x000fe2000f8e0204 */
[----:B------:R-:W-:Y:S01]  /*19a00*/  SHF.R.S32.HI R0, RZ, 0x1f, R2 ;  /* 0x0000001fff007819 */ /* 0x000fe20000011402 */
[----:B------:R2:W4:Y:S01]  /*19a10*/  LDS.128 R24, [R154] ;  /* 0x000000009a187984 */ /* 0x0005220000000c00 */
[----:B------:R-:W-:Y:S01]  /*19a20*/  IADD3 R32, P0, R5, R12, RZ ;  /* 0x0000000c05207210 */ /* 0x000fe20007f1e0ff */
[----:B------:R-:W-:-:S03]  /*19a30*/  VIADD R5, R3, 0x20 ;  /* 0x0000002003057836 */ /* 0x000fc60000000000 */
[----:B------:R-:W-:Y:S01]  /*19a40*/  IADD3.X R33, R151, R4, R13, P0, !PT ;  /* 0x0000000497217210 */ /* 0x000fe200007fe40d */
[----:B------:R-:W-:Y:S01]  /*19a50*/  IMAD R13, R0, UR4, RZ ;  /* 0x00000004000d7c24 */ /* 0x000fe2000f8e02ff */
[-C--:B------:R-:W-:Y:S02]  /*19a60*/  ISETP.GE.AND P0, PT, R3, R150.reuse, PT ;  /* 0x000000960300720c */ /* 0x080fe40003f06270 */
[----:B------:R-:W-:Y:S01]  /*19a70*/  ISETP.GE.AND P1, PT, R5, R150, PT ;  /* 0x000000960500720c */ /* 0x000fe20003f26270 */
[C---:B------:R-:W-:Y:S01]  /*19a80*/  IMAD R0, R2.reuse, UR5, R13 ;  /* 0x0000000502007c24 */ /* 0x040fe2000f8e020d */
[----:B------:R-:W-:Y:S01]  /*19a90*/  SHF.R.S32.HI R5, RZ, 0x1f, R3 ;  /* 0x0000001fff057819 */ /* 0x000fe20000011403 */
[----:B------:R2:W1:Y:S01]  /*19aa0*/  LDS.128 R12, [R154+0x1000] ;  /* 0x001000009a0c7984 */ /* 0x0004620000000c00 */
[----:B------:R-:W-:-:S04]  /*19ab0*/  IMAD.WIDE.U32 R32, R2, UR4, R32 ;  /* 0x0000000402207c25 */ /* 0x000fc8000f8e0020 */
[----:B------:R-:W-:-:S03]  /*19ac0*/  IMAD.IADD R35, R0, 0x1, R33 ;  /* 0x0000000100237824 */ /* 0x000fc600078e0221 */
[----:B---3--:R-:W-:Y:S05]  /*19ad0*/  @P0 BRA `(.L_x_2191) ;  /* 0x00000000002c0947 */ /* 0x008fea0003800000 */
        /* <DEDUP_REMOVED lines=8> */
[----:B----4-:R3:W-:Y:S04]  /*19b60*/  STG.E.128 desc[UR6][R38.64], R24 ;  /* 0x0000001826007986 */ /* 0x0107e8000c101d06 */
[----:B-1----:R3:W-:Y:S04]  /*19b70*/  STG.E.128 desc[UR6][R38.64+0x40], R12 ;  /* 0x0000400c26007986 */ /* 0x0027e8000c101d06 */
[----:B------:R3:W-:Y:S02]  /*19b80*/  STG.E.128 desc[UR6][R38.64+0x80], R28 ;  /* 0x0000801c26007986 */ /* 0x0007e4000c101d06 */
.L_x_2191:
[----:B------:R-:W-:Y:S05]  /*19b90*/  BSYNC B0 ;  /* 0x0000000000007941 */ /* 0x000fea0003800000 */
.L_x_2190:
[----:B------:R-:W-:Y:S05]  /*19ba0*/  @P1 EXIT ;  /* 0x000000000000194d */ /* 0x000fea0003800000 */
[----:B------:R-:W-:Y:S01]  /*19bb0*/  IADD3 R3, P0, R3, 0x20, RZ ;  /* 0x0000002003037810 */ /* 0x000fe20007f1e0ff */
[----:B------:R-:W-:Y:S01]  /*19bc0*/  IMAD.MOV.U32 R4, RZ, RZ, R32 ;  /* 0x000000ffff047224 */ /* 0x000fe200078e0020 */
[----:B------:R-:W-:-:S03]  /*19bd0*/  ULDC.64 UR4, c[0x0][0x280] ;  /* 0x0000a00000047ab9 */ /* 0x000fc60000000a00 */
[----:B------:R-:W-:-:S04]  /*19be0*/  IMAD.X R5, RZ, RZ, R5, P0 ;  /* 0x000000ffff057224 */ /* 0x000fc800000e0605 */
[----:B------:R-:W-:Y:S01]  /*19bf0*/  IMAD R0, R5, R6, RZ ;  /* 0x0000000605007224 */ /* 0x000fe200078e02ff */
[----:B------:R-:W-:-:S03]  /*19c00*/  MOV R5, R35 ;  /* 0x0000002300057202 */ /* 0x000fc60000000f00 */
[C---:B------:R-:W-:Y:S02]  /*19c10*/  IMAD R0, R3.reuse, R7, R0 ;  /* 0x0000000703007224 */ /* 0x040fe400078e0200 */
[----:B------:R-:W-:-:S03]  /*19c20*/  IMAD.WIDE.U32 R4, R3, R6, R4 ;  /* 0x0000000603047225 */ /* 0x000fc600078e0004 */
[----:B------:R-:W-:Y:S02]  /*19c30*/  LEA R2, P0, R4, UR4, 0x1 ;  /* 0x0000000404027c11 */ /* 0x000fe4000f8008ff */
[----:B------:R-:W-:-:S04]  /*19c40*/  IADD3 R0, R0, R5, RZ ;  /* 0x0000000500007210 */ /* 0x000fc80007ffe0ff */
[----:B------:R-:W-:-:S05]  /*19c50*/  LEA.HI.X R3, R4, UR5, R0, 0x1, P0 ;  /* 0x0000000504037c11 */ /* 0x000fca00080f0c00 */
[----:B------:R-:W-:Y:S04]  /*19c60*/  STG.E.128 desc[UR6][R2.64], R20 ;  /* 0x0000001402007986 */ /* 0x000fe8000c101d06 */
[----:B------:R-:W-:Y:S04]  /*19c70*/  STG.E.128 desc[UR6][R2.64+0x40], R16 ;  /* 0x0000401002007986 */ /* 0x000fe8000c101d06 */
[----:B-1----:R-:W-:Y:S01]  /*19c80*/  STG.E.128 desc[UR6][R2.64+0x80], R8 ;  /* 0x0000800802007986 */ /* 0x002fe2000c101d06 */
[----:B------:R-:W-:Y:S05]  /*19c90*/  EXIT ;  /* 0x000000000000794d */ /* 0x000fea0003800000 */
.L_x_2192:
        /* <DEDUP_REMOVED lines=14> */
.L_x_6460:


//--------------------- .text._ZN5flash24flash_fwd_splitkv_kernelI23Flash_fwd_kernel_traitsILi96ELi64ELi128ELi4ELb0ELb0EN7cutlass10bfloat16_tE19Flash_kernel_traitsILi96ELi64ELi128ELi4ES3_EELb1ELb0ELb0ELb0ELb1ELb1ELb0ELb1EEEvNS_16Flash_fwd_paramsE --------------------------
	.section	.text._ZN5flash24flash_fwd_splitkv_kernelI23Flash_fwd_kernel_traitsILi96ELi64ELi128ELi4ELb0ELb0EN7cutlass10bfloat16_tE19Flash_kernel_traitsILi96ELi64ELi128ELi4ES3_EELb1ELb0ELb0ELb0ELb1ELb1ELb0ELb1EEEvNS_16Flash_fwd_paramsE,"ax",@progbits
	.align	128
        .global         _ZN5flash24flash_fwd_splitkv_kernelI23Flash_fwd_kernel_traitsILi96ELi64ELi128ELi4ELb0ELb0EN7cutlass10bfloat16_tE19Flash_kernel_traitsILi96ELi64ELi128ELi4ES3_EELb1ELb0ELb0ELb0ELb1ELb1ELb0ELb1EEEvNS_16Flash_fwd_paramsE
        .type           _ZN5flash24flash_fwd_splitkv_kernelI23Flash_fwd_kernel_traitsILi96ELi64ELi128ELi4ELb0ELb0EN7cutlass10bfloat16_tE19Flash_kernel_traitsILi96ELi64ELi128ELi4ES3_EELb1ELb0ELb0ELb0ELb1ELb1ELb0ELb1EEEvNS_16Flash_fwd_paramsE,@function
        .size           _ZN5flash24flash_fwd_splitkv_kernelI23Flash_fwd_kernel_traitsILi96ELi64ELi128ELi4ELb0ELb0EN7cutlass10bfloat16_tE19Flash_kernel_traitsILi96ELi64ELi128ELi4ES3_EELb1ELb0ELb0ELb0ELb1ELb1ELb0ELb1EEEvNS_16Flash_fwd_paramsE,(.L_x_6461 - _ZN5flash24flash_fwd_splitkv_kernelI23Flash_fwd_kernel_traitsILi96ELi64ELi128ELi4ELb0ELb0EN7cutlass10bfloat16_tE19Flash_kernel_traitsILi96ELi64ELi128ELi4ES3_EELb1ELb0ELb0ELb0ELb1ELb1ELb0ELb1EEEvNS_16Flash_fwd_paramsE)
        .other          _ZN5flash24flash_fwd_splitkv_kernelI23Flash_fwd_kernel_traitsILi96ELi64ELi128ELi4ELb0ELb0EN7cutlass10bfloat16_tE19Flash_kernel_traitsILi96ELi64ELi128ELi4ES3_EELb1ELb0ELb0ELb0ELb1ELb1ELb0ELb1EEEvNS_16Flash_fwd_paramsE,@"STO_CUDA_ENTRY STV_DEFAULT"
_ZN5flash24flash_fwd_splitkv_kernelI23Flash_fwd_kernel_traitsILi96ELi64ELi128ELi4ELb0ELb0EN7cutlass10bfloat16_tE19Flash_kernel_traitsILi96ELi64ELi128ELi4ES3_EELb1ELb0ELb0ELb0ELb1ELb1ELb0ELb1EEEvNS_16Flash_fwd_paramsE:
.text._ZN5flash24flash_fwd_splitkv_kernelI23Flash_fwd_kernel_traitsILi96ELi64ELi128ELi4ELb0ELb0EN7cutlass10bfloat16_tE19Flash_kernel_traitsILi96ELi64ELi128ELi4ES3_EELb1ELb0ELb0ELb0ELb1ELb1ELb0ELb1EEEvNS_16Flash_fwd_paramsE:
        /* <DEDUP_REMOVED lines=41> */
.L_x_2193:
[----:B------:R-:W1:Y:S02]  /*0290*/  LDC R75, c[0x0][0x2c8] ;  /* 0x0000b200ff4b7b82 */ /* 0x000e640000000800 */
.L_x_2194:
        /* <DEDUP_REMOVED lines=89> */
.L_x_2197:
[----:B------:R-:W-:Y:S05]  /*0830*/  BSYNC B0 ;  /* 0x0000000000007941 */ /* 0x000fea0003800000 */
.L_x_2196:
        /* <DEDUP_REMOVED lines=15> */
.L_x_2199:
[----:B------:R-:W-:Y:S05]  /*0930*/  BSYNC B0 ;  /* 0x0000000000007941 */ /* 0x000fea0003800000 */
.L_x_2198:
        /* <DEDUP_REMOVED lines=11> */
.L_x_2195:
        /* <DEDUP_REMOVED lines=22> */
.L_x_2200:
        /* <DEDUP_REMOVED lines=81> */
.L_x_2201:
        /* <DEDUP_REMOVED lines=49> */
.L_x_2203:
        /* <DEDUP_REMOVED lines=30> */
.L_x_2202:
        /* <DEDUP_REMOVED lines=248> */
.L_x_2250:
        /* <DEDUP_REMOVED lines=199> */
.L_x_2208:
[----:B------:R-:W-:Y:S05]  /*3140*/  BSYNC B0 ;  /* 0x0000000000007941 */ /* 0x000fea0003800000 */
.L_x_2207:
        /* <DEDUP_REMOVED lines=147> */
.L_x_2210:
[----:B------:R-:W-:Y:S05]  /*3a80*/  BSYNC B0 ;  /* 0x0000000000007941 */ /* 0x000fea0003800000 */
.L_x_2209:
        /* <DEDUP_REMOVED lines=155> */
.L_x_2212:
[----:B------:R-:W-:Y:S05]  /*4440*/  BSYNC B0 ;  /* 0x0000000000007941 */ /* 0x000fea0003800000 */
.L_x_2211:
        /* <DEDUP_REMOVED lines=160> */
.L_x_2214:
[----:B------:R-:W-:Y:S05]  /*4e50*/  BSYNC B0 ;  /* 0x0000000000007941 */ /* 0x000fea0003800000 */
.L_x_2213:
[----:B-1----:R-:W-:Y:S01]  /*4e60*/  MOV R20, R47 ;  /* 0x0000002f00147202 */ /* 0x002fe20000000f00 */
[----:B------:R-:W-:Y:S01]  /*4e70*/  IMAD.MOV.U32 R52, RZ, RZ, R49 ;  /* 0x000000ffff347224 */ /* 0x000fe200078e0031 */
[----:B------:R-:W-:Y:S01]  /*4e80*/  MOV R21, R46 ;  /* 0x0000002e00157202 */ /* 0x000fe20000000f00 */
[----:B------:R-:W-:Y:S01]  /*4e90*/  IMAD.MOV.U32 R53, RZ, RZ, R48 ;  /* 0x000000ffff357224 */ /* 0x000fe200078e0030 */
[----:B------:R-:W-:Y:S01]  /*4ea0*/  UMOV UR4, UR21 ;  /* 0x0000001500047c82 */ /* 0x000fe20008000000 */
[----:B------:R-:W-:Y:S05]  /*4eb0*/  BRA `(.L_x_2215) ;  /* 0x0000004400fc7947 */ /* 0x000fea0003800000 */
.L_x_2206:
        /* <DEDUP_REMOVED lines=88> */
.L_x_2219:
[----:B------:R-:W-:Y:S05]  /*5440*/  BSYNC B0 ;  /* 0x0000000000007941 */ /* 0x000fea0003800000 */
.L_x_2218:
        /* <DEDUP_REMOVED lines=82> */
.L_x_2221:
[----:B------:R-:W-:Y:S05]  /*5970*/  BSYNC B0 ;  /* 0x0000000000007941 */ /* 0x000fea0003800000 */
.L_x_2220:
        /* <DEDUP_REMOVED lines=85> */
.L_x_2223:
[----:B------:R-:W-:Y:S05]  /*5ed0*/  BSYNC B0 ;  /* 0x0000000000007941 */ /* 0x000fea0003800000 */
.L_x_2222:
[----:B-----5:R2:W-:Y:S02]  /*5ee0*/  STG.E.128 desc[UR6][R116.64+0x80], R40 ;  /* 0x0000802874007986 */ /* 0x0205e4000c101d06 */
.L_x_2217:
[----:B------:R-:W-:Y:S05]  /*5ef0*/  BSYNC B1 ;  /* 0x0000000000017941 */ /* 0x000fea0003800000 */
.L_x_2216:
        /* <DEDUP_REMOVED lines=95> */
.L_x_2227:
[----:B------:R-:W-:Y:S05]  /*64f0*/  BSYNC B0 ;  /* 0x0000000000007941 */ /* 0x000fea0003800000 */
.L_x_2226:
        /* <DEDUP_REMOVED lines=86> */
.L_x_2229:
[----:B------:R-:W-:Y:S05]  /*6a60*/  BSYNC B0 ;  /* 0x0000000000007941 */ /* 0x000fea0003800000 */
.L_x_2228:
        /* <DEDUP_REMOVED lines=10> */
[----:B------:R-:W-:Y:S01]  /*6b10*/  IMAD.MOV.U32 R164, RZ, RZ, RZ ;  /* 0x000000ffffa47224 */ /* 0x000fe200078e00ff */
[----:B------:R-:W-:Y:S01]  /*6b20*/  LOP3.LUT R45, R42, 0xffff0000, RZ, 0xc0, !PT ;  /* 0xffff00002a2d7812 */ /* 0x000fe200078ec0ff */
[----:B------:R-:W-:Y:S01]  /*6b30*/  USHF.R.S32.HI UR26, URZ, 0x1, UR26 ;  /* 0x000000013f1a7899 */ /* 0x000fe2000801141a */
[----:B------:R-:W-:Y:S01]  /*6b40*/  LOP3.LUT R49, R43, 0xffff0000, RZ, 0xc0, !PT ;  /* 0xffff00002b317812 */ /* 0x000fe200078ec0ff */
[----:B--2---:R-:W-:Y:S02]  /*6b50*/  IMAD.MOV.U32 R168, RZ, RZ, RZ ;  /* 0x000000ffffa87224 */ /* 0x004fe400078e00ff */
        /* <DEDUP_REMOVED lines=74> */
.L_x_2231:
[----:B------:R-:W-:Y:S05]  /*7000*/  BSYNC B0 ;  /* 0x0000000000007941 */ /* 0x000fea0003800000 */
.L_x_2230:
[----:B-----5:R1:W-:Y:S02]  /*7010*/  STG.E.128 desc[UR6][R158.64+0x80], R40 ;  /* 0x000080289e007986 */ /* 0x0203e4000c101d06 */
.L_x_2225:
[----:B------:R-:W-:Y:S05]  /*7020*/  BSYNC B1 ;  /* 0x0000000000017941 */ /* 0x000fea0003800000 */
.L_x_2224:
        /* <DEDUP_REMOVED lines=92> */
.L_x_2235:
[----:B------:R-:W-:Y:S05]  /*75f0*/  BSYNC B0 ;  /* 0x0000000000007941 */ /* 0x000fea0003800000 */
.L_x_2234:
        /* <DEDUP_REMOVED lines=93> */
.L_x_2237:
[----:B------:R-:W-:Y:S05]  /*7bd0*/  BSYNC B0 ;  /* 0x0000000000007941 */ /* 0x000fea0003800000 */
.L_x_2236:
        /* <DEDUP_REMOVED lines=89> */
.L_x_2239:
[----:B------:R-:W-:Y:S05]  /*8170*/  BSYNC B0 ;  /* 0x0000000000007941 */ /* 0x000fea0003800000 */
.L_x_2238:
[----:B-----5:R2:W-:Y:S02]  /*8180*/  STG.E.128 desc[UR6][R168.64], R40 ;  /* 0x00000028a8007986 */ /* 0x0205e4000c101d06 */
.L_x_2233:
[----:B------:R-:W-:Y:S05]  /*8190*/  BSYNC B1 ;  /* 0x0000000000017941 */ /* 0x000fea0003800000 */
.L_x_2232:
        /* <DEDUP_REMOVED lines=97> */
.L_x_2243:
[----:B------:R-:W-:Y:S05]  /*87b0*/  BSYNC B0 ;  /* 0x0000000000007941 */ /* 0x000fea0003800000 */
.L_x_2242:
        /* <DEDUP_REMOVED lines=94> */
.L_x_2245:
[----:B------:R-:W-:Y:S05]  /*8da0*/  BSYNC B0 ;  /* 0x0000000000007941 */ /* 0x000fea0003800000 */
.L_x_2244:
        /* <DEDUP_REMOVED lines=90> */
.L_x_2247:
[----:B------:R-:W-:Y:S05]  /*9350*/  BSYNC B0 ;  /* 0x0000000000007941 */ /* 0x000fea0003800000 */
.L_x_2246:
[----:B-----5:R3:W-:Y:S02]  /*9360*/  STG.E.128 desc[UR6][R58.64], R8 ;  /* 0x000000083a007986 */ /* 0x0207e4000c101d06 */
.L_x_2241:
[----:B------:R-:W-:Y:S05]  /*9370*/  BSYNC B1 ;  /* 0x0000000000017941 */ /* 0x000fea0003800000 */
.L_x_2240:
        /* <DEDUP_REMOVED lines=8> */
.L_x_2205:
        /* <DEDUP_REMOVED lines=43> */
.L_x_2215:
        /* <DEDUP_REMOVED lines=82> */
.L_x_2248:
        /* <DEDUP_REMOVED lines=9> */
.L_x_2249:
[----:B------:R-:W-:Y:S04]  /*9c60*/  IADD3 R13, R13, -0x1, RZ ;  /* 0xffffffff0d0d7810 */ /* 0x000fe80007ffe0ff */
[----:B------:R-:W-:Y:S11]  /*9c70*/  ISETP.GT.AND P0, PT, R13, R90, PT ;  /* 0x0000005a0d00720c */ /* 0x000ff60003f04270 */
[----:B------:R-:W-:Y:S02]  /*9c80*/  @!UPT UIADD3 URZ, URZ, URZ, URZ ;  /* 0x0000003f3f3ff290 */ /* 0x000fe4000fffe03f */
[----:B------:R-:W-:Y:S05]  /*9c90*/  @P0 BRA `(.L_x_2250) ;  /* 0xffffff88000c0947 */ /* 0x000fea000383ffff */
.L_x_2204:
        /* <DEDUP_REMOVED lines=90> */
.L_x_2257:
[----:B------:R-:W-:Y:S05]  /*a240*/  BSYNC B0 ;  /* 0x0000000000007941 */ /* 0x000fea0003800000 */
.L_x_2256:
        /* <DEDUP_REMOVED lines=43> */
.L_x_2259:
[----:B------:R-:W-:Y:S05]  /*a500*/  BSYNC B0 ;  /* 0x0000000000007941 */ /* 0x000fea0003800000 */
.L_x_2258:
        /* <DEDUP_REMOVED lines=43> */
.L_x_2261:
[----:B------:R-:W-:Y:S05]  /*a7c0*/  BSYNC B0 ;  /* 0x0000000000007941 */ /* 0x000fea0003800000 */
.L_x_2260:
[----:B------:R4:W-:Y:S02]  /*a7d0*/  STS.128 [R152+0x2000], R8 ;  /* 0x0020000898007388 */ /* 0x0009e40000000c00 */
.L_x_2255:
[----:B------:R-:W-:Y:S05]  /*a7e0*/  BSYNC B1 ;  /* 0x0000000000017941 */ /* 0x000fea0003800000 */
.L_x_2254:
        /* <DEDUP_REMOVED lines=58> */
.L_x_2264:
[----:B------:R-:W-:Y:S05]  /*ab90*/  BSYNC B0 ;  /* 0x0000000000007941 */ /* 0x000fea0003800000 */
.L_x_2263:
        /* <DEDUP_REMOVED lines=44> */
.L_x_2266:
[----:B------:R-:W-:Y:S05]  /*ae60*/  BSYNC B0 ;  /* 0x0000000000007941 */ /* 0x000fea0003800000 */
.L_x_2265:
        /* <DEDUP_REMOVED lines=44> */
.L_x_2268:
[----:B------:R-:W-:Y:S05]  /*b130*/  BSYNC B0 ;  /* 0x0000000000007941 */ /* 0x000fea0003800000 */
.L_x_2267:
[----:B------:R4:W-:Y:S01]  /*b140*/  STS.128 [R152+0x2800], R8 ;  /* 0x0028000898007388 */ /* 0x0009e20000000c00 */
[----:B------:R-:W-:Y:S05]  /*b150*/  BRA `(.L_x_2262) ;  /* 0x0000002400207947 */ /* 0x000fea0003800000 */
.L_x_2253:
        /* <DEDUP_REMOVED lines=92> */
.L_x_2272:
[----:B------:R-:W-:Y:S05]  /*b720*/  BSYNC B0 ;  /* 0x0000000000007941 */ /* 0x000fea0003800000 */
.L_x_2271:
        /* <DEDUP_REMOVED lines=91> */
.L_x_2274:
[----:B------:R-:W-:Y:S05]  /*bce0*/  BSYNC B0 ;  /* 0x0000000000007941 */ /* 0x000fea0003800000 */
.L_x_2273:
        /* <DEDUP_REMOVED lines=90> */
.L_x_2276:
[----:B------:R-:W-:Y:S05]  /*c290*/  BSYNC B0 ;  /* 0x0000000000007941 */ /* 0x000fea0003800000 */
.L_x_2275:
[----:B------:R4:W-:Y:S02]  /*c2a0*/  STS.128 [R152+0x2000], R8 ;  /* 0x0020000898007388 */ /* 0x0009e40000000c00 */
.L_x_2270:
[----:B------:R-:W-:Y:S05]  /*c2b0*/  BSYNC B1 ;  /* 0x0000000000017941 */ /* 0x000fea0003800000 */
.L_x_2269:
        /* <DEDUP_REMOVED lines=94> */
.L_x_2278:
[----:B------:R-:W-:Y:S05]  /*c8a0*/  BSYNC B0 ;  /* 0x0000000000007941 */ /* 0x000fea0003800000 */
.L_x_2277:
        /* <DEDUP_REMOVED lines=93> */
.L_x_2280:
[----:B------:R-:W-:Y:S05]  /*ce80*/  BSYNC B0 ;  /* 0x0000000000007941 */ /* 0x000fea0003800000 */
.L_x_2279:
        /* <DEDUP_REMOVED lines=93> */
.L_x_2282:
[----:B------:R-:W-:Y:S05]  /*d460*/  BSYNC B0 ;  /* 0x0000000000007941 */ /* 0x000fea0003800000 */
.L_x_2281:
[----:B------:R1:W-:Y:S01]  /*d470*/  STS.128 [R152+0x2800], R8 ;  /* 0x0028000898007388 */ /* 0x0003e20000000c00 */
[----:B------:R-:W-:Y:S05]  /*d480*/  BRA `(.L_x_2262) ;  /* 0x0000000000547947 */ /* 0x000fea0003800000 */
.L_x_2252:
        /* <DEDUP_REMOVED lines=21> */
.L_x_2262:
[----:B------:R-:W-:Y:S05]  /*d5e0*/  BSYNC B2 ;  /* 0x0000000000027941 */ /* 0x000fea0003800000 */
.L_x_2251:
[----:B------:R-:W-:Y:S01]  /*d5f0*/  IADD3 R158, R55, -0x1, RZ ;  /* 0xffffffff379e7810 */ /* 0x000fe20007ffe0ff */
[C---:B-1----:R-:W-:Y:S01]  /*d600*/  VIADD R3, R144.reuse, 0x60 ;  /* 0x0000006090037836 */ /* 0x042fe20000000000 */
[----:B----4-:R-:W-:Y:S01]  /*d610*/  IADD3 R8, R144, 0x40, RZ ;  /* 0x0000004090087810 */ /* 0x010fe20007ffe0ff */
[----:B------:R-:W-:Y:S01]  /*d620*/  ULDC.64 UR12, c[0x0][0x218] ;  /* 0x00008600000c7ab9 */ /* 0x000fe20000000a00 */
[----:B------:R-:W-:Y:S01]  /*d630*/  SHF.L.U32 R0, R158, 0x7, RZ ;  /* 0x000000079e007819 */ /* 0x000fe200000006ff */
[----:B------:R-:W-:Y:S01]  /*d640*/  ULDC.64 UR10, c[0x0][0x220] ;  /* 0x00008800000a7ab9 */ /* 0x000fe20000000a00 */
[----:B------:R-:W-:Y:S01]  /*d650*/  LEA R154, P1, R162, UR12, 0x1 ;  /* 0x0000000ca29a7c11 */ /* 0x000fe2000f8208ff */
[----:B------:R-:W-:Y:S01]  /*d660*/  ULDC UR5, c[0x0][0x39c] ;  /* 0x0000e70000057ab9 */ /* 0x000fe20000000800 */
[----:B------:R-:W-:Y:S01]  /*d670*/  IADD3 R9, -R0, R63, RZ ;  /* 0x0000003f00097210 */ /* 0x000fe20007ffe1ff */
[----:B------:R-:W-:Y:S01]  /*d680*/  ULDC UR8, c[0x0][0x398] ;  /* 0x0000e60000087ab9 */ /* 0x000fe20000000800 */
[----:B------:R-:W-:-:S02]  /*d690*/  LEA.HI.X R153, R162, UR13, R60, 0x1, P1 ;  /* 0x0000000da2997c11 */ /* 0x000fc400088f0c3c */
[-C--:B------:R-:W-:Y:S02]  /*d6a0*/  ISETP.GE.AND P6, PT, R8, R9.reuse, PT ;  /* 0x000000090800720c */ /* 0x080fe40003fc6270 */
[-C--:B------:R-:W-:Y:S02]  /*d6b0*/  ISETP.GE.AND P5, PT, R3, R9.reuse, PT ;  /* 0x000000090300720c */ /* 0x080fe40003fa6270 */
[-C--:B------:R-:W-:Y:S02]  /*d6c0*/  ISETP.GE.AND P0, PT, R16, R9.reuse, PT ;  /* 0x000000091000720c */ /* 0x080fe40003f06270 */
[-C--:B------:R-:W-:Y:S02]  /*d6d0*/  ISETP.GE.AND P4, PT, R144, R9.reuse, PT ;  /* 0x000000099000720c */ /* 0x080fe40003f86270 */
[----:B------:R-:W-:Y:S02]  /*d6e0*/  ISETP.GE.AND P3, PT, R16, R9, PT ;  /* 0x000000091000720c */ /* 0x000fe40003f66270 */
[----:B------:R-:W-:-:S02]  /*d6f0*/  LOP3.LUT R73, R73, 0xfffffff8, RZ, 0xc0, !PT ;  /* 0xfffffff849497812 */ /* 0x000fc400078ec0ff */
[----:B--23--:R-:W-:Y:S01]  /*d700*/  LOP3.LUT R13, R74, 0x7fffffe, RZ, 0xc0, !PT ;  /* 0x07fffffe4a0d7812 */ /* 0x00cfe200078ec0ff */
[----:B------:R-:W1:Y:S01]  /*d710*/  @!P6 LDC.64 R6, c[0x0][0x248] ;  /* 0x00009200ff06eb82 */ /* 0x000e620000000a00 */
[----:B------:R-:W-:Y:S02]  /*d720*/  SHF.R.S32.HI R10, RZ, 0x4, R71 ;  /* 0x00000004ff0a7819 */ /* 0x000fe40000011447 */
[----:B------:R-:W-:Y:S01]  /*d730*/  SHF.R.S32.HI R11, RZ, 0x1f, R70 ;  /* 0x0000001fff0b7819 */ /* 0x000fe20000011446 */
[----:B------:R-:W-:Y:S01]  /*d740*/  IMAD.IADD R2, R70, 0x1, -R13 ;  /* 0x0000000146027824 */ /* 0x000fe200078e0a0d */
[C---:B------:R-:W-:Y:S02]  /*d750*/  @!P0 LEA R18, P1, R62.reuse, R154, 0x1 ;  /* 0x0000009a3e128211 */ /* 0x040fe400078208ff */
[-C--:B------:R-:W-:Y:S01]  /*d760*/  @!P4 MOV R155, R153.reuse ;  /* 0x00000099009bc202 */ /* 0x080fe20000000f00 */
[----:B------:R-:W2:Y:S01]  /*d770*/  @!P5 LDC.64 R4, c[0x0][0x248] ;  /* 0x00009200ff04db82 */ /* 0x000ea20000000a00 */
[----:B------:R-:W-:-:S02]  /*d780*/  @!P0 LEA.HI.X R19, R62, R153, R61, 0x1, P1 ;  /* 0x000000993e138211 */ /* 0x000fc400008f0c3d */
[----:B------:R-:W-:Y:S01]  /*d790*/  ISETP.GE.AND P1, PT, R8, R9, PT ;  /* 0x000000090800720c */ /* 0x000fe20003f26270 */
[----:B------:R-:W-:Y:S01]  /*d7a0*/  @!PT LDS RZ, [RZ] ;  /* 0x00000000fffff984 */ /* 0x000fe20000000800 */
[----:B------:R-:W-:Y:S01]  /*d7b0*/  @!PT LDS RZ, [RZ] ;  /* 0x00000000fffff984 */ /* 0x000fe20000000800 */
[----:B------:R-:W-:Y:S01]  /*d7c0*/  @!PT LDS RZ, [RZ] ;  /* 0x00000000fffff984 */ /* 0x000fe20000000800 */
[----:B------:R-:W-:Y:S01]  /*d7d0*/  @!P4 LDGSTS.E.BYPASS.LTC128B.128 [R152+0x3000], desc[UR6][R154.64] ;  /* 0x030000009a98cfae */ /* 0x000fe2000b901d46 */
[----:B------:R-:W-:Y:S02]  /*d7e0*/  IADD3 R8, -R73, R64, RZ ;  /* 0x0000004049087210 */ /* 0x000fe40007ffe1ff */
[----:B------:R-:W-:Y:S01]  /*d7f0*/  LEA.HI R13, R71, R10, RZ, 0x1 ;  /* 0x0000000a470d7211 */ /* 0x000fe200078f08ff */
[----:B------:R-:W-:Y:S01]  /*d800*/  @!P4 LDGSTS.E.BYPASS.LTC128B.128 [R152+0x5000], desc[UR6][R154.64+0x40] ;  /* 0x050000409a98cfae */ /* 0x000fe2000b901d46 */
[----:B------:R-:W-:Y:S02]  /*d810*/  LEA.HI R70, R11, R70, RZ, 0x3 ;  /* 0x000000460b467211 */ /* 0x000fe400078f18ff */
[----:B------:R-:W-:Y:S01]  /*d820*/  LOP3.LUT R13, R13, 0xfffffffe, RZ, 0xc0, !PT ;  /* 0xfffffffe0d0d7812 */ /* 0x000fe200078ec0ff */
[----:B------:R3:W-:Y:S01]  /*d830*/  @!P4 LDGSTS.E.BYPASS.LTC128B.128 [R152+0x7000], desc[UR6][R154.64+0x80] ;  /* 0x070000809a98cfae */ /* 0x0007e2000b901d46 */
[----:B------:R-:W-:Y:S01]  /*d840*/  SHF.L.U32 R146, R72, 0x3, RZ ;  /* 0x0000000348927819 */ /* 0x000fe200000006ff */
[----:B------:R-:W-:Y:S01]  /*d850*/  IMAD.SHL.U32 R49, R70, 0x20, RZ ;  /* 0x0000002046317824 */ /* 0x000fe200078e00ff */
[----:B------:R-:W-:Y:S01]  /*d860*/  IADD3 R10, R10, -R13, RZ ;  /* 0x8000000d0a0a7210 */ /* 0x000fe20007ffe0ff */
[----:B------:R-:W-:Y:S01]  /*d870*/  @!P0 LDGSTS.E.BYPASS.LTC128B.128 [R152+0x3800], desc[UR6][R18.64] ;  /* 0x0380000012988fae */ /* 0x000fe2000b901d46 */
[----:B------:R-:W-:-:S02]  /*d880*/  ISETP.GE.AND P4, PT, R144, R9, PT ;  /* 0x000000099000720c */ /* 0x000fc40003f86270 */
[----:B------:R-:W-:Y:S01]  /*d890*/  SHF.L.U32 R13, R10, 0x3, RZ ;  /* 0x000000030a0d7819 */ /* 0x000fe200000006ff */
[----:B------:R-:W-:Y:S01]  /*d8a0*/  @!P0 LDGSTS.E.BYPASS.LTC128B.128 [R152+0x5800], desc[UR6][R18.64+0x40] ;  /* 0x0580004012988fae */ /* 0x000fe2000b901d46 */
[----:B------:R-:W-:-:S03]  /*d8b0*/  LOP3.LUT R49, R49, 0xffffff00, RZ, 0xc0, !PT ;  /* 0xffffff0031317812 */ /* 0x000fc600078ec0ff */
[----:B------:R-:W-:Y:S01]  /*d8c0*/  @!P0 LDGSTS.E.BYPASS.LTC128B.128 [R152+0x7800], desc[UR6][R18.64+0x80] ;  /* 0x0780008012988fae */ /* 0x000fe2000b901d46 */
[----:B-1----:R-:W-:Y:S01]  /*d8d0*/  @!P6 LEA R16, P0, R6, R154, 0x7 ;  /* 0x0000009a0610e211 */ /* 0x002fe200078038ff */
[----:B--2---:R-:W-:-:S03]  /*d8e0*/  @!P5 IMAD R5, R5, 0xc0, RZ ;  /* 0x000000c00505d824 */ /* 0x004fc600078e02ff */
[----:B------:R-:W-:Y:S02]  /*d8f0*/  @!P6 LEA.HI.X R17, R6, R153, R7, 0x7, P0 ;  /* 0x000000990611e211 */ /* 0x000fe400000f3c07 */
[----:B------:R-:W-:Y:S02]  /*d900*/  ISETP.GE.AND P0, PT, R3, R9, PT ;  /* 0x000000090300720c */ /* 0x000fe40003f06270 */
[----:B------:R-:W-:Y:S01]  /*d910*/  SHF.L.U32 R6, R68, 0x6, RZ ;  /* 0x0000000644067819 */ /* 0x000fe200000006ff */
[----:B------:R-:W-:Y:S03]  /*d920*/  @!P6 LDGSTS.E.BYPASS.LTC128B.128 [R152+0x4000], desc[UR6][R16.64] ;  /* 0x040000001098efae */ /* 0x000fe6000b901d46 */
[----:B------:R-:W-:Y:S01]  /*d930*/  LOP3.LUT R6, R6, 0xc0, RZ, 0xc0, !PT ;  /* 0x000000c006067812 */ /* 0x000fe200078ec0ff */
[----:B------:R-:W-:Y:S01]  /*d940*/  @!P6 LDGSTS.E.BYPASS.LTC128B.128 [R152+0x6000], desc[UR6][R16.64+0x40] ;  /* 0x060000401098efae */ /* 0x000fe2000b901d46 */
[----:B---3--:R-:W-:-:S02]  /*d950*/  @!P5 IMAD.MOV.U32 R155, RZ, RZ, R153 ;  /* 0x000000ffff9bd224 */ /* 0x008fc400078e0099 */
[----:B------:R-:W-:Y:S01]  /*d960*/  LOP3.LUT R48, R6, 0x8, R13, 0xf8, !PT ;  /* 0x0000000806307812 */ /* 0x000fe200078ef80d */
[----:B------:R-:W-:Y:S01]  /*d970*/  @!P6 LDGSTS.E.BYPASS.LTC128B.128 [R152+0x8000], desc[UR6][R16.64+0x80] ;  /* 0x080000801098efae */ /* 0x000fe2000b901d46 */
[----:B------:R-:W-:Y:S01]  /*d980*/  @!P5 IMAD.WIDE.U32 R14, R4, 0xc0, R154 ;  /* 0x000000c0040ed825 */ /* 0x000fe200078e009a */
[----:B------:R-:W-:Y:S02]  /*d990*/  LEA.HI R4, R8, R8, RZ, 0x1 ;  /* 0x0000000808047211 */ /* 0x000fe400078f08ff */
[----:B------:R-:W-:Y:S01]  /*d9a0*/  SHF.R.U32.HI R13, RZ, 0x3, R6 ;  /* 0x00000003ff0d7819 */ /* 0x000fe20000011606 */
[----:B------:R-:W-:Y:S01]  /*d9b0*/  @!P5 IMAD.IADD R15, R5, 0x1, R15 ;  /* 0x00000001050fd824 */ /* 0x000fe200078e020f */
[----:B------:R-:W-:Y:S02]  /*d9c0*/  SHF.R.S32.HI R3, RZ, 0x1, R4 ;  /* 0x00000001ff037819 */ /* 0x000fe40000011404 */
[----:B------:R-:W-:Y:S02]  /*d9d0*/  LOP3.LUT R11, R4, 0x7fffffe, RZ, 0xc0, !PT ;  /* 0x07fffffe040b7812 */ /* 0x000fe400078ec0ff */
[----:B------:R-:W-:Y:S01]  /*d9e0*/  @!P5 LDGSTS.E.BYPASS.LTC128B.128 [R152+0x4800], desc[UR6][R14.64] ;  /* 0x048000000e98dfae */ /* 0x000fe2000b901d46 */
[----:B------:R-:W-:Y:S01]  /*d9f0*/  IMAD.SHL.U32 R7, R3, 0x40, RZ ;  /* 0x0000004003077824 */ /* 0x000fe200078e00ff */
[----:B------:R-:W1:Y:S01]  /*da00*/  @!P1 LDC.64 R4, c[0x0][0x250] ;  /* 0x00009400ff049b82 */ /* 0x000e620000000a00 */
[----:B------:R-:W-:Y:S01]  /*da10*/  IADD3 R11, R8, -R11, RZ ;  /* 0x8000000b080b7210 */ /* 0x000fe20007ffe0ff */
[----:B------:R-:W-:Y:S01]  /*da20*/  @!P5 LDGSTS.E.BYPASS.LTC128B.128 [R152+0x6800], desc[UR6][R14.64+0x40] ;  /* 0x068000400e98dfae */ /* 0x000fe2000b901d46 */
[----:B------:R-:W-:-:S02]  /*da30*/  LOP3.LUT R48, R48, R13, RZ, 0x3c, !PT ;  /* 0x0000000d30307212 */ /* 0x000fc400078e3cff */
[----:B------:R-:W-:Y:S01]  /*da40*/  LOP3.LUT R7, R7, 0xc0, RZ, 0xc0, !PT ;  /* 0x000000c007077812 */ /* 0x000fe200078ec0ff */
[----:B------:R2:W-:Y:S01]  /*da50*/  @!P5 LDGSTS.E.BYPASS.LTC128B.128 [R152+0x8800], desc[UR6][R14.64+0x80] ;  /* 0x088000800e98dfae */ /* 0x0005e2000b901d46 */
[C---:B------:R-:W-:Y:S02]  /*da60*/  LEA R156, P5, R160.reuse, UR10, 0x1 ;  /* 0x0000000aa09c7c11 */ /* 0x040fe4000f8a08ff */
[----:B------:R-:W-:Y:S01]  /*da70*/  LOP3.LUT R146, R7, 0x8, R146, 0xf8, !PT ;  /* 0x0000000807927812 */ /* 0x000fe200078ef892 */
[----:B------:R-:W0:Y:S01]  /*da80*/  LDGDEPBAR ;  /* 0x00000000000079af */ /* 0x000e220000000000 */
[----:B------:R-:W-:Y:S02]  /*da90*/  SHF.R.U32.HI R7, RZ, 0x3, R7 ;  /* 0x00000003ff077819 */ /* 0x000fe40000011607 */
[----:B------:R-:W-:Y:S02]  /*daa0*/  LEA.HI.X R157, R160, UR11, R54, 0x1, P5 ;  /* 0x0000000ba09d7c11 */ /* 0x000fe4000a8f0c36 */
[----:B------:R-:W-:-:S02]  /*dab0*/  LOP3.LUT R146, R146, R7, RZ, 0x3c, !PT ;  /* 0x0000000792927212 */ /* 0x000fc400078e3cff */
[----:B------:R-:W3:Y:S01]  /*dac0*/  @!P0 LDC.64 R6, c[0x0][0x250] ;  /* 0x00009400ff068b82 */ /* 0x000ee20000000a00 */
[CC--:B------:R-:W-:Y:S02]  /*dad0*/  @!P3 LEA R8, P5, R69.reuse, R156.reuse, 0x1 ;  /* 0x0000009c4508b211 */ /* 0x0c0fe400078a08ff */
[----:B------:R-:W-:Y:S02]  /*dae0*/  LEA R11, R10, R11, 0x3 ;  /* 0x0000000b0a0b7211 */ /* 0x000fe400078e18ff */
[-C--:B------:R-:W-:Y:S02]  /*daf0*/  @!P3 LEA.HI.X R9, R69, R157.reuse, R66, 0x1, P5 ;  /* 0x0000009d4509b211 */ /* 0x080fe400028f0c42 */
[C---:B-1----:R-:W-:Y:S02]  /*db00*/  @!P1 LEA R10, P5, R4.reuse, R156, 0x7 ;  /* 0x0000009c040a9211 */ /* 0x042fe400078a38ff */
[----:B------:R-:W-:Y:S02]  /*db10*/  LEA R146, R11, R146, 0x5 ;  /* 0x000000920b927211 */ /* 0x000fe400078e28ff */
[----:B------:R-:W-:-:S02]  /*db20*/  @!P1 LEA.HI.X R11, R4, R157, R5, 0x7, P5 ;  /* 0x0000009d040b9211 */ /* 0x000fc400028f3c05 */
[----:B------:R-:W-:Y:S02]  /*db30*/  LEA R146, R146, UR4, 0x1 ;  /* 0x0000000492927c11 */ /* 0x000fe4000f8e08ff */
[----:B--2---:R-:W-:Y:S01]  /*db40*/  SHF.R.S32.HI R15, RZ, 0x1f, R64 ;  /* 0x0000001fff0f7819 */ /* 0x004fe20000011440 */
[----:B------:R-:W-:-:S04]  /*db50*/  DEPBAR.LE SB0, 0x0 ;  /* 0x000080000000791a */ /* 0x000fc80000000000 */
[----:B------:R-:W-:Y:S01]  /*db60*/  BAR.SYNC.DEFER_BLOCKING 0x0 ;  /* 0x0000000000007b1d */ /* 0x000fe20000010000 */
[----:B------:R-:W-:Y:S01]  /*db70*/  LEA.HI R50, R15, R64, RZ, 0x5 ;  /* 0x000000400f327211 */ /* 0x000fe200078f28ff */
[----:B---3--:R-:W-:-:S03]  /*db80*/  @!P0 IMAD.WIDE.U32 R12, R6, 0xc0, R156 ;  /* 0x000000c0060c8825 */ /* 0x008fc600078e009c */
[----:B------:R-:W-:Y:S01]  /*db90*/  SHF.R.S32.HI R50, RZ, 0x5, R50 ;  /* 0x00000005ff327819 */ /* 0x000fe20000011432 */
[----:B------:R-:W-:-:S03]  /*dba0*/  @!P0 IMAD R7, R7, 0xc0, RZ ;  /* 0x000000c007078824 */ /* 0x000fc600078e02ff */
[----:B------:R-:W-:Y:S01]  /*dbb0*/  LEA R5, R50, R49, 0x9 ;  /* 0x0000003132057211 */ /* 0x000fe200078e48ff */
[----:B------:R-:W-:Y:S01]  /*dbc0*/  IMAD R49, R2, 0x20, R49 ;  /* 0x0000002002317824 */ /* 0x000fe200078e0231 */
[----:B------:R-:W-:Y:S02]  /*dbd0*/  LEA R50, R50, R67, 0x4 ;  /* 0x0000004332327211 */ /* 0x000fe400078e20ff */
[----:B------:R-:W-:Y:S01]  /*dbe0*/  @!P0 IADD3 R13, R7, R13, RZ ;  /* 0x0000000d070d8210 */ /* 0x000fe20007ffe0ff */
[----:B------:R-:W-:Y:S01]  /*dbf0*/  IMAD R5, R2, 0x20, R5 ;  /* 0x0000002002057824 */ /* 0x000fe200078e0205 */
[----:B------:R-:W-:-:S04]  /*dc00*/  IADD3 R144, R48, R49, RZ ;  /* 0x0000003130907210 */ /* 0x000fc80007ffe0ff */
[----:B------:R-:W-:-:S04]  /*dc10*/  IADD3 R147, R48, R5, RZ ;  /* 0x0000000530937210 */ /* 0x000fc80007ffe0ff */
[----:B------:R-:W-:Y:S01]  /*dc20*/  LEA R147, R147, UR4, 0x1 ;  /* 0x0000000493937c11 */ /* 0x000fe2000f8e08ff */
[----:B------:R-:W-:Y:S03]  /*dc30*/  @P4 STS [R152+0x9000], RZ ;  /* 0x009000ff98004388 */ /* 0x000fe60000000800 */
[----:B------:R-:W-:Y:S01]  /*dc40*/  LEA R145, R51, R147, 0x1 ;  /* 0x0000009333917211 */ /* 0x000fe200078e08ff */
        /* <DEDUP_REMOVED lines=42> */
[----:B------:R-:W-:Y:S02]  /*def0*/  ISETP.GE.AND P0, PT, R55, 0x2, PT ;  /* 0x000000023700780c */ /* 0x000fe40003f06270 */
[----:B------:R-:W-:Y:S01]  /*df00*/  LEA R118, R3, R146, 0x1 ;  /* 0x0000009203767211 */ /* 0x000fe200078e08ff */
[----:B------:R-:W-:Y:S04]  /*df10*/  LDSM.16.M88.4 R132, [R145] ;  /* 0x000000009184783b */ /* 0x000fe80000000200 */
[----:B------:R-:W-:Y:S04]  /*df20*/  LDSM.16.M88.4 R20, [R118+0x3000] ;  /* 0x003000007614783b */ /* 0x000fe80000000200 */
[----:B------:R-:W3:Y:S04]  /*df30*/  LDSM.16.M88.4 R44, [R146+0x3400] ;  /* 0x00340000922c783b */ /* 0x000ee80000000200 */
[----:B------:R-:W-:Y:S04]  /*df40*/  LDSM.16.M88.4 R68, [R147+0x1000] ;  /* 0x001000009344783b */ /* 0x000fe80000000200 */
[----:B-1----:R-:W-:Y:S04]  /*df50*/  LDSM.16.M88.4 R12, [R146+0x5000] ;  /* 0x00500000920c783b */ /* 0x002fe80000000200 */
[----:B------:R-:W1:Y:S04]  /*df60*/  LDSM.16.M88.4 R112, [R146+0x3800] ;  /* 0x003800009270783b */ /* 0x000e680000000200 */
[----:B------:R-:W4:Y:S04]  /*df70*/  LDSM.16.M88.4 R104, [R146+0x3c00] ;  /* 0x003c00009268783b */ /* 0x000f280000000200 */
[----:B------:R-:W-:Y:S04]  /*df80*/  LDSM.16.M88.4 R36, [R145+0x1000] ;  /* 0x001000009124783b */ /* 0x000fe80000000200 */
[----:B------:R-:W5:Y:S01]  /*df90*/  LDSM.16.M88.4 R32, [R118+0x3400] ;  /* 0x003400007620783b */ /* 0x000f620000000200 */
[C---:B--2---:R-:W-:Y:S03]  /*dfa0*/  HMMA.16816.F32.BF16 R4, R72.reuse, R16, RZ ;  /* 0x000000104804723c */ /* 0x044fe600000418ff */
[----:B------:R-:W-:Y:S04]  /*dfb0*/  LDSM.16.M88.4 R96, [R146+0x4000] ;  /* 0x004000009260783b */ /* 0x000fe80000000200 */
[----:B------:R-:W-:Y:S01]  /*dfc0*/  LDSM.16.M88.4 R88, [R146+0x4400] ;  /* 0x004400009258783b */ /* 0x000fe20000000200 */
[C---:B------:R-:W-:Y:S03]  /*dfd0*/  HMMA.16816.F32.BF16 R16, R72.reuse, R18, RZ ;  /* 0x000000124810723c */ /* 0x040fe600000418ff */
[----:B------:R-:W-:Y:S03]  /*dfe0*/  LDSM.16.M88.4 R80, [R146+0x4800] ;  /* 0x004800009250783b */ /* 0x000fe60000000200 */
[C---:B---3--:R-:W-:Y:S01]  /*dff0*/  HMMA.16816.F32.BF16 R28, R72.reuse, R44, RZ ;  /* 0x0000002c481c723c */ /* 0x048fe200000418ff */
        /* <DEDUP_REMOVED lines=9> */
[C---:B-1----:R-:W-:Y:S01]  /*e090*/  HMMA.16816.F32.BF16 R40, R72.reuse, R112, RZ ;  /* 0x000000704828723c */ /* 0x042fe200000418ff */
[----:B------:R-:W1:Y:S04]  /*e0a0*/  LDSM.16.M88.4 R128, [R118+0x3c00] ;  /* 0x003c00007680783b */ /* 0x000e680000000200 */
[----:B------:R-:W3:Y:S01]  /*e0b0*/  LDSM.16.M88.4 R56, [R146+0x5800] ;  /* 0x005800009238783b */ /* 0x000ee20000000200 */
[----:B----4-:R-:W-:Y:S03]  /*e0c0*/  HMMA.16816.F32.BF16 R108, R72, R104, RZ ;  /* 0x00000068486c723c */ /* 0x010fe600000418ff */
[----:B------:R-:W-:Y:S03]  /*e0d0*/  LDSM.16.M88.4 R124, [R118+0x4000] ;  /* 0x00400000767c783b */ /* 0x000fe60000000200 */
[C---:B------:R-:W-:Y:S01]  /*e0e0*/  HMMA.16816.F32.BF16 R4, R68.reuse, R12, R4 ;  /* 0x0000000c4404723c */ /* 0x040fe20000041804 */
[----:B------:R-:W-:Y:S04]  /*e0f0*/  LDSM.16.M88.4 R120, [R118+0x4400] ;  /* 0x004400007678783b */ /* 0x000fe80000000200 */
[----:B------:R-:W0:Y:S01]  /*e100*/  LDGDEPBAR ;  /* 0x00000000000079af */ /* 0x000e220000000000 */
[----:B------:R-:W-:Y:S03]  /*e110*/  HMMA.16816.F32.BF16 R16, R68, R14, R16 ;  /* 0x0000000e4410723c */ /* 0x000fe60000041810 */
[----:B------:R-:W-:Y:S03]  /*e120*/  LDSM.16.M88.4 R12, [R145+0x2000] ;  /* 0x00200000910c783b */ /* 0x000fe60000000200 */
[----:B-----5:R-:W-:Y:S06]  /*e130*/  HMMA.16816.F32.BF16 R28, R132, R32, R28 ;  /* 0x00000020841c723c */ /* 0x020fec000004181c */
[----:B------:R-:W-:Y:S06]  /*e140*/  HMMA.16816.F32.BF16 R104, R72, R106, RZ ;  /* 0x0000006a4868723c */ /* 0x000fec00000418ff */
[----:B------:R-:W-:Y:S01]  /*e150*/  HMMA.16816.F32.BF16 R44, R132, R34, R44 ;  /* 0x00000022842c723c */ /* 0x000fe2000004182c */
[----:B------:R-:W-:Y:S05]  /*e160*/  LDSM.16.M88.4 R32, [R118+0x5400] ;  /* 0x005400007620783b */ /* 0x000fea0000000200 */
[C---:B--2---:R-:W-:Y:S06]  /*e170*/  HMMA.16816.F32.BF16 R4, R36.reuse, R20, R4 ;  /* 0x000000142404723c */ /* 0x044fec0000041804 */
[----:B------:R-:W-:Y:S01]  /*e180*/  HMMA.16816.F32.BF16 R16, R36, R22, R16 ;  /* 0x000000162410723c */ /* 0x000fe20000041810 */
[----:B------:R-:W-:Y:S05]  /*e190*/  LDSM.16.M88.4 R20, [R146+0x7400] ;  /* 0x007400009214783b */ /* 0x000fea0000000200 */
        /* <DEDUP_REMOVED lines=10> */
[----:B------:R-:W-:Y:S06]  /*e240*/  HMMA.16816.F32.BF16 R40, R132, R136, R40 ;  /* 0x000000888428723c */ /* 0x000fec0000041828 */
[----:B------:R-:W-:Y:S06]  /*e250*/  HMMA.16816.F32.BF16 R4, R24, R140, R4 ;  /* 0x0000008c1804723c */ /* 0x000fec0000041804 */
[----:B------:R-:W-:Y:S06]  /*e260*/  HMMA.16816.F32.BF16 R28, R68, R164, R28 ;  /* 0x000000a4441c723c */ /* 0x000fec000004181c */
[C---:B-1----:R-:W-:Y:S06]  /*e270*/  HMMA.16816.F32.BF16 R108, R132.reuse, R128, R108 ;  /* 0x00000080846c723c */ /* 0x042fec000004186c */
[----:B------:R-:W-:Y:S01]  /*e280*/  HMMA.16816.F32.BF16 R104, R132, R130, R104 ;  /* 0x000000828468723c */ /* 0x000fe20000041868 */
[----:B------:R-:W1:Y:S05]  /*e290*/  LDSM.16.M88.4 R128, [R118+0x5800] ;  /* 0x005800007680783b */ /* 0x000e6a0000000200 */
[----:B------:R-:W-:Y:S06]  /*e2a0*/  HMMA.16816.F32.BF16 R44, R68, R166, R44 ;  /* 0x000000a6442c723c */ /* 0x000fec000004182c */
[----:B------:R-:W-:Y:S06]  /*e2b0*/  HMMA.16816.F32.BF16 R16, R24, R142, R16 ;  /* 0x0000008e1810723c */ /* 0x000fec0000041810 */
[----:B------:R-:W-:Y:S06]  /*e2c0*/  HMMA.16816.F32.BF16 R112, R132, R138, R112 ;  /* 0x0000008a8470723c */ /* 0x000fec0000041870 */
[----:B---3--:R-:W-:Y:S06]  /*e2d0*/  HMMA.16816.F32.BF16 R40, R68, R56, R40 ;  /* 0x000000384428723c */ /* 0x008fec0000041828 */
[----:B--2---:R-:W-:Y:S06]  /*e2e0*/  HMMA.16816.F32.BF16 R4, R12, R8, R4 ;  /* 0x000000080c04723c */ /* 0x004fec0000041804 */
[C---:B------:R-:W-:Y:S06]  /*e2f0*/  HMMA.16816.F32.BF16 R28, R36.reuse, R32, R28 ;  /* 0x00000020241c723c */ /* 0x040fec000004181c */
[----:B------:R-:W-:Y:S01]  /*e300*/  HMMA.16816.F32.BF16 R44, R36, R34, R44 ;  /* 0x00000022242c723c */ /* 0x000fe2000004182c */
[----:B------:R-:W-:Y:S05]  /*e310*/  LDSM.16.M88.4 R32, [R146+0x5c00] ;  /* 0x005c00009220783b */ /* 0x000fea0000000200 */
[----:B------:R-:W-:Y:S01]  /*e320*/  HMMA.16816.F32.BF16 R16, R12, R10, R16 ;  /* 0x0000000a0c10723c */ /* 0x000fe20000041810 */
[----:B------:R-:W2:Y:S05]  /*e330*/  LDSM.16.M88.4 R8, [R146+0x7800] ;  /* 0x007800009208783b */ /* 0x000eaa0000000200 */
[----:B------:R-:W-:Y:S01]  /*e340*/  HMMA.16816.F32.BF16 R112, R68, R58, R112 ;  /* 0x0000003a4470723c */ /* 0x000fe20000041870 */
[----:B------:R-:W-:Y:S01]  /*e350*/  FMUL.FTZ R4, R4, UR5 ;  /* 0x0000000504047c20 */ /* 0x000fe20008410000 */
[----:B------:R-:W-:Y:S01]  /*e360*/  FMUL.FTZ R66, R5, UR5 ;  /* 0x0000000505427c20 */ /* 0x000fe20008410000 */
[----:B------:R-:W-:Y:S01]  /*e370*/  FMUL.FTZ R116, R6, UR5 ;  /* 0x0000000506747c20 */ /* 0x000fe20008410000 */
[----:B------:R-:W-:Y:S01]  /*e380*/  FMUL.FTZ R117, R7, UR5 ;  /* 0x0000000507757c20 */ /* 0x000fe20008410000 */
[----:B------:R3:W4:Y:S01]  /*e390*/  MUFU.TANH R53, R4 ;  /* 0x0000000400357308 */ /* 0x0007220000002400 */
[C---:B------:R-:W-:Y:S01]  /*e3a0*/  HMMA.16816.F32.BF16 R100, R132.reuse, R124, R100 ;  /* 0x0000007c8464723c */ /* 0x040fe20000041864 */
[----:B------:R-:W-:Y:S05]  /*e3b0*/  LDSM.16.M88.4 R56, [R118+0x4800] ;  /* 0x004800007638783b */ /* 0x000fea0000000200 */
[C---:B------:R-:W-:Y:S01]  /*e3c0*/  HMMA.16816.F32.BF16 R96, R132.reuse, R126, R96 ;  /* 0x0000007e8460723c */ /* 0x040fe20000041860 */
[----:B------:R-:W2:Y:S05]  /*e3d0*/  MUFU.TANH R66, R66 ;  /* 0x0000004200427308 */ /* 0x000eaa0000002400 */
[----:B------:R-:W-:Y:S01]  /*e3e0*/  HMMA.16816.F32.BF16 R124, R132, R120, R92 ;  /* 0x00000078847c723c */ /* 0x000fe2000004185c */
[----:B------:R-:W5:Y:S01]  /*e3f0*/  LDSM.16.M88.4 R92, [R118+0x7400] ;  /* 0x00740000765c783b */ /* 0x000f620000000200 */
[----:B------:R-:W-:Y:S01]  /*e400*/  FMUL.FTZ R16, R16, UR5 ;  /* 0x0000000510107c20 */ /* 0x000fe20008410000 */
[----:B------:R-:W-:Y:S01]  /*e410*/  FMUL.FTZ R17, R17, UR5 ;  /* 0x0000000511117c20 */ /* 0x000fe20008410000 */
[----:B------:R-:W2:Y:S01]  /*e420*/  MUFU.TANH R116, R116 ;  /* 0x0000007400747308 */ /* 0x000ea20000002400 */
[----:B---3--:R-:W-:Y:S01]  /*e430*/  LDSM.16.M88.4 R4, [R118+0x5c00] ;  /* 0x005c00007604783b */ /* 0x008fe20000000200 */
[----:B-1----:R-:W-:Y:S01]  /*e440*/  HMMA.16816.F32.BF16 R40, R36, R128, R40 ;  /* 0x000000802428723c */ /* 0x002fe20000041828 */
[----:B------:R-:W-:-:S05]  /*e450*/  FMUL.FTZ R121, R18, UR5 ;  /* 0x0000000512797c20 */ /* 0x000fca0008410000 */
[C---:B------:R-:W-:Y:S01]  /*e460*/  HMMA.16816.F32.BF16 R28, R24.reuse, R20, R28 ;  /* 0x00000014181c723c */ /* 0x040fe2000004181c */
[----:B------:R-:W1:Y:S05]  /*e470*/  MUFU.TANH R119, R16 ;  /* 0x0000001000777308 */ /* 0x000e6a0000002400 */
[----:B------:R-:W-:Y:S01]  /*e480*/  HMMA.16816.F32.BF16 R44, R24, R22, R44 ;  /* 0x00000016182c723c */ /* 0x000fe2000004182c */
[----:B------:R-:W3:Y:S02]  /*e490*/  LDSM.16.M88.4 R20, [R118+0x7800] ;  /* 0x007800007614783b */ /* 0x000ee40000000200 */
[----:B------:R4:W1:Y:S03]  /*e4a0*/  MUFU.TANH R120, R17 ;  /* 0x0000001100787308 */ /* 0x0008660000002400 */
[----:B------:R-:W-:Y:S05]  /*e4b0*/  HMMA.16816.F32.BF16 R88, R132, R122, R88 ;  /* 0x0000007a8458723c */ /* 0x000fea0000041858 */
[----:B------:R-:W1:Y:S01]  /*e4c0*/  MUFU.TANH R117, R117 ;  /* 0x0000007500757308 */ /* 0x000e620000002400 */
[----:B------:R-:W-:Y:S01]  /*e4d0*/  HMMA.16816.F32.BF16 R112, R36, R130, R112 ;  /* 0x000000822470723c */ /* 0x000fe20000041870 */
[----:B------:R-:W-:-:S05]  /*e4e0*/  FMUL.FTZ R122, R19, UR5 ;  /* 0x00000005137a7c20 */ /* 0x000fca0008410000 */
[----:B--2---:R-:W-:Y:S01]  /*e4f0*/  HMMA.16816.F32.BF16 R40, R24, R8, R40 ;  /* 0x000000081828723c */ /* 0x004fe20000041828 */
[----:B------:R-:W2:Y:S01]  /*e500*/  MUFU.TANH R121, R121 ;  /* 0x0000007900797308 */ /* 0x000ea20000002400 */
[----:B----4-:R-:W4:Y:S04]  /*e510*/  LDSM.16.M88.4 R16, [R146+0x6000] ;  /* 0x006000009210783b */ /* 0x010f280000000200 */
[----:B------:R-:W-:Y:S03]  /*e520*/  HMMA.16816.F32.BF16 R108, R68, R32, R108 ;  /* 0x00000020446c723c */ /* 0x000fe6000004186c */
[----:B------:R-:W1:Y:S03]  /*e530*/  MUFU.TANH R122, R122 ;  /* 0x0000007a007a7308 */ /* 0x000e660000002400 */
[C---:B-----5:R-:W-:Y:S06]  /*e540*/  HMMA.16816.F32.BF16 R28, R12.reuse, R92, R28 ;  /* 0x0000005c0c1c723c */ /* 0x060fec000004181c */
[----:B------:R-:W-:Y:S01]  /*e550*/  HMMA.16816.F32.BF16 R44, R12, R94, R44 ;  /* 0x0000005e0c2c723c */ /* 0x000fe2000004182c */
[----:B------:R-:W5:Y:S05]  /*e560*/  LDSM.16.M88.4 R92, [R146+0x7c00] ;  /* 0x007c0000925c783b */ /* 0x000f6a0000000200 */
[----:B------:R-:W-:Y:S01]  /*e570*/  HMMA.16816.F32.BF16 R112, R24, R10, R112 ;  /* 0x0000000a1870723c */ /* 0x000fe20000041870 */
[----:B------:R-:W2:Y:S05]  /*e580*/  LDSM.16.M88.4 R8, [R118+0x6000] ;  /* 0x006000007608783b */ /* 0x000eaa0000000200 */
[----:B------:R-:W-:Y:S01]  /*e590*/  HMMA.16816.F32.BF16 R104, R68, R34, R104 ;  /* 0x000000224468723c */ /* 0x000fe20000041868 */
[----:B------:R-:W-:Y:S05]  /*e5a0*/  LDSM.16.M88.4 R32, [R118+0x4c00] ;  /* 0x004c00007620783b */ /* 0x000fea0000000200 */
[----:B---3--:R-:W-:Y:S01]  /*e5b0*/  HMMA.16816.F32.BF16 R40, R12, R20, R40 ;  /* 0x000000140c28723c */ /* 0x008fe20000041828 */
        /* <DEDUP_REMOVED lines=10> */
[C---:B----4-:R-:W-:Y:S01]  /*e660*/  HMMA.16816.F32.BF16 R100, R68.reuse, R16, R100 ;  /* 0x000000104464723c */ /* 0x050fe20000041864 */
[----:B------:R-:W4:Y:S05]  /*e670*/  MUFU.TANH R128, R128 ;  /* 0x0000008000807308 */ /* 0x000f2a0000002400 */
[----:B------:R-:W-:Y:S01]  /*e680*/  HMMA.16816.F32.BF16 R96, R68, R18, R96 ;  /* 0x000000124460723c */ /* 0x000fe20000041860 */
[----:B------:R-:W1:Y:S02]  /*e690*/  LDSM.16.M88.4 R16, [R146+0x6400] ;  /* 0x006400009210783b */ /* 0x000e640000000200 */
[----:B------:R-:W1:Y:S03]  /*e6a0*/  MUFU.TANH R44, R44 ;  /* 0x0000002c002c7308 */ /* 0x000e660000002400 */
[----:B------:R-:W-:Y:S01]  /*e6b0*/  HMMA.16816.F32.BF16 R104, R36, R6, R104 ;  /* 0x000000062468723c */ /* 0x000fe20000041868 */
[----:B------:R-:W3:Y:S01]  /*e6c0*/  LDSM.16.M88.4 R4, [R146+0x8000] ;  /* 0x008000009204783b */ /* 0x000ee20000000200 */
[----:B------:R-:W-:Y:S01]  /*e6d0*/  FMUL.FTZ R40, R40, UR5 ;  /* 0x0000000528287c20 */ /* 0x000fe20008410000 */
[----:B------:R-:W-:Y:S01]  /*e6e0*/  FMUL.FTZ R41, R41, UR5 ;  /* 0x0000000529297c20 */ /* 0x000fe20008410000 */
[----:B------:R-:W-:Y:S01]  /*e6f0*/  FMUL.FTZ R42, R42, UR5 ;  /* 0x000000052a2a7c20 */ /* 0x000fe20008410000 */
[----:B------:R-:W-:Y:S01]  /*e700*/  FMUL.FTZ R43, R43, UR5 ;  /* 0x000000052b2b7c20 */ /* 0x000fe20008410000 */
[----:B------:R-:W-:Y:S01]  /*e710*/  HMMA.16816.F32.BF16 R80, R132, R58, R80 ;  /* 0x0000003a8450723c */ /* 0x000fe20000041850 */
[----:B------:R-:W1:Y:S05]  /*e720*/  MUFU.TANH R58, R40 ;  /* 0x00000028003a7308 */ /* 0x000e6a0000002400 */
[----:B-----5:R-:W-:Y:S03]  /*e730*/  HMMA.16816.F32.BF16 R108, R24, R92, R108 ;  /* 0x0000005c186c723c */ /* 0x020fe6000004186c */
[----:B------:R-:W1:Y:S03]  /*e740*/  MUFU.TANH R59, R41 ;  /* 0x00000029003b7308 */ /* 0x000e660000002400 */
[C---:B--2---:R-:W-:Y:S05]  /*e750*/  HMMA.16816.F32.BF16 R100, R36.reuse, R8, R100 ;  /* 0x000000082464723c */ /* 0x044fea0000041864 */
[----:B------:R-:W2:Y:S01]  /*e760*/  MUFU.TANH R92, R42 ;  /* 0x0000002a005c7308 */ /* 0x000ea20000002400 */
[----:B------:R-:W-:Y:S01]  /*e770*/  HMMA.16816.F32.BF16 R96, R36, R10, R96 ;  /* 0x0000000a2460723c */ /* 0x000fe20000041860 */
[----:B------:R-:W5:Y:S05]  /*e780*/  LDSM.16.M88.4 R8, [R146+0x6800] ;  /* 0x006800009208783b */ /* 0x000f6a0000000200 */
[----:B------:R-:W-:Y:S01]  /*e790*/  HMMA.16816.F32.BF16 R112, R12, R22, R112 ;  /* 0x000000160c70723c */ /* 0x000fe20000041870 */
[----:B------:R4:W2:Y:S01]  /*e7a0*/  MUFU.TANH R93, R43 ;  /* 0x0000002b005d7308 */ /* 0x0008a20000002400 */
[----:B------:R-:W-:Y:S04]  /*e7b0*/  LDSM.16.M88.4 R20, [R118+0x8000] ;  /* 0x008000007614783b */ /* 0x000fe80000000200 */
[C---:B-1----:R-:W-:Y:S03]  /*e7c0*/  HMMA.16816.F32.BF16 R124, R68.reuse, R16, R124 ;  /* 0x00000010447c723c */ /* 0x042fe6000004187c */
[----:B------:R-:W1:Y:S03]  /*e7d0*/  MUFU.TANH R45, R45 ;  /* 0x0000002d002d7308 */ /* 0x000e660000002400 */
[----:B------:R-:W-:Y:S01]  /*e7e0*/  HMMA.16816.F32.BF16 R88, R68, R18, R88 ;  /* 0x000000124458723c */ /* 0x000fe20000041858 */
[----:B------:R-:W-:Y:S04]  /*e7f0*/  LDSM.16.M88.4 R16, [R118+0x6800] ;  /* 0x006800007610783b */ /* 0x000fe80000000200 */
[----:B------:R-:W1:Y:S01]  /*e800*/  MUFU.TANH R46, R46 ;  /* 0x0000002e002e7308 */ /* 0x000e620000002400 */
[----:B----4-:R-:W4:Y:S01]  /*e810*/  LDSM.16.M88.4 R40, [R118+0x6400] ;  /* 0x006400007628783b */ /* 0x010f220000000200 */
[C---:B---3--:R-:W-:Y:S05]  /*e820*/  HMMA.16816.F32.BF16 R100, R24.reuse, R4, R100 ;  /* 0x000000041864723c */ /* 0x048fea0000041864 */
[----:B------:R-:W-:Y:S01]  /*e830*/  FMUL.FTZ R112, R112, UR5 ;  /* 0x0000000570707c20 */ /* 0x000fe20008410000 */
[----:B------:R-:W-:Y:S01]  /*e840*/  HMMA.16816.F32.BF16 R96, R24, R6, R96 ;  /* 0x000000061860723c */ /* 0x000fe20000041860 */
[----:B------:R-:W3:Y:S01]  /*e850*/  LDSM.16.M88.4 R4, [R146+0x8400] ;  /* 0x008400009204783b */ /* 0x000ee20000000200 */
[----:B------:R-:W1:Y:S04]  /*e860*/  MUFU.TANH R47, R47 ;  /* 0x0000002f002f7308 */ /* 0x000e680000002400 */
[C---:B------:R-:W-:Y:S04]  /*e870*/  HMMA.16816.F32.BF16 R84, R132.reuse, R56, R84 ;  /* 0x000000388454723c */ /* 0x040fe80000041854 */
[----:B------:R-:W1:Y:S02]  /*e880*/  MUFU.TANH R56, R29 ;  /* 0x0000001d00387308 */ /* 0x000e640000002400 */
[C---:B------:R-:W-:Y:S06]  /*e890*/  HMMA.16816.F32.BF16 R76, R132.reuse, R32, R76 ;  /* 0x00000020844c723c */ /* 0x040fec000004184c */
[----:B------:R-:W-:Y:S01]  /*e8a0*/  HMMA.16816.F32.BF16 R72, R132, R34, R72 ;  /* 0x000000228448723c */ /* 0x000fe20000041848 */
[----:B------:R-:W2:Y:S01]  /*e8b0*/  LDSM.16.M88.4 R32, [R146+0x6c00] ;  /* 0x006c00009220783b */ /* 0x000ea20000000200 */
[----:B------:R1:W1:Y:S04]  /*e8c0*/  MUFU.TANH R57, R30 ;  /* 0x0000001e00397308 */ /* 0x0002680000002400 */
[C---:B-----5:R-:W-:Y:S04]  /*e8d0*/  HMMA.16816.F32.BF16 R80, R68.reuse, R10, R80 ;  /* 0x0000000a4450723c */ /* 0x060fe80000041850 */
[----:B------:R-:W2:Y:S02]  /*e8e0*/  MUFU.TANH R112, R112 ;  /* 0x0000007000707308 */ /* 0x000ea40000002400 */
[----:B------:R-:W-:Y:S01]  /*e8f0*/  HMMA.16816.F32.BF16 R84, R68, R8, R84 ;  /* 0x000000084454723c */ /* 0x000fe20000041854 */
[----:B------:R-:W-:Y:S05]  /*e900*/  LDSM.16.M88.4 R8, [R118+0x8800] ;  /* 0x008800007608783b */ /* 0x000fea0000000200 */
[C---:B----4-:R-:W-:Y:S01]  /*e910*/  HMMA.16816.F32.BF16 R124, R36.reuse, R40, R124 ;  /* 0x00000028247c723c */ /* 0x050fe2000004187c */
[----:B-1----:R-:W1:Y:S05]  /*e920*/  LDSM.16.M88.4 R28, [R118+0x7c00] ;  /* 0x007c0000761c783b */ /* 0x002e6a0000000200 */
[----:B------:R-:W-:Y:S06]  /*e930*/  HMMA.16816.F32.BF16 R88, R36, R42, R88 ;  /* 0x0000002a2458723c */ /* 0x000fec0000041858 */
[C---:B------:R-:W-:Y:S06]  /*e940*/  HMMA.16816.F32.BF16 R100, R12.reuse, R20, R100 ;  /* 0x000000140c64723c */ /* 0x040fec0000041864 */
[----:B------:R-:W-:Y:S01]  /*e950*/  HMMA.16816.F32.BF16 R96, R12, R22, R96 ;  /* 0x000000160c60723c */ /* 0x000fe20000041860 */
[----:B------:R-:W-:Y:S05]  /*e960*/  LDSM.16.M88.4 R20, [R146+0x8800] ;  /* 0x008800009214783b */ /* 0x000fea0000000200 */
[C---:B---3--:R-:W-:Y:S06]  /*e970*/  HMMA.16816.F32.BF16 R124, R24.reuse, R4, R124 ;  /* 0x00000004187c723c */ /* 0x048fec000004187c */
[----:B------:R-:W-:Y:S01]  /*e980*/  HMMA.16816.F32.BF16 R88, R24, R6, R88 ;  /* 0x000000061858723c */ /* 0x000fe20000041858 */
[----:B------:R-:W3:Y:S05]  /*e990*/  LDSM.16.M88.4 R4, [R118+0x6c00] ;  /* 0x006c00007604783b */ /* 0x000eea0000000200 */
[----:B--2---:R-:W-:Y:S01]  /*e9a0*/  HMMA.16816.F32.BF16 R76, R68, R32, R76 ;  /* 0x00000020444c723c */ /* 0x004fe2000004184c */
[----:B------:R-:W-:Y:S01]  /*e9b0*/  FMUL.FTZ R42, R101, UR5 ;  /* 0x00000005652a7c20 */ /* 0x000fe20008410000 */
[----:B------:R-:W-:Y:S01]  /*e9c0*/  FMUL.FTZ R100, R100, UR5 ;  /* 0x0000000564647c20 */ /* 0x000fe20008410000 */
[----:B------:R-:W-:Y:S01]  /*e9d0*/  FMUL.FTZ R102, R102, UR5 ;  /* 0x0000000566667c20 */ /* 0x000fe20008410000 */
[----:B------:R-:W-:-:S02]  /*e9e0*/  FMUL.FTZ R103, R103, UR5 ;  /* 0x0000000567677c20 */ /* 0x000fc40008410000 */
[----:B------:R-:W-:Y:S01]  /*e9f0*/  HMMA.16816.F32.BF16 R72, R68, R34, R72 ;  /* 0x000000224448723c */ /* 0x000fe20000041848 */
[----:B------:R-:W-:Y:S01]  /*ea00*/  FMUL.FTZ R96, R96, UR5 ;  /* 0x0000000560607c20 */ /* 0x000fe20008410000 */
[----:B------:R-:W-:Y:S01]  /*ea10*/  FMUL.FTZ R97, R97, UR5 ;  /* 0x0000000561617c20 */ /* 0x000fe20008410000 */
[----:B------:R-:W-:Y:S01]  /*ea20*/  FMUL.FTZ R98, R98, UR5 ;  /* 0x0000000562627c20 */ /* 0x000fe20008410000 */
[----:B------:R-:W-:Y:S01]  /*ea30*/  FMUL.FTZ R99, R99, UR5 ;  /* 0x0000000563637c20 */ /* 0x000fe20008410000 */
[----:B------:R2:W4:Y:S01]  /*ea40*/  MUFU.TANH R140, R100 ;  /* 0x00000064008c7308 */ /* 0x0005220000002400 */
[----:B------:R-:W-:Y:S06]  /*ea50*/  HMMA.16816.F32.BF16 R104, R24, R94, R104 ;  /* 0x0000005e1868723c */ /* 0x000fec0000041868 */
[C---:B------:R-:W-:Y:S01]  /*ea60*/  HMMA.16816.F32.BF16 R84, R36.reuse, R16, R84 ;  /* 0x000000102454723c */ /* 0x040fe20000041854 */
[----:B------:R-:W-:Y:S01]  /*ea70*/  FMUL.FTZ R94, R113, UR5 ;  /* 0x00000005715e7c20 */ /* 0x000fe20008410000 */
[----:B------:R-:W-:Y:S01]  /*ea80*/  FMUL.FTZ R95, R114, UR5 ;  /* 0x00000005725f7c20 */ /* 0x000fe20008410000 */
[----:B------:R-:W-:Y:S01]  /*ea90*/  FMUL.FTZ R113, R115, UR5 ;  /* 0x0000000573717c20 */ /* 0x000fe20008410000 */
[----:B------:R-:W2:Y:S02]  /*eaa0*/  MUFU.TANH R42, R42 ;  /* 0x0000002a002a7308 */ /* 0x000ea40000002400 */
[----:B------:R-:W-:Y:S01]  /*eab0*/  HMMA.16816.F32.BF16 R80, R36, R18, R80 ;  /* 0x000000122450723c */ /* 0x000fe20000041850 */
[----:B------:R-:W5:Y:S05]  /*eac0*/  LDSM.16.M88.4 R16, [R146+0x8c00] ;  /* 0x008c00009210783b */ /* 0x000f6a0000000200 */
[----:B-1----:R-:W-:Y:S01]  /*ead0*/  HMMA.16816.F32.BF16 R108, R12, R28, R108 ;  /* 0x0000001c0c6c723c */ /* 0x002fe2000004186c */
[----:B------:R-:W1:Y:S05]  /*eae0*/  MUFU.TANH R94, R94 ;  /* 0x0000005e005e7308 */ /* 0x000e6a0000002400 */
[C---:B---3--:R-:W-:Y:S03]  /*eaf0*/  HMMA.16816.F32.BF16 R76, R36.reuse, R4, R76 ;  /* 0x00000004244c723c */ /* 0x048fe6000004184c */
[----:B------:R-:W3:Y:S03]  /*eb00*/  MUFU.TANH R95, R95 ;  /* 0x0000005f005f7308 */ /* 0x000ee60000002400 */
[----:B------:R-:W-:Y:S05]  /*eb10*/  HMMA.16816.F32.BF16 R72, R36, R6, R72 ;  /* 0x000000062448723c */ /* 0x000fea0000041848 */
[----:B------:R-:W1:Y:S01]  /*eb20*/  MUFU.TANH R113, R113 ;  /* 0x0000007100717308 */ /* 0x000e620000002400 */
[----:B------:R-:W-:Y:S01]  /*eb30*/  HMMA.16816.F32.BF16 R104, R12, R30, R104 ;  /* 0x0000001e0c68723c */ /* 0x000fe20000041868 */
[----:B------:R-:W4:Y:S05]  /*eb40*/  LDSM.16.M88.4 R28, [R118+0x8400] ;  /* 0x00840000761c783b */ /* 0x000f2a0000000200 */
[C---:B------:R-:W-:Y:S01]  /*eb50*/  HMMA.16816.F32.BF16 R84, R24.reuse, R20, R84 ;  /* 0x000000141854723c */ /* 0x040fe20000041854 */
[----:B------:R-:W-:Y:S01]  /*eb60*/  FMUL.FTZ R108, R108, UR5 ;  /* 0x000000056c6c7c20 */ /* 0x000fe20008410000 */
[----:B------:R-:W-:Y:S01]  /*eb70*/  FMUL.FTZ R109, R109, UR5 ;  /* 0x000000056d6d7c20 */ /* 0x000fe20008410000 */
[----:B------:R-:W-:Y:S01]  /*eb80*/  FMUL.FTZ R110, R110, UR5 ;  /* 0x000000056e6e7c20 */ /* 0x000fe20008410000 */
[----:B------:R-:W-:Y:S01]  /*eb90*/  FMUL.FTZ R111, R111, UR5 ;  /* 0x000000056f6f7c20 */ /* 0x000fe20008410000 */
[----:B------:R1:W1:Y:S01]  /*eba0*/  MUFU.TANH R137, R102 ;  /* 0x0000006600897308 */ /* 0x0002620000002400 */
[----:B------:R-:W-:Y:S01]  /*ebb0*/  HMMA.16816.F32.BF16 R80, R24, R22, R80 ;  /* 0x000000161850723c */ /* 0x000fe20000041850 */
[----:B------:R-:W2:Y:S01]  /*ebc0*/  LDSM.16.M88.4 R20, [R118+0x8c00] ;  /* 0x008c00007614783b */ /* 0x000ea20000000200 */
[----:B------:R-:W-:-:S04]  /*ebd0*/  DEPBAR.LE SB0, 0x0 ;  /* 0x000080000000791a */ /* 0x000fc80000000000 */
[C---:B-----5:R-:W-:Y:S01]  /*ebe0*/  HMMA.16816.F32.BF16 R76, R24.reuse, R16, R76 ;  /* 0x00000010184c723c */ /* 0x060fe2000004184c */
[----:B------:R-:W1:Y:S05]  /*ebf0*/  MUFU.TANH R108, R108 ;  /* 0x0000006c006c7308 */ /* 0x000e6a0000002400 */
[----:B------:R-:W-:Y:S01]  /*ec00*/  HMMA.16816.F32.BF16 R72, R24, R18, R72 ;  /* 0x000000121848723c */ /* 0x000fe20000041848 */
[----:B------:R-:W-:Y:S01]  /*ec10*/  FMUL.FTZ R104, R104, UR5 ;  /* 0x0000000568687c20 */ /* 0x000fe20008410000 */
[----:B------:R-:W-:Y:S01]  /*ec20*/  FMUL.FTZ R40, R105, UR5 ;  /* 0x0000000569287c20 */ /* 0x000fe20008410000 */
[----:B------:R-:W-:Y:S01]  /*ec30*/  FMUL.FTZ R41, R107, UR5 ;  /* 0x000000056b297c20 */ /* 0x000fe20008410000 */
[----:B------:R-:W-:Y:S01]  /*ec40*/  FMUL.FTZ R106, R106, UR5 ;  /* 0x000000056a6a7c20 */ /* 0x000fe20008410000 */
[----:B------:R-:W1:Y:S01]  /*ec50*/  MUFU.TANH R109, R109 ;  /* 0x0000006d006d7308 */ /* 0x000e620000002400 */
[C---:B------:R-:W-:Y:S06]  /*ec60*/  HMMA.16816.F32.BF16 R84, R12.reuse, R8, R84 ;  /* 0x000000080c54723c */ /* 0x040fec0000041854 */
[C---:B------:R-:W-:Y:S01]  /*ec70*/  HMMA.16816.F32.BF16 R80, R12.reuse, R10, R80 ;  /* 0x0000000a0c50723c */ /* 0x040fe20000041850 */
[----:B------:R-:W1:Y:S05]  /*ec80*/  MUFU.TANH R110, R110 ;  /* 0x0000006e006e7308 */ /* 0x000e6a0000002400 */
[----:B----4-:R-:W-:Y:S01]  /*ec90*/  HMMA.16816.F32.BF16 R124, R12, R28, R124 ;  /* 0x0000001c0c7c723c */ /* 0x010fe2000004187c */
[----:B------:R-:W-:-:S02]  /*eca0*/  SHF.R.S32.HI R10, RZ, 0x1f, R65 ;  /* 0x0000001fff0a7819 */ /* 0x000fc40000011441 */
[----:B------:R-:W4:Y:S02]  /*ecb0*/  MUFU.TANH R111, R111 ;  /* 0x0000006f006f7308 */ /* 0x000f240000002400 */
[----:B------:R-:W-:Y:S01]  /*ecc0*/  LEA.HI R10, R10, R65, RZ, 0x2 ;  /* 0x000000410a0a7211 */ /* 0x000fe200078f10ff */
[C---:B------:R-:W-:Y:S03]  /*ecd0*/  HMMA.16816.F32.BF16 R88, R12.reuse, R30, R88 ;  /* 0x0000001e0c58723c */ /* 0x040fe60000041858 */
[----:B------:R-:W-:Y:S02]  /*ece0*/  SHF.R.S32.HI R159, RZ, 0x2, R10 ;  /* 0x00000002ff9f7819 */ /* 0x000fe4000001140a */
[----:B------:R-:W1:Y:S01]  /*ecf0*/  MUFU.TANH R104, R104 ;  /* 0x0000006800687308 */ /* 0x000e620000002400 */
[C---:B--2---:R-:W-:Y:S01]  /*ed00*/  HMMA.16816.F32.BF16 R76, R12.reuse, R20, R76 ;  /* 0x000000140c4c723c */ /* 0x044fe2000004184c */
[----:B------:R-:W-:Y:S01]  /*ed10*/  FMUL.FTZ R6, R84, UR5 ;  /* 0x0000000554067c20 */ /* 0x000fe20008410000 */
[----:B------:R-:W-:Y:S01]  /*ed20*/  FMUL.FTZ R5, R85, UR5 ;  /* 0x0000000555057c20 */ /* 0x000fe20008410000 */
[----:B------:R-:W-:Y:S01]  /*ed30*/  FMUL.FTZ R4, R86, UR5 ;  /* 0x0000000556047c20 */ /* 0x000fe20008410000 */
[----:B------:R-:W-:Y:S01]  /*ed40*/  FMUL.FTZ R25, R87, UR5 ;  /* 0x0000000557197c20 */ /* 0x000fe20008410000 */
[----:B------:R-:W-:Y:S01]  /*ed50*/  IADD3 R50, R50, 0x1, R159 ;  /* 0x0000000132327810 */ /* 0x000fe20007ffe09f */
[----:B------:R-:W-:Y:S01]  /*ed60*/  HMMA.16816.F32.BF16 R72, R12, R22, R72 ;  /* 0x000000160c48723c */ /* 0x000fe20000041848 */
        /* <DEDUP_REMOVED lines=9> */
[----:B------:R-:W-:-:S02]  /*ee00*/  IADD3 R52, R63, R50, -R148 ;  /* 0x000000323f347210 */ /* 0x000fc40007ffe894 */
[----:B------:R-:W-:Y:S01]  /*ee10*/  FMUL.FTZ R88, R88, UR5 ;  /* 0x0000000558587c20 */ /* 0x000fe20008410000 */
[----:B------:R-:W-:Y:S01]  /*ee20*/  FMUL.FTZ R89, R89, UR5 ;  /* 0x0000000559597c20 */ /* 0x000fe20008410000 */
[----:B------:R-:W-:Y:S01]  /*ee30*/  FMUL.FTZ R90, R90, UR5 ;  /* 0x000000055a5a7c20 */ /* 0x000fe20008410000 */
[----:B------:R-:W-:Y:S01]  /*ee40*/  FMUL.FTZ R91, R91, UR5 ;  /* 0x000000055b5b7c20 */ /* 0x000fe20008410000 */
[----:B------:R1:W1:Y:S01]  /*ee50*/  MUFU.TANH R134, R125 ;  /* 0x0000007d00867308 */ /* 0x0002620000002400 */
[----:B------:R-:W-:Y:S01]  /*ee60*/  IADD3 R52, R52, UR8, RZ ;  /* 0x0000000834347c10 */ /* 0x000fe2000fffe0ff */
[----:B------:R-:W-:Y:S01]  /*ee70*/  FMUL.FTZ R22, R76, UR5 ;  /* 0x000000054c167c20 */ /* 0x000fe20008410000 */
[----:B------:R-:W-:Y:S01]  /*ee80*/  FMUL.FTZ R20, R77, UR5 ;  /* 0x000000054d147c20 */ /* 0x000fe20008410000 */
[----:B------:R-:W-:Y:S01]  /*ee90*/  FMUL.FTZ R15, R78, UR5 ;  /* 0x000000054e0f7c20 */ /* 0x000fe20008410000 */
[----:B------:R-:W-:Y:S01]  /*eea0*/  FMUL.FTZ R14, R79, UR5 ;  /* 0x000000054f0e7c20 */ /* 0x000fe20008410000 */
[----:B------:R-:W-:-:S02]  /*eeb0*/  SHF.L.U32 R21, R64, 0x1, RZ ;  /* 0x0000000140157819 */ /* 0x000fc400000006ff */
[----:B------:R-:W-:Y:S01]  /*eec0*/  FMUL.FTZ R27, R72, UR5 ;  /* 0x00000005481b7c20 */ /* 0x000fe20008410000 */
[----:B------:R-:W-:Y:S01]  /*eed0*/  FMUL.FTZ R29, R73, UR5 ;  /* 0x00000005491d7c20 */ /* 0x000fe20008410000 */
[----:B------:R-:W-:Y:S01]  /*eee0*/  FMUL.FTZ R18, R74, UR5 ;  /* 0x000000054a127c20 */ /* 0x000fe20008410000 */
[----:B------:R-:W-:Y:S01]  /*eef0*/  FMUL.FTZ R16, R75, UR5 ;  /* 0x000000054b107c20 */ /* 0x000fe20008410000 */
[----:B------:R1:W1:Y:S01]  /*ef00*/  MUFU.TANH R133, R106 ;  /* 0x0000006a00857308 */ /* 0x0002620000002400 */
[C---:B------:R-:W-:Y:S02]  /*ef10*/  VIMNMX R3, R52.reuse, R63, PT ;  /* 0x0000003f34037248 */ /* 0x040fe40003fe0100 */
[----:B------:R-:W-:Y:S02]  /*ef20*/  VIADDMNMX R52, R52, 0x8, R63, PT ;  /* 0x0000000834347846 */ /* 0x000fe4000380013f */
[----:B------:R-:W-:-:S03]  /*ef30*/  LOP3.LUT R21, R21, 0x6, RZ, 0xc0, !PT ;  /* 0x0000000615157812 */ /* 0x000fc600078ec0ff */
        /* <DEDUP_REMOVED lines=35> */
[----:B------:R-:W-:Y:S01]  /*f170*/  ULDC.64 UR14, c[0x0][0x248] ;  /* 0x00009200000e7ab9 */ /* 0x000fe20000000a00 */
[----:B------:R-:W-:Y:S02]  /*f180*/  ULDC.64 UR8, c[0x0][0x230] ;  /* 0x00008c0000087ab9 */ /* 0x000fe40000000a00 */
[----:B------:R-:W-:Y:S02]  /*f190*/  IABS R10, R28 ;  /* 0x0000001c000a7213 */ /* 0x000fe40000000000 */
[-C--:B--2---:R-:W-:Y:S02]  /*f1a0*/  IABS R2, R9.reuse ;  /* 0x0000000900027213 */ /* 0x084fe40000000000 */
[----:B------:R-:W-:-:S02]  /*f1b0*/  LOP3.LUT R28, R28, R9, RZ, 0x3c, !PT ;  /* 0x000000091c1c7212 */ /* 0x000fc400078e3cff */
        /* <DEDUP_REMOVED lines=23> */
[----:B------:R-:W-:-:S02]  /*f330*/  LOP3.LUT R2, R0, R9, RZ, 0x3c, !PT ;  /* 0x0000000900027212 */ /* 0x000fc400078e3cff */
[----:B------:R-:W-:Y:S02]  /*f340*/  @!P3 IADD3 R17, R17, 0x1, RZ ;  /* 0x000000011111b810 */ /* 0x000fe40007ffe0ff */
[----:B------:R-:W-:Y:S02]  /*f350*/  ISETP.GE.AND P4, PT, R2, RZ, PT ;  /* 0x000000ff0200720c */ /* 0x000fe40003f86270 */
[----:B------:R-:W-:-:S03]  /*f360*/  ISETP.NE.AND P3, PT, R9, RZ, PT ;  /* 0x000000ff0900720c */ /* 0x000fc60003f65270 */
[----:B------:R-:W-:Y:S02]  /*f370*/  @P6 VIADD R19, R19, 0x1 ;  /* 0x0000000113136836 */ /* 0x000fe40000000000 */
[----:B------:R-:W-:-:S04]  /*f380*/  @P5 IADD3 R17, R17, 0x1, RZ ;  /* 0x0000000111115810 */ /* 0x000fc80007ffe0ff */
        /* <DEDUP_REMOVED lines=12> */
[C---:B------:R-:W-:Y:S01]  /*f450*/  IMAD R9, R10.reuse, UR15, R9 ;  /* 0x0000000f0a097c24 */ /* 0x040fe2000f8e0209 */
        /* <DEDUP_REMOVED lines=10> */
.L_x_2284:
[----:B------:R-:W-:Y:S02]  /*f500*/  ULDC UR14, c[0x0][0x248] ;  /* 0x00009200000e7ab9 */ /* 0x000fe40000000800 */
[----:B------:R-:W-:-:S06]  /*f510*/  USHF.L.U32 UR8, UR14, 0x7, URZ ;  /* 0x000000070e087899 */ /* 0x000fcc000800063f */
[----:B------:R-:W-:-:S04]  /*f520*/  IADD3 R9, RZ, -UR8, RZ ;  /* 0x80000008ff097c10 */ /* 0x000fc8000fffe0ff */
[----:B------:R-:W-:-:S07]  /*f530*/  SHF.R.S32.HI R11, RZ, 0x1f, R9 ;  /* 0x0000001fff0b7819 */ /* 0x000fce0000011409 */
.L_x_2285:
        /* <DEDUP_REMOVED lines=40> */
.L_x_2283:
[----:B------:R-:W-:Y:S01]  /*f7c0*/  IMAD.IADD R2, R0, 0x1, R21 ;  /* 0x0000000100027824 */ /* 0x000fe200078e0215 */
[----:B------:R-:W-:Y:S01]  /*f7d0*/  ULDC UR12, c[0x0][0x2ec] ;  /* 0x0000bb00000c7ab9 */ /* 0x000fe20000000800 */
[----:B------:R-:W-:Y:S02]  /*f7e0*/  LEA R144, R144, UR4, 0x1 ;  /* 0x0000000490907c11 */ /* 0x000fe4000f8e08ff */
[C---:B------:R-:W-:Y:S02]  /*f7f0*/  VIADD R9, R2.reuse, 0x1 ;  /* 0x0000000102097836 */ /* 0x040fe40000000000 */
[C---:B------:R-:W-:Y:S01]  /*f800*/  VIADD R0, R2.reuse, 0x8 ;  /* 0x0000000802007836 */ /* 0x040fe20000000000 */
[----:B------:R-:W-:Y:S01]  /*f810*/  LDSM.16.MT88.4 R76, [R144+0xd000] ;  /* 0x00d00000904c783b */ /* 0x000fe20000004200 */
[C---:B--2---:R-:W-:Y:S01]  /*f820*/  VIADD R10, R2.reuse, 0x10 ;  /* 0x00000010020a7836 */ /* 0x044fe20000000000 */
[CC--:B------:R-:W-:Y:S01]  /*f830*/  ISETP.GE.AND P4, PT, R9.reuse, R3.reuse, PT ;  /* 0x000000030900720c */ /* 0x0c0fe20003f86270 */
[C---:B------:R-:W-:Y:S01]  /*f840*/  VIADD R12, R2.reuse, 0x20 ;  /* 0x00000020020c7836 */ /* 0x040fe20000000000 */
[-C--:B------:R-:W-:Y:S01]  /*f850*/  ISETP.GE.AND P1, PT, R9, R52.reuse, PT ;  /* 0x000000340900720c */ /* 0x080fe20003f26270 */
[----:B------:R-:W-:Y:S01]  /*f860*/  VIADD R9, R2, 0x9 ;  /* 0x0000000902097836 */ /* 0x000fe20000000000 */
[-C--:B------:R-:W-:Y:S01]  /*f870*/  ISETP.GE.AND P6, PT, R0, R3.reuse, PT ;  /* 0x000000030000720c */ /* 0x080fe20003fc6270 */
[----:B------:R-:W-:Y:S01]  /*f880*/  VIADD R32, R2, 0x29 ;  /* 0x0000002902207836 */ /* 0x000fe20000000000 */
[-C--:B------:R-:W-:Y:S01]  /*f890*/  ISETP.GE.AND P3, PT, R0, R52.reuse, PT ;  /* 0x000000340000720c */ /* 0x080fe20003f66270 */
[C---:B------:R-:W-:Y:S01]  /*f8a0*/  VIADD R17, R2.reuse, 0x21 ;  /* 0x0000002102117836 */ /* 0x040fe20000000000 */
[----:B------:R-:W-:Y:S01]  /*f8b0*/  FSEL R23, R117, -INF , !P1 ;  /* 0xff80000075177808 */ /* 0x000fe20004800000 */
[C---:B------:R-:W-:Y:S01]  /*f8c0*/  VIADD R33, R2.reuse, 0x31 ;  /* 0x0000003102217836 */ /* 0x040fe20000000000 */
[----:B------:R-:W-:Y:S01]  /*f8d0*/  FSEL R36, R119, -INF , !P6 ;  /* 0xff80000077247808 */ /* 0x000fe20007000000 */
[----:B------:R-:W-:Y:S01]  /*f8e0*/  VIADD R30, R2, 0x28 ;  /* 0x00000028021e7836 */ /* 0x000fe20000000000 */
[----:B------:R-:W-:Y:S01]  /*f8f0*/  FSEL R0, R66, -INF , !P4 ;  /* 0xff80000042007808 */ /* 0x000fe20006000000 */
[----:B------:R-:W-:Y:S01]  /*f900*/  VIADD R31, R2, 0x30 ;  /* 0x00000030021f7836 */ /* 0x000fe20000000000 */
[----:B------:R-:W-:Y:S01]  /*f910*/  ISETP.GE.AND P1, PT, R10, R3, PT ;  /* 0x000000030a00720c */ /* 0x000fe20003f26270 */
[----:B------:R-:W-:Y:S01]  /*f920*/  VIADD R37, R2, 0x38 ;  /* 0x0000003802257836 */ /* 0x000fe20000000000 */
[-C--:B------:R-:W-:Y:S01]  /*f930*/  ISETP.GE.AND P6, PT, R10, R52.reuse, PT ;  /* 0x000000340a00720c */ /* 0x080fe20003fc6270 */
[----:B------:R-:W-:Y:S01]  /*f940*/  VIADD R10, R2, 0x18 ;  /* 0x00000018020a7836 */ /* 0x000fe20000000000 */
[----:B------:R-:W-:-:S02]  /*f950*/  ISETP.GE.AND P4, PT, R9, R52, PT ;  /* 0x000000340900720c */ /* 0x000fc40003f86270 */
[-C--:B------:R-:W-:Y:S01]  /*f960*/  ISETP.GE.AND P5, PT, R9, R3.reuse, PT ;  /* 0x000000030900720c */ /* 0x080fe20003fa6270 */
        /* <DEDUP_REMOVED lines=19> */
[-C--:B------:R-:W-:Y:S02]  /*faa0*/  ISETP.GE.AND P5, PT, R12, R3.reuse, PT ;  /* 0x000000030c00720c */ /* 0x080fe40003fa6270 */
[----:B------:R-:W-:Y:S02]  /*fab0*/  FSEL R19, R46, -INF , !P1 ;  /* 0xff8000002e137808 */ /* 0x000fe40004800000 */
[----:B------:R-:W-:Y:S02]  /*fac0*/  FSEL R12, R45, -INF , !P6 ;  /* 0xff8000002d0c7808 */ /* 0x000fe40007000000 */
[C---:B------:R-:W-:Y:S02]  /*fad0*/  ISETP.GE.AND P1, PT, R17.reuse, R3, PT ;  /* 0x000000031100720c */ /* 0x040fe40003f26270 */
[----:B------:R-:W-:Y:S02]  /*fae0*/  ISETP.GE.AND P6, PT, R17, R52, PT ;  /* 0x000000341100720c */ /* 0x000fe40003fc6270 */
[----:B-1----:R-:W-:-:S02]  /*faf0*/  FSEL R164, R94, -INF , !P4 ;  /* 0xff8000005ea47808 */ /* 0x002fc40006000000 */
[----:B------:R-:W-:Y:S02]  /*fb00*/  FSEL R17, R47, -INF , !P3 ;  /* 0xff8000002f117808 */ /* 0x000fe40005800000 */
[----:B------:R-:W-:Y:S02]  /*fb10*/  FSEL R28, R58, -INF , !P5 ;  /* 0xff8000003a1c7808 */ /* 0x000fe40006800000 */
[-C--:B------:R-:W-:Y:S02]  /*fb20*/  ISETP.GE.AND P4, PT, R33, R52.reuse, PT ;  /* 0x000000342100720c */ /* 0x080fe40003f86270 */
[C---:B------:R-:W-:Y:S02]  /*fb30*/  ISETP.GE.AND P3, PT, R30.reuse, R3, PT ;  /* 0x000000031e00720c */ /* 0x040fe40003f66270 */
        /* <DEDUP_REMOVED lines=8> */
[-C--:B------:R-:W-:Y:S02]  /*fbc0*/  ISETP.GE.AND P3, PT, R31, R52.reuse, PT ;  /* 0x000000341f00720c */ /* 0x080fe40003f66270 */
[----:B------:R-:W-:Y:S02]  /*fbd0*/  FSEL R119, R113, -INF , !P1 ;  /* 0xff80000071777808 */ /* 0x000fe40004800000 */
[----:B------:R-:W-:Y:S02]  /*fbe0*/  FSEL R124, R108, -INF , !P6 ;  /* 0xff8000006c7c7808 */ /* 0x000fe40007000000 */
[----:B------:R-:W-:Y:S02]  /*fbf0*/  FSEL R31, R95, -INF , !P5 ;  /* 0xff8000005f1f7808 */ /* 0x000fe40006800000 */
[CC--:B------:R-:W-:Y:S01]  /*fc00*/  ISETP.GE.AND P1, PT, R37.reuse, R3.reuse, PT ;  /* 0x000000032500720c */ /* 0x0c0fe20003f26270 */
[----:B------:R-:W-:Y:S01]  /*fc10*/  LDSM.16.MT88.4 R92, [R144+0xb000] ;  /* 0x00b00000905c783b */ /* 0x000fe20000004200 */
[----:B------:R-:W-:Y:S01]  /*fc20*/  ISETP.GE.AND P6, PT, R37, R52, PT ;  /* 0x000000342500720c */ /* 0x000fe20003fc6270 */
[C---:B------:R-:W-:Y:S01]  /*fc30*/  VIADD R37, R2.reuse, 0x40 ;  /* 0x0000004002257836 */ /* 0x040fe20000000000 */
[----:B------:R-:W-:Y:S01]  /*fc40*/  ISETP.GE.AND P5, PT, R33, R3, PT ;  /* 0x000000032100720c */ /* 0x000fe20003fa6270 */
[----:B------:R-:W-:Y:S01]  /*fc50*/  VIADD R33, R2, 0x39 ;  /* 0x0000003902217836 */ /* 0x000fe20000000000 */
[----:B------:R-:W-:-:S02]  /*fc60*/  FSEL R44, R53, -INF , !P4 ;  /* 0xff800000352c7808 */ /* 0x000fc40006000000 */
[----:B------:R-:W-:Y:S02]  /*fc70*/  FSEL R122, R104, -INF , !P1 ;  /* 0xff800000687a7808 */ /* 0x000fe40004800000 */
[----:B------:R-:W-:Y:S02]  /*fc80*/  FSEL R133, R133, -INF , !P6 ;  /* 0xff80000085857808 */ /* 0x000fe40007000000 */
[----:B------:R-:W-:Y:S02]  /*fc90*/  FMNMX.FTZ R39, R44, R0, !PT ;  /* 0x000000002c277209 */ /* 0x000fe40007810000 */
[----:B------:R-:W-:Y:S02]  /*fca0*/  FSEL R128, R109, -INF , !P5 ;  /* 0xff8000006d807808 */ /* 0x000fe40006800000 */
[C---:B------:R-:W-:Y:S02]  /*fcb0*/  ISETP.GE.AND P1, PT, R37.reuse, R3, PT ;  /* 0x000000032500720c */ /* 0x040fe40003f26270 */
[-C--:B------:R-:W-:Y:S01]  /*fcc0*/  ISETP.GE.AND P6, PT, R37, R52.reuse, PT ;  /* 0x000000342500720c */ /* 0x080fe20003fc6270 */
[----:B------:R-:W-:Y:S01]  /*fcd0*/  VIADD R37, R2, 0x48 ;  /* 0x0000004802257836 */ /* 0x000fe20000000000 */
[----:B------:R-:W-:-:S02]  /*fce0*/  ISETP.GE.AND P5, PT, R33, R52, PT ;  /* 0x000000342100720c */ /* 0x000fc40003fa6270 */
[----:B------:R-:W-:Y:S02]  /*fcf0*/  FMNMX.FTZ R39, R36, R39, !PT ;  /* 0x0000002724277209 */ /* 0x000fe40007810000 */
[----:B------:R-:W-:Y:S02]  /*fd00*/  FSEL R121, R110, -INF , !P3 ;  /* 0xff8000006e797808 */ /* 0x000fe40005800000 */
[-C--:B------:R-:W-:Y:S01]  /*fd10*/  ISETP.GE.AND P3, PT, R33, R3.reuse, PT ;  /* 0x000000032100720c */ /* 0x080fe20003f66270 */
[----:B------:R-:W-:Y:S01]  /*fd20*/  VIADD R33, R2, 0x41 ;  /* 0x0000004102217836 */ /* 0x000fe20000000000 */
[----:B------:R-:W-:Y:S01]  /*fd30*/  FSEL R123, R41, -INF , !P5 ;  /* 0xff800000297b7808 */ /* 0x000fe20006800000 */
[----:B------:R-:W-:Y:S01]  /*fd40*/  LDSM.16.MT88.4 R108, [R144+0x9000] ;  /* 0x00900000906c783b */ /* 0x000fe20000004200 */
[----:B------:R-:W-:Y:S02]  /*fd50*/  FSEL R140, R140, -INF , !P1 ;  /* 0xff8000008c8c7808 */ /* 0x000fe40004800000 */
[----:B------:R-:W-:-:S02]  /*fd60*/  ISETP.GE.AND P5, PT, R37, R3, PT ;  /* 0x000000032500720c */ /* 0x000fc40003fa6270 */
[-C--:B------:R-:W-:Y:S02]  /*fd70*/  ISETP.GE.AND P1, PT, R37, R52.reuse, PT ;  /* 0x000000342500720c */ /* 0x080fe40003f26270 */
[----:B------:R-:W-:Y:S01]  /*fd80*/  FMNMX.FTZ R37, R34, R39, !PT ;  /* 0x0000002722257209 */ /* 0x000fe20007810000 */
[----:B------:R-:W-:Y:S01]  /*fd90*/  VIADD R39, R2, 0x50 ;  /* 0x0000005002277836 */ /* 0x000fe20000000000 */
[C---:B------:R-:W-:Y:S02]  /*fda0*/  ISETP.GE.AND P4, PT, R33.reuse, R52, PT ;  /* 0x000000342100720c */ /* 0x040fe40003f86270 */
[----:B------:R-:W-:Y:S02]  /*fdb0*/  FMNMX.FTZ R37, R48, R37, !PT ;  /* 0x0000002530257209 */ /* 0x000fe40007810000 */
[----:B------:R-:W-:Y:S01]  /*fdc0*/  FSEL R126, R40, -INF , !P3 ;  /* 0xff800000287e7808 */ /* 0x000fe20005800000 */
[C---:B------:R-:W-:Y:S01]  /*fdd0*/  VIADD R40, R2.reuse, 0x70 ;  /* 0x0000007002287836 */ /* 0x040fe20000000000 */
[----:B------:R-:W-:Y:S01]  /*fde0*/  ISETP.GE.AND P3, PT, R33, R3, PT ;  /* 0x000000032100720c */ /* 0x000fe20003f66270 */
[----:B------:R-:W-:Y:S01]  /*fdf0*/  VIADD R33, R2, 0x49 ;  /* 0x0000004902217836 */ /* 0x000fe20000000000 */
[----:B------:R-:W-:-:S02]  /*fe00*/  FSEL R143, R143, -INF , !P4 ;  /* 0xff8000008f8f7808 */ /* 0x000fc40006000000 */
[----:B------:R-:W-:Y:S01]  /*fe10*/  FMNMX.FTZ R41, R38, R37, !PT ;  /* 0x0000002526297209 */ /* 0x000fe20007810000 */
[C---:B------:R-:W-:Y:S01]  /*fe20*/  VIADD R37, R2.reuse, 0x51 ;  /* 0x0000005102257836 */ /* 0x040fe20000000000 */
[-C--:B------:R-:W-:Y:S02]  /*fe30*/  ISETP.GE.AND P4, PT, R2, R52.reuse, PT ;  /* 0x000000340200720c */ /* 0x080fe40003f86270 */
[----:B------:R-:W-:Y:S02]  /*fe40*/  FSEL R137, R137, -INF , !P6 ;  /* 0xff80000089897808 */ /* 0x000fe40007000000 */
[----:B------:R-:W-:Y:S01]  /*fe50*/  FSEL R162, R42, -INF , !P3 ;  /* 0xff8000002aa27808 */ /* 0x000fe20005800000 */
[----:B------:R-:W-:Y:S01]  /*fe60*/  VIADD R42, R2, 0x68 ;  /* 0x00000068022a7836 */ /* 0x000fe20000000000 */
[C---:B------:R-:W-:Y:S02]  /*fe70*/  ISETP.GE.AND P6, PT, R33.reuse, R3, PT ;  /* 0x000000032100720c */ /* 0x040fe40003fc6270 */
[----:B------:R-:W-:-:S02]  /*fe80*/  ISETP.GE.AND P3, PT, R33, R52, PT ;  /* 0x000000342100720c */ /* 0x000fc40003f66270 */
[----:B------:R-:W-:Y:S02]  /*fe90*/  FMNMX.FTZ R41, R10, R41, !PT ;  /* 0x000000290a297209 */ /* 0x000fe40007810000 */
[----:B------:R-:W-:Y:S01]  /*fea0*/  FSEL R33, R116, -INF , !P4 ;  /* 0xff80000074217808 */ /* 0x000fe20006000000 */
[----:B------:R-:W-:Y:S01]  /*feb0*/  IMAD R116, R51, 0x2, R144 ;  /* 0x0000000233747824 */ /* 0x000fe200078e0290 */
[----:B------:R-:W-:Y:S02]  /*fec0*/  FMNMX.FTZ R41, R12, R41, !PT ;  /* 0x000000290c297209 */ /* 0x000fe40007810000 */
[----:B------:R-:W-:Y:S02]  /*fed0*/  FMNMX.FTZ R46, R33, R23, !PT ;  /* 0x00000017212e7209 */ /* 0x000fe40007810000 */
[----:B------:R-:W-:Y:S01]  /*fee0*/  FMNMX.FTZ R43, R28, R41, !PT ;  /* 0x000000291c2b7209 */ /* 0x000fe20007810000 */
[----:B------:R-:W-:Y:S01]  /*fef0*/  VIADD R41, R2, 0x69 ;  /* 0x0000006902297836 */ /* 0x000fe20000000000 */
        /* <DEDUP_REMOVED lines=19> */
[----:B------:R-:W-:Y:S02]  /*10030*/  FMNMX.FTZ R46, R31, R46, !PT ;  /* 0x0000002e1f2e7209 */ /* 0x000fe40007810000 */
[----:B------:R-:W-:Y:S02]  /*10040*/  FSEL R138, R138, -INF , !P5 ;  /* 0xff8000008a8a7808 */ /* 0x000fe40006800000 */
[----:B------:R-:W-:-:S02]  /*10050*/  ISETP.GE.AND P4, PT, R37, R3, PT ;  /* 0x000000032500720c */ /* 0x000fc40003f86270 */
[----:B------:R-:W-:Y:S01]  /*10060*/  ISETP.GE.AND P6, PT, R37, R52, PT ;  /* 0x000000342500720c */ /* 0x000fe20003fc6270 */
[----:B------:R-:W-:Y:S01]  /*10070*/  VIADD R37, R2, 0x58 ;  /* 0x0000005802257836 */ /* 0x000fe20000000000 */
[----:B------:R-:W-:Y:S02]  /*10080*/  ISETP.GE.AND P5, PT, R39, R3, PT ;  /* 0x000000032700720c */ /* 0x000fe40003fa6270 */
[----:B------:R-:W-:Y:S02]  /*10090*/  FMNMX.FTZ R43, R162, R43, !PT ;  /* 0x0000002ba22b7209 */ /* 0x000fe40007810000 */
[----:B------:R-:W-:Y:S02]  /*100a0*/  FMNMX.FTZ R46, R119, R46, !PT ;  /* 0x0000002e772e7209 */ /* 0x000fe40007810000 */
[----:B------:R-:W-:Y:S02]  /*100b0*/  FSEL R139, R139, -INF , !P3 ;  /* 0xff8000008b8b7808 */ /* 0x000fe40005800000 */
[----:B------:R-:W-:-:S02]  /*100c0*/  FSEL R136, R136, -INF , !P5 ;  /* 0xff80000088887808 */ /* 0x000fc40006800000 */
[----:B------:R-:W-:Y:S02]  /*100d0*/  FSEL R141, R141, -INF , !P1 ;  /* 0xff8000008d8d7808 */ /* 0x000fe40004800000 */
[C---:B------:R-:W-:Y:S02]  /*100e0*/  ISETP.GE.AND P3, PT, R37.reuse, R3, PT ;  /* 0x000000032500720c */ /* 0x040fe40003f66270 */
[-C--:B------:R-:W-:Y:S01]  /*100f0*/  ISETP.GE.AND P5, PT, R37, R52.reuse, PT ;  /* 0x000000342500720c */ /* 0x080fe20003fa6270 */
[----:B------:R-:W-:Y:S01]  /*10100*/  VIADD R37, R2, 0x59 ;  /* 0x0000005902257836 */ /* 0x000fe20000000000 */
[----:B------:R-:W-:Y:S02]  /*10110*/  FMNMX.FTZ R43, R138, R43, !PT ;  /* 0x0000002b8a2b7209 */ /* 0x000fe40007810000 */
[----:B------:R-:W-:Y:S01]  /*10120*/  ISETP.GE.AND P1, PT, R39, R52, PT ;  /* 0x000000342700720c */ /* 0x000fe20003f26270 */
[----:B------:R-:W-:Y:S01]  /*10130*/  VIADD R39, R2, 0x71 ;  /* 0x0000007102277836 */ /* 0x000fe20000000000 */
        /* <DEDUP_REMOVED lines=12> */
[----:B------:R-:W-:Y:S02]  /*10200*/  FSEL R132, R132, -INF , !P3 ;  /* 0xff80000084847808 */ /* 0x000fe40005800000 */
[----:B------:R-:W-:Y:S02]  /*10210*/  FMNMX.FTZ R43, R134, R43, !PT ;  /* 0x0000002b862b7209 */ /* 0x000fe40007810000 */
[----:B------:R-:W-:Y:S01]  /*10220*/  ISETP.GE.AND P3, PT, R37, R52, PT ;  /* 0x000000342500720c */ /* 0x000fe20003f66270 */
[----:B------:R-:W-:Y:S01]  /*10230*/  VIADD R37, R2, 0x61 ;  /* 0x0000006102257836 */ /* 0x000fe20000000000 */
[----:B------:R-:W-:-:S02]  /*10240*/  FMNMX.FTZ R46, R123, R46, !PT ;  /* 0x0000002e7b2e7209 */ /* 0x000fc40007810000 */
[----:B------:R-:W-:Y:S02]  /*10250*/  FSEL R130, R130, -INF , !P1 ;  /* 0xff80000082827808 */ /* 0x000fe40004800000 */
[----:B------:R-:W-:Y:S02]  /*10260*/  FMNMX.FTZ R43, R132, R43, !PT ;  /* 0x0000002b842b7209 */ /* 0x000fe40007810000 */
[----:B------:R-:W-:Y:S02]  /*10270*/  FSEL R120, R6, -INF , !P6 ;  /* 0xff80000006787808 */ /* 0x000fe40007000000 */
[----:B------:R-:W-:Y:S02]  /*10280*/  FMNMX.FTZ R6, R137, R46, !PT ;  /* 0x0000002e89067209 */ /* 0x000fe40007810000 */
[----:B------:R-:W-:Y:S02]  /*10290*/  FSEL R127, R127, -INF , !P5 ;  /* 0xff8000007f7f7808 */ /* 0x000fe40006800000 */
[----:B------:R-:W-:-:S02]  /*102a0*/  ISETP.GE.AND P5, PT, R37, R3, PT ;  /* 0x000000032500720c */ /* 0x000fc40003fa6270 */
[----:B------:R-:W-:Y:S02]  /*102b0*/  FMNMX.FTZ R43, R130, R43, !PT ;  /* 0x0000002b822b7209 */ /* 0x000fe40007810000 */
[----:B------:R-:W-:Y:S02]  /*102c0*/  FMNMX.FTZ R6, R143, R6, !PT ;  /* 0x000000068f067209 */ /* 0x000fe40007810000 */
[----:B------:R-:W-:Y:S02]  /*102d0*/  FSEL R125, R125, -INF , !P4 ;  /* 0xff8000007d7d7808 */ /* 0x000fe40006000000 */
[----:B------:R-:W-:Y:S02]  /*102e0*/  FSEL R66, R5, -INF , !P5 ;  /* 0xff80000005427808 */ /* 0x000fe40006800000 */
[----:B------:R-:W-:Y:S02]  /*102f0*/  ISETP.GE.AND P4, PT, R42, R3, PT ;  /* 0x000000032a00720c */ /* 0x000fe40003f86270 */
[----:B------:R-:W-:-:S02]  /*10300*/  FMNMX.FTZ R5, R120, R43, !PT ;  /* 0x0000002b78057209 */ /* 0x000fc40007810000 */
        /* <DEDUP_REMOVED lines=8> */
[----:B------:R-:W-:Y:S02]  /*10390*/  FMNMX.FTZ R6, R131, R6, !PT ;  /* 0x0000000683067209 */ /* 0x000fe40007810000 */
[----:B------:R-:W-:Y:S01]  /*103a0*/  ISETP.GE.AND P1, PT, R37, R52, PT ;  /* 0x000000342500720c */ /* 0x000fe20003f26270 */
[C---:B------:R-:W-:Y:S01]  /*103b0*/  VIADD R37, R2.reuse, 0x78 ;  /* 0x0000007802257836 */ /* 0x040fe20000000000 */
        /* <DEDUP_REMOVED lines=21> */
[----:B------:R-:W-:Y:S01]  /*10510*/  FSEL R117, R8, -INF , !P3 ;  /* 0xff80000008757808 */ /* 0x000fe20005800000 */
[----:B------:R-:W1:Y:S01]  /*10520*/  SHFL.BFLY PT, R5, R4, 0x2, 0x1f ;  /* 0x0c401f0004057f89 */ /* 0x000e6200000e0000 */
[----:B------:R-:W-:Y:S02]  /*10530*/  FMNMX.FTZ R6, R25, R6, !PT ;  /* 0x0000000619067209 */ /* 0x000fe40007810000 */
        /* <DEDUP_REMOVED lines=9> */
[----:B------:R-:W-:-:S02]  /*105d0*/  ISETP.GE.AND P1, PT, R2, R52, PT ;  /* 0x000000340200720c */ /* 0x000fc40003f26270 */
[----:B------:R-:W-:Y:S02]  /*105e0*/  FSEL R61, R18, -INF , !P3 ;  /* 0xff800000123d7808 */ /* 0x000fe40005800000 */
        /* <DEDUP_REMOVED lines=31> */
[----:B-1----:R-:W-:Y:S01]  /*107e0*/  FMNMX.FTZ R0, R5, R4, !PT ;  /* 0x0000000405007209 */ /* 0x002fe20007810000 */
[--C-:B------:R-:W-:Y:S01]  /*107f0*/  FFMA.FTZ R134, R134, UR12, -R57.reuse ;  /* 0x0000000c86867c23 */ /* 0x100fe20008010839 */
[----:B------:R-:W1:Y:S01]  /*10800*/  LDSM.16.MT88.4 R4, [R116+0xd000] ;  /* 0x00d000007404783b */ /* 0x000e620000004200 */
        /* <DEDUP_REMOVED lines=10> */
[----:B--2---:R-:W-:Y:S01]  /*108b0*/  F2FP.BF16.F32.PACK_AB R68, R53, R56 ;  /* 0x000000383544723e */ /* 0x004fe200000010ff */
[----:B------:R-:W2:Y:S01]  /*108c0*/  MUFU.EX2 R44, R44 ;  /* 0x0000002c002c7308 */ /* 0x000ea20000000800 */
[--C-:B------:R-:W-:Y:S01]  /*108d0*/  FFMA.FTZ R48, R33, UR12, -R50.reuse ;  /* 0x0000000c21307c23 */ /* 0x100fe20008010832 */
[--C-:B------:R-:W-:Y:S01]  /*108e0*/  FFMA.FTZ R49, R23, UR12, -R50.reuse ;  /* 0x0000000c17317c23 */ /* 0x100fe20008010832 */
[--C-:B------:R-:W-:Y:S01]  /*108f0*/  FFMA.FTZ R47, R21, UR12, -R50.reuse ;  /* 0x0000000c152f7c23 */ /* 0x100fe20008010832 */
[--C-:B------:R-:W-:Y:S01]  /*10900*/  FFMA.FTZ R46, R13, UR12, -R50.reuse ;  /* 0x0000000c0d2e7c23 */ /* 0x100fe20008010832 */
[--C-:B------:R-:W-:Y:S01]  /*10910*/  FFMA.FTZ R43, R11, UR12, -R50.reuse ;  /* 0x0000000c0b2b7c23 */ /* 0x100fe20008010832 */
[----:B------:R-:W3:Y:S01]  /*10920*/  LDSM.16.MT88.4 R12, [R116+0x9400] ;  /* 0x00940000740c783b */ /* 0x000ee20000004200 */
[--C-:B------:R-:W-:Y:S01]  /*10930*/  FFMA.FTZ R38, R9, UR12, -R50.reuse ;  /* 0x0000000c09267c23 */ /* 0x100fe20008010832 */
[----:B------:R-:W-:Y:S01]  /*10940*/  MUFU.EX2 R48, R48 ;  /* 0x0000003000307308 */ /* 0x000fe20000000800 */
[--C-:B------:R-:W-:Y:S01]  /*10950*/  FFMA.FTZ R39, R19, UR12, -R50.reuse ;  /* 0x0000000c13277c23 */ /* 0x100fe20008010832 */
[--C-:B------:R-:W-:Y:S01]  /*10960*/  FFMA.FTZ R36, R17, UR12, -R50.reuse ;  /* 0x0000000c11247c23 */ /* 0x100fe20008010832 */
[----:B------:R-:W4:Y:S01]  /*10970*/  LDSM.16.MT88.4 R8, [R144+0xb400] ;  /* 0x00b400009008783b */ /* 0x000f220000004200 */
[--C-:B------:R-:W-:Y:S01]  /*10980*/  FFMA.FTZ R33, R30, UR12, -R57.reuse ;  /* 0x0000000c1e217c23 */ /* 0x100fe20008010839 */
[--C-:B------:R-:W-:Y:S01]  /*10990*/  FFMA.FTZ R35, R35, UR12, -R50.reuse ;  /* 0x0000000c23237c23 */ /* 0x100fe20008010832 */
[--C-:B------:R-:W-:Y:S01]  /*109a0*/  FFMA.FTZ R30, R155, UR12, -R50.reuse ;  /* 0x0000000c9b1e7c23 */ /* 0x100fe20008010832 */
[----:B------:R-:W5:Y:S01]  /*109b0*/  LDSM.16.MT88.4 R20, [R144+0x9400] ;  /* 0x009400009014783b */ /* 0x000f620000004200 */
[----:B------:R-:W1:Y:S01]  /*109c0*/  MUFU.EX2 R49, R49 ;  /* 0x0000003100317308 */ /* 0x000e620000000800 */
[----:B--2---:R-:W-:Y:S01]  /*109d0*/  F2FP.BF16.F32.PACK_AB R70, R44, R45 ;  /* 0x0000002d2c46723e */ /* 0x004fe200000010ff */
[--C-:B------:R-:W-:Y:S01]  /*109e0*/  FFMA.FTZ R31, R31, UR12, -R50.reuse ;  /* 0x0000000c1f1f7c23 */ /* 0x100fe20008010832 */
[----:B------:R-:W2:Y:S01]  /*109f0*/  LDSM.16.MT88.4 R16, [R116+0xb400] ;  /* 0x00b400007410783b */ /* 0x000ea20000004200 */
        /* <DEDUP_REMOVED lines=43> */
[----:B------:R-:W3:Y:S05]  /*10cb0*/  MUFU.EX2 R38, R38 ;  /* 0x0000002600267308 */ /* 0x000eea0000000800 */
        /* <DEDUP_REMOVED lines=8> */
[----:B------:R-:W2:Y:S03]  /*10d40*/  MUFU.EX2 R33, R33 ;  /* 0x0000002100217308 */ /* 0x000ea60000000800 */
[C---:B------:R-:W-:Y:S05]  /*10d50*/  HMMA.16816.F32.BF16 R72, R68.reuse, R4, RZ ;  /* 0x000000044448723c */ /* 0x040fea00000418ff */
[----:B------:R-:W-:Y:S01]  /*10d60*/  MUFU.EX2 R32, R32 ;  /* 0x0000002000207308 */ /* 0x000fe20000000800 */
[----:B------:R-:W-:Y:S01]  /*10d70*/  HMMA.16816.F32.BF16 R68, R68, R6, RZ ;  /* 0x000000064444723c */ /* 0x000fe200000418ff */
[----:B-1----:R-:W-:-:S02]  /*10d80*/  F2FP.BF16.F32.PACK_AB R4, R41, R42 ;  /* 0x0000002a2904723e */ /* 0x002fc400000010ff */
[----:B---3--:R-:W-:-:S04]  /*10d90*/  F2FP.BF16.F32.PACK_AB R5, R38, R43 ;  /* 0x0000002b2605723e */ /* 0x008fc800000010ff */
[----:B------:R-:W-:Y:S01]  /*10da0*/  F2FP.BF16.F32.PACK_AB R6, R37, R40 ;  /* 0x000000282506723e */ /* 0x000fe200000010ff */
[----:B------:R-:W1:Y:S01]  /*10db0*/  MUFU.EX2 R29, R29 ;  /* 0x0000001d001d7308 */ /* 0x000e620000000800 */
[----:B----4-:R-:W-:-:S07]  /*10dc0*/  F2FP.BF16.F32.PACK_AB R7, R36, R39 ;  /* 0x000000272407723e */ /* 0x010fce00000010ff */
[C---:B------:R-:W-:Y:S01]  /*10dd0*/  HMMA.16816.F32.BF16 R104, R4.reuse, R12, R104 ;  /* 0x0000000c0468723c */ /* 0x040fe20000041868 */
[----:B------:R-:W-:Y:S05]  /*10de0*/  MUFU.EX2 R35, R35 ;  /* 0x0000002300237308 */ /* 0x000fea0000000800 */
[C---:B------:R-:W-:Y:S01]  /*10df0*/  HMMA.16816.F32.BF16 R100, R4.reuse, R14, R100 ;  /* 0x0000000e0464723c */ /* 0x040fe20000041864 */
[----:B------:R-:W3:Y:S02]  /*10e00*/  LDSM.16.MT88.4 R12, [R144+0xd400] ;  /* 0x00d40000900c783b */ /* 0x000ee40000004200 */
[----:B------:R-:W4:Y:S03]  /*10e10*/  MUFU.EX2 R30, R30 ;  /* 0x0000001e001e7308 */ /* 0x000f260000000800 */
[C---:B------:R-:W-:Y:S05]  /*10e20*/  HMMA.16816.F32.BF16 R96, R4.reuse, R8, R96 ;  /* 0x000000080460723c */ /* 0x040fea0000041860 */
[----:B------:R-:W-:Y:S01]  /*10e30*/  MUFU.EX2 R31, R31 ;  /* 0x0000001f001f7308 */ /* 0x000fe20000000800 */
[C---:B------:R-:W-:Y:S01]  /*10e40*/  HMMA.16816.F32.BF16 R92, R4.reuse, R10, R92 ;  /* 0x0000000a045c723c */ /* 0x040fe2000004185c */
[----:B------:R-:W1:Y:S05]  /*10e50*/  LDSM.16.MT88.4 R8, [R116+0xd400] ;  /* 0x00d400007408783b */ /* 0x000e6a0000004200 */
[C---:B-----5:R-:W-:Y:S01]  /*10e60*/  HMMA.16816.F32.BF16 R112, R4.reuse, R20, R112 ;  /* 0x000000140470723c */ /* 0x060fe20000041870 */
[----:B------:R-:W5:Y:S05]  /*10e70*/  MUFU.EX2 R28, R28 ;  /* 0x0000001c001c7308 */ /* 0x000f6a0000000800 */
[C---:B------:R-:W-:Y:S01]  /*10e80*/  HMMA.16816.F32.BF16 R108, R4.reuse, R22, R108 ;  /* 0x00000016046c723c */ /* 0x040fe2000004186c */
[----:B------:R-:W5:Y:S02]  /*10e90*/  LDSM.16.MT88.4 R20, [R144+0x9800] ;  /* 0x009800009014783b */ /* 0x000f640000004200 */
[----:B------:R-:W-:Y:S03]  /*10ea0*/  MUFU.EX2 R124, R124 ;  /* 0x0000007c007c7308 */ /* 0x000fe60000000800 */
[C---:B--2---:R-:W-:Y:S05]  /*10eb0*/  HMMA.16816.F32.BF16 R88, R4.reuse, R16, R88 ;  /* 0x000000100458723c */ /* 0x044fea0000041858 */
[----:B------:R-:W2:Y:S01]  /*10ec0*/  MUFU.EX2 R119, R119 ;  /* 0x0000007700777308 */ /* 0x000ea20000000800 */
[C---:B------:R-:W-:Y:S01]  /*10ed0*/  HMMA.16816.F32.BF16 R84, R4.reuse, R18, R84 ;  /* 0x000000120454723c */ /* 0x040fe20000041854 */
[----:B------:R-:W-:Y:S05]  /*10ee0*/  LDSM.16.MT88.4 R16, [R116+0xb800] ;  /* 0x00b800007410783b */ /* 0x000fea0000004200 */
[C---:B---3--:R-:W-:Y:S01]  /*10ef0*/  HMMA.16816.F32.BF16 R80, R4.reuse, R12, R80 ;  /* 0x0000000c0450723c */ /* 0x048fe20000041850 */
[----:B------:R-:W-:Y:S05]  /*10f00*/  MUFU.EX2 R122, R122 ;  /* 0x0000007a007a7308 */ /* 0x000fea0000000800 */
[C---:B------:R-:W-:Y:S01]  /*10f10*/  HMMA.16816.F32.BF16 R76, R4.reuse, R14, R76 ;  /* 0x0000000e044c723c */ /* 0x040fe2000004184c */
[----:B------:R-:W3:Y:S02]  /*10f20*/  LDSM.16.MT88.4 R12, [R116+0x9800] ;  /* 0x00980000740c783b */ /* 0x000ee40000004200 */
[----:B------:R-:W2:Y:S03]  /*10f30*/  MUFU.EX2 R51, R51 ;  /* 0x0000003300337308 */ /* 0x000ea60000000800 */
[C---:B-1----:R-:W-:Y:S05]  /*10f40*/  HMMA.16816.F32.BF16 R72, R4.reuse, R8, R72 ;  /* 0x000000080448723c */ /* 0x042fea0000041848 */
[----:B------:R-:W-:Y:S01]  /*10f50*/  MUFU.EX2 R121, R121 ;  /* 0x0000007900797308 */ /* 0x000fe20000000800 */
[----:B------:R-:W-:Y:S01]  /*10f60*/  HMMA.16816.F32.BF16 R68, R4, R10, R68 ;  /* 0x0000000a0444723c */ /* 0x000fe20000041844 */
[----:B------:R-:W1:Y:S06]  /*10f70*/  LDSM.16.MT88.4 R8, [R144+0xb800] ;  /* 0x00b800009008783b */ /* 0x000e6c0000004200 */
[----:B------:R-:W-:Y:S01]  /*10f80*/  F2FP.BF16.F32.PACK_AB R4, R33, R34 ;  /* 0x000000222104723e */ /* 0x000fe200000010ff */
[----:B------:R-:W2:Y:S01]  /*10f90*/  MUFU.EX2 R126, R126 ;  /* 0x0000007e007e7308 */ /* 0x000ea20000000800 */
[----:B------:R-:W-:-:S02]  /*10fa0*/  F2FP.BF16.F32.PACK_AB R6, R29, R32 ;  /* 0x000000201d06723e */ /* 0x000fc400000010ff */
[----:B----4-:R-:W-:Y:S02]  /*10fb0*/  F2FP.BF16.F32.PACK_AB R5, R30, R35 ;  /* 0x000000231e05723e */ /* 0x010fe400000010ff */
[----:B-----5:R-:W-:-:S03]  /*10fc0*/  F2FP.BF16.F32.PACK_AB R7, R28, R31 ;  /* 0x0000001f1c07723e */ /* 0x020fc600000010ff */
[----:B------:R-:W-:Y:S04]  /*10fd0*/  MUFU.EX2 R128, R128 ;  /* 0x0000008000807308 */ /* 0x000fe80000000800 */
[C---:B------:R-:W-:Y:S04]  /*10fe0*/  HMMA.16816.F32.BF16 R112, R4.reuse, R20, R112 ;  /* 0x000000140470723c */ /* 0x040fe80000041870 */
[----:B------:R-:W4:Y:S02]  /*10ff0*/  MUFU.EX2 R123, R123 ;  /* 0x0000007b007b7308 */ /* 0x000f240000000800 */
[C---:B------:R-:W-:Y:S01]  /*11000*/  HMMA.16816.F32.BF16 R108, R4.reuse, R22, R108 ;  /* 0x00000016046c723c */ /* 0x040fe2000004186c */
[----:B------:R-:W-:Y:S05]  /*11010*/  LDSM.16.MT88.4 R20, [R144+0x9c00] ;  /* 0x009c00009014783b */ /* 0x000fea0000004200 */
[C---:B---3--:R-:W-:Y:S01]  /*11020*/  HMMA.16816.F32.BF16 R104, R4.reuse, R12, R104 ;  /* 0x0000000c0468723c */ /* 0x048fe20000041868 */
[----:B------:R-:W-:Y:S05]  /*11030*/  MUFU.EX2 R140, R140 ;  /* 0x0000008c008c7308 */ /* 0x000fea0000000800 */
[C---:B------:R-:W-:Y:S01]  /*11040*/  HMMA.16816.F32.BF16 R100, R4.reuse, R14, R100 ;  /* 0x0000000e0464723c */ /* 0x040fe20000041864 */
[----:B------:R-:W3:Y:S02]  /*11050*/  LDSM.16.MT88.4 R12, [R144+0xd800] ;  /* 0x00d80000900c783b */ /* 0x000ee40000004200 */
[----:B------:R-:W5:Y:S03]  /*11060*/  MUFU.EX2 R135, R135 ;  /* 0x0000008700877308 */ /* 0x000f660000000800 */
[C---:B-1----:R-:W-:Y:S05]  /*11070*/  HMMA.16816.F32.BF16 R96, R4.reuse, R8, R96 ;  /* 0x000000080460723c */ /* 0x042fea0000041860 */
[----:B------:R-:W-:Y:S01]  /*11080*/  MUFU.EX2 R138, R138 ;  /* 0x0000008a008a7308 */ /* 0x000fe20000000800 */
[C---:B------:R-:W-:Y:S01]  /*11090*/  HMMA.16816.F32.BF16 R92, R4.reuse, R10, R92 ;  /* 0x0000000a045c723c */ /* 0x040fe2000004185c */
[----:B------:R-:W1:Y:S05]  /*110a0*/  LDSM.16.MT88.4 R8, [R116+0xd800] ;  /* 0x00d800007408783b */ /* 0x000e6a0000004200 */
[C---:B------:R-:W-:Y:S01]  /*110b0*/  HMMA.16816.F32.BF16 R88, R4.reuse, R16, R88 ;  /* 0x000000100458723c */ /* 0x040fe20000041858 */
[----:B------:R-:W5:Y:S05]  /*110c0*/  MUFU.EX2 R133, R133 ;  /* 0x0000008500857308 */ /* 0x000f6a0000000800 */
[C---:B------:R-:W-:Y:S01]  /*110d0*/  HMMA.16816.F32.BF16 R84, R4.reuse, R18, R84 ;  /* 0x000000120454723c */ /* 0x040fe20000041854 */
[----:B------:R-:W-:Y:S02]  /*110e0*/  LDSM.16.MT88.4 R16, [R116+0xbc00] ;  /* 0x00bc00007410783b */ /* 0x000fe40000004200 */
[----:B------:R-:W-:Y:S08]  /*110f0*/  MUFU.EX2 R137, R137 ;  /* 0x0000008900897308 */ /* 0x000ff00000000800 */
[----:B------:R-:W5:Y:S01]  /*11100*/  MUFU.EX2 R142, R142 ;  /* 0x0000008e008e7308 */ /* 0x000f620000000800 */
[C---:B---3--:R-:W-:Y:S07]  /*11110*/  HMMA.16816.F32.BF16 R80, R4.reuse, R12, R80 ;  /* 0x0000000c0450723c */ /* 0x048fee0000041850 */
[----:B------:R-:W-:Y:S01]  /*11120*/  MUFU.EX2 R162, R162 ;  /* 0x000000a200a27308 */ /* 0x000fe20000000800 */
[C---:B------:R-:W-:Y:S01]  /*11130*/  HMMA.16816.F32.BF16 R76, R4.reuse, R14, R76 ;  /* 0x0000000e044c723c */ /* 0x040fe2000004184c */
[----:B------:R-:W3:Y:S06]  /*11140*/  LDSM.16.MT88.4 R12, [R116+0x9c00] ;  /* 0x009c0000740c783b */ /* 0x000eec0000004200 */
[----:B------:R-:W5:Y:S01]  /*11150*/  MUFU.EX2 R139, R139 ;  /* 0x0000008b008b7308 */ /* 0x000f620000000800 */
[C---:B-1----:R-:W-:Y:S06]  /*11160*/  HMMA.16816.F32.BF16 R72, R4.reuse, R8, R72 ;  /* 0x000000080448723c */ /* 0x042fec0000041848 */
[----:B------:R-:W-:Y:S01]  /*11170*/  HMMA.16816.F32.BF16 R68, R4, R10, R68 ;  /* 0x0000000a0444723c */ /* 0x000fe20000041844 */
[----:B------:R-:W1:Y:S01]  /*11180*/  LDSM.16.MT88.4 R8, [R144+0xbc00] ;  /* 0x00bc00009008783b */ /* 0x000e620000004200 */
[----:B------:R-:W-:Y:S05]  /*11190*/  MUFU.EX2 R141, R141 ;  /* 0x0000008d008d7308 */ /* 0x000fea0000000800 */
[----:B--2---:R-:W-:-:S02]  /*111a0*/  F2FP.BF16.F32.PACK_AB R4, R119, R124 ;  /* 0x0000007c7704723e */ /* 0x004fc400000010ff */
[----:B------:R-:W-:Y:S01]  /*111b0*/  F2FP.BF16.F32.PACK_AB R6, R51, R122 ;  /* 0x0000007a3306723e */ /* 0x000fe200000010ff */
[----:B------:R-:W2:Y:S01]  /*111c0*/  MUFU.EX2 R134, R134 ;  /* 0x0000008600867308 */ /* 0x000ea20000000800 */
[----:B------:R-:W-:Y:S02]  /*111d0*/  F2FP.BF16.F32.PACK_AB R5, R126, R121 ;  /* 0x000000797e05723e */ /* 0x000fe400000010ff */
[----:B----4-:R-:W-:-:S05]  /*111e0*/  F2FP.BF16.F32.PACK_AB R7, R123, R128 ;  /* 0x000000807b07723e */ /* 0x010fca00000010ff */
[----:B------:R-:W-:Y:S02]  /*111f0*/  MUFU.EX2 R132, R132 ;  /* 0x0000008400847308 */ /* 0x000fe40000000800 */
[C---:B------:R-:W-:Y:S06]  /*11200*/  HMMA.16816.F32.BF16 R112, R4.reuse, R20, R112 ;  /* 0x000000140470723c */ /* 0x040fec0000041870 */
[C---:B------:R-:W-:Y:S01]  /*11210*/  HMMA.16816.F32.BF16 R108, R4.reuse, R22, R108 ;  /* 0x00000016046c723c */ /* 0x040fe2000004186c */
[----:B------:R-:W-:Y:S01]  /*11220*/  LDSM.16.MT88.4 R20, [R144+0xa000] ;  /* 0x00a000009014783b */ /* 0x000fe20000004200 */
[----:B------:R-:W4:Y:S04]  /*11230*/  MUFU.EX2 R143, R143 ;  /* 0x0000008f008f7308 */ /* 0x000f280000000800 */
[C---:B---3--:R-:W-:Y:S04]  /*11240*/  HMMA.16816.F32.BF16 R104, R4.reuse, R12, R104 ;  /* 0x0000000c0468723c */ /* 0x048fe80000041868 */
[----:B------:R-:W-:Y:S02]  /*11250*/  MUFU.EX2 R130, R130 ;  /* 0x0000008200827308 */ /* 0x000fe40000000800 */
[C---:B------:R-:W-:Y:S01]  /*11260*/  HMMA.16816.F32.BF16 R100, R4.reuse, R14, R100 ;  /* 0x0000000e0464723c */ /* 0x040fe20000041864 */
[----:B------:R-:W3:Y:S05]  /*11270*/  LDSM.16.MT88.4 R12, [R144+0xdc00] ;  /* 0x00dc0000900c783b */ /* 0x000eea0000004200 */
[C---:B-1----:R-:W-:Y:S01]  /*11280*/  HMMA.16816.F32.BF16 R96, R4.reuse, R8, R96 ;  /* 0x000000080460723c */ /* 0x042fe20000041860 */
[----:B------:R-:W1:Y:S05]  /*11290*/  MUFU.EX2 R129, R129 ;  /* 0x0000008100817308 */ /* 0x000e6a0000000800 */
[C---:B------:R-:W-:Y:S01]  /*112a0*/  HMMA.16816.F32.BF16 R92, R4.reuse, R10, R92 ;  /* 0x0000000a045c723c */ /* 0x040fe2000004185c */
[----:B------:R-:W5:Y:S02]  /*112b0*/  LDSM.16.MT88.4 R8, [R116+0xdc00] ;  /* 0x00dc00007408783b */ /* 0x000f640000004200 */
[----:B------:R-:W-:Y:S03]  /*112c0*/  MUFU.EX2 R136, R136 ;  /* 0x0000008800887308 */ /* 0x000fe60000000800 */
[C---:B------:R-:W-:Y:S05]  /*112d0*/  HMMA.16816.F32.BF16 R88, R4.reuse, R16, R88 ;  /* 0x000000100458723c */ /* 0x040fea0000041858 */
[----:B------:R-:W1:Y:S01]  /*112e0*/  MUFU.EX2 R125, R125 ;  /* 0x0000007d007d7308 */ /* 0x000e620000000800 */
[C---:B------:R-:W-:Y:S01]  /*112f0*/  HMMA.16816.F32.BF16 R84, R4.reuse, R18, R84 ;  /* 0x000000120454723c */ /* 0x040fe20000041854 */
[----:B------:R-:W2:Y:S06]  /*11300*/  LDSM.16.MT88.4 R16, [R116+0xc000] ;  /* 0x00c000007410783b */ /* 0x000eac0000004200 */
[----:B------:R-:W-:Y:S08]  /*11310*/  MUFU.EX2 R127, R127 ;  /* 0x0000007f007f7308 */ /* 0x000ff00000000800 */
        /* <DEDUP_REMOVED lines=8> */
[----:B------:R-:W4:Y:S05]  /*113a0*/  LDSM.16.MT88.4 R8, [R144+0xc000] ;  /* 0x00c000009008783b */ /* 0x000f2a0000004200 */
[----:B------:R-:W-:Y:S01]  /*113b0*/  MUFU.EX2 R155, R155 ;  /* 0x0000009b009b7308 */ /* 0x000fe20000000800 */
[----:B------:R-:W-:-:S02]  /*113c0*/  F2FP.BF16.F32.PACK_AB R4, R135, R140 ;  /* 0x0000008c8704723e */ /* 0x000fc400000010ff */
[----:B------:R-:W-:Y:S02]  /*113d0*/  F2FP.BF16.F32.PACK_AB R6, R133, R138 ;  /* 0x0000008a8506723e */ /* 0x000fe400000010ff */
[----:B------:R-:W-:Y:S02]  /*113e0*/  F2FP.BF16.F32.PACK_AB R5, R142, R137 ;  /* 0x000000898e05723e */ /* 0x000fe400000010ff */
[----:B------:R-:W-:Y:S01]  /*113f0*/  F2FP.BF16.F32.PACK_AB R7, R139, R162 ;  /* 0x000000a28b07723e */ /* 0x000fe200000010ff */
[----:B------:R-:W-:Y:S06]  /*11400*/  MUFU.EX2 R57, R117 ;  /* 0x0000007500397308 */ /* 0x000fec0000000800 */
[C---:B--2---:R-:W-:Y:S02]  /*11410*/  HMMA.16816.F32.BF16 R88, R4.reuse, R16, R88 ;  /* 0x000000100458723c */ /* 0x044fe40000041858 */
[----:B------:R-:W-:Y:S04]  /*11420*/  MUFU.EX2 R163, R163 ;  /* 0x000000a300a37308 */ /* 0x000fe80000000800 */
[C---:B------:R-:W-:Y:S01]  /*11430*/  HMMA.16816.F32.BF16 R84, R4.reuse, R18, R84 ;  /* 0x000000120454723c */ /* 0x040fe20000041854 */
[----:B------:R-:W-:Y:S03]  /*11440*/  LDSM.16.MT88.4 R16, [R144+0xa400] ;  /* 0x00a400009010783b */ /* 0x000fe60000004200 */
[----:B------:R-:W-:Y:S02]  /*11450*/  MUFU.EX2 R56, R63 ;  /* 0x0000003f00387308 */ /* 0x000fe40000000800 */
[C---:B---3--:R-:W-:Y:S06]  /*11460*/  HMMA.16816.F32.BF16 R104, R4.reuse, R12, R104 ;  /* 0x0000000c0468723c */ /* 0x048fec0000041868 */
[C---:B------:R-:W-:Y:S01]  /*11470*/  HMMA.16816.F32.BF16 R100, R4.reuse, R14, R100 ;  /* 0x0000000e0464723c */ /* 0x040fe20000041864 */
[----:B------:R-:W2:Y:S05]  /*11480*/  LDSM.16.MT88.4 R12, [R144+0xe000] ;  /* 0x00e00000900c783b */ /* 0x000eaa0000004200 */
[C---:B----4-:R-:W-:Y:S06]  /*11490*/  HMMA.16816.F32.BF16 R96, R4.reuse, R8, R96 ;  /* 0x000000080460723c */ /* 0x050fec0000041860 */
[C---:B------:R-:W-:Y:S01]  /*114a0*/  HMMA.16816.F32.BF16 R92, R4.reuse, R10, R92 ;  /* 0x0000000a045c723c */ /* 0x040fe2000004185c */
[----:B------:R-:W3:Y:S05]  /*114b0*/  LDSM.16.MT88.4 R8, [R116+0xe000] ;  /* 0x00e000007408783b */ /* 0x000eea0000004200 */
        /* <DEDUP_REMOVED lines=9> */
[----:B------:R-:W-:-:S02]  /*11550*/  F2FP.BF16.F32.PACK_AB R4, R134, R141 ;  /* 0x0000008d8604723e */ /* 0x000fc400000010ff */
[----:B------:R-:W-:Y:S02]  /*11560*/  F2FP.BF16.F32.PACK_AB R6, R143, R132 ;  /* 0x000000848f06723e */ /* 0x000fe400000010ff */
[----:B-1----:R-:W-:Y:S02]  /*11570*/  F2FP.BF16.F32.PACK_AB R5, R129, R130 ;  /* 0x000000828105723e */ /* 0x002fe400000010ff */
[----:B------:R-:W-:-:S07]  /*11580*/  F2FP.BF16.F32.PACK_AB R7, R125, R136 ;  /* 0x000000887d07723e */ /* 0x000fce00000010ff */
[C---:B------:R-:W-:Y:S06]  /*11590*/  HMMA.16816.F32.BF16 R112, R4.reuse, R16, R112 ;  /* 0x000000100470723c */ /* 0x040fec0000041870 */
[C---:B------:R-:W-:Y:S01]  /*115a0*/  HMMA.16816.F32.BF16 R108, R4.reuse, R18, R108 ;  /* 0x00000012046c723c */ /* 0x040fe2000004186c */
[----:B------:R-:W1:Y:S05]  /*115b0*/  LDSM.16.MT88.4 R16, [R116+0xc400] ;  /* 0x00c400007410783b */ /* 0x000e6a0000004200 */
        /* <DEDUP_REMOVED lines=8> */
[----:B------:R-:W-:Y:S05]  /*11640*/  LDSM.16.MT88.4 R16, [R116+0xc800] ;  /* 0x00c800007410783b */ /* 0x000fea0000004200 */
[C---:B--2---:R-:W-:Y:S06]  /*11650*/  HMMA.16816.F32.BF16 R80, R4.reuse, R12, R80 ;  /* 0x0000000c0450723c */ /* 0x044fec0000041850 */
[C---:B------:R-:W-:Y:S01]  /*11660*/  HMMA.16816.F32.BF16 R76, R4.reuse, R14, R76 ;  /* 0x0000000e044c723c */ /* 0x040fe2000004184c */
[----:B------:R-:W1:Y:S05]  /*11670*/  LDSM.16.MT88.4 R12, [R144+0xe800] ;  /* 0x00e80000900c783b */ /* 0x000e6a0000004200 */
[C---:B---3--:R-:W-:Y:S06]  /*11680*/  HMMA.16816.F32.BF16 R72, R4.reuse, R8, R72 ;  /* 0x000000080448723c */ /* 0x048fec0000041848 */
[----:B------:R-:W-:Y:S01]  /*11690*/  HMMA.16816.F32.BF16 R68, R4, R10, R68 ;  /* 0x0000000a0444723c */ /* 0x000fe20000041844 */
[----:B------:R-:W2:Y:S06]  /*116a0*/  LDSM.16.MT88.4 R8, [R144+0xc800] ;  /* 0x00c800009008783b */ /* 0x000eac0000004200 */
[----:B------:R-:W-:Y:S01]  /*116b0*/  FFMA.FTZ R4, R25, UR12, -R50 ;  /* 0x0000000c19047c23 */ /* 0x000fe20008010832 */
[----:B-----5:R-:W-:Y:S01]  /*116c0*/  F2FP.BF16.F32.PACK_AB R6, R131, R120 ;  /* 0x000000788306723e */ /* 0x020fe200000010ff */
[----:B------:R-:W3:Y:S01]  /*116d0*/  MUFU.EX2 R50, R67 ;  /* 0x0000004300327308 */ /* 0x000ee20000000800 */
[----:B------:R-:W4:Y:S07]  /*116e0*/  LDSM.16.MT88.4 R24, [R144+0xa800] ;  /* 0x00a800009018783b */ /* 0x000f2e0000004200 */
[----:B------:R5:W1:Y:S01]  /*116f0*/  MUFU.EX2 R64, R4 ;  /* 0x0000000400407308 */ /* 0x000a620000000800 */
[----:B---3--:R-:W-:-:S02]  /*11700*/  F2FP.BF16.F32.PACK_AB R7, R50, R57 ;  /* 0x000000393207723e */ /* 0x008fc400000010ff */
[----:B-----5:R-:W-:Y:S02]  /*11710*/  F2FP.BF16.F32.PACK_AB R4, R66, R127 ;  /* 0x0000007f4204723e */ /* 0x020fe400000010ff */
[----:B-1----:R-:W-:-:S07]  /*11720*/  F2FP.BF16.F32.PACK_AB R5, R64, R155 ;  /* 0x0000009b4005723e */ /* 0x002fce00000010ff */
[C---:B------:R-:W-:Y:S06]  /*11730*/  HMMA.16816.F32.BF16 R80, R4.reuse, R12, R80 ;  /* 0x0000000c0450723c */ /* 0x040fec0000041850 */
[C---:B--2---:R-:W-:Y:S01]  /*11740*/  HMMA.16816.F32.BF16 R96, R4.reuse, R8, R96 ;  /* 0x000000080460723c */ /* 0x044fe20000041860 */
[----:B------:R-:W-:Y:S01]  /*11750*/  FADD.FTZ R12, R48, R49 ;  /* 0x00000031300c7221 */ /* 0x000fe20000010000 */
[----:B------:R-:W-:Y:S01]  /*11760*/  FADD.FTZ R13, R45, R58 ;  /* 0x0000003a2d0d7221 */ /* 0x000fe20000010000 */
[----:B------:R-:W-:Y:S02]  /*11770*/  MUFU.EX2 R48, R61 ;  /* 0x0000003d00307308 */ /* 0x000fe40000000800 */
[----:B------:R-:W-:Y:S01]  /*11780*/  FADD.FTZ R47, R47, R12 ;  /* 0x0000000c2f2f7221 */ /* 0x000fe20000010000 */
[----:B------:R-:W-:Y:S01]  /*11790*/  FADD.FTZ R13, R44, R13 ;  /* 0x0000000d2c0d7221 */ /* 0x000fe20000010000 */
[C---:B------:R-:W-:Y:S01]  /*117a0*/  HMMA.16816.F32.BF16 R92, R4.reuse, R10, R92 ;  /* 0x0000000a045c723c */ /* 0x040fe2000004185c */
[----:B------:R-:W1:Y:S01]  /*117b0*/  LDSM.16.MT88.4 R8, [R116+0xe800] ;  /* 0x00e800007408783b */ /* 0x000e620000004200 */
[----:B------:R-:W-:Y:S01]  /*117c0*/  FADD.FTZ R46, R46, R47 ;  /* 0x0000002f2e2e7221 */ /* 0x000fe20000010000 */
[----:B------:R-:W-:Y:S01]  /*117d0*/  FADD.FTZ R42, R42, R13 ;  /* 0x0000000d2a2a7221 */ /* 0x000fe20000010000 */
[----:B------:R-:W-:Y:S02]  /*117e0*/  MUFU.EX2 R45, R59 ;  /* 0x0000003b002d7308 */ /* 0x000fe40000000800 */
[----:B------:R-:W-:Y:S01]  /*117f0*/  FADD.FTZ R43, R43, R46 ;  /* 0x0000002e2b2b7221 */ /* 0x000fe20000010000 */
[----:B------:R-:W-:Y:S01]  /*11800*/  FADD.FTZ R41, R41, R42 ;  /* 0x0000002a29297221 */ /* 0x000fe20000010000 */
[----:B------:R-:W-:Y:S02]  /*11810*/  HMMA.16816.F32.BF16 R88, R4, R16, R88 ;  /* 0x000000100458723c */ /* 0x000fe40000041858 */
[----:B------:R-:W-:Y:S01]  /*11820*/  FADD.FTZ R38, R38, R43 ;  /* 0x0000002b26267221 */ /* 0x000fe20000010000 */
[----:B------:R-:W-:-:S03]  /*11830*/  FADD.FTZ R40, R40, R41 ;  /* 0x0000002928287221 */ /* 0x000fc60000010000 */
[----:B------:R-:W-:Y:S01]  /*11840*/  FADD.FTZ R39, R39, R38 ;  /* 0x0000002627277221 */ /* 0x000fe20000010000 */
[----:B------:R-:W-:Y:S01]  /*11850*/  FADD.FTZ R37, R37, R40 ;  /* 0x0000002825257221 */ /* 0x000fe20000010000 */
[----:B------:R-:W-:Y:S01]  /*11860*/  HMMA.16816.F32.BF16 R84, R4, R18, R84 ;  /* 0x000000120454723c */ /* 0x000fe20000041854 */
[----:B------:R-:W2:Y:S01]  /*11870*/  LDSM.16.MT88.4 R16, [R116+0xac00] ;  /* 0x00ac00007410783b */ /* 0x000ea20000004200 */
[----:B------:R-:W-:Y:S01]  /*11880*/  FADD.FTZ R36, R36, R39 ;  /* 0x0000002724247221 */ /* 0x000fe20000010000 */
[----:B------:R-:W-:-:S03]  /*11890*/  FADD.FTZ R34, R34, R37 ;  /* 0x0000002522227221 */ /* 0x000fc60000010000 */
[----:B------:R-:W-:Y:S01]  /*118a0*/  FADD.FTZ R35, R35, R36 ;  /* 0x0000002423237221 */ /* 0x000fe20000010000 */
[----:B------:R-:W-:Y:S01]  /*118b0*/  FADD.FTZ R33, R33, R34 ;  /* 0x0000002221217221 */ /* 0x000fe20000010000 */
[----:B------:R-:W-:Y:S01]  /*118c0*/  HMMA.16816.F32.BF16 R76, R4, R14, R76 ;  /* 0x0000000e044c723c */ /* 0x000fe2000004184c */
[----:B------:R-:W3:Y:S01]  /*118d0*/  LDSM.16.MT88.4 R12, [R144+0xcc00] ;  /* 0x00cc0000900c783b */ /* 0x000ee20000004200 */
[----:B------:R-:W-:Y:S01]  /*118e0*/  FADD.FTZ R30, R30, R35 ;  /* 0x000000231e1e7221 */ /* 0x000fe20000010000 */
[----:B------:R-:W-:-:S03]  /*118f0*/  FADD.FTZ R32, R32, R33 ;  /* 0x0000002120207221 */ /* 0x000fc60000010000 */
[----:B------:R-:W-:Y:S01]  /*11900*/  FADD.FTZ R31, R31, R30 ;  /* 0x0000001e1f1f7221 */ /* 0x000fe20000010000 */
[----:B------:R-:W-:Y:S01]  /*11910*/  FADD.FTZ R29, R29, R32 ;  /* 0x000000201d1d7221 */ /* 0x000fe20000010000 */
[----:B----4-:R-:W-:Y:S01]  /*11920*/  HMMA.16816.F32.BF16 R112, R4, R24, R112 ;  /* 0x000000180470723c */ /* 0x010fe20000041870 */
[----:B------:R-:W-:Y:S01]  /*11930*/  MUFU.EX2 R24, R164 ;  /* 0x000000a400187308 */ /* 0x000fe20000000800 */
[----:B------:R-:W-:Y:S01]  /*11940*/  FADD.FTZ R28, R28, R31 ;  /* 0x0000001f1c1c7221 */ /* 0x000fe20000010000 */
[----:B------:R-:W-:-:S03]  /*11950*/  FADD.FTZ R124, R124, R29 ;  /* 0x0000001d7c7c7221 */ /* 0x000fc60000010000 */
[----:B------:R-:W-:Y:S01]  /*11960*/  FADD.FTZ R121, R121, R28 ;  /* 0x0000001c79797221 */ /* 0x000fe20000010000 */
[----:B------:R-:W-:Y:S01]  /*11970*/  FADD.FTZ R119, R119, R124 ;  /* 0x0000007c77777221 */ /* 0x000fe20000010000 */
[----:B------:R-:W-:Y:S01]  /*11980*/  HMMA.16816.F32.BF16 R108, R4, R26, R108 ;  /* 0x0000001a046c723c */ /* 0x000fe2000004186c */
[----:B------:R-:W4:Y:S01]  /*11990*/  MUFU.EX2 R25, R62 ;  /* 0x0000003e00197308 */ /* 0x000f220000000800 */
[----:B------:R-:W-:Y:S01]  /*119a0*/  FADD.FTZ R121, R126, R121 ;  /* 0x000000797e797221 */ /* 0x000fe20000010000 */
[----:B------:R-:W-:-:S03]  /*119b0*/  FADD.FTZ R122, R122, R119 ;  /* 0x000000777a7a7221 */ /* 0x000fc60000010000 */
[C---:B------:R-:W-:Y:S01]  /*119c0*/  HMMA.16816.F32.BF16 R104, R4.reuse, R20, R104 ;  /* 0x000000140468723c */ /* 0x040fe20000041868 */
[----:B------:R-:W-:Y:S01]  /*119d0*/  FADD.FTZ R128, R128, R121 ;  /* 0x0000007980807221 */ /* 0x000fe20000010000 */
[----:B------:R-:W-:Y:S01]  /*119e0*/  FADD.FTZ R51, R51, R122 ;  /* 0x0000007a33337221 */ /* 0x000fe20000010000 */
[----:B------:R-:W5:Y:S02]  /*119f0*/  MUFU.EX2 R26, R60 ;  /* 0x0000003c001a7308 */ /* 0x000f640000000800 */
[----:B------:R-:W-:Y:S01]  /*11a00*/  FADD.FTZ R128, R123, R128 ;  /* 0x000000807b807221 */ /* 0x000fe20000010000 */
[C---:B------:R-:W-:Y:S01]  /*11a10*/  HMMA.16816.F32.BF16 R100, R4.reuse, R22, R100 ;  /* 0x000000160464723c */ /* 0x040fe20000041864 */
[----:B------:R-:W-:Y:S01]  /*11a20*/  FADD.FTZ R140, R140, R51 ;  /* 0x000000338c8c7221 */ /* 0x000fe20000010000 */
[----:B------:R-:W3:Y:S01]  /*11a30*/  LDSM.16.MT88.4 R20, [R144+0xac00] ;  /* 0x00ac00009014783b */ /* 0x000ee20000004200 */
[----:B------:R-:W-:Y:S02]  /*11a40*/  FADD.FTZ R137, R137, R128 ;  /* 0x0000008089897221 */ /* 0x000fe40000010000 */
[----:B------:R-:W2:Y:S01]  /*11a50*/  MUFU.EX2 R27, R65 ;  /* 0x00000041001b7308 */ /* 0x000ea20000000800 */
[----:B------:R-:W-:Y:S01]  /*11a60*/  FADD.FTZ R135, R135, R140 ;  /* 0x0000008c87877221 */ /* 0x000fe20000010000 */
[----:B------:R-:W-:Y:S01]  /*11a70*/  FADD.FTZ R137, R142, R137 ;  /* 0x000000898e897221 */ /* 0x000fe20000010000 */
[----:B-1----:R-:W-:Y:S02]  /*11a80*/  HMMA.16816.F32.BF16 R72, R4, R8, R72 ;  /* 0x000000080448723c */ /* 0x002fe40000041848 */
[----:B------:R-:W-:Y:S01]  /*11a90*/  FADD.FTZ R138, R138, R135 ;  /* 0x000000878a8a7221 */ /* 0x000fe20000010000 */
[----:B------:R-:W-:-:S03]  /*11aa0*/  FADD.FTZ R162, R162, R137 ;  /* 0x00000089a2a27221 */ /* 0x000fc60000010000 */
[----:B------:R-:W-:Y:S01]  /*11ab0*/  HMMA.16816.F32.BF16 R68, R4, R10, R68 ;  /* 0x0000000a0444723c */ /* 0x000fe20000041844 */
[----:B------:R-:W-:Y:S01]  /*11ac0*/  FADD.FTZ R138, R133, R138 ;  /* 0x0000008a858a7221 */ /* 0x000fe20000010000 */
[----:B------:R-:W-:Y:S01]  /*11ad0*/  FADD.FTZ R139, R139, R162 ;  /* 0x000000a28b8b7221 */ /* 0x000fe20000010000 */
[----:B------:R-:W1:Y:S02]  /*11ae0*/  LDSM.16.MT88.4 R8, [R116+0xcc00] ;  /* 0x00cc00007408783b */ /* 0x000e640000004200 */
[----:B------:R-:W-:Y:S01]  /*11af0*/  FADD.FTZ R141, R141, R138 ;  /* 0x0000008a8d8d7221 */ /* 0x000fe20000010000 */
[----:B------:R-:W-:Y:S01]  /*11b00*/  FADD.FTZ R130, R130, R139 ;  /* 0x0000008b82827221 */ /* 0x000fe20000010000 */
[----:B----4-:R-:W-:Y:S02]  /*11b10*/  F2FP.BF16.F32.PACK_AB R4, R25, R24 ;  /* 0x000000181904723e */ /* 0x010fe400000010ff */
[----:B-----5:R-:W-:Y:S01]  /*11b20*/  F2FP.BF16.F32.PACK_AB R6, R163, R26 ;  /* 0x0000001aa306723e */ /* 0x020fe200000010ff */
[----:B------:R-:W-:Y:S01]  /*11b30*/  FADD.FTZ R141, R134, R141 ;  /* 0x0000008d868d7221 */ /* 0x000fe20000010000 */
[----:B--2---:R-:W-:Y:S01]  /*11b40*/  F2FP.BF16.F32.PACK_AB R5, R56, R27 ;  /* 0x0000001b3805723e */ /* 0x004fe200000010ff */
[----:B------:R-:W-:Y:S01]  /*11b50*/  FADD.FTZ R129, R129, R130 ;  /* 0x0000008281817221 */ /* 0x000fe20000010000 */
[----:B------:R-:W-:Y:S01]  /*11b60*/  F2FP.BF16.F32.PACK_AB R7, R45, R48 ;  /* 0x000000302d07723e */ /* 0x000fe200000010ff */
[----:B------:R-:W-:-:S02]  /*11b70*/  FADD.FTZ R132, R132, R141 ;  /* 0x0000008d84847221 */ /* 0x000fc40000010000 */
[----:B------:R-:W-:Y:S02]  /*11b80*/  FADD.FTZ R136, R136, R129 ;  /* 0x0000008188887221 */ /* 0x000fe40000010000 */
        /* <DEDUP_REMOVED lines=9> */
[----:B---3--:R-:W-:Y:S01]  /*11c20*/  HMMA.16816.F32.BF16 R96, R4, R12, R96 ;  /* 0x0000000c0460723c */ /* 0x008fe20000041860 */
        /* <DEDUP_REMOVED lines=29> */
[----:B------:R-:W-:Y:S01]  /*11e00*/  SHF.L.U32 R5, R158, 0x7, RZ ;  /* 0x000000079e057819 */ /* 0x000fe200000006ff */
[----:B------:R-:W-:-:S03]  /*11e10*/  ULDC.64 UR8, c[0x0][0x250] ;  /* 0x0000940000087ab9 */ /* 0x000fc60000000a00 */
        /* <DEDUP_REMOVED lines=32> */
[----:B------:R-:W-:Y:S02]  /*12020*/  @P5 IADD3 R11, R11, 0x1, RZ ;  /* 0x000000010b0b5810 */ /* 0x000fe40007ffe0ff */
[----:B------:R-:W-:-:S03]  /*12030*/  @P6 VIADD R12, R12, 0x1 ;  /* 0x000000010c0c6836 */ /* 0x000fc60000000000 */
[----:B------:R-:W-:Y:S02]  /*12040*/  IMAD.MOV.U32 R5, RZ, RZ, R11 ;  /* 0x000000ffff057224 */ /* 0x000fe400078e000b */
[----:B------:R-:W-:Y:S02]  /*12050*/  @!P3 IADD3 R12, -R12, RZ, RZ ;  /* 0x000000ff0c0cb210 */ /* 0x000fe40007ffe1ff */
[----:B------:R-:W-:Y:S02]  /*12060*/  @!P0 IMAD.MOV R5, RZ, RZ, -R5 ;  /* 0x000000ffff058224 */ /* 0x000fe400078e0a05 */
[----:B------:R-:W-:-:S03]  /*12070*/  SEL R11, R4, R12, !P1 ;  /* 0x0000000c040b7207 */ /* 0x000fc60004800000 */
[----:B------:R-:W-:Y:S02]  /*12080*/  SEL R4, R4, R5, !P1 ;  /* 0x0000000504047207 */ /* 0x000fe40004800000 */
[----:B------:R-:W-:-:S04]  /*12090*/  IMAD.WIDE R14, R11, 0x4, R150 ;  /* 0x000000040b0e7825 */ /* 0x000fc800078e0296 */
[----:B------:R-:W-:Y:S01]  /*120a0*/  IMAD.WIDE R12, R4, 0x4, R150 ;  /* 0x00000004040c7825 */ /* 0x000fe200078e0296 */
[----:B------:R-:W2:Y:S04]  /*120b0*/  LDG.E R8, desc[UR6][R14.64] ;  /* 0x000000060e087981 */ /* 0x000ea8000c1e1900 */
[----:B------:R1:W2:Y:S01]  /*120c0*/  LDG.E R7, desc[UR6][R12.64] ;  /* 0x000000060c077981 */ /* 0x0002a2000c1e1900 */
[----:B------:R-:W-:Y:S02]  /*120d0*/  IADD3 R11, R11, -R4, RZ ;  /* 0x800000040b0b7210 */ /* 0x000fe40007ffe0ff */
[----:B------:R-:W3:Y:S03]  /*120e0*/  LDC.64 R4, c[0x0][0x238] ;  /* 0x00008e00ff047b82 */ /* 0x000ee60000000a00 */
[----:B------:R-:W-:-:S02]  /*120f0*/  IMAD R11, R11, R6, -0x80 ;  /* 0xffffff800b0b7424 */ /* 0x000fc400078e0206 */
[----:B------:R-:W-:-:S03]  /*12100*/  IMAD.U32 R6, RZ, RZ, UR8 ;  /* 0x00000008ff067e24 */ /* 0x000fc6000f8e00ff */
[----:B------:R-:W-:Y:S01]  /*12110*/  SHF.R.S32.HI R9, RZ, 0x1f, R11 ;  /* 0x0000001fff097819 */ /* 0x000fe2000001140b */
[----:B-1----:R-:W-:Y:S01]  /*12120*/  IMAD.WIDE.U32 R12, R11, R6, RZ ;  /* 0x000000060b0c7225 */ /* 0x002fe200078e00ff */
[----:B--2---:R-:W-:-:S03]  /*12130*/  IADD3 R7, -R8, R7, RZ ;  /* 0x0000000708077210 */ /* 0x004fc60007ffe1ff */
[----:B------:R-:W-:Y:S01]  /*12140*/  IMAD R8, R9, R6, RZ ;  /* 0x0000000609087224 */ /* 0x000fe200078e02ff */
[----:B------:R-:W-:-:S03]  /*12150*/  SHF.R.S32.HI R9, RZ, 0x1f, R7 ;  /* 0x0000001fff097819 */ /* 0x000fc60000011407 */
[----:B------:R-:W-:Y:S02]  /*12160*/  IMAD R8, R11, UR9, R8 ;  /* 0x000000090b087c24 */ /* 0x000fe4000f8e0208 */
[-C--:B---3--:R-:W-:Y:S02]  /*12170*/  IMAD R10, R9, R4.reuse, RZ ;  /* 0x00000004090a7224 */ /* 0x088fe400078e02ff */
[----:B------:R-:W-:Y:S02]  /*12180*/  IMAD.IADD R13, R13, 0x1, R8 ;  /* 0x000000010d0d7824 */ /* 0x000fe400078e0208 */
[C---:B------:R-:W-:Y:S02]  /*12190*/  IMAD R5, R7.reuse, R5, R10 ;  /* 0x0000000507057224 */ /* 0x040fe400078e020a */
[----:B------:R-:W-:-:S04]  /*121a0*/  IMAD.WIDE.U32 R12, R7, R4, R12 ;  /* 0x00000004070c7225 */ /* 0x000fc800078e000c */
[----:B------:R-:W-:Y:S01]  /*121b0*/  IMAD.MOV.U32 R7, RZ, RZ, R12 ;  /* 0x000000ffff077224 */ /* 0x000fe200078e000c */
[----:B------:R-:W-:Y:S01]  /*121c0*/  IADD3 R4, R13, R5, RZ ;  /* 0x000000050d047210 */ /* 0x000fe20007ffe0ff */
[----:B------:R-:W-:Y:S06]  /*121d0*/  BRA `(.L_x_2288) ;  /* 0x0000000000107947 */ /* 0x000fec0003800000 */
.L_x_2287:
[----:B------:R-:W1:Y:S02]  /*121e0*/  LDC R6, c[0x0][0x250] ;  /* 0x00009400ff067b82 */ /* 0x000e640000000800 */
[----:B-1----:R-:W-:-:S05]  /*121f0*/  IMAD.SHL.U32 R7, R6, 0x80, RZ ;  /* 0x0000008006077824 */ /* 0x002fca00078e00ff */
[----:B------:R-:W-:-:S04]  /*12200*/  IADD3 R7, -R7, RZ, RZ ;  /* 0x000000ff07077210 */ /* 0x000fc80007ffe1ff */
[----:B------:R-:W-:-:S07]  /*12210*/  SHF.R.S32.HI R4, RZ, 0x1f, R7 ;  /* 0x0000001fff047819 */ /* 0x000fce0000011407 */
.L_x_2288:
[----:B------:R-:W1:Y:S01]  /*12220*/  LDC R5, c[0x0][0x254] ;  /* 0x00009500ff057b82 */ /* 0x000e620000000800 */
[C---:B------:R-:W-:Y:S02]  /*12230*/  IADD3 R9, P3, R7.reuse, R160, RZ ;  /* 0x000000a007097210 */ /* 0x040fe40007f7e0ff */
[----:B------:R-:W-:Y:S02]  /*12240*/  LEA R156, P0, R7, R156, 0x1 ;  /* 0x0000009c079c7211 */ /* 0x000fe400078008ff */
[----:B------:R-:W-:Y:S01]  /*12250*/  LEA R11, P1, R6, R7, 0x5 ;  /* 0x00000007060b7211 */ /* 0x000fe200078228ff */
[----:B------:R-:W-:Y:S01]  /*12260*/  IMAD.X R8, R4, 0x1, R54, P3 ;  /* 0x0000000104087824 */ /* 0x000fe200018e0636 */
[----:B------:R-:W-:Y:S02]  /*12270*/  LEA R10, P3, R9, UR10, 0x1 ;  /* 0x0000000a090a7c11 */ /* 0x000fe4000f8608ff */
[----:B------:R-:W-:Y:S01]  /*12280*/  LEA.HI.X R157, R7, R157, R4, 0x1, P0 ;  /* 0x0000009d079d7211 */ /* 0x000fe200000f0c04 */
[----:B------:R-:W-:Y:S01]  /*12290*/  IMAD.SHL.U32 R7, R6, 0x40, RZ ;  /* 0x0000004006077824 */ /* 0x000fe200078e00ff */
[----:B------:R-:W-:-:S02]  /*122a0*/  IADD3 R160, P0, R11, R160, RZ ;  /* 0x000000a00ba07210 */ /* 0x000fc40007f1e0ff */
[----:B------:R-:W-:Y:S01]  /*122b0*/  LEA.HI.X R11, R9, UR11, R8, 0x1, P3 ;  /* 0x0000000b090b7c11 */ /* 0x000fe200098f0c08 */
[----:B------:R-:W-:Y:S01]  /*122c0*/  @!PT LDS RZ, [RZ] ;  /* 0x00000000fffff984 */ /* 0x000fe20000000800 */
[----:B------:R-:W-:Y:S01]  /*122d0*/  @!PT LDS RZ, [RZ] ;  /* 0x00000000fffff984 */ /* 0x000fe20000000800 */
[----:B------:R-:W-:Y:S01]  /*122e0*/  @!PT LDS RZ, [RZ] ;  /* 0x00000000fffff984 */ /* 0x000fe20000000800 */
[----:B------:R-:W-:Y:S04]  /*122f0*/  LDGSTS.E.BYPASS.LTC128B.128 [R152+0x9000], desc[UR6][R156.64] ;  /* 0x090000009c987fae */ /* 0x000fe8000b901d46 */
[----:B------:R-:W-:Y:S04]  /*12300*/  LDGSTS.E.BYPASS.LTC128B.128 [R152+0xb000], desc[UR6][R10.64+0x40] ;  /* 0x0b0000400a987fae */ /* 0x000fe8000b901d46 */
[----:B------:R-:W-:Y:S01]  /*12310*/  LDGSTS.E.BYPASS.LTC128B.128 [R152+0xd000], desc[UR6][R10.64+0x80] ;  /* 0x0d0000800a987fae */ /* 0x000fe2000b901d46 */
[----:B-1----:R-:W-:-:S02]  /*12320*/  LEA.HI.X R9, R6, R4, R5, 0x5, P1 ;  /* 0x0000000406097211 */ /* 0x002fc400008f2c05 */
[----:B------:R-:W-:Y:S02]  /*12330*/  IADD3 R4, P3, R7, R156, RZ ;  /* 0x0000009c07047210 */ /* 0x000fe40007f7e0ff */
[----:B------:R-:W-:Y:S01]  /*12340*/  SHF.L.U64.HI R6, R6, 0x6, R5 ;  /* 0x0000000606067819 */ /* 0x000fe20000010205 */
[----:B------:R-:W-:Y:S01]  /*12350*/  IMAD.X R9, R9, 0x1, R54, P0 ;  /* 0x0000000109097824 */ /* 0x000fe200000e0636 */
[----:B------:R-:W-:Y:S02]  /*12360*/  LEA R12, P1, R160, UR10, 0x1 ;  /* 0x0000000aa00c7c11 */ /* 0x000fe4000f8208ff */
[-C--:B------:R-:W-:Y:S01]  /*12370*/  IADD3 R8, P0, R4, R7.reuse, RZ ;  /* 0x0000000704087210 */ /* 0x080fe20007f1e0ff */
[----:B------:R-:W-:Y:S01]  /*12380*/  IMAD.X R5, R6, 0x1, R157, P3 ;  /* 0x0000000106057824 */ /* 0x000fe200018e069d */
[----:B------:R-:W-:Y:S02]  /*12390*/  LEA.HI.X R13, R160, UR11, R9, 0x1, P1 ;  /* 0x0000000ba00d7c11 */ /* 0x000fe400088f0c09 */
[-C--:B------:R-:W-:Y:S01]  /*123a0*/  IADD3 R18, P3, R12, R7.reuse, RZ ;  /* 0x000000070c127210 */ /* 0x080fe20007f7e0ff */
        /* <DEDUP_REMOVED lines=8> */
[----:B------:R-:W-:Y:S02]  /*12430*/  ISETP.GE.AND P0, PT, R55, 0x3, PT ;  /* 0x000000033700780c */ /* 0x000fe40003f06270 */
[----:B------:R1:W-:Y:S04]  /*12440*/  LDGSTS.E.BYPASS.LTC128B.128 [R152+0xd800], desc[UR6][R12.64+0x80] ;  /* 0x0d8000800c987fae */ /* 0x0003e8000b901d46 */
[----:B------:R-:W-:Y:S04]  /*12450*/  LDGSTS.E.BYPASS.LTC128B.128 [R152+0xa000], desc[UR6][R8.64] ;  /* 0x0a00000008987fae */ /* 0x000fe8000b901d46 */
[----:B------:R-:W-:Y:S04]  /*12460*/  LDGSTS.E.BYPASS.LTC128B.128 [R152+0xc000], desc[UR6][R18.64+0x40] ;  /* 0x0c00004012987fae */ /* 0x000fe8000b901d46 */
[----:B------:R-:W-:Y:S04]  /*12470*/  LDGSTS.E.BYPASS.LTC128B.128 [R152+0xe000], desc[UR6][R18.64+0x80] ;  /* 0x0e00008012987fae */ /* 0x000fe8000b901d46 */
[----:B------:R2:W-:Y:S04]  /*12480*/  LDGSTS.E.BYPASS.LTC128B.128 [R152+0xa800], desc[UR6][R16.64] ;  /* 0x0a80000010987fae */ /* 0x0005e8000b901d46 */
[----:B------:R-:W-:Y:S04]  /*12490*/  LDGSTS.E.BYPASS.LTC128B.128 [R152+0xc800], desc[UR6][R28.64+0x40] ;  /* 0x0c8000401c987fae */ /* 0x000fe8000b901d46 */
[----:B------:R3:W-:Y:S04]  /*124a0*/  LDGSTS.E.BYPASS.LTC128B.128 [R152+0xe800], desc[UR6][R28.64+0x80] ;  /* 0x0e8000801c987fae */ /* 0x0007e8000b901d46 */
[----:B------:R-:W-:Y:S04]  /*124b0*/  LDSM.16.M88.4 R36, [R147] ;  /* 0x000000009324783b */ /* 0x000fe80000000200 */
[----:B-1----:R-:W2:Y:S04]  /*124c0*/  LDSM.16.M88.4 R12, [R146+0x3400] ;  /* 0x00340000920c783b */ /* 0x002ea80000000200 */
[----:B------:R-:W1:Y:S04]  /*124d0*/  LDSM.16.M88.4 R4, [R146+0x3800] ;  /* 0x003800009204783b */ /* 0x000e680000000200 */
[----:B------:R-:W4:Y:S04]  /*124e0*/  LDSM.16.M88.4 R124, [R146+0x3c00] ;  /* 0x003c0000927c783b */ /* 0x000f280000000200 */
[----:B------:R-:W5:Y:S04]  /*124f0*/  LDSM.16.M88.4 R64, [R146+0x4000] ;  /* 0x004000009240783b */ /* 0x000f680000000200 */
[----:B------:R-:W5:Y:S04]  /*12500*/  LDSM.16.M88.4 R20, [R146+0x3000] ;  /* 0x003000009214783b */ /* 0x000f680000000200 */
[----:B------:R-:W5:Y:S04]  /*12510*/  LDSM.16.M88.4 R56, [R146+0x4400] ;  /* 0x004400009238783b */ /* 0x000f680000000200 */
[----:B------:R-:W5:Y:S04]  /*12520*/  LDSM.16.M88.4 R44, [R146+0x4800] ;  /* 0x00480000922c783b */ /* 0x000f680000000200 */
[----:B------:R-:W5:Y:S04]  /*12530*/  LDSM.16.M88.4 R164, [R146+0x4c00] ;  /* 0x004c000092a4783b */ /* 0x000f680000000200 */
[----:B------:R-:W-:Y:S04]  /*12540*/  LDSM.16.M88.4 R32, [R145] ;  /* 0x000000009120783b */ /* 0x000fe80000000200 */
[----:B------:R-:W5:Y:S04]  /*12550*/  LDSM.16.M88.4 R140, [R118+0x3400] ;  /* 0x00340000768c783b */ /* 0x000f680000000200 */
[----:B------:R-:W5:Y:S01]  /*12560*/  LDSM.16.M88.4 R136, [R118+0x3800] ;  /* 0x003800007688783b */ /* 0x000f620000000200 */
[C---:B--2---:R-:W-:Y:S03]  /*12570*/  HMMA.16816.F32.BF16 R16, R36.reuse, R12, RZ ;  /* 0x0000000c2410723c */ /* 0x044fe600000418ff */
[----:B------:R-:W2:Y:S03]  /*12580*/  LDSM.16.M88.4 R132, [R118+0x3c00] ;  /* 0x003c00007684783b */ /* 0x000ea60000000200 */
[C---:B-1----:R-:W-:Y:S01]  /*12590*/  HMMA.16816.F32.BF16 R8, R36.reuse, R4, RZ ;  /* 0x000000042408723c */ /* 0x042fe200000418ff */
[----:B---3--:R-:W1:Y:S04]  /*125a0*/  LDSM.16.M88.4 R28, [R118+0x4000] ;  /* 0x00400000761c783b */ /* 0x008e680000000200 */
[----:B------:R-:W3:Y:S01]  /*125b0*/  LDSM.16.M88.4 R168, [R118+0x3000] ;  /* 0x0030000076a8783b */ /* 0x000ee20000000200 */
[C---:B----4-:R-:W-:Y:S03]  /*125c0*/  HMMA.16816.F32.BF16 R128, R36.reuse, R124, RZ ;  /* 0x0000007c2480723c */ /* 0x050fe600000418ff */
[----:B------:R-:W0:Y:S03]  /*125d0*/  LDGDEPBAR ;  /* 0x00000000000079af */ /* 0x000e260000000000 */
[C---:B-----5:R-:W-:Y:S06]  /*125e0*/  HMMA.16816.F32.BF16 R120, R36.reuse, R64, RZ ;  /* 0x000000402478723c */ /* 0x060fec00000418ff */
        /* <DEDUP_REMOVED lines=27> */
[----:B------:R-:W-:Y:S05]  /*127a0*/  LDSM.16.M88.4 R168, [R146+0x8800] ;  /* 0x0088000092a8783b */ /* 0x000fea0000000200 */
[C---:B----4-:R-:W-:Y:S06]  /*127b0*/  HMMA.16816.F32.BF16 R60, R32.reuse, R164, R60 ;  /* 0x000000a4203c723c */ /* 0x050fec000004183c */
[C---:B------:R-:W-:Y:S01]  /*127c0*/  HMMA.16816.F32.BF16 R56, R32.reuse, R166, R56 ;  /* 0x000000a62038723c */ /* 0x040fe20000041838 */
[----:B------:R-:W2:Y:S05]  /*127d0*/  LDSM.16.M88.4 R164, [R146+0x5400] ;  /* 0x0054000092a4783b */ /* 0x000eaa0000000200 */
[C---:B-----5:R-:W-:Y:S06]  /*127e0*/  HMMA.16816.F32.BF16 R48, R32.reuse, R140, R48 ;  /* 0x0000008c2030723c */ /* 0x060fec0000041830 */
[C---:B------:R-:W-:Y:S01]  /*127f0*/  HMMA.16816.F32.BF16 R44, R32.reuse, R142, R44 ;  /* 0x0000008e202c723c */ /* 0x040fe2000004182c */
[----:B------:R-:W3:Y:S05]  /*12800*/  LDSM.16.M88.4 R140, [R146+0x5800] ;  /* 0x00580000928c783b */ /* 0x000eea0000000200 */
[C---:B------:R-:W-:Y:S06]  /*12810*/  HMMA.16816.F32.BF16 R40, R32.reuse, R136, R40 ;  /* 0x000000882028723c */ /* 0x040fec0000041828 */
        /* <DEDUP_REMOVED lines=26> */
[----:B------:R-:W3:Y:S04]  /*129c0*/  LDSM.16.M88.4 R132, [R118+0x6000] ;  /* 0x006000007684783b */ /* 0x000ee80000000200 */
[----:B------:R-:W-:Y:S01]  /*129d0*/  LDSM.16.M88.4 R140, [R118+0x5c00] ;  /* 0x005c0000768c783b */ /* 0x000fe20000000200 */
        /* <DEDUP_REMOVED lines=16> */
[C---:B------:R-:W-:Y:S01]  /*12ae0*/  HMMA.16816.F32.BF16 R44, R136.reuse, R30, R44 ;  /* 0x0000001e882c723c */ /* 0x040fe2000004182c */
[----:B------:R-:W1:Y:S05]  /*12af0*/  LDSM.16.M88.4 R28, [R146+0x7800] ;  /* 0x00780000921c783b */ /* 0x000e6a0000000200 */
[C---:B------:R-:W-:Y:S06]  /*12b00*/  HMMA.16816.F32.BF16 R128, R136.reuse, R140, R128 ;  /* 0x0000008c8880723c */ /* 0x040fec0000041880 */
[----:B------:R-:W-:Y:S01]  /*12b10*/  HMMA.16816.F32.BF16 R124, R136, R142, R124 ;  /* 0x0000008e887c723c */ /* 0x000fe2000004187c */
[----:B------:R-:W4:Y:S05]  /*12b20*/  LDSM.16.M88.4 R140, [R118+0x6c00] ;  /* 0x006c0000768c783b */ /* 0x000f2a0000000200 */
[C---:B--2---:R-:W-:Y:S06]  /*12b30*/  HMMA.16816.F32.BF16 R24, R164.reuse, R132, R24 ;  /* 0x00000084a418723c */ /* 0x044fec0000041818 */
[C---:B------:R-:W-:Y:S01]  /*12b40*/  HMMA.16816.F32.BF16 R20, R164.reuse, R134, R20 ;  /* 0x00000086a414723c */ /* 0x040fe20000041814 */
[----:B------:R-:W2:Y:S05]  /*12b50*/  LDSM.16.M88.4 R132, [R146+0x8400] ;  /* 0x008400009284783b */ /* 0x000eaa0000000200 */
[C---:B---3--:R-:W-:Y:S06]  /*12b60*/  HMMA.16816.F32.BF16 R16, R164.reuse, R32, R16 ;  /* 0x00000020a410723c */ /* 0x048fec0000041810 */
[C---:B------:R-:W-:Y:S01]  /*12b70*/  HMMA.16816.F32.BF16 R12, R164.reuse, R34, R12 ;  /* 0x00000022a40c723c */ /* 0x040fe2000004180c */
[----:B------:R-:W-:Y:S05]  /*12b80*/  LDSM.16.M88.4 R32, [R145+0x2000] ;  /* 0x002000009120783b */ /* 0x000fea0000000200 */
[C---:B-1----:R-:W-:Y:S06]  /*12b90*/  HMMA.16816.F32.BF16 R8, R164.reuse, R28, R8 ;  /* 0x0000001ca408723c */ /* 0x042fec0000041808 */
[----:B------:R-:W-:Y:S01]  /*12ba0*/  HMMA.16816.F32.BF16 R4, R164, R30, R4 ;  /* 0x0000001ea404723c */ /* 0x000fe20000041804 */
[----:B------:R-:W1:Y:S05]  /*12bb0*/  LDSM.16.M88.4 R28, [R118+0x7000] ;  /* 0x00700000761c783b */ /* 0x000e6a0000000200 */
[C---:B----4-:R-:W-:Y:S06]  /*12bc0*/  HMMA.16816.F32.BF16 R40, R136.reuse, R140, R40 ;  /* 0x0000008c8828723c */ /* 0x050fec0000041828 */
[----:B------:R-:W-:Y:S01]  /*12bd0*/  HMMA.16816.F32.BF16 R36, R136, R142, R36 ;  /* 0x0000008e8824723c */ /* 0x000fe20000041824 */
[----:B------:R-:W3:Y:S04]  /*12be0*/  LDSM.16.M88.4 R136, [R146+0x8000] ;  /* 0x008000009288783b */ /* 0x000ee80000000200 */
[----:B------:R-:W4:Y:S01]  /*12bf0*/  LDSM.16.M88.4 R140, [R146+0x7c00] ;  /* 0x007c0000928c783b */ /* 0x000f220000000200 */
[C---:B--2---:R-:W-:Y:S06]  /*12c00*/  HMMA.16816.F32.BF16 R60, R164.reuse, R132, R60 ;  /* 0x00000084a43c723c */ /* 0x044fec000004183c */
[C---:B------:R-:W-:Y:S06]  /*12c10*/  HMMA.16816.F32.BF16 R56, R164.reuse, R134, R56 ;  /* 0x00000086a438723c */ /* 0x040fec0000041838 */
[C---:B------:R-:W-:Y:S06]  /*12c20*/  HMMA.16816.F32.BF16 R48, R164.reuse, R168, R48 ;  /* 0x000000a8a430723c */ /* 0x040fec0000041830 */
[----:B------:R-:W-:Y:S06]  /*12c30*/  HMMA.16816.F32.BF16 R44, R164, R170, R44 ;  /* 0x000000aaa42c723c */ /* 0x000fec000004182c */
[C---:B-1----:R-:W-:Y:S06]  /*12c40*/  HMMA.16816.F32.BF16 R24, R32.reuse, R28, R24 ;  /* 0x0000001c2018723c */ /* 0x042fec0000041818 */
[----:B------:R-:W-:Y:S01]  /*12c50*/  HMMA.16816.F32.BF16 R20, R32, R30, R20 ;  /* 0x0000001e2014723c */ /* 0x000fe20000041814 */
[----:B------:R-:W1:Y:S05]  /*12c60*/  LDSM.16.M88.4 R28, [R118+0x7800] ;  /* 0x00780000761c783b */ /* 0x000e6a0000000200 */
[C---:B---3--:R-:W-:Y:S06]  /*12c70*/  HMMA.16816.F32.BF16 R120, R164.reuse, R136, R120 ;  /* 0x00000088a478723c */ /* 0x048fec0000041878 */
[C---:B------:R-:W-:Y:S01]  /*12c80*/  HMMA.16816.F32.BF16 R64, R164.reuse, R138, R64 ;  /* 0x0000008aa440723c */ /* 0x040fe20000041840 */
[----:B------:R-:W2:Y:S05]  /*12c90*/  LDSM.16.M88.4 R136, [R118+0x7400] ;  /* 0x007400007688783b */ /* 0x000eaa0000000200 */
[----:B------:R-:W-:Y:S01]  /*12ca0*/  FMUL.FTZ R53, R25, UR5 ;  /* 0x0000000519357c20 */ /* 0x000fe20008410000 */
[----:B------:R-:W-:Y:S01]  /*12cb0*/  FMUL.FTZ R25, R26, UR5 ;  /* 0x000000051a197c20 */ /* 0x000fe20008410000 */
[----:B------:R-:W-:Y:S01]  /*12cc0*/  FMUL.FTZ R26, R27, UR5 ;  /* 0x000000051b1a7c20 */ /* 0x000fe20008410000 */
[----:B----4-:R-:W-:Y:S01]  /*12cd0*/  HMMA.16816.F32.BF16 R128, R164, R140, R128 ;  /* 0x0000008ca480723c */ /* 0x010fe20000041880 */
[----:B------:R-:W-:-:S02]  /*12ce0*/  FMUL.FTZ R24, R24, UR5 ;  /* 0x0000000518187c20 */ /* 0x000fc40008410000 */
[----:B------:R-:W-:Y:S01]  /*12cf0*/  FMUL.FTZ R27, R23, UR5 ;  /* 0x00000005171b7c20 */ /* 0x000fe20008410000 */
[----:B------:R-:W-:Y:S01]  /*12d00*/  MUFU.TANH R53, R53 ;  /* 0x0000003500357308 */ /* 0x000fe20000002400 */
[----:B------:R-:W-:Y:S01]  /*12d10*/  FMUL.FTZ R20, R20, UR5 ;  /* 0x0000000514147c20 */ /* 0x000fe20008410000 */
[----:B------:R-:W-:Y:S01]  /*12d20*/  HMMA.16816.F32.BF16 R124, R164, R142, R124 ;  /* 0x0000008ea47c723c */ /* 0x000fe2000004187c */
[----:B------:R-:W3:Y:S01]  /*12d30*/  LDSM.16.M88.4 R140, [R146+0x8c00] ;  /* 0x008c0000928c783b */ /* 0x000ee20000000200 */
[----:B------:R-:W-:Y:S01]  /*12d40*/  FMUL.FTZ R21, R21, UR5 ;  /* 0x0000000515157c20 */ /* 0x000fe20008410000 */
[----:B------:R-:W-:-:S03]  /*12d50*/  FMUL.FTZ R22, R22, UR5 ;  /* 0x0000000516167c20 */ /* 0x000fc60008410000 */
[----:B------:R-:W4:Y:S01]  /*12d60*/  MUFU.TANH R20, R20 ;  /* 0x0000001400147308 */ /* 0x000f220000002400 */
[C---:B-1----:R-:W-:Y:S07]  /*12d70*/  HMMA.16816.F32.BF16 R8, R32.reuse, R28, R8 ;  /* 0x0000001c2008723c */ /* 0x042fee0000041808 */
[----:B------:R-:W-:Y:S01]  /*12d80*/  MUFU.TANH R21, R21 ;  /* 0x0000001500157308 */ /* 0x000fe20000002400 */
[C---:B------:R-:W-:Y:S07]  /*12d90*/  HMMA.16816.F32.BF16 R4, R32.reuse, R30, R4 ;  /* 0x0000001e2004723c */ /* 0x040fee0000041804 */
[----:B------:R-:W1:Y:S01]  /*12da0*/  MUFU.TANH R26, R26 ;  /* 0x0000001a001a7308 */ /* 0x000e620000002400 */
[C---:B--2---:R-:W-:Y:S07]  /*12db0*/  HMMA.16816.F32.BF16 R16, R32.reuse, R136, R16 ;  /* 0x000000882010723c */ /* 0x044fee0000041810 */
[----:B------:R-:W2:Y:S01]  /*12dc0*/  MUFU.TANH R22, R22 ;  /* 0x0000001600167308 */ /* 0x000ea20000002400 */
[----:B------:R-:W-:Y:S01]  /*12dd0*/  HMMA.16816.F32.BF16 R12, R32, R138, R12 ;  /* 0x0000008a200c723c */ /* 0x000fe2000004180c */
[----:B------:R-:W-:Y:S01]  /*12de0*/  FMUL.FTZ R194, R8, UR5 ;  /* 0x0000000508c27c20 */ /* 0x000fe20008410000 */
[----:B------:R-:W-:Y:S01]  /*12df0*/  FMUL.FTZ R192, R9, UR5 ;  /* 0x0000000509c07c20 */ /* 0x000fe20008410000 */
[----:B------:R-:W-:Y:S01]  /*12e00*/  FMUL.FTZ R193, R10, UR5 ;  /* 0x000000050ac17c20 */ /* 0x000fe20008410000 */
[----:B------:R-:W-:-:S03]  /*12e10*/  FMUL.FTZ R191, R11, UR5 ;  /* 0x000000050bbf7c20 */ /* 0x000fc60008410000 */
[----:B------:R-:W-:Y:S01]  /*12e20*/  MUFU.TANH R27, R27 ;  /* 0x0000001b001b7308 */ /* 0x000fe20000002400 */
[----:B------:R-:W5:Y:S01]  /*12e30*/  LDSM.16.M88.4 R8, [R118+0x8000] ;  /* 0x008000007608783b */ /* 0x000f620000000200 */
[----:B------:R-:W-:Y:S01]  /*12e40*/  FMUL.FTZ R4, R4, UR5 ;  /* 0x0000000504047c20 */ /* 0x000fe20008410000 */
[----:B------:R-:W-:Y:S01]  /*12e50*/  FMUL.FTZ R5, R5, UR5 ;  /* 0x0000000505057c20 */ /* 0x000fe20008410000 */
[----:B------:R-:W-:Y:S01]  /*12e60*/  FMUL.FTZ R6, R6, UR5 ;  /* 0x0000000506067c20 */ /* 0x000fe20008410000 */
[----:B------:R-:W-:Y:S01]  /*12e70*/  FMUL.FTZ R7, R7, UR5 ;  /* 0x0000000507077c20 */ /* 0x000fe20008410000 */
[C---:B---3--:R-:W-:Y:S03]  /*12e80*/  HMMA.16816.F32.BF16 R40, R164.reuse, R140, R40 ;  /* 0x0000008ca428723c */ /* 0x048fe60000041828 */
[----:B------:R-:W-:Y:S01]  /*12e90*/  FMUL.FTZ R54, R16, UR5 ;  /* 0x0000000510367c20 */ /* 0x000fe20008410000 */
[----:B------:R-:W-:Y:S01]  /*12ea0*/  FMUL.FTZ R23, R17, UR5 ;  /* 0x0000000511177c20 */ /* 0x000fe20008410000 */
[----:B------:R-:W-:Y:S01]  /*12eb0*/  FMUL.FTZ R29, R18, UR5 ;  /* 0x00000005121d7c20 */ /* 0x000fe20008410000 */
[----:B------:R-:W-:Y:S01]  /*12ec0*/  FMUL.FTZ R31, R19, UR5 ;  /* 0x00000005131f7c20 */ /* 0x000fe20008410000 */
[----:B------:R-:W-:Y:S01]  /*12ed0*/  MUFU.TANH R190, R4 ;  /* 0x0000000400be7308 */ /* 0x000fe20000002400 */
[----:B------:R-:W3:Y:S03]  /*12ee0*/  LDSM.16.M88.4 R16, [R118+0x7c00] ;  /* 0x007c00007610783b */ /* 0x000ee60000000200 */
[----:B------:R-:W-:Y:S01]  /*12ef0*/  FMUL.FTZ R12, R12, UR5 ;  /* 0x000000050c0c7c20 */ /* 0x000fe20008410000 */
[----:B------:R-:W-:Y:S01]  /*12f00*/  FMUL.FTZ R13, R13, UR5 ;  /* 0x000000050d0d7c20 */ /* 0x000fe20008410000 */
[----:B------:R-:W-:Y:S01]  /*12f10*/  FMUL.FTZ R14, R14, UR5 ;  /* 0x000000050e0e7c20 */ /* 0x000fe20008410000 */
[----:B------:R-:W-:Y:S01]  /*12f20*/  FMUL.FTZ R15, R15, UR5 ;  /* 0x000000050f0f7c20 */ /* 0x000fe20008410000 */
[----:B------:R-:W-:Y:S01]  /*12f30*/  HMMA.16816.F32.BF16 R36, R164, R142, R36 ;  /* 0x0000008ea424723c */ /* 0x000fe20000041824 */
[----:B------:R-:W-:Y:S08]  /*12f40*/  MUFU.TANH R188, R5 ;  /* 0x0000000500bc7308 */ /* 0x000ff00000002400 */
[----:B------:R-:W-:Y:S08]  /*12f50*/  MUFU.TANH R187, R6 ;  /* 0x0000000600bb7308 */ /* 0x000ff00000002400 */
[----:B------:R4:W-:Y:S01]  /*12f60*/  MUFU.TANH R189, R7 ;  /* 0x0000000700bd7308 */ /* 0x0009e20000002400 */
[C---:B-----5:R-:W-:Y:S01]  /*12f70*/  HMMA.16816.F32.BF16 R120, R32.reuse, R8, R120 ;  /* 0x000000082078723c */ /* 0x060fe20000041878 */
[----:B------:R-:W5:Y:S06]  /*12f80*/  S2R R8, SR_TID.X ;  /* 0x0000000000087919 */ /* 0x000f6c0000002100 */
[----:B------:R1:W-:Y:S01]  /*12f90*/  MUFU.TANH R30, R12 ;  /* 0x0000000c001e7308 */ /* 0x0003e20000002400 */
[C---:B------:R-:W-:Y:S07]  /*12fa0*/  HMMA.16816.F32.BF16 R64, R32.reuse, R10, R64 ;  /* 0x0000000a2040723c */ /* 0x040fee0000041840 */
[----:B------:R2:W-:Y:S01]  /*12fb0*/  MUFU.TANH R28, R13 ;  /* 0x0000000d001c7308 */ /* 0x0005e20000002400 */
[----:B----4-:R-:W4:Y:S01]  /*12fc0*/  LDSM.16.M88.4 R4, [R118+0x8400] ;  /* 0x008400007604783b */ /* 0x010f220000000200 */
[C---:B---3--:R-:W-:Y:S06]  /*12fd0*/  HMMA.16816.F32.BF16 R128, R32.reuse, R16, R128 ;  /* 0x000000102080723c */ /* 0x048fec0000041880 */
[----:B------:R3:W-:Y:S01]  /*12fe0*/  MUFU.TANH R117, R14 ;  /* 0x0000000e00757308 */ /* 0x0007e20000002400 */
[----:B-1----:R-:W-:Y:S01]  /*12ff0*/  IMAD.SHL.U32 R12, R158, 0x80, RZ ;  /* 0x000000809e0c7824 */ /* 0x002fe200078e00ff */
[----:B------:R-:W-:Y:S01]  /*13000*/  HMMA.16816.F32.BF16 R124, R32, R18, R124 ;  /* 0x00000012207c723c */ /* 0x000fe2000004187c */
[----:B------:R-:W-:Y:S01]  /*13010*/  FMUL.FTZ R120, R120, UR5 ;  /* 0x0000000578787c20 */ /* 0x000fe20008410000 */
[----:B------:R-:W-:Y:S01]  /*13020*/  FMUL.FTZ R121, R121, UR5 ;  /* 0x0000000579797c20 */ /* 0x000fe20008410000 */
[----:B------:R-:W-:-:S03]  /*13030*/  FMUL.FTZ R123, R123, UR5 ;  /* 0x000000057b7b7c20 */ /* 0x000fc60008410000 */
[----:B------:R-:W1:Y:S01]  /*13040*/  MUFU.TANH R54, R54 ;  /* 0x0000003600367308 */ /* 0x000e620000002400 */
[----:B------:R-:W-:Y:S01]  /*13050*/  FMUL.FTZ R122, R122, UR5 ;  /* 0x000000057a7a7c20 */ /* 0x000fe20008410000 */
[----:B------:R-:W-:Y:S01]  /*13060*/  FMUL.FTZ R67, R67, UR5 ;  /* 0x0000000543437c20 */ /* 0x000fe20008410000 */
[----:B------:R-:W-:Y:S01]  /*13070*/  FMUL.FTZ R64, R64, UR5 ;  /* 0x0000000540407c20 */ /* 0x000fe20008410000 */
[----:B------:R-:W-:Y:S01]  /*13080*/  FMUL.FTZ R65, R65, UR5 ;  /* 0x0000000541417c20 */ /* 0x000fe20008410000 */
[----:B-----5:R-:W-:Y:S02]  /*13090*/  IMAD.SHL.U32 R8, R8, 0x2, RZ ;  /* 0x0000000208087824 */ /* 0x020fe400078e00ff */
[----:B------:R-:W-:Y:S01]  /*130a0*/  FMUL.FTZ R66, R66, UR5 ;  /* 0x0000000542427c20 */ /* 0x000fe20008410000 */
[----:B------:R-:W5:Y:S02]  /*130b0*/  MUFU.TANH R29, R29 ;  /* 0x0000001d001d7308 */ /* 0x000f640000002400 */
[----:B------:R-:W-:Y:S01]  /*130c0*/  FMUL.FTZ R130, R130, UR5 ;  /* 0x0000000582827c20 */ /* 0x000fe20008410000 */
[----:B--2---:R-:W-:Y:S01]  /*130d0*/  LOP3.LUT R13, R8, 0x6, RZ, 0xc0, !PT ;  /* 0x00000006080d7812 */ /* 0x004fe200078ec0ff */
[----:B------:R-:W-:Y:S01]  /*130e0*/  FMUL.FTZ R128, R128, UR5 ;  /* 0x0000000580807c20 */ /* 0x000fe20008410000 */
[----:B------:R-:W2:Y:S01]  /*130f0*/  LDSM.16.M88.4 R8, [R118+0x8800] ;  /* 0x008800007608783b */ /* 0x000ea20000000200 */
[----:B------:R-:W-:Y:S01]  /*13100*/  FMUL.FTZ R129, R129, UR5 ;  /* 0x0000000581817c20 */ /* 0x000fe20008410000 */
[----:B------:R-:W-:Y:S01]  /*13110*/  LOP3.LUT R16, R12, R13, RZ, 0xfc, !PT ;  /* 0x0000000d0c107212 */ /* 0x000fe200078efcff */
[----:B------:R-:W-:Y:S01]  /*13120*/  MUFU.TANH R23, R23 ;  /* 0x0000001700177308 */ /* 0x000fe20000002400 */
[----:B------:R-:W-:Y:S01]  /*13130*/  FMUL.FTZ R131, R131, UR5 ;  /* 0x0000000583837c20 */ /* 0x000fe20008410000 */
[----:B------:R-:W-:Y:S01]  /*13140*/  FMUL.FTZ R124, R124, UR5 ;  /* 0x000000057c7c7c20 */ /* 0x000fe20008410000 */
[----:B------:R-:W-:Y:S01]  /*13150*/  FMUL.FTZ R125, R125, UR5 ;  /* 0x000000057d7d7c20 */ /* 0x000fe20008410000 */
[----:B------:R-:W-:Y:S01]  /*13160*/  FMUL.FTZ R126, R126, UR5 ;  /* 0x000000057e7e7c20 */ /* 0x000fe20008410000 */
[----:B------:R-:W-:-:S03]  /*13170*/  FMUL.FTZ R127, R127, UR5 ;  /* 0x000000057f7f7c20 */ /* 0x000fc60008410000 */
[----:B------:R-:W-:Y:S01]  /*13180*/  MUFU.TANH R31, R31 ;  /* 0x0000001f001f7308 */ /* 0x000fe20000002400 */
[C---:B----4-:R-:W-:Y:S06]  /*13190*/  HMMA.16816.F32.BF16 R60, R32.reuse, R4, R60 ;  /* 0x00000004203c723c */ /* 0x050fec000004183c */
[----:B------:R-:W-:Y:S01]  /*131a0*/  HMMA.16816.F32.BF16 R56, R32, R6, R56 ;  /* 0x000000062038723c */ /* 0x000fe20000041838 */
[C-C-:B------:R-:W-:Y:S01]  /*131b0*/  LOP3.LUT R4, R12.reuse, 0x8, R13.reuse, 0xfe, !PT ;  /* 0x000000080c047812 */ /* 0x140fe200078efe0d */
[----:B------:R-:W4:Y:S01]  /*131c0*/  MUFU.TANH R194, R194 ;  /* 0x000000c200c27308 */ /* 0x000f220000002400 */
[----:B------:R-:W-:-:S02]  /*131d0*/  LOP3.LUT R5, R12, 0x10, R13, 0xfe, !PT ;  /* 0x000000100c057812 */ /* 0x000fc400078efe0d */
[CC--:B------:R-:W-:Y:S02]  /*131e0*/  ISETP.GE.AND P1, PT, R4.reuse, R3.reuse, PT ;  /* 0x000000030400720c */ /* 0x0c0fe40003f26270 */
[-C--:B------:R-:W-:Y:S01]  /*131f0*/  ISETP.GE.AND P3, PT, R4, R52.reuse, PT ;  /* 0x000000340400720c */ /* 0x080fe20003f66270 */
[----:B------:R-:W-:Y:S01]  /*13200*/  VIADD R4, R16, 0x1 ;  /* 0x0000000110047836 */ /* 0x000fe20000000000 */
[----:B------:R-:W-:Y:S01]  /*13210*/  FSEL R20, R20, -INF , !P1 ;  /* 0xff80000014147808 */ /* 0x000fe20004800000 */
[----:B------:R5:W-:Y:S01]  /*13220*/  MUFU.TANH R171, R67 ;  /* 0x0000004300ab7308 */ /* 0x000be20000002400 */
[CC--:B------:R-:W-:Y:S02]  /*13230*/  ISETP.GE.AND P5, PT, R5.reuse, R3.reuse, PT ;  /* 0x000000030500720c */ /* 0x0c0fe40003fa6270 */
[----:B------:R-:W-:Y:S02]  /*13240*/  ISETP.GE.AND P4, PT, R4, R3, PT ;  /* 0x000000030400720c */ /* 0x000fe40003f86270 */
[----:B------:R-:W-:-:S02]  /*13250*/  ISETP.GE.AND P6, PT, R5, R52, PT ;  /* 0x000000340500720c */ /* 0x000fc40003fc6270 */
[----:B---3--:R-:W-:Y:S01]  /*13260*/  FSEL R14, R53, -INF , !P4 ;  /* 0xff800000350e7808 */ /* 0x008fe20006000000 */
[----:B------:R-:W-:Y:S01]  /*13270*/  FMUL.FTZ R169, R62, UR5 ;  /* 0x000000053ea97c20 */ /* 0x000fe20008410000 */
[-C--:B------:R-:W-:Y:S01]  /*13280*/  ISETP.GE.AND P4, PT, R4, R52.reuse, PT ;  /* 0x000000340400720c */ /* 0x080fe20003f86270 */
[----:B------:R-:W-:Y:S01]  /*13290*/  VIADD R4, R16, 0x9 ;  /* 0x0000000910047836 */ /* 0x000fe20000000000 */
[--C-:B------:R-:W-:Y:S01]  /*132a0*/  LOP3.LUT R5, R12, 0x18, R13.reuse, 0xfe, !PT ;  /* 0x000000180c057812 */ /* 0x100fe200078efe0d */
[----:B------:R-:W-:Y:S01]  /*132b0*/  FMUL.FTZ R60, R60, UR5 ;  /* 0x000000053c3c7c20 */ /* 0x000fe20008410000 */
[----:B------:R-:W-:Y:S01]  /*132c0*/  FSEL R17, R26, -INF , !P4 ;  /* 0xff8000001a117808 */ /* 0x000fe20006000000 */
[----:B------:R-:W-:Y:S01]  /*132d0*/  MUFU.TANH R15, R15 ;  /* 0x0000000f000f7308 */ /* 0x000fe20000002400 */
[-C--:B------:R-:W-:Y:S01]  /*132e0*/  ISETP.GE.AND P1, PT, R4, R3.reuse, PT ;  /* 0x000000030400720c */ /* 0x080fe20003f26270 */
[----:B------:R-:W-:Y:S01]  /*132f0*/  FMUL.FTZ R63, R63, UR5 ;  /* 0x000000053f3f7c20 */ /* 0x000fe20008410000 */
[----:B------:R-:W-:Y:S01]  /*13300*/  FSEL R19, R22, -INF , !P3 ;  /* 0xff80000016137808 */ /* 0x000fe20005800000 */
[----:B------:R-:W-:Y:S01]  /*13310*/  FMUL.FTZ R170, R56, UR5 ;  /* 0x0000000538aa7c20 */ /* 0x000fe20008410000 */
[----:B------:R-:W-:Y:S01]  /*13320*/  FSEL R18, R21, -INF , !P1 ;  /* 0xff80000015127808 */ /* 0x000fe20004800000 */
[----:B------:R-:W-:Y:S01]  /*13330*/  FMUL.FTZ R61, R61, UR5 ;  /* 0x000000053d3d7c20 */ /* 0x000fe20008410000 */
[-C--:B------:R-:W-:Y:S01]  /*13340*/  ISETP.GE.AND P1, PT, R4, R52.reuse, PT ;  /* 0x000000340400720c */ /* 0x080fe20003f26270 */
[----:B------:R-:W-:Y:S01]  /*13350*/  VIADD R4, R16, 0x11 ;  /* 0x0000001110047836 */ /* 0x000fe20000000000 */
[CC--:B------:R-:W-:Y:S01]  /*13360*/  ISETP.GE.AND P4, PT, R5.reuse, R3.reuse, PT ;  /* 0x000000030500720c */ /* 0x0c0fe20003f86270 */
[----:B------:R-:W-:Y:S01]  /*13370*/  MUFU.TANH R192, R192 ;  /* 0x000000c000c07308 */ /* 0x000fe20000002400 */
[-C--:B------:R-:W-:Y:S01]  /*13380*/  ISETP.GE.AND P3, PT, R5, R52.reuse, PT ;  /* 0x000000340500720c */ /* 0x080fe20003f66270 */
[C---:B--2---:R-:W-:Y:S01]  /*13390*/  HMMA.16816.F32.BF16 R48, R32.reuse, R8, R48 ;  /* 0x000000082030723c */ /* 0x044fe20000041830 */
[----:B-1----:R-:W-:Y:S01]  /*133a0*/  FSEL R62, R54, -INF , !P5 ;  /* 0xff800000363e7808 */ /* 0x002fe20006800000 */
[----:B------:R-:W-:Y:S01]  /*133b0*/  FMUL.FTZ R58, R58, UR5 ;  /* 0x000000053a3a7c20 */ /* 0x000fe20008410000 */
[----:B------:R-:W-:Y:S01]  /*133c0*/  LOP3.LUT R5, R12, 0x20, R13, 0xfe, !PT ;  /* 0x000000200c057812 */ /* 0x000fe200078efe0d */
[----:B------:R-:W-:Y:S01]  /*133d0*/  FMUL.FTZ R57, R57, UR5 ;  /* 0x0000000539397c20 */ /* 0x000fe20008410000 */
[-C--:B------:R-:W-:Y:S01]  /*133e0*/  ISETP.GE.AND P5, PT, R4, R3.reuse, PT ;  /* 0x000000030400720c */ /* 0x080fe20003fa6270 */
[----:B------:R-:W1:Y:S01]  /*133f0*/  MUFU.TANH R193, R193 ;  /* 0x000000c100c17308 */ /* 0x000e620000002400 */
[----:B------:R-:W-:Y:S01]  /*13400*/  FSEL R27, R27, -INF , !P1 ;  /* 0xff8000001b1b7808 */ /* 0x000fe20004800000 */
[C---:B------:R-:W-:Y:S01]  /*13410*/  VIADD R8, R16.reuse, 0x29 ;  /* 0x0000002910087836 */ /* 0x040fe20000000000 */
[----:B-----5:R-:W-:Y:S01]  /*13420*/  FSEL R67, R29, -INF , !P6 ;  /* 0xff8000001d437808 */ /* 0x020fe20007000000 */
[----:B------:R-:W-:Y:S01]  /*13430*/  HMMA.16816.F32.BF16 R44, R32, R10, R44 ;  /* 0x0000000a202c723c */ /* 0x000fe2000004182c */
[----:B------:R-:W-:Y:S01]  /*13440*/  ISETP.GE.AND P1, PT, R5, R3, PT ;  /* 0x000000030500720c */ /* 0x000fe20003f26270 */
[----:B------:R-:W-:Y:S01]  /*13450*/  FMUL.FTZ R59, R59, UR5 ;  /* 0x000000053b3b7c20 */ /* 0x000fe20008410000 */
[----:B------:R-:W-:Y:S01]  /*13460*/  ISETP.GE.AND P6, PT, R5, R52, PT ;  /* 0x000000340500720c */ /* 0x000fe20003fc6270 */
[----:B------:R2:W-:Y:S01]  /*13470*/  MUFU.TANH R166, R60 ;  /* 0x0000003c00a67308 */ /* 0x0005e20000002400 */
[----:B------:R-:W-:Y:S01]  /*13480*/  VIADD R5, R16, 0x19 ;  /* 0x0000001910057836 */ /* 0x000fe20000000000 */
[----:B----4-:R-:W-:-:S02]  /*13490*/  FSEL R194, R194, -INF , !P1 ;  /* 0xff800000c2c27808 */ /* 0x010fc40004800000 */
[----:B------:R-:W-:-:S04]  /*134a0*/  LOP3.LUT R9, R12, 0x38, R13, 0xfe, !PT ;  /* 0x000000380c097812 */ /* 0x000fc800078efe0d */
[----:B------:R3:W-:Y:S01]  /*134b0*/  MUFU.TANH R176, R64 ;  /* 0x0000004000b07308 */ /* 0x0007e20000002400 */
[----:B-1----:R-:W-:Y:S01]  /*134c0*/  FSEL R193, R193, -INF , !P6 ;  /* 0xff800000c1c17808 */ /* 0x002fe20007000000 */
[----:B------:R-:W-:Y:S01]  /*134d0*/  FMUL.FTZ R48, R48, UR5 ;  /* 0x0000000530307c20 */ /* 0x000fe20008410000 */
[----:B------:R-:W-:Y:S01]  /*134e0*/  FMUL.FTZ R49, R49, UR5 ;  /* 0x0000000531317c20 */ /* 0x000fe20008410000 */
[----:B------:R-:W-:Y:S01]  /*134f0*/  FMUL.FTZ R50, R50, UR5 ;  /* 0x0000000532327c20 */ /* 0x000fe20008410000 */
[----:B------:R-:W-:-:S03]  /*13500*/  FMUL.FTZ R51, R51, UR5 ;  /* 0x0000000533337c20 */ /* 0x000fc60008410000 */
[----:B------:R1:W-:Y:S01]  /*13510*/  MUFU.TANH R172, R65 ;  /* 0x0000004100ac7308 */ /* 0x0003e20000002400 */
[----:B--2---:R-:W-:Y:S02]  /*13520*/  FSEL R60, R23, -INF , !P5 ;  /* 0xff800000173c7808 */ /* 0x004fe40006800000 */
[----:B------:R-:W-:Y:S01]  /*13530*/  ISETP.GE.AND P5, PT, R4, R52, PT ;  /* 0x000000340400720c */ /* 0x000fe20003fa6270 */
[----:B------:R-:W-:Y:S01]  /*13540*/  FMUL.FTZ R45, R45, UR5 ;  /* 0x000000052d2d7c20 */ /* 0x000fe20008410000 */
[----:B------:R-:W-:Y:S01]  /*13550*/  LOP3.LUT R4, R12, 0x28, R13, 0xfe, !PT ;  /* 0x000000280c047812 */ /* 0x000fe200078efe0d */
[----:B------:R-:W-:Y:S01]  /*13560*/  FMUL.FTZ R46, R46, UR5 ;  /* 0x000000052e2e7c20 */ /* 0x000fe20008410000 */
[----:B------:R-:W-:Y:S01]  /*13570*/  FMUL.FTZ R44, R44, UR5 ;  /* 0x000000052c2c7c20 */ /* 0x000fe20008410000 */
[----:B------:R2:W-:Y:S01]  /*13580*/  MUFU.TANH R167, R63 ;  /* 0x0000003f00a77308 */ /* 0x0005e20000002400 */
[----:B---3--:R-:W-:Y:S01]  /*13590*/  FSEL R64, R30, -INF , !P4 ;  /* 0xff8000001e407808 */ /* 0x008fe20006000000 */
[----:B------:R-:W-:Y:S01]  /*135a0*/  FMUL.FTZ R47, R47, UR5 ;  /* 0x000000052f2f7c20 */ /* 0x000fe20008410000 */
[----:B------:R-:W-:-:S04]  /*135b0*/  ISETP.GE.AND P4, PT, R5, R3, PT ;  /* 0x000000030500720c */ /* 0x000fc80003f86270 */
[----:B------:R-:W-:Y:S01]  /*135c0*/  FSEL R56, R28, -INF , !P4 ;  /* 0xff8000001c387808 */ /* 0x000fe20006000000 */
[----:B------:R3:W-:Y:S01]  /*135d0*/  MUFU.TANH R164, R61 ;  /* 0x0000003d00a47308 */ /* 0x0007e20000002400 */
[----:B-1----:R-:W-:Y:S02]  /*135e0*/  FSEL R65, R31, -INF , !P5 ;  /* 0xff8000001f417808 */ /* 0x002fe40006800000 */
[----:B------:R-:W-:Y:S02]  /*135f0*/  ISETP.GE.AND P5, PT, R4, R3, PT ;  /* 0x000000030400720c */ /* 0x000fe40003fa6270 */
[----:B------:R-:W-:Y:S02]  /*13600*/  ISETP.GE.AND P4, PT, R5, R52, PT ;  /* 0x000000340500720c */ /* 0x000fe40003f86270 */
[----:B------:R-:W-:Y:S01]  /*13610*/  LOP3.LUT R5, R12, 0x30, R13, 0xfe, !PT ;  /* 0x000000300c057812 */ /* 0x000fe200078efe0d */
[----:B------:R-:W1:Y:S01]  /*13620*/  MUFU.TANH R191, R191 ;  /* 0x000000bf00bf7308 */ /* 0x000e620000002400 */
[----:B--2---:R-:W-:-:S02]  /*13630*/  FSEL R63, R117, -INF , !P3 ;  /* 0xff800000753f7808 */ /* 0x004fc40005800000 */
[-C--:B------:R-:W-:Y:S01]  /*13640*/  ISETP.GE.AND P3, PT, R4, R52.reuse, PT ;  /* 0x000000340400720c */ /* 0x080fe20003f66270 */
[----:B------:R-:W-:Y:S01]  /*13650*/  VIADD R4, R16, 0x21 ;  /* 0x0000002110047836 */ /* 0x000fe20000000000 */
[----:B------:R-:W-:Y:S02]  /*13660*/  ISETP.GE.AND P6, PT, R5, R52, PT ;  /* 0x000000340500720c */ /* 0x000fe40003fc6270 */
[----:B------:R-:W-:Y:S01]  /*13670*/  FSEL R190, R190, -INF , !P5 ;  /* 0xff800000bebe7808 */ /* 0x000fe20006800000 */
[----:B------:R-:W-:Y:S01]  /*13680*/  MUFU.TANH R180, R120 ;  /* 0x0000007800b47308 */ /* 0x000fe20000002400 */
[----:B------:R-:W-:Y:S02]  /*13690*/  ISETP.GE.AND P1, PT, R4, R3, PT ;  /* 0x000000030400720c */ /* 0x000fe40003f26270 */
[----:B---3--:R-:W-:Y:S02]  /*136a0*/  FSEL R61, R15, -INF , !P4 ;  /* 0xff8000000f3d7808 */ /* 0x008fe40006000000 */
[----:B------:R-:W-:-:S02]  /*136b0*/  FSEL R192, R192, -INF , !P1 ;  /* 0xff800000c0c07808 */ /* 0x000fc40004800000 */
[-C--:B------:R-:W-:Y:S01]  /*136c0*/  ISETP.GE.AND P4, PT, R5, R3.reuse, PT ;  /* 0x000000030500720c */ /* 0x080fe20003f86270 */
[----:B------:R-:W2:Y:S01]  /*136d0*/  MUFU.TANH R185, R130 ;  /* 0x0000008200b97308 */ /* 0x000ea20000002400 */
[----:B------:R-:W-:Y:S02]  /*136e0*/  ISETP.GE.AND P1, PT, R4, R52, PT ;  /* 0x000000340400720c */ /* 0x000fe40003f26270 */
[----:B------:R-:W3:Y:S01]  /*136f0*/  LDSM.16.M88.4 R4, [R118+0x8c00] ;  /* 0x008c00007604783b */ /* 0x000ee20000000200 */
[----:B------:R-:W-:Y:S01]  /*13700*/  ISETP.GE.AND P5, PT, R8, R3, PT ;  /* 0x000000030800720c */ /* 0x000fe20003fa6270 */
[----:B------:R-:W-:-:S04]  /*13710*/  DEPBAR.LE SB0, 0x0 ;  /* 0x000080000000791a */ /* 0x000fc80000000000 */
[----:B------:R-:W-:Y:S01]  /*13720*/  MUFU.TANH R178, R121 ;  /* 0x0000007900b27308 */ /* 0x000fe20000002400 */
[----:B-1----:R-:W-:Y:S02]  /*13730*/  FSEL R191, R191, -INF , !P1 ;  /* 0xff800000bfbf7808 */ /* 0x002fe40004800000 */
[----:B------:R-:W-:Y:S02]  /*13740*/  FSEL R187, R187, -INF , !P3 ;  /* 0xff800000bbbb7808 */ /* 0x000fe40005800000 */
[----:B------:R-:W-:Y:S02]  /*13750*/  FSEL R188, R188, -INF , !P5 ;  /* 0xff800000bcbc7808 */ /* 0x000fe40006800000 */
[C---:B------:R-:W-:Y:S01]  /*13760*/  ISETP.GE.AND P1, PT, R9.reuse, R3, PT ;  /* 0x000000030900720c */ /* 0x040fe20003f26270 */
[----:B------:R-:W1:Y:S01]  /*13770*/  MUFU.TANH R186, R128 ;  /* 0x0000008000ba7308 */ /* 0x000e620000002400 */
[-C--:B------:R-:W-:Y:S02]  /*13780*/  ISETP.GE.AND P3, PT, R9, R52.reuse, PT ;  /* 0x000000340900720c */ /* 0x080fe40003f66270 */
[----:B------:R-:W-:Y:S01]  /*13790*/  ISETP.GE.AND P5, PT, R8, R52, PT ;  /* 0x000000340800720c */ /* 0x000fe20003fa6270 */
[----:B------:R-:W-:Y:S01]  /*137a0*/  VIADD R8, R16, 0x31 ;  /* 0x0000003110087836 */ /* 0x000fe20000000000 */
[----:B------:R-:W-:-:S02]  /*137b0*/  LOP3.LUT R9, R12, 0x40, R13, 0xfe, !PT ;  /* 0x000000400c097812 */ /* 0x000fc400078efe0d */
[----:B------:R-:W-:Y:S01]  /*137c0*/  FSEL R189, R189, -INF , !P5 ;  /* 0xff800000bdbd7808 */ /* 0x000fe20006800000 */
[----:B------:R-:W4:Y:S01]  /*137d0*/  MUFU.TANH R182, R124 ;  /* 0x0000007c00b67308 */ /* 0x000f220000002400 */
[----:B------:R-:W-:Y:S02]  /*137e0*/  ISETP.GE.AND P5, PT, R9, R3, PT ;  /* 0x000000030900720c */ /* 0x000fe40003fa6270 */
[----:B--2---:R-:W-:Y:S02]  /*137f0*/  FSEL R185, R185, -INF , !P6 ;  /* 0xff800000b9b97808 */ /* 0x004fe40007000000 */
[----:B------:R-:W-:Y:S02]  /*13800*/  FSEL R180, R180, -INF , !P5 ;  /* 0xff800000b4b47808 */ /* 0x000fe40006800000 */
[----:B------:R-:W-:Y:S01]  /*13810*/  ISETP.GE.AND P6, PT, R9, R52, PT ;  /* 0x000000340900720c */ /* 0x000fe20003fc6270 */
[----:B------:R-:W-:Y:S01]  /*13820*/  MUFU.TANH R175, R123 ;  /* 0x0000007b00af7308 */ /* 0x000fe20000002400 */
[----:B------:R-:W-:Y:S01]  /*13830*/  VIADD R9, R16, 0x39 ;  /* 0x0000003910097836 */ /* 0x000fe20000000000 */
[----:B-1----:R-:W-:-:S02]  /*13840*/  FSEL R186, R186, -INF , !P4 ;  /* 0xff800000baba7808 */ /* 0x002fc40006000000 */
[----:B------:R-:W-:-:S04]  /*13850*/  ISETP.GE.AND P4, PT, R8, R3, PT ;  /* 0x000000030800720c */ /* 0x000fc80003f86270 */
[----:B------:R-:W1:Y:S01]  /*13860*/  MUFU.TANH R184, R129 ;  /* 0x0000008100b87308 */ /* 0x000e620000002400 */
[----:B----4-:R-:W-:Y:S01]  /*13870*/  FSEL R182, R182, -INF , !P1 ;  /* 0xff800000b6b67808 */ /* 0x010fe20004800000 */
[----:B---3--:R-:W-:Y:S01]  /*13880*/  HMMA.16816.F32.BF16 R40, R32, R4, R40 ;  /* 0x000000042028723c */ /* 0x008fe20000041828 */
[----:B------:R-:W-:-:S05]  /*13890*/  ISETP.GE.AND P1, PT, R9, R3, PT ;  /* 0x000000030900720c */ /* 0x000fca0003f26270 */
[----:B------:R-:W2:Y:S01]  /*138a0*/  MUFU.TANH R174, R125 ;  /* 0x0000007d00ae7308 */ /* 0x000ea20000002400 */
[----:B------:R-:W-:Y:S01]  /*138b0*/  VIADD R4, R16, 0x41 ;  /* 0x0000004110047836 */ /* 0x000fe20000000000 */
[----:B------:R-:W-:Y:S01]  /*138c0*/  LOP3.LUT R5, R12, 0x50, R13, 0xfe, !PT ;  /* 0x000000500c057812 */ /* 0x000fe200078efe0d */
[----:B------:R-:W-:Y:S03]  /*138d0*/  HMMA.16816.F32.BF16 R36, R32, R6, R36 ;  /* 0x000000062024723c */ /* 0x000fe60000041824 */
[----:B------:R-:W-:Y:S02]  /*138e0*/  ISETP.GE.AND P5, PT, R4, R3, PT ;  /* 0x000000030400720c */ /* 0x000fe40003fa6270 */
[----:B------:R-:W3:Y:S01]  /*138f0*/  MUFU.TANH R183, R131 ;  /* 0x0000008300b77308 */ /* 0x000ee20000002400 */
[----:B-1----:R-:W-:Y:S02]  /*13900*/  FSEL R184, R184, -INF , !P4 ;  /* 0xff800000b8b87808 */ /* 0x002fe40006000000 */
[----:B------:R-:W-:-:S02]  /*13910*/  FSEL R178, R178, -INF , !P5 ;  /* 0xff800000b2b27808 */ /* 0x000fc40006800000 */
[-C--:B------:R-:W-:Y:S01]  /*13920*/  ISETP.GE.AND P5, PT, R4, R52.reuse, PT ;  /* 0x000000340400720c */ /* 0x080fe20003fa6270 */
[----:B------:R-:W-:Y:S01]  /*13930*/  VIADD R4, R16, 0x49 ;  /* 0x0000004910047836 */ /* 0x000fe20000000000 */
[-C--:B------:R-:W-:Y:S01]  /*13940*/  ISETP.GE.AND P4, PT, R8, R52.reuse, PT ;  /* 0x000000340800720c */ /* 0x080fe20003f86270 */
[----:B------:R-:W1:Y:S01]  /*13950*/  MUFU.TANH R179, R126 ;  /* 0x0000007e00b37308 */ /* 0x000e620000002400 */
[----:B------:R-:W-:Y:S01]  /*13960*/  FSEL R175, R175, -INF , !P5 ;  /* 0xff800000afaf7808 */ /* 0x000fe20006800000 */
[----:B------:R-:W-:Y:S01]  /*13970*/  FMUL.FTZ R40, R40, UR5 ;  /* 0x0000000528287c20 */ /* 0x000fe20008410000 */
[----:B--2---:R-:W-:Y:S01]  /*13980*/  FSEL R174, R174, -INF , !P1 ;  /* 0xff800000aeae7808 */ /* 0x004fe20004800000 */
[----:B------:R-:W-:Y:S01]  /*13990*/  FMUL.FTZ R41, R41, UR5 ;  /* 0x0000000529297c20 */ /* 0x000fe20008410000 */
[-C--:B------:R-:W-:Y:S01]  /*139a0*/  ISETP.GE.AND P5, PT, R4, R3.reuse, PT ;  /* 0x000000030400720c */ /* 0x080fe20003fa6270 */
[----:B------:R-:W-:Y:S01]  /*139b0*/  FMUL.FTZ R42, R42, UR5 ;  /* 0x000000052a2a7c20 */ /* 0x000fe20008410000 */
[-C--:B------:R-:W-:Y:S01]  /*139c0*/  ISETP.GE.AND P1, PT, R9, R52.reuse, PT ;  /* 0x000000340900720c */ /* 0x080fe20003f26270 */
[----:B------:R-:W2:Y:S01]  /*139d0*/  MUFU.TANH R181, R127 ;  /* 0x0000007f00b57308 */ /* 0x000ea20000002400 */
[----:B------:R-:W-:Y:S01]  /*139e0*/  LOP3.LUT R8, R12, 0x48, R13, 0xfe, !PT ;  /* 0x000000480c087812 */ /* 0x000fe200078efe0d */
[----:B------:R-:W-:Y:S01]  /*139f0*/  FMUL.FTZ R43, R43, UR5 ;  /* 0x000000052b2b7c20 */ /* 0x000fe20008410000 */
[----:B------:R-:W-:Y:S01]  /*13a00*/  FSEL R172, R172, -INF , !P5 ;  /* 0xff800000acac7808 */ /* 0x000fe20006800000 */
[----:B------:R-:W-:Y:S01]  /*13a10*/  FMUL.FTZ R36, R36, UR5 ;  /* 0x0000000524247c20 */ /* 0x000fe20008410000 */
[----:B---3--:R-:W-:Y:S01]  /*13a20*/  FSEL R183, R183, -INF , !P4 ;  /* 0xff800000b7b77808 */ /* 0x008fe20006000000 */
[----:B------:R-:W-:Y:S01]  /*13a30*/  FMUL.FTZ R37, R37, UR5 ;  /* 0x0000000525257c20 */ /* 0x000fe20008410000 */
[-C--:B------:R-:W-:Y:S01]  /*13a40*/  ISETP.GE.AND P5, PT, R4, R52.reuse, PT ;  /* 0x000000340400720c */ /* 0x080fe20003fa6270 */
[----:B------:R-:W3:Y:S01]  /*13a50*/  MUFU.TANH R177, R122 ;  /* 0x0000007a00b17308 */ /* 0x000ee20000002400 */
[----:B-1----:R-:W-:Y:S01]  /*13a60*/  FSEL R179, R179, -INF , !P3 ;  /* 0xff800000b3b37808 */ /* 0x002fe20005800000 */
[----:B------:R-:W-:Y:S01]  /*13a70*/  VIADD R4, R16, 0x51 ;  /* 0x0000005110047836 */ /* 0x000fe20000000000 */
[----:B------:R-:W-:Y:S01]  /*13a80*/  ISETP.GE.AND P4, PT, R8, R3, PT ;  /* 0x000000030800720c */ /* 0x000fe20003f86270 */
[----:B------:R-:W-:Y:S01]  /*13a90*/  FMUL.FTZ R38, R38, UR5 ;  /* 0x0000000526267c20 */ /* 0x000fe20008410000 */
[----:B------:R-:W-:-:S02]  /*13aa0*/  ISETP.GE.AND P3, PT, R8, R52, PT ;  /* 0x000000340800720c */ /* 0x000fc40003f66270 */
[----:B------:R-:W-:Y:S01]  /*13ab0*/  FSEL R176, R176, -INF , !P4 ;  /* 0xff800000b0b07808 */ /* 0x000fe20006000000 */
[----:B------:R-:W1:Y:S01]  /*13ac0*/  MUFU.TANH R173, R66 ;  /* 0x0000004200ad7308 */ /* 0x000e620000002400 */
[----:B--2---:R-:W-:Y:S02]  /*13ad0*/  FSEL R181, R181, -INF , !P1 ;  /* 0xff800000b5b57808 */ /* 0x004fe40004800000 */
[----:B------:R-:W-:Y:S02]  /*13ae0*/  ISETP.GE.AND P1, PT, R5, R3, PT ;  /* 0x000000030500720c */ /* 0x000fe40003f26270 */
[----:B------:R-:W-:Y:S02]  /*13af0*/  FSEL R171, R171, -INF , !P5 ;  /* 0xff800000abab7808 */ /* 0x000fe40006800000 */
[----:B------:R-:W-:Y:S01]  /*13b00*/  FSEL R166, R166, -INF , !P1 ;  /* 0xff800000a6a67808 */ /* 0x000fe20004800000 */
[----:B------:R-:W2:Y:S01]  /*13b10*/  MUFU.TANH R169, R169 ;  /* 0x000000a900a97308 */ /* 0x000ea20000002400 */
[----:B---3--:R-:W-:-:S02]  /*13b20*/  FSEL R177, R177, -INF , !P6 ;  /* 0xff800000b1b17808 */ /* 0x008fc40007000000 */
[-C--:B------:R-:W-:Y:S02]  /*13b30*/  ISETP.GE.AND P6, PT, R5, R52.reuse, PT ;  /* 0x000000340500720c */ /* 0x080fe40003fc6270 */
[----:B------:R-:W-:Y:S02]  /*13b40*/  LOP3.LUT R5, R12, 0x58, R13, 0xfe, !PT ;  /* 0x000000580c057812 */ /* 0x000fe400078efe0d */
[-C--:B------:R-:W-:Y:S01]  /*13b50*/  ISETP.GE.AND P1, PT, R4, R3.reuse, PT ;  /* 0x000000030400720c */ /* 0x080fe20003f26270 */
[----:B------:R-:W3:Y:S01]  /*13b60*/  MUFU.TANH R165, R58 ;  /* 0x0000003a00a57308 */ /* 0x000ee20000002400 */
[----:B-1----:R-:W-:Y:S02]  /*13b70*/  FSEL R173, R173, -INF , !P3 ;  /* 0xff800000adad7808 */ /* 0x002fe40005800000 */
[C---:B------:R-:W-:Y:S02]  /*13b80*/  ISETP.GE.AND P4, PT, R5.reuse, R3, PT ;  /* 0x000000030500720c */ /* 0x040fe40003f86270 */
[----:B------:R-:W-:-:S02]  /*13b90*/  ISETP.GE.AND P3, PT, R5, R52, PT ;  /* 0x000000340500720c */ /* 0x000fc40003f66270 */
[--C-:B------:R-:W-:Y:S01]  /*13ba0*/  LOP3.LUT R5, R12, 0x60, R13.reuse, 0xfe, !PT ;  /* 0x000000600c057812 */ /* 0x100fe200078efe0d */
[----:B------:R-:W1:Y:S01]  /*13bb0*/  MUFU.TANH R170, R170 ;  /* 0x000000aa00aa7308 */ /* 0x000e620000002400 */
[----:B--2---:R-:W-:Y:S02]  /*13bc0*/  FSEL R169, R169, -INF , !P6 ;  /* 0xff800000a9a97808 */ /* 0x004fe40007000000 */
[----:B------:R-:W-:Y:S02]  /*13bd0*/  FSEL R164, R164, -INF , !P1 ;  /* 0xff800000a4a47808 */ /* 0x000fe40004800000 */
[C---:B------:R-:W-:Y:S02]  /*13be0*/  ISETP.GE.AND P5, PT, R5.reuse, R3, PT ;  /* 0x000000030500720c */ /* 0x040fe40003fa6270 */
[-C--:B------:R-:W-:Y:S01]  /*13bf0*/  ISETP.GE.AND P6, PT, R5, R52.reuse, PT ;  /* 0x000000340500720c */ /* 0x080fe20003fc6270 */
[----:B------:R-:W2:Y:S01]  /*13c00*/  MUFU.TANH R142, R48 ;  /* 0x00000030008e7308 */ /* 0x000ea20000002400 */
[----:B------:R-:W-:Y:S01]  /*13c10*/  ISETP.GE.AND P1, PT, R4, R52, PT ;  /* 0x000000340400720c */ /* 0x000fe20003f26270 */
[----:B------:R-:W-:Y:S01]  /*13c20*/  VIADD R4, R16, 0x59 ;  /* 0x0000005910047836 */ /* 0x000fe20000000000 */
[----:B------:R-:W-:-:S02]  /*13c30*/  LOP3.LUT R5, R12, 0x68, R13, 0xfe, !PT ;  /* 0x000000680c057812 */ /* 0x000fc400078efe0d */
[----:B------:R-:W-:Y:S02]  /*13c40*/  FSEL R167, R167, -INF , !P1 ;  /* 0xff800000a7a77808 */ /* 0x000fe40004800000 */
[----:B---3--:R-:W-:Y:S01]  /*13c50*/  FSEL R165, R165, -INF , !P3 ;  /* 0xff800000a5a57808 */ /* 0x008fe20005800000 */
[----:B------:R-:W3:Y:S01]  /*13c60*/  MUFU.TANH R168, R57 ;  /* 0x0000003900a87308 */ /* 0x000ee20000002400 */
[CC--:B------:R-:W-:Y:S02]  /*13c70*/  ISETP.GE.AND P1, PT, R5.reuse, R3.reuse, PT ;  /* 0x000000030500720c */ /* 0x0c0fe40003f26270 */
[----:B------:R-:W-:Y:S01]  /*13c80*/  ISETP.GE.AND P3, PT, R5, R52, PT ;  /* 0x000000340500720c */ /* 0x000fe20003f66270 */
[----:B------:R-:W-:Y:S01]  /*13c90*/  VIADD R5, R16, 0x61 ;  /* 0x0000006110057836 */ /* 0x000fe20000000000 */
[----:B-1----:R-:W-:Y:S02]  /*13ca0*/  FSEL R170, R170, -INF , !P4 ;  /* 0xff800000aaaa7808 */ /* 0x002fe40006000000 */
[----:B------:R-:W-:Y:S01]  /*13cb0*/  ISETP.GE.AND P4, PT, R4, R3, PT ;  /* 0x000000030400720c */ /* 0x000fe20003f86270 */
[----:B------:R-:W1:Y:S01]  /*13cc0*/  MUFU.TANH R140, R49 ;  /* 0x00000031008c7308 */ /* 0x000e620000002400 */
[----:B--2---:R-:W-:-:S02]  /*13cd0*/  FSEL R142, R142, -INF , !P5 ;  /* 0xff8000008e8e7808 */ /* 0x004fc40006800000 */
[----:B------:R-:W-:-:S05]  /*13ce0*/  ISETP.GE.AND P5, PT, R5, R3, PT ;  /* 0x000000030500720c */ /* 0x000fca0003fa6270 */
[----:B------:R-:W2:Y:S01]  /*13cf0*/  MUFU.TANH R161, R59 ;  /* 0x0000003b00a17308 */ /* 0x000ea20000002400 */
[----:B---3--:R-:W-:Y:S02]  /*13d00*/  FSEL R168, R168, -INF , !P4 ;  /* 0xff800000a8a87808 */ /* 0x008fe40006000000 */
[-C--:B------:R-:W-:Y:S02]  /*13d10*/  ISETP.GE.AND P4, PT, R4, R52.reuse, PT ;  /* 0x000000340400720c */ /* 0x080fe40003f86270 */
[C-C-:B------:R-:W-:Y:S02]  /*13d20*/  LOP3.LUT R4, R12.reuse, 0x70, R13.reuse, 0xfe, !PT ;  /* 0x000000700c047812 */ /* 0x140fe400078efe0d */
[----:B------:R-:W-:Y:S01]  /*13d30*/  LOP3.LUT R13, R12, 0x78, R13, 0xfe, !PT ;  /* 0x000000780c0d7812 */ /* 0x000fe200078efe0d */
        /* <DEDUP_REMOVED lines=20> */
[----:B------:R-:W-:-:S04]  /*13e80*/  FMUL.FTZ R4, R39, UR5 ;  /* 0x0000000527047c20 */ /* 0x000fc80008410000 */
        /* <DEDUP_REMOVED lines=17> */
[----:B---3--:R-:W-:Y:S01]  /*13fa0*/  FSEL R119, R119, -INF , !P6 ;  /* 0xff80000077777808 */ /* 0x008fe20007000000 */
[----:B------:R-:W-:Y:S01]  /*13fb0*/  BAR.SYNC.DEFER_BLOCKING 0x0 ;  /* 0x0000000000007b1d */ /* 0x000fe20000010000 */
[----:B------:R-:W-:-:S05]  /*13fc0*/  ISETP.GE.AND P6, PT, R13, R3, PT ;  /* 0x000000030d00720c */ /* 0x000fca0003fc6270 */
[----:B------:R-:W3:Y:S01]  /*13fd0*/  MUFU.TANH R125, R36 ;  /* 0x00000024007d7308 */ /* 0x000ee20000002400 */
[----:B-1----:R-:W-:Y:S02]  /*13fe0*/  FSEL R117, R117, -INF , !P5 ;  /* 0xff80000075757808 */ /* 0x002fe40006800000 */
[----:B------:R-:W-:-:S05]  /*13ff0*/  ISETP.GE.AND P5, PT, R16, R3, PT ;  /* 0x000000031000720c */ /* 0x000fca0003fa6270 */
[----:B------:R-:W1:Y:S01]  /*14000*/  MUFU.TANH R124, R37 ;  /* 0x00000025007c7308 */ /* 0x000e620000002400 */
[----:B--2---:R-:W-:-:S07]  /*14010*/  FSEL R25, R25, -INF , !P4 ;  /* 0xff80000019197808 */ /* 0x004fce0006000000 */
[----:B------:R-:W2:Y:S01]  /*14020*/  MUFU.TANH R123, R38 ;  /* 0x00000026007b7308 */ /* 0x000ea20000002400 */
[----:B---3--:R-:W-:-:S07]  /*14030*/  FSEL R125, R125, -INF , !P6 ;  /* 0xff8000007d7d7808 */ /* 0x008fce0007000000 */
[----:B------:R-:W3:Y:S01]  /*14040*/  MUFU.TANH R4, R4 ;  /* 0x0000000400047308 */ /* 0x000ee20000002400 */
[----:B-1----:R-:W-:Y:S02]  /*14050*/  FSEL R124, R124, -INF , !P5 ;  /* 0xff8000007c7c7808 */ /* 0x002fe40006800000 */
[----:B--2---:R-:W-:Y:S02]  /*14060*/  FSEL R123, R123, -INF , !P3 ;  /* 0xff8000007b7b7808 */ /* 0x004fe40005800000 */
[----:B---3--:R-:W-:Y:S01]  /*14070*/  FSEL R3, R4, -INF , !P1 ;  /* 0xff80000004037808 */ /* 0x008fe20004800000 */
        /* <DEDUP_REMOVED lines=61> */
.L_x_2290:
[----:B------:R-:W-:Y:S02]  /*14450*/  ULDC UR8, c[0x0][0x248] ;  /* 0x0000920000087ab9 */ /* 0x000fe40000000800 */
[----:B------:R-:W-:-:S06]  /*14460*/  USHF.L.U32 UR4, UR8, 0x7, URZ ;  /* 0x0000000708047899 */ /* 0x000fcc000800063f */
[----:B------:R-:W-:-:S04]  /*14470*/  IADD3 R6, RZ, -UR4, RZ ;  /* 0x80000004ff067c10 */ /* 0x000fc8000fffe0ff */
[----:B------:R-:W-:-:S07]  /*14480*/  SHF.R.S32.HI R4, RZ, 0x1f, R6 ;  /* 0x0000001fff047819 */ /* 0x000fce0000011406 */
.L_x_2291:
[----:B------:R-:W-:Y:S01]  /*14490*/  USHF.L.U32 UR4, UR8, 0x6, URZ ;  /* 0x0000000608047899 */ /* 0x000fe2000800063f */
[C---:B------:R-:W-:Y:S01]  /*144a0*/  LEA R154, P0, R6.reuse, R154, 0x1 ;  /* 0x0000009a069a7211 */ /* 0x040fe200078008ff */
[----:B------:R-:W-:Y:S02]  /*144b0*/  ULDC UR5, c[0x0][0x24c] ;  /* 0x0000930000057ab9 */ /* 0x000fe40000000800 */
[----:B------:R-:W-:Y:S01]  /*144c0*/  USHF.L.U64.HI UR5, UR8, 0x6, UR5 ;  /* 0x0000000608057899 */ /* 0x000fe20008010205 */
[----:B------:R-:W-:Y:S02]  /*144d0*/  LEA.HI.X R153, R6, R153, R4, 0x1, P0 ;  /* 0x0000009906997211 */ /* 0x000fe400000f0c04 */
        /* <DEDUP_REMOVED lines=23> */
.L_x_2289:
        /* <DEDUP_REMOVED lines=58> */
[----:B------:R-:W-:Y:S02]  /*149f0*/  FMNMX.FTZ R6, R122, R5, !PT ;  /* 0x000000057a067209 */ /* 0x000fe40007810000 */
[----:B------:R-:W-:Y:S02]  /*14a00*/  FMNMX.FTZ R5, R139, R4, !PT ;  /* 0x000000048b057209 */ /* 0x000fe40007810000 */
        /* <DEDUP_REMOVED lines=18> */
[----:B--2---:R-:W-:-:S03]  /*14b30*/  FMNMX.FTZ R134, R5, R134, !PT ;  /* 0x0000008605867209 */ /* 0x004fc60007810000 */
[--C-:B------:R-:W-:Y:S01]  /*14b40*/  FFMA.FTZ R160, R24, UR12, -R133.reuse ;  /* 0x0000000c18a07c23 */ /* 0x100fe20008010885 */
[----:B------:R-:W-:Y:S01]  /*14b50*/  FSEL R5, R135, RZ, P1 ;  /* 0x000000ff87057208 */ /* 0x000fe20000800000 */
[----:B------:R-:W-:Y:S01]  /*14b60*/  FFMA.FTZ R131, R20, UR12, -R133 ;  /* 0x0000000c14837c23 */ /* 0x000fe20008010885 */
[C---:B------:R-:W-:Y:S01]  /*14b70*/  FSETP.NEU.FTZ.AND P0, PT, R134.reuse, -INF , PT ;  /* 0xff8000008600780b */ /* 0x040fe20003f1d000 */
[----:B------:R-:W-:Y:S01]  /*14b80*/  FMUL.FTZ R128, R134, UR12 ;  /* 0x0000000c86807c20 */ /* 0x000fe20008410000 */
[----:B------:R-:W1:Y:S01]  /*14b90*/  LDSM.16.MT88.4 R20, [R116+0x9000] ;  /* 0x009000007414783b */ /* 0x000e620000004200 */
[----:B------:R-:W-:Y:S01]  /*14ba0*/  FADD.FTZ R2, R2, -R5 ;  /* 0x8000000502027221 */ /* 0x000fe20000010000 */
[----:B------:R-:W-:Y:S01]  /*14bb0*/  FSEL R5, R134, RZ, P0 ;  /* 0x000000ff86057208 */ /* 0x000fe20000000000 */
[--C-:B------:R-:W-:Y:S01]  /*14bc0*/  FFMA.FTZ R132, R14, UR12, -R133.reuse ;  /* 0x0000000c0e847c23 */ /* 0x100fe20008010885 */
[----:B------:R-:W-:Y:S01]  /*14bd0*/  FSEL R128, R128, RZ, P0 ;  /* 0x000000ff80807208 */ /* 0x000fe20000000000 */
[----:B------:R-:W-:Y:S01]  /*14be0*/  FFMA.FTZ R130, R18, UR12, -R133 ;  /* 0x0000000c12827c23 */ /* 0x000fe20008010885 */
[----:B------:R-:W-:Y:S01]  /*14bf0*/  FMUL.FTZ R2, R2, UR12 ;  /* 0x0000000c02027c20 */ /* 0x000fe20008410000 */
[----:B------:R-:W-:Y:S01]  /*14c00*/  FADD.FTZ R0, R0, -R5 ;  /* 0x8000000500007221 */ /* 0x000fe20000010000 */
[----:B------:R-:W-:Y:S01]  /*14c10*/  MUFU.EX2 R160, R160 ;  /* 0x000000a000a07308 */ /* 0x000fe20000000800 */
[--C-:B------:R-:W-:Y:S01]  /*14c20*/  FFMA.FTZ R129, R25, UR12, -R128.reuse ;  /* 0x0000000c19817c23 */ /* 0x100fe20008010880 */
[--C-:B------:R-:W-:Y:S01]  /*14c30*/  FFMA.FTZ R137, R27, UR12, -R128.reuse ;  /* 0x0000000c1b897c23 */ /* 0x100fe20008010880 */
[--C-:B------:R-:W-:Y:S01]  /*14c40*/  FFMA.FTZ R127, R17, UR12, -R128.reuse ;  /* 0x0000000c117f7c23 */ /* 0x100fe20008010880 */
[----:B------:R-:W2:Y:S01]  /*14c50*/  LDSM.16.MT88.4 R24, [R144+0xb000] ;  /* 0x00b000009018783b */ /* 0x000ea20000004200 */
[--C-:B------:R-:W-:Y:S01]  /*14c60*/  FFMA.FTZ R126, R19, UR12, -R128.reuse ;  /* 0x0000000c137e7c23 */ /* 0x100fe20008010880 */
[----:B------:R-:W-:Y:S01]  /*14c70*/  FMUL.FTZ R0, R0, UR12 ;  /* 0x0000000c00007c20 */ /* 0x000fe20008410000 */
        /* <DEDUP_REMOVED lines=17> */
[----:B------:R-:W4:Y:S01]  /*14d90*/  MUFU.EX2 R130, R130 ;  /* 0x0000008200827308 */ /* 0x000f220000000800 */
[----:B---3--:R-:W-:Y:S01]  /*14da0*/  F2FP.BF16.F32.PACK_AB R4, R132, R160 ;  /* 0x000000a08404723e */ /* 0x008fe200000010ff */
[----:B------:R-:W-:-:S06]  /*14db0*/  FFMA.FTZ R124, R124, UR12, -R133 ;  /* 0x0000000c7c7c7c23 */ /* 0x000fcc0008010885 */
        /* <DEDUP_REMOVED lines=18> */
[-C--:B-----5:R-:W-:Y:S01]  /*14ee0*/  FMUL.FTZ R46, R82, R0.reuse ;  /* 0x00000000522e7220 */ /* 0x0a0fe20000410000 */
        /* <DEDUP_REMOVED lines=33> */
[--C-:B------:R-:W-:Y:S01]  /*15100*/  FFMA.FTZ R76, R56, UR12, -R133.reuse ;  /* 0x0000000c384c7c23 */ /* 0x100fe20008010885 */
        /* <DEDUP_REMOVED lines=9> */
[--C-:B------:R-:W-:Y:S01]  /*151a0*/  FFMA.FTZ R2, R60, UR12, -R133.reuse ;  /* 0x0000000c3c027c23 */ /* 0x100fe20008010885 */
[----:B------:R3:W-:Y:S01]  /*151b0*/  MUFU.EX2 R77, R64 ;  /* 0x00000040004d7308 */ /* 0x0007e20000000800 */
[--C-:B------:R-:W-:Y:S01]  /*151c0*/  FFMA.FTZ R60, R67, UR12, -R128.reuse ;  /* 0x0000000c433c7c23 */ /* 0x100fe20008010880 */
[--C-:B------:R-:W-:Y:S01]  /*151d0*/  FFMA.FTZ R75, R65, UR12, -R128.reuse ;  /* 0x0000000c414b7c23 */ /* 0x100fe20008010880 */
[--C-:B------:R-:W-:Y:S01]  /*151e0*/  FFMA.FTZ R73, R63, UR12, -R128.reuse ;  /* 0x0000000c3f497c23 */ /* 0x100fe20008010880 */
[C---:B-1----:R-:W-:Y:S01]  /*151f0*/  HMMA.16816.F32.BF16 R16, R4.reuse, R20, R16 ;  /* 0x000000140410723c */ /* 0x042fe20000041810 */
[--C-:B------:R-:W-:Y:S01]  /*15200*/  FFMA.FTZ R72, R61, UR12, -R128.reuse ;  /* 0x0000000c3d487c23 */ /* 0x100fe20008010880 */
[----:B------:R-:W-:Y:S01]  /*15210*/  LDSM.16.MT88.4 R68, [R144+0x9400] ;  /* 0x009400009044783b */ /* 0x000fe20000004200 */
[--C-:B------:R-:W-:Y:S01]  /*15220*/  FFMA.FTZ R80, R194, UR12, -R133.reuse ;  /* 0x0000000cc2507c23 */ /* 0x100fe20008010885 */
[----:B------:R-:W-:Y:S01]  /*15230*/  MUFU.EX2 R2, R2 ;  /* 0x0000000200027308 */ /* 0x000fe20000000800 */
[--C-:B------:R-:W-:Y:S01]  /*15240*/  FFMA.FTZ R79, R192, UR12, -R133.reuse ;  /* 0x0000000cc04f7c23 */ /* 0x100fe20008010885 */
[C---:B--2---:R-:W-:Y:S01]  /*15250*/  HMMA.16816.F32.BF16 R28, R4.reuse, R24, R28 ;  /* 0x00000018041c723c */ /* 0x044fe2000004181c */
[--C-:B------:R-:W-:Y:S01]  /*15260*/  FFMA.FTZ R78, R190, UR12, -R133.reuse ;  /* 0x0000000cbe4e7c23 */ /* 0x100fe20008010885 */
[--C-:B------:R-:W-:Y:S01]  /*15270*/  FFMA.FTZ R81, R188, UR12, -R133.reuse ;  /* 0x0000000cbc517c23 */ /* 0x100fe20008010885 */
[--C-:B------:R-:W-:Y:S01]  /*15280*/  FFMA.FTZ R82, R193, UR12, -R128.reuse ;  /* 0x0000000cc1527c23 */ /* 0x100fe20008010880 */
[--C-:B------:R-:W-:Y:S01]  /*15290*/  FFMA.FTZ R83, R191, UR12, -R128.reuse ;  /* 0x0000000cbf537c23 */ /* 0x100fe20008010880 */
[--C-:B------:R-:W-:Y:S01]  /*152a0*/  FFMA.FTZ R91, R186, UR12, -R133.reuse ;  /* 0x0000000cba5b7c23 */ /* 0x100fe20008010885 */
[C---:B------:R-:W-:Y:S01]  /*152b0*/  HMMA.16816.F32.BF16 R36, R4.reuse, R32, R36 ;  /* 0x000000200424723c */ /* 0x040fe20000041824 */
[----:B---3--:R-:W1:Y:S01]  /*152c0*/  LDSM.16.MT88.4 R64, [R116+0x9400] ;  /* 0x009400007440783b */ /* 0x008e620000004200 */
[----:B------:R-:W2:Y:S01]  /*152d0*/  MUFU.EX2 R76, R76 ;  /* 0x0000004c004c7308 */ /* 0x000ea20000000800 */
[--C-:B------:R-:W-:Y:S01]  /*152e0*/  FFMA.FTZ R88, R184, UR12, -R133.reuse ;  /* 0x0000000cb8587c23 */ /* 0x100fe20008010885 */
[--C-:B------:R-:W-:Y:S01]  /*152f0*/  FFMA.FTZ R89, R182, UR12, -R133.reuse ;  /* 0x0000000cb6597c23 */ /* 0x100fe20008010885 */
[--C-:B------:R-:W-:Y:S01]  /*15300*/  FFMA.FTZ R90, R185, UR12, -R128.reuse ;  /* 0x0000000cb95a7c23 */ /* 0x100fe20008010880 */
[C---:B------:R-:W-:Y:S01]  /*15310*/  HMMA.16816.F32.BF16 R8, R4.reuse, R10, R108 ;  /* 0x0000000a0408723c */ /* 0x040fe2000004186c */
[--C-:B------:R-:W-:Y:S01]  /*15320*/  FFMA.FTZ R97, R183, UR12, -R128.reuse ;  /* 0x0000000cb7617c23 */ /* 0x100fe20008010880 */
[--C-:B------:R-:W-:Y:S01]  /*15330*/  FFMA.FTZ R183, R172, UR12, -R133.reuse ;  /* 0x0000000cacb77c23 */ /* 0x100fe20008010885 */
[--C-:B------:R-:W-:Y:S01]  /*15340*/  FFMA.FTZ R172, R177, UR12, -R128.reuse ;  /* 0x0000000cb1ac7c23 */ /* 0x100fe20008010880 */
[----:B------:R-:W-:Y:S01]  /*15350*/  MUFU.EX2 R74, R60 ;  /* 0x0000003c004a7308 */ /* 0x000fe20000000800 */
[--C-:B------:R-:W-:Y:S01]  /*15360*/  FFMA.FTZ R177, R164, UR12, -R133.reuse ;  /* 0x0000000ca4b17c23 */ /* 0x100fe20008010885 */
[C---:B------:R-:W-:Y:S01]  /*15370*/  HMMA.16816.F32.BF16 R20, R4.reuse, R22, R100 ;  /* 0x000000160414723c */ /* 0x040fe20000041864 */
[--C-:B------:R-:W-:Y:S01]  /*15380*/  FFMA.FTZ R164, R170, UR12, -R133.reuse ;  /* 0x0000000caaa47c23 */ /* 0x100fe20008010885 */
[----:B------:R-:W-:Y:S01]  /*15390*/  FFMA.FTZ R170, R161, UR12, -R128 ;  /* 0x0000000ca1aa7c23 */ /* 0x000fe20008010880 */
[----:B------:R-:W-:Y:S01]  /*153a0*/  FFMA.FTZ R163, R163, R155, R160 ;  /* 0x0000009ba3a37223 */ /* 0x000fe200000100a0 */
[--C-:B------:R-:W-:Y:S01]  /*153b0*/  FFMA.FTZ R161, R136, UR12, -R133.reuse ;  /* 0x0000000c88a17c23 */ /* 0x100fe20008010885 */
[----:B------:R-:W-:Y:S01]  /*153c0*/  FFMA.FTZ R155, R140, UR12, -R133 ;  /* 0x0000000c8c9b7c23 */ /* 0x000fe20008010885 */
[C---:B------:R-:W-:Y:S01]  /*153d0*/  HMMA.16816.F32.BF16 R24, R4.reuse, R26, R92 ;  /* 0x0000001a0418723c */ /* 0x040fe2000004185c */
[----:B------:R-:W3:Y:S01]  /*153e0*/  MUFU.EX2 R75, R75 ;  /* 0x0000004b004b7308 */ /* 0x000ee20000000800 */
[----:B------:R-:W-:Y:S01]  /*153f0*/  FFMA.FTZ R136, R143, UR12, -R128 ;  /* 0x0000000c8f887c23 */ /* 0x000fe20008010880 */
[----:B------:R-:W-:Y:S01]  /*15400*/  LDSM.16.MT88.4 R108, [R144+0xac00] ;  /* 0x00ac0000906c783b */ /* 0x000fe20000004200 */
[----:B------:R-:W-:Y:S01]  /*15410*/  FFMA.FTZ R162, R162, R0, R129 ;  /* 0x00000000a2a27223 */ /* 0x000fe20000010081 */
[--C-:B------:R-:W-:Y:S01]  /*15420*/  FFMA.FTZ R0, R121, UR12, -R133.reuse ;  /* 0x0000000c79007c23 */ /* 0x100fe20008010885 */
[C---:B------:R-:W-:Y:S01]  /*15430*/  HMMA.16816.F32.BF16 R32, R4.reuse, R34, R84 ;  /* 0x000000220420723c */ /* 0x040fe20000041854 */
[--C-:B------:R-:W-:Y:S01]  /*15440*/  FFMA.FTZ R92, R122, UR12, -R133.reuse ;  /* 0x0000000c7a5c7c23 */ /* 0x100fe20008010885 */
[----:B------:R-:W-:Y:S01]  /*15450*/  FFMA.FTZ R122, R125, UR12, -R133 ;  /* 0x0000000c7d7a7c23 */ /* 0x000fe20008010885 */
[----:B------:R-:W-:Y:S01]  /*15460*/  MUFU.EX2 R73, R73 ;  /* 0x0000004900497308 */ /* 0x000fe20000000800 */
[----:B------:R-:W-:Y:S01]  /*15470*/  FADD.FTZ R132, R132, R163 ;  /* 0x000000a384847221 */ /* 0x000fe20000010000 */
[----:B------:R-:W-:Y:S01]  /*15480*/  FADD.FTZ R127, R127, R162 ;  /* 0x000000a27f7f7221 */ /* 0x000fe20000010000 */
[C---:B------:R-:W-:Y:S01]  /*15490*/  HMMA.16816.F32.BF16 R48, R4.reuse, R52, R48 ;  /* 0x000000340430723c */ /* 0x040fe20000041830 */
[--C-:B------:R-:W-:Y:S01]  /*154a0*/  FFMA.FTZ R85, R62, UR12, -R133.reuse ;  /* 0x0000000c3e557c23 */ /* 0x100fe20008010885 */
[----:B--2---:R-:W-:Y:S01]  /*154b0*/  F2FP.BF16.F32.PACK_AB R62, R76, R77 ;  /* 0x0000004d4c3e723e */ /* 0x004fe200000010ff */
[--C-:B------:R-:W-:Y:S01]  /*154c0*/  FFMA.FTZ R87, R187, UR12, -R128.reuse ;  /* 0x0000000cbb577c23 */ /* 0x100fe20008010880 */
[--C-:B------:R-:W-:Y:S01]  /*154d0*/  FFMA.FTZ R84, R189, UR12, -R128.reuse ;  /* 0x0000000cbd547c23 */ /* 0x100fe20008010880 */
[----:B------:R-:W2:Y:S01]  /*154e0*/  MUFU.EX2 R72, R72 ;  /* 0x0000004800487308 */ /* 0x000ea20000000800 */
[----:B------:R-:W-:Y:S01]  /*154f0*/  HMMA.16816.F32.BF16 R4, R4, R54, R56 ;  /* 0x000000360404723c */ /* 0x000fe20000041838 */
[----:B------:R-:W4:Y:S01]  /*15500*/  LDSM.16.MT88.4 R56, [R144+0xb400] ;  /* 0x00b400009038783b */ /* 0x000f220000004200 */
[----:B---3--:R-:W-:Y:S01]  /*15510*/  F2FP.BF16.F32.PACK_AB R61, R75, R74 ;  /* 0x0000004a4b3d723e */ /* 0x008fe200000010ff */
[--C-:B------:R-:W-:Y:S01]  /*15520*/  FFMA.FTZ R86, R174, UR12, -R133.reuse ;  /* 0x0000000cae567c23 */ /* 0x100fe20008010885 */
[--C-:B------:R-:W-:Y:S01]  /*15530*/  FFMA.FTZ R174, R181, UR12, -R128.reuse ;  /* 0x0000000cb5ae7c23 */ /* 0x100fe20008010880 */
[----:B------:R-:W3:Y:S01]  /*15540*/  LDSM.16.MT88.4 R52, [R116+0xb400] ;  /* 0x00b400007434783b */ /* 0x000ee20000004200 */
[--C-:B------:R-:W-:Y:S01]  /*15550*/  FFMA.FTZ R181, R178, UR12, -R133.reuse ;  /* 0x0000000cb2b57c23 */ /* 0x100fe20008010885 */
[----:B------:R-:W5:Y:S01]  /*15560*/  MUFU.EX2 R85, R85 ;  /* 0x0000005500557308 */ /* 0x000f620000000800 */
[--C-:B------:R-:W-:Y:S01]  /*15570*/  FFMA.FTZ R178, R171, UR12, -R128.reuse ;  /* 0x0000000cabb27c23 */ /* 0x100fe20008010880 */
[----:B------:R-:W-:Y:S01]  /*15580*/  FFMA.FTZ R171, R168, UR12, -R133 ;  /* 0x0000000ca8ab7c23 */ /* 0x000fe20008010885 */
[----:B------:R-:W-:Y:S01]  /*15590*/  FFMA.FTZ R168, R169, UR12, -R128 ;  /* 0x0000000ca9a87c23 */ /* 0x000fe20008010880 */
[----:B------:R-:W-:Y:S01]  /*155a0*/  FADD.FTZ R131, R131, R132 ;  /* 0x0000008483837221 */ /* 0x000fe20000010000 */
[----:B------:R-:W-:Y:S01]  /*155b0*/  FADD.FTZ R126, R126, R127 ;  /* 0x0000007f7e7e7221 */ /* 0x000fe20000010000 */
[----:B------:R-:W-:Y:S02]  /*155c0*/  LDSM.16.MT88.4 R100, [R116+0xac00] ;  /* 0x00ac00007464783b */ /* 0x000fe40000004200 */
[----:B------:R-:W-:Y:S01]  /*155d0*/  MUFU.EX2 R80, R80 ;  /* 0x0000005000507308 */ /* 0x000fe20000000800 */
[----:B--2---:R-:W-:Y:S01]  /*155e0*/  F2FP.BF16.F32.PACK_AB R63, R72, R73 ;  /* 0x00000049483f723e */ /* 0x004fe200000010ff */
[----:B------:R-:W-:Y:S01]  /*155f0*/  FADD.FTZ R130, R130, R131 ;  /* 0x0000008382827221 */ /* 0x000fe20000010000 */
[----:B------:R-:W-:-:S04]  /*15600*/  FADD.FTZ R137, R137, R126 ;  /* 0x0000007e89897221 */ /* 0x000fc80000010000 */
[----:B------:R-:W-:Y:S01]  /*15610*/  FADD.FTZ R74, R74, R137 ;  /* 0x000000894a4a7221 */ /* 0x000fe20000010000 */
[----:B------:R-:W2:Y:S01]  /*15620*/  MUFU.EX2 R79, R79 ;  /* 0x0000004f004f7308 */ /* 0x000ea20000000800 */
[----:B-----5:R-:W-:Y:S01]  /*15630*/  F2FP.BF16.F32.PACK_AB R60, R2, R85 ;  /* 0x00000055023c723e */ /* 0x020fe200000010ff */
[----:B------:R-:W-:Y:S01]  /*15640*/  FADD.FTZ R85, R85, R130 ;  /* 0x0000008255557221 */ /* 0x000fe20000010000 */
[----:B------:R-:W-:-:S03]  /*15650*/  FADD.FTZ R74, R75, R74 ;  /* 0x0000004a4b4a7221 */ /* 0x000fc60000010000 */
[----:B------:R-:W-:Y:S02]  /*15660*/  FADD.FTZ R2, R2, R85 ;  /* 0x0000005502027221 */ /* 0x000fe40000010000 */
[----:B-1----:R-:W-:Y:S01]  /*15670*/  HMMA.16816.F32.BF16 R16, R60, R64, R16 ;  /* 0x000000403c10723c */ /* 0x002fe20000041810 */
[----:B------:R-:W-:Y:S01]  /*15680*/  MUFU.EX2 R78, R78 ;  /* 0x0000004e004e7308 */ /* 0x000fe20000000800 */
[----:B------:R-:W-:-:S04]  /*15690*/  FADD.FTZ R77, R77, R2 ;  /* 0x000000024d4d7221 */ /* 0x000fc80000010000 */
[C---:B------:R-:W-:Y:S01]  /*156a0*/  HMMA.16816.F32.BF16 R20, R60.reuse, R66, R20 ;  /* 0x000000423c14723c */ /* 0x040fe20000041814 */
[----:B------:R-:W1:Y:S01]  /*156b0*/  LDSM.16.MT88.4 R64, [R144+0xd400] ;  /* 0x00d400009040783b */ /* 0x000e620000004200 */
[----:B------:R-:W-:Y:S01]  /*156c0*/  FADD.FTZ R77, R76, R77 ;  /* 0x0000004d4c4d7221 */ /* 0x000fe20000010000 */
[----:B------:R-:W-:Y:S03]  /*156d0*/  MUFU.EX2 R81, R81 ;  /* 0x0000005100517308 */ /* 0x000fe60000000800 */
[C---:B----4-:R-:W-:Y:S05]  /*156e0*/  HMMA.16816.F32.BF16 R28, R60.reuse, R56, R28 ;  /* 0x000000383c1c723c */ /* 0x050fea000004181c */
[----:B------:R-:W-:Y:S01]  /*156f0*/  MUFU.EX2 R82, R82 ;  /* 0x0000005200527308 */ /* 0x000fe20000000800 */
        /* <DEDUP_REMOVED lines=8> */
[----:B------:R-:W4:Y:S01]  /*15780*/  MUFU.EX2 R84, R84 ;  /* 0x0000005400547308 */ /* 0x000f220000000800 */
[----:B------:R-:W-:Y:S01]  /*15790*/  HMMA.16816.F32.BF16 R8, R60, R70, R8 ;  /* 0x000000463c08723c */ /* 0x000fe20000041808 */
[----:B--2---:R-:W-:Y:S01]  /*157a0*/  F2FP.BF16.F32.PACK_AB R68, R79, R80 ;  /* 0x000000504f44723e */ /* 0x004fe200000010ff */
[----:B------:R-:W-:Y:S01]  /*157b0*/  FADD.FTZ R80, R80, R77 ;  /* 0x0000004d50507221 */ /* 0x000fe20000010000 */
[----:B---3--:R-:W-:-:S03]  /*157c0*/  F2FP.BF16.F32.PACK_AB R69, R83, R82 ;  /* 0x000000525345723e */ /* 0x008fc600000010ff */
[----:B-1----:R-:W-:Y:S01]  /*157d0*/  HMMA.16816.F32.BF16 R44, R60, R64, R44 ;  /* 0x000000403c2c723c */ /* 0x002fe2000004182c */
[----:B------:R-:W-:Y:S01]  /*157e0*/  F2FP.BF16.F32.PACK_AB R70, R81, R78 ;  /* 0x0000004e5146723e */ /* 0x000fe200000010ff */
[----:B------:R-:W-:Y:S01]  /*157f0*/  MUFU.EX2 R91, R91 ;  /* 0x0000005b005b7308 */ /* 0x000fe20000000800 */
[----:B------:R-:W-:-:S03]  /*15800*/  FADD.FTZ R79, R79, R80 ;  /* 0x000000504f4f7221 */ /* 0x000fc60000010000 */
[C---:B------:R-:W-:Y:S01]  /*15810*/  HMMA.16816.F32.BF16 R40, R60.reuse, R66, R40 ;  /* 0x000000423c28723c */ /* 0x040fe20000041828 */
[----:B------:R-:W1:Y:S01]  /*15820*/  LDSM.16.MT88.4 R64, [R116+0x9800] ;  /* 0x009800007440783b */ /* 0x000e620000004200 */
[----:B------:R-:W-:Y:S01]  /*15830*/  FADD.FTZ R78, R78, R79 ;  /* 0x0000004f4e4e7221 */ /* 0x000fe20000010000 */
[----:B----4-:R-:W-:Y:S01]  /*15840*/  F2FP.BF16.F32.PACK_AB R71, R84, R87 ;  /* 0x000000575447723e */ /* 0x010fe200000010ff */
        /* <DEDUP_REMOVED lines=13> */
[----:B------:R-:W1:Y:S01]  /*15920*/  MUFU.EX2 R174, R174 ;  /* 0x000000ae00ae7308 */ /* 0x000e620000000800 */
[C---:B------:R-:W-:Y:S01]  /*15930*/  HMMA.16816.F32.BF16 R20, R68.reuse, R66, R20 ;  /* 0x000000424414723c */ /* 0x040fe20000041814 */
[----:B------:R-:W-:Y:S05]  /*15940*/  LDSM.16.MT88.4 R64, [R144+0x9c00] ;  /* 0x009c00009040783b */ /* 0x000fea0000004200 */
[C---:B---3--:R-:W-:Y:S01]  /*15950*/  HMMA.16816.F32.BF16 R28, R68.reuse, R60, R28 ;  /* 0x0000003c441c723c */ /* 0x048fe2000004181c */
[----:B------:R-:W-:Y:S05]  /*15960*/  MUFU.EX2 R180, R180 ;  /* 0x000000b400b47308 */ /* 0x000fea0000000800 */
[C---:B------:R-:W-:Y:S01]  /*15970*/  HMMA.16816.F32.BF16 R24, R68.reuse, R62, R24 ;  /* 0x0000003e4418723c */ /* 0x040fe20000041818 */
[----:B------:R-:W3:Y:S02]  /*15980*/  LDSM.16.MT88.4 R60, [R116+0xd800] ;  /* 0x00d80000743c783b */ /* 0x000ee40000004200 */
[----:B------:R-:W1:Y:S03]  /*15990*/  MUFU.EX2 R181, R181 ;  /* 0x000000b500b57308 */ /* 0x000e660000000800 */
[C---:B----4-:R-:W-:Y:S05]  /*159a0*/  HMMA.16816.F32.BF16 R44, R68.reuse, R52, R44 ;  /* 0x00000034442c723c */ /* 0x050fea000004182c */
[----:B------:R-:W-:Y:S01]  /*159b0*/  MUFU.EX2 R176, R176 ;  /* 0x000000b000b07308 */ /* 0x000fe20000000800 */
[C---:B------:R-:W-:Y:S01]  /*159c0*/  HMMA.16816.F32.BF16 R40, R68.reuse, R54, R40 ;  /* 0x000000364428723c */ /* 0x040fe20000041828 */
[----:B------:R-:W4:Y:S05]  /*159d0*/  LDSM.16.MT88.4 R52, [R144+0xbc00] ;  /* 0x00bc00009034783b */ /* 0x000f2a0000004200 */
[C---:B------:R-:W-:Y:S01]  /*159e0*/  HMMA.16816.F32.BF16 R36, R68.reuse, R56, R36 ;  /* 0x000000384424723c */ /* 0x040fe20000041824 */
[----:B------:R-:W-:Y:S05]  /*159f0*/  MUFU.EX2 R183, R183 ;  /* 0x000000b700b77308 */ /* 0x000fea0000000800 */
[C---:B------:R-:W-:Y:S01]  /*15a00*/  HMMA.16816.F32.BF16 R32, R68.reuse, R58, R32 ;  /* 0x0000003a4420723c */ /* 0x040fe20000041820 */
[----:B------:R-:W4:Y:S02]  /*15a10*/  LDSM.16.MT88.4 R56, [R116+0x9c00] ;  /* 0x009c00007438783b */ /* 0x000f240000004200 */
[----:B------:R-:W-:Y:S08]  /*15a20*/  MUFU.EX2 R172, R172 ;  /* 0x000000ac00ac7308 */ /* 0x000ff00000000800 */
[----:B------:R-:W4:Y:S01]  /*15a30*/  MUFU.EX2 R175, R175 ;  /* 0x000000af00af7308 */ /* 0x000f220000000800 */
[C---:B---3--:R-:W-:Y:S07]  /*15a40*/  HMMA.16816.F32.BF16 R48, R68.reuse, R60, R48 ;  /* 0x0000003c4430723c */ /* 0x048fee0000041830 */
[----:B------:R-:W-:Y:S01]  /*15a50*/  MUFU.EX2 R173, R173 ;  /* 0x000000ad00ad7308 */ /* 0x000fe20000000800 */
        /* <DEDUP_REMOVED lines=8> */
[C---:B------:R-:W-:Y:S06]  /*15ae0*/  HMMA.16816.F32.BF16 R12, R60.reuse, R64, R12 ;  /* 0x000000403c0c723c */ /* 0x040fec000004180c */
[----:B------:R-:W-:Y:S01]  /*15af0*/  MUFU.EX2 R177, R177 ;  /* 0x000000b100b17308 */ /* 0x000fe20000000800 */
[C---:B------:R-:W-:Y:S01]  /*15b00*/  HMMA.16816.F32.BF16 R8, R60.reuse, R66, R8 ;  /* 0x000000423c08723c */ /* 0x040fe20000041808 */
[----:B------:R-:W1:Y:S05]  /*15b10*/  LDSM.16.MT88.4 R64, [R116+0xbc00] ;  /* 0x00bc00007440783b */ /* 0x000e6a0000004200 */
[C---:B----4-:R-:W-:Y:S01]  /*15b20*/  HMMA.16816.F32.BF16 R28, R60.reuse, R52, R28 ;  /* 0x000000343c1c723c */ /* 0x050fe2000004181c */
[----:B------:R-:W-:Y:S05]  /*15b30*/  MUFU.EX2 R164, R164 ;  /* 0x000000a400a47308 */ /* 0x000fea0000000800 */
[C---:B------:R-:W-:Y:S01]  /*15b40*/  HMMA.16816.F32.BF16 R24, R60.reuse, R54, R24 ;  /* 0x000000363c18723c */ /* 0x040fe20000041818 */
[----:B------:R-:W3:Y:S02]  /*15b50*/  LDSM.16.MT88.4 R52, [R116+0xdc00] ;  /* 0x00dc00007434783b */ /* 0x000ee40000004200 */
[----:B------:R-:W-:Y:S03]  /*15b60*/  MUFU.EX2 R171, R171 ;  /* 0x000000ab00ab7308 */ /* 0x000fe60000000800 */
[C---:B------:R-:W-:Y:S05]  /*15b70*/  HMMA.16816.F32.BF16 R16, R60.reuse, R56, R16 ;  /* 0x000000383c10723c */ /* 0x040fea0000041810 */
[----:B------:R-:W-:Y:S01]  /*15b80*/  MUFU.EX2 R168, R168 ;  /* 0x000000a800a87308 */ /* 0x000fe20000000800 */
[C---:B------:R-:W-:Y:S01]  /*15b90*/  HMMA.16816.F32.BF16 R20, R60.reuse, R58, R20 ;  /* 0x0000003a3c14723c */ /* 0x040fe20000041814 */
[----:B------:R-:W4:Y:S06]  /*15ba0*/  LDSM.16.MT88.4 R56, [R144+0xdc00] ;  /* 0x00dc00009038783b */ /* 0x000f2c0000004200 */
[----:B------:R-:W-:Y:S08]  /*15bb0*/  MUFU.EX2 R167, R167 ;  /* 0x000000a700a77308 */ /* 0x000ff00000000800 */
[----:B------:R-:W-:Y:S01]  /*15bc0*/  MUFU.EX2 R165, R165 ;  /* 0x000000a500a57308 */ /* 0x000fe20000000800 */
[C---:B-1----:R-:W-:Y:S06]  /*15bd0*/  HMMA.16816.F32.BF16 R36, R60.reuse, R64, R36 ;  /* 0x000000403c24723c */ /* 0x042fec0000041824 */
[C---:B------:R-:W-:Y:S01]  /*15be0*/  HMMA.16816.F32.BF16 R32, R60.reuse, R66, R32 ;  /* 0x000000423c20723c */ /* 0x040fe20000041820 */
[----:B------:R-:W1:Y:S01]  /*15bf0*/  LDSM.16.MT88.4 R64, [R116+0xa000] ;  /* 0x00a000007440783b */ /* 0x000e620000004200 */
[----:B------:R-:W-:Y:S04]  /*15c00*/  MUFU.EX2 R170, R170 ;  /* 0x000000aa00aa7308 */ /* 0x000fe80000000800 */
[C---:B---3--:R-:W-:Y:S04]  /*15c10*/  HMMA.16816.F32.BF16 R48, R60.reuse, R52, R48 ;  /* 0x000000343c30723c */ /* 0x048fe80000041830 */
[----:B------:R-:W-:Y:S02]  /*15c20*/  MUFU.EX2 R142, R142 ;  /* 0x0000008e008e7308 */ /* 0x000fe40000000800 */
[C---:B------:R-:W-:Y:S01]  /*15c30*/  HMMA.16816.F32.BF16 R4, R60.reuse, R54, R4 ;  /* 0x000000363c04723c */ /* 0x040fe20000041804 */
[----:B------:R-:W3:Y:S05]  /*15c40*/  LDSM.16.MT88.4 R52, [R116+0xc000] ;  /* 0x00c000007434783b */ /* 0x000eea0000004200 */
[C---:B----4-:R-:W-:Y:S01]  /*15c50*/  HMMA.16816.F32.BF16 R44, R60.reuse, R56, R44 ;  /* 0x000000383c2c723c */ /* 0x050fe2000004182c */
[----:B------:R-:W4:Y:S05]  /*15c60*/  MUFU.EX2 R155, R155 ;  /* 0x0000009b009b7308 */ /* 0x000f2a0000000800 */
[----:B------:R-:W-:Y:S01]  /*15c70*/  HMMA.16816.F32.BF16 R40, R60, R58, R40 ;  /* 0x0000003a3c28723c */ /* 0x000fe20000041828 */
[----:B------:R-:W5:Y:S02]  /*15c80*/  LDSM.16.MT88.4 R56, [R144+0xc000] ;  /* 0x00c000009038783b */ /* 0x000f640000004200 */
[----:B------:R-:W-:Y:S04]  /*15c90*/  MUFU.EX2 R138, R138 ;  /* 0x0000008a008a7308 */ /* 0x000fe80000000800 */
[----:B------:R-:W-:-:S02]  /*15ca0*/  F2FP.BF16.F32.PACK_AB R60, R181, R180 ;  /* 0x000000b4b53c723e */ /* 0x000fc400000010ff */
[----:B------:R-:W-:Y:S02]  /*15cb0*/  F2FP.BF16.F32.PACK_AB R61, R175, R172 ;  /* 0x000000acaf3d723e */ /* 0x000fe400000010ff */
[----:B------:R-:W-:Y:S01]  /*15cc0*/  F2FP.BF16.F32.PACK_AB R62, R183, R176 ;  /* 0x000000b0b73e723e */ /* 0x000fe200000010ff */
[----:B------:R-:W-:Y:S01]  /*15cd0*/  MUFU.EX2 R161, R161 ;  /* 0x000000a100a17308 */ /* 0x000fe20000000800 */
[----:B--2---:R-:W-:-:S07]  /*15ce0*/  F2FP.BF16.F32.PACK_AB R63, R178, R173 ;  /* 0x000000adb23f723e */ /* 0x004fce00000010ff */
[C---:B------:R-:W-:Y:S01]  /*15cf0*/  HMMA.16816.F32.BF16 R12, R60.reuse, R68, R12 ;  /* 0x000000443c0c723c */ /* 0x040fe2000004180c */
[----:B------:R-:W-:Y:S05]  /*15d00*/  MUFU.EX2 R136, R136 ;  /* 0x0000008800887308 */ /* 0x000fea0000000800 */
[C---:B------:R-:W-:Y:S01]  /*15d10*/  HMMA.16816.F32.BF16 R8, R60.reuse, R70, R8 ;  /* 0x000000463c08723c */ /* 0x040fe20000041808 */
[----:B------:R-:W2:Y:S02]  /*15d20*/  LDSM.16.MT88.4 R68, [R116+0xe000] ;  /* 0x00e000007444783b */ /* 0x000ea40000004200 */
[----:B------:R-:W4:Y:S03]  /*15d30*/  MUFU.EX2 R141, R141 ;  /* 0x0000008d008d7308 */ /* 0x000f260000000800 */
[C---:B-1----:R-:W-:Y:S05]  /*15d40*/  HMMA.16816.F32.BF16 R16, R60.reuse, R64, R16 ;  /* 0x000000403c10723c */ /* 0x042fea0000041810 */
[----:B------:R-:W-:Y:S01]  /*15d50*/  MUFU.EX2 R139, R139 ;  /* 0x0000008b008b7308 */ /* 0x000fe20000000800 */
[C---:B------:R-:W-:Y:S01]  /*15d60*/  HMMA.16816.F32.BF16 R20, R60.reuse, R66, R20 ;  /* 0x000000423c14723c */ /* 0x040fe20000041814 */
[----:B------:R-:W1:Y:S05]  /*15d70*/  LDSM.16.MT88.4 R64, [R144+0xe000] ;  /* 0x00e000009040783b */ /* 0x000e6a0000004200 */
[C---:B---3--:R-:W-:Y:S01]  /*15d80*/  HMMA.16816.F32.BF16 R36, R60.reuse, R52, R36 ;  /* 0x000000343c24723c */ /* 0x048fe20000041824 */
[----:B------:R-:W3:Y:S05]  /*15d90*/  MUFU.EX2 R120, R120 ;  /* 0x0000007800787308 */ /* 0x000eea0000000800 */
[C---:B------:R-:W-:Y:S01]  /*15da0*/  HMMA.16816.F32.BF16 R32, R60.reuse, R54, R32 ;  /* 0x000000363c20723c */ /* 0x040fe20000041820 */
[----:B------:R-:W3:Y:S02]  /*15db0*/  LDSM.16.MT88.4 R52, [R144+0xa400] ;  /* 0x00a400009034783b */ /* 0x000ee40000004200 */
[----:B------:R4:W-:Y:S03]  /*15dc0*/  MUFU.EX2 R121, R92 ;  /* 0x0000005c00797308 */ /* 0x0009e60000000800 */
[C---:B-----5:R-:W-:Y:S05]  /*15dd0*/  HMMA.16816.F32.BF16 R28, R60.reuse, R56, R28 ;  /* 0x000000383c1c723c */ /* 0x060fea000004181c */
[----:B------:R-:W5:Y:S01]  /*15de0*/  MUFU.EX2 R0, R0 ;  /* 0x0000000000007308 */ /* 0x000f620000000800 */
[C---:B------:R-:W-:Y:S01]  /*15df0*/  HMMA.16816.F32.BF16 R24, R60.reuse, R58, R24 ;  /* 0x0000003a3c18723c */ /* 0x040fe20000041818 */
[----:B------:R-:W5:Y:S05]  /*15e00*/  LDSM.16.MT88.4 R56, [R116+0xa400] ;  /* 0x00a400007438783b */ /* 0x000f6a0000004200 */
[C---:B--2---:R-:W-:Y:S01]  /*15e10*/  HMMA.16816.F32.BF16 R48, R60.reuse, R68, R48 ;  /* 0x000000443c30723c */ /* 0x044fe20000041830 */
[----:B------:R-:W-:Y:S01]  /*15e20*/  MUFU.EX2 R122, R122 ;  /* 0x0000007a007a7308 */ /* 0x000fe20000000800 */
[----:B----4-:R-:W-:Y:S04]  /*15e30*/  LDSM.16.MT88.4 R92, [R144+0xcc00] ;  /* 0x00cc0000905c783b */ /* 0x010fe80000004200 */
[----:B------:R-:W-:Y:S01]  /*15e40*/  HMMA.16816.F32.BF16 R4, R60, R70, R4 ;  /* 0x000000463c04723c */ /* 0x000fe20000041804 */
[----:B------:R-:W-:-:S02]  /*15e50*/  F2FP.BF16.F32.PACK_AB R68, R155, R142 ;  /* 0x0000008e9b44723e */ /* 0x000fc400000010ff */
[----:B------:R-:W-:Y:S01]  /*15e60*/  F2FP.BF16.F32.PACK_AB R69, R141, R136 ;  /* 0x000000888d45723e */ /* 0x000fe200000010ff */
[----:B------:R-:W-:Y:S02]  /*15e70*/  MUFU.EX2 R3, R3 ;  /* 0x0000000300037308 */ /* 0x000fe40000000800 */
[----:B-1----:R-:W-:Y:S01]  /*15e80*/  HMMA.16816.F32.BF16 R44, R60, R64, R44 ;  /* 0x000000403c2c723c */ /* 0x002fe2000004182c */
[----:B------:R-:W-:Y:S02]  /*15e90*/  F2FP.BF16.F32.PACK_AB R70, R161, R138 ;  /* 0x0000008aa146723e */ /* 0x000fe400000010ff */
[----:B---3--:R-:W-:-:S03]  /*15ea0*/  F2FP.BF16.F32.PACK_AB R71, R120, R139 ;  /* 0x0000008b7847723e */ /* 0x008fc600000010ff */
[----:B------:R-:W-:Y:S01]  /*15eb0*/  HMMA.16816.F32.BF16 R40, R60, R66, R40 ;  /* 0x000000423c28723c */ /* 0x000fe20000041828 */
[----:B------:R-:W1:Y:S01]  /*15ec0*/  LDSM.16.MT88.4 R60, [R144+0xc400] ;  /* 0x00c40000903c783b */ /* 0x000e620000004200 */
[----:B------:R-:W-:Y:S02]  /*15ed0*/  F2FP.BF16.F32.PACK_AB R64, R177, R166 ;  /* 0x000000a6b140723e */ /* 0x000fe400000010ff */
[----:B------:R-:W-:-:S03]  /*15ee0*/  F2FP.BF16.F32.PACK_AB R65, R167, R168 ;  /* 0x000000a8a741723e */ /* 0x000fc600000010ff */
[----:B------:R-:W-:Y:S02]  /*15ef0*/  F2FP.BF16.F32.PACK_AB R66, R171, R164 ;  /* 0x000000a4ab42723e */ /* 0x000fe400000010ff */
[----:B------:R-:W-:-:S07]  /*15f00*/  F2FP.BF16.F32.PACK_AB R67, R170, R165 ;  /* 0x000000a5aa43723e */ /* 0x000fce00000010ff */
[C---:B------:R-:W-:Y:S06]  /*15f10*/  HMMA.16816.F32.BF16 R12, R64.reuse, R52, R12 ;  /* 0x00000034400c723c */ /* 0x040fec000004180c */
[C---:B------:R-:W-:Y:S01]  /*15f20*/  HMMA.16816.F32.BF16 R8, R64.reuse, R54, R8 ;  /* 0x000000364008723c */ /* 0x040fe20000041808 */
[----:B------:R-:W2:Y:S05]  /*15f30*/  LDSM.16.MT88.4 R52, [R116+0xc400] ;  /* 0x00c400007434783b */ /* 0x000eaa0000004200 */
[C---:B-----5:R-:W-:Y:S06]  /*15f40*/  HMMA.16816.F32.BF16 R16, R64.reuse, R56, R16 ;  /* 0x000000384010723c */ /* 0x060fec0000041810 */
        /* <DEDUP_REMOVED lines=21> */
[C---:B-1----:R-:W-:Y:S01]  /*160a0*/  HMMA.16816.F32.BF16 R28, R68.reuse, R60, R28 ;  /* 0x0000003c441c723c */ /* 0x042fe2000004181c */
[----:B------:R-:W-:Y:S05]  /*160b0*/  MUFU.EX2 R61, R124 ;  /* 0x0000007c003d7308 */ /* 0x000fea0000000800 */
[----:B------:R-:W-:Y:S01]  /*160c0*/  HMMA.16816.F32.BF16 R24, R68, R62, R24 ;  /* 0x0000003e4418723c */ /* 0x000fe20000041818 */
[----:B------:R-:W-:-:S05]  /*160d0*/  FFMA.FTZ R60, R119, UR12, -R128 ;  /* 0x0000000c773c7c23 */ /* 0x000fca0008010880 */
[C---:B----4-:R-:W-:Y:S01]  /*160e0*/  HMMA.16816.F32.BF16 R36, R68.reuse, R64, R36 ;  /* 0x000000404424723c */ /* 0x050fe20000041824 */
[--C-:B------:R-:W-:Y:S01]  /*160f0*/  FFMA.FTZ R63, R117, UR12, -R128.reuse ;  /* 0x0000000c753f7c23 */ /* 0x100fe20008010880 */
[----:B------:R-:W-:Y:S01]  /*16100*/  FFMA.FTZ R62, R123, UR12, -R128 ;  /* 0x0000000c7b3e7c23 */ /* 0x000fe20008010880 */
[----:B------:R-:W-:Y:S03]  /*16110*/  MUFU.EX2 R60, R60 ;  /* 0x0000003c003c7308 */ /* 0x000fe60000000800 */
[C---:B------:R-:W-:Y:S05]  /*16120*/  HMMA.16816.F32.BF16 R32, R68.reuse, R66, R32 ;  /* 0x000000424420723c */ /* 0x040fea0000041820 */
[----:B------:R-:W1:Y:S01]  /*16130*/  MUFU.EX2 R63, R63 ;  /* 0x0000003f003f7308 */ /* 0x000e620000000800 */
[C---:B--2---:R-:W-:Y:S06]  /*16140*/  HMMA.16816.F32.BF16 R44, R68.reuse, R52, R44 ;  /* 0x00000034442c723c */ /* 0x044fec000004182c */
[C---:B------:R-:W-:Y:S01]  /*16150*/  HMMA.16816.F32.BF16 R40, R68.reuse, R54, R40 ;  /* 0x000000364428723c */ /* 0x040fe20000041828 */
[----:B------:R-:W2:Y:S05]  /*16160*/  MUFU.EX2 R62, R62 ;  /* 0x0000003e003e7308 */ /* 0x000eaa0000000800 */
[C---:B---3--:R-:W-:Y:S06]  /*16170*/  HMMA.16816.F32.BF16 R52, R68.reuse, R56, R48 ;  /* 0x000000384434723c */ /* 0x048fec0000041830 */
[----:B------:R-:W-:Y:S01]  /*16180*/  HMMA.16816.F32.BF16 R4, R68, R58, R4 ;  /* 0x0000003a4404723c */ /* 0x000fe20000041804 */
[----:B------:R-:W-:Y:S01]  /*16190*/  F2FP.BF16.F32.PACK_AB R48, R0, R121 ;  /* 0x000000790030723e */ /* 0x000fe200000010ff */
[----:B------:R-:W3:Y:S01]  /*161a0*/  LDSM.16.MT88.4 R68, [R116+0xec00] ;  /* 0x00ec00007444783b */ /* 0x000ee20000004200 */
[----:B-1----:R-:W-:-:S02]  /*161b0*/  F2FP.BF16.F32.PACK_AB R49, R63, R60 ;  /* 0x0000003c3f31723e */ /* 0x002fc400000010ff */
[----:B------:R-:W-:Y:S02]  /*161c0*/  F2FP.BF16.F32.PACK_AB R50, R61, R122 ;  /* 0x0000007a3d32723e */ /* 0x000fe400000010ff */
[----:B--2---:R-:W-:-:S07]  /*161d0*/  F2FP.BF16.F32.PACK_AB R51, R3, R62 ;  /* 0x0000003e0333723e */ /* 0x004fce00000010ff */
[C---:B------:R-:W-:Y:S06]  /*161e0*/  HMMA.16816.F32.BF16 R112, R48.reuse, R108, R12 ;  /* 0x0000006c3070723c */ /* 0x040fec000004180c */
[C---:B------:R-:W-:Y:S01]  /*161f0*/  HMMA.16816.F32.BF16 R108, R48.reuse, R110, R8 ;  /* 0x0000006e306c723c */ /* 0x040fe20000041808 */
[----:B------:R-:W-:Y:S01]  /*16200*/  FADD.FTZ R13, R73, R74 ;  /* 0x0000004a490d7221 */ /* 0x000fe20000010000 */
[----:B------:R-:W1:Y:S03]  /*16210*/  LDSM.16.MT88.4 R8, [R116+0xcc00] ;  /* 0x00cc00007408783b */ /* 0x000e660000004200 */
[----:B------:R-:W-:Y:S01]  /*16220*/  FADD.FTZ R13, R72, R13 ;  /* 0x0000000d480d7221 */ /* 0x000fe20000010000 */
[----:B------:R-:W-:Y:S03]  /*16230*/  HMMA.16816.F32.BF16 R104, R48, R100, R16 ;  /* 0x000000643068723c */ /* 0x000fe60000041810 */
[----:B------:R-:W-:-:S03]  /*16240*/  FADD.FTZ R2, R82, R13 ;  /* 0x0000000d52027221 */ /* 0x000fc60000010000 */
[----:B------:R-:W-:Y:S01]  /*16250*/  HMMA.16816.F32.BF16 R100, R48, R102, R20 ;  /* 0x000000663064723c */ /* 0x000fe20000041814 */
[----:B------:R-:W-:-:S04]  /*16260*/  FADD.FTZ R2, R83, R2 ;  /* 0x0000000253027221 */ /* 0x000fc80000010000 */
[----:B------:R-:W-:Y:S01]  /*16270*/  FADD.FTZ R13, R87, R2 ;  /* 0x00000002570d7221 */ /* 0x000fe20000010000 */
[----:B------:R-:W-:Y:S02]  /*16280*/  FADD.FTZ R2, R81, R78 ;  /* 0x0000004e51027221 */ /* 0x000fe40000010000 */
[----:B------:R-:W2:Y:S01]  /*16290*/  LDSM.16.MT88.4 R76, [R144+0xec00] ;  /* 0x00ec0000904c783b */ /* 0x000ea20000004200 */
[----:B------:R-:W-:Y:S01]  /*162a0*/  FADD.FTZ R13, R84, R13 ;  /* 0x0000000d540d7221 */ /* 0x000fe20000010000 */
[----:B------:R-:W-:Y:S01]  /*162b0*/  FADD.FTZ R91, R91, R2 ;  /* 0x000000025b5b7221 */ /* 0x000fe20000010000 */
[----:B---3--:R-:W-:Y:S02]  /*162c0*/  HMMA.16816.F32.BF16 R72, R48, R68, R52 ;  /* 0x000000443048723c */ /* 0x008fe40000041834 */
        /* <DEDUP_REMOVED lines=13> */
[----:B-1----:R-:W-:Y:S01]  /*163a0*/  HMMA.16816.F32.BF16 R88, R48, R8, R36 ;  /* 0x000000083058723c */ /* 0x002fe20000041824 */
[----:B------:R-:W-:-:S04]  /*163b0*/  FADD.FTZ R176, R176, R181 ;  /* 0x000000b5b0b07221 */ /* 0x000fc80000010000 */
[----:B------:R-:W-:Y:S01]  /*163c0*/  FADD.FTZ R183, R183, R176 ;  /* 0x000000b0b7b77221 */ /* 0x000fe20000010000 */
[C---:B------:R-:W-:Y:S01]  /*163d0*/  HMMA.16816.F32.BF16 R84, R48.reuse, R10, R32 ;  /* 0x0000000a3054723c */ /* 0x040fe20000041820 */
[----:B------:R-:W-:Y:S02]  /*163e0*/  FADD.FTZ R9, R173, R2 ;  /* 0x00000002ad097221 */ /* 0x000fe40000010000 */
[----:B------:R-:W-:Y:S02]  /*163f0*/  FADD.FTZ R166, R166, R183 ;  /* 0x000000b7a6a67221 */ /* 0x000fe40000010000 */
[----:B------:R-:W-:Y:S01]  /*16400*/  FADD.FTZ R9, R178, R9 ;  /* 0x00000009b2097221 */ /* 0x000fe20000010000 */
[----:B------:R-:W-:Y:S01]  /*16410*/  HMMA.16816.F32.BF16 R68, R48, R70, R4 ;  /* 0x000000463044723c */ /* 0x000fe20000041804 */
[----:B------:R-:W-:Y:S02]  /*16420*/  FADD.FTZ R177, R177, R166 ;  /* 0x000000a6b1b17221 */ /* 0x000fe40000010000 */
        /* <DEDUP_REMOVED lines=11> */
[----:B------:R-:W-:Y:S02]  /*164e0*/  FADD.FTZ R138, R138, R155 ;  /* 0x0000009b8a8a7221 */ /* 0x000fe40000010000 */
[----:B------:R-:W-:-:S04]  /*164f0*/  FADD.FTZ R2, R141, R2 ;  /* 0x000000028d027221 */ /* 0x000fc80000010000 */
        /* <DEDUP_REMOVED lines=12> */
[----:B------:R-:W-:-:S07]  /*165c0*/  FADD.FTZ R162, R3, R62 ;  /* 0x0000003e03a27221 */ /* 0x000fce0000010000 */
.L_x_2286:
[----:B------:R-:W-:-:S13]  /*165d0*/  ISETP.GE.AND P0, PT, R158, 0x1, PT ;  /* 0x000000019e00780c */ /* 0x000fda0003f06270 */
[----:B------:R-:W-:Y:S05]  /*165e0*/  @!P0 BRA `(.L_x_2292) ;  /* 0x0000003c006c8947 */ /* 0x000fea0003800000 */
[----:B------:R-:W-:Y:S01]  /*165f0*/  ULDC UR9, c[0x0][0x250] ;  /* 0x0000940000097ab9 */ /* 0x000fe20000000800 */
[----:B------:R-:W-:Y:S01]  /*16600*/  ULDC.64 UR4, c[0x0][0x250] ;  /* 0x0000940000047ab9 */ /* 0x000fe20000000a00 */
[----:B------:R-:W-:Y:S01]  /*16610*/  ULEA UR9, -UR9, URZ, 0x7 ;  /* 0x0000003f09097291 */ /* 0x000fe2000f8e393f */
[----:B------:R-:W-:Y:S01]  /*16620*/  IMAD.MOV.U32 R117, RZ, RZ, R0 ;  /* 0x000000ffff757224 */ /* 0x000fe200078e0000 */
[----:B------:R-:W-:Y:S01]  /*16630*/  USHF.L.U64.HI UR14, UR4, 0x6, UR5 ;  /* 0x00000006040e7899 */ /* 0x000fe20008010205 */
[----:B------:R-:W-:Y:S01]  /*16640*/  IMAD.MOV.U32 R119, RZ, RZ, R2 ;  /* 0x000000ffff777224 */ /* 0x000fe200078e0002 */
[----:B------:R-:W-:Y:S02]  /*16650*/  USHF.L.U32 UR13, UR4, 0x6, URZ ;  /* 0x00000006040d7899 */ /* 0x000fe4000800063f */
[----:B------:R-:W-:Y:S01]  /*16660*/  USHF.R.S32.HI UR4, URZ, 0x1f, UR9 ;  /* 0x0000001f3f047899 */ /* 0x000fe20008011409 */
[----:B------:R-:W-:Y:S01]  /*16670*/  MOV R161, UR9 ;  /* 0x0000000900a17c02 */ /* 0x000fe20008000f00 */
[----:B------:R-:W-:Y:S01]  /*16680*/  ULDC UR11, c[0x0][0x248] ;  /* 0x00009200000b7ab9 */ /* 0x000fe20000000800 */
[----:B------:R-:W-:Y:S01]  /*16690*/  ULDC UR8, c[0x0][0x24c] ;  /* 0x0000930000087ab9 */ /* 0x000fe20000000800 */
[----:B------:R-:W-:-:S02]  /*166a0*/  USHF.L.U32 UR5, UR11, 0x6, URZ ;  /* 0x000000060b057899 */ /* 0x000fc4000800063f */
[----:B------:R-:W-:Y:S01]  /*166b0*/  MOV R160, UR4 ;  /* 0x0000000400a07c02 */ /* 0x000fe20008000f00 */
[----:B------:R-:W-:Y:S01]  /*166c0*/  USHF.L.U64.HI UR8, UR11, 0x6, UR8 ;  /* 0x000000060b087899 */ /* 0x000fe20008010208 */
[----:B------:R-:W-:Y:S01]  /*166d0*/  ULDC UR12, c[0x0][0x39c] ;  /* 0x0000e700000c7ab9 */ /* 0x000fe20000000800 */
[----:B------:R-:W-:-:S10]  /*166e0*/  ULDC UR4, c[0x0][0x2ec] ;  /* 0x0000bb0000047ab9 */ /* 0x000fd40000000800 */
.L_x_2296:
        /* <DEDUP_REMOVED lines=66> */
.L_x_2293:
        /* <DEDUP_REMOVED lines=25> */
[----:B------:R-:W1:Y:S06]  /*16ca0*/  LDSM.16.M88.4 R8, [R146+0x3000] ;  /* 0x003000009208783b */ /* 0x000e6c0000000200 */
[----:B------:R-:W3:Y:S06]  /*16cb0*/  LDSM.16.M88.4 R16, [R146+0x3400] ;  /* 0x003400009210783b */ /* 0x000eec0000000200 */
[----:B------:R-:W4:Y:S06]  /*16cc0*/  LDSM.16.M88.4 R24, [R146+0x3800] ;  /* 0x003800009218783b */ /* 0x000f2c0000000200 */
[----:B------:R-:W5:Y:S06]  /*16cd0*/  LDSM.16.M88.4 R32, [R146+0x3c00] ;  /* 0x003c00009220783b */ /* 0x000f6c0000000200 */
[----:B------:R-:W0:Y:S06]  /*16ce0*/  LDGDEPBAR ;  /* 0x00000000000079af */ /* 0x000e2c0000000000 */
[----:B------:R-:W2:Y:S06]  /*16cf0*/  LDSM.16.M88.4 R40, [R146+0x4000] ;  /* 0x004000009228783b */ /* 0x000eac0000000200 */
[----:B------:R-:W2:Y:S01]  /*16d00*/  LDSM.16.M88.4 R48, [R146+0x4400] ;  /* 0x004400009230783b */ /* 0x000ea20000000200 */
[C---:B-1----:R-:W-:Y:S05]  /*16d10*/  HMMA.16816.F32.BF16 R4, R64.reuse, R8, RZ ;  /* 0x000000084004723c */ /* 0x042fea00000418ff */
[----:B------:R-:W1:Y:S01]  /*16d20*/  LDSM.16.M88.4 R56, [R146+0x4800] ;  /* 0x004800009238783b */ /* 0x000e620000000200 */
[C---:B------:R-:W-:Y:S05]  /*16d30*/  HMMA.16816.F32.BF16 R8, R64.reuse, R10, RZ ;  /* 0x0000000a4008723c */ /* 0x040fea00000418ff */
[----:B------:R-:W1:Y:S01]  /*16d40*/  LDSM.16.M88.4 R120, [R146+0x4c00] ;  /* 0x004c00009278783b */ /* 0x000e620000000200 */
        /* <DEDUP_REMOVED lines=8> */
[C---:B-----5:R-:W-:Y:S05]  /*16dd0*/  HMMA.16816.F32.BF16 R28, R64.reuse, R32, RZ ;  /* 0x00000020401c723c */ /* 0x060fea00000418ff */
[----:B------:R-:W-:Y:S01]  /*16de0*/  LDSM.16.M88.4 R140, [R118+0x4000] ;  /* 0x00400000768c783b */ /* 0x000fe20000000200 */
[C---:B------:R-:W-:Y:S06]  /*16df0*/  HMMA.16816.F32.BF16 R32, R64.reuse, R34, RZ ;  /* 0x000000224020723c */ /* 0x040fec00000418ff */
[C---:B--2---:R-:W-:Y:S06]  /*16e00*/  HMMA.16816.F32.BF16 R36, R64.reuse, R40, RZ ;  /* 0x000000284024723c */ /* 0x044fec00000418ff */
        /* <DEDUP_REMOVED lines=19> */
[----:B------:R-:W-:Y:S05]  /*16f40*/  LDSM.16.M88.4 R136, [R147+0x1000] ;  /* 0x001000009388783b */ /* 0x000fea0000000200 */
[C---:B------:R-:W-:Y:S06]  /*16f50*/  HMMA.16816.F32.BF16 R36, R124.reuse, R140, R36 ;  /* 0x0000008c7c24723c */ /* 0x040fec0000041824 */
        /* <DEDUP_REMOVED lines=8> */
[C---:B---3--:R-:W-:Y:S06]  /*16fe0*/  HMMA.16816.F32.BF16 R60, R124.reuse, R132, R60 ;  /* 0x000000847c3c723c */ /* 0x048fec000004183c */
[----:B------:R-:W-:Y:S01]  /*16ff0*/  HMMA.16816.F32.BF16 R64, R124, R134, R64 ;  /* 0x000000867c40723c */ /* 0x000fe20000041840 */
[----:B------:R-:W3:Y:S05]  /*17000*/  LDSM.16.M88.4 R124, [R146+0x5c00] ;  /* 0x005c0000927c783b */ /* 0x000eea0000000200 */
[C---:B----4-:R-:W-:Y:S01]  /*17010*/  HMMA.16816.F32.BF16 R4, R136.reuse, R140, R4 ;  /* 0x0000008c8804723c */ /* 0x050fe20000041804 */
[----:B------:R-:W4:Y:S05]  /*17020*/  LDSM.16.M88.4 R132, [R146+0x6000] ;  /* 0x006000009284783b */ /* 0x000f2a0000000200 */
        /* <DEDUP_REMOVED lines=17> */
[C---:B--2---:R-:W-:Y:S06]  /*17140*/  HMMA.16816.F32.BF16 R52, R136.reuse, R128, R52 ;  /* 0x000000808834723c */ /* 0x044fec0000041834 */
[C---:B------:R-:W-:Y:S01]  /*17150*/  HMMA.16816.F32.BF16 R56, R136.reuse, R130, R56 ;  /* 0x000000828838723c */ /* 0x040fe20000041838 */
[----:B------:R-:W2:Y:S05]  /*17160*/  LDSM.16.M88.4 R128, [R118+0x5800] ;  /* 0x005800007680783b */ /* 0x000eaa0000000200 */
[C---:B-1----:R-:W-:Y:S06]  /*17170*/  HMMA.16816.F32.BF16 R60, R136.reuse, R120, R60 ;  /* 0x00000078883c723c */ /* 0x042fec000004183c */
[----:B------:R-:W-:Y:S01]  /*17180*/  HMMA.16816.F32.BF16 R64, R136, R122, R64 ;  /* 0x0000007a8840723c */ /* 0x000fe20000041840 */
[----:B------:R-:W1:Y:S05]  /*17190*/  LDSM.16.M88.4 R120, [R118+0x5c00] ;  /* 0x005c00007678783b */ /* 0x000e6a0000000200 */
[C---:B---3--:R-:W-:Y:S01]  /*171a0*/  HMMA.16816.F32.BF16 R4, R124.reuse, R132, R4 ;  /* 0x000000847c04723c */ /* 0x048fe20000041804 */
[----:B------:R-:W-:Y:S05]  /*171b0*/  LDSM.16.M88.4 R136, [R118+0x6400] ;  /* 0x006400007688783b */ /* 0x000fea0000000200 */
[C---:B------:R-:W-:Y:S01]  /*171c0*/  HMMA.16816.F32.BF16 R8, R124.reuse, R134, R8 ;  /* 0x000000867c08723c */ /* 0x040fe20000041808 */
[----:B------:R-:W3:Y:S05]  /*171d0*/  LDSM.16.M88.4 R132, [R118+0x6000] ;  /* 0x006000007684783b */ /* 0x000eea0000000200 */
        /* <DEDUP_REMOVED lines=12> */
[C---:B------:R-:W-:Y:S06]  /*172a0*/  HMMA.16816.F32.BF16 R44, R124.reuse, R136, R44 ;  /* 0x000000887c2c723c */ /* 0x040fec000004182c */
[C---:B------:R-:W-:Y:S01]  /*172b0*/  HMMA.16816.F32.BF16 R48, R124.reuse, R138, R48 ;  /* 0x0000008a7c30723c */ /* 0x040fe20000041830 */
[----:B------:R-:W3:Y:S05]  /*172c0*/  LDSM.16.M88.4 R136, [R146+0x7400] ;  /* 0x007400009288783b */ /* 0x000eea0000000200 */
[C---:B----4-:R-:W-:Y:S06]  /*172d0*/  HMMA.16816.F32.BF16 R52, R124.reuse, R140, R52 ;  /* 0x0000008c7c34723c */ /* 0x050fec0000041834 */
[C---:B------:R-:W-:Y:S01]  /*172e0*/  HMMA.16816.F32.BF16 R56, R124.reuse, R142, R56 ;  /* 0x0000008e7c38723c */ /* 0x040fe20000041838 */
[----:B------:R-:W4:Y:S05]  /*172f0*/  LDSM.16.M88.4 R140, [R146+0x7800] ;  /* 0x00780000928c783b */ /* 0x000f2a0000000200 */
[C---:B--2---:R-:W-:Y:S06]  /*17300*/  HMMA.16816.F32.BF16 R60, R124.reuse, R128, R60 ;  /* 0x000000807c3c723c */ /* 0x044fec000004183c */
[----:B------:R-:W-:Y:S01]  /*17310*/  HMMA.16816.F32.BF16 R64, R124, R130, R64 ;  /* 0x000000827c40723c */ /* 0x000fe20000041840 */
[----:B------:R-:W2:Y:S05]  /*17320*/  LDSM.16.M88.4 R124, [R146+0x7c00] ;  /* 0x007c0000927c783b */ /* 0x000eaa0000000200 */
[C---:B-1----:R-:W-:Y:S01]  /*17330*/  HMMA.16816.F32.BF16 R4, R120.reuse, R132, R4 ;  /* 0x000000847804723c */ /* 0x042fe20000041804 */
[----:B------:R-:W1:Y:S05]  /*17340*/  LDSM.16.M88.4 R128, [R146+0x8000] ;  /* 0x008000009280783b */ /* 0x000e6a0000000200 */
        /* <DEDUP_REMOVED lines=14> */
[C---:B--2---:R-:W-:Y:S06]  /*17430*/  HMMA.16816.F32.BF16 R44, R120.reuse, R124, R44 ;  /* 0x0000007c782c723c */ /* 0x044fec000004182c */
[C---:B------:R-:W-:Y:S06]  /*17440*/  HMMA.16816.F32.BF16 R48, R120.reuse, R126, R48 ;  /* 0x0000007e7830723c */ /* 0x040fec0000041830 */
        /* <DEDUP_REMOVED lines=11> */
[----:B------:R-:W-:Y:S02]  /*17500*/  FMUL.FTZ R127, R7, UR12 ;  /* 0x0000000c077f7c20 */ /* 0x000fe40008410000 */
[----:B------:R-:W1:Y:S01]  /*17510*/  LDSM.16.M88.4 R4, [R118+0x7800] ;  /* 0x007800007604783b */ /* 0x000e620000000200 */
[----:B------:R-:W3:Y:S01]  /*17520*/  MUFU.TANH R186, R186 ;  /* 0x000000ba00ba7308 */ /* 0x000ee20000002400 */
[----:B------:R-:W-:Y:S01]  /*17530*/  FMUL.FTZ R8, R8, UR12 ;  /* 0x0000000c08087c20 */ /* 0x000fe20008410000 */
[----:B------:R-:W-:Y:S01]  /*17540*/  FMUL.FTZ R9, R9, UR12 ;  /* 0x0000000c09097c20 */ /* 0x000fe20008410000 */
[----:B------:R-:W-:Y:S01]  /*17550*/  FMUL.FTZ R10, R10, UR12 ;  /* 0x0000000c0a0a7c20 */ /* 0x000fe20008410000 */
[----:B------:R-:W-:Y:S01]  /*17560*/  FMUL.FTZ R11, R11, UR12 ;  /* 0x0000000c0b0b7c20 */ /* 0x000fe20008410000 */
[C---:B--2---:R-:W-:Y:S05]  /*17570*/  HMMA.16816.F32.BF16 R12, R128.reuse, R120, R12 ;  /* 0x00000078800c723c */ /* 0x044fea000004180c */
[----:B------:R-:W2:Y:S01]  /*17580*/  MUFU.TANH R135, R8 ;  /* 0x0000000800877308 */ /* 0x000ea20000002400 */
[C---:B------:R-:W-:Y:S09]  /*17590*/  HMMA.16816.F32.BF16 R16, R128.reuse, R122, R16 ;  /* 0x0000007a8010723c */ /* 0x040ff20000041810 */
[----:B------:R-:W4:Y:S10]  /*175a0*/  MUFU.TANH R133, R9 ;  /* 0x0000000900857308 */ /* 0x000f340000002400 */
[----:B------:R-:W2:Y:S01]  /*175b0*/  MUFU.TANH R252, R10 ;  /* 0x0000000a00fc7308 */ /* 0x000ea20000002400 */
[----:B------:R-:W-:Y:S01]  /*175c0*/  FMUL.FTZ R12, R12, UR12 ;  /* 0x0000000c0c0c7c20 */ /* 0x000fe20008410000 */
[----:B------:R-:W-:Y:S01]  /*175d0*/  FMUL.FTZ R13, R13, UR12 ;  /* 0x0000000c0d0d7c20 */ /* 0x000fe20008410000 */
[----:B------:R-:W-:Y:S07]  /*175e0*/  FMUL.FTZ R14, R14, UR12 ;  /* 0x0000000c0e0e7c20 */ /* 0x000fee0008410000 */
[----:B------:R5:W2:Y:S01]  /*175f0*/  MUFU.TANH R137, R11 ;  /* 0x0000000b00897308 */ /* 0x000aa20000002400 */
[----:B------:R-:W-:Y:S01]  /*17600*/  FMUL.FTZ R15, R15, UR12 ;  /* 0x0000000c0f0f7c20 */ /* 0x000fe20008410000 */
[----:B------:R-:W-:Y:S01]  /*17610*/  FMUL.FTZ R16, R16, UR12 ;  /* 0x0000000c10107c20 */ /* 0x000fe20008410000 */
[----:B------:R-:W-:Y:S01]  /*17620*/  FMUL.FTZ R17, R17, UR12 ;  /* 0x0000000c11117c20 */ /* 0x000fe20008410000 */
[----:B------:R-:W-:Y:S01]  /*17630*/  FMUL.FTZ R18, R18, UR12 ;  /* 0x0000000c12127c20 */ /* 0x000fe20008410000 */
[----:B------:R-:W-:Y:S01]  /*17640*/  FMUL.FTZ R19, R19, UR12 ;  /* 0x0000000c13137c20 */ /* 0x000fe20008410000 */
[C---:B-1----:R-:W-:Y:S04]  /*17650*/  HMMA.16816.F32.BF16 R20, R128.reuse, R4, R20 ;  /* 0x000000048014723c */ /* 0x042fe80000041814 */
[----:B------:R-:W1:Y:S02]  /*17660*/  MUFU.TANH R140, R140 ;  /* 0x0000008c008c7308 */ /* 0x000e640000002400 */
[C---:B------:R-:W-:Y:S01]  /*17670*/  HMMA.16816.F32.BF16 R24, R128.reuse, R6, R24 ;  /* 0x000000068018723c */ /* 0x040fe20000041818 */
[----:B------:R-:W-:Y:S07]  /*17680*/  LDSM.16.M88.4 R4, [R118+0x8000] ;  /* 0x008000007604783b */ /* 0x000fee0000000200 */
[----:B------:R-:W1:Y:S01]  /*17690*/  MUFU.TANH R126, R126 ;  /* 0x0000007e007e7308 */ /* 0x000e620000002400 */
[----:B-----5:R-:W5:Y:S09]  /*176a0*/  LDSM.16.M88.4 R8, [R118+0x7c00] ;  /* 0x007c00007608783b */ /* 0x020f720000000200 */
[----:B------:R-:W1:Y:S01]  /*176b0*/  MUFU.TANH R127, R127 ;  /* 0x0000007f007f7308 */ /* 0x000e620000002400 */
[----:B------:R-:W-:Y:S09]  /*176c0*/  FMUL.FTZ R20, R20, UR12 ;  /* 0x0000000c14147c20 */ /* 0x000ff20008410000 */
        /* <DEDUP_REMOVED lines=8> */
[----:B------:R-:W-:Y:S09]  /*17750*/  FMUL.FTZ R27, R27, UR12 ;  /* 0x0000000c1b1b7c20 */ /* 0x000ff20008410000 */
[----:B------:R-:W1:Y:S10]  /*17760*/  MUFU.TANH R244, R14 ;  /* 0x0000000e00f47308 */ /* 0x000e740000002400 */
[----:B------:R-:W1:Y:S01]  /*17770*/  MUFU.TANH R246, R15 ;  /* 0x0000000f00f67308 */ /* 0x000e620000002400 */
[C---:B-----5:R-:W-:Y:S09]  /*17780*/  HMMA.16816.F32.BF16 R28, R128.reuse, R8, R28 ;  /* 0x00000008801c723c */ /* 0x060ff2000004181c */
[----:B------:R-:W1:Y:S01]  /*17790*/  MUFU.TANH R242, R16 ;  /* 0x0000001000f27308 */ /* 0x000e620000002400 */
[C---:B------:R-:W-:Y:S01]  /*177a0*/  HMMA.16816.F32.BF16 R32, R128.reuse, R10, R32 ;  /* 0x0000000a8020723c */ /* 0x040fe20000041820 */
[----:B------:R-:W5:Y:S08]  /*177b0*/  LDSM.16.M88.4 R8, [R118+0x8400] ;  /* 0x008400007608783b */ /* 0x000f700000000200 */
[----:B------:R-:W1:Y:S01]  /*177c0*/  MUFU.TANH R238, R17 ;  /* 0x0000001100ee7308 */ /* 0x000e620000002400 */
[C---:B------:R-:W-:Y:S06]  /*177d0*/  HMMA.16816.F32.BF16 R36, R128.reuse, R4, R36 ;  /* 0x000000048024723c */ /* 0x040fec0000041824 */
[C---:B------:R-:W-:Y:S03]  /*177e0*/  HMMA.16816.F32.BF16 R40, R128.reuse, R6, R40 ;  /* 0x000000068028723c */ /* 0x040fe60000041828 */
[----:B------:R-:W1:Y:S01]  /*177f0*/  MUFU.TANH R240, R18 ;  /* 0x0000001200f07308 */ /* 0x000e620000002400 */
[----:B------:R-:W3:Y:S01]  /*17800*/  LDSM.16.M88.4 R4, [R118+0x8800] ;  /* 0x008800007604783b */ /* 0x000ee20000000200 */
        /* <DEDUP_REMOVED lines=18> */
[C---:B-----5:R-:W-:Y:S03]  /*17930*/  HMMA.16816.F32.BF16 R44, R128.reuse, R8, R44 ;  /* 0x00000008802c723c */ /* 0x060fe6000004182c */
[----:B------:R-:W-:Y:S04]  /*17940*/  FMUL.FTZ R43, R43, UR12 ;  /* 0x0000000c2b2b7c20 */ /* 0x000fe80008410000 */
[----:B------:R-:W1:Y:S01]  /*17950*/  MUFU.TANH R230, R22 ;  /* 0x0000001600e67308 */ /* 0x000e620000002400 */
[C---:B------:R-:W-:Y:S01]  /*17960*/  HMMA.16816.F32.BF16 R48, R128.reuse, R10, R48 ;  /* 0x0000000a8030723c */ /* 0x040fe20000041830 */
[----:B------:R-:W5:Y:S01]  /*17970*/  LDSM.16.M88.4 R8, [R118+0x8c00] ;  /* 0x008c00007608783b */ /* 0x000f620000000200 */
[----:B------:R-:W-:Y:S07]  /*17980*/  DEPBAR.LE SB0, 0x0 ;  /* 0x000080000000791a */ /* 0x000fee0000000000 */
[----:B------:R-:W1:Y:S01]  /*17990*/  MUFU.TANH R226, R23 ;  /* 0x0000001700e27308 */ /* 0x000e620000002400 */
[----:B------:R-:W-:Y:S01]  /*179a0*/  BAR.SYNC.DEFER_BLOCKING 0x0 ;  /* 0x0000000000007b1d */ /* 0x000fe20000010000 */
[C---:B---3--:R-:W-:Y:S08]  /*179b0*/  HMMA.16816.F32.BF16 R52, R128.reuse, R4, R52 ;  /* 0x000000048034723c */ /* 0x048ff00000041834 */
[----:B------:R-:W3:Y:S01]  /*179c0*/  MUFU.TANH R228, R24 ;  /* 0x0000001800e47308 */ /* 0x000ee20000002400 */
        /* <DEDUP_REMOVED lines=15> */
[----:B------:R4:W1:Y:S01]  /*17ac0*/  MUFU.TANH R168, R52 ;  /* 0x0000003400a87308 */ /* 0x0008620000002400 */
[----:B------:R-:W-:Y:S01]  /*17ad0*/  FMUL.FTZ R56, R56, UR12 ;  /* 0x0000000c38387c20 */ /* 0x000fe20008410000 */
[C---:B-----5:R-:W-:Y:S03]  /*17ae0*/  HMMA.16816.F32.BF16 R60, R128.reuse, R8, R60 ;  /* 0x00000008803c723c */ /* 0x060fe6000004183c */
[----:B------:R-:W-:Y:S01]  /*17af0*/  FMUL.FTZ R57, R57, UR12 ;  /* 0x0000000c39397c20 */ /* 0x000fe20008410000 */
[----:B------:R-:W-:Y:S01]  /*17b00*/  FMUL.FTZ R58, R58, UR12 ;  /* 0x0000000c3a3a7c20 */ /* 0x000fe20008410000 */
[----:B------:R-:W-:Y:S03]  /*17b10*/  FMUL.FTZ R59, R59, UR12 ;  /* 0x0000000c3b3b7c20 */ /* 0x000fe60008410000 */
[----:B------:R1:W1:Y:S01]  /*17b20*/  MUFU.TANH R220, R27 ;  /* 0x0000001b00dc7308 */ /* 0x0002620000002400 */
[----:B------:R-:W-:Y:S09]  /*17b30*/  HMMA.16816.F32.BF16 R64, R128, R10, R64 ;  /* 0x0000000a8040723c */ /* 0x000ff20000041840 */
[----:B------:R1:W1:Y:S10]  /*17b40*/  MUFU.TANH R218, R28 ;  /* 0x0000001c00da7308 */ /* 0x0002740000002400 */
[----:B------:R1:W1:Y:S01]  /*17b50*/  MUFU.TANH R216, R29 ;  /* 0x0000001d00d87308 */ /* 0x0002620000002400 */
[----:B------:R-:W-:Y:S01]  /*17b60*/  FMUL.FTZ R60, R60, UR12 ;  /* 0x0000000c3c3c7c20 */ /* 0x000fe20008410000 */
[----:B------:R-:W-:Y:S01]  /*17b70*/  FMUL.FTZ R61, R61, UR12 ;  /* 0x0000000c3d3d7c20 */ /* 0x000fe20008410000 */
[----:B------:R-:W-:Y:S01]  /*17b80*/  FMUL.FTZ R62, R62, UR12 ;  /* 0x0000000c3e3e7c20 */ /* 0x000fe20008410000 */
[----:B------:R-:W-:Y:S06]  /*17b90*/  FMUL.FTZ R63, R63, UR12 ;  /* 0x0000000c3f3f7c20 */ /* 0x000fec0008410000 */
[----:B------:R1:W1:Y:S01]  /*17ba0*/  MUFU.TANH R214, R30 ;  /* 0x0000001e00d67308 */ /* 0x0002620000002400 */
[----:B----4-:R-:W-:Y:S01]  /*17bb0*/  FMUL.FTZ R52, R66, UR12 ;  /* 0x0000000c42347c20 */ /* 0x010fe20008410000 */
[----:B------:R-:W-:Y:S01]  /*17bc0*/  FMUL.FTZ R3, R67, UR12 ;  /* 0x0000000c43037c20 */ /* 0x000fe20008410000 */
[----:B------:R-:W-:Y:S01]  /*17bd0*/  FMUL.FTZ R64, R64, UR12 ;  /* 0x0000000c40407c20 */ /* 0x000fe20008410000 */
[----:B------:R-:W-:Y:S06]  /*17be0*/  FMUL.FTZ R65, R65, UR12 ;  /* 0x0000000c41417c20 */ /* 0x000fec0008410000 */
        /* <DEDUP_REMOVED lines=54> */
[-C--:B------:R-:W-:Y:S05]  /*17f50*/  LOP3.LUT R9, R9, R0.reuse, RZ, 0x3c, !PT ;  /* 0x0000000009097212 */ /* 0x080fea00078e3cff */
[----:B------:R-:W2:Y:S01]  /*17f60*/  F2I.FTZ.U32.TRUNC.NTZ R13, R12 ;  /* 0x0000000c000d7305 */ /* 0x000ea2000021f000 */
[----:B------:R-:W-:Y:S02]  /*17f70*/  ISETP.GE.AND P0, PT, R9, RZ, PT ;  /* 0x000000ff0900720c */ /* 0x000fe40003f06270 */
[----:B------:R-:W-:Y:S01]  /*17f80*/  LOP3.LUT R9, RZ, R0, RZ, 0x33, !PT ;  /* 0x00000000ff097212 */ /* 0x000fe200078e33ff */
        /* <DEDUP_REMOVED lines=19> */
[----:B------:R-:W2:Y:S07]  /*180c0*/  LDC R2, c[0x0][0x24c] ;  /* 0x00009300ff027b82 */ /* 0x000eae0000000800 */
        /* <DEDUP_REMOVED lines=26> */
.L_x_2295:
        /* <DEDUP_REMOVED lines=25> */
.L_x_2294:
[----:B--2---:R-:W-:Y:S01]  /*18400*/  FMNMX.FTZ R5, R186, R119, !PT ;  /* 0x00000077ba057209 */ /* 0x004fe20007810000 */
[----:B------:R-:W-:Y:S01]  /*18410*/  LDSM.16.MT88.4 R16, [R144+0x9000] ;  /* 0x009000009010783b */ /* 0x000fe20000004200 */
[----:B-1----:R-:W-:Y:S02]  /*18420*/  FMNMX.FTZ R2, R126, R117, !PT ;  /* 0x000000757e027209 */ /* 0x002fe40007810000 */
[----:B------:R-:W-:Y:S02]  /*18430*/  FMNMX.FTZ R0, R140, R5, !PT ;  /* 0x000000058c007209 */ /* 0x000fe40007810000 */
[----:B------:R-:W-:Y:S02]  /*18440*/  FMNMX.FTZ R7, R127, R2, !PT ;  /* 0x000000027f077209 */ /* 0x000fe40007810000 */
[----:B------:R-:W-:Y:S01]  /*18450*/  FMNMX.FTZ R0, R135, R0, !PT ;  /* 0x0000000087007209 */ /* 0x000fe20007810000 */
[----:B------:R-:W-:Y:S03]  /*18460*/  LDSM.16.MT88.4 R24, [R116+0x9000] ;  /* 0x009000007418783b */ /* 0x000fe60000004200 */
        /* <DEDUP_REMOVED lines=83> */
[--C-:B------:R-:W-:Y:S01]  /*189a0*/  FFMA.FTZ R129, R140, UR4, -R125.reuse ;  /* 0x000000048c817c23 */ /* 0x100fe2000801087d */
[----:B------:R-:W-:Y:S01]  /*189b0*/  FMUL.FTZ R53, R4, UR4 ;  /* 0x0000000404357c20 */ /* 0x000fe20008410000 */
[--C-:B------:R-:W-:Y:S01]  /*189c0*/  FFMA.FTZ R140, R135, UR4, -R125.reuse ;  /* 0x00000004878c7c23 */ /* 0x100fe2000801087d */
[----:B------:R-:W-:Y:S01]  /*189d0*/  FFMA.FTZ R123, R133, UR4, -R125 ;  /* 0x00000004857b7c23 */ /* 0x000fe2000801087d */
[--C-:B------:R-:W-:Y:S01]  /*189e0*/  FFMA.FTZ R186, R126, UR4, -R55.reuse ;  /* 0x000000047eba7c23 */ /* 0x100fe20008010837 */
[--C-:B------:R-:W-:Y:S01]  /*189f0*/  FFMA.FTZ R127, R127, UR4, -R55.reuse ;  /* 0x000000047f7f7c23 */ /* 0x100fe20008010837 */
[--C-:B------:R-:W-:Y:S01]  /*18a00*/  FFMA.FTZ R126, R252, UR4, -R55.reuse ;  /* 0x00000004fc7e7c23 */ /* 0x100fe20008010837 */
[--C-:B------:R-:W-:Y:S01]  /*18a10*/  FFMA.FTZ R117, R137, UR4, -R55.reuse ;  /* 0x0000000489757c23 */ /* 0x100fe20008010837 */
[----:B------:R-:W1:Y:S01]  /*18a20*/  MUFU.EX2 R54, R54 ;  /* 0x0000003600367308 */ /* 0x000e620000000800 */
[----:B------:R-:W-:Y:S01]  /*18a30*/  FFMA.FTZ R246, R246, UR4, -R55 ;  /* 0x00000004f6f67c23 */ /* 0x000fe20008010837 */
[----:B------:R-:W-:Y:S01]  /*18a40*/  FFMA.FTZ R250, R250, UR4, -R125 ;  /* 0x00000004fafa7c23 */ /* 0x000fe2000801087d */
[----:B------:R-:W-:Y:S01]  /*18a50*/  FFMA.FTZ R244, R244, UR4, -R55 ;  /* 0x00000004f4f47c23 */ /* 0x000fe20008010837 */
[----:B------:R-:W-:Y:S01]  /*18a60*/  FFMA.FTZ R238, R238, UR4, -R125 ;  /* 0x00000004eeee7c23 */ /* 0x000fe2000801087d */
[----:B------:R-:W-:Y:S01]  /*18a70*/  FFMA.FTZ R240, R240, UR4, -R55 ;  /* 0x00000004f0f07c23 */ /* 0x000fe20008010837 */
[--C-:B------:R-:W-:Y:S01]  /*18a80*/  FFMA.FTZ R133, R208, UR4, -R125.reuse ;  /* 0x00000004d0857c23 */ /* 0x100fe2000801087d */
        /* <DEDUP_REMOVED lines=34> */
[----:B------:R-:W-:Y:S01]  /*18cb0*/  FMUL.FTZ R41, R54, R77 ;  /* 0x0000004d36297220 */ /* 0x000fe20000410000 */
[C---:B------:R-:W-:Y:S01]  /*18cc0*/  FMUL.FTZ R42, R53.reuse, R78 ;  /* 0x0000004e352a7220 */ /* 0x040fe20000410000 */
[C---:B------:R-:W-:Y:S01]  /*18cd0*/  FMUL.FTZ R43, R53.reuse, R79 ;  /* 0x0000004f352b7220 */ /* 0x040fe20000410000 */
[--C-:B------:R-:W-:Y:S01]  /*18ce0*/  FFMA.FTZ R87, R242, UR4, -R125.reuse ;  /* 0x00000004f2577c23 */ /* 0x100fe2000801087d */
[----:B------:R-:W2:Y:S01]  /*18cf0*/  LDSM.16.MT88.4 R76, [R116+0x9400] ;  /* 0x00940000744c783b */ /* 0x000ea20000004200 */
[C---:B------:R-:W-:Y:S01]  /*18d00*/  FMUL.FTZ R48, R54.reuse, R68 ;  /* 0x0000004436307220 */ /* 0x040fe20000410000 */
[----:B------:R-:W-:Y:S03]  /*18d10*/  FMUL.FTZ R49, R54, R69 ;  /* 0x0000004536317220 */ /* 0x000fe60000410000 */
[----:B------:R-:W3:Y:S01]  /*18d20*/  MUFU.EX2 R186, R186 ;  /* 0x000000ba00ba7308 */ /* 0x000ee20000000800 */
[C---:B------:R-:W-:Y:S01]  /*18d30*/  FMUL.FTZ R50, R53.reuse, R70 ;  /* 0x0000004635327220 */ /* 0x040fe20000410000 */
[----:B------:R-:W-:Y:S01]  /*18d40*/  FMUL.FTZ R51, R53, R71 ;  /* 0x0000004735337220 */ /* 0x000fe20000410000 */
[----:B------:R-:W-:Y:S01]  /*18d50*/  FFMA.FTZ R84, R234, UR4, -R125 ;  /* 0x00000004ea547c23 */ /* 0x000fe2000801087d */
[----:B------:R-:W-:Y:S01]  /*18d60*/  FFMA.FTZ R86, R230, UR4, -R55 ;  /* 0x00000004e6567c23 */ /* 0x000fe20008010837 */
[----:B------:R-:W4:Y:S01]  /*18d70*/  LDSM.16.MT88.4 R68, [R144+0xb400] ;  /* 0x00b400009044783b */ /* 0x000f220000004200 */
[--C-:B------:R-:W-:Y:S01]  /*18d80*/  FFMA.FTZ R106, R210, UR4, -R125.reuse ;  /* 0x00000004d26a7c23 */ /* 0x100fe2000801087d */
[--C-:B------:R-:W-:Y:S03]  /*18d90*/  FFMA.FTZ R143, R184, UR4, -R125.reuse ;  /* 0x00000004b88f7c23 */ /* 0x100fe6000801087d */
[----:B------:R-:W-:Y:S01]  /*18da0*/  MUFU.EX2 R140, R140 ;  /* 0x0000008c008c7308 */ /* 0x000fe20000000800 */
[----:B-1----:R-:W-:Y:S01]  /*18db0*/  F2FP.BF16.F32.PACK_AB R56, R129, R131 ;  /* 0x000000838138723e */ /* 0x002fe200000010ff */
[----:B------:R-:W-:Y:S01]  /*18dc0*/  FFMA.FTZ R182, R182, UR4, -R125 ;  /* 0x00000004b6b67c23 */ /* 0x000fe2000801087d */
[--C-:B------:R-:W-:Y:S01]  /*18dd0*/  FFMA.FTZ R155, R180, UR4, -R55.reuse ;  /* 0x00000004b49b7c23 */ /* 0x100fe20008010837 */
[----:B------:R-:W-:Y:S01]  /*18de0*/  FFMA.FTZ R178, R178, UR4, -R55 ;  /* 0x00000004b2b27c23 */ /* 0x000fe20008010837 */
[----:B------:R-:W-:Y:S01]  /*18df0*/  LDSM.16.MT88.4 R108, [R144+0xac00] ;  /* 0x00ac0000906c783b */ /* 0x000fe20000004200 */
[--C-:B------:R-:W-:Y:S01]  /*18e00*/  FFMA.FTZ R165, R176, UR4, -R125.reuse ;  /* 0x00000004b0a57c23 */ /* 0x100fe2000801087d */
[----:B------:R-:W-:Y:S03]  /*18e10*/  FFMA.FTZ R174, R174, UR4, -R125 ;  /* 0x00000004aeae7c23 */ /* 0x000fe6000801087d */
[----:B------:R-:W1:Y:S01]  /*18e20*/  MUFU.EX2 R123, R123 ;  /* 0x0000007b007b7308 */ /* 0x000e620000000800 */
[----:B---3--:R-:W-:Y:S01]  /*18e30*/  F2FP.BF16.F32.PACK_AB R57, R127, R186 ;  /* 0x000000ba7f39723e */ /* 0x008fe200000010ff */
[----:B------:R-:W-:Y:S01]  /*18e40*/  FFMA.FTZ R186, R53, R162, R186 ;  /* 0x000000a235ba7223 */ /* 0x000fe200000100ba */
[--C-:B------:R-:W-:Y:S01]  /*18e50*/  FFMA.FTZ R167, R172, UR4, -R55.reuse ;  /* 0x00000004aca77c23 */ /* 0x100fe20008010837 */
[--C-:B------:R-:W-:Y:S01]  /*18e60*/  FFMA.FTZ R170, R170, UR4, -R55.reuse ;  /* 0x00000004aaaa7c23 */ /* 0x100fe20008010837 */
[--C-:B------:R-:W-:Y:S01]  /*18e70*/  FFMA.FTZ R96, R222, UR4, -R55.reuse ;  /* 0x00000004de607c23 */ /* 0x100fe20008010837 */
[----:B------:R-:W-:Y:S01]  /*18e80*/  FFMA.FTZ R97, R220, UR4, -R55 ;  /* 0x00000004dc617c23 */ /* 0x000fe20008010837 */
[--C-:B------:R-:W-:Y:S03]  /*18e90*/  FFMA.FTZ R98, R218, UR4, -R125.reuse ;  /* 0x00000004da627c23 */ /* 0x100fe6000801087d */
[----:B------:R-:W3:Y:S01]  /*18ea0*/  MUFU.EX2 R117, R117 ;  /* 0x0000007500757308 */ /* 0x000ee20000000800 */
[----:B------:R-:W-:Y:S01]  /*18eb0*/  FFMA.FTZ R99, R216, UR4, -R125 ;  /* 0x00000004d8637c23 */ /* 0x000fe2000801087d */
[--C-:B------:R-:W-:Y:S01]  /*18ec0*/  FFMA.FTZ R104, R214, UR4, -R55.reuse ;  /* 0x00000004d6687c23 */ /* 0x100fe20008010837 */
[--C-:B------:R-:W-:Y:S01]  /*18ed0*/  FFMA.FTZ R105, R212, UR4, -R55.reuse ;  /* 0x00000004d4697c23 */ /* 0x100fe20008010837 */
[--C-:B------:R-:W-:Y:S01]  /*18ee0*/  FFMA.FTZ R107, R206, UR4, -R55.reuse ;  /* 0x00000004ce6b7c23 */ /* 0x100fe20008010837 */
[--C-:B------:R-:W-:Y:S01]  /*18ef0*/  FFMA.FTZ R204, R204, UR4, -R55.reuse ;  /* 0x00000004cccc7c23 */ /* 0x100fe20008010837 */
[----:B------:R-:W-:Y:S01]  /*18f00*/  FFMA.FTZ R162, R164, UR4, -R55 ;  /* 0x00000004a4a27c23 */ /* 0x000fe20008010837 */
[----:B------:R-:W-:Y:S03]  /*18f10*/  FFMA.FTZ R169, R136, UR4, -R125 ;  /* 0x0000000488a97c23 */ /* 0x000fe6000801087d */
[----:B------:R-:W-:Y:S01]  /*18f20*/  MUFU.EX2 R85, R246 ;  /* 0x000000f600557308 */ /* 0x000fe20000000800 */
[----:B-1----:R-:W-:Y:S01]  /*18f30*/  F2FP.BF16.F32.PACK_AB R58, R123, R140 ;  /* 0x0000008c7b3a723e */ /* 0x002fe200000010ff */
[--C-:B------:R-:W-:Y:S01]  /*18f40*/  FFMA.FTZ R134, R134, UR4, -R55.reuse ;  /* 0x0000000486867c23 */ /* 0x100fe20008010837 */
[----:B------:R-:W-:Y:S01]  /*18f50*/  FFMA.FTZ R171, R132, UR4, -R55 ;  /* 0x0000000484ab7c23 */ /* 0x000fe20008010837 */
[----:B------:R-:W-:Y:S01]  /*18f60*/  FFMA.FTZ R128, R128, UR4, -R125 ;  /* 0x0000000480807c23 */ /* 0x000fe2000801087d */
[----:B------:R-:W-:Y:S01]  /*18f70*/  FFMA.FTZ R124, R124, UR4, -R55 ;  /* 0x000000047c7c7c23 */ /* 0x000fe20008010837 */
[----:B------:R-:W-:Y:S01]  /*18f80*/  FFMA.FTZ R121, R121, UR4, -R125 ;  /* 0x0000000479797c23 */ /* 0x000fe2000801087d */
[----:B------:R-:W-:Y:S03]  /*18f90*/  FFMA.FTZ R52, R52, UR4, -R55 ;  /* 0x0000000434347c23 */ /* 0x000fe60008010837 */
[----:B------:R-:W-:Y:S01]  /*18fa0*/  MUFU.EX2 R87, R87 ;  /* 0x0000005700577308 */ /* 0x000fe20000000800 */
[----:B---3--:R-:W-:Y:S01]  /*18fb0*/  F2FP.BF16.F32.PACK_AB R59, R117, R126 ;  /* 0x0000007e753b723e */ /* 0x008fe200000010ff */
[----:B------:R-:W-:Y:S01]  /*18fc0*/  FFMA.FTZ R131, R54, R163, R131 ;  /* 0x000000a336837223 */ /* 0x000fe20000010083 */
[----:B------:R-:W-:Y:S01]  /*18fd0*/  FFMA.FTZ R163, R138, UR4, -R55 ;  /* 0x000000048aa37c23 */ /* 0x000fe20008010837 */
[----:B------:R-:W-:Y:S01]  /*18fe0*/  FFMA.FTZ R138, R142, UR4, -R125 ;  /* 0x000000048e8a7c23 */ /* 0x000fe2000801087d */
[----:B------:R-:W-:Y:S01]  /*18ff0*/  ISETP.GT.AND P0, PT, R158, 0x1, PT ;  /* 0x000000019e00780c */ /* 0x000fe20003f04270 */
[----:B------:R-:W-:Y:S01]  /*19000*/  FADD.FTZ R131, R129, R131 ;  /* 0x0000008381837221 */ /* 0x000fe20000010000 */
[----:B------:R-:W-:Y:S01]  /*19010*/  FFMA.FTZ R129, R122, UR4, -R55 ;  /* 0x000000047a817c23 */ /* 0x000fe20008010837 */
[C---:B------:R-:W-:Y:S02]  /*19020*/  HMMA.16816.F32.BF16 R4, R56.reuse, R16, R4 ;  /* 0x000000103804723c */ /* 0x040fe40000041804 */
[----:B------:R-:W-:Y:S03]  /*19030*/  MUFU.EX2 R84, R84 ;  /* 0x0000005400547308 */ /* 0x000fe60000000800 */
[----:B------:R-:W-:Y:S01]  /*19040*/  FADD.FTZ R140, R140, R131 ;  /* 0x000000838c8c7221 */ /* 0x000fe20000010000 */
[C---:B------:R-:W-:Y:S06]  /*19050*/  HMMA.16816.F32.BF16 R8, R56.reuse, R18, R8 ;  /* 0x000000123808723c */ /* 0x040fec0000041808 */
[----:B------:R-:W-:Y:S01]  /*19060*/  MUFU.EX2 R86, R86 ;  /* 0x0000005600567308 */ /* 0x000fe20000000800 */
[C---:B------:R-:W-:Y:S01]  /*19070*/  FMUL.FTZ R16, R54.reuse, R100 ;  /* 0x0000006436107220 */ /* 0x040fe20000410000 */
[C---:B------:R-:W-:Y:S03]  /*19080*/  HMMA.16816.F32.BF16 R12, R56.reuse, R24, R12 ;  /* 0x00000018380c723c */ /* 0x040fe6000004180c */
[C---:B------:R-:W-:Y:S01]  /*19090*/  FMUL.FTZ R17, R54.reuse, R101 ;  /* 0x0000006536117220 */ /* 0x040fe20000410000 */
[C---:B------:R-:W-:Y:S01]  /*190a0*/  FMUL.FTZ R18, R53.reuse, R102 ;  /* 0x0000006635127220 */ /* 0x040fe20000410000 */
[----:B------:R-:W-:Y:S03]  /*190b0*/  FMUL.FTZ R19, R53, R103 ;  /* 0x0000006735137220 */ /* 0x000fe60000410000 */
[----:B------:R-:W-:Y:S01]  /*190c0*/  MUFU.EX2 R106, R106 ;  /* 0x0000006a006a7308 */ /* 0x000fe20000000800 */
[----:B------:R-:W-:Y:S02]  /*190d0*/  LDSM.16.MT88.4 R100, [R116+0xac00] ;  /* 0x00ac00007464783b */ /* 0x000fe40000004200 */
[----:B------:R-:W-:Y:S01]  /*190e0*/  FADD.FTZ R140, R123, R140 ;  /* 0x0000008c7b8c7221 */ /* 0x000fe20000010000 */
[C---:B------:R-:W-:Y:S01]  /*190f0*/  FMUL.FTZ R24, R54.reuse, R92 ;  /* 0x0000005c36187220 */ /* 0x040fe20000410000 */
[----:B------:R-:W-:Y:S01]  /*19100*/  FMUL.FTZ R25, R54, R93 ;  /* 0x0000005d36197220 */ /* 0x000fe20000410000 */
[C---:B------:R-:W-:Y:S04]  /*19110*/  HMMA.16816.F32.BF16 R16, R56.reuse, R26, R16 ;  /* 0x0000001a3810723c */ /* 0x040fe80000041810 */
[----:B------:R-:W-:Y:S01]  /*19120*/  MUFU.EX2 R93, R250 ;  /* 0x000000fa005d7308 */ /* 0x000fe20000000800 */
[----:B------:R-:W-:Y:S01]  /*19130*/  FFMA.FTZ R92, R248, UR4, -R125 ;  /* 0x00000004f85c7c23 */ /* 0x000fe2000801087d */
[C---:B------:R-:W-:Y:S08]  /*19140*/  HMMA.16816.F32.BF16 R20, R56.reuse, R28, R20 ;  /* 0x0000001c3814723c */ /* 0x040ff00000041814 */
[----:B------:R-:W-:Y:S03]  /*19150*/  MUFU.EX2 R92, R92 ;  /* 0x0000005c005c7308 */ /* 0x000fe60000000800 */
[C---:B------:R-:W-:Y:S01]  /*19160*/  FMUL.FTZ R26, R53.reuse, R94 ;  /* 0x0000005e351a7220 */ /* 0x040fe20000410000 */
[----:B------:R-:W-:Y:S01]  /*19170*/  FMUL.FTZ R27, R53, R95 ;  /* 0x0000005f351b7220 */ /* 0x000fe20000410000 */
[----:B------:R-:W-:Y:S01]  /*19180*/  FADD.FTZ R95, R127, R186 ;  /* 0x000000ba7f5f7221 */ /* 0x000fe20000010000 */
[----:B------:R-:W-:Y:S03]  /*19190*/  FMUL.FTZ R28, R54, R88 ;  /* 0x00000058361c7220 */ /* 0x000fe60000410000 */
[----:B------:R-:W-:Y:S01]  /*191a0*/  FADD.FTZ R126, R126, R95 ;  /* 0x0000005f7e7e7221 */ /* 0x000fe20000010000 */
[----:B------:R-:W1:Y:S01]  /*191b0*/  MUFU.EX2 R88, R244 ;  /* 0x000000f400587308 */ /* 0x000e620000000800 */
[C---:B------:R-:W-:Y:S03]  /*191c0*/  HMMA.16816.F32.BF16 R24, R56.reuse, R30, R24 ;  /* 0x0000001e3818723c */ /* 0x040fe60000041818 */
[----:B------:R-:W-:Y:S01]  /*191d0*/  FMUL.FTZ R29, R54, R89 ;  /* 0x00000059361d7220 */ /* 0x000fe20000410000 */
[----:B------:R-:W-:Y:S01]  /*191e0*/  FADD.FTZ R117, R117, R126 ;  /* 0x0000007e75757221 */ /* 0x000fe20000010000 */
[--C-:B------:R-:W-:Y:S01]  /*191f0*/  FFMA.FTZ R89, R224, UR4, -R125.reuse ;  /* 0x00000004e0597c23 */ /* 0x100fe2000801087d */
[----:B------:R-:W-:Y:S01]  /*19200*/  FFMA.FTZ R127, R130, UR4, -R125 ;  /* 0x00000004827f7c23 */ /* 0x000fe2000801087d */
[C---:B------:R-:W-:Y:S01]  /*19210*/  FMUL.FTZ R30, R53.reuse, R90 ;  /* 0x0000005a351e7220 */ /* 0x040fe20000410000 */
[C---:B------:R-:W-:Y:S01]  /*19220*/  FMUL.FTZ R31, R53.reuse, R91 ;  /* 0x0000005b351f7220 */ /* 0x040fe20000410000 */
[----:B------:R-:W-:Y:S02]  /*19230*/  MUFU.EX2 R133, R133 ;  /* 0x0000008500857308 */ /* 0x000fe40000000800 */
[----:B------:R-:W-:Y:S01]  /*19240*/  FFMA.FTZ R91, R226, UR4, -R55 ;  /* 0x00000004e25b7c23 */ /* 0x000fe20008010837 */
[--C-:B------:R-:W-:Y:S03]  /*19250*/  FFMA.FTZ R90, R228, UR4, -R125.reuse ;  /* 0x00000004e45a7c23 */ /* 0x100fe6000801087d */
        /* <DEDUP_REMOVED lines=9> */
[----:B------:R-:W3:Y:S01]  /*192f0*/  MUFU.EX2 R80, R238 ;  /* 0x000000ee00507308 */ /* 0x000ee20000000800 */
[--C-:B------:R-:W-:Y:S01]  /*19300*/  FFMA.FTZ R82, R236, UR4, -R55.reuse ;  /* 0x00000004ec527c23 */ /* 0x100fe20008010837 */
[----:B------:R-:W-:Y:S01]  /*19310*/  FFMA.FTZ R55, R3, UR4, -R55 ;  /* 0x0000000403377c23 */ /* 0x000fe20008010837 */
[C---:B------:R-:W-:Y:S07]  /*19320*/  HMMA.16816.F32.BF16 R36, R56.reuse, R44, R36 ;  /* 0x0000002c3824723c */ /* 0x040fee0000041824 */
[----:B------:R-:W-:Y:S01]  /*19330*/  MUFU.EX2 R83, R83 ;  /* 0x0000005300537308 */ /* 0x000fe20000000800 */
[C---:B------:R-:W-:Y:S03]  /*19340*/  HMMA.16816.F32.BF16 R40, R56.reuse, R46, R40 ;  /* 0x0000002e3828723c */ /* 0x040fe60000041828 */
[C---:B------:R-:W-:Y:S01]  /*19350*/  FMUL.FTZ R44, R54.reuse, R72 ;  /* 0x00000048362c7220 */ /* 0x040fe20000410000 */
[----:B------:R-:W-:Y:S03]  /*19360*/  FMUL.FTZ R45, R54, R73 ;  /* 0x00000049362d7220 */ /* 0x000fe60000410000 */
[C---:B------:R-:W-:Y:S01]  /*19370*/  FMUL.FTZ R46, R53.reuse, R74 ;  /* 0x0000004a352e7220 */ /* 0x040fe20000410000 */
[----:B------:R-:W-:Y:S01]  /*19380*/  FMUL.FTZ R47, R53, R75 ;  /* 0x0000004b352f7220 */ /* 0x000fe20000410000 */
[----:B------:R-:W-:Y:S01]  /*19390*/  MUFU.EX2 R81, R240 ;  /* 0x000000f000517308 */ /* 0x000fe20000000800 */
[----:B------:R-:W-:Y:S01]  /*193a0*/  LDSM.16.MT88.4 R72, [R116+0xd400] ;  /* 0x00d400007448783b */ /* 0x000fe20000004200 */
[--C-:B------:R-:W-:Y:S01]  /*193b0*/  FFMA.FTZ R53, R168, UR4, -R125.reuse ;  /* 0x00000004a8357c23 */ /* 0x100fe2000801087d */
[--C-:B------:R-:W-:Y:S01]  /*193c0*/  FFMA.FTZ R54, R166, UR4, -R125.reuse ;  /* 0x00000004a6367c23 */ /* 0x100fe2000801087d */
[----:B------:R-:W-:Y:S02]  /*193d0*/  FFMA.FTZ R125, R120, UR4, -R125 ;  /* 0x00000004787d7c23 */ /* 0x000fe4000801087d */
[C---:B------:R-:W-:Y:S04]  /*193e0*/  HMMA.16816.F32.BF16 R44, R56.reuse, R60, R44 ;  /* 0x0000003c382c723c */ /* 0x040fe8000004182c */
[----:B------:R-:W5:Y:S02]  /*193f0*/  MUFU.EX2 R82, R82 ;  /* 0x0000005200527308 */ /* 0x000f640000000800 */
[----:B------:R-:W-:Y:S01]  /*19400*/  HMMA.16816.F32.BF16 R48, R56, R62, R48 ;  /* 0x0000003e3830723c */ /* 0x000fe20000041830 */
[----:B------:R-:W4:Y:S07]  /*19410*/  LDSM.16.MT88.4 R60, [R116+0xb400] ;  /* 0x00b40000743c783b */ /* 0x000f2e0000004200 */
[----:B------:R-:W-:Y:S03]  /*19420*/  MUFU.EX2 R135, R135 ;  /* 0x0000008700877308 */ /* 0x000fe60000000800 */
[----:B-1----:R-:W-:Y:S01]  /*19430*/  F2FP.BF16.F32.PACK_AB R57, R85, R88 ;  /* 0x000000585539723e */ /* 0x002fe200000010ff */
[----:B------:R-:W-:Y:S01]  /*19440*/  FADD.FTZ R88, R88, R117 ;  /* 0x0000007558587221 */ /* 0x000fe20000010000 */
[----:B------:R-:W-:Y:S01]  /*19450*/  F2FP.BF16.F32.PACK_AB R56, R92, R93 ;  /* 0x0000005d5c38723e */ /* 0x000fe200000010ff */
[----:B------:R-:W-:Y:S01]  /*19460*/  FADD.FTZ R93, R93, R140 ;  /* 0x0000008c5d5d7221 */ /* 0x000fe20000010000 */
[----:B---3--:R-:W-:Y:S01]  /*19470*/  F2FP.BF16.F32.PACK_AB R58, R80, R87 ;  /* 0x00000057503a723e */ /* 0x008fe200000010ff */
[----:B------:R-:W-:Y:S01]  /*19480*/  FADD.FTZ R88, R85, R88 ;  /* 0x0000005855587221 */ /* 0x000fe20000010000 */
[----:B-----5:R-:W-:Y:S01]  /*19490*/  F2FP.BF16.F32.PACK_AB R59, R82, R81 ;  /* 0x00000051523b723e */ /* 0x020fe200000010ff */
[----:B------:R-:W-:Y:S01]  /*194a0*/  FADD.FTZ R92, R92, R93 ;  /* 0x0000005d5c5c7221 */ /* 0x000fe20000010000 */
[----:B------:R-:W-:Y:S01]  /*194b0*/  MUFU.EX2 R196, R196 ;  /* 0x000000c400c47308 */ /* 0x000fe20000000800 */
[----:B------:R-:W-:Y:S01]  /*194c0*/  FADD.FTZ R81, R81, R88 ;  /* 0x0000005851517221 */ /* 0x000fe20000010000 */
[----:B------:R-:W-:Y:S01]  /*194d0*/  MOV R117, R0 ;  /* 0x0000000000757202 */ /* 0x000fe20000000f00 */
[----:B------:R-:W-:Y:S02]  /*194e0*/  FADD.FTZ R87, R87, R92 ;  /* 0x0000005c57577221 */ /* 0x000fe40000010000 */
[C---:B------:R-:W-:Y:S01]  /*194f0*/  HMMA.16816.F32.BF16 R4, R56.reuse, R64, R4 ;  /* 0x000000403804723c */ /* 0x040fe20000041804 */
[----:B------:R-:W-:Y:S02]  /*19500*/  LDSM.16.MT88.4 R92, [R144+0xcc00] ;  /* 0x00cc0000905c783b */ /* 0x000fe40000004200 */
[----:B------:R-:W-:Y:S02]  /*19510*/  FADD.FTZ R87, R80, R87 ;  /* 0x0000005750577221 */ /* 0x000fe40000010000 */
[----:B------:R-:W-:Y:S01]  /*19520*/  MUFU.EX2 R137, R137 ;  /* 0x0000008900897308 */ /* 0x000fe20000000800 */
[----:B------:R-:W-:Y:S01]  /*19530*/  FADD.FTZ R81, R82, R81 ;  /* 0x0000005152517221 */ /* 0x000fe20000010000 */
[C---:B------:R-:W-:Y:S02]  /*19540*/  HMMA.16816.F32.BF16 R8, R56.reuse, R66, R8 ;  /* 0x000000423808723c */ /* 0x040fe40000041808 */
[----:B------:R-:W1:Y:S04]  /*19550*/  LDSM.16.MT88.4 R64, [R144+0xd400] ;  /* 0x00d400009040783b */ /* 0x000e680000004200 */
[C---:B--2---:R-:W-:Y:S02]  /*19560*/  HMMA.16816.F32.BF16 R12, R56.reuse, R76, R12 ;  /* 0x0000004c380c723c */ /* 0x044fe4000004180c */
[----:B------:R-:W-:Y:S04]  /*19570*/  MUFU.EX2 R139, R139 ;  /* 0x0000008b008b7308 */ /* 0x000fe80000000800 */
[C---:B------:R-:W-:Y:S01]  /*19580*/  HMMA.16816.F32.BF16 R16, R56.reuse, R78, R16 ;  /* 0x0000004e3810723c */ /* 0x040fe20000041810 */
[----:B------:R-:W-:Y:S05]  /*19590*/  LDSM.16.MT88.4 R76, [R144+0xc400] ;  /* 0x00c40000904c783b */ /* 0x000fea0000004200 */
[----:B------:R-:W-:Y:S01]  /*195a0*/  MUFU.EX2 R192, R192 ;  /* 0x000000c000c07308 */ /* 0x000fe20000000800 */
[C---:B----4-:R-:W-:Y:S09]  /*195b0*/  HMMA.16816.F32.BF16 R20, R56.reuse, R68, R20 ;  /* 0x000000443814723c */ /* 0x050ff20000041814 */
[----:B------:R-:W-:Y:S01]  /*195c0*/  MUFU.EX2 R141, R141 ;  /* 0x0000008d008d7308 */ /* 0x000fe20000000800 */
[C---:B------:R-:W-:Y:S01]  /*195d0*/  HMMA.16816.F32.BF16 R24, R56.reuse, R70, R24 ;  /* 0x000000463818723c */ /* 0x040fe20000041818 */
[----:B------:R-:W2:Y:S05]  /*195e0*/  LDSM.16.MT88.4 R68, [R144+0x9800] ;  /* 0x009800009044783b */ /* 0x000eaa0000004200 */
[C---:B------:R-:W-:Y:S03]  /*195f0*/  HMMA.16816.F32.BF16 R28, R56.reuse, R60, R28 ;  /* 0x0000003c381c723c */ /* 0x040fe6000004181c */
[----:B------:R-:W-:Y:S03]  /*19600*/  MUFU.EX2 R188, R188 ;  /* 0x000000bc00bc7308 */ /* 0x000fe60000000800 */
[C---:B------:R-:W-:Y:S01]  /*19610*/  HMMA.16816.F32.BF16 R32, R56.reuse, R62, R32 ;  /* 0x0000003e3820723c */ /* 0x040fe20000041820 */
[----:B------:R-:W3:Y:S06]  /*19620*/  LDSM.16.MT88.4 R60, [R116+0x9800] ;  /* 0x00980000743c783b */ /* 0x000eec0000004200 */
[----:B------:R-:W-:Y:S01]  /*19630*/  MUFU.EX2 R143, R143 ;  /* 0x0000008f008f7308 */ /* 0x000fe20000000800 */
[C---:B-1----:R-:W-:Y:S09]  /*19640*/  HMMA.16816.F32.BF16 R36, R56.reuse, R64, R36 ;  /* 0x000000403824723c */ /* 0x042ff20000041824 */
[----:B------:R-:W-:Y:S01]  /*19650*/  MUFU.EX2 R182, R182 ;  /* 0x000000b600b67308 */ /* 0x000fe20000000800 */
[C---:B------:R-:W-:Y:S01]  /*19660*/  HMMA.16816.F32.BF16 R40, R56.reuse, R66, R40 ;  /* 0x000000423828723c */ /* 0x040fe20000041828 */
[----:B------:R-:W1:Y:S05]  /*19670*/  LDSM.16.MT88.4 R64, [R144+0xb800] ;  /* 0x00b800009040783b */ /* 0x000e6a0000004200 */
[C---:B------:R-:W-:Y:S03]  /*19680*/  HMMA.16816.F32.BF16 R44, R56.reuse, R72, R44 ;  /* 0x00000048382c723c */ /* 0x040fe6000004182c */
[----:B------:R-:W-:Y:S03]  /*19690*/  MUFU.EX2 R90, R90 ;  /* 0x0000005a005a7308 */ /* 0x000fe60000000800 */
[----:B------:R-:W-:Y:S01]  /*196a0*/  HMMA.16816.F32.BF16 R48, R56, R74, R48 ;  /* 0x0000004a3830723c */ /* 0x000fe20000041830 */
[----:B------:R-:W4:Y:S06]  /*196b0*/  LDSM.16.MT88.4 R72, [R116+0xb800] ;  /* 0x00b800007448783b */ /* 0x000f2c0000004200 */
[----:B------:R-:W5:Y:S01]  /*196c0*/  MUFU.EX2 R89, R89 ;  /* 0x0000005900597308 */ /* 0x000f620000000800 */
[----:B------:R-:W-:Y:S03]  /*196d0*/  F2FP.BF16.F32.PACK_AB R56, R83, R84 ;  /* 0x000000545338723e */ /* 0x000fe600000010ff */
[----:B------:R-:W-:Y:S06]  /*196e0*/  FADD.FTZ R84, R84, R87 ;  /* 0x0000005754547221 */ /* 0x000fec0000010000 */
[----:B------:R-:W-:Y:S01]  /*196f0*/  MUFU.EX2 R96, R96 ;  /* 0x0000006000607308 */ /* 0x000fe20000000800 */
[----:B------:R-:W-:Y:S01]  /*19700*/  F2FP.BF16.F32.PACK_AB R57, R91, R86 ;  /* 0x000000565b39723e */ /* 0x000fe200000010ff */
[----:B------:R-:W-:Y:S01]  /*19710*/  FADD.FTZ R86, R86, R81 ;  /* 0x0000005156567221 */ /* 0x000fe20000010000 */
[----:B------:R-:W-:Y:S03]  /*19720*/  FADD.FTZ R83, R83, R84 ;  /* 0x0000005453537221 */ /* 0x000fe60000010000 */
[----:B------:R-:W-:Y:S04]  /*19730*/  FADD.FTZ R91, R91, R86 ;  /* 0x000000565b5b7221 */ /* 0x000fe80000010000 */
[----:B------:R-:W2:Y:S01]  /*19740*/  MUFU.EX2 R97, R97 ;  /* 0x0000006100617308 */ /* 0x000ea20000000800 */
[C---:B-----5:R-:W-:Y:S01]  /*19750*/  F2FP.BF16.F32.PACK_AB R58, R89.reuse, R90 ;  /* 0x0000005a593a723e */ /* 0x060fe200000010ff */
[----:B------:R-:W-:Y:S01]  /*19760*/  LDSM.16.MT88.4 R84, [R116+0xcc00] ;  /* 0x00cc00007454783b */ /* 0x000fe20000004200 */
[----:B------:R-:W-:Y:S04]  /*19770*/  FADD.FTZ R90, R90, R83 ;  /* 0x000000535a5a7221 */ /* 0x000fe80000010000 */
[----:B------:R-:W-:Y:S03]  /*19780*/  FADD.FTZ R89, R89, R90 ;  /* 0x0000005a59597221 */ /* 0x000fe60000010000 */
[----:B------:R-:W-:Y:S10]  /*19790*/  MUFU.EX2 R155, R155 ;  /* 0x0000009b009b7308 */ /* 0x000ff40000000800 */
[----:B------:R-:W-:Y:S01]  /*197a0*/  MUFU.EX2 R178, R178 ;  /* 0x000000b200b27308 */ /* 0x000fe20000000800 */
[C---:B--2---:R-:W-:Y:S01]  /*197b0*/  F2FP.BF16.F32.PACK_AB R59, R97.reuse, R96 ;  /* 0x00000060613b723e */ /* 0x044fe200000010ff */
[----:B------:R-:W-:Y:S04]  /*197c0*/  FADD.FTZ R96, R96, R91 ;  /* 0x0000005b60607221 */ /* 0x000fe80000010000 */
[----:B------:R-:W-:Y:S02]  /*197d0*/  FADD.FTZ R97, R97, R96 ;  /* 0x0000006061617221 */ /* 0x000fe40000010000 */
[C---:B------:R-:W-:Y:S02]  /*197e0*/  HMMA.16816.F32.BF16 R4, R56.reuse, R68, R4 ;  /* 0x000000443804723c */ /* 0x040fe40000041804 */
[----:B------:R-:W-:Y:S04]  /*197f0*/  MUFU.EX2 R165, R165 ;  /* 0x000000a500a57308 */ /* 0x000fe80000000800 */
[C---:B------:R-:W-:Y:S01]  /*19800*/  HMMA.16816.F32.BF16 R8, R56.reuse, R70, R8 ;  /* 0x000000463808723c */ /* 0x040fe20000041808 */
[----:B------:R-:W-:Y:S05]  /*19810*/  LDSM.16.MT88.4 R68, [R116+0xd800] ;  /* 0x00d800007444783b */ /* 0x000fea0000004200 */
[----:B------:R-:W-:Y:S01]  /*19820*/  MUFU.EX2 R174, R174 ;  /* 0x000000ae00ae7308 */ /* 0x000fe20000000800 */
[C---:B---3--:R-:W-:Y:S09]  /*19830*/  HMMA.16816.F32.BF16 R12, R56.reuse, R60, R12 ;  /* 0x0000003c380c723c */ /* 0x048ff2000004180c */
        /* <DEDUP_REMOVED lines=9> */
[----:B------:R-:W3:Y:S01]  /*198d0*/  MUFU.EX2 R99, R99 ;  /* 0x0000006300637308 */ /* 0x000ee20000000800 */
[C---:B------:R-:W-:Y:S01]  /*198e0*/  HMMA.16816.F32.BF16 R32, R56.reuse, R74, R32 ;  /* 0x0000004a3820723c */ /* 0x040fe20000041820 */
[----:B------:R-:W4:Y:S08]  /*198f0*/  LDSM.16.MT88.4 R72, [R116+0x9c00] ;  /* 0x009c00007448783b */ /* 0x000f300000004200 */
[----:B------:R-:W-:Y:S10]  /*19900*/  MUFU.EX2 R104, R104 ;  /* 0x0000006800687308 */ /* 0x000ff40000000800 */
[----:B------:R-:W5:Y:S01]  /*19910*/  MUFU.EX2 R105, R105 ;  /* 0x0000006900697308 */ /* 0x000f620000000800 */
[C---:B--2---:R-:W-:Y:S06]  /*19920*/  HMMA.16816.F32.BF16 R36, R56.reuse, R60, R36 ;  /* 0x0000003c3824723c */ /* 0x044fec0000041824 */
[C---:B------:R-:W-:Y:S03]  /*19930*/  HMMA.16816.F32.BF16 R40, R56.reuse, R62, R40 ;  /* 0x0000003e3828723c */ /* 0x040fe60000041828 */
[----:B------:R-:W-:Y:S01]  /*19940*/  MUFU.EX2 R107, R107 ;  /* 0x0000006b006b7308 */ /* 0x000fe20000000800 */
[----:B------:R-:W2:Y:S02]  /*19950*/  LDSM.16.MT88.4 R60, [R144+0xbc00] ;  /* 0x00bc0000903c783b */ /* 0x000ea40000004200 */
[C---:B------:R-:W-:Y:S07]  /*19960*/  HMMA.16816.F32.BF16 R44, R56.reuse, R68, R44 ;  /* 0x00000044382c723c */ /* 0x040fee000004182c */
[----:B------:R-:W1:Y:S01]  /*19970*/  MUFU.EX2 R204, R204 ;  /* 0x000000cc00cc7308 */ /* 0x000e620000000800 */
[----:B------:R-:W-:Y:S01]  /*19980*/  HMMA.16816.F32.BF16 R48, R56, R70, R48 ;  /* 0x000000463830723c */ /* 0x000fe20000041830 */
[----:B------:R-:W2:Y:S08]  /*19990*/  LDSM.16.MT88.4 R68, [R116+0xbc00] ;  /* 0x00bc00007444783b */ /* 0x000eb00000004200 */
[----:B------:R-:W-:Y:S02]  /*199a0*/  MUFU.EX2 R53, R53 ;  /* 0x0000003500357308 */ /* 0x000fe40000000800 */
[----:B---3--:R-:W-:Y:S01]  /*199b0*/  F2FP.BF16.F32.PACK_AB R56, R99, R98 ;  /* 0x000000626338723e */ /* 0x008fe200000010ff */
[----:B------:R-:W-:Y:S01]  /*199c0*/  FADD.FTZ R98, R98, R89 ;  /* 0x0000005962627221 */ /* 0x000fe20000010000 */
[----:B-----5:R-:W-:Y:S03]  /*199d0*/  F2FP.BF16.F32.PACK_AB R57, R105, R104 ;  /* 0x000000686939723e */ /* 0x020fe600000010ff */
[----:B------:R-:W-:Y:S01]  /*199e0*/  FADD.FTZ R99, R99, R98 ;  /* 0x0000006263637221 */ /* 0x000fe20000010000 */
[----:B------:R-:W-:Y:S02]  /*199f0*/  F2FP.BF16.F32.PACK_AB R58, R133, R106 ;  /* 0x0000006a853a723e */ /* 0x000fe400000010ff */
[----:B------:R-:W3:Y:S01]  /*19a00*/  MUFU.EX2 R54, R54 ;  /* 0x0000003600367308 */ /* 0x000ee20000000800 */
[----:B-1----:R-:W-:Y:S01]  /*19a10*/  F2FP.BF16.F32.PACK_AB R59, R204, R107 ;  /* 0x0000006bcc3b723e */ /* 0x002fe200000010ff */
[----:B------:R-:W-:Y:S04]  /*19a20*/  FADD.FTZ R104, R104, R97 ;  /* 0x0000006168687221 */ /* 0x000fe80000010000 */
[----:B------:R-:W-:Y:S02]  /*19a30*/  FADD.FTZ R104, R105, R104 ;  /* 0x0000006869687221 */ /* 0x000fe40000010000 */
[C---:B------:R-:W-:Y:S02]  /*19a40*/  HMMA.16816.F32.BF16 R4, R56.reuse, R64, R4 ;  /* 0x000000403804723c */ /* 0x040fe40000041804 */
[----:B------:R-:W-:Y:S01]  /*19a50*/  MUFU.EX2 R162, R162 ;  /* 0x000000a200a27308 */ /* 0x000fe20000000800 */
[----:B------:R-:W-:Y:S03]  /*19a60*/  FADD.FTZ R3, R107, R104 ;  /* 0x000000686b037221 */ /* 0x000fe60000010000 */
[C---:B------:R-:W-:Y:S01]  /*19a70*/  HMMA.16816.F32.BF16 R8, R56.reuse, R66, R8 ;  /* 0x000000423808723c */ /* 0x040fe20000041808 */
[----:B------:R-:W1:Y:S05]  /*19a80*/  LDSM.16.MT88.4 R64, [R144+0xdc00] ;  /* 0x00dc00009040783b */ /* 0x000e6a0000004200 */
[----:B------:R-:W5:Y:S01]  /*19a90*/  MUFU.EX2 R163, R163 ;  /* 0x000000a300a37308 */ /* 0x000f620000000800 */
[----:B------:R-:W-:Y:S01]  /*19aa0*/  FADD.FTZ R3, R204, R3 ;  /* 0x00000003cc037221 */ /* 0x000fe20000010000 */
[C---:B----4-:R-:W-:Y:S08]  /*19ab0*/  HMMA.16816.F32.BF16 R12, R56.reuse, R72, R12 ;  /* 0x00000048380c723c */ /* 0x050ff0000004180c */
[----:B------:R-:W-:Y:S01]  /*19ac0*/  MUFU.EX2 R138, R138 ;  /* 0x0000008a008a7308 */ /* 0x000fe20000000800 */
[C---:B------:R-:W-:Y:S01]  /*19ad0*/  HMMA.16816.F32.BF16 R16, R56.reuse, R74, R16 ;  /* 0x0000004a3810723c */ /* 0x040fe20000041810 */
[----:B------:R-:W4:Y:S05]  /*19ae0*/  LDSM.16.MT88.4 R72, [R116+0xdc00] ;  /* 0x00dc00007448783b */ /* 0x000f2a0000004200 */
[C---:B--2---:R-:W-:Y:S03]  /*19af0*/  HMMA.16816.F32.BF16 R20, R56.reuse, R60, R20 ;  /* 0x0000003c3814723c */ /* 0x044fe60000041814 */
[----:B------:R-:W2:Y:S03]  /*19b00*/  MUFU.EX2 R169, R169 ;  /* 0x000000a900a97308 */ /* 0x000ea60000000800 */
[C---:B------:R-:W-:Y:S01]  /*19b10*/  HMMA.16816.F32.BF16 R24, R56.reuse, R62, R24 ;  /* 0x0000003e3818723c */ /* 0x040fe20000041818 */
[----:B------:R-:W3:Y:S06]  /*19b20*/  LDSM.16.MT88.4 R60, [R144+0xa000] ;  /* 0x00a00000903c783b */ /* 0x000eec0000004200 */
[----:B------:R-:W-:Y:S01]  /*19b30*/  MUFU.EX2 R134, R134 ;  /* 0x0000008600867308 */ /* 0x000fe20000000800 */
[C---:B------:R-:W-:Y:S09]  /*19b40*/  HMMA.16816.F32.BF16 R28, R56.reuse, R68, R28 ;  /* 0x00000044381c723c */ /* 0x040ff2000004181c */
[----:B------:R-:W2:Y:S01]  /*19b50*/  MUFU.EX2 R171, R171 ;  /* 0x000000ab00ab7308 */ /* 0x000ea20000000800 */
[C---:B------:R-:W-:Y:S01]  /*19b60*/  HMMA.16816.F32.BF16 R32, R56.reuse, R70, R32 ;  /* 0x000000463820723c */ /* 0x040fe20000041820 */
[----:B------:R-:W5:Y:S05]  /*19b70*/  LDSM.16.MT88.4 R68, [R116+0xa000] ;  /* 0x00a000007444783b */ /* 0x000f6a0000004200 */
[C---:B-1----:R-:W-:Y:S03]  /*19b80*/  HMMA.16816.F32.BF16 R36, R56.reuse, R64, R36 ;  /* 0x000000403824723c */ /* 0x042fe60000041824 */
[----:B------:R-:W-:Y:S03]  /*19b90*/  MUFU.EX2 R127, R127 ;  /* 0x0000007f007f7308 */ /* 0x000fe60000000800 */
[C---:B------:R-:W-:Y:S01]  /*19ba0*/  HMMA.16816.F32.BF16 R40, R56.reuse, R66, R40 ;  /* 0x000000423828723c */ /* 0x040fe20000041828 */
[----:B------:R-:W1:Y:S06]  /*19bb0*/  LDSM.16.MT88.4 R64, [R144+0xc000] ;  /* 0x00c000009040783b */ /* 0x000e6c0000004200 */
[----:B------:R-:W2:Y:S01]  /*19bc0*/  MUFU.EX2 R128, R128 ;  /* 0x0000008000807308 */ /* 0x000ea20000000800 */
[C---:B----4-:R-:W-:Y:S09]  /*19bd0*/  HMMA.16816.F32.BF16 R44, R56.reuse, R72, R44 ;  /* 0x00000048382c723c */ /* 0x050ff2000004182c */
[----:B------:R-:W-:Y:S01]  /*19be0*/  MUFU.EX2 R124, R124 ;  /* 0x0000007c007c7308 */ /* 0x000fe20000000800 */
[----:B------:R-:W-:Y:S01]  /*19bf0*/  HMMA.16816.F32.BF16 R48, R56, R74, R48 ;  /* 0x0000004a3830723c */ /* 0x000fe20000041830 */
[----:B------:R-:W4:Y:S06]  /*19c00*/  LDSM.16.MT88.4 R72, [R116+0xc000] ;  /* 0x00c000007448783b */ /* 0x000f2c0000004200 */
[----:B------:R-:W-:Y:S02]  /*19c10*/  F2FP.BF16.F32.PACK_AB R56, R135, R202 ;  /* 0x000000ca8738723e */ /* 0x000fe400000010ff */
[----:B------:R-:W2:Y:S02]  /*19c20*/  MUFU.EX2 R129, R129 ;  /* 0x0000008100817308 */ /* 0x000ea40000000800 */
[----:B------:R-:W-:Y:S02]  /*19c30*/  F2FP.BF16.F32.PACK_AB R57, R137, R196 ;  /* 0x000000c48939723e */ /* 0x000fe400000010ff */
[----:B------:R-:W-:Y:S02]  /*19c40*/  F2FP.BF16.F32.PACK_AB R58, R192, R139 ;  /* 0x0000008bc03a723e */ /* 0x000fe400000010ff */
[----:B------:R-:W-:Y:S04]  /*19c50*/  F2FP.BF16.F32.PACK_AB R59, R188, R141 ;  /* 0x0000008dbc3b723e */ /* 0x000fe800000010ff */
[----:B------:R-:W-:Y:S03]  /*19c60*/  MUFU.EX2 R125, R125 ;  /* 0x0000007d007d7308 */ /* 0x000fe60000000800 */
[C---:B---3--:R-:W-:Y:S07]  /*19c70*/  HMMA.16816.F32.BF16 R4, R56.reuse, R60, R4 ;  /* 0x0000003c3804723c */ /* 0x048fee0000041804 */
[----:B------:R-:W-:Y:S01]  /*19c80*/  MUFU.EX2 R52, R52 ;  /* 0x0000003400347308 */ /* 0x000fe20000000800 */
[C---:B------:R-:W-:Y:S01]  /*19c90*/  HMMA.16816.F32.BF16 R8, R56.reuse, R62, R8 ;  /* 0x0000003e3808723c */ /* 0x040fe20000041808 */
[----:B------:R-:W3:Y:S08]  /*19ca0*/  LDSM.16.MT88.4 R60, [R144+0xe000] ;  /* 0x00e00000903c783b */ /* 0x000ef00000004200 */
[----:B------:R-:W-:Y:S01]  /*19cb0*/  MUFU.EX2 R55, R55 ;  /* 0x0000003700377308 */ /* 0x000fe20000000800 */
[C---:B-----5:R-:W-:Y:S06]  /*19cc0*/  HMMA.16816.F32.BF16 R12, R56.reuse, R68, R12 ;  /* 0x00000044380c723c */ /* 0x060fec000004180c */
[C---:B------:R-:W-:Y:S01]  /*19cd0*/  HMMA.16816.F32.BF16 R16, R56.reuse, R70, R16 ;  /* 0x000000463810723c */ /* 0x040fe20000041810 */
[----:B------:R-:W5:Y:S05]  /*19ce0*/  LDSM.16.MT88.4 R68, [R116+0xe000] ;  /* 0x00e000007444783b */ /* 0x000f6a0000004200 */
[C---:B-1----:R-:W-:Y:S06]  /*19cf0*/  HMMA.16816.F32.BF16 R20, R56.reuse, R64, R20 ;  /* 0x000000403814723c */ /* 0x042fec0000041814 */
[C---:B------:R-:W-:Y:S01]  /*19d00*/  HMMA.16816.F32.BF16 R24, R56.reuse, R66, R24 ;  /* 0x000000423818723c */ /* 0x040fe20000041818 */
[----:B------:R-:W1:Y:S05]  /*19d10*/  LDSM.16.MT88.4 R64, [R144+0xa400] ;  /* 0x00a400009040783b */ /* 0x000e6a0000004200 */
[C---:B----4-:R-:W-:Y:S06]  /*19d20*/  HMMA.16816.F32.BF16 R28, R56.reuse, R72, R28 ;  /* 0x00000048381c723c */ /* 0x050fec000004181c */
[C---:B------:R-:W-:Y:S01]  /*19d30*/  HMMA.16816.F32.BF16 R32, R56.reuse, R74, R32 ;  /* 0x0000004a3820723c */ /* 0x040fe20000041820 */
[----:B------:R-:W4:Y:S05]  /*19d40*/  LDSM.16.MT88.4 R72, [R116+0xa400] ;  /* 0x00a400007448783b */ /* 0x000f2a0000004200 */
[C---:B---3--:R-:W-:Y:S06]  /*19d50*/  HMMA.16816.F32.BF16 R36, R56.reuse, R60, R36 ;  /* 0x0000003c3824723c */ /* 0x048fec0000041824 */
[C---:B------:R-:W-:Y:S05]  /*19d60*/  HMMA.16816.F32.BF16 R40, R56.reuse, R62, R40 ;  /* 0x0000003e3828723c */ /* 0x040fea0000041828 */
[----:B------:R-:W-:Y:S01]  /*19d70*/  F2FP.BF16.F32.PACK_AB R60, R182, R143 ;  /* 0x0000008fb63c723e */ /* 0x000fe200000010ff */
[C---:B-----5:R-:W-:Y:S05]  /*19d80*/  HMMA.16816.F32.BF16 R44, R56.reuse, R68, R44 ;  /* 0x00000044382c723c */ /* 0x060fea000004182c */
[----:B------:R-:W-:Y:S01]  /*19d90*/  F2FP.BF16.F32.PACK_AB R61, R178, R155 ;  /* 0x0000009bb23d723e */ /* 0x000fe200000010ff */
[----:B------:R-:W-:Y:S01]  /*19da0*/  HMMA.16816.F32.BF16 R48, R56, R70, R48 ;  /* 0x000000463830723c */ /* 0x000fe20000041830 */
[----:B------:R-:W3:Y:S04]  /*19db0*/  LDSM.16.MT88.4 R56, [R116+0xc400] ;  /* 0x00c400007438783b */ /* 0x000ee80000004200 */
[----:B------:R-:W-:Y:S02]  /*19dc0*/  F2FP.BF16.F32.PACK_AB R62, R174, R165 ;  /* 0x000000a5ae3e723e */ /* 0x000fe400000010ff */
[----:B------:R-:W-:Y:S02]  /*19dd0*/  F2FP.BF16.F32.PACK_AB R63, R170, R167 ;  /* 0x000000a7aa3f723e */ /* 0x000fe400000010ff */
[----:B------:R-:W-:Y:S05]  /*19de0*/  LDSM.16.MT88.4 R68, [R116+0xe400] ;  /* 0x00e400007444783b */ /* 0x000fea0000004200 */
[C---:B-1----:R-:W-:Y:S06]  /*19df0*/  HMMA.16816.F32.BF16 R4, R60.reuse, R64, R4 ;  /* 0x000000403c04723c */ /* 0x042fec0000041804 */
[C---:B------:R-:W-:Y:S01]  /*19e00*/  HMMA.16816.F32.BF16 R8, R60.reuse, R66, R8 ;  /* 0x000000423c08723c */ /* 0x040fe20000041808 */
[----:B------:R-:W1:Y:S05]  /*19e10*/  LDSM.16.MT88.4 R64, [R144+0xe400] ;  /* 0x00e400009040783b */ /* 0x000e6a0000004200 */
[C---:B----4-:R-:W-:Y:S06]  /*19e20*/  HMMA.16816.F32.BF16 R12, R60.reuse, R72, R12 ;  /* 0x000000483c0c723c */ /* 0x050fec000004180c */
[C---:B------:R-:W-:Y:S01]  /*19e30*/  HMMA.16816.F32.BF16 R16, R60.reuse, R74, R16 ;  /* 0x0000004a3c10723c */ /* 0x040fe20000041810 */
[----:B------:R-:W4:Y:S05]  /*19e40*/  LDSM.16.MT88.4 R72, [R144+0xa800] ;  /* 0x00a800009048783b */ /* 0x000f2a0000004200 */
[C---:B------:R-:W-:Y:S06]  /*19e50*/  HMMA.16816.F32.BF16 R20, R60.reuse, R76, R20 ;  /* 0x0000004c3c14723c */ /* 0x040fec0000041814 */
[C---:B------:R-:W-:Y:S01]  /*19e60*/  HMMA.16816.F32.BF16 R24, R60.reuse, R78, R24 ;  /* 0x0000004e3c18723c */ /* 0x040fe20000041818 */
[----:B------:R-:W5:Y:S05]  /*19e70*/  LDSM.16.MT88.4 R76, [R116+0xa800] ;  /* 0x00a80000744c783b */ /* 0x000f6a0000004200 */
[C---:B---3--:R-:W-:Y:S06]  /*19e80*/  HMMA.16816.F32.BF16 R28, R60.reuse, R56, R28 ;  /* 0x000000383c1c723c */ /* 0x048fec000004181c */
[C---:B------:R-:W-:Y:S05]  /*19e90*/  HMMA.16816.F32.BF16 R32, R60.reuse, R58, R32 ;  /* 0x0000003a3c20723c */ /* 0x040fea0000041820 */
[----:B------:R-:W-:Y:S01]  /*19ea0*/  F2FP.BF16.F32.PACK_AB R56, R54, R53 ;  /* 0x000000353638723e */ /* 0x000fe200000010ff */
[C---:B-1----:R-:W-:Y:S05]  /*19eb0*/  HMMA.16816.F32.BF16 R36, R60.reuse, R64, R36 ;  /* 0x000000403c24723c */ /* 0x042fea0000041824 */
[----:B------:R-:W-:Y:S01]  /*19ec0*/  F2FP.BF16.F32.PACK_AB R57, R163, R162 ;  /* 0x000000a2a339723e */ /* 0x000fe200000010ff */
[C---:B------:R-:W-:Y:S01]  /*19ed0*/  HMMA.16816.F32.BF16 R40, R60.reuse, R66, R40 ;  /* 0x000000423c28723c */ /* 0x040fe20000041828 */
[----:B------:R-:W1:Y:S04]  /*19ee0*/  LDSM.16.MT88.4 R64, [R144+0xc800] ;  /* 0x00c800009040783b */ /* 0x000e680000004200 */
[----:B--2---:R-:W-:Y:S01]  /*19ef0*/  F2FP.BF16.F32.PACK_AB R58, R169, R138 ;  /* 0x0000008aa93a723e */ /* 0x004fe200000010ff */
[C---:B------:R-:W-:Y:S05]  /*19f00*/  HMMA.16816.F32.BF16 R44, R60.reuse, R68, R44 ;  /* 0x000000443c2c723c */ /* 0x040fea000004182c */
[----:B------:R-:W-:Y:S01]  /*19f10*/  F2FP.BF16.F32.PACK_AB R59, R171, R134 ;  /* 0x00000086ab3b723e */ /* 0x000fe200000010ff */
        /* <DEDUP_REMOVED lines=9> */
[C---:B-1----:R-:W-:Y:S01]  /*19fb0*/  HMMA.16816.F32.BF16 R20, R56.reuse, R64, R20 ;  /* 0x000000403814723c */ /* 0x042fe20000041814 */
[----:B------:R-:W1:Y:S05]  /*19fc0*/  MUFU.EX2 R64, R121 ;  /* 0x0000007900407308 */ /* 0x000e6a0000000800 */
[C---:B------:R-:W-:Y:S06]  /*19fd0*/  HMMA.16816.F32.BF16 R24, R56.reuse, R66, R24 ;  /* 0x000000423818723c */ /* 0x040fec0000041818 */
[C---:B--2---:R-:W-:Y:S06]  /*19fe0*/  HMMA.16816.F32.BF16 R28, R56.reuse, R60, R28 ;  /* 0x0000003c381c723c */ /* 0x044fec000004181c */
[C---:B------:R-:W-:Y:S06]  /*19ff0*/  HMMA.16816.F32.BF16 R32, R56.reuse, R62, R32 ;  /* 0x0000003e3820723c */ /* 0x040fec0000041820 */
[C---:B---3--:R-:W-:Y:S06]  /*1a000*/  HMMA.16816.F32.BF16 R36, R56.reuse, R68, R36 ;  /* 0x000000443824723c */ /* 0x048fec0000041824 */
[C---:B------:R-:W-:Y:S05]  /*1a010*/  HMMA.16816.F32.BF16 R40, R56.reuse, R70, R40 ;  /* 0x000000463828723c */ /* 0x040fea0000041828 */
[----:B------:R-:W-:Y:S01]  /*1a020*/  F2FP.BF16.F32.PACK_AB R68, R128, R127 ;  /* 0x0000007f8044723e */ /* 0x000fe200000010ff */
[C---:B----4-:R-:W-:Y:S05]  /*1a030*/  HMMA.16816.F32.BF16 R44, R56.reuse, R72, R44 ;  /* 0x00000048382c723c */ /* 0x050fea000004182c */
[----:B------:R-:W-:Y:S01]  /*1a040*/  F2FP.BF16.F32.PACK_AB R69, R129, R124 ;  /* 0x0000007c8145723e */ /* 0x000fe200000010ff */
[----:B------:R-:W-:Y:S05]  /*1a050*/  HMMA.16816.F32.BF16 R48, R56, R74, R48 ;  /* 0x0000004a3830723c */ /* 0x000fea0000041830 */
[----:B-1----:R-:W-:Y:S02]  /*1a060*/  F2FP.BF16.F32.PACK_AB R70, R125, R64 ;  /* 0x000000407d46723e */ /* 0x002fe400000010ff */
[----:B------:R-:W-:Y:S07]  /*1a070*/  F2FP.BF16.F32.PACK_AB R71, R55, R52 ;  /* 0x000000343747723e */ /* 0x000fee00000010ff */
[C---:B------:R-:W-:Y:S06]  /*1a080*/  HMMA.16816.F32.BF16 R112, R68.reuse, R108, R4 ;  /* 0x0000006c4470723c */ /* 0x040fec0000041804 */
[C---:B------:R-:W-:Y:S05]  /*1a090*/  HMMA.16816.F32.BF16 R108, R68.reuse, R110, R8 ;  /* 0x0000006e446c723c */ /* 0x040fea0000041808 */
[----:B------:R-:W-:Y:S02]  /*1a0a0*/  FADD.FTZ R4, R106, R99 ;  /* 0x000000636a047221 */ /* 0x000fe40000010000 */
[C---:B------:R-:W-:Y:S04]  /*1a0b0*/  HMMA.16816.F32.BF16 R104, R68.reuse, R100, R12 ;  /* 0x000000644468723c */ /* 0x040fe8000004180c */
[----:B------:R-:W-:Y:S01]  /*1a0c0*/  FADD.FTZ R133, R133, R4 ;  /* 0x0000000485857221 */ /* 0x000fe20000010000 */
[----:B------:R-:W-:Y:S01]  /*1a0d0*/  FADD.FTZ R8, R196, R3 ;  /* 0x00000003c4087221 */ /* 0x000fe20000010000 */
[C---:B------:R-:W-:Y:S01]  /*1a0e0*/  HMMA.16816.F32.BF16 R100, R68.reuse, R102, R16 ;  /* 0x000000664464723c */ /* 0x040fe20000041810 */
[----:B------:R-:W1:Y:S04]  /*1a0f0*/  LDSM.16.MT88.4 R4, [R116+0xec00] ;  /* 0x00ec00007404783b */ /* 0x000e680000004200 */
        /* <DEDUP_REMOVED lines=10> */
[C---:B-----5:R-:W-:Y:S04]  /*1a1a0*/  HMMA.16816.F32.BF16 R80, R68.reuse, R76, R36 ;  /* 0x0000004c4450723c */ /* 0x060fe80000041824 */
[----:B------:R-:W-:Y:S01]  /*1a1b0*/  FADD.FTZ R188, R188, R141 ;  /* 0x0000008dbcbc7221 */ /* 0x000fe20000010000 */
[----:B------:R-:W-:Y:S01]  /*1a1c0*/  FADD.FTZ R143, R143, R192 ;  /* 0x000000c08f8f7221 */ /* 0x000fe20000010000 */
        /* <DEDUP_REMOVED lines=15> */
[----:B------:R-:W-:Y:S02]  /*1a2c0*/  IADD3 R3, R158, -0x1, RZ ;  /* 0xffffffff9e037810 */ /* 0x000fe40007ffe0ff */
        /* <DEDUP_REMOVED lines=13> */
.L_x_2292:
        /* <DEDUP_REMOVED lines=169> */
.L_x_2297:
[----:B------:R-:W1:Y:S01]  /*1ae30*/  S2R R2, SR_CTAID.Z ;  /* 0x0000000000027919 */ /* 0x000e620000002700 */
[----:B------:R-:W1:Y:S01]  /*1ae40*/  LDC R5, c[0x0][0x270] ;  /* 0x00009c00ff057b82 */ /* 0x000e620000000800 */
[----:B------:R-:W1:Y:S07]  /*1ae50*/  S2R R15, SR_CTAID.Y ;  /* 0x00000000000f7919 */ /* 0x000e6e0000002600 */
[----:B------:R-:W2:Y:S01]  /*1ae60*/  LDC R0, c[0x0][0x2c4] ;  /* 0x0000b100ff007b82 */ /* 0x000ea20000000800 */
[----:B-1----:R-:W-:-:S04]  /*1ae70*/  IMAD R5, R15, R5, R2 ;  /* 0x000000050f057224 */ /* 0x002fc800078e0202 */
[----:B--2---:R-:W-:-:S07]  /*1ae80*/  IMAD R0, R5, R0, RZ ;  /* 0x0000000005007224 */ /* 0x004fce00078e02ff */
.L_x_2298:
        /* <DEDUP_REMOVED lines=25> */
.L_x_2300:
[----:B------:R-:W-:Y:S05]  /*1b020*/  BSYNC B0 ;  /* 0x0000000000007941 */ /* 0x000fea0003800000 */
.L_x_2299:
        /* <DEDUP_REMOVED lines=51> */
.L_x_2302:
[----:B------:R-:W-:Y:S05]  /*1b360*/  BSYNC B0 ;  /* 0x0000000000007941 */ /* 0x000fea0003800000 */
.L_x_2301:
        /* <DEDUP_REMOVED lines=16> */
.L_x_2303:
        /* <DEDUP_REMOVED lines=9> */
.L_x_6461:


//--------------------- .text._ZN5flash24flash_fwd_splitkv_kernelI23Flash_fwd_kernel_traitsILi96ELi64ELi128ELi4ELb0ELb0EN7cutlass10bfloat16_tE19Flash_kernel_traitsILi96ELi64ELi128ELi4ES3_EELb1ELb0ELb1ELb0ELb0ELb0ELb0ELb1EEEvNS_16Flash_fwd_paramsE --------------------------
	.section	.text._ZN5flash24flash_fwd_splitkv_kernelI23Flash_fwd_kernel_traitsILi96ELi64ELi128ELi4ELb0ELb0EN7cutlass10bfloat16_tE19Flash_kernel_traitsILi96ELi64ELi128ELi4ES3_EELb1ELb0ELb1ELb0ELb0ELb0ELb0ELb1EEEvNS_16Flash_fwd_paramsE,"ax",@progbits
	.align	128
        .global         _ZN5flash24flash_fwd_splitkv_kernelI23Flash_fwd_kernel_traitsILi96ELi64ELi128ELi4ELb0ELb0EN7cutlass10bfloat16_tE19Flash_kernel_traitsILi96ELi64ELi128ELi4ES3_EELb1ELb0ELb1ELb0ELb0ELb0ELb0ELb1EEEvNS_16Flash_fwd_paramsE
        .type           _ZN5flash24flash_fwd_splitkv_kernelI23Flash_fwd_kernel_traitsILi96ELi64ELi128ELi4ELb0ELb0EN7cutlass10bfloat16_tE19Flash_kernel_traitsILi96ELi64ELi128ELi4ES3_EELb1ELb0ELb1ELb0ELb0ELb0ELb0ELb1EEEvNS_16Flash_fwd_paramsE,@function
        .size           _ZN5flash24flash_fwd_splitkv_kernelI23Flash_fwd_kernel_traitsILi96ELi64ELi128ELi4ELb0ELb0EN7cutlass10bfloat16_tE19Flash_kernel_traitsILi96ELi64ELi128ELi4ES3_EELb1ELb0ELb1ELb0ELb0ELb0ELb0ELb1EEEvNS_16Flash_fwd_paramsE,(.L_x_6412 - _ZN5flash24flash_fwd_splitkv_kernelI23Flash_fwd_kernel_traitsILi96ELi64ELi128ELi4ELb0ELb0EN7cutlass10bfloat16_tE19Flash_kernel_traitsILi96ELi64ELi128ELi4ES3_EELb1ELb0ELb1ELb0ELb0ELb0ELb0ELb1EEEvNS_16Flash_fwd_paramsE)
        .other          _ZN5flash24flash_fwd_splitkv_kernelI23Flash_fwd_kernel_traitsILi96ELi64ELi128ELi4ELb0ELb0EN7cutlass10bfloat16_tE19Flash_kernel_traitsILi96ELi64ELi128ELi4ES3_EELb1ELb0ELb1ELb0ELb0ELb0ELb0ELb1EEEvNS_16Flash_fwd_paramsE,@"STO_CUDA_ENTRY STV_DEFAULT"
_ZN5flash24flash_fwd_splitkv_kernelI23Flash_fwd_kernel_traitsILi96ELi64ELi128ELi4ELb0ELb0EN7cutlass10bfloat16_tE19Flash_kernel_traitsILi96ELi64ELi128ELi4ES3_EELb1ELb0ELb1ELb0ELb0ELb0ELb0ELb1EEEvNS_16Flash_fwd_paramsE:
.text._ZN5flash24flash_fwd_splitkv_kernelI23Flash_fwd_kernel_traitsILi96ELi64ELi128ELi4ELb0ELb0EN7cutlass10bfloat16_tE19Flash_kernel_traitsILi96ELi64ELi128ELi4ES3_EELb1ELb0ELb1ELb0ELb0ELb0ELb0ELb1EEEvNS_16Flash_fwd_paramsE:
[----:B------:R-:W-:Y:S01]  /*0000*/  LDC R1, c[0x0][0x28] ;  /* 0x00000a00ff017b82 */ /* 0x000fe20000000800 */
[----:B------:R-:W1:Y:S07]  /*0010*/  S2R R203, SR_CTAID.X ;  /* 0x0000000000cb7919 */ /* 0x000e6e0000002500 */
[----:B------:R-:W2:Y:S01]  /*0020*/  LDC.64 R118, c[0x0][0x198] ;  /* 0x00006600ff767b82 */ /* 0x000ea20000000a00 */
[----:B------:R-:W-:Y:S01]  /*0030*/  BSSY B4, `(.L_x_2304) ;  /* 0x0000005000047945 */ /* 0x000fe20003800000 */
[----:B------:R-:W-:Y:S01]  /*0040*/  MOV R200, 0x80 ;  /* 0x0000008000c87802 */ /* 0x000fe20000000f00 */
[----:B------:R-:W3:Y:S01]  /*0050*/  S2R R201, SR_CTAID.Y ;  /* 0x0000000000c97919 */ /* 0x000ee20000002600 */
[----:B------:R-:W4:Y:S05]  /*0060*/  S2R R202, SR_CTAID.Z ;  /* 0x0000000000ca7919 */ /* 0x000f2a0000002700 */
[----:B-1234-:R-:W-:Y:S05]  /*0070*/  CALL.REL.NOINC `($_ZN5flash24flash_fwd_splitkv_kernelI23Flash_fwd_kernel_traitsILi96ELi64ELi128ELi4ELb0ELb0EN7cutlass10bfloat16_tE19Flash_kernel_traitsILi96ELi64ELi128ELi4ES3_EELb1ELb0ELb1ELb0ELb0ELb0ELb0ELb1EEEvNS_16Flash_fwd_paramsE$_ZN5flash30compute_attn_1rowblock_splitkvI23Flash_fwd_kernel_traitsILi96ELi64ELi128ELi4ELb0ELb0EN7cutlass10bfloat16_tE19Flash_kernel_traitsILi96ELi64ELi128ELi4ES3_EELb1ELb0ELb1ELb0ELb0ELb0ELb0ELb1ENS_16Flash_fwd_paramsEEEvRKT8_iiiii) ;  /* 0x0000000000087944 */ /* 0x01efea0003c00000 */
[----:B------:R-:W-:Y:S05]  /*0080*/  BSYNC B4 ;  /* 0x0000000000047941 */ /* 0x000fea0003800000 */
.L_x_2304:
[----:B------:R-:W-:Y:S05]  /*0090*/  EXIT ;  /* 0x000000000000794d */ /* 0x000fea0003800000 */
        .type           $_ZN5flash24flash_fwd_splitkv_kernelI23Flash_fwd_kernel_traitsILi96ELi64ELi128ELi4ELb0ELb0EN7cutlass10bfloat16_tE19Flash_kernel_traitsILi96ELi64ELi128ELi4ES3_EELb1ELb0ELb1ELb0ELb0ELb0ELb0ELb1EEEvNS_16Flash_fwd_paramsE$_ZN5flash30compute_attn_1rowblock_splitkvI23Flash_fwd_kernel_traitsILi96ELi64ELi128ELi4ELb0ELb0EN7cutlass10bfloat16_tE19Flash_kernel_traitsILi96ELi64ELi128ELi4ES3_EELb1ELb0ELb1ELb0ELb0ELb0ELb0ELb1ENS_16Flash_fwd_paramsEEEvRKT8_iiiii,@function
        .size           $_ZN5flash24flash_fwd_splitkv_kernelI23Flash_fwd_kernel_traitsILi96ELi64ELi128ELi4ELb0ELb0EN7cutlass10bfloat16_tE19Flash_kernel_traitsILi96ELi64ELi128ELi4ES3_EELb1ELb0ELb1ELb0ELb0ELb0ELb0ELb1EEEvNS_16Flash_fwd_paramsE$_ZN5flash30compute_attn_1rowblock_splitkvI23Flash_fwd_kernel_traitsILi96ELi64ELi128ELi4ELb0ELb0EN7cutlass10bfloat16_tE19Flash_kernel_traitsILi96ELi64ELi128ELi4ES3_EELb1ELb0ELb1ELb0ELb0ELb0ELb0ELb1ENS_16Flash_fwd_paramsEEEvRKT8_iiiii,(.L_x_6412 - $_ZN5flash24flash_fwd_splitkv_kernelI23Flash_fwd_kernel_traitsILi96ELi64ELi128ELi4ELb0ELb0EN7cutlass10bfloat16_tE19Flash_kernel_traitsILi96ELi64ELi128ELi4ES3_EELb1ELb0ELb1ELb0ELb0ELb0ELb0ELb1EEEvNS_16Flash_fwd_paramsE$_ZN5flash30compute_attn_1rowblock_splitkvI23Flash_fwd_kernel_traitsILi96ELi64ELi128ELi4ELb0ELb0EN7cutlass10bfloat16_tE19Flash_kernel_traitsILi96ELi64ELi128ELi4ES3_EELb1ELb0ELb1ELb0ELb0ELb0ELb0ELb1ENS_16Flash_fwd_paramsEEEvRKT8_iiiii)
$_ZN5flash24flash_fwd_splitkv_kernelI23Flash_fwd_kernel_traitsILi96ELi64ELi128ELi4ELb0ELb0EN7cutlass10bfloat16_tE19Flash_kernel_traitsILi96ELi64ELi128ELi4ES3_EELb1ELb0ELb1ELb0ELb0ELb0ELb0ELb1EEEvNS_16Flash_fwd_paramsE$_ZN5flash30compute_attn_1rowblock_splitkvI23Flash_fwd_kernel_traitsILi96ELi64ELi128ELi4ELb0ELb0EN7cutlass10bfloat16_tE19Flash_kernel_traitsILi96ELi64ELi128ELi4ES3_EELb1ELb0ELb1ELb0ELb0ELb0ELb0ELb1ENS_16Flash_fwd_paramsEEEvRKT8_iiiii:
        /* <DEDUP_REMOVED lines=27> */
.L_x_2306:
[----:B------:R-:W-:Y:S05]  /*0250*/  BSYNC B0 ;  /* 0x0000000000007941 */ /* 0x000fea0003800000 */
.L_x_2305:
        /* <DEDUP_REMOVED lines=8> */
.L_x_2308:
[----:B------:R3:W5:Y:S02]  /*02e0*/  LD.E R3, desc[UR4][R118.64+0xb8] ;  /* 0x0000b80476037980 */ /* 0x000764000c101900 */
.L_x_2309:
[----:B------:R-:W-:Y:S05]  /*02f0*/  BSYNC B0 ;  /* 0x0000000000007941 */ /* 0x000fea0003800000 */
.L_x_2307:
        /* <DEDUP_REMOVED lines=10> */
.L_x_2311:
[----:B------:R-:W2:Y:S01]  /*03a0*/  LD.E.64 R2, desc[UR4][R118.64+0x108] ;  /* 0x0001080476027980 */ /* 0x000ea2000c101b00 */
[----:B------:R-:W-:Y:S01]  /*03b0*/  BSSY B0, `(.L_x_2313) ;  /* 0x0000006000007945 */ /* 0x000fe20003800000 */
[----:B------:R-:W-:Y:S01]  /*03c0*/  IMAD.MOV.U32 R65, RZ, RZ, RZ ;  /* 0x000000ffff417224 */ /* 0x000fe200078e00ff */
[----:B--2---:R-:W-:-:S04]  /*03d0*/  ISETP.NE.U32.AND P0, PT, R2, RZ, PT ;  /* 0x000000ff0200720c */ /* 0x004fc80003f05070 */
[----:B------:R-:W-:-:S13]  /*03e0*/  ISETP.NE.AND.EX P0, PT, R3, RZ, PT, P0 ;  /* 0x000000ff0300720c */ /* 0x000fda0003f05300 */
[----:B------:R-:W-:Y:S05]  /*03f0*/  @!P0 BRA `(.L_x_2314) ;  /* 0x0000000000048947 */ /* 0x000fea0003800000 */
[----:B------:R2:W5:Y:S02]  /*0400*/  LD.E R65, desc[UR4][R118.64+0xbc] ;  /* 0x0000bc0476417980 */ /* 0x000564000c101900 */
.L_x_2314:
[----:B------:R-:W-:Y:S05]  /*0410*/  BSYNC B0 ;  /* 0x0000000000007941 */ /* 0x000fea0003800000 */
.L_x_2313:
[----:B-----5:R-:W-:Y:S02]  /*0420*/  IADD3 R65, R80, R65, RZ ;  /* 0x0000004150417210 */ /* 0x020fe40007ffe0ff */
.L_x_2312:
[----:B------:R-:W-:Y:S05]  /*0430*/  BSYNC B1 ;  /* 0x0000000000017941 */ /* 0x000fea0003800000 */
.L_x_2310:
[----:B------:R-:W-:Y:S01]  /*0440*/  IMAD.SHL.U32 R69, R203, 0x40, RZ ;  /* 0x00000040cb457824 */ /* 0x000fe200078e00ff */
[----:B------:R-:W-:Y:S01]  /*0450*/  MOV R2, R200 ;  /* 0x000000c800027202 */ /* 0x000fe20000000f00 */
[----:B------:R-:W-:-:S03]  /*0460*/  IMAD.MOV.U32 R3, RZ, RZ, 0x0 ;  /* 0x00000000ff037424 */ /* 0x000fc600078e00ff */
[----:B------:R-:W-:-:S13]  /*0470*/  ISETP.GT.AND P0, PT, R204, R69, PT ;  /* 0x00000045cc00720c */ /* 0x000fda0003f04270 */
[----:B-123--:R-:W-:Y:S05]  /*0480*/  @!P0 RET.REL.NODEC R2 `(_ZN5flash24flash_fwd_splitkv_kernelI23Flash_fwd_kernel_traitsILi96ELi64ELi128ELi4ELb0ELb0EN7cutlass10bfloat16_tE19Flash_kernel_traitsILi96ELi64ELi128ELi4ES3_EELb1ELb0ELb1ELb0ELb0ELb0ELb0ELb1EEEvNS_16Flash_fwd_paramsE) ;  /* 0xfffffff802dc8950 */ /* 0x00efea0003c3ffff */
        /* <DEDUP_REMOVED lines=87> */
.L_x_2317:
[----:B------:R-:W-:Y:S05]  /*0a00*/  BSYNC B0 ;  /* 0x0000000000007941 */ /* 0x000fea0003800000 */
.L_x_2316:
        /* <DEDUP_REMOVED lines=18> */
.L_x_2319:
[----:B------:R-:W-:Y:S05]  /*0b30*/  BSYNC B0 ;  /* 0x0000000000007941 */ /* 0x000fea0003800000 */
.L_x_2318:
[----:B------:R-:W-:Y:S01]  /*0b40*/  MOV R201, 0x0 ;  /* 0x0000000000c97802 */ /* 0x000fe20000000f00 */
[----:B------:R1:W-:Y:S03]  /*0b50*/  @!P6 ST.E desc[UR4][R10.64], R3 ;  /* 0x000000030a00e985 */ /* 0x0003e6000c101904 */
[----:B-12--5:R-:W-:Y:S05]  /*0b60*/  @P5 RET.REL.NODEC R200 `(_ZN5flash24flash_fwd_splitkv_kernelI23Flash_fwd_kernel_traitsILi96ELi64ELi128ELi4ELb0ELb0EN7cutlass10bfloat16_tE19Flash_kernel_traitsILi96ELi64ELi128ELi4ES3_EELb1ELb0ELb1ELb0ELb0ELb0ELb0ELb1EEEvNS_16Flash_fwd_paramsE) ;  /* 0xfffffff4c8245950 */ /* 0x026fea0003c3ffff */
[----:B------:R-:W-:Y:S02]  /*0b70*/  MOV R3, 0x7f800000 ;  /* 0x7f80000000037802 */ /* 0x000fe40000000f00 */
[----:B------:R-:W-:-:S03]  /*0b80*/  MOV R201, 0x0 ;  /* 0x0000000000c97802 */ /* 0x000fc60000000f00 */
[----:B------:R1:W-:Y:S02]  /*0b90*/  ST.E desc[UR4][R10.64+0x80], R3 ;  /* 0x000080030a007985 */ /* 0x0003e4000c101904 */
[----:B-1----:R-:W-:Y:S05]  /*0ba0*/  RET.REL.NODEC R200 `(_ZN5flash24flash_fwd_splitkv_kernelI23Flash_fwd_kernel_traitsILi96ELi64ELi128ELi4ELb0ELb0EN7cutlass10bfloat16_tE19Flash_kernel_traitsILi96ELi64ELi128ELi4ES3_EELb1ELb0ELb1ELb0ELb0ELb0ELb0ELb1EEEvNS_16Flash_fwd_paramsE) ;  /* 0xfffffff4c8147950 */ /* 0x002fea0003c3ffff */
.L_x_2315:
        /* <DEDUP_REMOVED lines=28> */
[----:B------:R-:W4:Y:S04]  /*0d70*/  LD.E.64 R14, desc[UR4][R118.64+0x50] ;  /* 0x00005004760e7980 */ /* 0x000f28000c101b00 */
[----:B------:R-:W5:Y:S04]  /*0d80*/  LD.E.64 R26, desc[UR4][R118.64+0x58] ;  /* 0x00005804761a7980 */ /* 0x000f68000c101b00 */
[----:B------:R-:W5:Y:S01]  /*0d90*/  LD.E.64 R60, desc[UR4][R118.64+0x40] ;  /* 0x00004004763c7980 */ /* 0x000f62000c101b00 */
[----:B--2---:R-:W-:-:S04]  /*0da0*/  IABS R4, R2 ;  /* 0x0000000200047213 */ /* 0x004fc80000000000 */
[----:B------:R-:W1:Y:S08]  /*0db0*/  I2F.RP R10, R4 ;  /* 0x00000004000a7306 */ /* 0x000e700000209400 */
[----:B-1---5:R-:W1:Y:S02]  /*0dc0*/  MUFU.RCP R8, R10 ;  /* 0x0000000a00087308 */ /* 0x022e640000001000 */
[----:B-1----:R-:W-:-:S06]  /*0dd0*/  IADD3 R8, R8, 0xffffffe, RZ ;  /* 0x0ffffffe08087810 */ /* 0x002fcc0007ffe0ff */
[----:B------:R-:W1:Y:S01]  /*0de0*/  F2I.FTZ.U32.TRUNC.NTZ R9, R8 ;  /* 0x0000000800097305 */ /* 0x000e62000021f000 */
[----:B------:R-:W-:Y:S02]  /*0df0*/  IABS R0, R2 ;  /* 0x0000000200007213 */ /* 0x000fe40000000000 */
[----:B-1----:R-:W-:Y:S01]  /*0e00*/  IADD3 R3, RZ, -R9, RZ ;  /* 0x80000009ff037210 */ /* 0x002fe20007ffe0ff */
[----:B------:R-:W-:-:S04]  /*0e10*/  IMAD.MOV.U32 R8, RZ, RZ, RZ ;  /* 0x000000ffff087224 */ /* 0x000fc800078e00ff */
        /* <DEDUP_REMOVED lines=42> */
[----:B----4-:R-:W-:-:S03]  /*10c0*/  IMAD R4, R63, R2, RZ ;  /* 0x000000023f047224 */ /* 0x010fc600078e02ff */
[----:B------:R-:W-:Y:S02]  /*10d0*/  @!P0 IADD3 R11, -R11, RZ, RZ ;  /* 0x000000ff0b0b8210 */ /* 0x000fe40007ffe1ff */
[----:B------:R-:W-:-:S04]  /*10e0*/  @!P1 LOP3.LUT R11, RZ, R7, RZ, 0x33, !PT ;  /* 0x00000007ff0b9212 */ /* 0x000fc800078e33ff */
[----:B------:R-:W-:Y:S02]  /*10f0*/  SHF.R.S32.HI R10, RZ, 0x1f, R11 ;  /* 0x0000001fff0a7819 */ /* 0x000fe4000001140b */
[----:B--2---:R-:W-:Y:S01]  /*1100*/  SHF.R.S32.HI R0, RZ, 0x1f, R3 ;  /* 0x0000001fff007819 */ /* 0x004fe20000011403 */
[----:B------:R-:W-:-:S04]  /*1110*/  IMAD R9, R19, R3, RZ ;  /* 0x0000000313097224 */ /* 0x000fc800078e02ff */
[C---:B------:R-:W-:Y:S02]  /*1120*/  IMAD R9, R18.reuse, R0, R9 ;  /* 0x0000000012097224 */ /* 0x040fe400078e0209 */
[----:B------:R-:W-:-:S04]  /*1130*/  IMAD.WIDE.U32 R18, R18, R3, RZ ;  /* 0x0000000312127225 */ /* 0x000fc800078e00ff */
[----:B------:R-:W-:Y:S01]  /*1140*/  IMAD.IADD R19, R19, 0x1, R9 ;  /* 0x0000000113137824 */ /* 0x000fe200078e0209 */
[----:B------:R-:W-:Y:S01]  /*1150*/  SHF.R.S32.HI R9, RZ, 0x1f, R2 ;  /* 0x0000001fff097819 */ /* 0x000fe20000011402 */
[----:B------:R-:W-:Y:S02]  /*1160*/  IMAD R7, R13, R3, RZ ;  /* 0x000000030d077224 */ /* 0x000fe400078e02ff */
[----:B------:R-:W-:-:S04]  /*1170*/  IMAD.WIDE.U32 R18, R2, R62, R18 ;  /* 0x0000003e02127225 */ /* 0x000fc800078e0012 */
[----:B------:R-:W-:Y:S02]  /*1180*/  IMAD R4, R62, R9, R4 ;  /* 0x000000093e047224 */ /* 0x000fe400078e0204 */
[----:B------:R-:W-:Y:S02]  /*1190*/  IMAD R13, R15, R11, RZ ;  /* 0x0000000b0f0d7224 */ /* 0x000fe400078e02ff */
[----:B------:R-:W-:Y:S02]  /*11a0*/  IMAD.IADD R19, R19, 0x1, R4 ;  /* 0x0000000113137824 */ /* 0x000fe400078e0204 */
[----:B------:R-:W-:Y:S02]  /*11b0*/  IMAD R13, R14, R10, R13 ;  /* 0x0000000a0e0d7224 */ /* 0x000fe400078e020d */
        /* <DEDUP_REMOVED lines=8> */
.L_x_2321:
        /* <DEDUP_REMOVED lines=29> */
[-C--:B------:R-:W-:Y:S02]  /*1410*/  @!P0 IADD3 R0, R0, -R3.reuse, RZ ;  /* 0x8000000300008210 */ /* 0x080fe40007ffe0ff */
[----:B------:R-:W-:Y:S01]  /*1420*/  @!P4 IADD3 R23, R23, R4, RZ ;  /* 0x000000041717c210 */ /* 0x000fe20007ffe0ff */
[----:B----4-:R-:W-:Y:S01]  /*1430*/  @!P4 IMAD R4, R21, R8, RZ ;  /* 0x000000081504c224 */ /* 0x010fe200078e02ff */
[----:B------:R-:W-:Y:S01]  /*1440*/  ISETP.GE.U32.AND P2, PT, R0, R3, PT ;  /* 0x000000030000720c */ /* 0x000fe20003f46070 */
[-C--:B------:R-:W-:Y:S01]  /*1450*/  @P4 IMAD R11, R63, R6.reuse, RZ ;  /* 0x000000063f0b4224 */ /* 0x080fe200078e02ff */
[----:B------:R-:W-:Y:S01]  /*1460*/  LOP3.LUT R0, R202, R7, RZ, 0x3c, !PT ;  /* 0x00000007ca007212 */ /* 0x000fe200078e3cff */
[----:B------:R-:W-:Y:S01]  /*1470*/  @P4 IMAD.WIDE.U32 R24, R62, R6, RZ ;  /* 0x000000063e184225 */ /* 0x000fe200078e00ff */
[----:B------:R-:W-:-:S03]  /*1480*/  @!P0 IADD3 R2, R2, 0x1, RZ ;  /* 0x0000000102028810 */ /* 0x000fc60007ffe0ff */
[C---:B------:R-:W-:Y:S02]  /*1490*/  @!P4 IMAD R4, R20.reuse, R5, R4 ;  /* 0x000000051404c224 */ /* 0x040fe400078e0204 */
[----:B------:R-:W-:Y:S01]  /*14a0*/  @!P4 IMAD.WIDE.U32 R20, R20, R8, R22 ;  /* 0x000000081414c225 */ /* 0x000fe200078e0016 */
[----:B------:R-:W-:Y:S02]  /*14b0*/  ISETP.GE.AND P1, PT, R0, RZ, PT ;  /* 0x000000ff0000720c */ /* 0x000fe40003f26270 */
[----:B------:R-:W-:Y:S01]  /*14c0*/  ISETP.NE.AND P0, PT, R7, RZ, PT ;  /* 0x000000ff0700720c */ /* 0x000fe20003f05270 */
[----:B------:R-:W-:Y:S01]  /*14d0*/  @P4 IMAD.MOV.U32 R10, RZ, RZ, R24 ;  /* 0x000000ffff0a4224 */ /* 0x000fe200078e0018 */
[----:B------:R-:W-:Y:S01]  /*14e0*/  @P4 IADD3 R11, R25, R11, RZ ;  /* 0x0000000b190b4210 */ /* 0x000fe20007ffe0ff */
[----:B------:R-:W-:Y:S01]  /*14f0*/  @!P4 IMAD.MOV.U32 R10, RZ, RZ, R20 ;  /* 0x000000ffff0ac224 */ /* 0x000fe200078e0014 */
[----:B------:R-:W-:Y:S02]  /*1500*/  @!P4 IADD3 R11, R21, R4, RZ ;  /* 0x00000004150bc210 */ /* 0x000fe40007ffe0ff */
[----:B------:R-:W-:-:S02]  /*1510*/  LEA R5, R51, 0xffffff80, 0x7 ;  /* 0xffffff8033057811 */ /* 0x000fc400078e38ff */
[----:B------:R-:W-:Y:S01]  /*1520*/  @P2 IADD3 R2, R2, 0x1, RZ ;  /* 0x0000000102022810 */ /* 0x000fe20007ffe0ff */
[----:B------:R-:W-:Y:S01]  /*1530*/  @!P4 IMAD R4, R61, R12, RZ ;  /* 0x0000000c3d04c224 */ /* 0x000fe200078e02ff */
[----:B------:R-:W-:Y:S01]  /*1540*/  @!P4 SHF.R.S32.HI R3, RZ, 0x1f, R12 ;  /* 0x0000001fff03c819 */ /* 0x000fe2000001140c */
[-C--:B------:R-:W-:Y:S01]  /*1550*/  IMAD.WIDE.U32 R20, R62, R5.reuse, R10 ;  /* 0x000000053e147225 */ /* 0x080fe200078e000a */
[----:B------:R-:W-:Y:S02]  /*1560*/  MOV R11, R2 ;  /* 0x00000002000b7202 */ /* 0x000fe40000000f00 */
[----:B------:R-:W-:Y:S01]  /*1570*/  SHF.R.S32.HI R9, RZ, 0x1f, R5 ;  /* 0x0000001fff097819 */ /* 0x000fe20000011405 */
[----:B------:R-:W-:Y:S01]  /*1580*/  IMAD R6, R63, R5, RZ ;  /* 0x000000053f067224 */ /* 0x000fe200078e02ff */
[----:B------:R-:W-:Y:S01]  /*1590*/  @!P1 IADD3 R11, -R11, RZ, RZ ;  /* 0x000000ff0b0b9210 */ /* 0x000fe20007ffe1ff */
[----:B------:R-:W-:Y:S02]  /*15a0*/  @!P4 IMAD R3, R3, R60, R4 ;  /* 0x0000003c0303c224 */ /* 0x000fe400078e0204 */
[----:B------:R-:W-:Y:S01]  /*15b0*/  @!P4 IMAD.WIDE.U32 R22, R60, R12, RZ ;  /* 0x0000000c3c16c225 */ /* 0x000fe200078e00ff */
[----:B------:R-:W-:-:S03]  /*15c0*/  @!P0 LOP3.LUT R11, RZ, R7, RZ, 0x33, !PT ;  /* 0x00000007ff0b8212 */ /* 0x000fc600078e33ff */
[----:B------:R-:W-:Y:S02]  /*15d0*/  IMAD R6, R9, R62, R6 ;  /* 0x0000003e09067224 */ /* 0x000fe400078e0206 */
[----:B------:R-:W-:Y:S01]  /*15e0*/  @P4 IMAD.IADD R12, R12, 0x1, R13 ;  /* 0x000000010c0c4824 */ /* 0x000fe200078e020d */
[----:B------:R-:W-:Y:S01]  /*15f0*/  @!P4 SHF.R.S32.HI R13, RZ, 0x1f, R8 ;  /* 0x0000001fff0dc819 */ /* 0x000fe20000011408 */
[----:B------:R-:W-:Y:S01]  /*1600*/  @!P4 IMAD R0, R19, R8, RZ ;  /* 0x000000081300c224 */ /* 0x000fe200078e02ff */
[----:B------:R-:W-:Y:S01]  /*1610*/  @!P4 IADD3 R23, R23, R3, RZ ;  /* 0x000000031717c210 */ /* 0x000fe20007ffe0ff */
[----:B------:R-:W-:Y:S01]  /*1620*/  IMAD.IADD R21, R21, 0x1, R6 ;  /* 0x0000000115157824 */ /* 0x000fe200078e0206 */
[----:B------:R-:W-:Y:S01]  /*1630*/  SHF.R.S32.HI R10, RZ, 0x1f, R11 ;  /* 0x0000001fff0a7819 */ /* 0x000fe2000001140b */
[----:B------:R-:W-:Y:S02]  /*1640*/  IMAD R7, R15, R11, RZ ;  /* 0x0000000b0f077224 */ /* 0x000fe400078e02ff */
[----:B------:R-:W-:-:S02]  /*1650*/  @P4 IMAD R3, R61, R12, RZ ;  /* 0x0000000c3d034224 */ /* 0x000fc400078e02ff */
[----:B------:R-:W-:-:S04]  /*1660*/  @P4 IMAD.WIDE.U32 R24, R60, R12, RZ ;  /* 0x0000000c3c184225 */ /* 0x000fc800078e00ff */
[C---:B------:R-:W-:Y:S02]  /*1670*/  @!P4 IMAD R0, R18.reuse, R13, R0 ;  /* 0x0000000d1200c224 */ /* 0x040fe400078e0200 */
[----:B------:R-:W-:Y:S01]  /*1680*/  @!P4 IMAD.WIDE.U32 R18, R18, R8, R22 ;  /* 0x000000081212c225 */ /* 0x000fe200078e0016 */
[----:B------:R-:W-:-:S03]  /*1690*/  @P4 IADD3 R3, R25, R3, RZ ;  /* 0x0000000319034210 */ /* 0x000fc60007ffe0ff */
[----:B------:R-:W-:-:S04]  /*16a0*/  IMAD.WIDE.U32 R20, R14, R11, R20 ;  /* 0x0000000b0e147225 */ /* 0x000fc800078e0014 */
[----:B------:R-:W-:Y:S01]  /*16b0*/  IMAD R7, R14, R10, R7 ;  /* 0x0000000a0e077224 */ /* 0x000fe200078e0207 */
[----:B------:R-:W-:Y:S01]  /*16c0*/  @!P4 IADD3 R3, R19, R0, RZ ;  /* 0x000000001303c210 */ /* 0x000fe20007ffe0ff */
[----:B------:R-:W-:Y:S01]  /*16d0*/  @P4 IMAD.MOV.U32 R4, RZ, RZ, R24 ;  /* 0x000000ffff044224 */ /* 0x000fe200078e0018 */
[----:B------:R-:W-:Y:S01]  /*16e0*/  @!P4 MOV R4, R18 ;  /* 0x000000120004c202 */ /* 0x000fe20000000f00 */
[----:B------:R-:W-:Y:S01]  /*16f0*/  IMAD.MOV.U32 R0, RZ, RZ, R20 ;  /* 0x000000ffff007224 */ /* 0x000fe200078e0014 */
[----:B------:R-:W-:Y:S02]  /*1700*/  IADD3 R7, R21, R7, RZ ;  /* 0x0000000715077210 */ /* 0x000fe40007ffe0ff */
[----:B-1----:R-:W-:Y:S02]  /*1710*/  MOV R2, R5 ;  /* 0x0000000500027202 */ /* 0x002fe40000000f00 */
.L_x_2322:
[----:B------:R-:W-:Y:S05]  /*1720*/  BSYNC B0 ;  /* 0x0000000000007941 */ /* 0x000fea0003800000 */
.L_x_2320:
        /* <DEDUP_REMOVED lines=14> */
[----:B------:R-:W-:-:S03]  /*1810*/  SHF.R.S32.HI R74, RZ, 0x3, R75 ;  /* 0x00000003ff4a7819 */ /* 0x000fc6000001144b */
[----:B------:R-:W-:Y:S01]  /*1820*/  IMAD.SHL.U32 R12, R81, 0x8, RZ ;  /* 0x00000008510c7824 */ /* 0x000fe200078e00ff */
[----:B------:R-:W-:-:S04]  /*1830*/  SHF.R.S32.HI R172, RZ, 0x2, R25 ;  /* 0x00000002ffac7819 */ /* 0x000fc80000011419 */
[----:B------:R-:W-:Y:S01]  /*1840*/  IADD3 R28, P1, R12, R4, RZ ;  /* 0x000000040c1c7210 */ /* 0x000fe20007f3e0ff */
[----:B------:R-:W-:Y:S01]  /*1850*/  IMAD R4, R9, R60, RZ ;  /* 0x0000003c09047224 */ /* 0x000fe200078e02ff */
[----:B------:R-:W-:Y:S01]  /*1860*/  SHF.R.S32.HI R13, RZ, 0x1f, R12 ;  /* 0x0000001fff0d7819 */ /* 0x000fe2000001140c */
[----:B------:R-:W-:Y:S01]  /*1870*/  IMAD.SHL.U32 R9, R74, 0x40, RZ ;  /* 0x000000404a097824 */ /* 0x000fe200078e00ff */
[----:B------:R-:W-:-:S03]  /*1880*/  LEA.HI R25, R25, R172, RZ, 0x1 ;  /* 0x000000ac19197211 */ /* 0x000fc600078f08ff */
[----:B------:R-:W-:Y:S01]  /*1890*/  IMAD.X R29, R13, 0x1, R3, P1 ;  /* 0x000000010d1d7824 */ /* 0x000fe200008e0603 */
[-C--:B------:R-:W-:Y:S02]  /*18a0*/  LEA.HI R3, R73, R64.reuse, RZ, 0x5 ;  /* 0x0000004049037211 */ /* 0x080fe400078f28ff */
[----:B------:R-:W-:Y:S02]  /*18b0*/  LOP3.LUT R9, R9, 0xc0, RZ, 0xc0, !PT ;  /* 0x000000c009097812 */ /* 0x000fe400078ec0ff */
[----:B------:R-:W-:Y:S01]  /*18c0*/  LEA.HI R73, R73, R64, RZ, 0x4 ;  /* 0x0000004049497211 */ /* 0x000fe200078f20ff */
[C---:B------:R-:W-:Y:S01]  /*18d0*/  IMAD R4, R2.reuse, R61, R4 ;  /* 0x0000003d02047224 */ /* 0x040fe200078e0204 */
[----:B------:R-:W-:Y:S01]  /*18e0*/  LOP3.LUT R25, R25, 0x7fffffe, RZ, 0xc0, !PT ;  /* 0x07fffffe19197812 */ /* 0x000fe200078ec0ff */
[----:B------:R-:W-:Y:S01]  /*18f0*/  IMAD.WIDE.U32 R28, R2, R60, R28 ;  /* 0x0000003c021c7225 */ /* 0x000fe200078e001c */
[----:B-1----:R-:W-:Y:S02]  /*1900*/  LOP3.LUT R17, R9, 0x18, R12, 0xf8, !PT ;  /* 0x0000001809117812 */ /* 0x002fe400078ef80c */
[----:B------:R-:W-:-:S02]  /*1910*/  SHF.R.U32.HI R2, RZ, 0x3, R9 ;  /* 0x00000003ff027819 */ /* 0x000fc40000011609 */
[----:B------:R-:W-:Y:S01]  /*1920*/  LOP3.LUT R9, R73, 0xfffffff0, RZ, 0xc0, !PT ;  /* 0xfffffff049097812 */ /* 0x000fe200078ec0ff */
[----:B------:R-:W-:Y:S01]  /*1930*/  IMAD.IADD R6, R172, 0x1, -R25 ;  /* 0x00000001ac067824 */ /* 0x000fe200078e0a19 */
[----:B------:R-:W-:-:S03]  /*1940*/  SHF.R.S32.HI R67, RZ, 0x5, R3 ;  /* 0x00000005ff437819 */ /* 0x000fc60000011403 */
[----:B------:R-:W-:Y:S01]  /*1950*/  IMAD.IADD R72, R64, 0x1, -R9 ;  /* 0x0000000140487824 */ /* 0x000fe200078e0a09 */
[----:B------:R-:W-:Y:S02]  /*1960*/  LOP3.LUT R2, R17, R2, RZ, 0x3c, !PT ;  /* 0x0000000211027212 */ /* 0x000fe400078e3cff */
[----:B------:R-:W-:Y:S01]  /*1970*/  LEA R165, R67, R6, 0x3 ;  /* 0x0000000643a57211 */ /* 0x000fe200078e18ff */
[----:B------:R-:W-:Y:S01]  /*1980*/  IMAD R9, R27, R11, RZ ;  /* 0x0000000b1b097224 */ /* 0x000fe200078e02ff */
[----:B------:R-:W-:Y:S01]  /*1990*/  LEA.HI R71, R72, R72, RZ, 0x1 ;  /* 0x0000004848477211 */ /* 0x000fe200078f08ff */
[----:B------:R-:W-:Y:S02]  /*19a0*/  IMAD.IADD R29, R29, 0x1, R4 ;  /* 0x000000011d1d7824 */ /* 0x000fe400078e0204 */
[----:B------:R-:W-:Y:S01]  /*19b0*/  IMAD.U32 R165, R165, 0x20, R2 ;  /* 0x00000020a5a57824 */ /* 0x000fe200078e0002 */
[----:B------:R-:W-:Y:S01]  /*19c0*/  SHF.R.S32.HI R70, RZ, 0x1f, R71 ;  /* 0x0000001fff467819 */ /* 0x000fe20000011447 */
[----:B------:R-:W-:Y:S01]  /*19d0*/  IMAD R2, R10, R26, R9 ;  /* 0x0000001a0a027224 */ /* 0x000fe200078e0209 */
[----:B------:R-:W-:-:S02]  /*19e0*/  SHF.R.S32.HI R9, RZ, 0x1, R71 ;  /* 0x00000001ff097819 */ /* 0x000fc40000011447 */
[----:B------:R-:W-:Y:S01]  /*19f0*/  SHF.R.S32.HI R66, RZ, 0x1f, R201 ;  /* 0x0000001fff427819 */ /* 0x000fe200000114c9 */
[----:B------:R-:W-:Y:S01]  /*1a00*/  IMAD.WIDE.U32 R26, R11, R26, R28 ;  /* 0x0000001a0b1a7225 */ /* 0x000fe200078e001c */
[----:B------:R-:W-:Y:S02]  /*1a10*/  LEA.HI R70, R70, R9, RZ, 0x2 ;  /* 0x0000000946467211 */ /* 0x000fe400078f10ff */
[----:B------:R-:W-:Y:S01]  /*1a20*/  SHF.R.S32.HI R173, RZ, 0x1f, R172 ;  /* 0x0000001fffad7819 */ /* 0x000fe200000114ac */
[----:B------:R-:W-:Y:S01]  /*1a30*/  IMAD R149, R61, R172, RZ ;  /* 0x000000ac3d957224 */ /* 0x000fe200078e02ff */
[----:B------:R-:W-:-:S03]  /*1a40*/  LOP3.LUT R70, R70, 0xfffffffc, RZ, 0xc0, !PT ;  /* 0xfffffffc46467812 */ /* 0x000fc600078ec0ff */
[----:B------:R-:W-:Y:S01]  /*1a50*/  IMAD R149, R173, R60, R149 ;  /* 0x0000003cad957224 */ /* 0x000fe200078e0295 */
[----:B------:R-:W-:Y:S01]  /*1a60*/  IADD3 R70, R9, -R70, RZ ;  /* 0x8000004609467210 */ /* 0x000fe20007ffe0ff */
[C---:B------:R-:W-:Y:S02]  /*1a70*/  VIADD R116, R12.reuse, 0x40 ;  /* 0x000000400c747836 */ /* 0x040fe40000000000 */
[----:B------:R-:W-:Y:S01]  /*1a80*/  VIADD R117, R12, 0x20 ;  /* 0x000000200c757836 */ /* 0x000fe20000000000 */
[----:B------:R-:W-:Y:S01]  /*1a90*/  SHF.R.S32.HI R169, RZ, 0x1f, R202 ;  /* 0x0000001fffa97819 */ /* 0x000fe200000114ca */
[----:B------:R-:W-:-:S04]  /*1aa0*/  IMAD R171, R63, R172, RZ ;  /* 0x000000ac3fab7224 */ /* 0x000fc800078e02ff */
[----:B------:R-:W-:Y:S01]  /*1ab0*/  IMAD R171, R173, R62, R171 ;  /* 0x0000003eadab7224 */ /* 0x000fe200078e02ab */
[----:B------:R-:W-:Y:S02]  /*1ac0*/  LOP3.LUT R3, R3, 0xffffffe0, RZ, 0xc0, !PT ;  /* 0xffffffe003037812 */ /* 0x000fe400078ec0ff */
[----:B------:R-:W-:Y:S02]  /*1ad0*/  MOV R50, 0x10 ;  /* 0x0000001000327802 */ /* 0x000fe40000000f00 */
[----:B------:R-:W-:Y:S01]  /*1ae0*/  LOP3.LUT P2, RZ, R70, 0x2, RZ, 0xc0, !PT ;  /* 0x0000000246ff7812 */ /* 0x000fe2000784c0ff */
[C---:B------:R-:W-:Y:S01]  /*1af0*/  IMAD.SHL.U32 R196, R62.reuse, 0x20, RZ ;  /* 0x000000203ec47824 */ /* 0x040fe200078e00ff */
[----:B------:R-:W-:Y:S01]  /*1b00*/  SHF.L.U64.HI R197, R62, 0x5, R63 ;  /* 0x000000053ec57819 */ /* 0x000fe2000001023f */
[C---:B------:R-:W-:Y:S01]  /*1b10*/  IMAD.SHL.U32 R194, R60.reuse, 0x20, RZ ;  /* 0x000000203cc27824 */ /* 0x040fe200078e00ff */
[----:B------:R-:W-:Y:S01]  /*1b20*/  SHF.L.U64.HI R195, R60, 0x5, R61 ;  /* 0x000000053cc37819 */ /* 0x000fe2000001023d */
[----:B------:R-:W-:Y:S01]  /*1b30*/  IMAD.IADD R68, R64, 0x1, -R3 ;  /* 0x0000000140447824 */ /* 0x000fe200078e0a03 */
[----:B------:R-:W-:Y:S01]  /*1b40*/  SEL R50, R50, 0xfffffff0, !P2 ;  /* 0xfffffff032327807 */ /* 0x000fe20005000000 */
[----:B------:R-:W-:-:S02]  /*1b50*/  IMAD.SHL.U32 R81, R81, 0x4, RZ ;  /* 0x0000000451517824 */ /* 0x000fc400078e00ff */
[-C--:B--2---:R-:W-:Y:S02]  /*1b60*/  @P0 IMAD R17, R23, R205.reuse, RZ ;  /* 0x000000cd17110224 */ /* 0x084fe400078e02ff */
[----:B------:R-:W-:-:S04]  /*1b70*/  @P0 IMAD.WIDE.U32 R24, R22, R205, RZ ;  /* 0x000000cd16180225 */ /* 0x000fc800078e00ff */
[-C--:B---3--:R-:W-:Y:S02]  /*1b80*/  @!P0 IMAD R21, R21, R201.reuse, RZ ;  /* 0x000000c915158224 */ /* 0x088fe400078e02ff */
[----:B------:R-:W-:-:S04]  /*1b90*/  @!P0 IMAD.WIDE.U32 R28, R20, R201, RZ ;  /* 0x000000c9141c8225 */ /* 0x000fc800078e00ff */
[----:B------:R-:W-:Y:S02]  /*1ba0*/  @!P0 IMAD R4, R20, R66, R21 ;  /* 0x0000004214048224 */ /* 0x000fe400078e0215 */
[----:B------:R-:W-:Y:S02]  /*1bb0*/  IMAD.IADD R21, R27, 0x1, R2 ;  /* 0x000000011b157824 */ /* 0x000fe400078e0202 */
[----:B------:R-:W-:-:S04]  /*1bc0*/  IMAD.MOV.U32 R20, RZ, RZ, R26 ;  /* 0x000000ffff147224 */ /* 0x000fc800078e001a */
[----:B------:R-:W-:-:S04]  /*1bd0*/  IMAD.WIDE.U32 R20, R172, R60, R20 ;  /* 0x0000003cac147225 */ /* 0x000fc800078e0014 */
[----:B------:R-:W-:Y:S02]  /*1be0*/  @P0 IMAD.MOV.U32 R2, RZ, RZ, R24 ;  /* 0x000000ffff020224 */ /* 0x000fe400078e0018 */
[----:B------:R-:W-:Y:S02]  /*1bf0*/  @P0 IMAD.IADD R17, R25, 0x1, R17 ;  /* 0x0000000119110824 */ /* 0x000fe400078e0211 */
[----:B------:R-:W-:Y:S01]  /*1c00*/  @P0 IMAD.MOV.U32 R8, RZ, RZ, R22 ;  /* 0x000000ffff080224 */ /* 0x000fe200078e0016 */
[----:B------:R-:W-:Y:S01]  /*1c10*/  @!P0 MOV R8, R22 ;  /* 0x0000001600088202 */ /* 0x000fe20000000f00 */
[----:B------:R-:W-:Y:S02]  /*1c20*/  @P0 IMAD.MOV.U32 R9, RZ, RZ, R23 ;  /* 0x000000ffff090224 */ /* 0x000fe400078e0017 */
[----:B------:R-:W-:Y:S02]  /*1c30*/  @!P0 IMAD.MOV.U32 R2, RZ, RZ, R28 ;  /* 0x000000ffff028224 */ /* 0x000fe400078e001c */
[----:B------:R-:W-:-:S02]  /*1c40*/  @!P0 IMAD.IADD R17, R29, 0x1, R4 ;  /* 0x000000011d118824 */ /* 0x000fc400078e0204 */
[----:B------:R-:W-:Y:S01]  /*1c50*/  @!P0 IMAD.MOV.U32 R9, RZ, RZ, R23 ;  /* 0x000000ffff098224 */ /* 0x000fe200078e0017 */
[----:B------:R-:W-:Y:S01]  /*1c60*/  LEA R148, P0, R20, R18, 0x1 ;  /* 0x0000001214947211 */ /* 0x000fe200078008ff */
[----:B------:R-:W-:-:S05]  /*1c70*/  IMAD.IADD R149, R21, 0x1, R149 ;  /* 0x0000000115957824 */ /* 0x000fca00078e0295 */
[----:B------:R-:W-:Y:S01]  /*1c80*/  LEA.HI.X R149, R20, R19, R149, 0x1, P0 ;  /* 0x0000001314957211 */ /* 0x000fe200000f0c95 */
[----:B------:R-:W-:-:S04]  /*1c90*/  IMAD.WIDE R18, R203, 0x40, R172 ;  /* 0x00000040cb127825 */ /* 0x000fc800078e02ac */
[----:B------:R-:W-:Y:S01]  /*1ca0*/  IMAD R79, R19, R8, RZ ;  /* 0x00000008134f7224 */ /* 0x000fe200078e02ff */
[----:B------:R-:W-:-:S03]  /*1cb0*/  SHF.L.U64.HI R78, R8, 0x5, R9 ;  /* 0x00000005084e7819 */ /* 0x000fc60000010209 */
[----:B------:R-:W-:Y:S01]  /*1cc0*/  IMAD R79, R18, R9, R79 ;  /* 0x00000009124f7224 */ /* 0x000fe200078e024f */
[----:B------:R-:W-:Y:S02]  /*1cd0*/  SHF.R.S32.HI R9, RZ, 0x1f, R80 ;  /* 0x0000001fff097819 */ /* 0x000fe40000011450 */
[CC--:B----4-:R-:W-:Y:S02]  /*1ce0*/  ISETP.GE.AND P0, PT, R12.reuse, R83.reuse, PT ;  /* 0x000000530c00720c */ /* 0x0d0fe40003f06270 */
[----:B------:R-:W-:Y:S02]  /*1cf0*/  LEA.HI R102, R9, R80, RZ, 0x7 ;  /* 0x0000005009667211 */ /* 0x000fe400078f38ff */
[----:B------:R-:W-:Y:S02]  /*1d00*/  IADD3 R24, P1, R12, R2, RZ ;  /* 0x000000020c187210 */ /* 0x000fe40007f3e0ff */
[----:B------:R-:W-:Y:S02]  /*1d10*/  SEL R2, RZ, 0x1, P0 ;  /* 0x00000001ff027807 */ /* 0x000fe40000000000 */
[----:B------:R-:W-:-:S02]  /*1d20*/  ISETP.GE.AND P0, PT, R116, R83, PT ;  /* 0x000000537400720c */ /* 0x000fc40003f06270 */
[----:B------:R-:W-:Y:S01]  /*1d30*/  SHF.R.S32.HI R102, RZ, 0x7, R102 ;  /* 0x00000007ff667819 */ /* 0x000fe20000011466 */
[----:B------:R-:W-:Y:S02]  /*1d40*/  IMAD R15, R15, R202, RZ ;  /* 0x000000ca0f0f7224 */ /* 0x000fe400078e02ff */
[----:B------:R-:W-:Y:S01]  /*1d50*/  IMAD.X R25, R13, 0x1, R17, P1 ;  /* 0x000000010d197824 */ /* 0x000fe200008e0611 */
[----:B------:R-:W-:Y:S02]  /*1d60*/  ISETP.GE.AND P1, PT, R117, R83, PT ;  /* 0x000000537500720c */ /* 0x000fe40003f26270 */
[----:B------:R-:W-:Y:S02]  /*1d70*/  SEL R76, RZ, 0x4, P0 ;  /* 0x00000004ff4c7807 */ /* 0x000fe40000000000 */
[----:B------:R-:W-:Y:S01]  /*1d80*/  VIMNMX R102, RZ, R102, !PT ;  /* 0x00000066ff667248 */ /* 0x000fe20007fe0100 */
[----:B------:R-:W-:Y:S01]  /*1d90*/  IMAD R176, R14, R169, R15 ;  /* 0x000000a90eb07224 */ /* 0x000fe200078e020f */
[----:B------:R-:W-:-:S02]  /*1da0*/  IADD3 R166, P0, R12, R0, RZ ;  /* 0x000000000ca67210 */ /* 0x000fc40007f1e0ff */
[----:B------:R-:W-:Y:S01]  /*1db0*/  SEL R15, RZ, 0xffffffff, P1 ;  /* 0xffffffffff0f7807 */ /* 0x000fe20000800000 */
[----:B------:R-:W-:Y:S01]  /*1dc0*/  IMAD.WIDE.U32 R24, R202, R14, R24 ;  /* 0x0000000eca187225 */ /* 0x000fe200078e0018 */
[----:B------:R-:W-:-:S03]  /*1dd0*/  ISETP.GT.AND P1, PT, R51, R102, PT ;  /* 0x000000663300720c */ /* 0x000fc60003f24270 */
[----:B------:R-:W-:Y:S01]  /*1de0*/  IMAD.X R167, R13, 0x1, R7, P0 ;  /* 0x000000010da77824 */ /* 0x000fe200000e0607 */
[----:B------:R-:W-:Y:S01]  /*1df0*/  IADD3 R177, R25, R176, RZ ;  /* 0x000000b019b17210 */ /* 0x000fe20007ffe0ff */
[----:B------:R-:W-:Y:S02]  /*1e00*/  IMAD.SHL.U32 R15, R15, 0x2, RZ ;  /* 0x000000020f0f7824 */ /* 0x000fe400078e00ff */
[----:B------:R-:W-:-:S04]  /*1e10*/  IMAD.WIDE.U32 R166, R172, R62, R166 ;  /* 0x0000003eaca67225 */ /* 0x000fc800078e00a6 */
[----:B------:R-:W-:Y:S01]  /*1e20*/  IMAD.MOV.U32 R176, RZ, RZ, R24 ;  /* 0x000000ffffb07224 */ /* 0x000fe200078e0018 */
[----:B------:R-:W-:Y:S02]  /*1e30*/  LOP3.LUT R15, R15, 0x2, R2, 0xe2, !PT ;  /* 0x000000020f0f7812 */ /* 0x000fe400078ee202 */
[----:B------:R-:W-:Y:S01]  /*1e40*/  LEA R198, P0, R166, R174, 0x1 ;  /* 0x000000aea6c67211 */ /* 0x000fe200078008ff */
[----:B------:R-:W-:Y:S01]  /*1e50*/  IMAD.WIDE.U32 R176, R18, R8, R176 ;  /* 0x0000000812b07225 */ /* 0x000fe200078e00b0 */
[----:B------:R-:W-:Y:S02]  /*1e60*/  IADD3 R171, R167, R171, RZ ;  /* 0x000000aba7ab7210 */ /* 0x000fe40007ffe0ff */
[----:B------:R-:W-:Y:S01]  /*1e70*/  LOP3.LUT R76, R15, R76, RZ, 0xfc, !PT ;  /* 0x0000004c0f4c7212 */ /* 0x000fe200078efcff */
[----:B------:R-:W-:Y:S01]  /*1e80*/  IMAD.SHL.U32 R77, R8, 0x20, RZ ;  /* 0x00000020084d7824 */ /* 0x000fe200078e00ff */
[----:B------:R-:W-:Y:S01]  /*1e90*/  LEA.HI.X R199, R166, R175, R171, 0x1, P0 ;  /* 0x000000afa6c77211 */ /* 0x000fe200000f0cab */
[----:B------:R-:W-:-:S02]  /*1ea0*/  @!P5 IMAD.MOV.U32 R16, RZ, RZ, RZ ;  /* 0x000000ffff10d224 */ /* 0x000fc400078e00ff */
[----:B------:R-:W-:Y:S01]  /*1eb0*/  IMAD.IADD R79, R177, 0x1, R79 ;  /* 0x00000001b14f7824 */ /* 0x000fe200078e024f */
        /* <DEDUP_REMOVED lines=13> */
[----:B-----5:R-:W-:Y:S01]  /*1f90*/  IMAD.IADD R135, R16, 0x1, R5 ;  /* 0x0000000110877824 */ /* 0x020fe200078e0205 */
[----:B------:R-:W-:Y:S01]  /*1fa0*/  LOP3.LUT R160, R76, 0xffff, RZ, 0xc0, !PT ;  /* 0x0000ffff4ca07812 */ /* 0x000fe200078ec0ff */
[C---:B------:R-:W-:Y:S01]  /*1fb0*/  IMAD.WIDE.U32 R180, R60.reuse, 0xc0, RZ ;  /* 0x000000c03cb47825 */ /* 0x040fe200078e00ff */
[----:B------:R-:W-:-:S02]  /*1fc0*/  SHF.L.U64.HI R86, R60, 0x6, R61 ;  /* 0x000000063c567819 */ /* 0x000fc4000001023d */
[----:B------:R-:W-:Y:S01]  /*1fd0*/  LOP3.LUT R163, R160, 0x1, RZ, 0xc0, !PT ;  /* 0x00000001a0a37812 */ /* 0x000fe200078ec0ff */
[----:B------:R-:W-:Y:S01]  /*1fe0*/  IMAD.SHL.U32 R85, R60, 0x40, RZ ;  /* 0x000000403c557824 */ /* 0x000fe200078e00ff */
[----:B------:R-:W-:Y:S01]  /*1ff0*/  LOP3.LUT R162, R160, 0x2, RZ, 0xc0, !PT ;  /* 0x00000002a0a27812 */ /* 0x000fe200078ec0ff */
[C---:B------:R-:W-:Y:S01]  /*2000*/  VIADD R161, R172.reuse, 0x40 ;  /* 0x00000040aca17836 */ /* 0x040fe20000000000 */
[C---:B------:R-:W-:Y:S01]  /*2010*/  IADD3 R82, R172.reuse, 0x20, RZ ;  /* 0x00000020ac527810 */ /* 0x040fe20007ffe0ff */
[----:B------:R-:W-:Y:S01]  /*2020*/  VIADD R159, R172, 0x60 ;  /* 0x00000060ac9f7836 */ /* 0x000fe20000000000 */
[----:B------:R-:W-:Y:S01]  /*2030*/  SHF.L.U64.HI R86, R85, 0x1, R86 ;  /* 0x0000000155567819 */ /* 0x000fe20000010256 */
[----:B------:R-:W-:Y:S01]  /*2040*/  IMAD.MOV.U32 R136, RZ, RZ, R198 ;  /* 0x000000ffff887224 */ /* 0x000fe200078e00c6 */
[C---:B------:R-:W-:Y:S01]  /*2050*/  SHF.L.U64.HI R100, R62.reuse, 0x6, R63 ;  /* 0x000000063e647819 */ /* 0x040fe2000001023f */
[----:B------:R-:W-:Y:S01]  /*2060*/  IMAD.MOV.U32 R138, RZ, RZ, R148 ;  /* 0x000000ffff8a7224 */ /* 0x000fe200078e0094 */
[----:B------:R-:W-:Y:S01]  /*2070*/  SHF.L.U32 R99, R62, 0x6, RZ ;  /* 0x000000063e637819 */ /* 0x000fe200000006ff */
[----:B------:R-:W-:Y:S01]  /*2080*/  IMAD.MOV.U32 R139, RZ, RZ, R149 ;  /* 0x000000ffff8b7224 */ /* 0x000fe200078e0095 */
[----:B------:R-:W-:-:S02]  /*2090*/  MOV R137, R199 ;  /* 0x000000c700897202 */ /* 0x000fc40000000f00 */
[----:B------:R-:W-:Y:S02]  /*20a0*/  LOP3.LUT R160, R160, 0x4, RZ, 0xc0, !PT ;  /* 0x00000004a0a07812 */ /* 0x000fe400078ec0ff */
[----:B------:R-:W-:Y:S01]  /*20b0*/  SHF.L.U32 R85, R85, 0x1, RZ ;  /* 0x0000000155557819 */ /* 0x000fe200000006ff */
[----:B--2---:R-:W-:-:S04]  /*20c0*/  IMAD R3, R29, R201, RZ ;  /* 0x000000c91d037224 */ /* 0x004fc800078e02ff */
[----:B------:R-:W-:Y:S02]  /*20d0*/  IMAD R0, R28, R66, R3 ;  /* 0x000000421c007224 */ /* 0x000fe400078e0203 */
[----:B---3--:R-:W-:Y:S02]  /*20e0*/  IMAD R3, R31, R201, RZ ;  /* 0x000000c91f037224 */ /* 0x008fe400078e02ff */
[----:B------:R-:W-:Y:S01]  /*20f0*/  IMAD.WIDE.U32 R28, R201, R28, R12 ;  /* 0x0000001cc91c7225 */ /* 0x000fe200078e000c */
[----:B----4-:R-:W-:-:S03]  /*2100*/  SHF.L.U64.HI R124, R182, 0x6, R183 ;  /* 0x00000006b67c7819 */ /* 0x010fc600000102b7 */
[----:B------:R-:W-:Y:S01]  /*2110*/  IMAD.WIDE.U32 R26, R201, R30, R12 ;  /* 0x0000001ec91a7225 */ /* 0x000fe200078e000c */
[C---:B------:R-:W-:Y:S02]  /*2120*/  SHF.L.U32 R104, R184.reuse, 0x5, RZ ;  /* 0x00000005b8687819 */ /* 0x040fe400000006ff */
[----:B------:R-:W-:Y:S01]  /*2130*/  SHF.L.U64.HI R101, R184, 0x5, R185 ;  /* 0x00000005b8657819 */ /* 0x000fe200000102b9 */
[----:B------:R-:W-:Y:S01]  /*2140*/  IMAD R2, R30, R66, R3 ;  /* 0x000000421e027224 */ /* 0x000fe200078e0203 */
[----:B------:R-:W-:Y:S01]  /*2150*/  SHF.R.S32.HI R3, RZ, 0x1f, R5 ;  /* 0x0000001fff037819 */ /* 0x000fe20000011405 */
[----:B------:R-:W-:Y:S01]  /*2160*/  IMAD.IADD R29, R29, 0x1, R0 ;  /* 0x000000011d1d7824 */ /* 0x000fe200078e0200 */
[----:B------:R-:W-:Y:S01]  /*2170*/  SHF.L.U64.HI R111, R184, 0x6, R185 ;  /* 0x00000006b86f7819 */ /* 0x000fe200000102b9 */
        /* <DEDUP_REMOVED lines=109> */
.L_x_2417:
        /* <DEDUP_REMOVED lines=20> */
.L_x_2325:
[----:B------:R-:W-:Y:S05]  /*2990*/  BSYNC B0 ;  /* 0x0000000000007941 */ /* 0x000fea0003800000 */
.L_x_2324:
        /* <DEDUP_REMOVED lines=15> */
.L_x_2327:
[----:B------:R-:W-:Y:S05]  /*2a90*/  BSYNC B0 ;  /* 0x0000000000007941 */ /* 0x000fea0003800000 */
.L_x_2326:
        /* <DEDUP_REMOVED lines=18> */
.L_x_2329:
[----:B------:R-:W-:Y:S05]  /*2bc0*/  BSYNC B0 ;  /* 0x0000000000007941 */ /* 0x000fea0003800000 */
.L_x_2328:
        /* <DEDUP_REMOVED lines=18> */
.L_x_2331:
[----:B------:R-:W-:Y:S05]  /*2cf0*/  BSYNC B0 ;  /* 0x0000000000007941 */ /* 0x000fea0003800000 */
.L_x_2330:
        /* <DEDUP_REMOVED lines=66> */
.L_x_2338:
[----:B------:R-:W-:Y:S05]  /*3120*/  BSYNC B0 ;  /* 0x0000000000007941 */ /* 0x000fea0003800000 */
.L_x_2337:
        /* <DEDUP_REMOVED lines=48> */
.L_x_2340:
[----:B------:R-:W-:Y:S05]  /*3430*/  BSYNC B0 ;  /* 0x0000000000007941 */ /* 0x000fea0003800000 */
.L_x_2339:
        /* <DEDUP_REMOVED lines=47> */
.L_x_2336:
[----:B------:R-:W-:Y:S05]  /*3730*/  BSYNC B1 ;  /* 0x0000000000017941 */ /* 0x000fea0003800000 */
.L_x_2335:
        /* <DEDUP_REMOVED lines=62> */
.L_x_2344:
[----:B------:R-:W-:Y:S05]  /*3b20*/  BSYNC B0 ;  /* 0x0000000000007941 */ /* 0x000fea0003800000 */
.L_x_2343:
        /* <DEDUP_REMOVED lines=51> */
.L_x_2346:
[----:B------:R-:W-:Y:S05]  /*3e60*/  BSYNC B0 ;  /* 0x0000000000007941 */ /* 0x000fea0003800000 */
.L_x_2345:
        /* <DEDUP_REMOVED lines=50> */
.L_x_2342:
[----:B------:R-:W-:Y:S05]  /*4190*/  BSYNC B1 ;  /* 0x0000000000017941 */ /* 0x000fea0003800000 */
.L_x_2341:
        /* <DEDUP_REMOVED lines=62> */
.L_x_2350:
[----:B------:R-:W-:Y:S05]  /*4580*/  BSYNC B0 ;  /* 0x0000000000007941 */ /* 0x000fea0003800000 */
.L_x_2349:
        /* <DEDUP_REMOVED lines=51> */
.L_x_2352:
[----:B------:R-:W-:Y:S05]  /*48c0*/  BSYNC B0 ;  /* 0x0000000000007941 */ /* 0x000fea0003800000 */
.L_x_2351:
        /* <DEDUP_REMOVED lines=50> */
.L_x_2348:
[----:B------:R-:W-:Y:S05]  /*4bf0*/  BSYNC B1 ;  /* 0x0000000000017941 */ /* 0x000fea0003800000 */
.L_x_2347:
        /* <DEDUP_REMOVED lines=64> */
.L_x_2356:
[----:B------:R-:W-:Y:S05]  /*5000*/  BSYNC B0 ;  /* 0x0000000000007941 */ /* 0x000fea0003800000 */
.L_x_2355:
        /* <DEDUP_REMOVED lines=51> */
.L_x_2358:
[----:B------:R-:W-:Y:S05]  /*5340*/  BSYNC B0 ;  /* 0x0000000000007941 */ /* 0x000fea0003800000 */
.L_x_2357:
        /* <DEDUP_REMOVED lines=50> */
.L_x_2354:
[----:B------:R-:W-:Y:S05]  /*5670*/  BSYNC B1 ;  /* 0x0000000000017941 */ /* 0x000fea0003800000 */
.L_x_2353:
[----:B------:R-:W2:Y:S02]  /*5680*/  LD.E R3, desc[UR4][R118.64+0xd0] ;  /* 0x0000d00476037980 */ /* 0x000ea4000c101900 */
[----:B--2---:R-:W-:Y:S05]  /*5690*/  IMAD.U32 R3, R3, -0x40, RZ ;  /* 0xffffffc003037824 */ /* 0x004fea00078e00ff */
[C---:B------:R-:W-:Y:S02]  /*56a0*/  LEA R14, P1, R3.reuse, R14, 0x1 ;  /* 0x0000000e030e7211 */ /* 0x040fe400078208ff */
[C---:B------:R-:W-:Y:S02]  /*56b0*/  LEA R52, P0, R3.reuse, R52, 0x1 ;  /* 0x0000003403347211 */ /* 0x040fe400078008ff */
[C---:B------:R-:W-:Y:S02]  /*56c0*/  LEA.HI.X.SX32 R15, R3.reuse, R15, 0x1, P1 ;  /* 0x0000000f030f7211 */ /* 0x040fe400008f0eff */
[----:B------:R-:W-:Y:S01]  /*56d0*/  LEA.HI.X.SX32 R53, R3, R53, 0x1, P0 ;  /* 0x0000003503357211 */ /* 0x000fe200000f0eff */
[----:B------:R-:W-:Y:S05]  /*56e0*/  BRA `(.L_x_2359) ;  /* 0x0000004c00687947 */ /* 0x000fea0003800000 */
.L_x_2334:
        /* <DEDUP_REMOVED lines=89> */
.L_x_2365:
[----:B------:R-:W-:Y:S05]  /*5c80*/  BSYNC B0 ;  /* 0x0000000000007941 */ /* 0x000fea0003800000 */
.L_x_2364:
[----:B-----5:R2:W-:Y:S02]  /*5c90*/  ST.E.128 desc[UR4][R136.64], R44 ;  /* 0x0000002c88007985 */ /* 0x0205e4000c101d04 */
.L_x_2363:
[----:B------:R-:W-:Y:S05]  /*5ca0*/  BSYNC B1 ;  /* 0x0000000000017941 */ /* 0x000fea0003800000 */
.L_x_2362:
        /* <DEDUP_REMOVED lines=87> */
.L_x_2369:
[----:B------:R-:W-:Y:S05]  /*6220*/  BSYNC B0 ;  /* 0x0000000000007941 */ /* 0x000fea0003800000 */
.L_x_2368:
[----:B-----5:R3:W-:Y:S02]  /*6230*/  ST.E.128 desc[UR4][R136.64+0x40], R44 ;  /* 0x0000402c88007985 */ /* 0x0207e4000c101d04 */
.L_x_2367:
[----:B------:R-:W-:Y:S05]  /*6240*/  BSYNC B1 ;  /* 0x0000000000017941 */ /* 0x000fea0003800000 */
.L_x_2366:
        /* <DEDUP_REMOVED lines=86> */
.L_x_2371:
[----:B------:R-:W-:Y:S05]  /*67b0*/  BSYNC B0 ;  /* 0x0000000000007941 */ /* 0x000fea0003800000 */
.L_x_2370:
[----:B-----5:R4:W-:Y:S02]  /*67c0*/  ST.E.128 desc[UR4][R136.64+0x80], R44 ;  /* 0x0000802c88007985 */ /* 0x0209e4000c101d04 */
.L_x_2361:
[----:B------:R-:W-:Y:S05]  /*67d0*/  BSYNC B2 ;  /* 0x0000000000027941 */ /* 0x000fea0003800000 */
.L_x_2360:
        /* <DEDUP_REMOVED lines=31> */
[----:B------:R-:W-:Y:S02]  /*69d0*/  LEA.HI.X.SX32 R19, R186, R191, 0x1, P0 ;  /* 0x000000bfba137211 */ /* 0x000fe400000f0eff */
[----:B------:R-:W-:Y:S02]  /*69e0*/  LEA.HI.X.SX32 R186, R189, R150, 0x1, P5 ;  /* 0x00000096bdba7211 */ /* 0x000fe400028f0eff */
[C---:B--2---:R-:W-:Y:S01]  /*69f0*/  LEA R190, P0, R187.reuse, R132, 0x1 ;  /* 0x00000084bbbe7211 */ /* 0x044fe200078008ff */
[----:B------:R-:W2:Y:S03]  /*6a00*/  LD.E.128 R20, desc[UR4][R18.64] ;  /* 0x0000000412147980 */ /* 0x000ea6000c101d00 */
[----:B------:R-:W-:Y:S01]  /*6a10*/  LEA.HI.X R191, R187, R133, R186, 0x1, P0 ;  /* 0x00000085bbbf7211 */ /* 0x000fe200000f0cba */
[----:B------:R-:W-:Y:S01]  /*6a20*/  IMAD.MOV.U32 R187, RZ, RZ, RZ ;  /* 0x000000ffffbb7224 */ /* 0x000fe200078e00ff */
[----:B------:R-:W-:Y:S04]  /*6a30*/  @P4 IADD3 R187, -R49, RZ, RZ ;  /* 0x000000ff31bb4210 */ /* 0x000fe80007ffe1ff */
[----:B------:R-:W-:Y:S01]  /*6a40*/  IADD3 R49, P0, R164, R187, RZ ;  /* 0x000000bba4317210 */ /* 0x000fe20007f1e0ff */
[----:B------:R-:W3:Y:S03]  /*6a50*/  LD.E.128 R188, desc[UR4][R190.64] ;  /* 0x00000004bebc7980 */ /* 0x000ee6000c101d00 */
        /* <DEDUP_REMOVED lines=25> */
[----:B------:R-:W-:Y:S01]  /*6bf0*/  @!P4 FADD.FTZ R29, -R29, -RZ ;  /* 0x800000ff1d1dc221 */ /* 0x000fe20000010100 */
[C---:B----4-:R-:W-:Y:S01]  /*6c00*/  LOP3.LUT R34, R56.reuse, 0xffff0000, RZ, 0xc0, !PT ;  /* 0xffff000038227812 */ /* 0x050fe200078ec0ff */
        /* <DEDUP_REMOVED lines=29> */
.L_x_2377:
[----:B------:R-:W-:Y:S05]  /*6de0*/  BSYNC B0 ;  /* 0x0000000000007941 */ /* 0x000fea0003800000 */
.L_x_2376:
[----:B-----5:R3:W-:Y:S02]  /*6df0*/  ST.E.128 desc[UR4][R54.64], R44 ;  /* 0x0000002c36007985 */ /* 0x0207e4000c101d04 */
.L_x_2375:
[----:B------:R-:W-:Y:S05]  /*6e00*/  BSYNC B1 ;  /* 0x0000000000017941 */ /* 0x000fea0003800000 */
.L_x_2374:
[----:B------:R-:W-:Y:S01]  /*6e10*/  ISETP.GE.AND P0, PT, R117, R129, PT ;  /* 0x000000817500720c */ /* 0x000fe20003f06270 */
        /* <DEDUP_REMOVED lines=29> */
[----:B------:R-:W-:Y:S01]  /*6ff0*/  IMAD.MOV.U32 R187, RZ, RZ, RZ ;  /* 0x000000ffffbb7224 */ /* 0x000fe200078e00ff */
[----:B------:R-:W-:Y:S02]  /*7000*/  LEA.HI.X.SX32 R188, R188, R146, 0x1, P5 ;  /* 0x00000092bcbc7211 */ /* 0x000fe400028f0eff */
[C---:B--2---:R-:W-:Y:S01]  /*7010*/  LEA R190, P0, R49.reuse, R132, 0x1 ;  /* 0x0000008431be7211 */ /* 0x044fe200078008ff */
[----:B------:R-:W2:Y:S01]  /*7020*/  LD.E.128 R20, desc[UR4][R18.64] ;  /* 0x0000000412147980 */ /* 0x000ea2000c101d00 */
[----:B------:R-:W-:Y:S02]  /*7030*/  @P4 IADD3 R187, -R186, RZ, RZ ;  /* 0x000000ffbabb4210 */ /* 0x000fe40007ffe1ff */
        /* <DEDUP_REMOVED lines=59> */
.L_x_2381:
[----:B------:R-:W-:Y:S05]  /*73f0*/  BSYNC B0 ;  /* 0x0000000000007941 */ /* 0x000fea0003800000 */
.L_x_2380:
[----:B-----5:R3:W-:Y:S02]  /*7400*/  ST.E.128 desc[UR4][R54.64], R44 ;  /* 0x0000002c36007985 */ /* 0x0207e4000c101d04 */
.L_x_2379:
[----:B------:R-:W-:Y:S05]  /*7410*/  BSYNC B1 ;  /* 0x0000000000017941 */ /* 0x000fea0003800000 */
.L_x_2378:
        /* <DEDUP_REMOVED lines=26> */
[C---:B------:R-:W-:Y:S02]  /*75c0*/  LEA R18, P0, R188.reuse, R190, 0x1 ;  /* 0x000000bebc127211 */ /* 0x040fe400078008ff */
        /* <DEDUP_REMOVED lines=66> */
.L_x_2383:
[----:B------:R-:W-:Y:S05]  /*79f0*/  BSYNC B0 ;  /* 0x0000000000007941 */ /* 0x000fea0003800000 */
.L_x_2382:
[----:B-----5:R3:W-:Y:S02]  /*7a00*/  ST.E.128 desc[UR4][R54.64], R44 ;  /* 0x0000002c36007985 */ /* 0x0207e4000c101d04 */
.L_x_2373:
[----:B------:R-:W-:Y:S05]  /*7a10*/  BSYNC B2 ;  /* 0x0000000000027941 */ /* 0x000fea0003800000 */
.L_x_2372:
        /* <DEDUP_REMOVED lines=96> */
.L_x_2389:
[----:B------:R-:W-:Y:S05]  /*8020*/  BSYNC B0 ;  /* 0x0000000000007941 */ /* 0x000fea0003800000 */
.L_x_2388:
[----:B-----5:R3:W-:Y:S02]  /*8030*/  ST.E.128 desc[UR4][R54.64], R44 ;  /* 0x0000002c36007985 */ /* 0x0207e4000c101d04 */
.L_x_2387:
[----:B------:R-:W-:Y:S05]  /*8040*/  BSYNC B1 ;  /* 0x0000000000017941 */ /* 0x000fea0003800000 */
.L_x_2386:
        /* <DEDUP_REMOVED lines=94> */
.L_x_2393:
[----:B------:R-:W-:Y:S05]  /*8630*/  BSYNC B0 ;  /* 0x0000000000007941 */ /* 0x000fea0003800000 */
.L_x_2392:
[----:B-----5:R3:W-:Y:S02]  /*8640*/  ST.E.128 desc[UR4][R54.64], R44 ;  /* 0x0000002c36007985 */ /* 0x0207e4000c101d04 */
.L_x_2391:
[----:B------:R-:W-:Y:S05]  /*8650*/  BSYNC B1 ;  /* 0x0000000000017941 */ /* 0x000fea0003800000 */
.L_x_2390:
        /* <DEDUP_REMOVED lines=93> */
.L_x_2395:
[----:B------:R-:W-:Y:S05]  /*8c30*/  BSYNC B0 ;  /* 0x0000000000007941 */ /* 0x000fea0003800000 */
.L_x_2394:
[----:B-----5:R3:W-:Y:S02]  /*8c40*/  ST.E.128 desc[UR4][R54.64], R44 ;  /* 0x0000002c36007985 */ /* 0x0207e4000c101d04 */
.L_x_2385:
[----:B------:R-:W-:Y:S05]  /*8c50*/  BSYNC B2 ;  /* 0x0000000000027941 */ /* 0x000fea0003800000 */
.L_x_2384:
        /* <DEDUP_REMOVED lines=98> */
.L_x_2401:
[----:B------:R-:W-:Y:S05]  /*9280*/  BSYNC B0 ;  /* 0x0000000000007941 */ /* 0x000fea0003800000 */
.L_x_2400:
[----:B-----5:R3:W-:Y:S02]  /*9290*/  ST.E.128 desc[UR4][R54.64], R44 ;  /* 0x0000002c36007985 */ /* 0x0207e4000c101d04 */
.L_x_2399:
[----:B------:R-:W-:Y:S05]  /*92a0*/  BSYNC B1 ;  /* 0x0000000000017941 */ /* 0x000fea0003800000 */
.L_x_2398:
        /* <DEDUP_REMOVED lines=94> */
.L_x_2405:
[----:B------:R-:W-:Y:S05]  /*9890*/  BSYNC B0 ;  /* 0x0000000000007941 */ /* 0x000fea0003800000 */
.L_x_2404:
[----:B-----5:R3:W-:Y:S02]  /*98a0*/  ST.E.128 desc[UR4][R54.64], R44 ;  /* 0x0000002c36007985 */ /* 0x0207e4000c101d04 */
.L_x_2403:
[----:B------:R-:W-:Y:S05]  /*98b0*/  BSYNC B1 ;  /* 0x0000000000017941 */ /* 0x000fea0003800000 */
.L_x_2402:
        /* <DEDUP_REMOVED lines=26> */
[C---:B------:R-:W-:Y:S02]  /*9a60*/  LEA R16, P0, R188.reuse, R190, 0x1 ;  /* 0x000000bebc107211 */ /* 0x040fe400078008ff */
[----:B------:R-:W-:Y:S02]  /*9a70*/  IADD3 R187, P2, R151, R186, RZ ;  /* 0x000000ba97bb7210 */ /* 0x000fe40007f5e0ff */
[----:B------:R-:W-:Y:S02]  /*9a80*/  LEA.HI.X.SX32 R17, R188, R191, 0x1, P0 ;  /* 0x000000bfbc117211 */ /* 0x000fe400000f0eff */
[----:B------:R-:W-:Y:S02]  /*9a90*/  LEA.HI.X.SX32 R186, R186, R140, 0x1, P2 ;  /* 0x0000008cbaba7211 */ /* 0x000fe400010f0eff */
[C---:B--2---:R-:W-:Y:S02]  /*9aa0*/  LEA R190, P0, R187.reuse, R132, 0x1 ;  /* 0x00000084bbbe7211 */ /* 0x044fe400078008ff */
[----:B------:R-:W2:Y:S02]  /*9ab0*/  LD.E.128 R16, desc[UR4][R16.64] ;  /* 0x0000000410107980 */ /* 0x000ea4000c101d00 */
        /* <DEDUP_REMOVED lines=16> */
[----:B------:R-:W-:Y:S01]  /*9bc0*/  LOP3.LUT R24, R17, 0xffff0000, RZ, 0xc0, !PT ;  /* 0xffff000011187812 */ /* 0x000fe200078ec0ff */
[----:B---3--:R-:W-:Y:S01]  /*9bd0*/  IMAD.U32 R31, R189, 0x10000, RZ ;  /* 0x00010000bd1f7824 */ /* 0x008fe200078e00ff */
        /* <DEDUP_REMOVED lines=43> */
.L_x_2407:
[----:B------:R-:W-:Y:S05]  /*9e90*/  BSYNC B0 ;  /* 0x0000000000007941 */ /* 0x000fea0003800000 */
.L_x_2406:
[----:B-----5:R3:W-:Y:S02]  /*9ea0*/  ST.E.128 desc[UR4][R54.64], R44 ;  /* 0x0000002c36007985 */ /* 0x0207e4000c101d04 */
.L_x_2397:
[----:B------:R-:W-:Y:S05]  /*9eb0*/  BSYNC B2 ;  /* 0x0000000000027941 */ /* 0x000fea0003800000 */
.L_x_2396:
[----:B------:R-:W4:Y:S02]  /*9ec0*/  LD.E R3, desc[UR4][R118.64+0xd0] ;  /* 0x0000d00476037980 */ /* 0x000f24000c101900 */
[----:B----4-:R-:W-:Y:S05]  /*9ed0*/  IMAD.U32 R3, R3, -0x40, RZ ;  /* 0xffffffc003037824 */ /* 0x010fea00078e00ff */
[C---:B------:R-:W-:Y:S02]  /*9ee0*/  LEA R134, P1, R3.reuse, R134, 0x1 ;  /* 0x0000008603867211 */ /* 0x040fe400078208ff */
[C---:B------:R-:W-:Y:S02]  /*9ef0*/  LEA R132, P0, R3.reuse, R132, 0x1 ;  /* 0x0000008403847211 */ /* 0x040fe400078008ff */
[C---:B------:R-:W-:Y:S02]  /*9f00*/  LEA.HI.X.SX32 R135, R3.reuse, R135, 0x1, P1 ;  /* 0x0000008703877211 */ /* 0x040fe400008f0eff */
[----:B------:R-:W-:Y:S01]  /*9f10*/  LEA.HI.X.SX32 R133, R3, R133, 0x1, P0 ;  /* 0x0000008503857211 */ /* 0x000fe200000f0eff */
[----:B------:R-:W-:Y:S05]  /*9f20*/  BRA `(.L_x_2359) ;  /* 0x0000000400587947 */ /* 0x000fea0003800000 */
.L_x_2333:
        /* <DEDUP_REMOVED lines=11> */
.L_x_2409:
[----:B------:R-:W-:Y:S05]  /*9fe0*/  BSYNC B0 ;  /* 0x0000000000007941 */ /* 0x000fea0003800000 */
.L_x_2408:
        /* <DEDUP_REMOVED lines=24> */
.L_x_2411:
[----:B------:R-:W-:Y:S05]  /*a170*/  BSYNC B0 ;  /* 0x0000000000007941 */ /* 0x000fea0003800000 */
.L_x_2410:
        /* <DEDUP_REMOVED lines=24> */
.L_x_2413:
[----:B------:R-:W-:Y:S05]  /*a300*/  BSYNC B0 ;  /* 0x0000000000007941 */ /* 0x000fea0003800000 */
.L_x_2412:
        /* <DEDUP_REMOVED lines=24> */
.L_x_2359:
[----:B------:R-:W-:Y:S05]  /*a490*/  BSYNC B3 ;  /* 0x0000000000037941 */ /* 0x000fea0003800000 */
.L_x_2332:
        /* <DEDUP_REMOVED lines=87> */
.L_x_2415:
        /* <DEDUP_REMOVED lines=8> */
.L_x_2416:
[----:B------:R-:W-:Y:S05]  /*aa90*/  BSYNC B0 ;  /* 0x0000000000007941 */ /* 0x000fea0003800000 */
.L_x_2414:
[----:B------:R-:W-:Y:S04]  /*aaa0*/  IADD3 R9, R9, -0x1, RZ ;  /* 0xffffffff09097810 */ /* 0x000fe80007ffe0ff */
[----:B------:R-:W-:Y:S11]  /*aab0*/  ISETP.GT.AND P0, PT, R9, R102, PT ;  /* 0x000000660900720c */ /* 0x000ff60003f04270 */
[----:B------:R-:W-:Y:S02]  /*aac0*/  @!UPT UIADD3 URZ, URZ, URZ, URZ ;  /* 0x0000003f3f3ff290 */ /* 0x000fe4000fffe03f */
[----:B------:R-:W-:Y:S05]  /*aad0*/  @P0 BRA `(.L_x_2417) ;  /* 0xffffff7c005c0947 */ /* 0x000fea000383ffff */
.L_x_2323:
        /* <DEDUP_REMOVED lines=12> */
[----:B---3--:R1:W5:Y:S04]  /*aba0*/  LD.E R25, desc[UR4][R118.64+0xc0] ;  /* 0x0000c00476197980 */ /* 0x008368000c101900 */
[----:B------:R1:W5:Y:S04]  /*abb0*/  LD.E.64 R36, desc[UR4][R118.64+0x148] ;  /* 0x0001480476247980 */ /* 0x000368000c101b00 */
[----:B------:R1:W5:Y:S01]  /*abc0*/  LD.E.64 R34, desc[UR4][R118.64+0x150] ;  /* 0x0001500476227980 */ /* 0x000362000c101b00 */
[----:B--2---:R-:W-:-:S04]  /*abd0*/  ISETP.NE.U32.AND P1, PT, R2, RZ, PT ;  /* 0x000000ff0200720c */ /* 0x004fc80003f25070 */
[----:B------:R-:W-:-:S13]  /*abe0*/  ISETP.NE.AND.EX P1, PT, R3, RZ, PT, P1 ;  /* 0x000000ff0300720c */ /* 0x000fda0003f25310 */
[----:B------:R-:W-:-:S04]  /*abf0*/  @P1 LEA R4, P0, R201, R2, 0x2 ;  /* 0x00000002c9041211 */ /* 0x000fc800078010ff */
[----:B------:R-:W-:Y:S01]  /*ac00*/  @P1 LEA.HI.X R5, R201, R3, R66, 0x2, P0 ;  /* 0x00000003c9051211 */ /* 0x000fe200000f1442 */
[----:B------:R-:W-:-:S06]  /*ac10*/  IMAD.MOV.U32 R3, RZ, RZ, RZ ;  /* 0x000000ffff037224 */ /* 0x000fcc00078e00ff */
[----:B------:R-:W2:Y:S01]  /*ac20*/  @P1 LD.E R3, desc[UR4][R4.64] ;  /* 0x0000000404031980 */ /* 0x000ea2000c101900 */
[----:B------:R-:W-:-:S04]  /*ac30*/  LEA.HI R2, R15, R15, RZ, 0x1 ;  /* 0x0000000f0f027211 */ /* 0x000fc800078f08ff */
[----:B------:R-:W-:Y:S02]  /*ac40*/  SHF.R.S32.HI R2, RZ, 0x1, R2 ;  /* 0x00000001ff027819 */ /* 0x000fe40000011402 */
[----:B----4-:R-:W-:-:S03]  /*ac50*/  ISETP.NE.AND P5, PT, R0, RZ, PT ;  /* 0x000000ff0000720c */ /* 0x010fc60003fa5270 */
[----:B------:R-:W-:Y:S01]  /*ac60*/  IMAD R6, R172, R2, R81 ;  /* 0x00000002ac067224 */ /* 0x000fe200078e0251 */
[----:B------:R-:W-:Y:S01]  /*ac70*/  IADD3 R77, P0, R77, R176, RZ ;  /* 0x000000b04d4d7210 */ /* 0x000fe20007f1e0ff */
[----:B------:R-:W-:Y:S01]  /*ac80*/  IMAD.IADD R27, R204, 0x1, -R69 ;  /* 0x00000001cc1b7824 */ /* 0x000fe200078e0a45 */
[-C--:B-----5:R-:W-:Y:S01]  /*ac90*/  LEA R38, P1, R176, R178.reuse, 0x1 ;  /* 0x000000b2b0267211 */ /* 0x0a0fe200078208ff */
[----:B------:R-:W-:Y:S02]  /*aca0*/  IMAD.IADD R0, R81, 0x1, R6 ;  /* 0x0000000151007824 */ /* 0x000fe400078e0206 */
[--C-:B------:R-:W-:Y:S01]  /*acb0*/  IMAD.X R78, R78, 0x1, R79.reuse, P0 ;  /* 0x000000014e4e7824 */ /* 0x100fe200000e064f */
[----:B------:R-:W-:Y:S02]  /*acc0*/  LEA.HI.X R39, R176, R179, R79, 0x1, P1 ;  /* 0x000000b3b0277211 */ /* 0x000fe400008f0c4f */
[----:B------:R-:W-:Y:S02]  /*acd0*/  ISETP.GE.AND P0, PT, R172, R27, PT ;  /* 0x0000001bac00720c */ /* 0x000fe40003f06270 */
[----:B------:R-:W-:Y:S01]  /*ace0*/  LEA R32, P1, R77, R178, 0x1 ;  /* 0x000000b24d207211 */ /* 0x000fe200078208ff */
[----:B------:R-:W-:Y:S01]  /*acf0*/  IMAD.MOV.U32 R31, RZ, RZ, R2 ;  /* 0x000000ffff1f7224 */ /* 0x000fe200078e0002 */
[----:B------:R-:W-:-:S02]  /*ad00*/  ISETP.GT.AND P0, PT, R64, -0x4, !P0 ;  /* 0xfffffffc4000780c */ /* 0x000fc40004704270 */
        /* <DEDUP_REMOVED lines=9> */
[----:B-1----:R-:W-:Y:S07]  /*ada0*/  @!P5 BRA `(.L_x_2420) ;  /* 0x0000001000f4d947 */ /* 0x002fee0003800000 */
        /* <DEDUP_REMOVED lines=57> */
.L_x_2426:
[----:B------:R-:W-:Y:S05]  /*b140*/  BSYNC B0 ;  /* 0x0000000000007941 */ /* 0x000fea0003800000 */
.L_x_2425:
[----:B-----5:R3:W-:Y:S02]  /*b150*/  STS.128 [R208], R8 ;  /* 0x00000008d0007388 */ /* 0x0207e40000000c00 */
.L_x_2424:
[----:B------:R-:W-:Y:S05]  /*b160*/  BSYNC B1 ;  /* 0x0000000000017941 */ /* 0x000fea0003800000 */
.L_x_2423:
        /* <DEDUP_REMOVED lines=47> */
.L_x_2430:
[----:B------:R-:W-:Y:S05]  /*b460*/  BSYNC B0 ;  /* 0x0000000000007941 */ /* 0x000fea0003800000 */
.L_x_2429:
[----:B-----5:R1:W-:Y:S02]  /*b470*/  STS.128 [R208+0x1000], R8 ;  /* 0x00100008d0007388 */ /* 0x0203e40000000c00 */
.L_x_2428:
[----:B------:R-:W-:Y:S05]  /*b480*/  BSYNC B1 ;  /* 0x0000000000017941 */ /* 0x000fea0003800000 */
.L_x_2427:
        /* <DEDUP_REMOVED lines=46> */
.L_x_2432:
[----:B------:R-:W-:Y:S05]  /*b770*/  BSYNC B0 ;  /* 0x0000000000007941 */ /* 0x000fea0003800000 */
.L_x_2431:
[----:B-----5:R3:W-:Y:S02]  /*b780*/  STS.128 [R208+0x2000], R8 ;  /* 0x00200008d0007388 */ /* 0x0207e40000000c00 */
.L_x_2422:
[----:B------:R-:W-:Y:S05]  /*b790*/  BSYNC B2 ;  /* 0x0000000000027941 */ /* 0x000fea0003800000 */
.L_x_2421:
        /* <DEDUP_REMOVED lines=58> */
.L_x_2437:
[----:B------:R-:W-:Y:S05]  /*bb40*/  BSYNC B0 ;  /* 0x0000000000007941 */ /* 0x000fea0003800000 */
.L_x_2436:
[----:B-----5:R3:W-:Y:S02]  /*bb50*/  STS.128 [R208+0x800], R8 ;  /* 0x00080008d0007388 */ /* 0x0207e40000000c00 */
.L_x_2435:
[----:B------:R-:W-:Y:S05]  /*bb60*/  BSYNC B1 ;  /* 0x0000000000017941 */ /* 0x000fea0003800000 */
.L_x_2434:
        /* <DEDUP_REMOVED lines=46> */
.L_x_2441:
[----:B------:R-:W-:Y:S05]  /*be50*/  BSYNC B0 ;  /* 0x0000000000007941 */ /* 0x000fea0003800000 */
.L_x_2440:
[----:B-----5:R3:W-:Y:S02]  /*be60*/  STS.128 [R208+0x1800], R8 ;  /* 0x00180008d0007388 */ /* 0x0207e40000000c00 */
.L_x_2439:
[----:B------:R-:W-:Y:S05]  /*be70*/  BSYNC B1 ;  /* 0x0000000000017941 */ /* 0x000fea0003800000 */
.L_x_2438:
        /* <DEDUP_REMOVED lines=12> */
[----:B---3--:R-:W-:Y:S02]  /*bf40*/  SHF.L.U32 R8, R33, 0x10, RZ ;  /* 0x0000001021087819 */ /* 0x008fe400000006ff */
[----:B------:R-:W-:-:S02]  /*bf50*/  SHF.L.U32 R9, R32, 0x10, RZ ;  /* 0x0000001020097819 */ /* 0x000fc400000006ff */
[----:B------:R-:W-:Y:S02]  /*bf60*/  SHF.L.U32 R17, R35, 0x10, RZ ;  /* 0x0000001023117819 */ /* 0x000fe400000006ff */
        /* <DEDUP_REMOVED lines=30> */
.L_x_2443:
[----:B------:R-:W-:Y:S05]  /*c150*/  BSYNC B0 ;  /* 0x0000000000007941 */ /* 0x000fea0003800000 */
.L_x_2442:
[----:B-----5:R1:W-:Y:S01]  /*c160*/  STS.128 [R208+0x2800], R32 ;  /* 0x00280020d0007388 */ /* 0x0203e20000000c00 */
[----:B------:R-:W-:Y:S05]  /*c170*/  BRA `(.L_x_2433) ;  /* 0x0000002400b07947 */ /* 0x000fea0003800000 */
.L_x_2420:
        /* <DEDUP_REMOVED lines=91> */
.L_x_2449:
[----:B------:R-:W-:Y:S05]  /*c730*/  BSYNC B0 ;  /* 0x0000000000007941 */ /* 0x000fea0003800000 */
.L_x_2448:
[----:B-----5:R3:W-:Y:S02]  /*c740*/  STS.128 [R208], R20 ;  /* 0x00000014d0007388 */ /* 0x0207e40000000c00 */
.L_x_2447:
[----:B------:R-:W-:Y:S05]  /*c750*/  BSYNC B1 ;  /* 0x0000000000017941 */ /* 0x000fea0003800000 */
.L_x_2446:
        /* <DEDUP_REMOVED lines=87> */
.L_x_2453:
[----:B------:R-:W-:Y:S05]  /*ccd0*/  BSYNC B0 ;  /* 0x0000000000007941 */ /* 0x000fea0003800000 */
.L_x_2452:
[----:B-----5:R1:W-:Y:S02]  /*cce0*/  STS.128 [R208+0x1000], R20 ;  /* 0x00100014d0007388 */ /* 0x0203e40000000c00 */
.L_x_2451:
[----:B------:R-:W-:Y:S05]  /*ccf0*/  BSYNC B1 ;  /* 0x0000000000017941 */ /* 0x000fea0003800000 */
.L_x_2450:
        /* <DEDUP_REMOVED lines=86> */
.L_x_2455:
[----:B------:R-:W-:Y:S05]  /*d260*/  BSYNC B0 ;  /* 0x0000000000007941 */ /* 0x000fea0003800000 */
.L_x_2454:
[----:B-----5:R3:W-:Y:S02]  /*d270*/  STS.128 [R208+0x2000], R20 ;  /* 0x00200014d0007388 */ /* 0x0207e40000000c00 */
.L_x_2445:
[----:B------:R-:W-:Y:S05]  /*d280*/  BSYNC B2 ;  /* 0x0000000000027941 */ /* 0x000fea0003800000 */
.L_x_2444:
        /* <DEDUP_REMOVED lines=95> */
.L_x_2459:
[----:B------:R-:W-:Y:S05]  /*d880*/  BSYNC B0 ;  /* 0x0000000000007941 */ /* 0x000fea0003800000 */
.L_x_2458:
[----:B-----5:R1:W-:Y:S02]  /*d890*/  STS.128 [R208+0x800], R4 ;  /* 0x00080004d0007388 */ /* 0x0203e40000000c00 */
.L_x_2457:
[----:B------:R-:W-:Y:S05]  /*d8a0*/  BSYNC B1 ;  /* 0x0000000000017941 */ /* 0x000fea0003800000 */
.L_x_2456:
        /* <DEDUP_REMOVED lines=90> */
.L_x_2463:
[----:B------:R-:W-:Y:S05]  /*de50*/  BSYNC B0 ;  /* 0x0000000000007941 */ /* 0x000fea0003800000 */
.L_x_2462:
[----:B-----5:R3:W-:Y:S02]  /*de60*/  STS.128 [R208+0x1800], R20 ;  /* 0x00180014d0007388 */ /* 0x0207e40000000c00 */
.L_x_2461:
[----:B------:R-:W-:Y:S05]  /*de70*/  BSYNC B1 ;  /* 0x0000000000017941 */ /* 0x000fea0003800000 */
.L_x_2460:
        /* <DEDUP_REMOVED lines=93> */
.L_x_2465:
[----:B------:R-:W-:Y:S05]  /*e450*/  BSYNC B0 ;  /* 0x0000000000007941 */ /* 0x000fea0003800000 */
.L_x_2464:
[----:B-----5:R1:W-:Y:S01]  /*e460*/  STS.128 [R208+0x2800], R4 ;  /* 0x00280004d0007388 */ /* 0x0203e20000000c00 */
[----:B------:R-:W-:Y:S05]  /*e470*/  BRA `(.L_x_2433) ;  /* 0x0000000000f07947 */ /* 0x000fea0003800000 */
.L_x_2419:
        /* <DEDUP_REMOVED lines=33> */
.L_x_2467:
[----:B------:R-:W-:Y:S05]  /*e690*/  BSYNC B0 ;  /* 0x0000000000007941 */ /* 0x000fea0003800000 */
.L_x_2466:
        /* <DEDUP_REMOVED lines=26> */
.L_x_2433:
[----:B------:R-:W-:Y:S05]  /*e840*/  BSYNC B3 ;  /* 0x0000000000037941 */ /* 0x000fea0003800000 */
.L_x_2418:
[----:B------:R-:W-:Y:S01]  /*e850*/  VIADD R209, R51, 0xffffffff ;  /* 0xffffffff33d17836 */ /* 0x000fe20000000000 */
[----:B------:R-:W-:Y:S01]  /*e860*/  BSSY B0, `(.L_x_2468) ;  /* 0x000001e000007945 */ /* 0x000fe20003800000 */
[----:B------:R-:W-:-:S03]  /*e870*/  LOP3.LUT R210, R76, 0xff, RZ, 0xc0, !PT ;  /* 0x000000ff4cd27812 */ /* 0x000fc600078ec0ff */
[----:B-12---:R-:W-:-:S05]  /*e880*/  SHF.L.U32 R2, R209, 0x7, RZ ;  /* 0x00000007d1027819 */ /* 0x006fca00000006ff */
[----:B---3--:R-:W-:-:S05]  /*e890*/  IMAD.IADD R5, R65, 0x1, -R2 ;  /* 0x0000000141057824 */ /* 0x008fca00078e0a02 */
[----:B------:R-:W-:-:S13]  /*e8a0*/  ISETP.GE.AND P0, PT, R172, R5, PT ;  /* 0x00000005ac00720c */ /* 0x000fda0003f06270 */
        /* <DEDUP_REMOVED lines=24> */
.L_x_2470:
[----:B------:R3:W-:Y:S02]  /*ea30*/  STS.128 [R208+0x7000], RZ ;  /* 0x007000ffd0007388 */ /* 0x0007e40000000c00 */
.L_x_2469:
[----:B------:R-:W-:Y:S05]  /*ea40*/  BSYNC B0 ;  /* 0x0000000000007941 */ /* 0x000fea0003800000 */
.L_x_2468:
        /* <DEDUP_REMOVED lines=31> */
.L_x_2473:
[----:B------:R1:W-:Y:S02]  /*ec40*/  STS.128 [R208+0x7800], RZ ;  /* 0x007800ffd0007388 */ /* 0x0003e40000000c00 */
.L_x_2472:
[----:B------:R-:W-:Y:S05]  /*ec50*/  BSYNC B0 ;  /* 0x0000000000007941 */ /* 0x000fea0003800000 */
.L_x_2471:
        /* <DEDUP_REMOVED lines=12> */
[C---:B-----5:R-:W-:Y:S02]  /*ed20*/  @!P1 LEA R16, P4, R0.reuse, R198, 0x1 ;  /* 0x000000c600109211 */ /* 0x060fe400078808ff */
        /* <DEDUP_REMOVED lines=21> */
.L_x_2476:
[----:B------:R1:W-:Y:S02]  /*ee80*/  STS.128 [R208+0x8000], RZ ;  /* 0x008000ffd0007388 */ /* 0x0003e40000000c00 */
.L_x_2475:
[----:B------:R-:W-:Y:S05]  /*ee90*/  BSYNC B0 ;  /* 0x0000000000007941 */ /* 0x000fea0003800000 */
.L_x_2474:
[----:B------:R-:W-:Y:S01]  /*eea0*/  IADD3 R8, R172, 0x60, RZ ;  /* 0x00000060ac087810 */ /* 0x000fe20007ffe0ff */
[----:B------:R-:W-:Y:S03]  /*eeb0*/  BSSY B0, `(.L_x_2477) ;  /* 0x0000021000007945 */ /* 0x000fe60003800000 */
[----:B------:R-:W-:-:S13]  /*eec0*/  ISETP.GE.AND P0, PT, R8, R5, PT ;  /* 0x000000050800720c */ /* 0x000fda0003f06270 */
[----:B------:R-:W-:Y:S05]  /*eed0*/  @P0 BRA `(.L_x_2478) ;  /* 0x0000000000780947 */ /* 0x000fea0003800000 */
[C---:B------:R-:W-:Y:S01]  /*eee0*/  LOP3.LUT R0, R210.reuse, 0x1, RZ, 0xc0, !PT ;  /* 0x00000001d2007812 */ /* 0x040fe200078ec0ff */
[----:B------:R-:W-:Y:S01]  /*eef0*/  IMAD.MOV.U32 R170, RZ, RZ, R166 ;  /* 0x000000ffffaa7224 */ /* 0x000fe200078e00a6 */
[----:B------:R-:W-:Y:S02]  /*ef00*/  LOP3.LUT P2, RZ, R210, 0x2, RZ, 0xc0, !PT ;  /* 0x00000002d2ff7812 */ /* 0x000fe4000784c0ff */
[----:B------:R-:W-:Y:S01]  /*ef10*/  ISETP.NE.U32.AND P4, PT, R0, 0x1, PT ;  /* 0x000000010000780c */ /* 0x000fe20003f85070 */
[----:B------:R-:W-:Y:S01]  /*ef20*/  IMAD R0, R63, 0x60, RZ ;  /* 0x000000603f007824 */ /* 0x000fe200078e02ff */
[----:B------:R-:W-:Y:S01]  /*ef30*/  LOP3.LUT P1, RZ, R210, 0x4, RZ, 0xc0, !PT ;  /* 0x00000004d2ff7812 */ /* 0x000fe2000782c0ff */
[----:B------:R-:W-:-:S04]  /*ef40*/  IMAD.WIDE.U32 R170, R62, 0x60, R170 ;  /* 0x000000603eaa7825 */ /* 0x000fc800078e00aa */
[----:B------:R-:W-:-:S04]  /*ef50*/  IMAD.IADD R3, R171, 0x1, R0 ;  /* 0x00000001ab037824 */ /* 0x000fc800078e0200 */
[-C--:B-1----:R-:W-:Y:S02]  /*ef60*/  @P2 LEA R12, P5, R170, R174.reuse, 0x1 ;  /* 0x000000aeaa0c2211 */ /* 0x082fe400078a08ff */
[----:B------:R-:W-:Y:S02]  /*ef70*/  @!P4 IMAD.WIDE.U32 R6, R62, 0xc0, R198 ;  /* 0x000000c03e06c825 */ /* 0x000fe400078e00c6 */
[C---:B-----5:R-:W-:Y:S02]  /*ef80*/  @P1 LEA R16, P0, R170.reuse, R174, 0x1 ;  /* 0x000000aeaa101211 */ /* 0x060fe400078008ff */
        /* <DEDUP_REMOVED lines=19> */
.L_x_2478:
[----:B------:R-:W-:Y:S05]  /*f0c0*/  BSYNC B0 ;  /* 0x0000000000007941 */ /* 0x000fea0003800000 */
.L_x_2477:
[----:B-1----:R-:W2:Y:S04]  /*f0d0*/  LD.E.64 R6, desc[UR4][R118.64+0x1c0] ;  /* 0x0001c00476067980 */ /* 0x002ea8000c101b00 */
[----:B------:R-:W3:Y:S01]  /*f0e0*/  LD.E.64 R12, desc[UR4][R118.64+0x1b8] ;  /* 0x0001b804760c7980 */ /* 0x000ee2000c101b00 */
[----:B------:R-:W-:-:S03]  /*f0f0*/  IMAD.MOV.U32 R168, RZ, RZ, R202 ;  /* 0x000000ffffa87224 */ /* 0x000fc600078e00ca */
[----:B------:R-:W4:Y:S04]  /*f100*/  LD.E R3, desc[UR4][R118.64+0xd8] ;  /* 0x0000d80476037980 */ /* 0x000f28000c101900 */
[----:B------:R-:W0:Y:S01]  /*f110*/  LDGDEPBAR ;  /* 0x00000000000079af */ /* 0x000e220000000000 */
[----:B------:R-:W-:-:S04]  /*f120*/  SHF.R.S32.HI R9, RZ, 0x1f, R72 ;  /* 0x0000001fff097819 */ /* 0x000fc80000011448 */
[----:B------:R-:W-:Y:S01]  /*f130*/  LEA.HI R4, R9, R72, RZ, 0x3 ;  /* 0x0000004809047211 */ /* 0x000fe200078f18ff */
[----:B--2---:R-:W-:Y:S02]  /*f140*/  IMAD R7, R7, R201, RZ ;  /* 0x000000c907077224 */ /* 0x004fe400078e02ff */
[----:B-----5:R-:W-:-:S04]  /*f150*/  IMAD.WIDE.U32 R16, R201, R6, R168 ;  /* 0x00000006c9107225 */ /* 0x020fc800078e00a8 */
[----:B------:R-:W-:Y:S01]  /*f160*/  IMAD R7, R6, R66, R7 ;  /* 0x0000004206077224 */ /* 0x000fe200078e0207 */
[----:B---3--:R-:W-:Y:S01]  /*f170*/  LEA R18, P0, R16, R12, 0x2 ;  /* 0x0000000c10127211 */ /* 0x008fe200078010ff */
[----:B------:R-:W2:Y:S02]  /*f180*/  LD.E R6, desc[UR4][R118.64+0x188] ;  /* 0x0001880476067980 */ /* 0x000ea4000c101900 */
[----:B------:R-:W-:-:S05]  /*f190*/  IMAD.IADD R7, R17, 0x1, R7 ;  /* 0x0000000111077824 */ /* 0x000fca00078e0207 */
[----:B------:R-:W-:-:S05]  /*f1a0*/  LEA.HI.X R19, R16, R13, R7, 0x2, P0 ;  /* 0x0000000d10137211 */ /* 0x000fca00000f1407 */
[----:B------:R1:W3:Y:S01]  /*f1b0*/  LD.E R0, desc[UR4][R18.64] ;  /* 0x0000000412007980 */ /* 0x0002e2000c101900 */
[----:B------:R-:W-:Y:S01]  /*f1c0*/  LOP3.LUT R7, R75, 0xfffffff8, RZ, 0xc0, !PT ;  /* 0xfffffff84b077812 */ /* 0x000fe200078ec0ff */
[----:B------:R-:W-:-:S04]  /*f1d0*/  DEPBAR.LE SB0, 0x0 ;  /* 0x000080000000791a */ /* 0x000fc80000000000 */
[----:B------:R-:W-:Y:S01]  /*f1e0*/  IMAD.IADD R7, R64, 0x1, -R7 ;  /* 0x0000000140077824 */ /* 0x000fe200078e0a07 */
[----:B------:R-:W-:Y:S02]  /*f1f0*/  SHF.R.S32.HI R12, RZ, 0x4, R73 ;  /* 0x00000004ff0c7819 */ /* 0x000fe40000011449 */
[----:B------:R-:W-:Y:S01]  /*f200*/  ISETP.GE.AND P0, PT, R172, R5, PT ;  /* 0x00000005ac00720c */ /* 0x000fe20003f06270 */
[----:B------:R-:W-:Y:S01]  /*f210*/  BAR.SYNC.DEFER_BLOCKING 0x0 ;  /* 0x0000000000007b1d */ /* 0x000fe20000010000 */
[----:B------:R-:W-:Y:S02]  /*f220*/  LEA.HI R9, R7, R7, RZ, 0x1 ;  /* 0x0000000707097211 */ /* 0x000fe400078f08ff */
[----:B------:R-:W-:Y:S02]  /*f230*/  LEA.HI R11, R73, R12, RZ, 0x1 ;  /* 0x0000000c490b7211 */ /* 0x000fe400078f08ff */
[----:B------:R-:W-:Y:S02]  /*f240*/  LOP3.LUT R16, R9, 0x7fffffe, RZ, 0xc0, !PT ;  /* 0x07fffffe09107812 */ /* 0x000fe400078ec0ff */
[----:B------:R-:W-:-:S02]  /*f250*/  SHF.R.S32.HI R9, RZ, 0x1, R9 ;  /* 0x00000001ff097819 */ /* 0x000fc40000011409 */
[----:B------:R-:W-:Y:S02]  /*f260*/  LOP3.LUT R11, R11, 0xfffffffe, RZ, 0xc0, !PT ;  /* 0xfffffffe0b0b7812 */ /* 0x000fe400078ec0ff */
[----:B------:R-:W-:Y:S01]  /*f270*/  SHF.R.S32.HI R13, RZ, 0x1f, R68 ;  /* 0x0000001fff0d7819 */ /* 0x000fe20000011444 */
[----:B------:R-:W-:Y:S01]  /*f280*/  IMAD.IADD R7, R7, 0x1, -R16 ;  /* 0x0000000107077824 */ /* 0x000fe200078e0a10 */
[C---:B------:R-:W-:Y:S02]  /*f290*/  LOP3.LUT P1, RZ, R9.reuse, 0x2, RZ, 0xc0, !PT ;  /* 0x0000000209ff7812 */ /* 0x040fe4000782c0ff */
[----:B-1----:R-:W-:Y:S01]  /*f2a0*/  SHF.R.S32.HI R18, RZ, 0x1f, R67 ;  /* 0x0000001fff127819 */ /* 0x002fe20000011443 */
[----:B------:R-:W-:Y:S01]  /*f2b0*/  IMAD.SHL.U32 R9, R9, 0x40, RZ ;  /* 0x0000004009097824 */ /* 0x000fe200078e00ff */
[----:B------:R-:W-:Y:S01]  /*f2c0*/  LEA.HI R212, R13, R68, RZ, 0x2 ;  /* 0x000000440dd47211 */ /* 0x000fe200078f10ff */
[----:B------:R-:W-:Y:S01]  /*f2d0*/  IMAD.IADD R12, R12, 0x1, -R11 ;  /* 0x000000010c0c7824 */ /* 0x000fe200078e0a0b */
[----:B------:R-:W-:Y:S01]  /*f2e0*/  LEA.HI R18, R18, R67, RZ, 0x2 ;  /* 0x0000004312127211 */ /* 0x000fe200078f10ff */
[----:B------:R-:W-:-:S02]  /*f2f0*/  IMAD.SHL.U32 R16, R70, 0x40, RZ ;  /* 0x0000004046107824 */ /* 0x000fc400078e00ff */
[----:B------:R-:W-:Y:S01]  /*f300*/  IMAD.SHL.U32 R4, R4, 0x20, RZ ;  /* 0x0000002004047824 */ /* 0x000fe200078e00ff */
[----:B------:R-:W-:Y:S01]  /*f310*/  LOP3.LUT R18, R18, 0xfffffffc, RZ, 0xc0, !PT ;  /* 0xfffffffc12127812 */ /* 0x000fe200078ec0ff */
[----:B------:R-:W-:Y:S01]  /*f320*/  IMAD.SHL.U32 R74, R74, 0x8, RZ ;  /* 0x000000084a4a7824 */ /* 0x000fe200078e00ff */
[----:B------:R-:W-:Y:S01]  /*f330*/  LOP3.LUT R9, R9, 0xc0, RZ, 0xc0, !PT ;  /* 0x000000c009097812 */ /* 0x000fe200078ec0ff */
[----:B------:R-:W-:Y:S01]  /*f340*/  IMAD.SHL.U32 R11, R12, 0x8, RZ ;  /* 0x000000080c0b7824 */ /* 0x000fe200078e00ff */
[----:B------:R1:W-:Y:S01]  /*f350*/  @P0 STS [R208+0x9000], RZ ;  /* 0x009000ffd0000388 */ /* 0x0003e20000000800 */
[----:B------:R-:W-:Y:S01]  /*f360*/  LOP3.LUT R193, R71, 0x7fffffe, RZ, 0xc0, !PT ;  /* 0x07fffffe47c17812 */ /* 0x000fe200078ec0ff */
[----:B----4-:R-:W3:Y:S01]  /*f370*/  MUFU.RCP R3, R3 ;  /* 0x0000000300037308 */ /* 0x010ee20000001000 */
[----:B------:R-:W-:Y:S01]  /*f380*/  LOP3.LUT R16, R16, 0xc0, RZ, 0xc0, !PT ;  /* 0x000000c010107812 */ /* 0x000fe200078ec0ff */
[----:B------:R1:W-:Y:S01]  /*f390*/  @P0 STS [R208+0x9004], RZ ;  /* 0x009004ffd0000388 */ /* 0x0003e20000000800 */
[----:B------:R-:W-:-:S03]  /*f3a0*/  SHF.R.S32.HI R212, RZ, 0x2, R212 ;  /* 0x00000002ffd47819 */ /* 0x000fc600000114d4 */
[----:B------:R1:W-:Y:S01]  /*f3b0*/  @P0 STS.64 [R208+0x9008], RZ ;  /* 0x009008ffd0000388 */ /* 0x0003e20000000a00 */
[----:B------:R-:W-:-:S03]  /*f3c0*/  LOP3.LUT R4, R4, 0xffffff00, RZ, 0xc0, !PT ;  /* 0xffffff0004047812 */ /* 0x000fc600078ec0ff */
[----:B------:R1:W-:Y:S04]  /*f3d0*/  @P0 STS.128 [R208+0xb000], RZ ;  /* 0x00b000ffd0000388 */ /* 0x0003e80000000c00 */
[----:B------:R1:W-:Y:S01]  /*f3e0*/  @P0 STS.128 [R208+0xd000], RZ ;  /* 0x00d000ffd0000388 */ /* 0x0003e20000000c00 */
[----:B------:R-:W-:Y:S01]  /*f3f0*/  LOP3.LUT R74, R9, 0x8, R74, 0xf8, !PT ;  /* 0x00000008094a7812 */ /* 0x000fe200078ef84a */
[C---:B------:R-:W-:Y:S01]  /*f400*/  IMAD.IADD R211, R67.reuse, 0x1, -R18 ;  /* 0x0000000143d37824 */ /* 0x040fe200078e0a12 */
[----:B------:R-:W-:Y:S01]  /*f410*/  LOP3.LUT R11, R16, 0x8, R11, 0xf8, !PT ;  /* 0x00000008100b7812 */ /* 0x000fe200078ef80b */
[----:B------:R-:W-:Y:S01]  /*f420*/  IMAD.IADD R193, R72, 0x1, -R193 ;  /* 0x0000000148c17824 */ /* 0x000fe200078e0ac1 */
[----:B------:R-:W-:Y:S01]  /*f430*/  SHF.R.U32.HI R9, RZ, 0x3, R9 ;  /* 0x00000003ff097819 */ /* 0x000fe20000011609 */
[C---:B------:R-:W-:Y:S01]  /*f440*/  IMAD R18, R67.reuse, 0x10, R212 ;  /* 0x0000001043127824 */ /* 0x040fe200078e02d4 */
[----:B------:R-:W-:Y:S01]  /*f450*/  SHF.R.U32.HI R16, RZ, 0x3, R16 ;  /* 0x00000003ff107819 */ /* 0x000fe20000011610 */
[--C-:B------:R-:W-:Y:S01]  /*f460*/  IMAD R20, R67, 0x200, R4.reuse ;  /* 0x0000020043147824 */ /* 0x100fe200078e0204 */
[----:B------:R-:W-:Y:S01]  /*f470*/  LOP3.LUT R74, R74, R9, RZ, 0x3c, !PT ;  /* 0x000000094a4a7212 */ /* 0x000fe200078e3cff */
[----:B------:R-:W-:Y:S01]  /*f480*/  IMAD R4, R193, 0x20, R4 ;  /* 0x00000020c1047824 */ /* 0x000fe200078e0204 */
[----:B------:R-:W-:Y:S01]  /*f490*/  LOP3.LUT R11, R11, R16, RZ, 0x3c, !PT ;  /* 0x000000100b0b7212 */ /* 0x000fe200078e3cff */
[----:B------:R-:W-:Y:S01]  /*f4a0*/  IMAD R7, R12, 0x8, R7 ;  /* 0x000000080c077824 */ /* 0x000fe200078e0207 */
[----:B------:R-:W-:Y:S01]  /*f4b0*/  IADD3 R18, R18, 0x1, R69 ;  /* 0x0000000112127810 */ /* 0x000fe20007ffe045 */
[----:B------:R-:W-:-:S02]  /*f4c0*/  IMAD R193, R193, 0x20, R20 ;  /* 0x00000020c1c17824 */ /* 0x000fc400078e0214 */
[----:B------:R-:W-:Y:S01]  /*f4d0*/  IMAD.U32 R192, R7, 0x20, R74 ;  /* 0x0000002007c07824 */ /* 0x000fe200078e004a */
[----:B------:R-:W-:Y:S01]  /*f4e0*/  IADD3 R9, R65, R18, -R204 ;  /* 0x0000001241097210 */ /* 0x000fe20007ffe8cc */
[C---:B------:R-:W-:Y:S02]  /*f4f0*/  IMAD.IADD R193, R11.reuse, 0x1, R193 ;  /* 0x000000010bc17824 */ /* 0x040fe400078e02c1 */
[----:B------:R-:W-:Y:S02]  /*f500*/  IMAD.SHL.U32 R213, R64, 0x2, RZ ;  /* 0x0000000240d57824 */ /* 0x000fe400078e00ff */
[----:B------:R-:W-:Y:S01]  /*f510*/  IMAD.MOV.U32 R7, RZ, RZ, 0x10 ;  /* 0x00000010ff077424 */ /* 0x000fe200078e00ff */
[----:B------:R-:W-:Y:S01]  /*f520*/  BSSY B0, `(.L_x_2479) ;  /* 0x0000020000007945 */ /* 0x000fe20003800000 */
[----:B------:R-:W-:Y:S01]  /*f530*/  IMAD.IADD R4, R11, 0x1, R4 ;  /* 0x000000010b047824 */ /* 0x000fe200078e0204 */
[----:B------:R-:W-:Y:S02]  /*f540*/  LOP3.LUT R213, R213, 0x6, RZ, 0xc0, !PT ;  /* 0x00000006d5d57812 */ /* 0x000fe400078ec0ff */
[----:B------:R-:W-:Y:S01]  /*f550*/  LEA R193, R193, UR6, 0x1 ;  /* 0x00000006c1c17c11 */ /* 0x000fe2000f8e08ff */
[----:B--2---:R-:W-:-:S02]  /*f560*/  IMAD.IADD R6, R9, 0x1, R6 ;  /* 0x0000000109067824 */ /* 0x004fc400078e0206 */
[----:B---3--:R-:W-:Y:S01]  /*f570*/  FMUL.FTZ R0, R0, R3 ;  /* 0x0000000300007220 */ /* 0x008fe20000410000 */
[----:B------:R-:W-:Y:S01]  /*f580*/  SEL R3, R7, 0xfffffff0, !P1 ;  /* 0xfffffff007037807 */ /* 0x000fe20004800000 */
        /* <DEDUP_REMOVED lines=24> */
.L_x_2481:
[----:B------:R3:W-:Y:S02]  /*f710*/  STS.128 [R208+0xd000], RZ ;  /* 0x00d000ffd0007388 */ /* 0x0007e40000000c00 */
.L_x_2480:
[----:B------:R-:W-:Y:S05]  /*f720*/  BSYNC B0 ;  /* 0x0000000000007941 */ /* 0x000fea0003800000 */
.L_x_2479:
        /* <DEDUP_REMOVED lines=32> */
.L_x_2484:
[----:B------:R1:W-:Y:S02]  /*f930*/  STS.128 [R208+0xd800], RZ ;  /* 0x00d800ffd0007388 */ /* 0x0003e40000000c00 */
.L_x_2483:
[----:B------:R-:W-:Y:S05]  /*f940*/  BSYNC B0 ;  /* 0x0000000000007941 */ /* 0x000fea0003800000 */
.L_x_2482:
        /* <DEDUP_REMOVED lines=34> */
.L_x_2487:
[----:B------:R1:W-:Y:S02]  /*fb70*/  STS.128 [R208+0xe000], RZ ;  /* 0x00e000ffd0007388 */ /* 0x0003e40000000c00 */
.L_x_2486:
[----:B------:R-:W-:Y:S05]  /*fb80*/  BSYNC B0 ;  /* 0x0000000000007941 */ /* 0x000fea0003800000 */
.L_x_2485:
        /* <DEDUP_REMOVED lines=9> */
[----:B------:R-:W-:Y:S02]  /*fc20*/  @P1 IMAD R5, R61, 0xc0, RZ ;  /* 0x000000c03d051824 */ /* 0x000fe400078e02ff */
[----:B------:R-:W-:-:S04]  /*fc30*/  @P1 IMAD.WIDE.U32 R8, R60, 0xc0, R148 ;  /* 0x000000c03c081825 */ /* 0x000fc800078e0094 */
[----:B------:R-:W-:Y:S01]  /*fc40*/  @!P0 IMAD R7, R61, 0xc0, RZ ;  /* 0x000000c03d078824 */ /* 0x000fe200078e02ff */
[----:B------:R-:W-:Y:S01]  /*fc50*/  @P1 IADD3 R5, R5, R9, RZ ;  /* 0x0000000905051210 */ /* 0x000fe20007ffe0ff */
[----:B------:R-:W-:-:S03]  /*fc60*/  @!P0 IMAD.WIDE.U32 R10, R60, 0xc0, R148 ;  /* 0x000000c03c0a8825 */ /* 0x000fc600078e0094 */
[----:B------:R-:W-:Y:S02]  /*fc70*/  @P1 MOV R9, R5 ;  /* 0x0000000500091202 */ /* 0x000fe40000000f00 */
        /* <DEDUP_REMOVED lines=20> */
.L_x_2490:
[----:B------:R1:W-:Y:S02]  /*fdc0*/  STS.128 [R208+0xe800], RZ ;  /* 0x00e800ffd0007388 */ /* 0x0003e40000000c00 */
.L_x_2489:
[----:B------:R-:W-:Y:S05]  /*fdd0*/  BSYNC B0 ;  /* 0x0000000000007941 */ /* 0x000fea0003800000 */
.L_x_2488:
[----:B------:R-:W-:Y:S01]  /*fde0*/  LEA R192, R192, UR6, 0x1 ;  /* 0x00000006c0c07c11 */ /* 0x000fe2000f8e08ff */
[----:B------:R-:W-:Y:S01]  /*fdf0*/  LDSM.16.M88.4 R68, [R193] ;  /* 0x00000000c144783b */ /* 0x000fe20000000200 */
[----:B------:R-:W-:Y:S01]  /*fe00*/  IMAD R191, R50, 0x2, R193 ;  /* 0x0000000232bf7824 */ /* 0x000fe200078e02c1 */
[C---:B------:R-:W-:Y:S01]  /*fe10*/  VIMNMX R172, R6.reuse, R65, PT ;  /* 0x0000004106ac7248 */ /* 0x040fe20003fe0100 */
[----:B------:R-:W-:Y:S01]  /*fe20*/  BSSY B1, `(.L_x_2491) ;  /* 0x0000241000017945 */ /* 0x000fe20003800000 */
[----:B------:R-:W5:Y:S01]  /*fe30*/  LDSM.16.M88.4 R16, [R192+0x3000] ;  /* 0x00300000c010783b */ /* 0x000f620000000200 */
[----:B------:R-:W-:Y:S01]  /*fe40*/  IMAD R189, R3, 0x2, R192 ;  /* 0x0000000203bd7824 */ /* 0x000fe200078e02c0 */
[----:B------:R-:W-:Y:S01]  /*fe50*/  VIADDMNMX R173, R6, 0x8, R65, PT ;  /* 0x0000000806ad7846 */ /* 0x000fe20003800141 */
[----:B------:R-:W-:Y:S01]  /*fe60*/  IMAD.IADD R3, R2, 0x1, R213 ;  /* 0x0000000102037824 */ /* 0x000fe200078e02d5 */
[----:B------:R-:W2:Y:S03]  /*fe70*/  LDSM.16.M88.4 R100, [R192+0x3c00] ;  /* 0x003c0000c064783b */ /* 0x000ea60000000200 */
[C---:B------:R-:W-:Y:S01]  /*fe80*/  VIADD R5, R3.reuse, 0x1 ;  /* 0x0000000103057836 */ /* 0x040fe20000000000 */
[----:B-1----:R-:W1:Y:S01]  /*fe90*/  LDSM.16.M88.4 R8, [R192+0x3400] ;  /* 0x00340000c008783b */ /* 0x002e620000000200 */
[----:B------:R-:W-:-:S02]  /*fea0*/  VIADD R6, R3, 0x9 ;  /* 0x0000000903067836 */ /* 0x000fc40000000000 */
[----:B------:R-:W-:Y:S01]  /*feb0*/  VIADD R48, R3, 0x39 ;  /* 0x0000003903307836 */ /* 0x000fe20000000000 */
[----:B------:R-:W3:Y:S01]  /*fec0*/  LDSM.16.M88.4 R108, [R192+0x3800] ;  /* 0x00380000c06c783b */ /* 0x000ee20000000200 */
[----:B------:R-:W-:Y:S02]  /*fed0*/  I2FP.F32.S32 R7, R5 ;  /* 0x0000000500077245 */ /* 0x000fe40000201400 */
[CC--:B------:R-:W-:Y:S01]  /*fee0*/  ISETP.GE.AND P6, PT, R5.reuse, R172.reuse, PT ;  /* 0x000000ac0500720c */ /* 0x0c0fe20003fc6270 */
[----:B------:R-:W4:Y:S01]  /*fef0*/  LDSM.16.M88.4 R92, [R192+0x4000] ;  /* 0x00400000c05c783b */ /* 0x000f220000000200 */
[-C--:B------:R-:W-:Y:S02]  /*ff00*/  ISETP.GE.AND P2, PT, R5, R173.reuse, PT ;  /* 0x000000ad0500720c */ /* 0x080fe40003f46270 */
[C---:B------:R-:W-:Y:S01]  /*ff10*/  ISETP.GE.AND P5, PT, R6.reuse, R172, PT ;  /* 0x000000ac0600720c */ /* 0x040fe20003fa6270 */
[----:B------:R-:W4:Y:S01]  /*ff20*/  LDSM.16.M88.4 R84, [R192+0x4400] ;  /* 0x00440000c054783b */ /* 0x000f220000000200 */
[----:B------:R-:W-:-:S02]  /*ff30*/  ISETP.GE.AND P1, PT, R6, R173, PT ;  /* 0x000000ad0600720c */ /* 0x000fc40003f26270 */
[----:B------:R-:W-:Y:S01]  /*ff40*/  I2FP.F32.S32 R6, R6 ;  /* 0x0000000600067245 */ /* 0x000fe20000201400 */
[----:B------:R-:W4:Y:S04]  /*ff50*/  LDSM.16.M88.4 R76, [R192+0x4800] ;  /* 0x00480000c04c783b */ /* 0x000f280000000200 */
[----:B------:R-:W4:Y:S04]  /*ff60*/  LDSM.16.M88.4 R40, [R192+0x4c00] ;  /* 0x004c0000c028783b */ /* 0x000f280000000200 */
[----:B------:R-:W-:Y:S04]  /*ff70*/  LDSM.16.M88.4 R32, [R191] ;  /* 0x00000000bf20783b */ /* 0x000fe80000000200 */
[----:B------:R-:W4:Y:S04]  /*ff80*/  LDSM.16.M88.4 R36, [R189+0x3000] ;  /* 0x00300000bd24783b */ /* 0x000f280000000200 */
[----:B------:R-:W4:Y:S01]  /*ff90*/  LDSM.16.M88.4 R24, [R189+0x3c00] ;  /* 0x003c0000bd18783b */ /* 0x000f220000000200 */
[C---:B-----5:R-:W-:Y:S03]  /*ffa0*/  HMMA.16816.F32.BF16 R20, R68.reuse, R16, RZ ;  /* 0x000000104414723c */ /* 0x060fe600000418ff */
[----:B------:R-:W5:Y:S03]  /*ffb0*/  LDSM.16.M88.4 R28, [R189+0x3400] ;  /* 0x00340000bd1c783b */ /* 0x000f660000000200 */
[C---:B--2---:R-:W-:Y:S01]  /*ffc0*/  HMMA.16816.F32.BF16 R104, R68.reuse, R100, RZ ;  /* 0x000000644468723c */ /* 0x044fe200000418ff */
[----:B------:R-:W2:Y:S04]  /*ffd0*/  LDSM.16.M88.4 R52, [R189+0x3800] ;  /* 0x00380000bd34783b */ /* 0x000ea80000000200 */
[----:B------:R-:W2:Y:S01]  /*ffe0*/  LDSM.16.M88.4 R44, [R189+0x4000] ;  /* 0x00400000bd2c783b */ /* 0x000ea20000000200 */
[C---:B------:R-:W-:Y:S03]  /*fff0*/  HMMA.16816.F32.BF16 R16, R68.reuse, R18, RZ ;  /* 0x000000124410723c */ /* 0x040fe600000418ff */
[----:B------:R-:W-:Y:S03]  /*10000*/  LDSM.16.M88.4 R60, [R189+0x4800] ;  /* 0x00480000bd3c783b */ /* 0x000fe60000000200 */
[C---:B------:R-:W-:Y:S01]  /*10010*/  HMMA.16816.F32.BF16 R100, R68.reuse, R102, RZ ;  /* 0x000000664464723c */ /* 0x040fe200000418ff */
[----:B------:R-:W-:Y:S04]  /*10020*/  LDSM.16.M88.4 R56, [R189+0x4c00] ;  /* 0x004c0000bd38783b */ /* 0x000fe80000000200 */
[----:B------:R-:W-:Y:S01]  /*10030*/  LDSM.16.M88.4 R128, [R192+0x6400] ;  /* 0x00640000c080783b */ /* 0x000fe20000000200 */
[C---:B-1----:R-:W-:Y:S03]  /*10040*/  HMMA.16816.F32.BF16 R12, R68.reuse, R8, RZ ;  /* 0x00000008440c723c */ /* 0x042fe600000418ff */
[----:B------:R-:W-:Y:S03]  /*10050*/  LDSM.16.M88.4 R124, [R192+0x6800] ;  /* 0x00680000c07c783b */ /* 0x000fe60000000200 */
[C---:B------:R-:W-:Y:S01]  /*10060*/  HMMA.16816.F32.BF16 R8, R68.reuse, R10, RZ ;  /* 0x0000000a4408723c */ /* 0x040fe200000418ff */
[----:B------:R-:W-:Y:S04]  /*10070*/  LDSM.16.M88.4 R120, [R192+0x6c00] ;  /* 0x006c0000c078783b */ /* 0x000fe80000000200 */
[----:B------:R-:W-:Y:S01]  /*10080*/  LDSM.16.M88.4 R144, [R193+0x2000] ;  /* 0x00200000c190783b */ /* 0x000fe20000000200 */
[C---:B---3--:R-:W-:Y:S03]  /*10090*/  HMMA.16816.F32.BF16 R112, R68.reuse, R108, RZ ;  /* 0x0000006c4470723c */ /* 0x048fe600000418ff */
[----:B------:R-:W-:Y:S03]  /*100a0*/  LDSM.16.M88.4 R140, [R192+0x7800] ;  /* 0x00780000c08c783b */ /* 0x000fe60000000200 */
[C---:B----4-:R-:W-:Y:S01]  /*100b0*/  HMMA.16816.F32.BF16 R96, R68.reuse, R92, RZ ;  /* 0x0000005c4460723c */ /* 0x050fe200000418ff */
        /* <DEDUP_REMOVED lines=14> */
[----:B------:R-:W-:Y:S05]  /*101a0*/  LDSM.16.M88.4 R36, [R193+0x1000] ;  /* 0x00100000c124783b */ /* 0x000fea0000000200 */
[C---:B------:R-:W-:Y:S06]  /*101b0*/  HMMA.16816.F32.BF16 R104, R32.reuse, R24, R104 ;  /* 0x000000182068723c */ /* 0x040fec0000041868 */
        /* <DEDUP_REMOVED lines=29> */
[----:B------:R-:W-:Y:S05]  /*10390*/  LDSM.16.M88.4 R52, [R189+0x6000] ;  /* 0x00600000bd34783b */ /* 0x000fea0000000200 */
[C---:B-----5:R-:W-:Y:S06]  /*103a0*/  HMMA.16816.F32.BF16 R104, R36.reuse, R44, R104 ;  /* 0x0000002c2468723c */ /* 0x060fec0000041868 */
[C---:B------:R-:W-:Y:S01]  /*103b0*/  HMMA.16816.F32.BF16 R100, R36.reuse, R46, R100 ;  /* 0x0000002e2464723c */ /* 0x040fe20000041864 */
[----:B------:R-:W-:Y:S05]  /*103c0*/  LDSM.16.M88.4 R44, [R189+0x6400] ;  /* 0x00640000bd2c783b */ /* 0x000fea0000000200 */
        /* <DEDUP_REMOVED lines=25> */
[C---:B-1----:R-:W-:Y:S06]  /*10560*/  HMMA.16816.F32.BF16 R72, R32.reuse, R36, R72 ;  /* 0x000000242048723c */ /* 0x042fec0000041848 */
        /* <DEDUP_REMOVED lines=8> */
[----:B------:R-:W-:Y:S05]  /*105f0*/  LDSM.16.M88.4 R28, [R189+0x8800] ;  /* 0x00880000bd1c783b */ /* 0x000fea0000000200 */
[C---:B------:R-:W-:Y:S06]  /*10600*/  HMMA.16816.F32.BF16 R88, R32.reuse, R44, R88 ;  /* 0x0000002c2058723c */ /* 0x040fec0000041858 */
[C---:B------:R-:W-:Y:S01]  /*10610*/  HMMA.16816.F32.BF16 R84, R32.reuse, R46, R84 ;  /* 0x0000002e2054723c */ /* 0x040fe20000041854 */
[----:B------:R-:W3:Y:S05]  /*10620*/  LDSM.16.M88.4 R44, [R189+0x7800] ;  /* 0x00780000bd2c783b */ /* 0x000eea0000000200 */
[C---:B------:R-:W-:Y:S06]  /*10630*/  HMMA.16816.F32.BF16 R80, R32.reuse, R40, R80 ;  /* 0x000000282050723c */ /* 0x040fec0000041850 */
[C---:B------:R-:W-:Y:S01]  /*10640*/  HMMA.16816.F32.BF16 R76, R32.reuse, R42, R76 ;  /* 0x0000002a204c723c */ /* 0x040fe2000004184c */
[----:B------:R-:W5:Y:S05]  /*10650*/  LDSM.16.M88.4 R40, [R189+0x7c00] ;  /* 0x007c0000bd28783b */ /* 0x000f6a0000000200 */
[----:B------:R-:W-:Y:S01]  /*10660*/  HMMA.16816.F32.BF16 R68, R32, R38, R68 ;  /* 0x000000262044723c */ /* 0x000fe20000041844 */
[----:B------:R-:W5:Y:S04]  /*10670*/  LDSM.16.M88.4 R36, [R189+0x8000] ;  /* 0x00800000bd24783b */ /* 0x000f680000000200 */
[----:B------:R-:W5:Y:S01]  /*10680*/  LDSM.16.M88.4 R32, [R189+0x8400] ;  /* 0x00840000bd20783b */ /* 0x000f620000000200 */
[----:B------:R-:W-:Y:S01]  /*10690*/  HMMA.16816.F32.BF16 R72, R144, R120, R72 ;  /* 0x000000789048723c */ /* 0x000fe20000041848 */
[----:B------:R-:W-:-:S05]  /*106a0*/  DEPBAR.LE SB0, 0x0 ;  /* 0x000080000000791a */ /* 0x000fca0000000000 */
[----:B----4-:R-:W-:Y:S06]  /*106b0*/  HMMA.16816.F32.BF16 R20, R60, R56, R20 ;  /* 0x000000383c14723c */ /* 0x010fec0000041814 */
[----:B------:R-:W-:Y:S06]  /*106c0*/  HMMA.16816.F32.BF16 R112, R144, R140, R112 ;  /* 0x0000008c9070723c */ /* 0x000fec0000041870 */
[----:B------:R-:W-:Y:S06]  /*106d0*/  HMMA.16816.F32.BF16 R16, R60, R58, R16 ;  /* 0x0000003a3c10723c */ /* 0x000fec0000041810 */
[C---:B------:R-:W-:Y:S06]  /*106e0*/  HMMA.16816.F32.BF16 R108, R144.reuse, R142, R108 ;  /* 0x0000008e906c723c */ /* 0x040fec000004186c */
[----:B------:R-:W-:Y:S01]  /*106f0*/  HMMA.16816.F32.BF16 R100, R144, R138, R100 ;  /* 0x0000008a9064723c */ /* 0x000fe20000041864 */
[CC--:B------:R-:W-:Y:S01]  /*10700*/  FFMA.FTZ R21, R0.reuse, R7.reuse, R21 ;  /* 0x0000000700157223 */ /* 0x0c0fe20000010015 */
[----:B------:R-:W-:Y:S01]  /*10710*/  FFMA.FTZ R23, R0, R7, R23 ;  /* 0x0000000700177223 */ /* 0x000fe20000010017 */
[----:B------:R-:W-:-:S03]  /*10720*/  VIADD R7, R3, 0x10 ;  /* 0x0000001003077836 */ /* 0x000fc60000000000 */
[----:B------:R-:W-:Y:S01]  /*10730*/  HMMA.16816.F32.BF16 R92, R144, R134, R92 ;  /* 0x00000086905c723c */ /* 0x000fe2000004185c */
[----:B------:R-:W-:Y:S02]  /*10740*/  FSEL R58, R23, -INF , !P2 ;  /* 0xff800000173a7808 */ /* 0x000fe40005000000 */
[----:B------:R-:W-:-:S03]  /*10750*/  ISETP.GE.AND P2, PT, R7, R173, PT ;  /* 0x000000ad0700720c */ /* 0x000fc60003f46270 */
[----:B-1----:R-:W-:Y:S01]  /*10760*/  HMMA.16816.F32.BF16 R12, R60, R52, R12 ;  /* 0x000000343c0c723c */ /* 0x002fe2000004180c */
[CC--:B------:R-:W-:Y:S01]  /*10770*/  FFMA.FTZ R17, R0.reuse, R6.reuse, R17 ;  /* 0x0000000600117223 */ /* 0x0c0fe20000010011 */
[----:B------:R-:W-:Y:S01]  /*10780*/  FFMA.FTZ R19, R0, R6, R19 ;  /* 0x0000000600137223 */ /* 0x000fe20000010013 */
[----:B------:R-:W-:-:S03]  /*10790*/  VIADD R6, R3, 0x11 ;  /* 0x0000001103067836 */ /* 0x000fc60000000000 */
[----:B------:R-:W-:Y:S06]  /*107a0*/  HMMA.16816.F32.BF16 R68, R144, R122, R68 ;  /* 0x0000007a9044723c */ /* 0x000fec0000041844 */
[----:B------:R-:W-:Y:S06]  /*107b0*/  HMMA.16816.F32.BF16 R8, R60, R54, R8 ;  /* 0x000000363c08723c */ /* 0x000fec0000041808 */
[----:B------:R-:W-:Y:S06]  /*107c0*/  HMMA.16816.F32.BF16 R104, R144, R136, R104 ;  /* 0x000000889068723c */ /* 0x000fec0000041868 */
[----:B--2---:R-:W-:Y:S06]  /*107d0*/  HMMA.16816.F32.BF16 R72, R60, R24, R72 ;  /* 0x000000183c48723c */ /* 0x004fec0000041848 */
[----:B------:R-:W-:Y:S01]  /*107e0*/  HMMA.16816.F32.BF16 R88, R144, R128, R88 ;  /* 0x000000809058723c */ /* 0x000fe20000041858 */
[----:B------:R-:W-:-:S05]  /*107f0*/  VIADD R24, R3, 0x8 ;  /* 0x0000000803187836 */ /* 0x000fca0000000000 */
[----:B------:R-:W-:Y:S01]  /*10800*/  I2FP.F32.S32 R5, R24 ;  /* 0x0000001800057245 */ /* 0x000fe20000201400 */
[C---:B------:R-:W-:Y:S01]  /*10810*/  HMMA.16816.F32.BF16 R84, R144.reuse, R130, R84 ;  /* 0x000000829054723c */ /* 0x040fe20000041854 */
[C---:B------:R-:W-:Y:S02]  /*10820*/  ISETP.GE.AND P4, PT, R24.reuse, R172, PT ;  /* 0x000000ac1800720c */ /* 0x040fe40003f86270 */
[----:B------:R-:W-:Y:S01]  /*10830*/  ISETP.GE.AND P0, PT, R24, R173, PT ;  /* 0x000000ad1800720c */ /* 0x000fe20003f06270 */
[CC--:B------:R-:W-:Y:S01]  /*10840*/  FFMA.FTZ R16, R0.reuse, R5.reuse, R16 ;  /* 0x0000000500107223 */ /* 0x0c0fe20000010010 */
[----:B------:R-:W-:Y:S01]  /*10850*/  FFMA.FTZ R18, R0, R5, R18 ;  /* 0x0000000500127223 */ /* 0x000fe20000010012 */
[----:B------:R-:W-:Y:S01]  /*10860*/  HMMA.16816.F32.BF16 R76, R144, R126, R76 ;  /* 0x0000007e904c723c */ /* 0x000fe2000004184c */
[----:B------:R-:W-:-:S03]  /*10870*/  VIADD R5, R3, 0x18 ;  /* 0x0000001803057836 */ /* 0x000fc60000000000 */
[----:B------:R-:W-:Y:S02]  /*10880*/  FSEL R52, R18, -INF , !P0 ;  /* 0xff80000012347808 */ /* 0x000fe40004000000 */
[----:B---3--:R-:W-:Y:S01]  /*10890*/  HMMA.16816.F32.BF16 R112, R60, R44, R112 ;  /* 0x0000002c3c70723c */ /* 0x008fe20000041870 */
[----:B------:R-:W-:-:S05]  /*108a0*/  ISETP.GE.AND P0, PT, R6, R173, PT ;  /* 0x000000ad0600720c */ /* 0x000fca0003f06270 */
[C---:B------:R-:W-:Y:S01]  /*108b0*/  HMMA.16816.F32.BF16 R108, R60.reuse, R46, R108 ;  /* 0x0000002e3c6c723c */ /* 0x040fe2000004186c */
[----:B------:R-:W-:Y:S02]  /*108c0*/  FSEL R44, R21, -INF , !P6 ;  /* 0xff800000152c7808 */ /* 0x000fe40007000000 */
[----:B------:R-:W-:Y:S02]  /*108d0*/  ISETP.GE.AND P6, PT, R7, R172, PT ;  /* 0x000000ac0700720c */ /* 0x000fe40003fc6270 */
[----:B------:R-:W-:Y:S01]  /*108e0*/  I2FP.F32.S32 R7, R7 ;  /* 0x0000000700077245 */ /* 0x000fe20000201400 */
[----:B-----5:R-:W-:Y:S01]  /*108f0*/  HMMA.16816.F32.BF16 R100, R60, R42, R100 ;  /* 0x0000002a3c64723c */ /* 0x020fe20000041864 */
[----:B------:R-:W-:Y:S02]  /*10900*/  FSEL R46, R19, -INF , !P1 ;  /* 0xff800000132e7808 */ /* 0x000fe40004800000 */
[----:B------:R-:W-:-:S03]  /*10910*/  ISETP.GE.AND P1, PT, R5, R173, PT ;  /* 0x000000ad0500720c */ /* 0x000fc60003f26270 */
[C---:B------:R-:W-:Y:S01]  /*10920*/  HMMA.16816.F32.BF16 R92, R60.reuse, R38, R92 ;  /* 0x000000263c5c723c */ /* 0x040fe2000004185c */
[----:B------:R-:W-:Y:S02]  /*10930*/  FSEL R42, R16, -INF , !P4 ;  /* 0xff800000102a7808 */ /* 0x000fe40006000000 */
[----:B------:R-:W-:Y:S02]  /*10940*/  I2FP.F32.S32 R16, R6 ;  /* 0x0000000600107245 */ /* 0x000fe40000201400 */
[----:B------:R-:W-:Y:S01]  /*10950*/  ISETP.GE.AND P4, PT, R6, R172, PT ;  /* 0x000000ac0600720c */ /* 0x000fe20003f86270 */
[C---:B------:R-:W-:Y:S01]  /*10960*/  FFMA.FTZ R6, R0.reuse, R7, R12 ;  /* 0x0000000700067223 */ /* 0x040fe2000001000c */
[----:B------:R-:W-:Y:S01]  /*10970*/  FSEL R38, R17, -INF , !P5 ;  /* 0xff80000011267808 */ /* 0x000fe20006800000 */
[C---:B------:R-:W-:Y:S01]  /*10980*/  FFMA.FTZ R12, R0.reuse, R16, R13 ;  /* 0x00000010000c7223 */ /* 0x040fe2000001000d */
[----:B------:R-:W-:Y:S01]  /*10990*/  ISETP.GE.AND P5, PT, R5, R172, PT ;  /* 0x000000ac0500720c */ /* 0x000fe20003fa6270 */
[----:B------:R-:W-:Y:S01]  /*109a0*/  FFMA.FTZ R15, R0, R16, R15 ;  /* 0x00000010000f7223 */ /* 0x000fe2000001000f */
[----:B------:R-:W-:Y:S01]  /*109b0*/  I2FP.F32.S32 R5, R5 ;  /* 0x0000000500057245 */ /* 0x000fe20000201400 */
[----:B------:R-:W-:Y:S01]  /*109c0*/  HMMA.16816.F32.BF16 R68, R60, R26, R68 ;  /* 0x0000001a3c44723c */ /* 0x000fe20000041844 */
[----:B------:R-:W-:-:S02]  /*109d0*/  FSEL R12, R12, -INF , !P4 ;  /* 0xff8000000c0c7808 */ /* 0x000fc40006000000 */
[----:B------:R-:W-:Y:S01]  /*109e0*/  FSEL R18, R15, -INF , !P0 ;  /* 0xff8000000f127808 */ /* 0x000fe20004000000 */
[CC--:B------:R-:W-:Y:S01]  /*109f0*/  FFMA.FTZ R8, R0.reuse, R5.reuse, R8 ;  /* 0x0000000500087223 */ /* 0x0c0fe20000010008 */
[----:B------:R-:W-:Y:S01]  /*10a00*/  FFMA.FTZ R16, R0, R5, R10 ;  /* 0x0000000500107223 */ /* 0x000fe2000001000a */
[----:B------:R-:W-:Y:S01]  /*10a10*/  HMMA.16816.F32.BF16 R96, R144, R132, R96 ;  /* 0x000000849060723c */ /* 0x000fe20000041860 */
[C---:B------:R-:W-:Y:S02]  /*10a20*/  VIADD R5, R3.reuse, 0x20 ;  /* 0x0000002003057836 */ /* 0x040fe40000000000 */
[----:B------:R-:W-:Y:S01]  /*10a30*/  VIADD R26, R3, 0x21 ;  /* 0x00000021031a7836 */ /* 0x000fe20000000000 */
[----:B------:R-:W-:Y:S02]  /*10a40*/  FSEL R10, R8, -INF , !P5 ;  /* 0xff800000080a7808 */ /* 0x000fe40006800000 */
[----:B------:R-:W-:Y:S01]  /*10a50*/  HMMA.16816.F32.BF16 R104, R60, R40, R104 ;  /* 0x000000283c68723c */ /* 0x000fe20000041868 */
[----:B------:R-:W-:-:S02]  /*10a60*/  FSEL R16, R16, -INF , !P1 ;  /* 0xff80000010107808 */ /* 0x000fc40004800000 */
[CC--:B------:R-:W-:Y:S02]  /*10a70*/  ISETP.GE.AND P4, PT, R5.reuse, R172.reuse, PT ;  /* 0x000000ac0500720c */ /* 0x0c0fe40003f86270 */
[----:B------:R-:W-:Y:S01]  /*10a80*/  ISETP.GE.AND P0, PT, R5, R173, PT ;  /* 0x000000ad0500720c */ /* 0x000fe20003f06270 */
[----:B------:R-:W-:Y:S01]  /*10a90*/  HMMA.16816.F32.BF16 R80, R144, R124, R80 ;  /* 0x0000007c9050723c */ /* 0x000fe20000041850 */
[----:B------:R-:W-:Y:S01]  /*10aa0*/  FFMA.FTZ R40, R0, R7, R14 ;  /* 0x0000000700287223 */ /* 0x000fe2000001000e */
[----:B------:R-:W-:Y:S01]  /*10ab0*/  VIADD R7, R3, 0x19 ;  /* 0x0000001903077836 */ /* 0x000fe20000000000 */
[C---:B------:R-:W-:Y:S02]  /*10ac0*/  ISETP.GE.AND P5, PT, R26.reuse, R172, PT ;  /* 0x000000ac1a00720c */ /* 0x040fe40003fa6270 */
[----:B------:R-:W-:Y:S01]  /*10ad0*/  ISETP.GE.AND P1, PT, R26, R173, PT ;  /* 0x000000ad1a00720c */ /* 0x000fe20003f26270 */
[----:B------:R-:W-:Y:S01]  /*10ae0*/  HMMA.16816.F32.BF16 R88, R60, R32, R88 ;  /* 0x000000203c58723c */ /* 0x000fe20000041858 */
[----:B------:R-:W-:-:S02]  /*10af0*/  I2FP.F32.S32 R5, R5 ;  /* 0x0000000500057245 */ /* 0x000fc40000201400 */
[----:B------:R-:W-:Y:S02]  /*10b00*/  I2FP.F32.S32 R26, R26 ;  /* 0x0000001a001a7245 */ /* 0x000fe40000201400 */
[----:B------:R-:W-:Y:S01]  /*10b10*/  FSEL R14, R6, -INF , !P6 ;  /* 0xff800000060e7808 */ /* 0x000fe20007000000 */
[C---:B------:R-:W-:Y:S01]  /*10b20*/  HMMA.16816.F32.BF16 R84, R60.reuse, R34, R84 ;  /* 0x000000223c54723c */ /* 0x040fe20000041854 */
[----:B------:R-:W-:Y:S01]  /*10b30*/  I2FP.F32.S32 R6, R7 ;  /* 0x0000000700067245 */ /* 0x000fe20000201400 */
[CC--:B------:R-:W-:Y:S01]  /*10b40*/  FFMA.FTZ R24, R0.reuse, R5.reuse, R112 ;  /* 0x0000000500187223 */ /* 0x0c0fe20000010070 */
[----:B------:R-:W-:Y:S01]  /*10b50*/  FFMA.FTZ R32, R0, R5, R114 ;  /* 0x0000000500207223 */ /* 0x000fe20000010072 */
[----:B------:R-:W-:Y:S01]  /*10b60*/  VIADD R5, R3, 0x30 ;  /* 0x0000003003057836 */ /* 0x000fe20000000000 */
[----:B------:R-:W-:Y:S01]  /*10b70*/  FSEL R40, R40, -INF , !P2 ;  /* 0xff80000028287808 */ /* 0x000fe20005000000 */
[C---:B------:R-:W-:Y:S01]  /*10b80*/  HMMA.16816.F32.BF16 R76, R60.reuse, R30, R76 ;  /* 0x0000001e3c4c723c */ /* 0x040fe2000004184c */
[CC--:B------:R-:W-:Y:S01]  /*10b90*/  FFMA.FTZ R34, R0.reuse, R26.reuse, R113 ;  /* 0x0000001a00227223 */ /* 0x0c0fe20000010071 */
[C---:B------:R-:W-:Y:S01]  /*10ba0*/  FFMA.FTZ R26, R0.reuse, R26, R115 ;  /* 0x0000001a001a7223 */ /* 0x040fe20000010073 */
[C---:B------:R-:W-:Y:S01]  /*10bb0*/  FFMA.FTZ R8, R0.reuse, R6, R9 ;  /* 0x0000000600087223 */ /* 0x040fe20000010009 */
[C---:B------:R-:W-:Y:S01]  /*10bc0*/  ISETP.GE.AND P6, PT, R7.reuse, R172, PT ;  /* 0x000000ac0700720c */ /* 0x040fe20003fc6270 */
[----:B------:R-:W-:Y:S01]  /*10bd0*/  FFMA.FTZ R6, R0, R6, R11 ;  /* 0x0000000600067223 */ /* 0x000fe2000001000b */
[-C--:B------:R-:W-:Y:S01]  /*10be0*/  ISETP.GE.AND P2, PT, R7, R173.reuse, PT ;  /* 0x000000ad0700720c */ /* 0x080fe20003f46270 */
[C---:B------:R-:W-:Y:S01]  /*10bf0*/  VIADD R30, R3.reuse, 0x29 ;  /* 0x00000029031e7836 */ /* 0x040fe20000000000 */
[----:B------:R-:W-:Y:S01]  /*10c00*/  FSEL R24, R24, -INF , !P4 ;  /* 0xff80000018187808 */ /* 0x000fe20006000000 */
[C---:B------:R-:W-:Y:S01]  /*10c10*/  VIADD R7, R3.reuse, 0x28 ;  /* 0x0000002803077836 */ /* 0x040fe20000000000 */
[----:B------:R-:W-:Y:S01]  /*10c20*/  FSEL R32, R32, -INF , !P0 ;  /* 0xff80000020207808 */ /* 0x000fe20004000000 */
[----:B------:R-:W-:Y:S01]  /*10c30*/  HMMA.16816.F32.BF16 R96, R60, R36, R96 ;  /* 0x000000243c60723c */ /* 0x000fe20000041860 */
[C---:B------:R-:W-:Y:S01]  /*10c40*/  ISETP.GE.AND P4, PT, R30.reuse, R172, PT ;  /* 0x000000ac1e00720c */ /* 0x040fe20003f86270 */
[----:B------:R-:W-:Y:S01]  /*10c50*/  VIADD R9, R3, 0x71 ;  /* 0x0000007103097836 */ /* 0x000fe20000000000 */
[----:B------:R-:W-:Y:S01]  /*10c60*/  BAR.SYNC.DEFER_BLOCKING 0x0 ;  /* 0x0000000000007b1d */ /* 0x000fe20000010000 */
[----:B------:R-:W-:-:S02]  /*10c70*/  ISETP.GE.AND P0, PT, R30, R173, PT ;  /* 0x000000ad1e00720c */ /* 0x000fc40003f06270 */
[----:B------:R-:W-:Y:S01]  /*10c80*/  FSEL R34, R34, -INF , !P5 ;  /* 0xff80000022227808 */ /* 0x000fe20006800000 */
[----:B------:R-:W-:Y:S01]  /*10c90*/  HMMA.16816.F32.BF16 R80, R60, R28, R80 ;  /* 0x0000001c3c50723c */ /* 0x000fe20000041850 */
[----:B------:R-:W-:Y:S02]  /*10ca0*/  FSEL R26, R26, -INF , !P1 ;  /* 0xff8000001a1a7808 */ /* 0x000fe40004800000 */
[----:B------:R-:W-:Y:S02]  /*10cb0*/  I2FP.F32.S32 R30, R30 ;  /* 0x0000001e001e7245 */ /* 0x000fe40000201400 */
[C---:B------:R-:W-:Y:S02]  /*10cc0*/  ISETP.GE.AND P5, PT, R5.reuse, R172, PT ;  /* 0x000000ac0500720c */ /* 0x040fe40003fa6270 */
[----:B------:R-:W-:Y:S01]  /*10cd0*/  ISETP.GE.AND P1, PT, R5, R173, PT ;  /* 0x000000ad0500720c */ /* 0x000fe20003f26270 */
[CC--:B------:R-:W-:Y:S01]  /*10ce0*/  FFMA.FTZ R109, R0.reuse, R30.reuse, R109 ;  /* 0x0000001e006d7223 */ /* 0x0c0fe2000001006d */
[----:B------:R-:W-:Y:S01]  /*10cf0*/  I2FP.F32.S32 R5, R5 ;  /* 0x0000000500057245 */ /* 0x000fe20000201400 */
[----:B------:R-:W-:Y:S01]  /*10d00*/  FFMA.FTZ R30, R0, R30, R111 ;  /* 0x0000001e001e7223 */ /* 0x000fe2000001006f */
[----:B------:R-:W-:Y:S01]  /*10d10*/  FSEL R8, R8, -INF , !P6 ;  /* 0xff80000008087808 */ /* 0x000fe20007000000 */
[----:B------:R-:W-:Y:S01]  /*10d20*/  VIADD R28, R3, 0x31 ;  /* 0x00000031031c7836 */ /* 0x000fe20000000000 */
[----:B------:R-:W-:Y:S01]  /*10d30*/  FSEL R6, R6, -INF , !P2 ;  /* 0xff80000006067808 */ /* 0x000fe20005000000 */
[CC--:B------:R-:W-:Y:S01]  /*10d40*/  FFMA.FTZ R104, R0.reuse, R5.reuse, R104 ;  /* 0x0000000500687223 */ /* 0x0c0fe20000010068 */
[C---:B------:R-:W-:Y:S01]  /*10d50*/  ISETP.GE.AND P6, PT, R7.reuse, R172, PT ;  /* 0x000000ac0700720c */ /* 0x040fe20003fc6270 */
[----:B------:R-:W-:Y:S01]  /*10d60*/  FFMA.FTZ R106, R0, R5, R106 ;  /* 0x00000005006a7223 */ /* 0x000fe2000001006a */
[----:B------:R-:W-:Y:S01]  /*10d70*/  ISETP.GE.AND P2, PT, R7, R173, PT ;  /* 0x000000ad0700720c */ /* 0x000fe20003f46270 */
[----:B------:R-:W-:Y:S01]  /*10d80*/  VIADD R5, R3, 0x38 ;  /* 0x0000003803057836 */ /* 0x000fe20000000000 */
[----:B------:R-:W-:-:S02]  /*10d90*/  I2FP.F32.S32 R7, R7 ;  /* 0x0000000700077245 */ /* 0x000fc40000201400 */
[----:B------:R-:W-:Y:S02]  /*10da0*/  FSEL R216, R109, -INF , !P4 ;  /* 0xff8000006dd87808 */ /* 0x000fe40006000000 */
[----:B------:R-:W-:Y:S01]  /*10db0*/  FSEL R30, R30, -INF , !P0 ;  /* 0xff8000001e1e7808 */ /* 0x000fe20004000000 */
[CC--:B------:R-:W-:Y:S01]  /*10dc0*/  FFMA.FTZ R108, R0.reuse, R7.reuse, R108 ;  /* 0x00000007006c7223 */ /* 0x0c0fe2000001006c */
[----:B------:R-:W-:Y:S01]  /*10dd0*/  FFMA.FTZ R36, R0, R7, R110 ;  /* 0x0000000700247223 */ /* 0x000fe2000001006e */
[----:B------:R-:W-:Y:S01]  /*10de0*/  FSEL R184, R104, -INF , !P5 ;  /* 0xff80000068b87808 */ /* 0x000fe20006800000 */
[----:B------:R-:W-:Y:S01]  /*10df0*/  VIADD R7, R3, 0x40 ;  /* 0x0000004003077836 */ /* 0x000fe20000000000 */
[----:B------:R-:W-:Y:S02]  /*10e00*/  FSEL R214, R106, -INF , !P1 ;  /* 0xff8000006ad67808 */ /* 0x000fe40004800000 */
[C---:B------:R-:W-:Y:S02]  /*10e10*/  ISETP.GE.AND P4, PT, R5.reuse, R172, PT ;  /* 0x000000ac0500720c */ /* 0x040fe40003f86270 */
[----:B------:R-:W-:-:S02]  /*10e20*/  ISETP.GE.AND P0, PT, R5, R173, PT ;  /* 0x000000ad0500720c */ /* 0x000fc40003f06270 */
[C---:B------:R-:W-:Y:S02]  /*10e30*/  ISETP.GE.AND P5, PT, R48.reuse, R172, PT ;  /* 0x000000ac3000720c */ /* 0x040fe40003fa6270 */
[----:B------:R-:W-:Y:S02]  /*10e40*/  ISETP.GE.AND P1, PT, R48, R173, PT ;  /* 0x000000ad3000720c */ /* 0x000fe40003f26270 */
[----:B------:R-:W-:Y:S02]  /*10e50*/  I2FP.F32.S32 R5, R5 ;  /* 0x0000000500057245 */ /* 0x000fe40000201400 */
[----:B------:R-:W-:Y:S02]  /*10e60*/  I2FP.F32.S32 R48, R48 ;  /* 0x0000003000307245 */ /* 0x000fe40000201400 */
[----:B------:R-:W-:Y:S01]  /*10e70*/  FSEL R218, R108, -INF , !P6 ;  /* 0xff8000006cda7808 */ /* 0x000fe20007000000 */
[-C--:B------:R-:W-:Y:S01]  /*10e80*/  FFMA.FTZ R100, R0, R5.reuse, R100 ;  /* 0x0000000500647223 */ /* 0x080fe20000010064 */
        /* <DEDUP_REMOVED lines=13> */
[----:B------:R-:W-:-:S02]  /*10f60*/  FSEL R126, R101, -INF , !P5 ;  /* 0xff800000657e7808 */ /* 0x000fc40006800000 */
[----:B------:R-:W-:Y:S02]  /*10f70*/  FSEL R180, R103, -INF , !P1 ;  /* 0xff80000067b47808 */ /* 0x000fe40004800000 */
[CC--:B------:R-:W-:Y:S02]  /*10f80*/  ISETP.GE.AND P4, PT, R48.reuse, R172.reuse, PT ;  /* 0x000000ac3000720c */ /* 0x0c0fe40003f86270 */
[-C--:B------:R-:W-:Y:S02]  /*10f90*/  ISETP.GE.AND P0, PT, R48, R173.reuse, PT ;  /* 0x000000ad3000720c */ /* 0x080fe40003f06270 */
[C---:B------:R-:W-:Y:S02]  /*10fa0*/  ISETP.GE.AND P5, PT, R5.reuse, R172, PT ;  /* 0x000000ac0500720c */ /* 0x040fe40003fa6270 */
[----:B------:R-:W-:Y:S02]  /*10fb0*/  ISETP.GE.AND P1, PT, R5, R173, PT ;  /* 0x000000ad0500720c */ /* 0x000fe40003f26270 */
[----:B------:R-:W-:-:S02]  /*10fc0*/  I2FP.F32.S32 R48, R48 ;  /* 0x0000003000307245 */ /* 0x000fc40000201400 */
[----:B------:R-:W-:Y:S02]  /*10fd0*/  I2FP.F32.S32 R5, R5 ;  /* 0x0000000500057245 */ /* 0x000fe40000201400 */
[----:B------:R-:W-:Y:S01]  /*10fe0*/  FSEL R124, R105, -INF , !P6 ;  /* 0xff800000697c7808 */ /* 0x000fe20007000000 */
[-C--:B------:R-:W-:Y:S01]  /*10ff0*/  FFMA.FTZ R97, R0, R48.reuse, R97 ;  /* 0x0000003000617223 */ /* 0x080fe20000010061 */
[----:B------:R-:W-:Y:S01]  /*11000*/  FSEL R28, R28, -INF , !P2 ;  /* 0xff8000001c1c7808 */ /* 0x000fe20005000000 */
[C---:B------:R-:W-:Y:S01]  /*11010*/  FFMA.FTZ R99, R0.reuse, R48, R99 ;  /* 0x0000003000637223 */ /* 0x040fe20000010063 */
[C---:B------:R-:W-:Y:S01]  /*11020*/  ISETP.GE.AND P6, PT, R7.reuse, R172, PT ;  /* 0x000000ac0700720c */ /* 0x040fe20003fc6270 */
[C---:B------:R-:W-:Y:S01]  /*11030*/  FFMA.FTZ R92, R0.reuse, R5, R92 ;  /* 0x00000005005c7223 */ /* 0x040fe2000001005c */
[----:B------:R-:W-:Y:S01]  /*11040*/  ISETP.GE.AND P2, PT, R7, R173, PT ;  /* 0x000000ad0700720c */ /* 0x000fe20003f46270 */
[C---:B------:R-:W-:Y:S01]  /*11050*/  FFMA.FTZ R94, R0.reuse, R5, R94 ;  /* 0x00000005005e7223 */ /* 0x040fe2000001005e */
[----:B------:R-:W-:Y:S01]  /*11060*/  I2FP.F32.S32 R7, R7 ;  /* 0x0000000700077245 */ /* 0x000fe20000201400 */
[----:B------:R-:W-:Y:S01]  /*11070*/  VIADD R5, R3, 0x50 ;  /* 0x0000005003057836 */ /* 0x000fe20000000000 */
[----:B------:R-:W-:Y:S01]  /*11080*/  FSEL R146, R97, -INF , !P4 ;  /* 0xff80000061927808 */ /* 0x000fe20006000000 */
[----:B------:R-:W-:Y:S01]  /*11090*/  VIADD R48, R3, 0x51 ;  /* 0x0000005103307836 */ /* 0x000fe20000000000 */
[----:B------:R-:W-:Y:S01]  /*110a0*/  FSEL R138, R99, -INF , !P0 ;  /* 0xff800000638a7808 */ /* 0x000fe20004000000 */
[CC--:B------:R-:W-:Y:S01]  /*110b0*/  FFMA.FTZ R96, R0.reuse, R7.reuse, R96 ;  /* 0x0000000700607223 */ /* 0x0c0fe20000010060 */
[----:B------:R-:W-:Y:S01]  /*110c0*/  FFMA.FTZ R98, R0, R7, R98 ;  /* 0x0000000700627223 */ /* 0x000fe20000010062 */
[----:B------:R-:W-:Y:S01]  /*110d0*/  VIADD R7, R3, 0x49 ;  /* 0x0000004903077836 */ /* 0x000fe20000000000 */
        /* <DEDUP_REMOVED lines=13> */
[CC--:B------:R-:W-:Y:S01]  /*111b0*/  FFMA.FTZ R89, R0.reuse, R48.reuse, R89 ;  /* 0x0000003000597223 */ /* 0x0c0fe20000010059 */
[----:B------:R-:W-:Y:S01]  /*111c0*/  ISETP.GE.AND P2, PT, R7, R173, PT ;  /* 0x000000ad0700720c */ /* 0x000fe20003f46270 */
[----:B------:R-:W-:Y:S01]  /*111d0*/  FFMA.FTZ R91, R0, R48, R91 ;  /* 0x00000030005b7223 */ /* 0x000fe2000001005b */
[----:B------:R-:W-:Y:S01]  /*111e0*/  I2FP.F32.S32 R7, R7 ;  /* 0x0000000700077245 */ /* 0x000fe20000201400 */
[C---:B------:R-:W-:Y:S01]  /*111f0*/  VIADD R48, R3.reuse, 0x59 ;  /* 0x0000005903307836 */ /* 0x040fe20000000000 */
[----:B------:R-:W-:Y:S01]  /*11200*/  FSEL R162, R88, -INF , !P4 ;  /* 0xff80000058a27808 */ /* 0x000fe20006000000 */
[C---:B------:R-:W-:Y:S01]  /*11210*/  VIADD R5, R3.reuse, 0x60 ;  /* 0x0000006003057836 */ /* 0x040fe20000000000 */
        /* <DEDUP_REMOVED lines=13> */
[CC--:B------:R-:W-:Y:S01]  /*112f0*/  FFMA.FTZ R85, R0.reuse, R48.reuse, R85 ;  /* 0x0000003000557223 */ /* 0x0c0fe20000010055 */
        /* <DEDUP_REMOVED lines=31> */
[----:B------:R-:W-:Y:S01]  /*114f0*/  VIADD R5, R3, 0x78 ;  /* 0x0000007803057836 */ /* 0x000fe20000000000 */
[----:B------:R-:W-:-:S02]  /*11500*/  FSEL R130, R77, -INF , !P5 ;  /* 0xff8000004d827808 */ /* 0x000fc40006800000 */
[----:B------:R-:W-:Y:S01]  /*11510*/  FSEL R128, R79, -INF , !P1 ;  /* 0xff8000004f807808 */ /* 0x000fe20004800000 */
[CC--:B------:R-:W-:Y:S01]  /*11520*/  FFMA.FTZ R81, R0.reuse, R7.reuse, R81 ;  /* 0x0000000700517223 */ /* 0x0c0fe20000010051 */
[----:B------:R-:W-:Y:S01]  /*11530*/  FFMA.FTZ R83, R0, R7, R83 ;  /* 0x0000000700537223 */ /* 0x000fe20000010053 */
[----:B------:R-:W-:Y:S01]  /*11540*/  VIADD R7, R3, 0x70 ;  /* 0x0000007003077836 */ /* 0x000fe20000000000 */
[C---:B------:R-:W-:Y:S02]  /*11550*/  ISETP.GE.AND P5, PT, R5.reuse, R172, PT ;  /* 0x000000ac0500720c */ /* 0x040fe40003fa6270 */
[----:B------:R-:W-:Y:S02]  /*11560*/  ISETP.GE.AND P1, PT, R5, R173, PT ;  /* 0x000000ad0500720c */ /* 0x000fe40003f26270 */
[----:B------:R-:W-:Y:S02]  /*11570*/  I2FP.F32.S32 R5, R5 ;  /* 0x0000000500057245 */ /* 0x000fe40000201400 */
[----:B------:R-:W-:-:S02]  /*11580*/  FSEL R134, R81, -INF , !P6 ;  /* 0xff80000051867808 */ /* 0x000fc40007000000 */
[----:B------:R-:W-:Y:S01]  /*11590*/  FSEL R142, R83, -INF , !P2 ;  /* 0xff800000538e7808 */ /* 0x000fe20005000000 */
[CC--:B------:R-:W-:Y:S01]  /*115a0*/  FFMA.FTZ R60, R0.reuse, R5.reuse, R68 ;  /* 0x00000005003c7223 */ /* 0x0c0fe20000010044 */
[C---:B------:R-:W-:Y:S01]  /*115b0*/  ISETP.GE.AND P6, PT, R7.reuse, R172, PT ;  /* 0x000000ac0700720c */ /* 0x040fe20003fc6270 */
[----:B------:R-:W-:Y:S01]  /*115c0*/  FFMA.FTZ R66, R0, R5, R70 ;  /* 0x0000000500427223 */ /* 0x000fe20000010046 */
[----:B------:R-:W-:Y:S01]  /*115d0*/  ISETP.GE.AND P2, PT, R7, R173, PT ;  /* 0x000000ad0700720c */ /* 0x000fe20003f46270 */
[----:B------:R-:W-:Y:S01]  /*115e0*/  VIADD R5, R3, 0x79 ;  /* 0x0000007903057836 */ /* 0x000fe20000000000 */
[----:B------:R-:W-:Y:S02]  /*115f0*/  I2FP.F32.S32 R7, R7 ;  /* 0x0000000700077245 */ /* 0x000fe40000201400 */
[----:B------:R-:W-:Y:S02]  /*11600*/  I2FP.F32.S32 R48, R9 ;  /* 0x0000000900307245 */ /* 0x000fe40000201400 */
[----:B------:R-:W-:Y:S01]  /*11610*/  FSEL R60, R60, -INF , !P5 ;  /* 0xff8000003c3c7808 */ /* 0x000fe20006800000 */
[CC--:B------:R-:W-:Y:S01]  /*11620*/  FFMA.FTZ R64, R0.reuse, R7.reuse, R72 ;  /* 0x0000000700407223 */ /* 0x0c0fe20000010048 */
[C---:B------:R-:W-:Y:S01]  /*11630*/  FFMA.FTZ R74, R0.reuse, R7, R74 ;  /* 0x00000007004a7223 */ /* 0x040fe2000001004a */
[----:B------:R-:W-:Y:S01]  /*11640*/  ISETP.GE.AND P5, PT, R51, 0x2, PT ;  /* 0x000000023300780c */ /* 0x000fe20003fa6270 */
[CC--:B------:R-:W-:Y:S01]  /*11650*/  FFMA.FTZ R62, R0.reuse, R48.reuse, R73 ;  /* 0x00000030003e7223 */ /* 0x0c0fe20000010049 */
[----:B------:R-:W-:Y:S01]  /*11660*/  FFMA.FTZ R75, R0, R48, R75 ;  /* 0x00000030004b7223 */ /* 0x000fe2000001004b */
[----:B------:R-:W-:-:S02]  /*11670*/  FSEL R64, R64, -INF , !P6 ;  /* 0xff80000040407808 */ /* 0x000fc40007000000 */
[----:B------:R-:W-:Y:S02]  /*11680*/  FSEL R122, R74, -INF , !P2 ;  /* 0xff8000004a7a7808 */ /* 0x000fe40005000000 */
[C---:B------:R-:W-:Y:S02]  /*11690*/  ISETP.GE.AND P6, PT, R3.reuse, R172, PT ;  /* 0x000000ac0300720c */ /* 0x040fe40003fc6270 */
[----:B------:R-:W-:Y:S02]  /*116a0*/  ISETP.GE.AND P2, PT, R3, R173, PT ;  /* 0x000000ad0300720c */ /* 0x000fe40003f46270 */
[----:B------:R-:W-:Y:S02]  /*116b0*/  I2FP.F32.S32 R48, R5 ;  /* 0x0000000500307245 */ /* 0x000fe40000201400 */
[----:B------:R-:W-:Y:S02]  /*116c0*/  FSEL R132, R76, -INF , !P4 ;  /* 0xff8000004c847808 */ /* 0x000fe40006000000 */
[----:B------:R-:W-:Y:S01]  /*116d0*/  FSEL R140, R78, -INF , !P0 ;  /* 0xff8000004e8c7808 */ /* 0x000fe20004000000 */
[CC--:B------:R-:W-:Y:S01]  /*116e0*/  FFMA.FTZ R59, R0.reuse, R48.reuse, R69 ;  /* 0x00000030003b7223 */ /* 0x0c0fe20000010045 */
[----:B------:R-:W-:Y:S01]  /*116f0*/  I2FP.F32.S32 R3, R3 ;  /* 0x0000000300037245 */ /* 0x000fe20000201400 */
[----:B------:R-:W-:Y:S01]  /*11700*/  FFMA.FTZ R48, R0, R48, R71 ;  /* 0x0000003000307223 */ /* 0x000fe20000010047 */
[----:B------:R-:W-:-:S02]  /*11710*/  ISETP.GE.AND P4, PT, R9, R172, PT ;  /* 0x000000ac0900720c */ /* 0x000fc40003f86270 */
[----:B------:R-:W-:Y:S01]  /*11720*/  ISETP.GE.AND P0, PT, R9, R173, PT ;  /* 0x000000ad0900720c */ /* 0x000fe20003f06270 */
[-C--:B------:R-:W-:Y:S01]  /*11730*/  FFMA.FTZ R20, R0, R3.reuse, R20 ;  /* 0x0000000300147223 */ /* 0x080fe20000010014 */
[----:B------:R-:W-:Y:S01]  /*11740*/  FSEL R62, R62, -INF , !P4 ;  /* 0xff8000003e3e7808 */ /* 0x000fe20006000000 */
[----:B------:R-:W-:Y:S01]  /*11750*/  FFMA.FTZ R22, R0, R3, R22 ;  /* 0x0000000300167223 */ /* 0x000fe20000010016 */
[----:B------:R-:W-:Y:S02]  /*11760*/  FSEL R120, R75, -INF , !P0 ;  /* 0xff8000004b787808 */ /* 0x000fe40004000000 */
[C---:B------:R-:W-:Y:S02]  /*11770*/  ISETP.GE.AND P4, PT, R5.reuse, R172, PT ;  /* 0x000000ac0500720c */ /* 0x040fe40003f86270 */
[----:B------:R-:W-:Y:S02]  /*11780*/  ISETP.GE.AND P0, PT, R5, R173, PT ;  /* 0x000000ad0500720c */ /* 0x000fe40003f06270 */
[----:B------:R-:W-:-:S02]  /*11790*/  FSEL R66, R66, -INF , !P1 ;  /* 0xff80000042427808 */ /* 0x000fc40004800000 */
        /* <DEDUP_REMOVED lines=16> */
[-C--:B------:R-:W-:Y:S02]  /*118a0*/  LOP3.LUT R11, R11, R15.reuse, RZ, 0x3c, !PT ;  /* 0x0000000f0b0b7212 */ /* 0x080fe400078e3cff */
[----:B------:R-:W-:Y:S02]  /*118b0*/  ISETP.GE.AND P2, PT, R2, RZ, PT ;  /* 0x000000ff0200720c */ /* 0x000fe40003f46270 */
[----:B------:R-:W-:Y:S01]  /*118c0*/  LOP3.LUT R2, RZ, R15, RZ, 0x33, !PT ;  /* 0x0000000fff027212 */ /* 0x000fe200078e33ff */
        /* <DEDUP_REMOVED lines=42> */
[----:B--2---:R-:W-:-:S04]  /*11b70*/  IMAD R5, R69, R3, RZ ;  /* 0x0000000345057224 */ /* 0x004fc800078e02ff */
[----:B------:R-:W-:Y:S02]  /*11b80*/  IMAD R2, R68, R2, R5 ;  /* 0x0000000244027224 */ /* 0x000fe400078e0205 */
[----:B------:R-:W-:-:S04]  /*11b90*/  IMAD.WIDE.U32 R68, R3, R68, R70 ;  /* 0x0000004403447225 */ /* 0x000fc800078e0046 */
[----:B------:R-:W-:Y:S01]  /*11ba0*/  IMAD.MOV.U32 R3, RZ, RZ, R68 ;  /* 0x000000ffff037224 */ /* 0x000fe200078e0044 */
[----:B------:R-:W-:Y:S01]  /*11bb0*/  IADD3 R2, R69, R2, RZ ;  /* 0x0000000245027210 */ /* 0x000fe20007ffe0ff */
[----:B------:R-:W-:Y:S05]  /*11bc0*/  BRA `(.L_x_2495) ;  /* 0x00000000000c7947 */ /* 0x000fea0003800000 */
.L_x_2494:
[----:B------:R-:W2:Y:S02]  /*11bd0*/  LD.E R3, desc[UR4][R118.64+0x38] ;  /* 0x0000380476037980 */ /* 0x000ea4000c101900 */
[----:B--2---:R-:W-:-:S04]  /*11be0*/  LEA R3, -R3, RZ, 0x7 ;  /* 0x000000ff03037211 */ /* 0x004fc800078e39ff */
[----:B------:R-:W-:Y:S02]  /*11bf0*/  SHF.R.S32.HI R2, RZ, 0x1f, R3 ;  /* 0x0000001fff027819 */ /* 0x000fe40000011403 */
.L_x_2495:
[----:B------:R-:W-:Y:S05]  /*11c00*/  BSYNC B0 ;  /* 0x0000000000007941 */ /* 0x000fea0003800000 */
.L_x_2493:
        /* <DEDUP_REMOVED lines=12> */
[----:B------:R-:W-:Y:S01]  /*11cd0*/  @P6 LDGSTS.E.BYPASS.LTC128B.128 [R208+0x3000], desc[UR4][R72.64] ;  /* 0x0300000048d06fae */ /* 0x000fe2000b901d44 */
        /* <DEDUP_REMOVED lines=11> */
[----:B------:R-:W-:-:S02]  /*11d90*/  @P6 LEA.HI.X R79, R3, R199, R54, 0x1, P0 ;  /* 0x000000c7034f6211 */ /* 0x000fc400000f0c36 */
        /* <DEDUP_REMOVED lines=73> */
.L_x_2492:
[----:B------:R-:W-:Y:S05]  /*12230*/  BSYNC B1 ;  /* 0x0000000000017941 */ /* 0x000fea0003800000 */
.L_x_2491:
[----:B-1----:R-:W2:Y:S01]  /*12240*/  LD.E R56, desc[UR4][R118.64+0xdc] ;  /* 0x0000dc0476387980 */ /* 0x002ea2000c101900 */
        /* <DEDUP_REMOVED lines=78> */
[----:B--2---:R-:W-:-:S02]  /*12730*/  FMUL.FTZ R55, R56, R2 ;  /* 0x0000000238377220 */ /* 0x004fc40000410000 */
[----:B------:R-:W-:-:S03]  /*12740*/  FMUL.FTZ R61, R56, R3 ;  /* 0x00000003383d7220 */ /* 0x000fc60000410000 */
        /* <DEDUP_REMOVED lines=12> */
[----:B------:R-:W-:Y:S01]  /*12810*/  MUFU.EX2 R54, R54 ;  /* 0x0000003600367308 */ /* 0x000fe20000000800 */
[-C--:B------:R-:W-:Y:S01]  /*12820*/  FFMA.FTZ R41, R16, R56.reuse, -R55 ;  /* 0x0000003810297223 */ /* 0x080fe20000010837 */
[-CC-:B------:R-:W-:Y:S01]  /*12830*/  FFMA.FTZ R45, R14, R56.reuse, -R61.reuse ;  /* 0x000000380e2d7223 */ /* 0x180fe2000001083d */
[----:B------:R-:W1:Y:S01]  /*12840*/  LDSM.16.MT88.4 R16, [R188+0xd000] ;  /* 0x00d00000bc10783b */ /* 0x000e620000004200 */
[-C--:B------:R-:W-:Y:S01]  /*12850*/  FFMA.FTZ R42, R12, R56.reuse, -R61 ;  /* 0x000000380c2a7223 */ /* 0x080fe2000001083d */
[-C--:B------:R-:W-:Y:S01]  /*12860*/  FFMA.FTZ R44, R40, R56.reuse, -R55 ;  /* 0x00000038282c7223 */ /* 0x080fe20000010837 */
[-CC-:B------:R-:W-:Y:S01]  /*12870*/  FFMA.FTZ R40, R10, R56.reuse, -R61.reuse ;  /* 0x000000380a287223 */ /* 0x180fe2000001083d */
[----:B------:R-:W2:Y:S01]  /*12880*/  LDSM.16.MT88.4 R12, [R190+0x9400] ;  /* 0x00940000be0c783b */ /* 0x000ea20000004200 */
[----:B------:R-:W3:Y:S01]  /*12890*/  MUFU.EX2 R53, R53 ;  /* 0x0000003500357308 */ /* 0x000ee20000000800 */
[-C--:B------:R-:W-:Y:S01]  /*128a0*/  FFMA.FTZ R39, R8, R56.reuse, -R61 ;  /* 0x0000003808277223 */ /* 0x080fe2000001083d */
[-CC-:B------:R-:W-:Y:S01]  /*128b0*/  FFMA.FTZ R38, R6, R56.reuse, -R55.reuse ;  /* 0x0000003806267223 */ /* 0x180fe20000010837 */
[----:B------:R-:W4:Y:S01]  /*128c0*/  LDSM.16.MT88.4 R8, [R188+0x9400] ;  /* 0x00940000bc08783b */ /* 0x000f220000004200 */
[-CC-:B------:R-:W-:Y:S01]  /*128d0*/  FFMA.FTZ R37, R32, R56.reuse, -R55.reuse ;  /* 0x0000003820257223 */ /* 0x180fe20000010837 */
[-C--:B------:R-:W-:Y:S01]  /*128e0*/  FFMA.FTZ R33, R36, R56.reuse, -R55 ;  /* 0x0000003824217223 */ /* 0x080fe20000010837 */
[-C--:B------:R-:W-:Y:S01]  /*128f0*/  FFMA.FTZ R35, R34, R56.reuse, -R61 ;  /* 0x0000003822237223 */ /* 0x080fe2000001083d */
[----:B------:R-:W5:Y:S01]  /*12900*/  LDSM.16.MT88.4 R4, [R190+0xb400] ;  /* 0x00b40000be04783b */ /* 0x000f620000004200 */
[----:B------:R-:W-:Y:S01]  /*12910*/  MUFU.EX2 R52, R52 ;  /* 0x0000003400347308 */ /* 0x000fe20000000800 */
[-C--:B------:R-:W-:Y:S01]  /*12920*/  FFMA.FTZ R32, R26, R56.reuse, -R55 ;  /* 0x000000381a207223 */ /* 0x080fe20000010837 */
[-CC-:B------:R-:W-:Y:S01]  /*12930*/  FFMA.FTZ R36, R24, R56.reuse, -R61.reuse ;  /* 0x0000003818247223 */ /* 0x180fe2000001083d */
[-CC-:B------:R-:W-:Y:S01]  /*12940*/  FFMA.FTZ R34, R218, R56.reuse, -R61.reuse ;  /* 0x00000038da227223 */ /* 0x180fe2000001083d */
[-C--:B------:R-:W-:Y:S01]  /*12950*/  FFMA.FTZ R31, R216, R56.reuse, -R61 ;  /* 0x00000038d81f7223 */ /* 0x080fe2000001083d */
[-CC-:B------:R-:W-:Y:S01]  /*12960*/  FFMA.FTZ R30, R30, R56.reuse, -R55.reuse ;  /* 0x000000381e1e7223 */ /* 0x180fe20000010837 */
[----:B------:R-:W-:Y:S01]  /*12970*/  LDSM.16.MT88.4 R24, [R188+0xd400] ;  /* 0x00d40000bc18783b */ /* 0x000fe20000004200 */
[--C-:B------:R-:W-:Y:S01]  /*12980*/  FFMA.FTZ R29, R214, R56, -R55.reuse ;  /* 0x00000038d61d7223 */ /* 0x100fe20000010837 */
[----:B------:R-:W1:Y:S01]  /*12990*/  MUFU.EX2 R47, R47 ;  /* 0x0000002f002f7308 */ /* 0x000e620000000800 */
[----:B---3--:R-:W-:Y:S01]  /*129a0*/  F2FP.BF16.F32.PACK_AB R97, R53, R54 ;  /* 0x000000363561723e */ /* 0x008fe200000010ff */
        /* <DEDUP_REMOVED lines=14> */
[----:B------:R-:W3:Y:S01]  /*12a90*/  MUFU.EX2 R57, R57 ;  /* 0x0000003900397308 */ /* 0x000ee20000000800 */
[----:B-1----:R-:W-:Y:S01]  /*12aa0*/  F2FP.BF16.F32.PACK_AB R99, R47, R52 ;  /* 0x000000342f63723e */ /* 0x002fe200000010ff */
        /* <DEDUP_REMOVED lines=14> */
[----:B------:R-:W1:Y:S01]  /*12b90*/  MUFU.EX2 R46, R46 ;  /* 0x0000002e002e7308 */ /* 0x000e620000000800 */
[----:B---3--:R-:W-:Y:S01]  /*12ba0*/  F2FP.BF16.F32.PACK_AB R96, R57, R58 ;  /* 0x0000003a3960723e */ /* 0x008fe200000010ff */
[-CC-:B------:R-:W-:Y:S01]  /*12bb0*/  FFMA.FTZ R136, R136, R56.reuse, -R61.reuse ;  /* 0x0000003888887223 */ /* 0x180fe2000001083d */
[-CC-:B------:R-:W-:Y:S01]  /*12bc0*/  FFMA.FTZ R141, R134, R56.reuse, -R61.reuse ;  /* 0x00000038868d7223 */ /* 0x180fe2000001083d */
[-CC-:B------:R-:W-:Y:S01]  /*12bd0*/  FFMA.FTZ R132, R132, R56.reuse, -R61.reuse ;  /* 0x0000003884847223 */ /* 0x180fe2000001083d */
[-C--:B------:R-:W-:Y:S01]  /*12be0*/  FFMA.FTZ R143, R130, R56.reuse, -R61 ;  /* 0x00000038828f7223 */ /* 0x080fe2000001083d */
[-C--:B------:R-:W-:Y:S01]  /*12bf0*/  FFMA.FTZ R128, R128, R56.reuse, -R55 ;  /* 0x0000003880807223 */ /* 0x080fe20000010837 */
[----:B------:R-:W-:Y:S01]  /*12c00*/  FADD.FTZ R53, R54, R53 ;  /* 0x0000003536357221 */ /* 0x000fe20000010000 */
[----:B------:R-:W-:Y:S01]  /*12c10*/  MUFU.EX2 R44, R44 ;  /* 0x0000002c002c7308 */ /* 0x000fe20000000800 */
[----:B------:R-:W-:Y:S01]  /*12c20*/  FADD.FTZ R58, R58, R57 ;  /* 0x000000393a3a7221 */ /* 0x000fe20000010000 */
[-C--:B------:R-:W-:Y:S01]  /*12c30*/  FFMA.FTZ R122, R122, R56.reuse, -R55 ;  /* 0x000000387a7a7223 */ /* 0x080fe20000010837 */
[----:B------:R-:W-:Y:S01]  /*12c40*/  FADD.FTZ R52, R52, R53 ;  /* 0x0000003534347221 */ /* 0x000fe20000010000 */
[-CC-:B------:R-:W-:Y:S01]  /*12c50*/  FFMA.FTZ R145, R120, R56.reuse, -R55.reuse ;  /* 0x0000003878917223 */ /* 0x180fe20000010837 */
[-C--:B------:R-:W-:Y:S01]  /*12c60*/  FFMA.FTZ R66, R66, R56.reuse, -R55 ;  /* 0x0000003842427223 */ /* 0x080fe20000010837 */
[-CC-:B------:R-:W-:Y:S01]  /*12c70*/  FFMA.FTZ R64, R64, R56.reuse, -R61.reuse ;  /* 0x0000003840407223 */ /* 0x180fe2000001083d */
[----:B------:R-:W-:Y:S01]  /*12c80*/  FADD.FTZ R47, R47, R52 ;  /* 0x000000342f2f7221 */ /* 0x000fe20000010000 */
[----:B------:R-:W3:Y:S01]  /*12c90*/  MUFU.EX2 R43, R43 ;  /* 0x0000002b002b7308 */ /* 0x000ee20000000800 */
[----:B-1----:R-:W-:Y:S01]  /*12ca0*/  F2FP.BF16.F32.PACK_AB R98, R46, R49 ;  /* 0x000000312e62723e */ /* 0x002fe200000010ff */
[----:B------:R-:W-:Y:S01]  /*12cb0*/  FADD.FTZ R49, R49, R58 ;  /* 0x0000003a31317221 */ /* 0x000fe20000010000 */
[-CC-:B------:R-:W-:Y:S01]  /*12cc0*/  FFMA.FTZ R147, R62, R56.reuse, -R61.reuse ;  /* 0x000000383e937223 */ /* 0x180fe2000001083d */
[-CC-:B------:R-:W-:Y:S01]  /*12cd0*/  FFMA.FTZ R60, R60, R56.reuse, -R61.reuse ;  /* 0x000000383c3c7223 */ /* 0x180fe2000001083d */
[-C--:B------:R-:W-:Y:S01]  /*12ce0*/  FFMA.FTZ R59, R59, R56.reuse, -R61 ;  /* 0x000000383b3b7223 */ /* 0x080fe2000001083d */
[----:B------:R-:W-:Y:S01]  /*12cf0*/  FADD.FTZ R46, R46, R49 ;  /* 0x000000312e2e7221 */ /* 0x000fe20000010000 */
[----:B------:R-:W-:Y:S01]  /*12d00*/  FFMA.FTZ R215, R48, R56, -R55 ;  /* 0x0000003830d77223 */ /* 0x000fe20000010837 */
[C---:B------:R-:W-:Y:S01]  /*12d10*/  HMMA.16816.F32.BF16 R112, R96.reuse, R108, RZ ;  /* 0x0000006c6070723c */ /* 0x040fe200000418ff */
[----:B------:R-:W-:Y:S05]  /*12d20*/  MUFU.EX2 R41, R41 ;  /* 0x0000002900297308 */ /* 0x000fea0000000800 */
[C---:B------:R-:W-:Y:S03]  /*12d30*/  HMMA.16816.F32.BF16 R108, R96.reuse, R110, RZ ;  /* 0x0000006e606c723c */ /* 0x040fe600000418ff */
[----:B------:R-:W-:Y:S01]  /*12d40*/  MUFU.EX2 R45, R45 ;  /* 0x0000002d002d7308 */ /* 0x000fe20000000800 */
[----:B---3--:R-:W-:Y:S01]  /*12d50*/  F2FP.BF16.F32.PACK_AB R21, R43, R44 ;  /* 0x0000002c2b15723e */ /* 0x008fe200000010ff */
[----:B------:R-:W-:Y:S01]  /*12d60*/  FADD.FTZ R44, R44, R47 ;  /* 0x0000002f2c2c7221 */ /* 0x000fe20000010000 */
[C---:B------:R-:W-:Y:S05]  /*12d70*/  HMMA.16816.F32.BF16 R68, R96.reuse, R72, RZ ;  /* 0x000000486044723c */ /* 0x040fea00000418ff */
[----:B------:R-:W1:Y:S01]  /*12d80*/  MUFU.EX2 R42, R42 ;  /* 0x0000002a002a7308 */ /* 0x000e620000000800 */
[C---:B------:R-:W-:Y:S06]  /*12d90*/  HMMA.16816.F32.BF16 R72, R96.reuse, R74, RZ ;  /* 0x0000004a6048723c */ /* 0x040fec00000418ff */
[C---:B------:R-:W-:Y:S01]  /*12da0*/  HMMA.16816.F32.BF16 R76, R96.reuse, R80, RZ ;  /* 0x00000050604c723c */ /* 0x040fe200000418ff */
[----:B------:R-:W-:Y:S05]  /*12db0*/  MUFU.EX2 R40, R40 ;  /* 0x0000002800287308 */ /* 0x000fea0000000800 */
[C---:B------:R-:W-:Y:S03]  /*12dc0*/  HMMA.16816.F32.BF16 R84, R96.reuse, R88, RZ ;  /* 0x000000586054723c */ /* 0x040fe600000418ff */
[----:B------:R-:W3:Y:S01]  /*12dd0*/  MUFU.EX2 R39, R39 ;  /* 0x0000002700277308 */ /* 0x000ee20000000800 */
        /* <DEDUP_REMOVED lines=8> */
[----:B---3--:R-:W-:Y:S01]  /*12e60*/  F2FP.BF16.F32.PACK_AB R22, R39, R40 ;  /* 0x000000282716723e */ /* 0x008fe200000010ff */
        /* <DEDUP_REMOVED lines=319> */
.L_x_2498:
[----:B------:R-:W2:Y:S02]  /*14260*/  LD.E R5, desc[UR4][R118.64+0x40] ;  /* 0x0000400476057980 */ /* 0x000ea4000c101900 */
[----:B--2---:R-:W-:-:S04]  /*14270*/  LEA R5, -R5, RZ, 0x7 ;  /* 0x000000ff05057211 */ /* 0x004fc800078e39ff */
[----:B------:R-:W-:Y:S02]  /*14280*/  SHF.R.S32.HI R4, RZ, 0x1f, R5 ;  /* 0x0000001fff047819 */ /* 0x000fe40000011405 */
.L_x_2499:
[----:B------:R-:W-:Y:S05]  /*14290*/  BSYNC B0 ;  /* 0x0000000000007941 */ /* 0x000fea0003800000 */
.L_x_2497:
        /* <DEDUP_REMOVED lines=38> */
[----:B------:R-:W-:Y:S01]  /*14500*/  @P4 IMAD.MOV.U32 R4, RZ, RZ, R174 ;  /* 0x000000ffff044224 */ /* 0x000fe200078e00ae */
[----:B------:R-:W-:-:S04]  /*14510*/  ISETP.GE.AND P0, PT, R51, 0x3, PT ;  /* 0x000000033300780c */ /* 0x000fc80003f06270 */
        /* <DEDUP_REMOVED lines=58> */
[----:B------:R-:W4:Y:S04]  /*148c0*/  LDSM.16.M88.4 R44, [R192+0x3400] ;  /* 0x00340000c02c783b */ /* 0x000f280000000200 */
[----:B------:R-:W5:Y:S04]  /*148d0*/  LDSM.16.M88.4 R36, [R192+0x3800] ;  /* 0x00380000c024783b */ /* 0x000f680000000200 */
[----:B-1----:R-:W1:Y:S04]  /*148e0*/  LDSM.16.M88.4 R12, [R192+0x4400] ;  /* 0x00440000c00c783b */ /* 0x002e680000000200 */
[----:B------:R-:W3:Y:S04]  /*148f0*/  LDSM.16.M88.4 R56, [R192+0x3000] ;  /* 0x00300000c038783b */ /* 0x000ee80000000200 */
[----:B------:R-:W3:Y:S04]  /*14900*/  LDSM.16.M88.4 R28, [R192+0x3c00] ;  /* 0x003c0000c01c783b */ /* 0x000ee80000000200 */
[----:B--2---:R-:W2:Y:S04]  /*14910*/  LDSM.16.M88.4 R20, [R192+0x4000] ;  /* 0x00400000c014783b */ /* 0x004ea80000000200 */
[----:B------:R-:W2:Y:S04]  /*14920*/  LDSM.16.M88.4 R152, [R192+0x4800] ;  /* 0x00480000c098783b */ /* 0x000ea80000000200 */
[----:B------:R-:W2:Y:S04]  /*14930*/  LDSM.16.M88.4 R128, [R192+0x4c00] ;  /* 0x004c0000c080783b */ /* 0x000ea80000000200 */
[----:B------:R-:W-:Y:S04]  /*14940*/  LDSM.16.M88.4 R124, [R191] ;  /* 0x00000000bf7c783b */ /* 0x000fe80000000200 */
[----:B------:R-:W2:Y:S04]  /*14950*/  LDSM.16.M88.4 R8, [R189+0x3400] ;  /* 0x00340000bd08783b */ /* 0x000ea80000000200 */
[----:B------:R-:W2:Y:S01]  /*14960*/  LDSM.16.M88.4 R4, [R189+0x3800] ;  /* 0x00380000bd04783b */ /* 0x000ea20000000200 */
[C---:B----4-:R-:W-:Y:S03]  /*14970*/  HMMA.16816.F32.BF16 R52, R144.reuse, R44, RZ ;  /* 0x0000002c9034723c */ /* 0x050fe600000418ff */
[----:B------:R-:W4:Y:S03]  /*14980*/  LDSM.16.M88.4 R64, [R189+0x4400] ;  /* 0x00440000bd40783b */ /* 0x000f260000000200 */
[C---:B-----5:R-:W-:Y:S01]  /*14990*/  HMMA.16816.F32.BF16 R40, R144.reuse, R36, RZ ;  /* 0x000000249028723c */ /* 0x060fe200000418ff */
[----:B------:R-:W5:Y:S04]  /*149a0*/  LDSM.16.M88.4 R120, [R189+0x3000] ;  /* 0x00300000bd78783b */ /* 0x000f680000000200 */
[----:B------:R-:W5:Y:S01]  /*149b0*/  LDSM.16.M88.4 R140, [R189+0x4000] ;  /* 0x00400000bd8c783b */ /* 0x000f620000000200 */
[C---:B------:R-:W-:Y:S03]  /*149c0*/  HMMA.16816.F32.BF16 R44, R144.reuse, R46, RZ ;  /* 0x0000002e902c723c */ /* 0x040fe600000418ff */
[----:B------:R-:W5:Y:S03]  /*149d0*/  LDSM.16.M88.4 R136, [R189+0x4800] ;  /* 0x00480000bd88783b */ /* 0x000f660000000200 */
[C---:B------:R-:W-:Y:S01]  /*149e0*/  HMMA.16816.F32.BF16 R36, R144.reuse, R38, RZ ;  /* 0x000000269024723c */ /* 0x040fe200000418ff */
[----:B------:R-:W5:Y:S04]  /*149f0*/  LDSM.16.M88.4 R160, [R189+0x3c00] ;  /* 0x003c0000bda0783b */ /* 0x000f680000000200 */
[----:B------:R-:W-:Y:S01]  /*14a00*/  LDSM.16.M88.4 R132, [R193+0x1000] ;  /* 0x00100000c184783b */ /* 0x000fe20000000200 */
[C---:B-1----:R-:W-:Y:S03]  /*14a10*/  HMMA.16816.F32.BF16 R16, R144.reuse, R12, RZ ;  /* 0x0000000c9010723c */ /* 0x042fe600000418ff */
[----:B------:R-:W-:Y:S03]  /*14a20*/  LDSM.16.M88.4 R164, [R192+0x6000] ;  /* 0x00600000c0a4783b */ /* 0x000fe60000000200 */
[C---:B------:R-:W-:Y:S01]  /*14a30*/  HMMA.16816.F32.BF16 R12, R144.reuse, R14, RZ ;  /* 0x0000000e900c723c */ /* 0x040fe200000418ff */
[----:B------:R-:W-:Y:S04]  /*14a40*/  LDSM.16.M88.4 R168, [R191+0x1000] ;  /* 0x00100000bfa8783b */ /* 0x000fe80000000200 */
[----:B------:R-:W-:Y:S01]  /*14a50*/  LDSM.16.M88.4 R48, [R189+0x7c00] ;  /* 0x007c0000bd30783b */ /* 0x000fe20000000200 */
[C---:B---3--:R-:W-:Y:S03]  /*14a60*/  HMMA.16816.F32.BF16 R60, R144.reuse, R56, RZ ;  /* 0x00000038903c723c */ /* 0x048fe600000418ff */
[----:B------:R-:W0:Y:S03]  /*14a70*/  LDGDEPBAR ;  /* 0x00000000000079af */ /* 0x000e260000000000 */
[C---:B------:R-:W-:Y:S06]  /*14a80*/  HMMA.16816.F32.BF16 R56, R144.reuse, R58, RZ ;  /* 0x0000003a9038723c */ /* 0x040fec00000418ff */
[C---:B------:R-:W-:Y:S06]  /*14a90*/  HMMA.16816.F32.BF16 R32, R144.reuse, R28, RZ ;  /* 0x0000001c9020723c */ /* 0x040fec00000418ff */
[C---:B--2---:R-:W-:Y:S06]  /*14aa0*/  HMMA.16816.F32.BF16 R24, R144.reuse, R20, RZ ;  /* 0x000000149018723c */ /* 0x044fec00000418ff */
        /* <DEDUP_REMOVED lines=52> */
[----:B------:R-:W5:Y:S05]  /*14df0*/  LDSM.16.M88.4 R136, [R192+0x7000] ;  /* 0x00700000c088783b */ /* 0x000f6a0000000200 */
        /* <DEDUP_REMOVED lines=12> */
[----:B------:R-:W1:Y:S05]  /*14ec0*/  LDSM.16.M88.4 R4, [R189+0x7000] ;  /* 0x00700000bd04783b */ /* 0x000e6a0000000200 */
[C---:B----4-:R-:W-:Y:S06]  /*14ed0*/  HMMA.16816.F32.BF16 R16, R168.reuse, R64, R16 ;  /* 0x00000040a810723c */ /* 0x050fec0000041810 */
[C---:B------:R-:W-:Y:S01]  /*14ee0*/  HMMA.16816.F32.BF16 R12, R168.reuse, R66, R12 ;  /* 0x00000042a80c723c */ /* 0x040fe2000004180c */
[----:B------:R-:W2:Y:S05]  /*14ef0*/  LDSM.16.M88.4 R64, [R192+0x8400] ;  /* 0x00840000c040783b */ /* 0x000eaa0000000200 */
[----:B------:R-:W-:Y:S06]  /*14f00*/  HMMA.16816.F32.BF16 R52, R168, R124, R52 ;  /* 0x0000007ca834723c */ /* 0x000fec0000041834 */
[----:B-----5:R-:W-:Y:S06]  /*14f10*/  HMMA.16816.F32.BF16 R60, R140, R136, R60 ;  /* 0x000000888c3c723c */ /* 0x020fec000004183c */
[----:B------:R-:W-:Y:S06]  /*14f20*/  HMMA.16816.F32.BF16 R36, R168, R122, R36 ;  /* 0x0000007aa824723c */ /* 0x000fec0000041824 */
[----:B------:R-:W-:Y:S01]  /*14f30*/  HMMA.16816.F32.BF16 R56, R140, R138, R56 ;  /* 0x0000008a8c38723c */ /* 0x000fe20000041838 */
[----:B------:R-:W3:Y:S05]  /*14f40*/  LDSM.16.M88.4 R136, [R189+0x7400] ;  /* 0x00740000bd88783b */ /* 0x000eea0000000200 */
[C---:B------:R-:W-:Y:S01]  /*14f50*/  HMMA.16816.F32.BF16 R40, R168.reuse, R120, R40 ;  /* 0x00000078a828723c */ /* 0x040fe20000041828 */
[----:B------:R-:W4:Y:S05]  /*14f60*/  LDSM.16.M88.4 R120, [R192+0x8000] ;  /* 0x00800000c078783b */ /* 0x000f2a0000000200 */
[----:B------:R-:W-:Y:S01]  /*14f70*/  HMMA.16816.F32.BF16 R44, R168, R126, R44 ;  /* 0x0000007ea82c723c */ /* 0x000fe2000004182c */
[----:B------:R-:W5:Y:S05]  /*14f80*/  LDSM.16.M88.4 R124, [R192+0x7c00] ;  /* 0x007c0000c07c783b */ /* 0x000f6a0000000200 */
[----:B------:R-:W-:Y:S06]  /*14f90*/  HMMA.16816.F32.BF16 R52, R140, R132, R52 ;  /* 0x000000848c34723c */ /* 0x000fec0000041834 */
[----:B-1----:R-:W-:Y:S06]  /*14fa0*/  HMMA.16816.F32.BF16 R60, R8, R4, R60 ;  /* 0x00000004083c723c */ /* 0x002fec000004183c */
[----:B------:R-:W-:Y:S06]  /*14fb0*/  HMMA.16816.F32.BF16 R36, R140, R130, R36 ;  /* 0x000000828c24723c */ /* 0x000fec0000041824 */
[----:B------:R-:W-:Y:S01]  /*14fc0*/  HMMA.16816.F32.BF16 R56, R8, R6, R56 ;  /* 0x000000060838723c */ /* 0x000fe20000041838 */
[----:B------:R-:W-:Y:S01]  /*14fd0*/  IMAD.SHL.U32 R130, R209, 0x80, RZ ;  /* 0x00000080d1827824 */ /* 0x000fe200078e00ff */
[----:B------:R-:W1:Y:S04]  /*14fe0*/  LDSM.16.M88.4 R4, [R189+0x7800] ;  /* 0x00780000bd04783b */ /* 0x000e680000000200 */
[C---:B--2---:R-:W-:Y:S06]  /*14ff0*/  HMMA.16816.F32.BF16 R16, R140.reuse, R64, R16 ;  /* 0x000000408c10723c */ /* 0x044fec0000041810 */
[----:B------:R-:W-:Y:S01]  /*15000*/  HMMA.16816.F32.BF16 R12, R140, R66, R12 ;  /* 0x000000428c0c723c */ /* 0x000fe2000004180c */
[----:B------:R-:W-:-:S05]  /*15010*/  LOP3.LUT R65, R130, R213, RZ, 0xfc, !PT ;  /* 0x000000d582417212 */ /* 0x000fca00078efcff */
[----:B------:R-:W-:Y:S01]  /*15020*/  HMMA.16816.F32.BF16 R44, R140, R134, R44 ;  /* 0x000000868c2c723c */ /* 0x000fe2000004182c */
[----:B------:R-:W-:Y:S01]  /*15030*/  VIADD R66, R65, 0x1 ;  /* 0x0000000141427836 */ /* 0x000fe20000000000 */
[----:B------:R-:W-:Y:S01]  /*15040*/  LOP3.LUT R67, R130, 0x8, R213, 0xfe, !PT ;  /* 0x0000000882437812 */ /* 0x000fe200078efed5 */
[----:B------:R-:W2:Y:S03]  /*15050*/  LDSM.16.M88.4 R132, [R192+0x8800] ;  /* 0x00880000c084783b */ /* 0x000ea60000000200 */
[----:B------:R-:W-:Y:S01]  /*15060*/  I2FP.F32.S32 R64, R66 ;  /* 0x0000004200407245 */ /* 0x000fe20000201400 */
[----:B---3--:R-:W-:Y:S01]  /*15070*/  HMMA.16816.F32.BF16 R52, R8, R136, R52 ;  /* 0x000000880834723c */ /* 0x008fe20000041834 */
[-C--:B------:R-:W-:Y:S02]  /*15080*/  ISETP.GE.AND P5, PT, R66, R172.reuse, PT ;  /* 0x000000ac4200720c */ /* 0x080fe40003fa6270 */
[C---:B------:R-:W-:Y:S01]  /*15090*/  ISETP.GE.AND P1, PT, R67.reuse, R172, PT ;  /* 0x000000ac4300720c */ /* 0x040fe20003f26270 */
[CC--:B------:R-:W-:Y:S01]  /*150a0*/  FFMA.FTZ R61, R0.reuse, R64.reuse, R61 ;  /* 0x00000040003d7223 */ /* 0x0c0fe2000001003d */
[----:B------:R-:W-:Y:S01]  /*150b0*/  ISETP.GE.AND P6, PT, R67, R173, PT ;  /* 0x000000ad4300720c */ /* 0x000fe20003fc6270 */
[----:B----4-:R-:W-:Y:S01]  /*150c0*/  HMMA.16816.F32.BF16 R24, R140, R120, R24 ;  /* 0x000000788c18723c */ /* 0x010fe20000041818 */
[----:B------:R-:W-:Y:S01]  /*150d0*/  I2FP.F32.S32 R67, R67 ;  /* 0x0000004300437245 */ /* 0x000fe20000201400 */
[----:B------:R-:W-:Y:S01]  /*150e0*/  FFMA.FTZ R63, R0, R64, R63 ;  /* 0x00000040003f7223 */ /* 0x000fe2000001003f */
[----:B------:R-:W-:-:S02]  /*150f0*/  FSEL R216, R61, -INF , !P5 ;  /* 0xff8000003dd87808 */ /* 0x000fc40006800000 */
[----:B------:R-:W-:Y:S01]  /*15100*/  ISETP.GE.AND P5, PT, R66, R173, PT ;  /* 0x000000ad4200720c */ /* 0x000fe20003fa6270 */
[CC--:B------:R-:W-:Y:S01]  /*15110*/  FFMA.FTZ R220, R0.reuse, R67.reuse, R56 ;  /* 0x0000004300dc7223 */ /* 0x0c0fe20000010038 */
[----:B------:R-:W-:Y:S02]  /*15120*/  VIADD R120, R65, 0x9 ;  /* 0x0000000941787836 */ /* 0x000fe40000000000 */
[----:B------:R-:W-:Y:S01]  /*15130*/  FFMA.FTZ R58, R0, R67, R58 ;  /* 0x00000043003a7223 */ /* 0x000fe2000001003a */
[----:B------:R-:W-:Y:S01]  /*15140*/  FSEL R67, R63, -INF , !P5 ;  /* 0xff8000003f437808 */ /* 0x000fe20006800000 */
[----:B-----5:R-:W-:Y:S01]  /*15150*/  HMMA.16816.F32.BF16 R32, R140, R124, R32 ;  /* 0x0000007c8c20723c */ /* 0x020fe20000041820 */
[----:B------:R-:W-:Y:S02]  /*15160*/  LOP3.LUT R56, R130, 0x10, R213, 0xfe, !PT ;  /* 0x0000001082387812 */ /* 0x000fe400078efed5 */
[----:B------:R-:W-:Y:S02]  /*15170*/  I2FP.F32.S32 R61, R120 ;  /* 0x00000078003d7245 */ /* 0x000fe40000201400 */
[-C--:B------:R-:W-:Y:S01]  /*15180*/  ISETP.GE.AND P5, PT, R120, R172.reuse, PT ;  /* 0x000000ac7800720c */ /* 0x080fe20003fa6270 */
[----:B------:R-:W-:Y:S01]  /*15190*/  HMMA.16816.F32.BF16 R44, R8, R138, R44 ;  /* 0x0000008a082c723c */ /* 0x000fe2000004182c */
[----:B------:R-:W-:Y:S01]  /*151a0*/  FSEL R131, R58, -INF , !P6 ;  /* 0xff8000003a837808 */ /* 0x000fe20007000000 */
[----:B------:R-:W-:Y:S01]  /*151b0*/  FFMA.FTZ R57, R0, R61, R57 ;  /* 0x0000003d00397223 */ /* 0x000fe20000010039 */
[----:B------:R-:W-:-:S02]  /*151c0*/  ISETP.GE.AND P6, PT, R56, R172, PT ;  /* 0x000000ac3800720c */ /* 0x000fc40003fc6270 */
[----:B------:R-:W-:Y:S01]  /*151d0*/  FSEL R220, R220, -INF , !P1 ;  /* 0xff800000dcdc7808 */ /* 0x000fe20004800000 */
[----:B-1----:R-:W-:Y:S01]  /*151e0*/  HMMA.16816.F32.BF16 R36, R8, R6, R36 ;  /* 0x000000060824723c */ /* 0x002fe20000041824 */
[----:B------:R-:W-:Y:S02]  /*151f0*/  FSEL R222, R57, -INF , !P5 ;  /* 0xff80000039de7808 */ /* 0x000fe40006800000 */
[----:B------:R-:W-:Y:S02]  /*15200*/  ISETP.GE.AND P5, PT, R56, R173, PT ;  /* 0x000000ad3800720c */ /* 0x000fe40003fa6270 */
[----:B------:R-:W-:Y:S01]  /*15210*/  I2FP.F32.S32 R57, R56 ;  /* 0x0000003800397245 */ /* 0x000fe20000201400 */
[----:B------:R-:W-:Y:S02]  /*15220*/  VIADD R56, R65, 0x11 ;  /* 0x0000001141387836 */ /* 0x000fe40000000000 */
[----:B------:R-:W-:Y:S01]  /*15230*/  FFMA.FTZ R7, R0, R61, R59 ;  /* 0x0000003d00077223 */ /* 0x000fe2000001003b */
[----:B------:R-:W-:Y:S01]  /*15240*/  ISETP.GE.AND P1, PT, R120, R173, PT ;  /* 0x000000ad7800720c */ /* 0x000fe20003f26270 */
[----:B------:R-:W-:Y:S01]  /*15250*/  HMMA.16816.F32.BF16 R28, R140, R126, R28 ;  /* 0x0000007e8c1c723c */ /* 0x000fe2000004181c */
[CC--:B------:R-:W-:Y:S01]  /*15260*/  FFMA.FTZ R52, R0.reuse, R57.reuse, R52 ;  /* 0x0000003900347223 */ /* 0x0c0fe20000010034 */
[----:B------:R-:W-:Y:S01]  /*15270*/  I2FP.F32.S32 R6, R56 ;  /* 0x0000003800067245 */ /* 0x000fe20000201400 */
[----:B------:R-:W-:Y:S01]  /*15280*/  FFMA.FTZ R54, R0, R57, R54 ;  /* 0x0000003900367223 */ /* 0x000fe20000010036 */
[----:B------:R-:W-:-:S02]  /*15290*/  LOP3.LUT R63, R130, 0x18, R213, 0xfe, !PT ;  /* 0x00000018823f7812 */ /* 0x000fc400078efed5 */
[----:B------:R-:W-:Y:S01]  /*152a0*/  FSEL R186, R52, -INF , !P6 ;  /* 0xff80000034ba7808 */ /* 0x000fe20007000000 */
[----:B------:R-:W-:Y:S01]  /*152b0*/  FFMA.FTZ R53, R0, R6, R53 ;  /* 0x0000000600357223 */ /* 0x000fe20000010035 */
[-C--:B------:R-:W-:Y:S01]  /*152c0*/  ISETP.GE.AND P6, PT, R56, R172.reuse, PT ;  /* 0x000000ac3800720c */ /* 0x080fe20003fc6270 */
[----:B------:R-:W-:Y:S01]  /*152d0*/  HMMA.16816.F32.BF16 R32, R8, R48, R32 ;  /* 0x000000300820723c */ /* 0x000fe20000041820 */
[----:B------:R-:W-:Y:S02]  /*152e0*/  FSEL R7, R7, -INF , !P1 ;  /* 0xff80000007077808 */ /* 0x000fe40004800000 */
[----:B------:R-:W-:Y:S02]  /*152f0*/  FSEL R61, R54, -INF , !P5 ;  /* 0xff800000363d7808 */ /* 0x000fe40006800000 */
[C---:B------:R-:W-:Y:S01]  /*15300*/  ISETP.GE.AND P1, PT, R63.reuse, R172, PT ;  /* 0x000000ac3f00720c */ /* 0x040fe20003f26270 */
[----:B------:R-:W-:Y:S01]  /*15310*/  HMMA.16816.F32.BF16 R20, R140, R122, R20 ;  /* 0x0000007a8c14723c */ /* 0x000fe20000041814 */
[----:B------:R-:W-:-:S02]  /*15320*/  ISETP.GE.AND P5, PT, R63, R173, PT ;  /* 0x000000ad3f00720c */ /* 0x000fc40003fa6270 */
[----:B------:R-:W-:Y:S02]  /*15330*/  I2FP.F32.S32 R63, R63 ;  /* 0x0000003f003f7245 */ /* 0x000fe40000201400 */
[----:B------:R-:W-:Y:S01]  /*15340*/  FSEL R66, R53, -INF , !P6 ;  /* 0xff80000035427808 */ /* 0x000fe20007000000 */
[----:B------:R-:W-:Y:S01]  /*15350*/  HMMA.16816.F32.BF16 R156, R168, R164, R156 ;  /* 0x000000a4a89c723c */ /* 0x000fe2000004189c */
[----:B------:R-:W-:Y:S01]  /*15360*/  ISETP.GE.AND P6, PT, R56, R173, PT ;  /* 0x000000ad3800720c */ /* 0x000fe20003fc6270 */
[C---:B------:R-:W-:Y:S01]  /*15370*/  FFMA.FTZ R56, R0.reuse, R6, R55 ;  /* 0x0000000600387223 */ /* 0x040fe20000010037 */
[-C--:B------:R-:W-:Y:S01]  /*15380*/  FFMA.FTZ R44, R0, R63.reuse, R44 ;  /* 0x0000003f002c7223 */ /* 0x080fe2000001002c */
[----:B------:R-:W1:Y:S01]  /*15390*/  LDSM.16.M88.4 R52, [R189+0x8000] ;  /* 0x00800000bd34783b */ /* 0x000e620000000200 */
[----:B------:R-:W-:Y:S01]  /*153a0*/  LOP3.LUT R6, R130, 0x28, R213, 0xfe, !PT ;  /* 0x0000002882067812 */ /* 0x000fe200078efed5 */
[----:B------:R-:W-:Y:S01]  /*153b0*/  FFMA.FTZ R63, R0, R63, R46 ;  /* 0x0000003f003f7223 */ /* 0x000fe2000001002e */
[----:B------:R-:W-:Y:S01]  /*153c0*/  FSEL R49, R56, -INF , !P6 ;  /* 0xff80000038317808 */ /* 0x000fe20007000000 */
[----:B------:R-:W-:Y:S01]  /*153d0*/  HMMA.16816.F32.BF16 R28, R8, R50, R28 ;  /* 0x00000032081c723c */ /* 0x000fe2000004181c */
[----:B------:R-:W-:Y:S01]  /*153e0*/  FSEL R64, R44, -INF , !P1 ;  /* 0xff8000002c407808 */ /* 0x000fe20004800000 */
[----:B------:R-:W3:Y:S01]  /*153f0*/  LDSM.16.M88.4 R56, [R192+0x8c00] ;  /* 0x008c0000c038783b */ /* 0x000ee20000000200 */
[----:B------:R-:W-:-:S02]  /*15400*/  ISETP.GE.AND P6, PT, R6, R172, PT ;  /* 0x000000ac0600720c */ /* 0x000fc40003fc6270 */
[----:B------:R-:W-:Y:S01]  /*15410*/  ISETP.GE.AND P1, PT, R6, R173, PT ;  /* 0x000000ad0600720c */ /* 0x000fe20003f26270 */
[C---:B------:R-:W-:Y:S01]  /*15420*/  HMMA.16816.F32.BF16 R152, R168.reuse, R166, R152 ;  /* 0x000000a6a898723c */ /* 0x040fe20000041898 */
[----:B------:R-:W-:Y:S01]  /*15430*/  I2FP.F32.S32 R121, R6 ;  /* 0x0000000600797245 */ /* 0x000fe20000201400 */
[----:B------:R-:W-:Y:S01]  /*15440*/  VIADD R6, R65, 0x29 ;  /* 0x0000002941067836 */ /* 0x000fe20000000000 */
[----:B------:R-:W-:Y:S02]  /*15450*/  LOP3.LUT R44, R130, 0x30, R213, 0xfe, !PT ;  /* 0x00000030822c7812 */ /* 0x000fe400078efed5 */
[----:B------:R-:W-:Y:S01]  /*15460*/  FSEL R63, R63, -INF , !P5 ;  /* 0xff8000003f3f7808 */ /* 0x000fe20006800000 */
[CC--:B------:R-:W-:Y:S01]  /*15470*/  FFMA.FTZ R36, R0.reuse, R121.reuse, R36 ;  /* 0x0000007900247223 */ /* 0x0c0fe20000010024 */
[----:B------:R-:W-:Y:S01]  /*15480*/  I2FP.F32.S32 R46, R6 ;  /* 0x00000006002e7245 */ /* 0x000fe20000201400 */
[----:B------:R-:W-:Y:S01]  /*15490*/  FFMA.FTZ R38, R0, R121, R38 ;  /* 0x0000007900267223 */ /* 0x000fe20000010026 */
[----:B------:R-:W-:Y:S01]  /*154a0*/  ISETP.GE.AND P5, PT, R44, R172, PT ;  /* 0x000000ac2c00720c */ /* 0x000fe20003fa6270 */
[C---:B------:R-:W-:Y:S01]  /*154b0*/  HMMA.16816.F32.BF16 R148, R168.reuse, R160, R148 ;  /* 0x000000a0a894723c */ /* 0x040fe20000041894 */
[----:B------:R-:W-:Y:S01]  /*154c0*/  FSEL R184, R36, -INF , !P6 ;  /* 0xff80000024b87808 */ /* 0x000fe20007000000 */
[----:B------:R-:W-:Y:S01]  /*154d0*/  FFMA.FTZ R182, R0, R46, R37 ;  /* 0x0000002e00b67223 */ /* 0x000fe20000010025 */
[----:B------:R-:W-:Y:S01]  /*154e0*/  ISETP.GE.AND P6, PT, R6, R172, PT ;  /* 0x000000ac0600720c */ /* 0x000fe20003fc6270 */
[----:B------:R-:W-:Y:S01]  /*154f0*/  FFMA.FTZ R39, R0, R46, R39 ;  /* 0x0000002e00277223 */ /* 0x000fe20000010027 */
[----:B------:R-:W-:Y:S01]  /*15500*/  FSEL R183, R38, -INF , !P1 ;  /* 0xff80000026b77808 */ /* 0x000fe20004800000 */
[----:B------:R-:W-:Y:S01]  /*15510*/  HMMA.16816.F32.BF16 R144, R168, R162, R144 ;  /* 0x000000a2a890723c */ /* 0x000fe20000041890 */
[----:B------:R-:W-:-:S02]  /*15520*/  ISETP.GE.AND P1, PT, R44, R173, PT ;  /* 0x000000ad2c00720c */ /* 0x000fc40003f26270 */
[----:B------:R-:W-:Y:S01]  /*15530*/  I2FP.F32.S32 R37, R44 ;  /* 0x0000002c00257245 */ /* 0x000fe20000201400 */
[----:B------:R-:W-:Y:S01]  /*15540*/  VIADD R44, R65, 0x31 ;  /* 0x00000031412c7836 */ /* 0x000fe20000000000 */
[----:B------:R-:W-:Y:S01]  /*15550*/  FSEL R182, R182, -INF , !P6 ;  /* 0xff800000b6b67808 */ /* 0x000fe20007000000 */
[C---:B--2---:R-:W-:Y:S01]  /*15560*/  HMMA.16816.F32.BF16 R156, R140.reuse, R132, R156 ;  /* 0x000000848c9c723c */ /* 0x044fe2000004189c */
[----:B------:R-:W-:Y:S01]  /*15570*/  ISETP.GE.AND P6, PT, R6, R173, PT ;  /* 0x000000ad0600720c */ /* 0x000fe20003fc6270 */
[CC--:B------:R-:W-:Y:S01]  /*15580*/  FFMA.FTZ R176, R0.reuse, R37.reuse, R32 ;  /* 0x0000002500b07223 */ /* 0x0c0fe20000010020 */
[----:B------:R-:W-:Y:S01]  /*15590*/  I2FP.F32.S32 R6, R44 ;  /* 0x0000002c00067245 */ /* 0x000fe20000201400 */
[C---:B------:R-:W-:Y:S01]  /*155a0*/  FFMA.FTZ R34, R0.reuse, R37, R34 ;  /* 0x0000002500227223 */ /* 0x040fe20000010022 */
[----:B------:R-:W-:Y:S01]  /*155b0*/  FSEL R181, R39, -INF , !P6 ;  /* 0xff80000027b57808 */ /* 0x000fe20007000000 */
[----:B------:R-:W-:Y:S01]  /*155c0*/  HMMA.16816.F32.BF16 R152, R140, R134, R152 ;  /* 0x000000868c98723c */ /* 0x000fe20000041898 */
[----:B------:R-:W2:Y:S01]  /*155d0*/  LDSM.16.M88.4 R36, [R189+0x8400] ;  /* 0x00840000bd24783b */ /* 0x000ea20000000200 */
[----:B------:R-:W-:Y:S01]  /*155e0*/  FFMA.FTZ R33, R0, R6, R33 ;  /* 0x0000000600217223 */ /* 0x000fe20000010021 */
[----:B------:R-:W-:Y:S01]  /*155f0*/  ISETP.GE.AND P6, PT, R44, R172, PT ;  /* 0x000000ac2c00720c */ /* 0x000fe20003fc6270 */
[----:B------:R-:W-:Y:S01]  /*15600*/  FFMA.FTZ R35, R0, R6, R35 ;  /* 0x0000000600237223 */ /* 0x000fe20000010023 */
[----:B------:R-:W-:Y:S01]  /*15610*/  LOP3.LUT R32, R130, 0x38, R213, 0xfe, !PT ;  /* 0x0000003882207812 */ /* 0x000fe200078efed5 */
[----:B-1----:R-:W-:Y:S01]  /*15620*/  HMMA.16816.F32.BF16 R24, R8, R52, R24 ;  /* 0x000000340818723c */ /* 0x002fe20000041818 */
[----:B------:R-:W-:-:S02]  /*15630*/  FSEL R179, R34, -INF , !P1 ;  /* 0xff80000022b37808 */ /* 0x000fc40004800000 */
[----:B------:R-:W-:Y:S02]  /*15640*/  FSEL R178, R33, -INF , !P6 ;  /* 0xff80000021b27808 */ /* 0x000fe40007000000 */
[C---:B------:R-:W-:Y:S01]  /*15650*/  ISETP.GE.AND P1, PT, R32.reuse, R172, PT ;  /* 0x000000ac2000720c */ /* 0x040fe20003f26270 */
[----:B------:R-:W-:Y:S01]  /*15660*/  HMMA.16816.F32.BF16 R20, R8, R54, R20 ;  /* 0x000000360814723c */ /* 0x000fe20000041814 */
[----:B------:R-:W-:Y:S02]  /*15670*/  ISETP.GE.AND P6, PT, R32, R173, PT ;  /* 0x000000ad2000720c */ /* 0x000fe40003fc6270 */
[----:B------:R-:W-:Y:S01]  /*15680*/  I2FP.F32.S32 R33, R32 ;  /* 0x0000002000217245 */ /* 0x000fe20000201400 */
[----:B------:R-:W-:Y:S01]  /*15690*/  VIADD R32, R65, 0x39 ;  /* 0x0000003941207836 */ /* 0x000fe20000000000 */
[----:B------:R-:W-:Y:S01]  /*156a0*/  LOP3.LUT R34, R130, 0x40, R213, 0xfe, !PT ;  /* 0x0000004082227812 */ /* 0x000fe200078efed5 */
[C---:B---3--:R-:W-:Y:S01]  /*156b0*/  HMMA.16816.F32.BF16 R148, R140.reuse, R56, R148 ;  /* 0x000000388c94723c */ /* 0x048fe20000041894 */
        /* <DEDUP_REMOVED lines=10> */
[----:B------:R-:W-:Y:S01]  /*15760*/  I2FP.F32.S32 R29, R34 ;  /* 0x00000022001d7245 */ /* 0x000fe20000201400 */
[----:B------:R-:W-:Y:S01]  /*15770*/  HMMA.16816.F32.BF16 R56, R140, R58, R144 ;  /* 0x0000003a8c38723c */ /* 0x000fe20000041890 */
[----:B------:R-:W-:-:S02]  /*15780*/  FSEL R170, R170, -INF , !P1 ;  /* 0xff800000aaaa7808 */ /* 0x000fc40004800000 */
[----:B------:R-:W-:Y:S01]  /*15790*/  ISETP.GE.AND P1, PT, R32, R173, PT ;  /* 0x000000ad2000720c */ /* 0x000fe20003f26270 */
[----:B------:R-:W-:Y:S01]  /*157a0*/  VIADD R32, R65, 0x41 ;  /* 0x0000004141207836 */ /* 0x000fe20000000000 */
[----:B------:R-:W-:Y:S01]  /*157b0*/  FSEL R171, R30, -INF , !P6 ;  /* 0xff8000001eab7808 */ /* 0x000fe20007000000 */
[CC--:B------:R-:W-:Y:S01]  /*157c0*/  FFMA.FTZ R168, R0.reuse, R29.reuse, R24 ;  /* 0x0000001d00a87223 */ /* 0x0c0fe20000010018 */
[----:B------:R-:W-:Y:S01]  /*157d0*/  FFMA.FTZ R26, R0, R29, R26 ;  /* 0x0000001d001a7223 */ /* 0x000fe2000001001a */
[----:B------:R-:W-:Y:S02]  /*157e0*/  FSEL R169, R31, -INF , !P1 ;  /* 0xff8000001fa97808 */ /* 0x000fe40004800000 */
[----:B------:R-:W-:Y:S01]  /*157f0*/  I2FP.F32.S32 R6, R32 ;  /* 0x0000002000067245 */ /* 0x000fe20000201400 */
[----:B------:R-:W1:Y:S01]  /*15800*/  LDSM.16.M88.4 R28, [R189+0x8800] ;  /* 0x00880000bd1c783b */ /* 0x000e620000000200 */
[----:B------:R-:W-:Y:S01]  /*15810*/  ISETP.GE.AND P6, PT, R34, R173, PT ;  /* 0x000000ad2200720c */ /* 0x000fe20003fc6270 */
[C---:B--2---:R-:W-:Y:S01]  /*15820*/  HMMA.16816.F32.BF16 R16, R8.reuse, R36, R16 ;  /* 0x000000240810723c */ /* 0x044fe20000041810 */
[----:B------:R-:W-:Y:S01]  /*15830*/  ISETP.GE.AND P1, PT, R32, R172, PT ;  /* 0x000000ac2000720c */ /* 0x000fe20003f26270 */
[-C--:B------:R-:W-:Y:S01]  /*15840*/  FFMA.FTZ R25, R0, R6.reuse, R25 ;  /* 0x0000000600197223 */ /* 0x080fe20000010019 */
[----:B------:R-:W-:Y:S01]  /*15850*/  LOP3.LUT R24, R130, 0x48, R213, 0xfe, !PT ;  /* 0x0000004882187812 */ /* 0x000fe200078efed5 */
[----:B------:R-:W-:Y:S01]  /*15860*/  FFMA.FTZ R27, R0, R6, R27 ;  /* 0x00000006001b7223 */ /* 0x000fe2000001001b */
[----:B------:R-:W-:Y:S01]  /*15870*/  FSEL R167, R26, -INF , !P6 ;  /* 0xff8000001aa77808 */ /* 0x000fe20007000000 */
[----:B------:R-:W-:Y:S01]  /*15880*/  HMMA.16816.F32.BF16 R12, R8, R38, R12 ;  /* 0x00000026080c723c */ /* 0x000fe2000004180c */
[----:B------:R-:W-:-:S02]  /*15890*/  FSEL R164, R25, -INF , !P1 ;  /* 0xff80000019a47808 */ /* 0x000fc40004800000 */
[C---:B------:R-:W-:Y:S02]  /*158a0*/  ISETP.GE.AND P6, PT, R24.reuse, R172, PT ;  /* 0x000000ac1800720c */ /* 0x040fe40003fc6270 */
[----:B------:R-:W-:Y:S01]  /*158b0*/  ISETP.GE.AND P1, PT, R24, R173, PT ;  /* 0x000000ad1800720c */ /* 0x000fe20003f26270 */
[----:B------:R-:W-:Y:S01]  /*158c0*/  HMMA.16816.F32.BF16 R40, R8, R4, R40 ;  /* 0x000000040828723c */ /* 0x000fe20000041828 */
        /* <DEDUP_REMOVED lines=8> */
[----:B------:R-:W-:Y:S01]  /*15950*/  VIADD R5, R65, 0x21 ;  /* 0x0000002141057836 */ /* 0x000fe20000000000 */
[----:B------:R-:W-:Y:S01]  /*15960*/  FSEL R166, R20, -INF , !P6 ;  /* 0xff80000014a67808 */ /* 0x000fe20007000000 */
[----:B------:R-:W-:Y:S01]  /*15970*/  FFMA.FTZ R162, R0, R6, R21 ;  /* 0x0000000600a27223 */ /* 0x000fe20000010015 */
[----:B------:R-:W-:Y:S01]  /*15980*/  ISETP.GE.AND P6, PT, R24, R172, PT ;  /* 0x000000ac1800720c */ /* 0x000fe20003fc6270 */
[----:B------:R-:W-:Y:S01]  /*15990*/  FFMA.FTZ R161, R0, R6, R23 ;  /* 0x0000000600a17223 */ /* 0x000fe20000010017 */
[----:B------:R-:W-:-:S02]  /*159a0*/  I2FP.F32.S32 R21, R26 ;  /* 0x0000001a00157245 */ /* 0x000fc40000201400 */
[----:B------:R-:W-:Y:S02]  /*159b0*/  FSEL R162, R162, -INF , !P6 ;  /* 0xff800000a2a27808 */ /* 0x000fe40007000000 */
[----:B------:R-:W-:Y:S01]  /*159c0*/  ISETP.GE.AND P6, PT, R24, R173, PT ;  /* 0x000000ad1800720c */ /* 0x000fe20003fc6270 */
[----:B------:R-:W-:Y:S01]  /*159d0*/  VIADD R24, R65, 0x51 ;  /* 0x0000005141187836 */ /* 0x000fe20000000000 */
[----:B------:R-:W-:Y:S01]  /*159e0*/  FSEL R168, R168, -INF , !P5 ;  /* 0xff800000a8a87808 */ /* 0x000fe20006800000 */
[----:B------:R-:W-:Y:S01]  /*159f0*/  FFMA.FTZ R160, R0, R21, R16 ;  /* 0x0000001500a07223 */ /* 0x000fe20000010010 */
[----:B------:R-:W-:Y:S01]  /*15a00*/  ISETP.GE.AND P5, PT, R32, R173, PT ;  /* 0x000000ad2000720c */ /* 0x000fe20003fa6270 */
[----:B------:R-:W-:Y:S01]  /*15a10*/  FFMA.FTZ R18, R0, R21, R18 ;  /* 0x0000001500127223 */ /* 0x000fe20000010012 */
[----:B------:R-:W-:Y:S02]  /*15a20*/  FSEL R163, R22, -INF , !P1 ;  /* 0xff80000016a37808 */ /* 0x000fe40004800000 */
[----:B------:R-:W2:Y:S01]  /*15a30*/  LDSM.16.M88.4 R20, [R189+0x8c00] ;  /* 0x008c0000bd14783b */ /* 0x000ea20000000200 */
[----:B------:R-:W-:Y:S01]  /*15a40*/  I2FP.F32.S32 R6, R24 ;  /* 0x0000001800067245 */ /* 0x000fe20000201400 */
[----:B------:R-:W-:-:S04]  /*15a50*/  DEPBAR.LE SB0, 0x0 ;  /* 0x000080000000791a */ /* 0x000fc80000000000 */
[----:B------:R-:W-:Y:S01]  /*15a60*/  FSEL R165, R27, -INF , !P5 ;  /* 0xff8000001ba57808 */ /* 0x000fe20006800000 */
[----:B------:R-:W-:Y:S01]  /*15a70*/  FFMA.FTZ R17, R0, R6, R17 ;  /* 0x0000000600117223 */ /* 0x000fe20000010011 */
[----:B------:R-:W-:Y:S01]  /*15a80*/  BAR.SYNC.DEFER_BLOCKING 0x0 ;  /* 0x0000000000007b1d */ /* 0x000fe20000010000 */
[----:B------:R-:W-:Y:S01]  /*15a90*/  ISETP.GE.AND P5, PT, R26, R172, PT ;  /* 0x000000ac1a00720c */ /* 0x000fe20003fa6270 */
[----:B------:R-:W-:Y:S01]  /*15aa0*/  FFMA.FTZ R19, R0, R6, R19 ;  /* 0x0000000600137223 */ /* 0x000fe20000010013 */
[----:B------:R-:W-:Y:S02]  /*15ab0*/  FSEL R161, R161, -INF , !P6 ;  /* 0xff800000a1a17808 */ /* 0x000fe40007000000 */
[----:B------:R-:W-:Y:S02]  /*15ac0*/  ISETP.GE.AND P1, PT, R26, R173, PT ;  /* 0x000000ad1a00720c */ /* 0x000fe40003f26270 */
[----:B------:R-:W-:Y:S02]  /*15ad0*/  ISETP.GE.AND P6, PT, R24, R172, PT ;  /* 0x000000ac1800720c */ /* 0x000fe40003fc6270 */
[----:B------:R-:W-:-:S02]  /*15ae0*/  LOP3.LUT R16, R130, 0x58, R213, 0xfe, !PT ;  /* 0x0000005882107812 */ /* 0x000fc400078efed5 */
[----:B------:R-:W-:Y:S02]  /*15af0*/  FSEL R160, R160, -INF , !P5 ;  /* 0xff800000a0a07808 */ /* 0x000fe40006800000 */
[----:B------:R-:W-:Y:S02]  /*15b00*/  ISETP.GE.AND P5, PT, R24, R173, PT ;  /* 0x000000ad1800720c */ /* 0x000fe40003fa6270 */
[----:B-1----:R-:W-:Y:S01]  /*15b10*/  HMMA.16816.F32.BF16 R24, R8, R28, R156 ;  /* 0x0000001c0818723c */ /* 0x002fe2000004189c */
[----:B------:R-:W-:-:S05]  /*15b20*/  LOP3.LUT R6, R130, 0x60, R213, 0xfe, !PT ;  /* 0x0000006082067812 */ /* 0x000fca00078efed5 */
[C---:B------:R-:W-:Y:S01]  /*15b30*/  HMMA.16816.F32.BF16 R28, R8.reuse, R30, R152 ;  /* 0x0000001e081c723c */ /* 0x040fe20000041898 */
[----:B------:R-:W-:Y:S02]  /*15b40*/  FSEL R157, R18, -INF , !P1 ;  /* 0xff800000129d7808 */ /* 0x000fe40004800000 */
[----:B------:R-:W-:Y:S02]  /*15b50*/  FSEL R156, R17, -INF , !P6 ;  /* 0xff800000119c7808 */ /* 0x000fe40007000000 */
[C---:B------:R-:W-:Y:S02]  /*15b60*/  ISETP.GE.AND P1, PT, R16.reuse, R172, PT ;  /* 0x000000ac1000720c */ /* 0x040fe40003f26270 */
[----:B------:R-:W-:Y:S02]  /*15b70*/  ISETP.GE.AND P6, PT, R16, R173, PT ;  /* 0x000000ad1000720c */ /* 0x000fe40003fc6270 */
[----:B------:R-:W-:Y:S01]  /*15b80*/  I2FP.F32.S32 R17, R16 ;  /* 0x0000001000117245 */ /* 0x000fe20000201400 */
[----:B------:R-:W-:Y:S01]  /*15b90*/  VIADD R16, R65, 0x59 ;  /* 0x0000005941107836 */ /* 0x000fe20000000000 */
[----:B------:R-:W-:Y:S01]  /*15ba0*/  FSEL R159, R19, -INF , !P5 ;  /* 0xff800000139f7808 */ /* 0x000fe20006800000 */
[----:B--2---:R-:W-:Y:S01]  /*15bb0*/  HMMA.16816.F32.BF16 R148, R8, R20, R148 ;  /* 0x000000140894723c */ /* 0x004fe20000041894 */
[----:B------:R-:W-:Y:S01]  /*15bc0*/  ISETP.GE.AND P5, PT, R6, R172, PT ;  /* 0x000000ac0600720c */ /* 0x000fe20003fa6270 */
[CC--:B------:R-:W-:Y:S01]  /*15bd0*/  FFMA.FTZ R158, R0.reuse, R17.reuse, R12 ;  /* 0x00000011009e7223 */ /* 0x0c0fe2000001000c */
[----:B------:R-:W-:Y:S01]  /*15be0*/  FFMA.FTZ R14, R0, R17, R14 ;  /* 0x00000011000e7223 */ /* 0x000fe2000001000e */
[----:B------:R-:W-:-:S02]  /*15bf0*/  I2FP.F32.S32 R12, R16 ;  /* 0x00000010000c7245 */ /* 0x000fc40000201400 */
[----:B------:R-:W-:Y:S01]  /*15c00*/  HMMA.16816.F32.BF16 R56, R8, R22, R56 ;  /* 0x000000160838723c */ /* 0x000fe20000041838 */
[----:B------:R-:W-:Y:S02]  /*15c10*/  FSEL R158, R158, -INF , !P1 ;  /* 0xff8000009e9e7808 */ /* 0x000fe40004800000 */
[-C--:B------:R-:W-:Y:S01]  /*15c20*/  FFMA.FTZ R154, R0, R12.reuse, R13 ;  /* 0x0000000c009a7223 */ /* 0x080fe2000001000d */
[----:B------:R-:W-:Y:S01]  /*15c30*/  FSEL R155, R14, -INF , !P6 ;  /* 0xff8000000e9b7808 */ /* 0x000fe20007000000 */
[----:B------:R-:W-:Y:S01]  /*15c40*/  FFMA.FTZ R15, R0, R12, R15 ;  /* 0x0000000c000f7223 */ /* 0x000fe2000001000f */
[----:B------:R-:W-:Y:S02]  /*15c50*/  ISETP.GE.AND P6, PT, R6, R173, PT ;  /* 0x000000ad0600720c */ /* 0x000fe40003fc6270 */
[----:B------:R-:W-:Y:S01]  /*15c60*/  I2FP.F32.S32 R13, R6 ;  /* 0x00000006000d7245 */ /* 0x000fe20000201400 */
[----:B------:R-:W-:Y:S01]  /*15c70*/  VIADD R6, R65, 0x61 ;  /* 0x0000006141067836 */ /* 0x000fe20000000000 */
[----:B------:R-:W-:-:S02]  /*15c80*/  ISETP.GE.AND P1, PT, R16, R172, PT ;  /* 0x000000ac1000720c */ /* 0x000fc40003f26270 */
[--C-:B------:R-:W-:Y:S01]  /*15c90*/  LOP3.LUT R9, R130, 0x20, R213.reuse, 0xfe, !PT ;  /* 0x0000002082097812 */ /* 0x100fe200078efed5 */
[-C--:B------:R-:W-:Y:S01]  /*15ca0*/  FFMA.FTZ R24, R0, R13.reuse, R24 ;  /* 0x0000000d00187223 */ /* 0x080fe20000010018 */
[----:B------:R-:W-:Y:S01]  /*15cb0*/  FSEL R154, R154, -INF , !P1 ;  /* 0xff8000009a9a7808 */ /* 0x000fe20004800000 */
[----:B------:R-:W-:Y:S01]  /*15cc0*/  FFMA.FTZ R26, R0, R13, R26 ;  /* 0x0000000d001a7223 */ /* 0x000fe2000001001a */
[----:B------:R-:W-:Y:S02]  /*15cd0*/  I2FP.F32.S32 R12, R6 ;  /* 0x00000006000c7245 */ /* 0x000fe40000201400 */
[----:B------:R-:W-:Y:S02]  /*15ce0*/  ISETP.GE.AND P1, PT, R16, R173, PT ;  /* 0x000000ad1000720c */ /* 0x000fe40003f26270 */
[----:B------:R-:W-:Y:S01]  /*15cf0*/  LOP3.LUT R13, R130, 0x68, R213, 0xfe, !PT ;  /* 0x00000068820d7812 */ /* 0x000fe200078efed5 */
[CC--:B------:R-:W-:Y:S01]  /*15d00*/  FFMA.FTZ R25, R0.reuse, R12.reuse, R25 ;  /* 0x0000000c00197223 */ /* 0x0c0fe20000010019 */
[----:B------:R-:W-:Y:S01]  /*15d10*/  FSEL R153, R15, -INF , !P1 ;  /* 0xff8000000f997808 */ /* 0x000fe20004800000 */
[----:B------:R-:W-:Y:S01]  /*15d20*/  FFMA.FTZ R27, R0, R12, R27 ;  /* 0x0000000c001b7223 */ /* 0x000fe2000001001b */
[----:B------:R-:W-:-:S02]  /*15d30*/  ISETP.GE.AND P1, PT, R6, R172, PT ;  /* 0x000000ac0600720c */ /* 0x000fc40003f26270 */
[----:B------:R-:W-:Y:S02]  /*15d40*/  FSEL R152, R24, -INF , !P5 ;  /* 0xff80000018987808 */ /* 0x000fe40006800000 */
[----:B------:R-:W-:Y:S02]  /*15d50*/  FSEL R147, R26, -INF , !P6 ;  /* 0xff8000001a937808 */ /* 0x000fe40007000000 */
[----:B------:R-:W-:Y:S02]  /*15d60*/  FSEL R146, R25, -INF , !P1 ;  /* 0xff80000019927808 */ /* 0x000fe40004800000 */
[-C--:B------:R-:W-:Y:S01]  /*15d70*/  ISETP.GE.AND P5, PT, R6, R173.reuse, PT ;  /* 0x000000ad0600720c */ /* 0x080fe20003fa6270 */
[----:B------:R-:W-:Y:S01]  /*15d80*/  VIADD R6, R65, 0x69 ;  /* 0x0000006941067836 */ /* 0x000fe20000000000 */
[C---:B------:R-:W-:Y:S02]  /*15d90*/  ISETP.GE.AND P6, PT, R13.reuse, R172, PT ;  /* 0x000000ac0d00720c */ /* 0x040fe40003fc6270 */
[----:B------:R-:W-:-:S02]  /*15da0*/  ISETP.GE.AND P1, PT, R13, R173, PT ;  /* 0x000000ad0d00720c */ /* 0x000fc40003f26270 */
[----:B------:R-:W-:Y:S02]  /*15db0*/  I2FP.F32.S32 R13, R13 ;  /* 0x0000000d000d7245 */ /* 0x000fe40000201400 */
[----:B------:R-:W-:Y:S02]  /*15dc0*/  I2FP.F32.S32 R14, R6 ;  /* 0x00000006000e7245 */ /* 0x000fe40000201400 */
[----:B------:R-:W-:Y:S01]  /*15dd0*/  LOP3.LUT R12, R130, 0x70, R213, 0xfe, !PT ;  /* 0x00000070820c7812 */ /* 0x000fe200078efed5 */
[CC--:B------:R-:W-:Y:S01]  /*15de0*/  FFMA.FTZ R28, R0.reuse, R13.reuse, R28 ;  /* 0x0000000d001c7223 */ /* 0x0c0fe2000001001c */
[C---:B------:R-:W-:Y:S01]  /*15df0*/  FFMA.FTZ R30, R0.reuse, R13, R30 ;  /* 0x0000000d001e7223 */ /* 0x040fe2000001001e */
[C---:B------:R-:W-:Y:S01]  /*15e00*/  FFMA.FTZ R29, R0.reuse, R14, R29 ;  /* 0x0000000e001d7223 */ /* 0x040fe2000001001d */
[----:B------:R-:W-:Y:S01]  /*15e10*/  I2FP.F32.S32 R13, R12 ;  /* 0x0000000c000d7245 */ /* 0x000fe20000201400 */
[----:B------:R-:W-:Y:S01]  /*15e20*/  FFMA.FTZ R31, R0, R14, R31 ;  /* 0x0000000e001f7223 */ /* 0x000fe2000001001f */
[----:B------:R-:W-:-:S02]  /*15e30*/  FSEL R144, R28, -INF , !P6 ;  /* 0xff8000001c907808 */ /* 0x000fc40007000000 */
[-C--:B------:R-:W-:Y:S01]  /*15e40*/  ISETP.GE.AND P6, PT, R6, R172.reuse, PT ;  /* 0x000000ac0600720c */ /* 0x080fe20003fc6270 */
[CC--:B------:R-:W-:Y:S01]  /*15e50*/  FFMA.FTZ R123, R0.reuse, R13.reuse, R148 ;  /* 0x0000000d007b7223 */ /* 0x0c0fe20000010094 */
[----:B------:R-:W-:Y:S01]  /*15e60*/  FSEL R145, R27, -INF , !P5 ;  /* 0xff8000001b917808 */ /* 0x000fe20006800000 */
[----:B------:R-:W-:Y:S01]  /*15e70*/  FFMA.FTZ R121, R0, R13, R150 ;  /* 0x0000000d00797223 */ /* 0x000fe20000010096 */
[----:B------:R-:W-:Y:S01]  /*15e80*/  FSEL R142, R29, -INF , !P6 ;  /* 0xff8000001d8e7808 */ /* 0x000fe20007000000 */
[----:B------:R-:W-:Y:S01]  /*15e90*/  IMAD.MOV.U32 R148, RZ, RZ, R174 ;  /* 0x000000ffff947224 */ /* 0x000fe200078e00ae */
[----:B------:R-:W-:Y:S01]  /*15ea0*/  ISETP.GE.AND P6, PT, R6, R173, PT ;  /* 0x000000ad0600720c */ /* 0x000fe20003fc6270 */
[----:B------:R-:W-:Y:S01]  /*15eb0*/  VIADD R6, R65, 0x71 ;  /* 0x0000007141067836 */ /* 0x000fe20000000000 */
[----:B------:R-:W-:Y:S02]  /*15ec0*/  ISETP.GE.AND P5, PT, R12, R172, PT ;  /* 0x000000ac0c00720c */ /* 0x000fe40003fa6270 */
[----:B------:R-:W-:-:S02]  /*15ed0*/  FSEL R143, R30, -INF , !P1 ;  /* 0xff8000001e8f7808 */ /* 0x000fc40004800000 */
[----:B------:R-:W-:Y:S02]  /*15ee0*/  I2FP.F32.S32 R4, R6 ;  /* 0x0000000600047245 */ /* 0x000fe40000201400 */
[----:B------:R-:W-:Y:S02]  /*15ef0*/  FSEL R123, R123, -INF , !P5 ;  /* 0xff8000007b7b7808 */ /* 0x000fe40006800000 */
[----:B------:R-:W-:Y:S01]  /*15f00*/  FSEL R141, R31, -INF , !P6 ;  /* 0xff8000001f8d7808 */ /* 0x000fe20007000000 */
[-C--:B------:R-:W-:Y:S01]  /*15f10*/  FFMA.FTZ R120, R0, R4.reuse, R151 ;  /* 0x0000000400787223 */ /* 0x080fe20000010097 */
[-C--:B------:R-:W-:Y:S01]  /*15f20*/  ISETP.GE.AND P5, PT, R6, R173.reuse, PT ;  /* 0x000000ad0600720c */ /* 0x080fe20003fa6270 */
[----:B------:R-:W-:Y:S01]  /*15f30*/  FFMA.FTZ R122, R0, R4, R149 ;  /* 0x00000004007a7223 */ /* 0x000fe20000010095 */
[----:B------:R-:W-:Y:S01]  /*15f40*/  ISETP.GE.AND P1, PT, R12, R173, PT ;  /* 0x000000ad0c00720c */ /* 0x000fe20003f26270 */
[----:B------:R-:W-:Y:S01]  /*15f50*/  IMAD.MOV.U32 R149, RZ, RZ, R175 ;  /* 0x000000ffff957224 */ /* 0x000fe200078e00af */
[----:B------:R-:W-:Y:S01]  /*15f60*/  ISETP.GE.AND P6, PT, R6, R172, PT ;  /* 0x000000ac0600720c */ /* 0x000fe20003fc6270 */
[----:B------:R-:W-:Y:S01]  /*15f70*/  VIADD R6, R65, 0x19 ;  /* 0x0000001941067836 */ /* 0x000fe20000000000 */
[----:B------:R-:W-:-:S02]  /*15f80*/  LOP3.LUT R11, R130, 0x78, R213, 0xfe, !PT ;  /* 0x00000078820b7812 */ /* 0x000fc400078efed5 */
[----:B------:R-:W-:Y:S02]  /*15f90*/  FSEL R120, R120, -INF , !P5 ;  /* 0xff80000078787808 */ /* 0x000fe40006800000 */
[----:B------:R-:W-:Y:S02]  /*15fa0*/  FSEL R121, R121, -INF , !P1 ;  /* 0xff80000079797808 */ /* 0x000fe40004800000 */
[----:B------:R-:W-:Y:S02]  /*15fb0*/  FSEL R122, R122, -INF , !P6 ;  /* 0xff8000007a7a7808 */ /* 0x000fe40007000000 */
[-C--:B------:R-:W-:Y:S02]  /*15fc0*/  ISETP.GE.AND P5, PT, R9, R172.reuse, PT ;  /* 0x000000ac0900720c */ /* 0x080fe40003fa6270 */
[C---:B------:R-:W-:Y:S02]  /*15fd0*/  ISETP.GE.AND P1, PT, R11.reuse, R172, PT ;  /* 0x000000ac0b00720c */ /* 0x040fe40003f26270 */
[----:B------:R-:W-:-:S02]  /*15fe0*/  ISETP.GE.AND P6, PT, R11, R173, PT ;  /* 0x000000ad0b00720c */ /* 0x000fc40003fc6270 */
[----:B------:R-:W-:Y:S02]  /*15ff0*/  I2FP.F32.S32 R9, R9 ;  /* 0x0000000900097245 */ /* 0x000fe40000201400 */
[----:B------:R-:W-:Y:S02]  /*16000*/  I2FP.F32.S32 R11, R11 ;  /* 0x0000000b000b7245 */ /* 0x000fe40000201400 */
[----:B------:R-:W-:Y:S01]  /*16010*/  I2FP.F32.S32 R4, R5 ;  /* 0x0000000500047245 */ /* 0x000fe20000201400 */
[C---:B------:R-:W-:Y:S01]  /*16020*/  FFMA.FTZ R40, R0.reuse, R9, R40 ;  /* 0x0000000900287223 */ /* 0x040fe20000010028 */
[----:B------:R-:W-:Y:S01]  /*16030*/  I2FP.F32.S32 R9, R65 ;  /* 0x0000004100097245 */ /* 0x000fe20000201400 */
[CC--:B------:R-:W-:Y:S01]  /*16040*/  FFMA.FTZ R56, R0.reuse, R11.reuse, R56 ;  /* 0x0000000b00387223 */ /* 0x0c0fe20000010038 */
[C---:B------:R-:W-:Y:S01]  /*16050*/  FFMA.FTZ R58, R0.reuse, R11, R58 ;  /* 0x0000000b003a7223 */ /* 0x040fe2000001003a */
[C---:B------:R-:W-:Y:S01]  /*16060*/  FFMA.FTZ R41, R0.reuse, R4, R41 ;  /* 0x0000000400297223 */ /* 0x040fe20000010029 */
[----:B------:R-:W-:Y:S01]  /*16070*/  I2FP.F32.S32 R8, R6 ;  /* 0x0000000600087245 */ /* 0x000fe20000201400 */
[-C--:B------:R-:W-:Y:S01]  /*16080*/  FFMA.FTZ R4, R0, R9.reuse, R60 ;  /* 0x0000000900047223 */ /* 0x080fe2000001003c */
[----:B------:R-:W-:Y:S01]  /*16090*/  FSEL R124, R56, -INF , !P1 ;  /* 0xff800000387c7808 */ /* 0x000fe20004800000 */
[C---:B------:R-:W-:Y:S01]  /*160a0*/  FFMA.FTZ R9, R0.reuse, R9, R62 ;  /* 0x0000000900097223 */ /* 0x040fe2000001003e */
[----:B------:R-:W-:Y:S01]  /*160b0*/  ISETP.GE.AND P1, PT, R65, R172, PT ;  /* 0x000000ac4100720c */ /* 0x000fe20003f26270 */
[-C--:B------:R-:W-:Y:S01]  /*160c0*/  FFMA.FTZ R45, R0, R8.reuse, R45 ;  /* 0x00000008002d7223 */ /* 0x080fe2000001002d */
[----:B------:R-:W-:Y:S01]  /*160d0*/  FSEL R125, R58, -INF , !P6 ;  /* 0xff8000003a7d7808 */ /* 0x000fe20007000000 */
[----:B------:R-:W-:Y:S01]  /*160e0*/  FFMA.FTZ R33, R0, R8, R47 ;  /* 0x0000000800217223 */ /* 0x000fe2000001002f */
[----:B------:R-:W-:-:S02]  /*160f0*/  FSEL R4, R4, -INF , !P1 ;  /* 0xff80000004047808 */ /* 0x000fc40004800000 */
[CC--:B------:R-:W-:Y:S01]  /*16100*/  ISETP.GE.AND P6, PT, R65.reuse, R173.reuse, PT ;  /* 0x000000ad4100720c */ /* 0x0c0fe20003fc6270 */
[----:B------:R-:W-:Y:S01]  /*16110*/  VIADD R65, R65, 0x79 ;  /* 0x0000007941417836 */ /* 0x000fe20000000000 */
[-C--:B------:R-:W-:Y:S02]  /*16120*/  ISETP.GE.AND P1, PT, R5, R172.reuse, PT ;  /* 0x000000ac0500720c */ /* 0x080fe40003f26270 */
[----:B------:R-:W-:Y:S02]  /*16130*/  FSEL R218, R40, -INF , !P5 ;  /* 0xff80000028da7808 */ /* 0x000fe40006800000 */
[----:B------:R-:W-:Y:S02]  /*16140*/  FSEL R150, R41, -INF , !P1 ;  /* 0xff80000029967808 */ /* 0x000fe40004800000 */
[C---:B------:R-:W-:Y:S02]  /*16150*/  ISETP.GE.AND P5, PT, R6.reuse, R172, PT ;  /* 0x000000ac0600720c */ /* 0x040fe40003fa6270 */
[----:B------:R-:W-:-:S02]  /*16160*/  ISETP.GE.AND P1, PT, R6, R173, PT ;  /* 0x000000ad0600720c */ /* 0x000fc40003f26270 */
[----:B------:R-:W-:Y:S02]  /*16170*/  LOP3.LUT R8, R130, 0x20, R213, 0xfe, !PT ;  /* 0x0000002082087812 */ /* 0x000fe400078efed5 */
[----:B------:R-:W-:Y:S02]  /*16180*/  I2FP.F32.S32 R6, R65 ;  /* 0x0000004100067245 */ /* 0x000fe40000201400 */
[----:B------:R-:W-:Y:S02]  /*16190*/  FSEL R9, R9, -INF , !P6 ;  /* 0xff80000009097808 */ /* 0x000fe40007000000 */
[----:B------:R-:W-:Y:S01]  /*161a0*/  ISETP.GE.AND P6, PT, R8, R173, PT ;  /* 0x000000ad0800720c */ /* 0x000fe20003fc6270 */
[C---:B------:R-:W-:Y:S01]  /*161b0*/  FFMA.FTZ R57, R0.reuse, R6, R57 ;  /* 0x0000000600397223 */ /* 0x040fe20000010039 */
[----:B------:R-:W-:Y:S01]  /*161c0*/  I2FP.F32.S32 R11, R8 ;  /* 0x00000008000b7245 */ /* 0x000fe20000201400 */
[----:B------:R-:W-:Y:S01]  /*161d0*/  FFMA.FTZ R59, R0, R6, R59 ;  /* 0x00000006003b7223 */ /* 0x000fe2000001003b */
[----:B------:R-:W-:-:S02]  /*161e0*/  FSEL R56, R45, -INF , !P5 ;  /* 0xff8000002d387808 */ /* 0x000fc40006800000 */
[----:B------:R-:W-:Y:S01]  /*161f0*/  I2FP.F32.S32 R8, R5 ;  /* 0x0000000500087245 */ /* 0x000fe20000201400 */
[C---:B------:R-:W-:Y:S01]  /*16200*/  FFMA.FTZ R11, R0.reuse, R11, R42 ;  /* 0x0000000b000b7223 */ /* 0x040fe2000001002a */
[----:B------:R-:W-:Y:S02]  /*16210*/  ISETP.GE.AND P5, PT, R65, R172, PT ;  /* 0x000000ac4100720c */ /* 0x000fe40003fa6270 */
[----:B------:R-:W-:Y:S01]  /*16220*/  FSEL R33, R33, -INF , !P1 ;  /* 0xff80000021217808 */ /* 0x000fe20004800000 */
[----:B------:R-:W-:Y:S01]  /*16230*/  FFMA.FTZ R8, R0, R8, R43 ;  /* 0x0000000800087223 */ /* 0x000fe2000001002b */
[----:B------:R-:W-:Y:S02]  /*16240*/  FSEL R126, R57, -INF , !P5 ;  /* 0xff800000397e7808 */ /* 0x000fe40006800000 */
[-C--:B------:R-:W-:Y:S02]  /*16250*/  ISETP.GE.AND P5, PT, R5, R173.reuse, PT ;  /* 0x000000ad0500720c */ /* 0x080fe40003fa6270 */
[----:B------:R-:W-:-:S02]  /*16260*/  ISETP.GE.AND P1, PT, R65, R173, PT ;  /* 0x000000ad4100720c */ /* 0x000fc40003f26270 */
[----:B------:R-:W-:Y:S02]  /*16270*/  FSEL R151, R8, -INF , !P5 ;  /* 0xff80000008977808 */ /* 0x000fe40006800000 */
        /* <DEDUP_REMOVED lines=37> */
[----:B------:R-:W-:-:S05]  /*164d0*/  LOP3.LUT R5, RZ, R13, RZ, 0x33, !PT ;  /* 0x0000000dff057212 */ /* 0x000fca00078e33ff */
[----:B------:R-:W-:Y:S02]  /*164e0*/  @P0 IADD3 R12, R12, 0x1, RZ ;  /* 0x000000010c0c0810 */ /* 0x000fe40007ffe0ff */
[----:B------:R-:W-:-:S03]  /*164f0*/  ISETP.GE.AND P0, PT, R10, RZ, PT ;  /* 0x000000ff0a00720c */ /* 0x000fc60003f06270 */
[----:B------:R-:W-:Y:S01]  /*16500*/  @!P5 IMAD.MOV R12, RZ, RZ, -R12 ;  /* 0x000000ffff0cd224 */ /* 0x000fe200078e0a0c */
[----:B------:R-:W-:-:S04]  /*16510*/  @P6 IADD3 R14, R14, 0x1, RZ ;  /* 0x000000010e0e6810 */ /* 0x000fc80007ffe0ff */
[----:B------:R-:W-:-:S05]  /*16520*/  SEL R11, R5, R12, !P1 ;  /* 0x0000000c050b7207 */ /* 0x000fca0004800000 */
[----:B------:R-:W-:Y:S01]  /*16530*/  @!P0 IADD3 R14, -R14, RZ, RZ ;  /* 0x000000ff0e0e8210 */ /* 0x000fe20007ffe1ff */
[----:B------:R-:W-:-:S03]  /*16540*/  IMAD.WIDE R20, R11, 0x4, R206 ;  /* 0x000000040b147825 */ /* 0x000fc600078e02ce */
[----:B------:R-:W-:Y:S02]  /*16550*/  SEL R8, R5, R14, !P1 ;  /* 0x0000000e05087207 */ /* 0x000fe40004800000 */
[----:B------:R-:W3:Y:S03]  /*16560*/  LD.E.64 R14, desc[UR4][R118.64+0x38] ;  /* 0x00003804760e7980 */ /* 0x000ee6000c101b00 */
        /* <DEDUP_REMOVED lines=14> */
[----:B------:R-:W-:-:S05]  /*16650*/  IMAD R6, R16, R6, R11 ;  /* 0x0000000610067224 */ /* 0x000fca00078e020b */
[----:B------:R-:W-:Y:S01]  /*16660*/  IADD3 R8, R13, R6, RZ ;  /* 0x000000060d087210 */ /* 0x000fe20007ffe0ff */
[----:B------:R-:W-:Y:S01]  /*16670*/  IMAD.MOV.U32 R13, RZ, RZ, R12 ;  /* 0x000000ffff0d7224 */ /* 0x000fe200078e000c */
[----:B------:R-:W-:Y:S05]  /*16680*/  BRA `(.L_x_2504) ;  /* 0x00000000000c7947 */ /* 0x000fea0003800000 */
.L_x_2503:
[----:B------:R-:W2:Y:S02]  /*16690*/  LD.E R13, desc[UR4][R118.64+0x38] ;  /* 0x00003804760d7980 */ /* 0x000ea4000c101900 */
[----:B--2---:R-:W-:-:S04]  /*166a0*/  LEA R13, -R13, RZ, 0x7 ;  /* 0x000000ff0d0d7211 */ /* 0x004fc800078e39ff */
[----:B------:R-:W-:Y:S02]  /*166b0*/  SHF.R.S32.HI R8, RZ, 0x1f, R13 ;  /* 0x0000001fff087819 */ /* 0x000fe4000001140d */
.L_x_2504:
[----:B------:R-:W-:Y:S05]  /*166c0*/  BSYNC B0 ;  /* 0x0000000000007941 */ /* 0x000fea0003800000 */
.L_x_2502:
        /* <DEDUP_REMOVED lines=97> */
.L_x_2501:
[----:B------:R-:W-:Y:S05]  /*16ce0*/  BSYNC B1 ;  /* 0x0000000000017941 */ /* 0x000fea0003800000 */
.L_x_2500:
        /* <DEDUP_REMOVED lines=72> */
[----:B------:R-:W3:Y:S01]  /*17170*/  SHFL.BFLY PT, R5, R6, 0x2, 0x1f ;  /* 0x0c401f0006057f89 */ /* 0x000ee200000e0000 */
[----:B-1----:R-:W-:-:S05]  /*17180*/  FMNMX.FTZ R11, R8, R11, !PT ;  /* 0x0000000b080b7209 */ /* 0x002fca0007810000 */
[----:B------:R-:W1:Y:S01]  /*17190*/  SHFL.BFLY PT, R136, R11, 0x1, 0x1f ;  /* 0x0c201f000b887f89 */ /* 0x000e6200000e0000 */
[----:B---3--:R-:W-:-:S05]  /*171a0*/  FMNMX.FTZ R5, R6, R5, !PT ;  /* 0x0000000506057209 */ /* 0x008fca0007810000 */
[----:B------:R-:W3:Y:S01]  /*171b0*/  SHFL.BFLY PT, R138, R5, 0x1, 0x1f ;  /* 0x0c201f00058a7f89 */ /* 0x000ee200000e0000 */
[----:B-1----:R-:W-:-:S04]  /*171c0*/  FMNMX.FTZ R136, R11, R136, !PT ;  /* 0x000000880b887209 */ /* 0x002fc80007810000 */
[C---:B------:R-:W-:Y:S02]  /*171d0*/  FSETP.NEU.FTZ.AND P0, PT, R136.reuse, -INF , PT ;  /* 0xff8000008800780b */ /* 0x040fe40003f1d000 */
[----:B---3--:R-:W-:Y:S02]  /*171e0*/  FMNMX.FTZ R138, R5, R138, !PT ;  /* 0x0000008a058a7209 */ /* 0x008fe40007810000 */
[----:B------:R-:W-:Y:S02]  /*171f0*/  FSEL R5, R136, RZ, P0 ;  /* 0x000000ff88057208 */ /* 0x000fe40000000000 */
[----:B------:R-:W-:-:S04]  /*17200*/  FSETP.NEU.FTZ.AND P1, PT, R138, -INF , PT ;  /* 0xff8000008a00780b */ /* 0x000fc80003f3d000 */
[----:B------:R-:W-:-:S05]  /*17210*/  FSEL R6, R138, RZ, P1 ;  /* 0x000000ff8a067208 */ /* 0x000fca0000800000 */
[----:B------:R-:W-:Y:S01]  /*17220*/  FADD.FTZ R6, R3, -R6 ;  /* 0x8000000603067221 */ /* 0x000fe20000010000 */
[C---:B--2---:R-:W-:Y:S01]  /*17230*/  FMUL.FTZ R137, R139.reuse, R138 ;  /* 0x0000008a8b897220 */ /* 0x044fe20000410000 */
[C---:B------:R-:W-:Y:S02]  /*17240*/  FMUL.FTZ R134, R139.reuse, R136 ;  /* 0x000000888b867220 */ /* 0x040fe40000410000 */
[----:B------:R-:W-:Y:S02]  /*17250*/  FMUL.FTZ R140, R139, R6 ;  /* 0x000000068b8c7220 */ /* 0x000fe40000410000 */
[----:B------:R-:W-:Y:S02]  /*17260*/  FSEL R137, R137, RZ, P1 ;  /* 0x000000ff89897208 */ /* 0x000fe40000800000 */
[----:B------:R-:W-:Y:S02]  /*17270*/  FSEL R134, R134, RZ, P0 ;  /* 0x000000ff86867208 */ /* 0x000fe40000000000 */
[----:B------:R-:W1:Y:S01]  /*17280*/  MUFU.EX2 R140, R140 ;  /* 0x0000008c008c7308 */ /* 0x000e620000000800 */
[-C--:B------:R-:W-:Y:S01]  /*17290*/  FFMA.FTZ R135, R4, R139.reuse, -R137 ;  /* 0x0000008b04877223 */ /* 0x080fe20000010889 */
[----:B------:R-:W-:Y:S01]  /*172a0*/  FADD.FTZ R4, R2, -R5 ;  /* 0x8000000502047221 */ /* 0x000fe20000010000 */
[-CC-:B------:R-:W-:Y:S01]  /*172b0*/  FFMA.FTZ R129, R131, R139.reuse, -R134.reuse ;  /* 0x0000008b83817223 */ /* 0x180fe20000010886 */
[-CC-:B------:R-:W-:Y:S01]  /*172c0*/  FFMA.FTZ R132, R9, R139.reuse, -R134.reuse ;  /* 0x0000008b09847223 */ /* 0x180fe20000010886 */
[-CC-:B------:R-:W-:Y:S01]  /*172d0*/  FFMA.FTZ R130, R67, R139.reuse, -R134.reuse ;  /* 0x0000008b43827223 */ /* 0x180fe20000010886 */
[-CC-:B------:R-:W-:Y:S01]  /*172e0*/  FFMA.FTZ R128, R7, R139.reuse, -R134.reuse ;  /* 0x0000008b07807223 */ /* 0x180fe20000010886 */
[-CC-:B------:R-:W-:Y:S01]  /*172f0*/  FFMA.FTZ R133, R216, R139.reuse, -R137.reuse ;  /* 0x0000008bd8857223 */ /* 0x180fe20000010889 */
[-CC-:B------:R-:W-:Y:S01]  /*17300*/  FFMA.FTZ R131, R220, R139.reuse, -R137.reuse ;  /* 0x0000008bdc837223 */ /* 0x180fe20000010889 */
[-CC-:B------:R-:W-:Y:S01]  /*17310*/  FFMA.FTZ R2, R222, R139.reuse, -R137.reuse ;  /* 0x0000008bde027223 */ /* 0x180fe20000010889 */
[----:B------:R-:W-:Y:S01]  /*17320*/  FMUL.FTZ R9, R139, R4 ;  /* 0x000000048b097220 */ /* 0x000fe20000410000 */
[----:B------:R-:W-:Y:S01]  /*17330*/  MUFU.EX2 R132, R132 ;  /* 0x0000008400847308 */ /* 0x000fe20000000800 */
[-CC-:B------:R-:W-:Y:S01]  /*17340*/  FFMA.FTZ R48, R33, R139.reuse, -R134.reuse ;  /* 0x0000008b21307223 */ /* 0x180fe20000010886 */
[-CC-:B------:R-:W-:Y:S01]  /*17350*/  FFMA.FTZ R162, R162, R139.reuse, -R137.reuse ;  /* 0x0000008ba2a27223 */ /* 0x180fe20000010889 */
[-CC-:B------:R-:W-:Y:S01]  /*17360*/  FFMA.FTZ R157, R157, R139.reuse, -R134.reuse ;  /* 0x0000008b9d9d7223 */ /* 0x180fe20000010886 */
[-CC-:B------:R-:W-:Y:S01]  /*17370*/  FFMA.FTZ R155, R155, R139.reuse, -R134.reuse ;  /* 0x0000008b9b9b7223 */ /* 0x180fe20000010886 */
[-C--:B-1----:R-:W-:Y:S01]  /*17380*/  FMUL.FTZ R8, R112, R140.reuse ;  /* 0x0000008c70087220 */ /* 0x082fe20000410000 */
[-C--:B------:R-:W-:Y:S01]  /*17390*/  FMUL.FTZ R108, R108, R140.reuse ;  /* 0x0000008c6c6c7220 */ /* 0x080fe20000410000 */
[-C--:B------:R-:W-:Y:S01]  /*173a0*/  FMUL.FTZ R109, R109, R140.reuse ;  /* 0x0000008c6d6d7220 */ /* 0x080fe20000410000 */
[----:B------:R-:W1:Y:S01]  /*173b0*/  MUFU.EX2 R130, R130 ;  /* 0x0000008200827308 */ /* 0x000e620000000800 */
[-C--:B------:R-:W-:Y:S01]  /*173c0*/  FMUL.FTZ R32, R76, R140.reuse ;  /* 0x0000008c4c207220 */ /* 0x080fe20000410000 */
[-C--:B------:R-:W-:Y:S01]  /*173d0*/  FMUL.FTZ R33, R77, R140.reuse ;  /* 0x0000008c4d217220 */ /* 0x080fe20000410000 */
[-C--:B------:R-:W-:Y:S01]  /*173e0*/  FMUL.FTZ R80, R80, R140.reuse ;  /* 0x0000008c50507220 */ /* 0x080fe20000410000 */
[-C--:B------:R-:W-:Y:S01]  /*173f0*/  FMUL.FTZ R81, R81, R140.reuse ;  /* 0x0000008c51517220 */ /* 0x080fe20000410000 */
[-CC-:B------:R-:W-:Y:S01]  /*17400*/  FFMA.FTZ R77, R186, R139.reuse, -R137.reuse ;  /* 0x0000008bba4d7223 */ /* 0x180fe20000010889 */
        /* <DEDUP_REMOVED lines=10> */
[----:B------:R-:W2:Y:S01]  /*174b0*/  MUFU.EX2 R128, R128 ;  /* 0x0000008000807308 */ /* 0x000ea20000000800 */
[----:B-1----:R-:W-:Y:S01]  /*174c0*/  F2FP.BF16.F32.PACK_AB R5, R130, R132 ;  /* 0x000000848205723e */ /* 0x002fe200000010ff */
[-C--:B------:R-:W-:Y:S01]  /*174d0*/  FMUL.FTZ R89, R89, R140.reuse ;  /* 0x0000008c59597220 */ /* 0x080fe20000410000 */
[-C--:B------:R-:W-:Y:S01]  /*174e0*/  FMUL.FTZ R104, R104, R140.reuse ;  /* 0x0000008c68687220 */ /* 0x080fe20000410000 */
[-C--:B------:R-:W-:Y:S01]  /*174f0*/  FMUL.FTZ R105, R105, R140.reuse ;  /* 0x0000008c69697220 */ /* 0x080fe20000410000 */
[-C--:B------:R-:W-:Y:S01]  /*17500*/  FMUL.FTZ R60, R100, R140.reuse ;  /* 0x0000008c643c7220 */ /* 0x080fe20000410000 */
[-C--:B------:R-:W-:Y:S01]  /*17510*/  FMUL.FTZ R96, R96, R140.reuse ;  /* 0x0000008c60607220 */ /* 0x080fe20000410000 */
[----:B------:R-:W-:Y:S01]  /*17520*/  FMUL.FTZ R97, R97, R140 ;  /* 0x0000008c61617220 */ /* 0x000fe20000410000 */
        /* <DEDUP_REMOVED lines=8> */
[----:B------:R-:W1:Y:S01]  /*175b0*/  MUFU.EX2 R133, R133 ;  /* 0x0000008500857308 */ /* 0x000e620000000800 */
[----:B--2---:R-:W-:Y:S01]  /*175c0*/  F2FP.BF16.F32.PACK_AB R7, R128, R129 ;  /* 0x000000818007723e */ /* 0x004fe200000010ff */
        /* <DEDUP_REMOVED lines=8> */
[-C--:B------:R-:W-:Y:S01]  /*17650*/  FFMA.FTZ R124, R124, R139.reuse, -R137 ;  /* 0x0000008b7c7c7223 */ /* 0x080fe20000010889 */
[-CC-:B------:R-:W-:Y:S01]  /*17660*/  FFMA.FTZ R121, R121, R139.reuse, -R134.reuse ;  /* 0x0000008b79797223 */ /* 0x180fe20000010886 */
[-CC-:B------:R-:W-:Y:S01]  /*17670*/  FFMA.FTZ R120, R120, R139.reuse, -R134.reuse ;  /* 0x0000008b78787223 */ /* 0x180fe20000010886 */
[----:B------:R-:W-:-:S03]  /*17680*/  FFMA.FTZ R125, R125, R139, -R134 ;  /* 0x0000008b7d7d7223 */ /* 0x000fc60000010886 */
[----:B------:R-:W2:Y:S01]  /*17690*/  MUFU.EX2 R2, R2 ;  /* 0x0000000200027308 */ /* 0x000ea20000000800 */
[----:B-1----:R-:W-:-:S07]  /*176a0*/  F2FP.BF16.F32.PACK_AB R4, R133, R135 ;  /* 0x000000878504723e */ /* 0x002fce00000010ff */
[----:B------:R-:W1:Y:S08]  /*176b0*/  MUFU.EX2 R3, R9 ;  /* 0x0000000900037308 */ /* 0x000e700000000800 */
[----:B------:R3:W-:Y:S01]  /*176c0*/  MUFU.EX2 R76, R48 ;  /* 0x00000030004c7308 */ /* 0x0007e20000000800 */
        /* <DEDUP_REMOVED lines=12> */
[-CC-:B------:R-:W-:Y:S01]  /*17790*/  FFMA.FTZ R78, R64, R139.reuse, -R137.reuse ;  /* 0x0000008b404e7223 */ /* 0x180fe20000010889 */
[--C-:B------:R-:W-:Y:S01]  /*177a0*/  FFMA.FTZ R79, R56, R139, -R137.reuse ;  /* 0x0000008b384f7223 */ /* 0x100fe20000010889 */
        /* <DEDUP_REMOVED lines=8> */
[----:B------:R-:W-:Y:S01]  /*17830*/  FMUL.FTZ R75, R75, R3 ;  /* 0x000000034b4b7220 */ /* 0x000fe20000410000 */
[C---:B------:R-:W-:Y:S01]  /*17840*/  HMMA.16816.F32.BF16 R32, R4.reuse, R28, R32 ;  /* 0x0000001c0420723c */ /* 0x040fe20000041820 */
[-CC-:B------:R-:W-:Y:S01]  /*17850*/  FFMA.FTZ R111, R49, R139.reuse, -R134.reuse ;  /* 0x0000008b316f7223 */ /* 0x180fe20000010886 */
[-CC-:B------:R-:W-:Y:S01]  /*17860*/  FFMA.FTZ R108, R61, R139.reuse, -R134.reuse ;  /* 0x0000008b3d6c7223 */ /* 0x180fe20000010886 */
[----:B---3--:R-:W1:Y:S01]  /*17870*/  LDSM.16.MT88.4 R48, [R190+0x9400] ;  /* 0x00940000be30783b */ /* 0x008e620000004200 */
[--C-:B------:R-:W-:Y:S01]  /*17880*/  FFMA.FTZ R109, R63, R139, -R134.reuse ;  /* 0x0000008b3f6d7223 */ /* 0x100fe20000010886 */
[-C--:B------:R-:W-:Y:S01]  /*17890*/  FMUL.FTZ R90, R90, R3.reuse ;  /* 0x000000035a5a7220 */ /* 0x080fe20000410000 */
[C---:B------:R-:W-:Y:S01]  /*178a0*/  HMMA.16816.F32.BF16 R28, R4.reuse, R30, R80 ;  /* 0x0000001e041c723c */ /* 0x040fe20000041850 */
[-C--:B------:R-:W-:Y:S01]  /*178b0*/  FMUL.FTZ R91, R91, R3.reuse ;  /* 0x000000035b5b7220 */ /* 0x080fe20000410000 */
[-C--:B------:R-:W-:Y:S01]  /*178c0*/  FMUL.FTZ R106, R106, R3.reuse ;  /* 0x000000036a6a7220 */ /* 0x080fe20000410000 */
[-C--:B------:R-:W-:Y:S01]  /*178d0*/  FMUL.FTZ R107, R107, R3.reuse ;  /* 0x000000036b6b7220 */ /* 0x080fe20000410000 */
[-C--:B------:R-:W-:Y:S01]  /*178e0*/  FMUL.FTZ R62, R102, R3.reuse ;  /* 0x00000003663e7220 */ /* 0x080fe20000410000 */
[----:B------:R-:W-:Y:S01]  /*178f0*/  FMUL.FTZ R63, R103, R3 ;  /* 0x00000003673f7220 */ /* 0x000fe20000410000 */
[----:B------:R-:W-:Y:S01]  /*17900*/  FMUL.FTZ R61, R101, R140 ;  /* 0x0000008c653d7220 */ /* 0x000fe20000410000 */
[--C-:B------:R-:W-:Y:S01]  /*17910*/  FFMA.FTZ R80, R66, R139, -R137.reuse ;  /* 0x0000008b42507223 */ /* 0x100fe20000010889 */
[-C--:B------:R-:W-:Y:S01]  /*17920*/  FMUL.FTZ R98, R98, R3.reuse ;  /* 0x0000000362627220 */ /* 0x080fe20000410000 */
[----:B------:R-:W-:Y:S01]  /*17930*/  FMUL.FTZ R99, R99, R3 ;  /* 0x0000000363637220 */ /* 0x000fe20000410000 */
[----:B------:R-:W-:Y:S01]  /*17940*/  MUFU.EX2 R108, R108 ;  /* 0x0000006c006c7308 */ /* 0x000fe20000000800 */
[C---:B------:R-:W-:Y:S01]  /*17950*/  HMMA.16816.F32.BF16 R12, R4.reuse, R20, R12 ;  /* 0x00000014040c723c */ /* 0x040fe2000004180c */
[----:B------:R-:W2:Y:S01]  /*17960*/  LDSM.16.MT88.4 R56, [R188+0x9400] ;  /* 0x00940000bc38783b */ /* 0x000ea20000004200 */
[-CC-:B------:R-:W-:Y:S01]  /*17970*/  FFMA.FTZ R82, R173, R139.reuse, -R134.reuse ;  /* 0x0000008bad527223 */ /* 0x180fe20000010886 */
[-CC-:B------:R-:W-:Y:S01]  /*17980*/  FFMA.FTZ R81, R151, R139.reuse, -R134.reuse ;  /* 0x0000008b97517223 */ /* 0x180fe20000010886 */
[-CC-:B------:R-:W-:Y:S01]  /*17990*/  FFMA.FTZ R83, R183, R139.reuse, -R134.reuse ;  /* 0x0000008bb7537223 */ /* 0x180fe20000010886 */
[----:B------:R-:W-:Y:S01]  /*179a0*/  LDSM.16.MT88.4 R64, [R190+0xb400] ;  /* 0x00b40000be40783b */ /* 0x000fe20000004200 */
[C---:B------:R-:W-:Y:S01]  /*179b0*/  HMMA.16816.F32.BF16 R44, R4.reuse, R40, R44 ;  /* 0x00000028042c723c */ /* 0x040fe2000004182c */
[----:B------:R-:W3:Y:S01]  /*179c0*/  MUFU.EX2 R111, R111 ;  /* 0x0000006f006f7308 */ /* 0x000ee20000000800 */
[-CC-:B------:R-:W-:Y:S01]  /*179d0*/  FFMA.FTZ R86, R184, R139.reuse, -R137.reuse ;  /* 0x0000008bb8567223 */ /* 0x180fe20000010889 */
[-CC-:B------:R-:W-:Y:S01]  /*179e0*/  FFMA.FTZ R87, R182, R139.reuse, -R137.reuse ;  /* 0x0000008bb6577223 */ /* 0x180fe20000010889 */
[-CC-:B------:R-:W-:Y:S01]  /*179f0*/  FFMA.FTZ R94, R180, R139.reuse, -R137.reuse ;  /* 0x0000008bb45e7223 */ /* 0x180fe20000010889 */
[-CC-:B------:R-:W-:Y:S01]  /*17a00*/  FFMA.FTZ R95, R170, R139.reuse, -R137.reuse ;  /* 0x0000008baa5f7223 */ /* 0x180fe20000010889 */
[C---:B------:R-:W-:Y:S01]  /*17a10*/  HMMA.16816.F32.BF16 R52, R4.reuse, R24, R52 ;  /* 0x000000180434723c */ /* 0x040fe20000041834 */
[-CC-:B------:R-:W-:Y:S01]  /*17a20*/  FFMA.FTZ R103, R163, R139.reuse, -R134.reuse ;  /* 0x0000008ba3677223 */ /* 0x180fe20000010886 */
[-CC-:B------:R-:W-:Y:S01]  /*17a30*/  FFMA.FTZ R151, R164, R139.reuse, -R137.reuse ;  /* 0x0000008ba4977223 */ /* 0x180fe20000010889 */
[----:B------:R-:W4:Y:S01]  /*17a40*/  MUFU.EX2 R109, R109 ;  /* 0x0000006d006d7308 */ /* 0x000f220000000800 */
[-CC-:B------:R-:W-:Y:S01]  /*17a50*/  FFMA.FTZ R101, R167, R139.reuse, -R134.reuse ;  /* 0x0000008ba7657223 */ /* 0x180fe20000010886 */
[-CC-:B------:R-:W-:Y:S01]  /*17a60*/  FFMA.FTZ R102, R165, R139.reuse, -R134.reuse ;  /* 0x0000008ba5667223 */ /* 0x180fe20000010886 */
[C---:B------:R-:W-:Y:S01]  /*17a70*/  HMMA.16816.F32.BF16 R20, R4.reuse, R22, R72 ;  /* 0x000000160414723c */ /* 0x040fe20000041848 */
[----:B------:R-:W-:Y:S01]  /*17a80*/  LDSM.16.MT88.4 R72, [R190+0xd400] ;  /* 0x00d40000be48783b */ /* 0x000fe20000004200 */
[-CC-:B------:R-:W-:Y:S01]  /*17a90*/  FFMA.FTZ R163, R166, R139.reuse, -R137.reuse ;  /* 0x0000008ba6a37223 */ /* 0x180fe20000010889 */
[-CC-:B------:R-:W-:Y:S01]  /*17aa0*/  FFMA.FTZ R164, R161, R139.reuse, -R134.reuse ;  /* 0x0000008ba1a47223 */ /* 0x180fe20000010886 */
[-CC-:B------:R-:W-:Y:S01]  /*17ab0*/  FFMA.FTZ R166, R159, R139.reuse, -R134.reuse ;  /* 0x0000008b9fa67223 */ /* 0x180fe20000010886 */
[----:B------:R-:W5:Y:S01]  /*17ac0*/  MUFU.EX2 R80, R80 ;  /* 0x0000005000507308 */ /* 0x000f620000000800 */
[C---:B------:R-:W-:Y:S01]  /*17ad0*/  HMMA.16816.F32.BF16 R40, R4.reuse, R42, R88 ;  /* 0x0000002a0428723c */ /* 0x040fe20000041858 */
[----:B---3--:R-:W-:Y:S01]  /*17ae0*/  F2FP.BF16.F32.PACK_AB R69, R111, R108 ;  /* 0x0000006c6f45723e */ /* 0x008fe200000010ff */
[-CC-:B------:R-:W-:Y:S01]  /*17af0*/  FFMA.FTZ R161, R154, R139.reuse, -R137.reuse ;  /* 0x0000008b9aa17223 */ /* 0x180fe20000010889 */
[-CC-:B------:R-:W-:Y:S01]  /*17b00*/  FFMA.FTZ R159, R160, R139.reuse, -R137.reuse ;  /* 0x0000008ba09f7223 */ /* 0x180fe20000010889 */
[-CC-:B------:R-:W-:Y:S01]  /*17b10*/  FFMA.FTZ R154, R153, R139.reuse, -R134.reuse ;  /* 0x0000008b999a7223 */ /* 0x180fe20000010886 */
[--C-:B------:R-:W-:Y:S01]  /*17b20*/  FFMA.FTZ R160, R145, R139, -R134.reuse ;  /* 0x0000008b91a07223 */ /* 0x100fe20000010886 */
[C---:B------:R-:W-:Y:S01]  /*17b30*/  HMMA.16816.F32.BF16 R24, R4.reuse, R26, R104 ;  /* 0x0000001a0418723c */ /* 0x040fe20000041868 */
[----:B------:R-:W-:Y:S01]  /*17b40*/  MUFU.EX2 R78, R78 ;  /* 0x0000004e004e7308 */ /* 0x000fe20000000800 */
[----:B----4-:R-:W-:Y:S01]  /*17b50*/  F2FP.BF16.F32.PACK_AB R71, R76, R109 ;  /* 0x0000006d4c47723e */ /* 0x010fe200000010ff */
[-CC-:B------:R-:W-:Y:S01]  /*17b60*/  FFMA.FTZ R88, R181, R139.reuse, -R134.reuse ;  /* 0x0000008bb5587223 */ /* 0x180fe20000010886 */
[-CC-:B------:R-:W-:Y:S01]  /*17b70*/  FFMA.FTZ R89, R179, R139.reuse, -R134.reuse ;  /* 0x0000008bb3597223 */ /* 0x180fe20000010886 */
[-CC-:B------:R-:W-:Y:S01]  /*17b80*/  FFMA.FTZ R90, R177, R139.reuse, -R134.reuse ;  /* 0x0000008bb15a7223 */ /* 0x180fe20000010886 */
[C---:B------:R-:W-:Y:S01]  /*17b90*/  HMMA.16816.F32.BF16 R60, R4.reuse, R36, R60 ;  /* 0x00000024043c723c */ /* 0x040fe2000004183c */
[-CC-:B------:R-:W-:Y:S01]  /*17ba0*/  FFMA.FTZ R91, R171, R139.reuse, -R134.reuse ;  /* 0x0000008bab5b7223 */ /* 0x180fe20000010886 */
[--C-:B------:R-:W-:Y:S01]  /*17bb0*/  FFMA.FTZ R153, R142, R139, -R137.reuse ;  /* 0x0000008b8e997223 */ /* 0x100fe20000010889 */
[----:B------:R-:W3:Y:S01]  /*17bc0*/  MUFU.EX2 R79, R79 ;  /* 0x0000004f004f7308 */ /* 0x000ee20000000800 */
[----:B-----5:R-:W-:Y:S01]  /*17bd0*/  F2FP.BF16.F32.PACK_AB R68, R80, R77 ;  /* 0x0000004d5044723e */ /* 0x020fe200000010ff */
[-CC-:B------:R-:W-:Y:S01]  /*17be0*/  FFMA.FTZ R145, R152, R139.reuse, -R137.reuse ;  /* 0x0000008b98917223 */ /* 0x180fe20000010889 */
[----:B------:R-:W-:Y:S01]  /*17bf0*/  HMMA.16816.F32.BF16 R4, R4, R38, R96 ;  /* 0x000000260404723c */ /* 0x000fe20000041860 */
[----:B------:R-:W4:Y:S01]  /*17c00*/  LDSM.16.MT88.4 R36, [R188+0xb400] ;  /* 0x00b40000bc24783b */ /* 0x000f220000004200 */
[----:B------:R-:W-:Y:S01]  /*17c10*/  FFMA.FTZ R142, R141, R139, -R134 ;  /* 0x0000008b8d8e7223 */ /* 0x000fe20000010886 */
[----:B------:R-:W-:Y:S01]  /*17c20*/  FFMA.FTZ R215, R215, R3, R132 ;  /* 0x00000003d7d77223 */ /* 0x000fe20000010084 */
[-C--:B------:R-:W-:Y:S01]  /*17c30*/  FFMA.FTZ R137, R126, R139.reuse, -R137 ;  /* 0x0000008b7e897223 */ /* 0x080fe20000010889 */
[----:B------:R-:W-:Y:S01]  /*17c40*/  MUFU.EX2 R82, R82 ;  /* 0x0000005200527308 */ /* 0x000fe20000000800 */
[----:B------:R-:W-:Y:S01]  /*17c50*/  FFMA.FTZ R126, R127, R139, -R134 ;  /* 0x0000008b7f7e7223 */ /* 0x000fe20000010886 */
[----:B------:R-:W-:Y:S01]  /*17c60*/  FADD.FTZ R130, R130, R215 ;  /* 0x000000d782827221 */ /* 0x000fe20000010000 */
[----:B------:R-:W-:Y:S05]  /*17c70*/  LDSM.16.MT88.4 R104, [R190+0xec00] ;  /* 0x00ec0000be68783b */ /* 0x000fea0000004200 */
[----:B------:R-:W-:Y:S01]  /*17c80*/  MUFU.EX2 R81, R81 ;  /* 0x0000005100517308 */ /* 0x000fe20000000800 */
[----:B---3--:R-:W-:-:S07]  /*17c90*/  F2FP.BF16.F32.PACK_AB R70, R79, R78 ;  /* 0x0000004e4f46723e */ /* 0x008fce00000010ff */
[C---:B-1----:R-:W-:Y:S01]  /*17ca0*/  HMMA.16816.F32.BF16 R8, R68.reuse, R48, R8 ;  /* 0x000000304408723c */ /* 0x042fe20000041808 */
[----:B------:R-:W-:Y:S05]  /*17cb0*/  MUFU.EX2 R83, R83 ;  /* 0x0000005300537308 */ /* 0x000fea0000000800 */
[C---:B------:R-:W-:Y:S01]  /*17cc0*/  HMMA.16816.F32.BF16 R16, R68.reuse, R50, R16 ;  /* 0x000000324410723c */ /* 0x040fe20000041810 */
[----:B------:R-:W1:Y:S02]  /*17cd0*/  LDSM.16.MT88.4 R48, [R188+0xd400] ;  /* 0x00d40000bc30783b */ /* 0x000e640000004200 */
[----:B------:R-:W-:Y:S03]  /*17ce0*/  MUFU.EX2 R84, R84 ;  /* 0x0000005400547308 */ /* 0x000fe60000000800 */
[C---:B--2---:R-:W-:Y:S05]  /*17cf0*/  HMMA.16816.F32.BF16 R12, R68.reuse, R56, R12 ;  /* 0x00000038440c723c */ /* 0x044fea000004180c */
[----:B------:R-:W2:Y:S01]  /*17d00*/  MUFU.EX2 R85, R85 ;  /* 0x0000005500557308 */ /* 0x000ea20000000800 */
[C---:B------:R-:W-:Y:S01]  /*17d10*/  HMMA.16816.F32.BF16 R20, R68.reuse, R58, R20 ;  /* 0x0000003a4414723c */ /* 0x040fe20000041814 */
[----:B------:R-:W-:Y:S05]  /*17d20*/  LDSM.16.MT88.4 R56, [R190+0x9800] ;  /* 0x00980000be38783b */ /* 0x000fea0000004200 */
[C---:B----4-:R-:W-:Y:S01]  /*17d30*/  HMMA.16816.F32.BF16 R44, R68.reuse, R36, R44 ;  /* 0x00000024442c723c */ /* 0x050fe2000004182c */
[----:B------:R-:W-:Y:S05]  /*17d40*/  MUFU.EX2 R86, R86 ;  /* 0x0000005600567308 */ /* 0x000fea0000000800 */
[C---:B------:R-:W-:Y:S01]  /*17d50*/  HMMA.16816.F32.BF16 R40, R68.reuse, R38, R40 ;  /* 0x000000264428723c */ /* 0x040fe20000041828 */
[----:B------:R-:W3:Y:S02]  /*17d60*/  LDSM.16.MT88.4 R36, [R190+0xb800] ;  /* 0x00b80000be24783b */ /* 0x000ee40000004200 */
[----:B------:R-:W4:Y:S03]  /*17d70*/  MUFU.EX2 R87, R87 ;  /* 0x0000005700577308 */ /* 0x000f260000000800 */
        /* <DEDUP_REMOVED lines=12> */
[----:B--2---:R-:W-:Y:S01]  /*17e40*/  F2FP.BF16.F32.PACK_AB R72, R85, R84 ;  /* 0x000000545548723e */ /* 0x004fe200000010ff */
[----:B------:R-:W2:Y:S01]  /*17e50*/  LDSM.16.MT88.4 R68, [R188+0xd800] ;  /* 0x00d80000bc44783b */ /* 0x000ea20000004200 */
[----:B------:R-:W-:-:S04]  /*17e60*/  F2FP.BF16.F32.PACK_AB R73, R81, R82 ;  /* 0x000000525149723e */ /* 0x000fc800000010ff */
[----:B----4-:R-:W-:Y:S01]  /*17e70*/  F2FP.BF16.F32.PACK_AB R74, R87, R86 ;  /* 0x00000056574a723e */ /* 0x010fe200000010ff */
[----:B------:R-:W-:Y:S01]  /*17e80*/  MUFU.EX2 R92, R92 ;  /* 0x0000005c005c7308 */ /* 0x000fe20000000800 */
[----:B-----5:R-:W-:-:S07]  /*17e90*/  F2FP.BF16.F32.PACK_AB R75, R88, R83 ;  /* 0x00000053584b723e */ /* 0x020fce00000010ff */
[C---:B---3--:R-:W-:Y:S01]  /*17ea0*/  HMMA.16816.F32.BF16 R32, R72.reuse, R36, R32 ;  /* 0x000000244820723c */ /* 0x048fe20000041820 */
[----:B------:R-:W3:Y:S05]  /*17eb0*/  MUFU.EX2 R93, R93 ;  /* 0x0000005d005d7308 */ /* 0x000eea0000000800 */
[C---:B------:R-:W-:Y:S01]  /*17ec0*/  HMMA.16816.F32.BF16 R28, R72.reuse, R38, R28 ;  /* 0x00000026481c723c */ /* 0x040fe2000004181c */
[----:B------:R-:W4:Y:S02]  /*17ed0*/  LDSM.16.MT88.4 R36, [R190+0x9c00] ;  /* 0x009c0000be24783b */ /* 0x000f240000004200 */
[----:B------:R-:W-:Y:S03]  /*17ee0*/  MUFU.EX2 R94, R94 ;  /* 0x0000005e005e7308 */ /* 0x000fe60000000800 */
[C---:B------:R-:W-:Y:S05]  /*17ef0*/  HMMA.16816.F32.BF16 R8, R72.reuse, R56, R8 ;  /* 0x000000384808723c */ /* 0x040fea0000041808 */
[----:B------:R-:W5:Y:S01]  /*17f00*/  MUFU.EX2 R95, R95 ;  /* 0x0000005f005f7308 */ /* 0x000f620000000800 */
[C---:B------:R-:W-:Y:S01]  /*17f10*/  HMMA.16816.F32.BF16 R16, R72.reuse, R58, R16 ;  /* 0x0000003a4810723c */ /* 0x040fe20000041810 */
[----:B------:R-:W4:Y:S05]  /*17f20*/  LDSM.16.MT88.4 R56, [R190+0xd800] ;  /* 0x00d80000be38783b */ /* 0x000f2a0000004200 */
[C---:B-1----:R-:W-:Y:S01]  /*17f30*/  HMMA.16816.F32.BF16 R44, R72.reuse, R48, R44 ;  /* 0x00000030482c723c */ /* 0x042fe2000004182c */
[----:B------:R-:W1:Y:S05]  /*17f40*/  MUFU.EX2 R100, R100 ;  /* 0x0000006400647308 */ /* 0x000e6a0000000800 */
[C---:B------:R-:W-:Y:S01]  /*17f50*/  HMMA.16816.F32.BF16 R40, R72.reuse, R50, R40 ;  /* 0x000000324828723c */ /* 0x040fe20000041828 */
[----:B------:R-:W4:Y:S02]  /*17f60*/  LDSM.16.MT88.4 R48, [R188+0x9c00] ;  /* 0x009c0000bc30783b */ /* 0x000f240000004200 */
[----:B------:R-:W-:Y:S03]  /*17f70*/  MUFU.EX2 R101, R101 ;  /* 0x0000006500657308 */ /* 0x000fe60000000800 */
[C---:B--2---:R-:W-:Y:S05]  /*17f80*/  HMMA.16816.F32.BF16 R60, R72.reuse, R68, R60 ;  /* 0x00000044483c723c */ /* 0x044fea000004183c */
[----:B------:R-:W-:Y:S01]  /*17f90*/  MUFU.EX2 R102, R102 ;  /* 0x0000006600667308 */ /* 0x000fe20000000800 */
[----:B------:R-:W-:Y:S01]  /*17fa0*/  HMMA.16816.F32.BF16 R4, R72, R70, R4 ;  /* 0x000000464804723c */ /* 0x000fe20000041804 */
[----:B---3--:R-:W-:-:S02]  /*17fb0*/  F2FP.BF16.F32.PACK_AB R68, R93, R92 ;  /* 0x0000005c5d44723e */ /* 0x008fc400000010ff */
[----:B------:R-:W-:-:S03]  /*17fc0*/  F2FP.BF16.F32.PACK_AB R69, R90, R89 ;  /* 0x000000595a45723e */ /* 0x000fc600000010ff */
[----:B------:R-:W-:Y:S01]  /*17fd0*/  HMMA.16816.F32.BF16 R12, R72, R64, R12 ;  /* 0x00000040480c723c */ /* 0x000fe2000004180c */
[----:B-----5:R-:W-:Y:S01]  /*17fe0*/  F2FP.BF16.F32.PACK_AB R70, R95, R94 ;  /* 0x0000005e5f46723e */ /* 0x020fe200000010ff */
[----:B------:R-:W-:Y:S01]  /*17ff0*/  MUFU.EX2 R103, R103 ;  /* 0x0000006700677308 */ /* 0x000fe20000000800 */
[----:B-1----:R-:W-:-:S03]  /*18000*/  F2FP.BF16.F32.PACK_AB R71, R100, R91 ;  /* 0x0000005b6447723e */ /* 0x002fc600000010ff */
        /* <DEDUP_REMOVED lines=28> */
[----:B------:R-:W-:Y:S01]  /*181d0*/  HMMA.16816.F32.BF16 R24, R68, R74, R24 ;  /* 0x0000004a4418723c */ /* 0x000fe20000041818 */
[----:B---3--:R-:W-:-:S02]  /*181e0*/  F2FP.BF16.F32.PACK_AB R72, R151, R150 ;  /* 0x000000969748723e */ /* 0x008fc400000010ff */
[----:B------:R-:W-:-:S03]  /*181f0*/  F2FP.BF16.F32.PACK_AB R73, R102, R101 ;  /* 0x000000656649723e */ /* 0x000fc600000010ff */
[----:B-----5:R-:W-:Y:S01]  /*18200*/  HMMA.16816.F32.BF16 R32, R68, R56, R32 ;  /* 0x000000384420723c */ /* 0x020fe20000041820 */
[----:B------:R-:W-:Y:S01]  /*18210*/  F2FP.BF16.F32.PACK_AB R74, R162, R163 ;  /* 0x000000a3a24a723e */ /* 0x000fe200000010ff */
[----:B------:R-:W2:Y:S01]  /*18220*/  MUFU.EX2 R156, R156 ;  /* 0x0000009c009c7308 */ /* 0x000ea20000000800 */
[----:B------:R-:W-:-:S03]  /*18230*/  F2FP.BF16.F32.PACK_AB R75, R164, R103 ;  /* 0x00000067a44b723e */ /* 0x000fc600000010ff */
[----:B------:R-:W-:Y:S01]  /*18240*/  HMMA.16816.F32.BF16 R28, R68, R58, R28 ;  /* 0x0000003a441c723c */ /* 0x000fe2000004181c */
[----:B------:R-:W3:Y:S03]  /*18250*/  LDSM.16.MT88.4 R56, [R188+0xa000] ;  /* 0x00a00000bc38783b */ /* 0x000ee60000004200 */
[----:B------:R-:W-:Y:S01]  /*18260*/  MUFU.EX2 R158, R158 ;  /* 0x0000009e009e7308 */ /* 0x000fe20000000800 */
[----:B------:R-:W-:Y:S01]  /*18270*/  LDSM.16.MT88.4 R68, [R188+0xe000] ;  /* 0x00e00000bc44783b */ /* 0x000fe20000004200 */
[C---:B------:R-:W-:Y:S06]  /*18280*/  HMMA.16816.F32.BF16 R8, R72.reuse, R48, R8 ;  /* 0x000000304808723c */ /* 0x040fec0000041808 */
[C---:B------:R-:W-:Y:S01]  /*18290*/  HMMA.16816.F32.BF16 R16, R72.reuse, R50, R16 ;  /* 0x000000324810723c */ /* 0x040fe20000041810 */
[----:B------:R-:W4:Y:S01]  /*182a0*/  LDSM.16.MT88.4 R48, [R190+0xe000] ;  /* 0x00e00000be30783b */ /* 0x000f220000004200 */
[----:B------:R-:W5:Y:S04]  /*182b0*/  MUFU.EX2 R161, R161 ;  /* 0x000000a100a17308 */ /* 0x000f680000000800 */
[C---:B-1----:R-:W-:Y:S04]  /*182c0*/  HMMA.16816.F32.BF16 R44, R72.reuse, R36, R44 ;  /* 0x00000024482c723c */ /* 0x042fe8000004182c */
[----:B------:R-:W1:Y:S02]  /*182d0*/  MUFU.EX2 R154, R154 ;  /* 0x0000009a009a7308 */ /* 0x000e640000000800 */
        /* <DEDUP_REMOVED lines=10> */
[----:B------:R-:W3:Y:S05]  /*18380*/  LDSM.16.MT88.4 R56, [R190+0xa400] ;  /* 0x00a40000be38783b */ /* 0x000eea0000004200 */
[C---:B----4-:R-:W-:Y:S01]  /*18390*/  HMMA.16816.F32.BF16 R52, R72.reuse, R48, R52 ;  /* 0x000000304834723c */ /* 0x050fe20000041834 */
[----:B------:R-:W-:Y:S05]  /*183a0*/  MUFU.EX2 R145, R145 ;  /* 0x0000009100917308 */ /* 0x000fea0000000800 */
[C---:B------:R-:W-:Y:S01]  /*183b0*/  HMMA.16816.F32.BF16 R24, R72.reuse, R50, R24 ;  /* 0x000000324818723c */ /* 0x040fe20000041818 */
[----:B------:R-:W4:Y:S02]  /*183c0*/  LDSM.16.MT88.4 R48, [R190+0xc400] ;  /* 0x00c40000be30783b */ /* 0x000f240000004200 */
[----:B------:R-:W-:Y:S03]  /*183d0*/  MUFU.EX2 R146, R146 ;  /* 0x0000009200927308 */ /* 0x000fe60000000800 */
[C---:B------:R-:W-:Y:S05]  /*183e0*/  HMMA.16816.F32.BF16 R60, R72.reuse, R68, R60 ;  /* 0x00000044483c723c */ /* 0x040fea000004183c */
[----:B------:R-:W-:Y:S01]  /*183f0*/  MUFU.EX2 R144, R144 ;  /* 0x0000009000907308 */ /* 0x000fe20000000800 */
[----:B------:R-:W-:Y:S01]  /*18400*/  HMMA.16816.F32.BF16 R4, R72, R70, R4 ;  /* 0x000000464804723c */ /* 0x000fe20000041804 */
[----:B--2---:R-:W-:Y:S01]  /*18410*/  F2FP.BF16.F32.PACK_AB R68, R156, R159 ;  /* 0x0000009f9c44723e */ /* 0x004fe200000010ff */
[----:B------:R-:W2:Y:S01]  /*18420*/  LDSM.16.MT88.4 R72, [R190+0xe400] ;  /* 0x00e40000be48783b */ /* 0x000ea20000004200 */
[----:B------:R-:W-:-:S04]  /*18430*/  F2FP.BF16.F32.PACK_AB R69, R166, R157 ;  /* 0x0000009da645723e */ /* 0x000fc800000010ff */
[----:B-----5:R-:W-:Y:S01]  /*18440*/  F2FP.BF16.F32.PACK_AB R70, R161, R158 ;  /* 0x0000009ea146723e */ /* 0x020fe200000010ff */
[----:B------:R-:W-:Y:S01]  /*18450*/  MUFU.EX2 R153, R153 ;  /* 0x0000009900997308 */ /* 0x000fe20000000800 */
[----:B-1----:R-:W-:-:S07]  /*18460*/  F2FP.BF16.F32.PACK_AB R71, R154, R155 ;  /* 0x0000009b9a47723e */ /* 0x002fce00000010ff */
[C---:B------:R-:W-:Y:S01]  /*18470*/  HMMA.16816.F32.BF16 R12, R68.reuse, R36, R12 ;  /* 0x00000024440c723c */ /* 0x040fe2000004180c */
[----:B------:R-:W-:Y:S05]  /*18480*/  MUFU.EX2 R142, R142 ;  /* 0x0000008e008e7308 */ /* 0x000fea0000000800 */
[C---:B------:R-:W-:Y:S01]  /*18490*/  HMMA.16816.F32.BF16 R20, R68.reuse, R38, R20 ;  /* 0x000000264414723c */ /* 0x040fe20000041814 */
[----:B------:R-:W-:Y:S02]  /*184a0*/  LDSM.16.MT88.4 R36, [R190+0xa800] ;  /* 0x00a80000be24783b */ /* 0x000fe40000004200 */
[----:B------:R-:W-:Y:S03]  /*184b0*/  MUFU.EX2 R121, R121 ;  /* 0x0000007900797308 */ /* 0x000fe60000000800 */
[C---:B---3--:R-:W-:Y:S05]  /*184c0*/  HMMA.16816.F32.BF16 R8, R68.reuse, R56, R8 ;  /* 0x000000384408723c */ /* 0x048fea0000041808 */
[----:B------:R-:W1:Y:S01]  /*184d0*/  MUFU.EX2 R120, R120 ;  /* 0x0000007800787308 */ /* 0x000e620000000800 */
[C---:B------:R-:W-:Y:S01]  /*184e0*/  HMMA.16816.F32.BF16 R16, R68.reuse, R58, R16 ;  /* 0x0000003a4410723c */ /* 0x040fe20000041810 */
[----:B------:R-:W3:Y:S05]  /*184f0*/  LDSM.16.MT88.4 R56, [R188+0xe400] ;  /* 0x00e40000bc38783b */ /* 0x000eea0000004200 */
[C---:B----4-:R-:W-:Y:S01]  /*18500*/  HMMA.16816.F32.BF16 R32, R68.reuse, R48, R32 ;  /* 0x000000304420723c */ /* 0x050fe20000041820 */
[----:B------:R-:W-:Y:S05]  /*18510*/  MUFU.EX2 R125, R125 ;  /* 0x0000007d007d7308 */ /* 0x000fea0000000800 */
[----:B------:R-:W-:Y:S01]  /*18520*/  HMMA.16816.F32.BF16 R28, R68, R50, R28 ;  /* 0x00000032441c723c */ /* 0x000fe2000004181c */
[----:B------:R-:W4:Y:S02]  /*18530*/  LDSM.16.MT88.4 R48, [R188+0xa800] ;  /* 0x00a80000bc30783b */ /* 0x000f240000004200 */
[----:B------:R-:W-:Y:S01]  /*18540*/  MUFU.EX2 R123, R123 ;  /* 0x0000007b007b7308 */ /* 0x000fe20000000800 */
[----:B-1----:R-:W-:-:S02]  /*18550*/  F2FP.BF16.F32.PACK_AB R97, R120, R121 ;  /* 0x000000797861723e */ /* 0x002fc400000010ff */
[C---:B------:R-:W-:Y:S05]  /*18560*/  HMMA.16816.F32.BF16 R44, R68.reuse, R64, R44 ;  /* 0x00000040442c723c */ /* 0x040fea000004182c */
[----:B------:R-:W1:Y:S01]  /*18570*/  MUFU.EX2 R122, R122 ;  /* 0x0000007a007a7308 */ /* 0x000e620000000800 */
[C---:B------:R-:W-:Y:S01]  /*18580*/  HMMA.16816.F32.BF16 R40, R68.reuse, R66, R40 ;  /* 0x000000424428723c */ /* 0x040fe20000041828 */
[----:B------:R-:W5:Y:S05]  /*18590*/  LDSM.16.MT88.4 R64, [R190+0xc800] ;  /* 0x00c80000be40783b */ /* 0x000f6a0000004200 */
[C---:B--2---:R-:W-:Y:S01]  /*185a0*/  HMMA.16816.F32.BF16 R52, R68.reuse, R72, R52 ;  /* 0x000000484434723c */ /* 0x044fe20000041834 */
[----:B------:R-:W-:Y:S05]  /*185b0*/  MUFU.EX2 R124, R124 ;  /* 0x0000007c007c7308 */ /* 0x000fea0000000800 */
[----:B------:R-:W-:Y:S01]  /*185c0*/  HMMA.16816.F32.BF16 R24, R68, R74, R24 ;  /* 0x0000004a4418723c */ /* 0x000fe20000041818 */
[----:B------:R-:W-:-:S02]  /*185d0*/  F2FP.BF16.F32.PACK_AB R72, R146, R145 ;  /* 0x000000919248723e */ /* 0x000fc400000010ff */
[----:B------:R-:W-:Y:S01]  /*185e0*/  F2FP.BF16.F32.PACK_AB R73, R160, R147 ;  /* 0x00000093a049723e */ /* 0x000fe200000010ff */
[----:B------:R-:W2:Y:S01]  /*185f0*/  MUFU.EX2 R3, R137 ;  /* 0x0000008900037308 */ /* 0x000ea20000000800 */
[----:B-1----:R-:W-:Y:S01]  /*18600*/  F2FP.BF16.F32.PACK_AB R96, R122, R123 ;  /* 0x0000007b7a60723e */ /* 0x002fe200000010ff */
[----:B---3--:R-:W-:Y:S01]  /*18610*/  HMMA.16816.F32.BF16 R60, R68, R56, R60 ;  /* 0x00000038443c723c */ /* 0x008fe2000004183c */
[----:B------:R-:W-:Y:S02]  /*18620*/  F2FP.BF16.F32.PACK_AB R74, R153, R144 ;  /* 0x00000090994a723e */ /* 0x000fe400000010ff */
[----:B------:R-:W-:-:S03]  /*18630*/  F2FP.BF16.F32.PACK_AB R75, R142, R143 ;  /* 0x0000008f8e4b723e */ /* 0x000fc600000010ff */
[----:B------:R-:W-:Y:S01]  /*18640*/  HMMA.16816.F32.BF16 R4, R68, R58, R4 ;  /* 0x0000003a4404723c */ /* 0x000fe20000041804 */
[----:B------:R-:W1:Y:S01]  /*18650*/  LDSM.16.MT88.4 R56, [R188+0xc800] ;  /* 0x00c80000bc38783b */ /* 0x000e620000004200 */
[----:B------:R-:W3:Y:S04]  /*18660*/  MUFU.EX2 R126, R126 ;  /* 0x0000007e007e7308 */ /* 0x000ee80000000800 */
[----:B------:R-:W-:Y:S01]  /*18670*/  HMMA.16816.F32.BF16 R8, R72, R36, R8 ;  /* 0x000000244808723c */ /* 0x000fe20000041808 */
[----:B------:R-:W-:Y:S01]  /*18680*/  FFMA.FTZ R68, R214, R140, R135 ;  /* 0x0000008cd6447223 */ /* 0x000fe20000010087 */
[----:B--2---:R-:W-:-:S03]  /*18690*/  F2FP.BF16.F32.PACK_AB R98, R3, R124 ;  /* 0x0000007c0362723e */ /* 0x004fc600000010ff */
[----:B------:R-:W-:Y:S01]  /*186a0*/  FADD.FTZ R68, R133, R68 ;  /* 0x0000004485447221 */ /* 0x000fe20000010000 */
[----:B------:R-:W-:Y:S01]  /*186b0*/  HMMA.16816.F32.BF16 R16, R72, R38, R16 ;  /* 0x000000264810723c */ /* 0x000fe20000041810 */
[----:B------:R-:W2:Y:S02]  /*186c0*/  LDSM.16.MT88.4 R36, [R190+0xe800] ;  /* 0x00e80000be24783b */ /* 0x000ea40000004200 */
[----:B------:R-:W-:-:S03]  /*186d0*/  FADD.FTZ R131, R131, R68 ;  /* 0x0000004483837221 */ /* 0x000fc60000010000 */
[----:B----4-:R-:W-:Y:S01]  /*186e0*/  HMMA.16816.F32.BF16 R12, R72, R48, R12 ;  /* 0x00000030480c723c */ /* 0x010fe2000004180c */
[----:B------:R-:W-:Y:S01]  /*186f0*/  FADD.FTZ R2, R2, R131 ;  /* 0x0000008302027221 */ /* 0x000fe20000010000 */
[----:B---3--:R-:W-:-:S03]  /*18700*/  F2FP.BF16.F32.PACK_AB R99, R126, R125 ;  /* 0x0000007d7e63723e */ /* 0x008fc600000010ff */
        /* <DEDUP_REMOVED lines=18> */
[----:B------:R-:W-:Y:S01]  /*18830*/  FADD.FTZ R93, R93, R92 ;  /* 0x0000005c5d5d7221 */ /* 0x000fe20000010000 */
[C---:B------:R-:W-:Y:S01]  /*18840*/  HMMA.16816.F32.BF16 R24, R72.reuse, R38, R24 ;  /* 0x000000264818723c */ /* 0x040fe20000041818 */
[----:B------:R-:W-:Y:S02]  /*18850*/  FADD.FTZ R37, R129, R130 ;  /* 0x0000008281257221 */ /* 0x000fe40000010000 */
[----:B------:R-:W-:Y:S02]  /*18860*/  FADD.FTZ R94, R94, R93 ;  /* 0x0000005d5e5e7221 */ /* 0x000fe40000010000 */
[----:B------:R-:W-:Y:S01]  /*18870*/  FADD.FTZ R37, R128, R37 ;  /* 0x0000002580257221 */ /* 0x000fe20000010000 */
[----:B---3--:R-:W-:Y:S01]  /*18880*/  HMMA.16816.F32.BF16 R60, R72, R48, R60 ;  /* 0x00000030483c723c */ /* 0x008fe2000004183c */
[----:B------:R-:W-:Y:S02]  /*18890*/  FADD.FTZ R95, R95, R94 ;  /* 0x0000005e5f5f7221 */ /* 0x000fe40000010000 */
[----:B------:R-:W-:-:S02]  /*188a0*/  FADD.FTZ R108, R108, R37 ;  /* 0x000000256c6c7221 */ /* 0x000fc40000010000 */
[----:B------:R-:W2:Y:S01]  /*188b0*/  LDSM.16.MT88.4 R36, [R190+0xcc00] ;  /* 0x00cc0000be24783b */ /* 0x000ea20000004200 */
[----:B------:R-:W-:Y:S01]  /*188c0*/  HMMA.16816.F32.BF16 R4, R72, R50, R4 ;  /* 0x000000324804723c */ /* 0x000fe20000041804 */
[----:B------:R-:W-:-:S04]  /*188d0*/  FADD.FTZ R108, R111, R108 ;  /* 0x0000006c6f6c7221 */ /* 0x000fc80000010000 */
[----:B------:R-:W-:Y:S01]  /*188e0*/  FADD.FTZ R109, R109, R108 ;  /* 0x0000006c6d6d7221 */ /* 0x000fe20000010000 */
[----:B----4-:R-:W-:Y:S01]  /*188f0*/  HMMA.16816.F32.BF16 R112, R96, R64, R8 ;  /* 0x000000406070723c */ /* 0x010fe20000041808 */
[----:B------:R-:W3:Y:S02]  /*18900*/  LDSM.16.MT88.4 R8, [R188+0xcc00] ;  /* 0x00cc0000bc08783b */ /* 0x000ee40000004200 */
        /* <DEDUP_REMOVED lines=17> */
[----:B------:R-:W-:Y:S03]  /*18a20*/  HMMA.16816.F32.BF16 R104, R96, R106, R24 ;  /* 0x0000006a6068723c */ /* 0x000fe60000041818 */
[----:B------:R-:W-:-:S03]  /*18a30*/  FADD.FTZ R100, R100, R91 ;  /* 0x0000005b64647221 */ /* 0x000fc60000010000 */
[----:B--2---:R-:W-:Y:S01]  /*18a40*/  HMMA.16816.F32.BF16 R76, R96, R36, R32 ;  /* 0x00000024604c723c */ /* 0x004fe20000041820 */
[----:B------:R-:W-:-:S04]  /*18a50*/  FADD.FTZ R101, R101, R100 ;  /* 0x0000006465657221 */ /* 0x000fc80000010000 */
[----:B------:R-:W-:Y:S01]  /*18a60*/  FADD.FTZ R102, R102, R101 ;  /* 0x0000006566667221 */ /* 0x000fe20000010000 */
[----:B---3--:R-:W-:Y:S03]  /*18a70*/  HMMA.16816.F32.BF16 R84, R96, R8, R44 ;  /* 0x000000086054723c */ /* 0x008fe6000004182c */
[----:B------:R-:W-:-:S03]  /*18a80*/  FADD.FTZ R103, R103, R102 ;  /* 0x0000006667677221 */ /* 0x000fc60000010000 */
        /* <DEDUP_REMOVED lines=28> */
[----:B------:R-:W-:Y:S01]  /*18c50*/  FADD.FTZ R214, R3, R124 ;  /* 0x0000007c03d67221 */ /* 0x000fe20000010000 */
[----:B------:R-:W-:Y:S02]  /*18c60*/  MOV R3, R138 ;  /* 0x0000008a00037202 */ /* 0x000fe40000000f00 */
[----:B------:R-:W-:-:S07]  /*18c70*/  FADD.FTZ R215, R126, R125 ;  /* 0x0000007d7ed77221 */ /* 0x000fce0000010000 */
.L_x_2496:
[----:B------:R-:W-:-:S13]  /*18c80*/  ISETP.GE.AND P0, PT, R209, 0x1, PT ;  /* 0x00000001d100780c */ /* 0x000fda0003f06270 */
[----:B------:R-:W-:Y:S05]  /*18c90*/  @!P0 BRA `(.L_x_2505) ;  /* 0x0000004400888947 */ /* 0x000fea0003800000 */
[----:B------:R-:W-:Y:S02]  /*18ca0*/  MOV R123, R2 ;  /* 0x00000002007b7202 */ /* 0x000fe40000000f00 */
[----:B------:R-:W-:Y:S02]  /*18cb0*/  MOV R121, R3 ;  /* 0x0000000300797202 */ /* 0x000fe40000000f00 */
.L_x_2514:
[----:B------:R-:W-:Y:S04]  /*18cc0*/  DEPBAR.LE SB0, 0x0 ;  /* 0x000080000000791a */ /* 0x000fe80000000000 */
[----:B------:R-:W-:Y:S05]  /*18cd0*/  WARPSYNC.ALL ;  /* 0x0000000000007948 */ /* 0x000fea0003800000 */
[----:B------:R-:W-:Y:S06]  /*18ce0*/  BAR.SYNC.DEFER_BLOCKING 0x0 ;  /* 0x0000000000007b1d */ /* 0x000fec0000010000 */
[----:B------:R-:W-:Y:S04]  /*18cf0*/  BSSY B0, `(.L_x_2506) ;  /* 0x0000044000007945 */ /* 0x000fe80003800000 */
[----:B------:R-:W-:Y:S05]  /*18d00*/  @!P3 BRA `(.L_x_2507) ;  /* 0x0000000000fcb947 */ /* 0x000fea0003800000 */
[----:B------:R-:W-:Y:S01]  /*18d10*/  IMAD.SHL.U32 R10, R209, 0x80, RZ ;  /* 0x00000080d10a7824 */ /* 0x000fe200078e00ff */
[----:B------:R-:W2:Y:S04]  /*18d20*/  LD.E R9, desc[UR4][R118.64+0x170] ;  /* 0x0001700476097980 */ /* 0x000ea8000c101900 */
[----:B------:R-:W-:Y:S02]  /*18d30*/  IABS R5, R10 ;  /* 0x0000000a00057213 */ /* 0x000fe40000000000 */
[-C--:B--2---:R-:W-:Y:S02]  /*18d40*/  IABS R6, R9.reuse ;  /* 0x0000000900067213 */ /* 0x084fe40000000000 */
[-C--:B------:R-:W-:Y:S02]  /*18d50*/  IABS R4, R9.reuse ;  /* 0x0000000900047213 */ /* 0x080fe40000000000 */
[----:B------:R-:W1:Y:S03]  /*18d60*/  I2F.RP R7, R6 ;  /* 0x0000000600077306 */ /* 0x000e660000209400 */
[----:B------:R-:W-:Y:S07]  /*18d70*/  IMAD.MOV R4, RZ, RZ, -R4 ;  /* 0x000000ffff047224 */ /* 0x000fee00078e0a04 */
[----:B-1----:R-:W1:Y:S02]  /*18d80*/  MUFU.RCP R2, R7 ;  /* 0x0000000700027308 */ /* 0x002e640000001000 */
[----:B-1----:R-:W-:Y:S01]  /*18d90*/  VIADD R12, R2, 0xffffffe ;  /* 0x0ffffffe020c7836 */ /* 0x002fe20000000000 */
[C---:B------:R-:W-:Y:S02]  /*18da0*/  IADD3 R2, R10.reuse, -0x80, RZ ;  /* 0xffffff800a027810 */ /* 0x040fe40007ffe0ff */
[-C--:B------:R-:W-:Y:S05]  /*18db0*/  LOP3.LUT R10, R10, R9.reuse, RZ, 0x3c, !PT ;  /* 0x000000090a0a7212 */ /* 0x080fea00078e3cff */
        /* <DEDUP_REMOVED lines=28> */
[C---:B------:R-:W-:Y:S02]  /*18f80*/  SEL R11, R5.reuse, R7, !P1 ;  /* 0x00000007050b7207 */ /* 0x040fe40004800000 */
[----:B------:R-:W3:Y:S02]  /*18f90*/  LD.E.64 R6, desc[UR4][R118.64+0x40] ;  /* 0x0000400476067980 */ /* 0x000ee4000c101b00 */
[----:B------:R-:W-:Y:S02]  /*18fa0*/  SEL R5, R5, R8, !P1 ;  /* 0x0000000805057207 */ /* 0x000fe40004800000 */
[-C--:B------:R-:W-:Y:S02]  /*18fb0*/  LEA R16, P1, R11, R206.reuse, 0x2 ;  /* 0x000000ce0b107211 */ /* 0x080fe400078210ff */
[C---:B------:R-:W-:Y:S01]  /*18fc0*/  LEA R14, P0, R5.reuse, R206, 0x2 ;  /* 0x000000ce050e7211 */ /* 0x040fe200078010ff */
[----:B------:R-:W-:Y:S01]  /*18fd0*/  IMAD.IADD R4, R5, 0x1, -R11 ;  /* 0x0000000105047824 */ /* 0x000fe200078e0a0b */
[-C--:B------:R-:W-:Y:S02]  /*18fe0*/  LEA.HI.X.SX32 R17, R11, R207.reuse, 0x2, P1 ;  /* 0x000000cf0b117211 */ /* 0x080fe400008f16ff */
[----:B------:R-:W-:Y:S01]  /*18ff0*/  LEA.HI.X.SX32 R15, R5, R207, 0x2, P0 ;  /* 0x000000cf050f7211 */ /* 0x000fe200000f16ff */
[----:B------:R-:W-:Y:S02]  /*19000*/  IMAD R9, R9, R4, -0x80 ;  /* 0xffffff8009097424 */ /* 0x000fe400078e0204 */
[----:B------:R-:W4:Y:S03]  /*19010*/  LD.E R2, desc[UR4][R16.64] ;  /* 0x0000000410027980 */ /* 0x000f26000c101900 */
[----:B------:R-:W-:Y:S01]  /*19020*/  SHF.R.S32.HI R5, RZ, 0x1f, R9 ;  /* 0x0000001fff057819 */ /* 0x000fe20000011409 */
[----:B------:R-:W4:Y:S01]  /*19030*/  LD.E R3, desc[UR4][R14.64] ;  /* 0x000000040e037980 */ /* 0x000f22000c101900 */
[-C--:B---3--:R-:W-:Y:S02]  /*19040*/  IMAD R4, R7, R9.reuse, RZ ;  /* 0x0000000907047224 */ /* 0x088fe400078e02ff */
[C---:B------:R-:W-:Y:S04]  /*19050*/  IMAD.WIDE.U32 R8, R6.reuse, R9, RZ ;  /* 0x0000000906087225 */ /* 0x040fe800078e00ff */
[----:B------:R-:W-:Y:S04]  /*19060*/  IMAD R4, R6, R5, R4 ;  /* 0x0000000506047224 */ /* 0x000fe800078e0204 */
[----:B------:R-:W-:Y:S01]  /*19070*/  IMAD.IADD R9, R9, 0x1, R4 ;  /* 0x0000000109097824 */ /* 0x000fe200078e0204 */
[----:B----4-:R-:W-:Y:S04]  /*19080*/  IADD3 R3, -R3, R2, RZ ;  /* 0x0000000203037210 */ /* 0x010fe80007ffe1ff */
[----:B------:R-:W-:Y:S01]  /*19090*/  SHF.R.S32.HI R2, RZ, 0x1f, R3 ;  /* 0x0000001fff027819 */ /* 0x000fe20000011403 */
[----:B--2---:R-:W-:Y:S02]  /*190a0*/  IMAD R5, R13, R3, RZ ;  /* 0x000000030d057224 */ /* 0x004fe400078e02ff */
[----:B------:R-:W-:Y:S04]  /*190b0*/  IMAD.WIDE.U32 R8, R3, R12, R8 ;  /* 0x0000000c03087225 */ /* 0x000fe800078e0008 */
[----:B------:R-:W-:Y:S01]  /*190c0*/  IMAD R5, R12, R2, R5 ;  /* 0x000000020c057224 */ /* 0x000fe200078e0205 */
[----:B------:R-:W-:Y:S03]  /*190d0*/  MOV R3, R8 ;  /* 0x0000000800037202 */ /* 0x000fe60000000f00 */
[----:B------:R-:W-:Y:S01]  /*190e0*/  IMAD.IADD R4, R9, 0x1, R5 ;  /* 0x0000000109047824 */ /* 0x000fe200078e0205 */
[----:B------:R-:W-:Y:S05]  /*190f0*/  BRA `(.L_x_2508) ;  /* 0x00000000000c7947 */ /* 0x000fea0003800000 */
.L_x_2507:
[----:B------:R-:W2:Y:S02]  /*19100*/  LD.E R3, desc[UR4][R118.64+0x40] ;  /* 0x0000400476037980 */ /* 0x000ea4000c101900 */
[----:B--2---:R-:W-:Y:S04]  /*19110*/  LEA R3, -R3, RZ, 0x7 ;  /* 0x000000ff03037211 */ /* 0x004fe800078e39ff */
[----:B------:R-:W-:Y:S02]  /*19120*/  SHF.R.S32.HI R4, RZ, 0x1f, R3 ;  /* 0x0000001fff047819 */ /* 0x000fe40000011403 */
.L_x_2508:
[----:B------:R-:W-:Y:S05]  /*19130*/  BSYNC B0 ;  /* 0x0000000000007941 */ /* 0x000fea0003800000 */
.L_x_2506:
        /* <DEDUP_REMOVED lines=95> */
[----:B------:R-:W2:Y:S04]  /*19730*/  LDSM.16.M88.4 R132, [R192+0x3400] ;  /* 0x00340000c084783b */ /* 0x000ea80000000200 */
[----:B------:R-:W4:Y:S04]  /*19740*/  LDSM.16.M88.4 R136, [R192+0x3800] ;  /* 0x00380000c088783b */ /* 0x000f280000000200 */
        /* <DEDUP_REMOVED lines=13> */
[----:B------:R-:W-:Y:S04]  /*19820*/  LDSM.16.M88.4 R160, [R189+0x5000] ;  /* 0x00500000bda0783b */ /* 0x000fe80000000200 */
[----:B------:R-:W-:Y:S01]  /*19830*/  LDSM.16.M88.4 R164, [R189+0x6400] ;  /* 0x00640000bda4783b */ /* 0x000fe20000000200 */
[C---:B---3--:R-:W-:Y:S03]  /*19840*/  HMMA.16816.F32.BF16 R16, R124.reuse, R134, RZ ;  /* 0x000000867c10723c */ /* 0x048fe600000418ff */
[----:B------:R-:W2:Y:S03]  /*19850*/  LDSM.16.M88.4 R132, [R189+0x3c00] ;  /* 0x003c0000bd84783b */ /* 0x000ea60000000200 */
[C---:B----4-:R-:W-:Y:S01]  /*19860*/  HMMA.16816.F32.BF16 R20, R124.reuse, R136, RZ ;  /* 0x000000887c14723c */ /* 0x050fe200000418ff */
[----:B------:R-:W-:Y:S04]  /*19870*/  LDSM.16.M88.4 R168, [R189+0x6800] ;  /* 0x00680000bda8783b */ /* 0x000fe80000000200 */
[----:B------:R-:W-:Y:S01]  /*19880*/  LDSM.16.M88.4 R172, [R189+0x7c00] ;  /* 0x007c0000bdac783b */ /* 0x000fe20000000200 */
[C---:B-----5:R-:W-:Y:S03]  /*19890*/  HMMA.16816.F32.BF16 R24, R124.reuse, R138, RZ ;  /* 0x0000008a7c18723c */ /* 0x060fe600000418ff */
[----:B------:R-:W3:Y:S03]  /*198a0*/  LDSM.16.M88.4 R136, [R189+0x4000] ;  /* 0x00400000bd88783b */ /* 0x000ee60000000200 */
        /* <DEDUP_REMOVED lines=15> */
[----:B------:R-:W4:Y:S05]  /*199a0*/  LDSM.16.M88.4 R124, [R189+0x4400] ;  /* 0x00440000bd7c783b */ /* 0x000f2a0000000200 */
        /* <DEDUP_REMOVED lines=8> */
[----:B------:R-:W5:Y:S05]  /*19a30*/  LDSM.16.M88.4 R128, [R192+0x5400] ;  /* 0x00540000c080783b */ /* 0x000f6a0000000200 */
        /* <DEDUP_REMOVED lines=15> */
[----:B------:R-:W4:Y:S01]  /*19b30*/  LDSM.16.M88.4 R148, [R192+0x6c00] ;  /* 0x006c0000c094783b */ /* 0x000f220000000200 */
[C---:B-1----:R-:W-:Y:S06]  /*19b40*/  HMMA.16816.F32.BF16 R4, R152.reuse, R156, R4 ;  /* 0x0000009c9804723c */ /* 0x042fec0000041804 */
[C---:B------:R-:W-:Y:S01]  /*19b50*/  HMMA.16816.F32.BF16 R8, R152.reuse, R158, R8 ;  /* 0x0000009e9808723c */ /* 0x040fe20000041808 */
[----:B------:R-:W1:Y:S05]  /*19b60*/  LDSM.16.M88.4 R156, [R191+0x1000] ;  /* 0x00100000bf9c783b */ /* 0x000e6a0000000200 */
[C---:B-----5:R-:W-:Y:S06]  /*19b70*/  HMMA.16816.F32.BF16 R12, R152.reuse, R128, R12 ;  /* 0x00000080980c723c */ /* 0x060fec000004180c */
        /* <DEDUP_REMOVED lines=18> */
[----:B------:R-:W-:Y:S01]  /*19ca0*/  HMMA.16816.F32.BF16 R64, R152, R150, R64 ;  /* 0x000000969840723c */ /* 0x000fe20000041840 */
[----:B------:R-:W4:Y:S04]  /*19cb0*/  LDSM.16.M88.4 R148, [R192+0x7000] ;  /* 0x00700000c094783b */ /* 0x000f280000000200 */
[----:B------:R-:W-:Y:S01]  /*19cc0*/  LDSM.16.M88.4 R152, [R192+0x8400] ;  /* 0x00840000c098783b */ /* 0x000fe20000000200 */
[C---:B-1----:R-:W-:Y:S06]  /*19cd0*/  HMMA.16816.F32.BF16 R4, R156.reuse, R160, R4 ;  /* 0x000000a09c04723c */ /* 0x042fec0000041804 */
[C---:B------:R-:W-:Y:S01]  /*19ce0*/  HMMA.16816.F32.BF16 R8, R156.reuse, R162, R8 ;  /* 0x000000a29c08723c */ /* 0x040fe20000041808 */
[----:B------:R-:W-:Y:S05]  /*19cf0*/  LDSM.16.M88.4 R160, [R192+0x8800] ;  /* 0x00880000c0a0783b */ /* 0x000fea0000000200 */
[C---:B-----5:R-:W-:Y:S06]  /*19d00*/  HMMA.16816.F32.BF16 R12, R156.reuse, R128, R12 ;  /* 0x000000809c0c723c */ /* 0x060fec000004180c */
[C---:B------:R-:W-:Y:S01]  /*19d10*/  HMMA.16816.F32.BF16 R16, R156.reuse, R130, R16 ;  /* 0x000000829c10723c */ /* 0x040fe20000041810 */
[----:B------:R-:W1:Y:S05]  /*19d20*/  LDSM.16.M88.4 R128, [R192+0x7400] ;  /* 0x00740000c080783b */ /* 0x000e6a0000000200 */
        /* <DEDUP_REMOVED lines=63> */
[----:B------:R-:W-:Y:S05]  /*1a120*/  SHF.L.U32 R127, R209, 0x7, RZ ;  /* 0x00000007d17f7819 */ /* 0x000fea00000006ff */
[C---:B------:R-:W-:Y:S01]  /*1a130*/  VIADD R125, R127.reuse, 0xffffff00 ;  /* 0xffffff007f7d7836 */ /* 0x040fe20000000000 */
[----:B------:R-:W-:Y:S02]  /*1a140*/  IADD3 R127, R127, -0x80, RZ ;  /* 0xffffff807f7f7810 */ /* 0x000fe40007ffe0ff */
        /* <DEDUP_REMOVED lines=16> */
[----:B------:R-:W-:Y:S04]  /*1a250*/  IMAD.HI.U32 R124, R126, R3, RZ ;  /* 0x000000037e7c7227 */ /* 0x000fe800078e00ff */
[----:B------:R-:W-:Y:S02]  /*1a260*/  IMAD R3, R124, R120, R3 ;  /* 0x000000787c037224 */ /* 0x000fe400078e0203 */
[----:B------:R-:W-:Y:S03]  /*1a270*/  IMAD.HI.U32 R129, R126, R2, RZ ;  /* 0x000000027e817227 */ /* 0x000fe600078e00ff */
[C---:B------:R-:W-:Y:S01]  /*1a280*/  ISETP.GT.U32.AND P6, PT, R122.reuse, R3, PT ;  /* 0x000000037a00720c */ /* 0x040fe20003fc4070 */
        /* <DEDUP_REMOVED lines=11> */
[----:B------:R-:W-:Y:S02]  /*1a340*/  ISETP.GE.AND P1, PT, R127, RZ, PT ;  /* 0x000000ff7f00720c */ /* 0x000fe40003f26270 */
[----:B------:R-:W3:Y:S01]  /*1a350*/  LD.E.64 R126, desc[UR4][R118.64+0x38] ;  /* 0x00003804767e7980 */ /* 0x000ee2000c101b00 */
        /* <DEDUP_REMOVED lines=15> */
[-C--:B---3--:R-:W-:Y:S02]  /*1a450*/  IMAD R120, R127, R128.reuse, RZ ;  /* 0x000000807f787224 */ /* 0x088fe400078e02ff */
[C---:B------:R-:W-:Y:S04]  /*1a460*/  IMAD.WIDE.U32 R128, R126.reuse, R128, RZ ;  /* 0x000000807e807225 */ /* 0x040fe800078e00ff */
[----:B------:R-:W-:Y:S05]  /*1a470*/  IMAD R120, R126, R125, R120 ;  /* 0x0000007d7e787224 */ /* 0x000fea00078e0278 */
[----:B------:R-:W-:Y:S01]  /*1a480*/  IADD3 R129, R129, R120, RZ ;  /* 0x0000007881817210 */ /* 0x000fe20007ffe0ff */
[----:B----4-:R-:W-:Y:S04]  /*1a490*/  IMAD.IADD R3, R2, 0x1, -R3 ;  /* 0x0000000102037824 */ /* 0x010fe800078e0a03 */
[----:B--2---:R-:W-:Y:S01]  /*1a4a0*/  IMAD R125, R131, R3, RZ ;  /* 0x00000003837d7224 */ /* 0x004fe200078e02ff */
[----:B------:R-:W-:Y:S01]  /*1a4b0*/  SHF.R.S32.HI R2, RZ, 0x1f, R3 ;  /* 0x0000001fff027819 */ /* 0x000fe20000011403 */
[----:B------:R-:W-:Y:S04]  /*1a4c0*/  IMAD.WIDE.U32 R128, R3, R130, R128 ;  /* 0x0000008203807225 */ /* 0x000fe800078e0080 */
[----:B------:R-:W-:Y:S01]  /*1a4d0*/  IMAD R125, R130, R2, R125 ;  /* 0x00000002827d7224 */ /* 0x000fe200078e027d */
[----:B------:R-:W-:Y:S03]  /*1a4e0*/  MOV R127, R128 ;  /* 0x00000080007f7202 */ /* 0x000fe60000000f00 */
[----:B------:R-:W-:Y:S01]  /*1a4f0*/  IMAD.IADD R2, R129, 0x1, R125 ;  /* 0x0000000181027824 */ /* 0x000fe200078e027d */
[----:B------:R-:W-:Y:S05]  /*1a500*/  BRA `(.L_x_2513) ;  /* 0x00000000000c7947 */ /* 0x000fea0003800000 */
.L_x_2512:
[----:B------:R-:W2:Y:S02]  /*1a510*/  LD.E R127, desc[UR4][R118.64+0x38] ;  /* 0x00003804767f7980 */ /* 0x000ea4000c101900 */
[----:B--2---:R-:W-:Y:S04]  /*1a520*/  LEA R127, -R127, RZ, 0x7 ;  /* 0x000000ff7f7f7211 */ /* 0x004fe800078e39ff */
[----:B------:R-:W-:Y:S02]  /*1a530*/  SHF.R.S32.HI R2, RZ, 0x1f, R127 ;  /* 0x0000001fff027819 */ /* 0x000fe4000001147f */
.L_x_2513:
[----:B------:R-:W-:Y:S05]  /*1a540*/  BSYNC B0 ;  /* 0x0000000000007941 */ /* 0x000fea0003800000 */
.L_x_2511:
        /* <DEDUP_REMOVED lines=91> */
.L_x_2510:
[----:B------:R-:W-:Y:S05]  /*1ab00*/  BSYNC B1 ;  /* 0x0000000000017941 */ /* 0x000fea0003800000 */
.L_x_2509:
[----:B------:R-:W2:Y:S01]  /*1ab10*/  LD.E R120, desc[UR4][R118.64+0xdc] ;  /* 0x0000dc0476787980 */ /* 0x000ea2000c101900 */
[----:B-1----:R-:W-:Y:S03]  /*1ab20*/  IADD3 R136, R209, -0x1, RZ ;  /* 0xffffffffd1887810 */ /* 0x002fe60007ffe0ff */
[----:B------:R-:W-:Y:S01]  /*1ab30*/  LDSM.16.MT88.4 R132, [R190+0xb000] ;  /* 0x00b00000be84783b */ /* 0x000fe20000004200 */
[----:B------:R-:W-:Y:S04]  /*1ab40*/  LEA R2, R136, R213, 0x7 ;  /* 0x000000d588027211 */ /* 0x000fe800078e38ff */
[C---:B------:R-:W-:Y:S02]  /*1ab50*/  IADD3 R3, R2.reuse, 0x8, RZ ;  /* 0x0000000802037810 */ /* 0x040fe40007ffe0ff */
[C---:B------:R-:W-:Y:S02]  /*1ab60*/  IADD3 R122, R2.reuse, 0x9, RZ ;  /* 0x00000009027a7810 */ /* 0x040fe40007ffe0ff */
[----:B------:R-:W-:Y:S02]  /*1ab70*/  I2FP.F32.S32 R3, R3 ;  /* 0x0000000300037245 */ /* 0x000fe40000201400 */
[----:B------:R-:W-:Y:S02]  /*1ab80*/  I2FP.F32.S32 R122, R122 ;  /* 0x0000007a007a7245 */ /* 0x000fe40000201400 */
[----:B------:R-:W-:Y:S01]  /*1ab90*/  IADD3 R124, R2, 0x1, RZ ;  /* 0x00000001027c7810 */ /* 0x000fe20007ffe0ff */
[CC--:B------:R-:W-:Y:S01]  /*1aba0*/  FFMA.FTZ R10, R0.reuse, R3.reuse, R10 ;  /* 0x00000003000a7223 */ /* 0x0c0fe2000001000a */
[----:B------:R-:W-:Y:S01]  /*1abb0*/  I2FP.F32.S32 R125, R2 ;  /* 0x00000002007d7245 */ /* 0x000fe20000201400 */
[C---:B------:R-:W-:Y:S01]  /*1abc0*/  FFMA.FTZ R8, R0.reuse, R3, R8 ;  /* 0x0000000300087223 */ /* 0x040fe20000010008 */
[CC--:B------:R-:W-:Y:S01]  /*1abd0*/  FFMA.FTZ R11, R0.reuse, R122.reuse, R11 ;  /* 0x0000007a000b7223 */ /* 0x0c0fe2000001000b */
[C---:B------:R-:W-:Y:S01]  /*1abe0*/  FFMA.FTZ R9, R0.reuse, R122, R9 ;  /* 0x0000007a00097223 */ /* 0x040fe20000010009 */
[----:B------:R-:W-:Y:S01]  /*1abf0*/  I2FP.F32.S32 R124, R124 ;  /* 0x0000007c007c7245 */ /* 0x000fe20000201400 */
[-C--:B------:R-:W-:Y:S01]  /*1ac00*/  FFMA.FTZ R6, R0, R125.reuse, R6 ;  /* 0x0000007d00067223 */ /* 0x080fe20000010006 */
[----:B------:R-:W-:Y:S01]  /*1ac10*/  IADD3 R3, R2, 0x18, RZ ;  /* 0x0000001802037810 */ /* 0x000fe20007ffe0ff */
[----:B------:R-:W-:Y:S01]  /*1ac20*/  FFMA.FTZ R4, R0, R125, R4 ;  /* 0x0000007d00047223 */ /* 0x000fe20000010004 */
[----:B------:R-:W-:Y:S01]  /*1ac30*/  IADD3 R122, R2, 0x19, RZ ;  /* 0x00000019027a7810 */ /* 0x000fe20007ffe0ff */
[-C--:B------:R-:W-:Y:S01]  /*1ac40*/  FFMA.FTZ R7, R0, R124.reuse, R7 ;  /* 0x0000007c00077223 */ /* 0x080fe20000010007 */
[----:B------:R-:W-:Y:S01]  /*1ac50*/  IADD3 R125, R2, 0x10, RZ ;  /* 0x00000010027d7810 */ /* 0x000fe20007ffe0ff */
[C---:B------:R-:W-:Y:S01]  /*1ac60*/  FFMA.FTZ R5, R0.reuse, R124, R5 ;  /* 0x0000007c00057223 */ /* 0x040fe20000010005 */
[----:B------:R-:W-:Y:S02]  /*1ac70*/  I2FP.F32.S32 R3, R3 ;  /* 0x0000000300037245 */ /* 0x000fe40000201400 */
[----:B------:R-:W-:Y:S02]  /*1ac80*/  I2FP.F32.S32 R122, R122 ;  /* 0x0000007a007a7245 */ /* 0x000fe40000201400 */
[----:B------:R-:W-:Y:S01]  /*1ac90*/  I2FP.F32.S32 R125, R125 ;  /* 0x0000007d007d7245 */ /* 0x000fe20000201400 */
[-C--:B------:R-:W-:Y:S01]  /*1aca0*/  FFMA.FTZ R18, R0, R3.reuse, R18 ;  /* 0x0000000300127223 */ /* 0x080fe20000010012 */
[----:B------:R-:W-:Y:S01]  /*1acb0*/  IADD3 R124, R2, 0x11, RZ ;  /* 0x00000011027c7810 */ /* 0x000fe20007ffe0ff */
        /* <DEDUP_REMOVED lines=10> */
[----:B------:R-:W-:Y:S01]  /*1ad60*/  FFMA.FTZ R13, R0, R124, R13 ;  /* 0x0000007c000d7223 */ /* 0x000fe2000001000d */
[----:B------:R-:W-:Y:S02]  /*1ad70*/  I2FP.F32.S32 R3, R3 ;  /* 0x0000000300037245 */ /* 0x000fe40000201400 */
[----:B------:R-:W-:Y:S02]  /*1ad80*/  I2FP.F32.S32 R122, R122 ;  /* 0x0000007a007a7245 */ /* 0x000fe40000201400 */
[----:B------:R-:W-:Y:S01]  /*1ad90*/  IADD3 R124, R2, 0x21, RZ ;  /* 0x00000021027c7810 */ /* 0x000fe20007ffe0ff */
[C---:B------:R-:W-:Y:S01]  /*1ada0*/  FFMA.FTZ R26, R0.reuse, R3, R26 ;  /* 0x00000003001a7223 */ /* 0x040fe2000001001a */
[----:B------:R-:W-:Y:S01]  /*1adb0*/  I2FP.F32.S32 R125, R125 ;  /* 0x0000007d007d7245 */ /* 0x000fe20000201400 */
[C---:B------:R-:W-:Y:S01]  /*1adc0*/  FFMA.FTZ R24, R0.reuse, R3, R24 ;  /* 0x0000000300187223 */ /* 0x040fe20000010018 */
[CC--:B------:R-:W-:Y:S01]  /*1add0*/  FFMA.FTZ R27, R0.reuse, R122.reuse, R27 ;  /* 0x0000007a001b7223 */ /* 0x0c0fe2000001001b */
[----:B------:R-:W-:Y:S01]  /*1ade0*/  FFMA.FTZ R25, R0, R122, R25 ;  /* 0x0000007a00197223 */ /* 0x000fe20000010019 */
[----:B------:R-:W-:Y:S01]  /*1adf0*/  IADD3 R3, R2, 0x31, RZ ;  /* 0x0000003102037810 */ /* 0x000fe20007ffe0ff */
[-C--:B------:R-:W-:Y:S01]  /*1ae00*/  FFMA.FTZ R22, R0, R125.reuse, R22 ;  /* 0x0000007d00167223 */ /* 0x080fe20000010016 */
[----:B------:R-:W-:Y:S01]  /*1ae10*/  IADD3 R122, R2, 0x39, RZ ;  /* 0x00000039027a7810 */ /* 0x000fe20007ffe0ff */
[----:B------:R-:W-:Y:S01]  /*1ae20*/  FFMA.FTZ R20, R0, R125, R20 ;  /* 0x0000007d00147223 */ /* 0x000fe20000010014 */
[----:B------:R-:W-:Y:S02]  /*1ae30*/  I2FP.F32.S32 R124, R124 ;  /* 0x0000007c007c7245 */ /* 0x000fe40000201400 */
[----:B------:R-:W-:Y:S02]  /*1ae40*/  IADD3 R125, R2, 0x38, RZ ;  /* 0x00000038027d7810 */ /* 0x000fe40007ffe0ff */
[----:B------:R-:W-:Y:S01]  /*1ae50*/  I2FP.F32.S32 R3, R3 ;  /* 0x0000000300037245 */ /* 0x000fe20000201400 */
[C---:B------:R-:W-:Y:S01]  /*1ae60*/  FFMA.FTZ R23, R0.reuse, R124, R23 ;  /* 0x0000007c00177223 */ /* 0x040fe20000010017 */
[----:B------:R-:W-:Y:S01]  /*1ae70*/  I2FP.F32.S32 R122, R122 ;  /* 0x0000007a007a7245 */ /* 0x000fe20000201400 */
[----:B------:R-:W-:Y:S01]  /*1ae80*/  FFMA.FTZ R21, R0, R124, R21 ;  /* 0x0000007c00157223 */ /* 0x000fe20000010015 */
[----:B------:R-:W-:Y:S01]  /*1ae90*/  IADD3 R127, R2, 0x30, RZ ;  /* 0x00000030027f7810 */ /* 0x000fe20007ffe0ff */
[C---:B------:R-:W-:Y:S01]  /*1aea0*/  FFMA.FTZ R31, R0.reuse, R3, R31 ;  /* 0x00000003001f7223 */ /* 0x040fe2000001001f */
[----:B------:R-:W-:Y:S01]  /*1aeb0*/  I2FP.F32.S32 R125, R125 ;  /* 0x0000007d007d7245 */ /* 0x000fe20000201400 */
[----:B------:R-:W-:Y:S01]  /*1aec0*/  FFMA.FTZ R29, R0, R3, R29 ;  /* 0x00000003001d7223 */ /* 0x000fe2000001001d */
[----:B------:R-:W-:Y:S01]  /*1aed0*/  IADD3 R124, R2, 0x40, RZ ;  /* 0x00000040027c7810 */ /* 0x000fe20007ffe0ff */
[CC--:B------:R-:W-:Y:S01]  /*1aee0*/  FFMA.FTZ R35, R0.reuse, R122.reuse, R35 ;  /* 0x0000007a00237223 */ /* 0x0c0fe20000010023 */
[----:B------:R-:W-:Y:S01]  /*1aef0*/  I2FP.F32.S32 R127, R127 ;  /* 0x0000007f007f7245 */ /* 0x000fe20000201400 */
[C---:B------:R-:W-:Y:S01]  /*1af00*/  FFMA.FTZ R33, R0.reuse, R122, R33 ;  /* 0x0000007a00217223 */ /* 0x040fe20000010021 */
[----:B------:R-:W-:Y:S01]  /*1af10*/  I2FP.F32.S32 R3, R124 ;  /* 0x0000007c00037245 */ /* 0x000fe20000201400 */
[----:B------:R-:W-:Y:S01]  /*1af20*/  FFMA.FTZ R34, R0, R125, R34 ;  /* 0x0000007d00227223 */ /* 0x000fe20000010022 */
[----:B------:R-:W-:Y:S01]  /*1af30*/  FMNMX.FTZ R122, R4, R121, !PT ;  /* 0x00000079047a7209 */ /* 0x000fe20007810000 */
[----:B------:R-:W-:Y:S01]  /*1af40*/  FFMA.FTZ R32, R0, R125, R32 ;  /* 0x0000007d00207223 */ /* 0x000fe20000010020 */
[----:B------:R-:W-:Y:S01]  /*1af50*/  FMNMX.FTZ R124, R6, R123, !PT ;  /* 0x0000007b067c7209 */ /* 0x000fe20007810000 */
[-C--:B------:R-:W-:Y:S01]  /*1af60*/  FFMA.FTZ R30, R0, R127.reuse, R30 ;  /* 0x0000007f001e7223 */ /* 0x080fe2000001001e */
        /* <DEDUP_REMOVED lines=11> */
[----:B------:R-:W-:Y:S01]  /*1b020*/  FFMA.FTZ R37, R0, R125, R37 ;  /* 0x0000007d00257223 */ /* 0x000fe20000010025 */
        /* <DEDUP_REMOVED lines=8> */
[----:B------:R-:W-:Y:S02]  /*1b0b0*/  FMNMX.FTZ R125, R15, R126, !PT ;  /* 0x0000007e0f7d7209 */ /* 0x000fe40007810000 */
[----:B------:R-:W-:Y:S02]  /*1b0c0*/  FMNMX.FTZ R124, R16, R3, !PT ;  /* 0x00000003107c7209 */ /* 0x000fe40007810000 */
[----:B------:R-:W-:Y:S02]  /*1b0d0*/  FMNMX.FTZ R126, R18, R125, !PT ;  /* 0x0000007d127e7209 */ /* 0x000fe40007810000 */
[C---:B------:R-:W-:Y:S02]  /*1b0e0*/  IADD3 R125, R2.reuse, 0x50, RZ ;  /* 0x00000050027d7810 */ /* 0x040fe40007ffe0ff */
[----:B------:R-:W-:Y:S02]  /*1b0f0*/  IADD3 R122, R2, 0x49, RZ ;  /* 0x00000049027a7810 */ /* 0x000fe40007ffe0ff */
[----:B------:R-:W-:Y:S02]  /*1b100*/  FMNMX.FTZ R127, R17, R124, !PT ;  /* 0x0000007c117f7209 */ /* 0x000fe40007810000 */
[----:B------:R-:W-:Y:S02]  /*1b110*/  FMNMX.FTZ R3, R19, R126, !PT ;  /* 0x0000007e13037209 */ /* 0x000fe40007810000 */
[----:B------:R-:W-:Y:S02]  /*1b120*/  I2FP.F32.S32 R125, R125 ;  /* 0x0000007d007d7245 */ /* 0x000fe40000201400 */
[----:B------:R-:W-:Y:S02]  /*1b130*/  I2FP.F32.S32 R122, R122 ;  /* 0x0000007a007a7245 */ /* 0x000fe40000201400 */
[----:B------:R-:W-:Y:S01]  /*1b140*/  FMNMX.FTZ R124, R20, R127, !PT ;  /* 0x0000007f147c7209 */ /* 0x000fe20007810000 */
[----:B------:R-:W-:Y:S01]  /*1b150*/  FFMA.FTZ R46, R0, R125, R46 ;  /* 0x0000007d002e7223 */ /* 0x000fe2000001002e */
[----:B------:R-:W-:Y:S01]  /*1b160*/  FMNMX.FTZ R126, R22, R3, !PT ;  /* 0x00000003167e7209 */ /* 0x000fe20007810000 */
[C---:B------:R-:W-:Y:S01]  /*1b170*/  FFMA.FTZ R44, R0.reuse, R125, R44 ;  /* 0x0000007d002c7223 */ /* 0x040fe2000001002c */
[----:B------:R-:W-:Y:S01]  /*1b180*/  FMNMX.FTZ R125, R21, R124, !PT ;  /* 0x0000007c157d7209 */ /* 0x000fe20007810000 */
[CC--:B------:R-:W-:Y:S01]  /*1b190*/  FFMA.FTZ R43, R0.reuse, R122.reuse, R43 ;  /* 0x0000007a002b7223 */ /* 0x0c0fe2000001002b */
        /* <DEDUP_REMOVED lines=11> */
[----:B------:R-:W-:Y:S02]  /*1b250*/  IADD3 R3, R2, 0x58, RZ ;  /* 0x0000005802037810 */ /* 0x000fe40007ffe0ff */
[----:B------:R-:W-:Y:S02]  /*1b260*/  FMNMX.FTZ R124, R30, R125, !PT ;  /* 0x0000007d1e7c7209 */ /* 0x000fe40007810000 */
[----:B------:R-:W-:Y:S02]  /*1b270*/  IADD3 R125, R2, 0x59, RZ ;  /* 0x00000059027d7810 */ /* 0x000fe40007ffe0ff */
[----:B------:R-:W-:Y:S02]  /*1b280*/  FMNMX.FTZ R127, R29, R122, !PT ;  /* 0x0000007a1d7f7209 */ /* 0x000fe40007810000 */
[----:B------:R-:W-:Y:S02]  /*1b290*/  I2FP.F32.S32 R3, R3 ;  /* 0x0000000300037245 */ /* 0x000fe40000201400 */
[----:B------:R-:W-:Y:S02]  /*1b2a0*/  FMNMX.FTZ R129, R31, R124, !PT ;  /* 0x0000007c1f817209 */ /* 0x000fe40007810000 */
[----:B------:R-:W-:Y:S01]  /*1b2b0*/  I2FP.F32.S32 R125, R125 ;  /* 0x0000007d007d7245 */ /* 0x000fe20000201400 */
[----:B------:R-:W-:Y:S01]  /*1b2c0*/  FFMA.FTZ R50, R0, R3, R50 ;  /* 0x0000000300327223 */ /* 0x000fe20000010032 */
[----:B------:R-:W-:Y:S01]  /*1b2d0*/  FMNMX.FTZ R124, R32, R127, !PT ;  /* 0x0000007f207c7209 */ /* 0x000fe20007810000 */
[----:B------:R-:W-:Y:S01]  /*1b2e0*/  FFMA.FTZ R48, R0, R3, R48 ;  /* 0x0000000300307223 */ /* 0x000fe20000010030 */
        /* <DEDUP_REMOVED lines=16> */
[----:B------:R-:W-:Y:S02]  /*1b3f0*/  FMNMX.FTZ R127, R41, R124, !PT ;  /* 0x0000007c297f7209 */ /* 0x000fe40007810000 */
[----:B------:R-:W-:Y:S02]  /*1b400*/  IADD3 R122, R2, 0x61, RZ ;  /* 0x00000061027a7810 */ /* 0x000fe40007ffe0ff */
[----:B------:R-:W-:Y:S02]  /*1b410*/  I2FP.F32.S32 R125, R125 ;  /* 0x0000007d007d7245 */ /* 0x000fe40000201400 */
[----:B------:R-:W-:Y:S02]  /*1b420*/  FMNMX.FTZ R3, R43, R126, !PT ;  /* 0x0000007e2b037209 */ /* 0x000fe40007810000 */
[----:B------:R-:W-:Y:S01]  /*1b430*/  FMNMX.FTZ R124, R44, R127, !PT ;  /* 0x0000007f2c7c7209 */ /* 0x000fe20007810000 */
[CC--:B------:R-:W-:Y:S01]  /*1b440*/  FFMA.FTZ R58, R0.reuse, R125.reuse, R58 ;  /* 0x0000007d003a7223 */ /* 0x0c0fe2000001003a */
[----:B------:R-:W-:Y:S01]  /*1b450*/  I2FP.F32.S32 R122, R122 ;  /* 0x0000007a007a7245 */ /* 0x000fe20000201400 */
[----:B------:R-:W-:Y:S01]  /*1b460*/  FFMA.FTZ R56, R0, R125, R56 ;  /* 0x0000007d00387223 */ /* 0x000fe20000010038 */
[----:B------:R-:W-:Y:S02]  /*1b470*/  FMNMX.FTZ R126, R46, R3, !PT ;  /* 0x000000032e7e7209 */ /* 0x000fe40007810000 */
[----:B------:R-:W-:Y:S01]  /*1b480*/  FMNMX.FTZ R125, R45, R124, !PT ;  /* 0x0000007c2d7d7209 */ /* 0x000fe20007810000 */
[CC--:B------:R-:W-:Y:S01]  /*1b490*/  FFMA.FTZ R55, R0.reuse, R122.reuse, R55 ;  /* 0x0000007a00377223 */ /* 0x0c0fe20000010037 */
[----:B------:R-:W-:Y:S01]  /*1b4a0*/  FFMA.FTZ R53, R0, R122, R53 ;  /* 0x0000007a00357223 */ /* 0x000fe20000010035 */
[----:B------:R-:W-:Y:S02]  /*1b4b0*/  IADD3 R122, R2, 0x69, RZ ;  /* 0x00000069027a7810 */ /* 0x000fe40007ffe0ff */
[----:B------:R-:W-:Y:S02]  /*1b4c0*/  FMNMX.FTZ R127, R47, R126, !PT ;  /* 0x0000007e2f7f7209 */ /* 0x000fe40007810000 */
[----:B------:R-:W-:Y:S02]  /*1b4d0*/  FMNMX.FTZ R124, R48, R125, !PT ;  /* 0x0000007d307c7209 */ /* 0x000fe40007810000 */
[----:B------:R-:W-:Y:S02]  /*1b4e0*/  IADD3 R3, R2, 0x70, RZ ;  /* 0x0000007002037810 */ /* 0x000fe40007ffe0ff */
[----:B------:R-:W-:Y:S02]  /*1b4f0*/  I2FP.F32.S32 R122, R122 ;  /* 0x0000007a007a7245 */ /* 0x000fe40000201400 */
[----:B------:R-:W-:Y:S02]  /*1b500*/  FMNMX.FTZ R126, R50, R127, !PT ;  /* 0x0000007f327e7209 */ /* 0x000fe40007810000 */
[----:B------:R-:W-:Y:S01]  /*1b510*/  I2FP.F32.S32 R3, R3 ;  /* 0x0000000300037245 */ /* 0x000fe20000201400 */
[C---:B------:R-:W-:Y:S01]  /*1b520*/  FFMA.FTZ R59, R0.reuse, R122, R59 ;  /* 0x0000007a003b7223 */ /* 0x040fe2000001003b */
[----:B------:R-:W-:Y:S01]  /*1b530*/  FMNMX.FTZ R127, R49, R124, !PT ;  /* 0x0000007c317f7209 */ /* 0x000fe20007810000 */
[C---:B------:R-:W-:Y:S01]  /*1b540*/  FFMA.FTZ R57, R0.reuse, R122, R57 ;  /* 0x0000007a00397223 */ /* 0x040fe20000010039 */
[----:B------:R-:W-:Y:S01]  /*1b550*/  FMNMX.FTZ R125, R51, R126, !PT ;  /* 0x0000007e337d7209 */ /* 0x000fe20007810000 */
[----:B------:R-:W-:Y:S01]  /*1b560*/  FFMA.FTZ R62, R0, R3, R62 ;  /* 0x00000003003e7223 */ /* 0x000fe2000001003e */
[----:B------:R-:W-:Y:S01]  /*1b570*/  FMNMX.FTZ R122, R52, R127, !PT ;  /* 0x0000007f347a7209 */ /* 0x000fe20007810000 */
[----:B------:R-:W-:Y:S01]  /*1b580*/  FFMA.FTZ R60, R0, R3, R60 ;  /* 0x00000003003c7223 */ /* 0x000fe2000001003c */
[----:B------:R-:W-:Y:S02]  /*1b590*/  IADD3 R3, R2, 0x71, RZ ;  /* 0x0000007102037810 */ /* 0x000fe40007ffe0ff */
[----:B------:R-:W-:Y:S02]  /*1b5a0*/  FMNMX.FTZ R127, R53, R122, !PT ;  /* 0x0000007a357f7209 */ /* 0x000fe40007810000 */
[----:B------:R-:W-:Y:S02]  /*1b5b0*/  FMNMX.FTZ R124, R54, R125, !PT ;  /* 0x0000007d367c7209 */ /* 0x000fe40007810000 */
[----:B------:R-:W-:Y:S02]  /*1b5c0*/  I2FP.F32.S32 R3, R3 ;  /* 0x0000000300037245 */ /* 0x000fe40000201400 */
[C---:B------:R-:W-:Y:S02]  /*1b5d0*/  IADD3 R125, R2.reuse, 0x78, RZ ;  /* 0x00000078027d7810 */ /* 0x040fe40007ffe0ff */
[----:B------:R-:W-:Y:S01]  /*1b5e0*/  IADD3 R122, R2, 0x79, RZ ;  /* 0x00000079027a7810 */ /* 0x000fe20007ffe0ff */
[----:B------:R-:W-:Y:S01]  /*1b5f0*/  FFMA.FTZ R61, R0, R3, R61 ;  /* 0x00000003003d7223 */ /* 0x000fe2000001003d */
[----:B------:R-:W-:Y:S01]  /*1b600*/  FMNMX.FTZ R2, R56, R127, !PT ;  /* 0x0000007f38027209 */ /* 0x000fe20007810000 */
[----:B------:R-:W-:Y:S01]  /*1b610*/  FFMA.FTZ R63, R0, R3, R63 ;  /* 0x00000003003f7223 */ /* 0x000fe2000001003f */
[----:B------:R-:W-:Y:S02]  /*1b620*/  FMNMX.FTZ R129, R55, R124, !PT ;  /* 0x0000007c37817209 */ /* 0x000fe40007810000 */
[----:B------:R-:W-:Y:S02]  /*1b630*/  FMNMX.FTZ R3, R57, R2, !PT ;  /* 0x0000000239037209 */ /* 0x000fe40007810000 */
[----:B------:R-:W-:Y:S02]  /*1b640*/  I2FP.F32.S32 R125, R125 ;  /* 0x0000007d007d7245 */ /* 0x000fe40000201400 */
[----:B------:R-:W-:Y:S02]  /*1b650*/  FMNMX.FTZ R124, R58, R129, !PT ;  /* 0x000000813a7c7209 */ /* 0x000fe40007810000 */
[----:B------:R-:W-:Y:S01]  /*1b660*/  FMNMX.FTZ R2, R60, R3, !PT ;  /* 0x000000033c027209 */ /* 0x000fe20007810000 */
[CC--:B------:R-:W-:Y:S01]  /*1b670*/  FFMA.FTZ R64, R0.reuse, R125.reuse, R64 ;  /* 0x0000007d00407223 */ /* 0x0c0fe20000010040 */
[----:B------:R-:W-:Y:S01]  /*1b680*/  I2FP.F32.S32 R122, R122 ;  /* 0x0000007a007a7245 */ /* 0x000fe20000201400 */
[C---:B------:R-:W-:Y:S01]  /*1b690*/  FFMA.FTZ R66, R0.reuse, R125, R66 ;  /* 0x0000007d00427223 */ /* 0x040fe20000010042 */
[----:B------:R-:W-:Y:S02]  /*1b6a0*/  FMNMX.FTZ R127, R59, R124, !PT ;  /* 0x0000007c3b7f7209 */ /* 0x000fe40007810000 */
[----:B------:R-:W-:Y:S01]  /*1b6b0*/  FMNMX.FTZ R129, R61, R2, !PT ;  /* 0x000000023d817209 */ /* 0x000fe20007810000 */
[-C--:B------:R-:W-:Y:S01]  /*1b6c0*/  FFMA.FTZ R67, R0, R122.reuse, R67 ;  /* 0x0000007a00437223 */ /* 0x080fe20000010043 */
[----:B------:R-:W-:Y:S01]  /*1b6d0*/  FMNMX.FTZ R124, R62, R127, !PT ;  /* 0x0000007f3e7c7209 */ /* 0x000fe20007810000 */
[----:B------:R-:W-:Y:S01]  /*1b6e0*/  FFMA.FTZ R65, R0, R122, R65 ;  /* 0x0000007a00417223 */ /* 0x000fe20000010041 */
[----:B------:R-:W-:Y:S02]  /*1b6f0*/  FMNMX.FTZ R122, R64, R129, !PT ;  /* 0x00000081407a7209 */ /* 0x000fe40007810000 */
[----:B------:R-:W-:Y:S01]  /*1b700*/  FMNMX.FTZ R3, R63, R124, !PT ;  /* 0x0000007c3f037209 */ /* 0x000fe20007810000 */
[----:B------:R-:W-:Y:S01]  /*1b710*/  LDSM.16.MT88.4 R128, [R188+0x9000] ;  /* 0x00900000bc80783b */ /* 0x000fe20000004200 */
[----:B------:R-:W-:Y:S02]  /*1b720*/  FMNMX.FTZ R124, R65, R122, !PT ;  /* 0x0000007a417c7209 */ /* 0x000fe40007810000 */
[----:B------:R-:W-:Y:S04]  /*1b730*/  FMNMX.FTZ R2, R66, R3, !PT ;  /* 0x0000000342027209 */ /* 0x000fe80007810000 */
[----:B------:R-:W-:Y:S01]  /*1b740*/  FMNMX.FTZ R127, R67, R2, !PT ;  /* 0x00000002437f7209 */ /* 0x000fe20007810000 */
[----:B------:R-:W1:Y:S08]  /*1b750*/  SHFL.BFLY PT, R3, R124, 0x2, 0x1f ;  /* 0x0c401f007c037f89 */ /* 0x000e7000000e0000 */
[----:B------:R-:W3:Y:S01]  /*1b760*/  SHFL.BFLY PT, R2, R127, 0x2, 0x1f ;  /* 0x0c401f007f027f89 */ /* 0x000ee200000e0000 */
[----:B-1----:R-:W-:Y:S02]  /*1b770*/  FMNMX.FTZ R126, R124, R3, !PT ;  /* 0x000000037c7e7209 */ /* 0x002fe40007810000 */
[----:B---3--:R-:W-:Y:S05]  /*1b780*/  FMNMX.FTZ R125, R127, R2, !PT ;  /* 0x000000027f7d7209 */ /* 0x008fea0007810000 */
[----:B------:R-:W1:Y:S08]  /*1b790*/  SHFL.BFLY PT, R3, R126, 0x1, 0x1f ;  /* 0x0c201f007e037f89 */ /* 0x000e7000000e0000 */
[----:B------:R-:W3:Y:S01]  /*1b7a0*/  SHFL.BFLY PT, R2, R125, 0x1, 0x1f ;  /* 0x0c201f007d027f89 */ /* 0x000ee200000e0000 */
[----:B-1----:R-:W-:Y:S02]  /*1b7b0*/  FMNMX.FTZ R3, R126, R3, !PT ;  /* 0x000000037e037209 */ /* 0x002fe40007810000 */
[----:B---3--:R-:W-:Y:S03]  /*1b7c0*/  FMNMX.FTZ R2, R125, R2, !PT ;  /* 0x000000027d027209 */ /* 0x008fe60007810000 */
[----:B------:R-:W-:Y:S01]  /*1b7d0*/  FADD.FTZ R121, -R3, R121 ;  /* 0x0000007903797221 */ /* 0x000fe20000010100 */
[----:B------:R-:W-:Y:S03]  /*1b7e0*/  FSETP.NEU.FTZ.AND P0, PT, R2, -INF , PT ;  /* 0xff8000000200780b */ /* 0x000fe60003f1d000 */
[C---:B--2---:R-:W-:Y:S01]  /*1b7f0*/  FMUL.FTZ R124, R120.reuse, R121 ;  /* 0x00000079787c7220 */ /* 0x044fe20000410000 */
[----:B------:R-:W-:Y:S01]  /*1b800*/  FMUL.FTZ R143, R120, R2 ;  /* 0x00000002788f7220 */ /* 0x000fe20000410000 */
[----:B------:R-:W-:Y:S02]  /*1b810*/  FADD.FTZ R123, -R2, R123 ;  /* 0x0000007b027b7221 */ /* 0x000fe40000010100 */
[----:B------:R1:W2:Y:S02]  /*1b820*/  MUFU.EX2 R121, R124 ;  /* 0x0000007c00797308 */ /* 0x0002a40000000800 */
[C---:B------:R-:W-:Y:S01]  /*1b830*/  FMUL.FTZ R122, R120.reuse, R123 ;  /* 0x0000007b787a7220 */ /* 0x040fe20000410000 */
[----:B------:R-:W-:Y:S01]  /*1b840*/  FSEL R143, R143, RZ, P0 ;  /* 0x000000ff8f8f7208 */ /* 0x000fe20000000000 */
[----:B------:R-:W-:Y:S01]  /*1b850*/  FMUL.FTZ R123, R120, R3 ;  /* 0x00000003787b7220 */ /* 0x000fe20000410000 */
        /* <DEDUP_REMOVED lines=10> */
[----:B-1----:R-:W1:Y:S01]  /*1b900*/  LDSM.16.MT88.4 R124, [R190+0x9000] ;  /* 0x00900000be7c783b */ /* 0x002e620000004200 */
[----:B------:R-:W-:Y:S01]  /*1b910*/  FFMA.FTZ R142, R5, R120, -R123 ;  /* 0x00000078058e7223 */ /* 0x000fe2000001087b */
[C---:B--2---:R-:W-:Y:S01]  /*1b920*/  FMUL.FTZ R4, R121.reuse, R112 ;  /* 0x0000007079047220 */ /* 0x044fe20000410000 */
        /* <DEDUP_REMOVED lines=15> */
[----:B------:R-:W3:Y:S01]  /*1ba20*/  LDSM.16.MT88.4 R108, [R188+0xb000] ;  /* 0x00b00000bc6c783b */ /* 0x000ee20000004200 */
        /* <DEDUP_REMOVED lines=10> */
[----:B--2---:R-:W-:Y:S01]  /*1bad0*/  F2FP.BF16.F32.PACK_AB R113, R141, R145 ;  /* 0x000000918d71723e */ /* 0x004fe200000010ff */
[C---:B------:R-:W-:Y:S01]  /*1bae0*/  FMUL.FTZ R80, R121.reuse, R80 ;  /* 0x0000005079507220 */ /* 0x040fe20000410000 */
[C---:B------:R-:W-:Y:S01]  /*1baf0*/  FMUL.FTZ R81, R121.reuse, R81 ;  /* 0x0000005179517220 */ /* 0x040fe20000410000 */
[C---:B------:R-:W-:Y:S01]  /*1bb00*/  FMUL.FTZ R86, R122.reuse, R86 ;  /* 0x000000567a567220 */ /* 0x040fe20000410000 */
[----:B------:R-:W-:Y:S01]  /*1bb10*/  FMUL.FTZ R87, R122, R87 ;  /* 0x000000577a577220 */ /* 0x000fe20000410000 */
[C---:B------:R-:W-:Y:S01]  /*1bb20*/  FMUL.FTZ R84, R121.reuse, R84 ;  /* 0x0000005479547220 */ /* 0x040fe20000410000 */
[----:B------:R-:W-:Y:S03]  /*1bb30*/  FMUL.FTZ R85, R121, R85 ;  /* 0x0000005579557220 */ /* 0x000fe60000410000 */
[----:B------:R-:W-:Y:S01]  /*1bb40*/  MUFU.EX2 R144, R144 ;  /* 0x0000009000907308 */ /* 0x000fe20000000800 */
[-CC-:B------:R-:W-:Y:S01]  /*1bb50*/  FFMA.FTZ R159, R26, R120.reuse, -R143.reuse ;  /* 0x000000781a9f7223 */ /* 0x180fe2000001088f */
[-CC-:B------:R-:W-:Y:S01]  /*1bb60*/  FFMA.FTZ R156, R27, R120.reuse, -R143.reuse ;  /* 0x000000781b9c7223 */ /* 0x180fe2000001088f */
[-CC-:B------:R-:W-:Y:S01]  /*1bb70*/  FFMA.FTZ R163, R38, R120.reuse, -R143.reuse ;  /* 0x0000007826a37223 */ /* 0x180fe2000001088f */
[-CC-:B------:R-:W-:Y:S01]  /*1bb80*/  FFMA.FTZ R160, R39, R120.reuse, -R143.reuse ;  /* 0x0000007827a07223 */ /* 0x180fe2000001088f */
[-CC-:B------:R-:W-:Y:S01]  /*1bb90*/  FFMA.FTZ R161, R42, R120.reuse, -R143.reuse ;  /* 0x000000782aa17223 */ /* 0x180fe2000001088f */
[-C--:B------:R-:W-:Y:S01]  /*1bba0*/  FFMA.FTZ R162, R43, R120.reuse, -R143 ;  /* 0x000000782ba27223 */ /* 0x080fe2000001088f */
[-CC-:B------:R-:W-:Y:S03]  /*1bbb0*/  FFMA.FTZ R164, R36, R120.reuse, -R123.reuse ;  /* 0x0000007824a47223 */ /* 0x180fe6000001087b */
[----:B------:R-:W2:Y:S01]  /*1bbc0*/  MUFU.EX2 R142, R142 ;  /* 0x0000008e008e7308 */ /* 0x000ea20000000800 */
[----:B----4-:R-:W-:Y:S01]  /*1bbd0*/  F2FP.BF16.F32.PACK_AB R115, R138, R139 ;  /* 0x0000008b8a73723e */ /* 0x010fe200000010ff */
[-CC-:B------:R-:W-:Y:S01]  /*1bbe0*/  FFMA.FTZ R165, R37, R120.reuse, -R123.reuse ;  /* 0x0000007825a57223 */ /* 0x180fe2000001087b */
[-CC-:B------:R-:W-:Y:S01]  /*1bbf0*/  FFMA.FTZ R166, R40, R120.reuse, -R123.reuse ;  /* 0x0000007828a67223 */ /* 0x180fe2000001087b */
[----:B------:R-:W-:Y:S01]  /*1bc00*/  LDSM.16.MT88.4 R36, [R190+0xc000] ;  /* 0x00c00000be24783b */ /* 0x000fe20000004200 */
[-CC-:B------:R-:W-:Y:S01]  /*1bc10*/  FFMA.FTZ R41, R41, R120.reuse, -R123.reuse ;  /* 0x0000007829297223 */ /* 0x180fe2000001087b */
[----:B------:R-:W-:Y:S01]  /*1bc20*/  FFMA.FTZ R167, R45, R120, -R123 ;  /* 0x000000782da77223 */ /* 0x000fe2000001087b */
        /* <DEDUP_REMOVED lines=8> */
[----:B------:R-:W-:Y:S03]  /*1bcb0*/  FMUL.FTZ R93, R121, R93 ;  /* 0x0000005d795d7220 */ /* 0x000fe60000410000 */
[----:B------:R-:W4:Y:S01]  /*1bcc0*/  MUFU.EX2 R137, R137 ;  /* 0x0000008900897308 */ /* 0x000f220000000800 */
[----:B--2---:R-:W-:Y:S01]  /*1bcd0*/  F2FP.BF16.F32.PACK_AB R112, R142, R144 ;  /* 0x000000908e70723e */ /* 0x004fe200000010ff */
[--C-:B------:R-:W-:Y:S01]  /*1bce0*/  FFMA.FTZ R146, R14, R120, -R143.reuse ;  /* 0x000000780e927223 */ /* 0x100fe2000001088f */
[C---:B------:R-:W-:Y:S01]  /*1bcf0*/  FMUL.FTZ R14, R122.reuse, R106 ;  /* 0x0000006a7a0e7220 */ /* 0x040fe20000410000 */
[-C--:B------:R-:W-:Y:S01]  /*1bd00*/  FFMA.FTZ R147, R15, R120.reuse, -R143 ;  /* 0x000000780f937223 */ /* 0x080fe2000001088f */
[----:B------:R-:W-:Y:S01]  /*1bd10*/  FMUL.FTZ R15, R122, R107 ;  /* 0x0000006b7a0f7220 */ /* 0x000fe20000410000 */
[--C-:B------:R-:W-:Y:S01]  /*1bd20*/  FFMA.FTZ R152, R12, R120, -R123.reuse ;  /* 0x000000780c987223 */ /* 0x100fe2000001087b */
[----:B------:R-:W-:Y:S01]  /*1bd30*/  FMUL.FTZ R12, R121, R104 ;  /* 0x00000068790c7220 */ /* 0x000fe20000410000 */
[----:B------:R-:W-:Y:S01]  /*1bd40*/  FFMA.FTZ R153, R13, R120, -R123 ;  /* 0x000000780d997223 */ /* 0x000fe2000001087b */
[C---:B------:R-:W-:Y:S01]  /*1bd50*/  FMUL.FTZ R13, R121.reuse, R105 ;  /* 0x00000069790d7220 */ /* 0x040fe20000410000 */
[----:B------:R-:W-:Y:S01]  /*1bd60*/  MUFU.EX2 R146, R146 ;  /* 0x0000009200927308 */ /* 0x000fe20000000800 */
[----:B------:R-:W-:Y:S01]  /*1bd70*/  LDSM.16.MT88.4 R104, [R190+0xb400] ;  /* 0x00b40000be68783b */ /* 0x000fe20000004200 */
[C---:B------:R-:W-:Y:S01]  /*1bd80*/  FMUL.FTZ R98, R122.reuse, R98 ;  /* 0x000000627a627220 */ /* 0x040fe20000410000 */
[----:B------:R-:W-:Y:S01]  /*1bd90*/  FMUL.FTZ R99, R122, R99 ;  /* 0x000000637a637220 */ /* 0x000fe20000410000 */
[C---:B------:R-:W-:Y:S01]  /*1bda0*/  FMUL.FTZ R96, R121.reuse, R96 ;  /* 0x0000006079607220 */ /* 0x040fe20000410000 */
[----:B------:R-:W-:Y:S01]  /*1bdb0*/  FMUL.FTZ R97, R121, R97 ;  /* 0x0000006179617220 */ /* 0x000fe20000410000 */
[--C-:B------:R-:W-:Y:S01]  /*1bdc0*/  FFMA.FTZ R151, R18, R120, -R143.reuse ;  /* 0x0000007812977223 */ /* 0x100fe2000001088f */
[----:B----4-:R-:W-:Y:S03]  /*1bdd0*/  F2FP.BF16.F32.PACK_AB R114, R137, R140 ;  /* 0x0000008c8972723e */ /* 0x010fe600000010ff */
[----:B------:R-:W2:Y:S01]  /*1bde0*/  MUFU.EX2 R147, R147 ;  /* 0x0000009300937308 */ /* 0x000ea20000000800 */
[C---:B------:R-:W-:Y:S01]  /*1bdf0*/  FMUL.FTZ R18, R122.reuse, R102 ;  /* 0x000000667a127220 */ /* 0x040fe20000410000 */
[-C--:B------:R-:W-:Y:S01]  /*1be00*/  FFMA.FTZ R150, R19, R120.reuse, -R143 ;  /* 0x0000007813967223 */ /* 0x080fe2000001088f */
[----:B------:R-:W-:Y:S01]  /*1be10*/  FMUL.FTZ R19, R122, R103 ;  /* 0x000000677a137220 */ /* 0x000fe20000410000 */
[--C-:B------:R-:W-:Y:S01]  /*1be20*/  FFMA.FTZ R154, R16, R120, -R123.reuse ;  /* 0x00000078109a7223 */ /* 0x100fe2000001087b */
[----:B------:R-:W-:Y:S01]  /*1be30*/  FMUL.FTZ R16, R121, R100 ;  /* 0x0000006479107220 */ /* 0x000fe20000410000 */
[C---:B-1----:R-:W-:Y:S04]  /*1be40*/  HMMA.16816.F32.BF16 R4, R112.reuse, R124, R4 ;  /* 0x0000007c7004723c */ /* 0x042fe80000041804 */
[----:B------:R-:W-:Y:S01]  /*1be50*/  MUFU.EX2 R151, R151 ;  /* 0x0000009700977308 */ /* 0x000fe20000000800 */
[----:B------:R-:W-:Y:S01]  /*1be60*/  FFMA.FTZ R155, R17, R120, -R123 ;  /* 0x00000078119b7223 */ /* 0x000fe2000001087b */
[C---:B------:R-:W-:Y:S01]  /*1be70*/  HMMA.16816.F32.BF16 R8, R112.reuse, R126, R8 ;  /* 0x0000007e7008723c */ /* 0x040fe20000041808 */
[----:B------:R-:W1:Y:S02]  /*1be80*/  LDSM.16.MT88.4 R124, [R190+0xd000] ;  /* 0x00d00000be7c783b */ /* 0x000e640000004200 */
[----:B------:R-:W-:Y:S05]  /*1be90*/  ISETP.GT.AND P0, PT, R209, 0x1, PT ;  /* 0x00000001d100780c */ /* 0x000fea0003f04270 */
[----:B------:R-:W4:Y:S03]  /*1bea0*/  MUFU.EX2 R150, R150 ;  /* 0x0000009600967308 */ /* 0x000f260000000800 */
[----:B------:R-:W-:Y:S01]  /*1beb0*/  FMUL.FTZ R17, R121, R101 ;  /* 0x0000006579117220 */ /* 0x000fe20000410000 */
[C---:B------:R-:W-:Y:S03]  /*1bec0*/  HMMA.16816.F32.BF16 R68, R112.reuse, R128, R68 ;  /* 0x000000807044723c */ /* 0x040fe60000041844 */
[----:B--2---:R-:W-:Y:S03]  /*1bed0*/  F2FP.BF16.F32.PACK_AB R101, R147, R146 ;  /* 0x000000929365723e */ /* 0x004fe600000010ff */
[C---:B------:R-:W-:Y:S01]  /*1bee0*/  HMMA.16816.F32.BF16 R72, R112.reuse, R130, R72 ;  /* 0x000000827048723c */ /* 0x040fe20000041848 */
[----:B------:R-:W2:Y:S01]  /*1bef0*/  LDSM.16.MT88.4 R128, [R188+0xd000] ;  /* 0x00d00000bc80783b */ /* 0x000ea20000004200 */
[----:B------:R-:W-:Y:S03]  /*1bf00*/  MUFU.EX2 R152, R152 ;  /* 0x0000009800987308 */ /* 0x000fe60000000800 */
[-CC-:B------:R-:W-:Y:S01]  /*1bf10*/  FFMA.FTZ R158, R22, R120.reuse, -R143.reuse ;  /* 0x00000078169e7223 */ /* 0x180fe2000001088f */
[C---:B------:R-:W-:Y:S06]  /*1bf20*/  HMMA.16816.F32.BF16 R76, R112.reuse, R132, R76 ;  /* 0x00000084704c723c */ /* 0x040fec000004184c */
[----:B------:R-:W5:Y:S01]  /*1bf30*/  MUFU.EX2 R153, R153 ;  /* 0x0000009900997308 */ /* 0x000f620000000800 */
[----:B----4-:R-:W-:Y:S01]  /*1bf40*/  F2FP.BF16.F32.PACK_AB R103, R150, R151 ;  /* 0x000000979667723e */ /* 0x010fe200000010ff */
[C---:B------:R-:W-:Y:S01]  /*1bf50*/  HMMA.16816.F32.BF16 R80, R112.reuse, R134, R80 ;  /* 0x000000867050723c */ /* 0x040fe20000041850 */
[----:B------:R-:W-:Y:S02]  /*1bf60*/  LDSM.16.MT88.4 R132, [R188+0x9400] ;  /* 0x00940000bc84783b */ /* 0x000fe40000004200 */
[-CC-:B------:R-:W-:Y:S03]  /*1bf70*/  FFMA.FTZ R157, R23, R120.reuse, -R143.reuse ;  /* 0x00000078179d7223 */ /* 0x180fe6000001088f */
[C---:B---3--:R-:W-:Y:S02]  /*1bf80*/  HMMA.16816.F32.BF16 R84, R112.reuse, R108, R84 ;  /* 0x0000006c7054723c */ /* 0x048fe40000041854 */
[----:B------:R-:W-:Y:S03]  /*1bf90*/  MUFU.EX2 R154, R154 ;  /* 0x0000009a009a7308 */ /* 0x000fe60000000800 */
[--C-:B------:R-:W-:Y:S01]  /*1bfa0*/  FFMA.FTZ R50, R50, R120, -R143.reuse ;  /* 0x0000007832327223 */ /* 0x100fe2000001088f */
[C---:B------:R-:W-:Y:S01]  /*1bfb0*/  HMMA.16816.F32.BF16 R88, R112.reuse, R110, R88 ;  /* 0x0000006e7058723c */ /* 0x040fe20000041858 */
[----:B------:R-:W3:Y:S05]  /*1bfc0*/  LDSM.16.MT88.4 R108, [R190+0x9400] ;  /* 0x00940000be6c783b */ /* 0x000eea0000004200 */
[----:B------:R-:W4:Y:S01]  /*1bfd0*/  MUFU.EX2 R155, R155 ;  /* 0x0000009b009b7308 */ /* 0x000f220000000800 */
[----:B-----5:R-:W-:Y:S01]  /*1bfe0*/  F2FP.BF16.F32.PACK_AB R100, R153, R152 ;  /* 0x000000989964723e */ /* 0x020fe200000010ff */
[C---:B-1----:R-:W-:Y:S08]  /*1bff0*/  HMMA.16816.F32.BF16 R92, R112.reuse, R124, R92 ;  /* 0x0000007c705c723c */ /* 0x042ff0000004185c */
[----:B------:R-:W-:Y:S01]  /*1c000*/  MUFU.EX2 R163, R163 ;  /* 0x000000a300a37308 */ /* 0x000fe20000000800 */
[C---:B------:R-:W-:Y:S01]  /*1c010*/  HMMA.16816.F32.BF16 R12, R112.reuse, R126, R12 ;  /* 0x0000007e700c723c */ /* 0x040fe2000004180c */
[----:B------:R-:W-:Y:S02]  /*1c020*/  LDSM.16.MT88.4 R124, [R190+0xd400] ;  /* 0x00d40000be7c783b */ /* 0x000fe40000004200 */
[----:B------:R-:W-:Y:S03]  /*1c030*/  FFMA.FTZ R51, R51, R120, -R143 ;  /* 0x0000007833337223 */ /* 0x000fe6000001088f */
[C---:B--2---:R-:W-:Y:S03]  /*1c040*/  HMMA.16816.F32.BF16 R16, R112.reuse, R128, R16 ;  /* 0x000000807010723c */ /* 0x044fe60000041810 */
[----:B------:R-:W-:Y:S02]  /*1c050*/  MUFU.EX2 R160, R160 ;  /* 0x000000a000a07308 */ /* 0x000fe40000000800 */
[----:B----4-:R-:W-:Y:S01]  /*1c060*/  F2FP.BF16.F32.PACK_AB R102, R155, R154 ;  /* 0x0000009a9b66723e */ /* 0x010fe200000010ff */
[----:B------:R-:W-:Y:S01]  /*1c070*/  HMMA.16816.F32.BF16 R96, R112, R130, R96 ;  /* 0x000000827060723c */ /* 0x000fe20000041860 */
[----:B------:R-:W1:Y:S06]  /*1c080*/  LDSM.16.MT88.4 R112, [R188+0xb400] ;  /* 0x00b40000bc70783b */ /* 0x000e6c0000004200 */
[----:B------:R-:W-:Y:S01]  /*1c090*/  MUFU.EX2 R161, R161 ;  /* 0x000000a100a17308 */ /* 0x000fe20000000800 */
[-CC-:B------:R-:W-:Y:S03]  /*1c0a0*/  FFMA.FTZ R48, R48, R120.reuse, -R123.reuse ;  /* 0x0000007830307223 */ /* 0x180fe6000001087b */
[-C--:B------:R-:W-:Y:S01]  /*1c0b0*/  FFMA.FTZ R49, R49, R120.reuse, -R123 ;  /* 0x0000007831317223 */ /* 0x080fe2000001087b */
[-CC-:B------:R-:W-:Y:S01]  /*1c0c0*/  FFMA.FTZ R54, R54, R120.reuse, -R143.reuse ;  /* 0x0000007836367223 */ /* 0x180fe2000001088f */
[-CC-:B------:R-:W-:Y:S01]  /*1c0d0*/  FFMA.FTZ R55, R55, R120.reuse, -R143.reuse ;  /* 0x0000007837377223 */ /* 0x180fe2000001088f */
[----:B------:R-:W-:Y:S03]  /*1c0e0*/  LDSM.16.MT88.4 R128, [R190+0x9800] ;  /* 0x00980000be80783b */ /* 0x000fe60000004200 */
[----:B------:R-:W-:Y:S01]  /*1c0f0*/  MUFU.EX2 R162, R162 ;  /* 0x000000a200a27308 */ /* 0x000fe20000000800 */
[-CC-:B------:R-:W-:Y:S01]  /*1c100*/  FFMA.FTZ R58, R58, R120.reuse, -R143.reuse ;  /* 0x000000783a3a7223 */ /* 0x180fe2000001088f */
[-C--:B------:R-:W-:Y:S01]  /*1c110*/  FFMA.FTZ R59, R59, R120.reuse, -R143 ;  /* 0x000000783b3b7223 */ /* 0x080fe2000001088f */
[-CC-:B------:R-:W-:Y:S01]  /*1c120*/  FFMA.FTZ R52, R52, R120.reuse, -R123.reuse ;  /* 0x0000007834347223 */ /* 0x180fe2000001087b */
[-CC-:B------:R-:W-:Y:S01]  /*1c130*/  FFMA.FTZ R53, R53, R120.reuse, -R123.reuse ;  /* 0x0000007835357223 */ /* 0x180fe2000001087b */
[-CC-:B------:R-:W-:Y:S01]  /*1c140*/  FFMA.FTZ R56, R56, R120.reuse, -R123.reuse ;  /* 0x0000007838387223 */ /* 0x180fe2000001087b */
[C---:B---3--:R-:W-:Y:S04]  /*1c150*/  HMMA.16816.F32.BF16 R4, R100.reuse, R108, R4 ;  /* 0x0000006c6404723c */ /* 0x048fe80000041804 */
[----:B------:R-:W-:Y:S01]  /*1c160*/  MUFU.EX2 R164, R164 ;  /* 0x000000a400a47308 */ /* 0x000fe20000000800 */
[--C-:B------:R-:W-:Y:S01]  /*1c170*/  FFMA.FTZ R57, R57, R120, -R123.reuse ;  /* 0x0000007839397223 */ /* 0x100fe2000001087b */
[C---:B------:R-:W-:Y:S01]  /*1c180*/  HMMA.16816.F32.BF16 R8, R100.reuse, R110, R8 ;  /* 0x0000006e6408723c */ /* 0x040fe20000041808 */
[----:B------:R-:W2:Y:S07]  /*1c190*/  LDSM.16.MT88.4 R108, [R188+0xd400] ;  /* 0x00d40000bc6c783b */ /* 0x000eae0000004200 */
[----:B------:R-:W-:Y:S03]  /*1c1a0*/  MUFU.EX2 R165, R165 ;  /* 0x000000a500a57308 */ /* 0x000fe60000000800 */
[----:B------:R-:W-:Y:S01]  /*1c1b0*/  FFMA.FTZ R144, R121, R214, R144 ;  /* 0x000000d679907223 */ /* 0x000fe20000010090 */
[C---:B------:R-:W-:Y:S03]  /*1c1c0*/  HMMA.16816.F32.BF16 R68, R100.reuse, R132, R68 ;  /* 0x000000846444723c */ /* 0x040fe60000041844 */
[-CC-:B------:R-:W-:Y:S03]  /*1c1d0*/  FFMA.FTZ R61, R61, R120.reuse, -R123.reuse ;  /* 0x000000783d3d7223 */ /* 0x180fe6000001087b */
[C---:B------:R-:W-:Y:S01]  /*1c1e0*/  HMMA.16816.F32.BF16 R72, R100.reuse, R134, R72 ;  /* 0x000000866448723c */ /* 0x040fe20000041848 */
[----:B------:R-:W-:Y:S04]  /*1c1f0*/  MUFU.EX2 R166, R166 ;  /* 0x000000a600a67308 */ /* 0x000fe80000000800 */
[-CC-:B------:R-:W-:Y:S01]  /*1c200*/  FFMA.FTZ R132, R24, R120.reuse, -R123.reuse ;  /* 0x0000007818847223 */ /* 0x180fe2000001087b */
[C---:B------:R-:W-:Y:S05]  /*1c210*/  HMMA.16816.F32.BF16 R76, R100.reuse, R104, R76 ;  /* 0x00000068644c723c */ /* 0x040fea000004184c */
[----:B------:R-:W-:Y:S01]  /*1c220*/  MUFU.EX2 R50, R50 ;  /* 0x0000003200327308 */ /* 0x000fe20000000800 */
[-CC-:B------:R-:W-:Y:S01]  /*1c230*/  FFMA.FTZ R135, R25, R120.reuse, -R123.reuse ;  /* 0x0000007819877223 */ /* 0x180fe2000001087b */
[C---:B------:R-:W-:Y:S01]  /*1c240*/  HMMA.16816.F32.BF16 R80, R100.reuse, R106, R80 ;  /* 0x0000006a6450723c */ /* 0x040fe20000041850 */
[----:B------:R-:W3:Y:S07]  /*1c250*/  LDSM.16.MT88.4 R24, [R188+0x9800] ;  /* 0x00980000bc18783b */ /* 0x000eee0000004200 */
[----:B------:R-:W-:Y:S01]  /*1c260*/  MUFU.EX2 R51, R51 ;  /* 0x0000003300337308 */ /* 0x000fe20000000800 */
[C---:B-1----:R-:W-:Y:S01]  /*1c270*/  HMMA.16816.F32.BF16 R84, R100.reuse, R112, R84 ;  /* 0x000000706454723c */ /* 0x042fe20000041854 */
[----:B------:R-:W1:Y:S02]  /*1c280*/  LDSM.16.MT88.4 R104, [R190+0xb800] ;  /* 0x00b80000be68783b */ /* 0x000e640000004200 */
[-CC-:B------:R-:W-:Y:S03]  /*1c290*/  FFMA.FTZ R133, R20, R120.reuse, -R123.reuse ;  /* 0x0000007814857223 */ /* 0x180fe6000001087b */
[C---:B------:R-:W-:Y:S03]  /*1c2a0*/  HMMA.16816.F32.BF16 R88, R100.reuse, R114, R88 ;  /* 0x000000726458723c */ /* 0x040fe60000041858 */
[----:B------:R-:W-:Y:S02]  /*1c2b0*/  MUFU.EX2 R167, R167 ;  /* 0x000000a700a77308 */ /* 0x000fe40000000800 */
[-C--:B------:R-:W-:Y:S01]  /*1c2c0*/  FFMA.FTZ R134, R21, R120.reuse, -R123 ;  /* 0x0000007815867223 */ /* 0x080fe2000001087b */
[C---:B------:R-:W-:Y:S01]  /*1c2d0*/  HMMA.16816.F32.BF16 R92, R100.reuse, R124, R92 ;  /* 0x0000007c645c723c */ /* 0x040fe2000004185c */
[----:B------:R-:W-:Y:S06]  /*1c2e0*/  LDSM.16.MT88.4 R112, [R188+0xd800] ;  /* 0x00d80000bc70783b */ /* 0x000fec0000004200 */
[----:B------:R-:W-:Y:S01]  /*1c2f0*/  MUFU.EX2 R158, R158 ;  /* 0x0000009e009e7308 */ /* 0x000fe20000000800 */
[----:B------:R-:W-:Y:S01]  /*1c300*/  FFMA.FTZ R145, R122, R215, R145 ;  /* 0x000000d77a917223 */ /* 0x000fe20000010091 */
[C---:B------:R-:W-:Y:S08]  /*1c310*/  HMMA.16816.F32.BF16 R12, R100.reuse, R126, R12 ;  /* 0x0000007e640c723c */ /* 0x040ff0000004180c */
[----:B------:R-:W4:Y:S01]  /*1c320*/  MUFU.EX2 R157, R157 ;  /* 0x0000009d009d7308 */ /* 0x000f220000000800 */
[C---:B--2---:R-:W-:Y:S03]  /*1c330*/  HMMA.16816.F32.BF16 R16, R100.reuse, R108, R16 ;  /* 0x0000006c6410723c */ /* 0x044fe60000041810 */
[-CC-:B------:R-:W-:Y:S03]  /*1c340*/  FFMA.FTZ R124, R30, R120.reuse, -R143.reuse ;  /* 0x000000781e7c7223 */ /* 0x180fe6000001088f */
[----:B------:R-:W-:Y:S03]  /*1c350*/  HMMA.16816.F32.BF16 R96, R100, R110, R96 ;  /* 0x0000006e6460723c */ /* 0x000fe60000041860 */
[----:B------:R-:W-:Y:S01]  /*1c360*/  MUFU.EX2 R159, R159 ;  /* 0x0000009f009f7308 */ /* 0x000fe20000000800 */
[----:B------:R-:W2:Y:S01]  /*1c370*/  LDSM.16.MT88.4 R100, [R188+0xb800] ;  /* 0x00b80000bc64783b */ /* 0x000ea20000004200 */
[-CC-:B------:R-:W-:Y:S01]  /*1c380*/  FFMA.FTZ R127, R31, R120.reuse, -R143.reuse ;  /* 0x000000781f7f7223 */ /* 0x180fe2000001088f */
[-CC-:B------:R-:W-:Y:S01]  /*1c390*/  FFMA.FTZ R125, R34, R120.reuse, -R143.reuse ;  /* 0x00000078227d7223 */ /* 0x180fe2000001088f */
[----:B------:R-:W-:Y:S01]  /*1c3a0*/  FFMA.FTZ R126, R35, R120, -R143 ;  /* 0x00000078237e7223 */ /* 0x000fe2000001088f */
[----:B------:R-:W-:Y:S05]  /*1c3b0*/  MOV R209, R136 ;  /* 0x0000008800d17202 */ /* 0x000fea0000000f00 */
[----:B------:R-:W5:Y:S01]  /*1c3c0*/  MUFU.EX2 R156, R156 ;  /* 0x0000009c009c7308 */ /* 0x000f620000000800 */
[----:B------:R-:W2:Y:S01]  /*1c3d0*/  LDSM.16.MT88.4 R108, [R190+0xd800] ;  /* 0x00d80000be6c783b */ /* 0x000ea20000004200 */
[----:B----4-:R-:W-:Y:S02]  /*1c3e0*/  F2FP.BF16.F32.PACK_AB R21, R157, R158 ;  /* 0x0000009e9d15723e */ /* 0x010fe400000010ff */
[----:B------:R-:W-:Y:S06]  /*1c3f0*/  MOV R121, R3 ;  /* 0x0000000300797202 */ /* 0x000fec0000000f00 */
[----:B------:R-:W-:Y:S10]  /*1c400*/  MUFU.EX2 R133, R133 ;  /* 0x0000008500857308 */ /* 0x000ff40000000800 */
[----:B------:R-:W4:Y:S01]  /*1c410*/  MUFU.EX2 R134, R134 ;  /* 0x0000008600867308 */ /* 0x000f220000000800 */
[----:B-----5:R-:W-:Y:S09]  /*1c420*/  F2FP.BF16.F32.PACK_AB R23, R156, R159 ;  /* 0x0000009f9c17723e */ /* 0x020ff200000010ff */
[----:B------:R-:W-:Y:S10]  /*1c430*/  MUFU.EX2 R132, R132 ;  /* 0x0000008400847308 */ /* 0x000ff40000000800 */
[----:B------:R-:W5:Y:S01]  /*1c440*/  MUFU.EX2 R135, R135 ;  /* 0x0000008700877308 */ /* 0x000f620000000800 */
[----:B----4-:R-:W-:Y:S09]  /*1c450*/  F2FP.BF16.F32.PACK_AB R20, R134, R133 ;  /* 0x000000858614723e */ /* 0x010ff200000010ff */
[----:B------:R-:W-:Y:S10]  /*1c460*/  MUFU.EX2 R124, R124 ;  /* 0x0000007c007c7308 */ /* 0x000ff40000000800 */
[----:B------:R-:W4:Y:S01]  /*1c470*/  MUFU.EX2 R127, R127 ;  /* 0x0000007f007f7308 */ /* 0x000f220000000800 */
[----:B-----5:R-:W-:Y:S07]  /*1c480*/  F2FP.BF16.F32.PACK_AB R22, R135, R132 ;  /* 0x000000848716723e */ /* 0x020fee00000010ff */
[C---:B------:R-:W-:Y:S02]  /*1c490*/  HMMA.16816.F32.BF16 R4, R20.reuse, R128, R4 ;  /* 0x000000801404723c */ /* 0x040fe40000041804 */
[----:B------:R-:W-:Y:S04]  /*1c4a0*/  MUFU.EX2 R125, R125 ;  /* 0x0000007d007d7308 */ /* 0x000fe80000000800 */
[C---:B------:R-:W-:Y:S06]  /*1c4b0*/  HMMA.16816.F32.BF16 R8, R20.reuse, R130, R8 ;  /* 0x000000821408723c */ /* 0x040fec0000041808 */
[----:B------:R-:W5:Y:S01]  /*1c4c0*/  MUFU.EX2 R126, R126 ;  /* 0x0000007e007e7308 */ /* 0x000f620000000800 */
[-CC-:B------:R-:W-:Y:S01]  /*1c4d0*/  FFMA.FTZ R128, R28, R120.reuse, -R123.reuse ;  /* 0x000000781c807223 */ /* 0x180fe2000001087b */
[C---:B---3--:R-:W-:Y:S03]  /*1c4e0*/  HMMA.16816.F32.BF16 R68, R20.reuse, R24, R68 ;  /* 0x000000181444723c */ /* 0x048fe60000041844 */
[-CC-:B------:R-:W-:Y:S03]  /*1c4f0*/  FFMA.FTZ R129, R29, R120.reuse, -R123.reuse ;  /* 0x000000781d817223 */ /* 0x180fe6000001087b */
[C---:B------:R-:W-:Y:S01]  /*1c500*/  HMMA.16816.F32.BF16 R72, R20.reuse, R26, R72 ;  /* 0x0000001a1448723c */ /* 0x040fe20000041848 */
[----:B------:R-:W3:Y:S01]  /*1c510*/  LDSM.16.MT88.4 R24, [R190+0x9c00] ;  /* 0x009c0000be18783b */ /* 0x000ee20000004200 */
[----:B------:R-:W-:Y:S03]  /*1c520*/  MUFU.EX2 R128, R128 ;  /* 0x0000008000807308 */ /* 0x000fe60000000800 */
[-CC-:B------:R-:W-:Y:S01]  /*1c530*/  FFMA.FTZ R130, R32, R120.reuse, -R123.reuse ;  /* 0x0000007820827223 */ /* 0x180fe2000001087b */
[C---:B-1----:R-:W-:Y:S03]  /*1c540*/  HMMA.16816.F32.BF16 R76, R20.reuse, R104, R76 ;  /* 0x00000068144c723c */ /* 0x042fe6000004184c */
[----:B------:R-:W1:Y:S03]  /*1c550*/  LDSM.16.MT88.4 R28, [R188+0x9c00] ;  /* 0x009c0000bc1c783b */ /* 0x000e660000004200 */
[----:B------:R-:W5:Y:S01]  /*1c560*/  MUFU.EX2 R129, R129 ;  /* 0x0000008100817308 */ /* 0x000f620000000800 */
[----:B------:R-:W-:Y:S01]  /*1c570*/  FFMA.FTZ R131, R33, R120, -R123 ;  /* 0x0000007821837223 */ /* 0x000fe2000001087b */
[C---:B------:R-:W-:Y:S03]  /*1c580*/  HMMA.16816.F32.BF16 R80, R20.reuse, R106, R80 ;  /* 0x0000006a1450723c */ /* 0x040fe60000041850 */
[----:B------:R-:W1:Y:S03]  /*1c590*/  LDSM.16.MT88.4 R32, [R190+0xbc00] ;  /* 0x00bc0000be20783b */ /* 0x000e660000004200 */
[C---:B--2---:R-:W-:Y:S02]  /*1c5a0*/  HMMA.16816.F32.BF16 R84, R20.reuse, R100, R84 ;  /* 0x000000641454723c */ /* 0x044fe40000041854 */
[----:B------:R-:W-:Y:S04]  /*1c5b0*/  MUFU.EX2 R130, R130 ;  /* 0x0000008200827308 */ /* 0x000fe80000000800 */
[C---:B------:R-:W-:Y:S01]  /*1c5c0*/  HMMA.16816.F32.BF16 R88, R20.reuse, R102, R88 ;  /* 0x000000661458723c */ /* 0x040fe20000041858 */
[----:B------:R-:W2:Y:S05]  /*1c5d0*/  LDSM.16.MT88.4 R100, [R188+0xbc00] ;  /* 0x00bc0000bc64783b */ /* 0x000eaa0000004200 */
[----:B------:R-:W3:Y:S01]  /*1c5e0*/  MUFU.EX2 R131, R131 ;  /* 0x0000008300837308 */ /* 0x000ee20000000800 */
[C---:B------:R-:W-:Y:S02]  /*1c5f0*/  HMMA.16816.F32.BF16 R92, R20.reuse, R108, R92 ;  /* 0x0000006c145c723c */ /* 0x040fe4000004185c */
[----:B------:R-:W2:Y:S07]  /*1c600*/  LDSM.16.MT88.4 R104, [R190+0xdc00] ;  /* 0x00dc0000be68783b */ /* 0x000eae0000004200 */
[----:B------:R-:W-:Y:S01]  /*1c610*/  MUFU.EX2 R48, R48 ;  /* 0x0000003000307308 */ /* 0x000fe20000000800 */
[C---:B------:R-:W-:Y:S01]  /*1c620*/  HMMA.16816.F32.BF16 R12, R20.reuse, R110, R12 ;  /* 0x0000006e140c723c */ /* 0x040fe2000004180c */
[----:B------:R-:W-:Y:S05]  /*1c630*/  LDSM.16.MT88.4 R108, [R190+0xa000] ;  /* 0x00a00000be6c783b */ /* 0x000fea0000004200 */
[C---:B------:R-:W-:Y:S03]  /*1c640*/  HMMA.16816.F32.BF16 R16, R20.reuse, R112, R16 ;  /* 0x000000701410723c */ /* 0x040fe60000041810 */
[----:B------:R-:W-:Y:S03]  /*1c650*/  MUFU.EX2 R49, R49 ;  /* 0x0000003100317308 */ /* 0x000fe60000000800 */
[----:B------:R-:W-:Y:S07]  /*1c660*/  HMMA.16816.F32.BF16 R96, R20, R114, R96 ;  /* 0x000000721460723c */ /* 0x000fee0000041860 */
[----:B------:R-:W-:Y:S01]  /*1c670*/  MUFU.EX2 R54, R54 ;  /* 0x0000003600367308 */ /* 0x000fe20000000800 */
[----:B----4-:R-:W-:Y:S03]  /*1c680*/  F2FP.BF16.F32.PACK_AB R21, R127, R124 ;  /* 0x0000007c7f15723e */ /* 0x010fe600000010ff */
[----:B-----5:R-:W-:Y:S06]  /*1c690*/  F2FP.BF16.F32.PACK_AB R23, R126, R125 ;  /* 0x0000007d7e17723e */ /* 0x020fec00000010ff */
[----:B------:R-:W-:Y:S01]  /*1c6a0*/  MUFU.EX2 R55, R55 ;  /* 0x0000003700377308 */ /* 0x000fe20000000800 */
[----:B------:R-:W-:Y:S02]  /*1c6b0*/  F2FP.BF16.F32.PACK_AB R20, R129, R128 ;  /* 0x000000808114723e */ /* 0x000fe400000010ff */
[----:B---3--:R-:W-:Y:S07]  /*1c6c0*/  F2FP.BF16.F32.PACK_AB R22, R131, R130 ;  /* 0x000000828316723e */ /* 0x008fee00000010ff */
[----:B------:R-:W-:Y:S01]  /*1c6d0*/  MUFU.EX2 R58, R58 ;  /* 0x0000003a003a7308 */ /* 0x000fe20000000800 */
[C---:B------:R-:W-:Y:S06]  /*1c6e0*/  HMMA.16816.F32.BF16 R4, R20.reuse, R24, R4 ;  /* 0x000000181404723c */ /* 0x040fec0000041804 */
[C---:B------:R-:W-:Y:S01]  /*1c6f0*/  HMMA.16816.F32.BF16 R8, R20.reuse, R26, R8 ;  /* 0x0000001a1408723c */ /* 0x040fe20000041808 */
[----:B------:R-:W3:Y:S02]  /*1c700*/  LDSM.16.MT88.4 R24, [R188+0xdc00] ;  /* 0x00dc0000bc18783b */ /* 0x000ee40000004200 */
[----:B------:R-:W-:Y:S03]  /*1c710*/  MUFU.EX2 R59, R59 ;  /* 0x0000003b003b7308 */ /* 0x000fe60000000800 */
[C---:B-1----:R-:W-:Y:S07]  /*1c720*/  HMMA.16816.F32.BF16 R68, R20.reuse, R28, R68 ;  /* 0x0000001c1444723c */ /* 0x042fee0000041844 */
[----:B------:R-:W-:Y:S01]  /*1c730*/  MUFU.EX2 R52, R52 ;  /* 0x0000003400347308 */ /* 0x000fe20000000800 */
[C---:B------:R-:W-:Y:S03]  /*1c740*/  HMMA.16816.F32.BF16 R72, R20.reuse, R30, R72 ;  /* 0x0000001e1448723c */ /* 0x040fe60000041848 */
[----:B------:R-:W-:Y:S03]  /*1c750*/  F2FP.BF16.F32.PACK_AB R29, R160, R163 ;  /* 0x000000a3a01d723e */ /* 0x000fe600000010ff */
[C---:B------:R-:W-:Y:S03]  /*1c760*/  HMMA.16816.F32.BF16 R76, R20.reuse, R32, R76 ;  /* 0x00000020144c723c */ /* 0x040fe6000004184c */
[----:B------:R-:W-:Y:S02]  /*1c770*/  MUFU.EX2 R53, R53 ;  /* 0x0000003500357308 */ /* 0x000fe40000000800 */
[----:B------:R-:W-:Y:S01]  /*1c780*/  F2FP.BF16.F32.PACK_AB R31, R162, R161 ;  /* 0x000000a1a21f723e */ /* 0x000fe200000010ff */
[C---:B------:R-:W-:Y:S01]  /*1c790*/  HMMA.16816.F32.BF16 R80, R20.reuse, R34, R80 ;  /* 0x000000221450723c */ /* 0x040fe20000041850 */
[----:B------:R-:W1:Y:S06]  /*1c7a0*/  LDSM.16.MT88.4 R32, [R188+0xa000] ;  /* 0x00a00000bc20783b */ /* 0x000e6c0000004200 */
[----:B------:R-:W-:Y:S01]  /*1c7b0*/  MUFU.EX2 R56, R56 ;  /* 0x0000003800387308 */ /* 0x000fe20000000800 */
[----:B------:R-:W-:Y:S01]  /*1c7c0*/  F2FP.BF16.F32.PACK_AB R28, R165, R164 ;  /* 0x000000a4a51c723e */ /* 0x000fe200000010ff */
[C---:B--2---:R-:W-:Y:S08]  /*1c7d0*/  HMMA.16816.F32.BF16 R84, R20.reuse, R100, R84 ;  /* 0x000000641454723c */ /* 0x044ff00000041854 */
[----:B------:R-:W2:Y:S01]  /*1c7e0*/  MUFU.EX2 R101, R41 ;  /* 0x0000002900657308 */ /* 0x000ea20000000800 */
[C---:B------:R-:W-:Y:S03]  /*1c7f0*/  HMMA.16816.F32.BF16 R88, R20.reuse, R102, R88 ;  /* 0x000000661458723c */ /* 0x040fe60000041858 */
[-CC-:B------:R-:W-:Y:S03]  /*1c800*/  FFMA.FTZ R100, R46, R120.reuse, -R143.reuse ;  /* 0x000000782e647223 */ /* 0x180fe6000001088f */
[C---:B------:R-:W-:Y:S03]  /*1c810*/  HMMA.16816.F32.BF16 R92, R20.reuse, R104, R92 ;  /* 0x00000068145c723c */ /* 0x040fe6000004185c */
[----:B------:R-:W-:Y:S02]  /*1c820*/  MUFU.EX2 R57, R57 ;  /* 0x0000003900397308 */ /* 0x000fe40000000800 */
[----:B------:R-:W-:Y:S01]  /*1c830*/  FFMA.FTZ R103, R47, R120, -R143 ;  /* 0x000000782f677223 */ /* 0x000fe2000001088f */
[C---:B------:R-:W-:Y:S01]  /*1c840*/  HMMA.16816.F32.BF16 R12, R20.reuse, R106, R12 ;  /* 0x0000006a140c723c */ /* 0x040fe2000004180c */
[----:B------:R-:W-:Y:S06]  /*1c850*/  LDSM.16.MT88.4 R104, [R190+0xec00] ;  /* 0x00ec0000be68783b */ /* 0x000fec0000004200 */
[----:B------:R-:W-:Y:S01]  /*1c860*/  MUFU.EX2 R100, R100 ;  /* 0x0000006400647308 */ /* 0x000fe20000000800 */
[----:B--2---:R-:W-:Y:S01]  /*1c870*/  F2FP.BF16.F32.PACK_AB R30, R101, R166 ;  /* 0x000000a6651e723e */ /* 0x004fe200000010ff */
[C---:B---3--:R-:W-:Y:S01]  /*1c880*/  HMMA.16816.F32.BF16 R16, R20.reuse, R24, R16 ;  /* 0x000000181410723c */ /* 0x048fe20000041810 */
[----:B------:R-:W-:Y:S02]  /*1c890*/  LDSM.16.MT88.4 R40, [R188+0xe000] ;  /* 0x00e00000bc28783b */ /* 0x000fe40000004200 */
[----:B------:R-:W-:Y:S03]  /*1c8a0*/  FFMA.FTZ R102, R44, R120, -R123 ;  /* 0x000000782c667223 */ /* 0x000fe6000001087b */
[----:B------:R-:W-:Y:S02]  /*1c8b0*/  HMMA.16816.F32.BF16 R96, R20, R26, R96 ;  /* 0x0000001a1460723c */ /* 0x000fe40000041860 */
[----:B------:R-:W2:Y:S01]  /*1c8c0*/  MUFU.EX2 R103, R103 ;  /* 0x0000006700677308 */ /* 0x000ea20000000800 */
[----:B------:R-:W3:Y:S03]  /*1c8d0*/  LDSM.16.MT88.4 R20, [R188+0xc000] ;  /* 0x00c00000bc14783b */ /* 0x000ee60000004200 */
[C---:B------:R-:W-:Y:S06]  /*1c8e0*/  HMMA.16816.F32.BF16 R4, R28.reuse, R108, R4 ;  /* 0x0000006c1c04723c */ /* 0x040fec0000041804 */
[----:B------:R-:W4:Y:S01]  /*1c8f0*/  MUFU.EX2 R102, R102 ;  /* 0x0000006600667308 */ /* 0x000f220000000800 */
[C---:B------:R-:W-:Y:S01]  /*1c900*/  HMMA.16816.F32.BF16 R8, R28.reuse, R110, R8 ;  /* 0x0000006e1c08723c */ /* 0x040fe20000041808 */
[----:B------:R-:W5:Y:S05]  /*1c910*/  LDSM.16.MT88.4 R24, [R190+0xe000] ;  /* 0x00e00000be18783b */ /* 0x000f6a0000004200 */
[C---:B-1----:R-:W-:Y:S03]  /*1c920*/  HMMA.16816.F32.BF16 R68, R28.reuse, R32, R68 ;  /* 0x000000201c44723c */ /* 0x042fe60000041844 */
[----:B------:R-:W-:Y:S03]  /*1c930*/  LDSM.16.MT88.4 R44, [R188+0xa800] ;  /* 0x00a80000bc2c783b */ /* 0x000fe60000004200 */
[C---:B------:R-:W-:Y:S05]  /*1c940*/  HMMA.16816.F32.BF16 R72, R28.reuse, R34, R72 ;  /* 0x000000221c48723c */ /* 0x040fea0000041848 */
[----:B------:R-:W1:Y:S01]  /*1c950*/  LDSM.16.MT88.4 R32, [R190+0xa400] ;  /* 0x00a40000be20783b */ /* 0x000e620000004200 */
[C---:B------:R-:W-:Y:S06]  /*1c960*/  HMMA.16816.F32.BF16 R76, R28.reuse, R36, R76 ;  /* 0x000000241c4c723c */ /* 0x040fec000004184c */
[C---:B------:R-:W-:Y:S01]  /*1c970*/  HMMA.16816.F32.BF16 R80, R28.reuse, R38, R80 ;  /* 0x000000261c50723c */ /* 0x040fe20000041850 */
[----:B------:R-:W1:Y:S05]  /*1c980*/  LDSM.16.MT88.4 R36, [R188+0xa400] ;  /* 0x00a40000bc24783b */ /* 0x000e6a0000004200 */
[C---:B---3--:R-:W-:Y:S03]  /*1c990*/  HMMA.16816.F32.BF16 R84, R28.reuse, R20, R84 ;  /* 0x000000141c54723c */ /* 0x048fe60000041854 */
[----:B------:R-:W-:Y:S03]  /*1c9a0*/  LDSM.16.MT88.4 R108, [R190+0xac00] ;  /* 0x00ac0000be6c783b */ /* 0x000fe60000004200 */
[C---:B------:R-:W-:Y:S05]  /*1c9b0*/  HMMA.16816.F32.BF16 R88, R28.reuse, R22, R88 ;  /* 0x000000161c58723c */ /* 0x040fea0000041858 */
[----:B--2---:R-:W-:Y:S01]  /*1c9c0*/  F2FP.BF16.F32.PACK_AB R21, R103, R100 ;  /* 0x000000646715723e */ /* 0x004fe200000010ff */
[C---:B-----5:R-:W-:Y:S05]  /*1c9d0*/  HMMA.16816.F32.BF16 R92, R28.reuse, R24, R92 ;  /* 0x000000181c5c723c */ /* 0x060fea000004185c */
[----:B------:R-:W-:Y:S01]  /*1c9e0*/  F2FP.BF16.F32.PACK_AB R23, R51, R50 ;  /* 0x000000323317723e */ /* 0x000fe200000010ff */
[C---:B------:R-:W-:Y:S01]  /*1c9f0*/  HMMA.16816.F32.BF16 R12, R28.reuse, R26, R12 ;  /* 0x0000001a1c0c723c */ /* 0x040fe2000004180c */
[----:B------:R-:W2:Y:S04]  /*1ca00*/  LDSM.16.MT88.4 R24, [R190+0xc400] ;  /* 0x00c40000be18783b */ /* 0x000ea80000004200 */
[----:B----4-:R-:W-:Y:S01]  /*1ca10*/  F2FP.BF16.F32.PACK_AB R20, R167, R102 ;  /* 0x00000066a714723e */ /* 0x010fe200000010ff */
[C---:B------:R-:W-:Y:S05]  /*1ca20*/  HMMA.16816.F32.BF16 R16, R28.reuse, R40, R16 ;  /* 0x000000281c10723c */ /* 0x040fea0000041810 */
[----:B------:R-:W-:Y:S01]  /*1ca30*/  F2FP.BF16.F32.PACK_AB R22, R49, R48 ;  /* 0x000000303116723e */ /* 0x000fe200000010ff */
[----:B------:R-:W-:Y:S01]  /*1ca40*/  HMMA.16816.F32.BF16 R96, R28, R42, R96 ;  /* 0x0000002a1c60723c */ /* 0x000fe20000041860 */
[----:B------:R-:W3:Y:S05]  /*1ca50*/  LDSM.16.MT88.4 R28, [R188+0xc400] ;  /* 0x00c40000bc1c783b */ /* 0x000eea0000004200 */
[C---:B-1----:R-:W-:Y:S03]  /*1ca60*/  HMMA.16816.F32.BF16 R4, R20.reuse, R32, R4 ;  /* 0x000000201404723c */ /* 0x042fe60000041804 */
[----:B------:R-:W1:Y:S03]  /*1ca70*/  LDSM.16.MT88.4 R40, [R190+0xe400] ;  /* 0x00e40000be28783b */ /* 0x000e660000004200 */
[C---:B------:R-:W-:Y:S05]  /*1ca80*/  HMMA.16816.F32.BF16 R8, R20.reuse, R34, R8 ;  /* 0x000000221408723c */ /* 0x040fea0000041808 */
[----:B------:R-:W4:Y:S01]  /*1ca90*/  LDSM.16.MT88.4 R32, [R188+0xe400] ;  /* 0x00e40000bc20783b */ /* 0x000f220000004200 */
[C---:B------:R-:W-:Y:S06]  /*1caa0*/  HMMA.16816.F32.BF16 R68, R20.reuse, R36, R68 ;  /* 0x000000241444723c */ /* 0x040fec0000041844 */
[C---:B------:R-:W-:Y:S01]  /*1cab0*/  HMMA.16816.F32.BF16 R72, R20.reuse, R38, R72 ;  /* 0x000000261448723c */ /* 0x040fe20000041848 */
[----:B------:R-:W5:Y:S05]  /*1cac0*/  LDSM.16.MT88.4 R36, [R190+0xa800] ;  /* 0x00a80000be24783b */ /* 0x000f6a0000004200 */
        /* <DEDUP_REMOVED lines=8> */
[C---:B-1----:R-:W-:Y:S05]  /*1cb50*/  HMMA.16816.F32.BF16 R92, R20.reuse, R40, R92 ;  /* 0x00000028145c723c */ /* 0x042fea000004185c */
[----:B------:R-:W-:Y:S01]  /*1cb60*/  F2FP.BF16.F32.PACK_AB R26, R57, R56 ;  /* 0x00000038391a723e */ /* 0x000fe200000010ff */
[C---:B------:R-:W-:Y:S05]  /*1cb70*/  HMMA.16816.F32.BF16 R12, R20.reuse, R42, R12 ;  /* 0x0000002a140c723c */ /* 0x040fea000004180c */
[-CC-:B------:R-:W-:Y:S01]  /*1cb80*/  FFMA.FTZ R40, R62, R120.reuse, -R143.reuse ;  /* 0x000000783e287223 */ /* 0x180fe2000001088f */
[C---:B----4-:R-:W-:Y:S05]  /*1cb90*/  HMMA.16816.F32.BF16 R16, R20.reuse, R32, R16 ;  /* 0x000000201410723c */ /* 0x050fea0000041810 */
[----:B------:R-:W-:Y:S01]  /*1cba0*/  MUFU.EX2 R40, R40 ;  /* 0x0000002800287308 */ /* 0x000fe20000000800 */
[----:B------:R-:W-:Y:S01]  /*1cbb0*/  HMMA.16816.F32.BF16 R96, R20, R34, R96 ;  /* 0x000000221460723c */ /* 0x000fe20000041860 */
[----:B------:R-:W1:Y:S04]  /*1cbc0*/  LDSM.16.MT88.4 R20, [R188+0xc800] ;  /* 0x00c80000bc14783b */ /* 0x000e680000004200 */
[-CC-:B------:R-:W-:Y:S01]  /*1cbd0*/  FFMA.FTZ R41, R63, R120.reuse, -R143.reuse ;  /* 0x000000783f297223 */ /* 0x180fe2000001088f */
[C---:B-----5:R-:W-:Y:S03]  /*1cbe0*/  HMMA.16816.F32.BF16 R4, R24.reuse, R36, R4 ;  /* 0x000000241804723c */ /* 0x060fe60000041804 */
[----:B------:R-:W3:Y:S02]  /*1cbf0*/  LDSM.16.MT88.4 R32, [R190+0xe800] ;  /* 0x00e80000be20783b */ /* 0x000ee40000004200 */
[----:B------:R-:W4:Y:S01]  /*1cc00*/  MUFU.EX2 R41, R41 ;  /* 0x0000002900297308 */ /* 0x000f220000000800 */
[C---:B------:R-:W-:Y:S05]  /*1cc10*/  HMMA.16816.F32.BF16 R8, R24.reuse, R38, R8 ;  /* 0x000000261808723c */ /* 0x040fea0000041808 */
[----:B------:R-:W5:Y:S01]  /*1cc20*/  LDSM.16.MT88.4 R36, [R188+0xe800] ;  /* 0x00e80000bc24783b */ /* 0x000f620000004200 */
[C---:B------:R-:W-:Y:S05]  /*1cc30*/  HMMA.16816.F32.BF16 R68, R24.reuse, R44, R68 ;  /* 0x0000002c1844723c */ /* 0x040fea0000041844 */
[-C--:B------:R-:W-:Y:S01]  /*1cc40*/  FFMA.FTZ R42, R66, R120.reuse, -R143 ;  /* 0x00000078422a7223 */ /* 0x080fe2000001088f */
[C---:B------:R-:W-:Y:S05]  /*1cc50*/  HMMA.16816.F32.BF16 R72, R24.reuse, R46, R72 ;  /* 0x0000002e1848723c */ /* 0x040fea0000041848 */
[----:B------:R-:W-:Y:S01]  /*1cc60*/  MUFU.EX2 R42, R42 ;  /* 0x0000002a002a7308 */ /* 0x000fe20000000800 */
[C---:B--2---:R-:W-:Y:S05]  /*1cc70*/  HMMA.16816.F32.BF16 R76, R24.reuse, R28, R76 ;  /* 0x0000001c184c723c */ /* 0x044fea000004184c */
[----:B------:R-:W-:Y:S01]  /*1cc80*/  FADD.FTZ R44, R141, R145 ;  /* 0x000000918d2c7221 */ /* 0x000fe20000010000 */
[C---:B------:R-:W-:Y:S01]  /*1cc90*/  HMMA.16816.F32.BF16 R80, R24.reuse, R30, R80 ;  /* 0x0000001e1850723c */ /* 0x040fe20000041850 */
[----:B------:R-:W2:Y:S04]  /*1cca0*/  LDSM.16.MT88.4 R28, [R188+0xac00] ;  /* 0x00ac0000bc1c783b */ /* 0x000ea80000004200 */
[----:B------:R-:W-:Y:S01]  /*1ccb0*/  FADD.FTZ R139, R139, R44 ;  /* 0x0000002c8b8b7221 */ /* 0x000fe20000010000 */
[C---:B-1----:R-:W-:Y:S01]  /*1ccc0*/  HMMA.16816.F32.BF16 R84, R24.reuse, R20, R84 ;  /* 0x000000141854723c */ /* 0x042fe20000041854 */
[----:B------:R-:W-:Y:S04]  /*1ccd0*/  MUFU.EX2 R44, R61 ;  /* 0x0000003d002c7308 */ /* 0x000fe80000000800 */
[----:B------:R-:W-:Y:S01]  /*1cce0*/  FADD.FTZ R45, R142, R144 ;  /* 0x000000908e2d7221 */ /* 0x000fe20000010000 */
[C---:B------:R-:W-:Y:S05]  /*1ccf0*/  HMMA.16816.F32.BF16 R88, R24.reuse, R22, R88 ;  /* 0x000000161858723c */ /* 0x040fea0000041858 */
[----:B------:R-:W-:Y:S01]  /*1cd00*/  FADD.FTZ R140, R140, R45 ;  /* 0x0000002d8c8c7221 */ /* 0x000fe20000010000 */
[C---:B---3--:R-:W-:Y:S05]  /*1cd10*/  HMMA.16816.F32.BF16 R92, R24.reuse, R32, R92 ;  /* 0x00000020185c723c */ /* 0x048fea000004185c */
[-C--:B------:R-:W-:Y:S01]  /*1cd20*/  FFMA.FTZ R143, R67, R120.reuse, -R143 ;  /* 0x00000078438f7223 */ /* 0x080fe2000001088f */
[C---:B------:R-:W-:Y:S01]  /*1cd30*/  HMMA.16816.F32.BF16 R12, R24.reuse, R34, R12 ;  /* 0x00000022180c723c */ /* 0x040fe2000004180c */
[----:B------:R-:W1:Y:S04]  /*1cd40*/  LDSM.16.MT88.4 R32, [R190+0xcc00] ;  /* 0x00cc0000be20783b */ /* 0x000e680000004200 */
[-CC-:B------:R-:W-:Y:S01]  /*1cd50*/  FFMA.FTZ R43, R60, R120.reuse, -R123.reuse ;  /* 0x000000783c2b7223 */ /* 0x180fe2000001087b */
[C---:B-----5:R-:W-:Y:S01]  /*1cd60*/  HMMA.16816.F32.BF16 R16, R24.reuse, R36, R16 ;  /* 0x000000241810723c */ /* 0x060fe20000041810 */
[----:B------:R-:W3:Y:S04]  /*1cd70*/  MUFU.EX2 R143, R143 ;  /* 0x0000008f008f7308 */ /* 0x000ee80000000800 */
[-CC-:B------:R-:W-:Y:S01]  /*1cd80*/  FFMA.FTZ R45, R64, R120.reuse, -R123.reuse ;  /* 0x00000078402d7223 */ /* 0x180fe2000001087b */
[----:B------:R-:W-:Y:S01]  /*1cd90*/  HMMA.16816.F32.BF16 R96, R24, R38, R96 ;  /* 0x000000261860723c */ /* 0x000fe20000041860 */
[----:B------:R-:W5:Y:S04]  /*1cda0*/  LDSM.16.MT88.4 R24, [R188+0xcc00] ;  /* 0x00cc0000bc18783b */ /* 0x000f680000004200 */
[----:B------:R-:W2:Y:S01]  /*1cdb0*/  MUFU.EX2 R43, R43 ;  /* 0x0000002b002b7308 */ /* 0x000ea20000000800 */
[----:B------:R-:W-:Y:S01]  /*1cdc0*/  FFMA.FTZ R123, R65, R120, -R123 ;  /* 0x00000078417b7223 */ /* 0x000fe2000001087b */
[----:B------:R-:W-:Y:S01]  /*1cdd0*/  FADD.FTZ R139, R138, R139 ;  /* 0x0000008b8a8b7221 */ /* 0x000fe20000010000 */
[----:B------:R-:W-:Y:S03]  /*1cde0*/  FADD.FTZ R137, R137, R140 ;  /* 0x0000008c89897221 */ /* 0x000fe60000010000 */
[----:B----4-:R-:W-:Y:S04]  /*1cdf0*/  F2FP.BF16.F32.PACK_AB R21, R41, R40 ;  /* 0x000000282915723e */ /* 0x010fe800000010ff */
[----:B------:R-:W-:Y:S01]  /*1ce00*/  MUFU.EX2 R45, R45 ;  /* 0x0000002d002d7308 */ /* 0x000fe20000000800 */
[----:B------:R-:W-:Y:S01]  /*1ce10*/  FADD.FTZ R146, R146, R139 ;  /* 0x0000008b92927221 */ /* 0x000fe20000010000 */
[----:B------:R-:W-:Y:S01]  /*1ce20*/  FADD.FTZ R152, R152, R137 ;  /* 0x0000008998987221 */ /* 0x000fe20000010000 */
[----:B---3--:R-:W-:Y:S02]  /*1ce30*/  F2FP.BF16.F32.PACK_AB R23, R143, R42 ;  /* 0x0000002a8f17723e */ /* 0x008fe400000010ff */
[----:B------:R-:W-:Y:S01]  /*1ce40*/  FADD.FTZ R146, R147, R146 ;  /* 0x0000009293927221 */ /* 0x000fe20000010000 */
[----:B------:R-:W-:Y:S04]  /*1ce50*/  FADD.FTZ R153, R153, R152 ;  /* 0x0000009899997221 */ /* 0x000fe80000010000 */
[----:B------:R-:W3:Y:S01]  /*1ce60*/  MUFU.EX2 R214, R123 ;  /* 0x0000007b00d67308 */ /* 0x000ee20000000800 */
[----:B------:R-:W-:Y:S01]  /*1ce70*/  FADD.FTZ R151, R151, R146 ;  /* 0x0000009297977221 */ /* 0x000fe20000010000 */
[----:B------:R-:W-:Y:S01]  /*1ce80*/  FADD.FTZ R154, R154, R153 ;  /* 0x000000999a9a7221 */ /* 0x000fe20000010000 */
[----:B--2---:R-:W-:Y:S02]  /*1ce90*/  F2FP.BF16.F32.PACK_AB R20, R44, R43 ;  /* 0x0000002b2c14723e */ /* 0x004fe400000010ff */
[----:B------:R-:W-:Y:S01]  /*1cea0*/  FADD.FTZ R151, R150, R151 ;  /* 0x0000009796977221 */ /* 0x000fe20000010000 */
[----:B------:R-:W-:Y:S03]  /*1ceb0*/  FADD.FTZ R154, R155, R154 ;  /* 0x0000009a9b9a7221 */ /* 0x000fe60000010000 */
[----:B------:R-:W-:Y:S01]  /*1cec0*/  FADD.FTZ R158, R158, R151 ;  /* 0x000000979e9e7221 */ /* 0x000fe20000010000 */
[----:B------:R-:W-:Y:S03]  /*1ced0*/  FADD.FTZ R47, R133, R154 ;  /* 0x0000009a852f7221 */ /* 0x000fe60000010000 */
[----:B------:R-:W-:Y:S01]  /*1cee0*/  FADD.FTZ R158, R157, R158 ;  /* 0x0000009e9d9e7221 */ /* 0x000fe20000010000 */
[----:B------:R-:W-:Y:S01]  /*1cef0*/  FADD.FTZ R47, R134, R47 ;  /* 0x0000002f862f7221 */ /* 0x000fe20000010000 */
[----:B---3--:R-:W-:Y:S02]  /*1cf00*/  F2FP.BF16.F32.PACK_AB R22, R214, R45 ;  /* 0x0000002dd616723e */ /* 0x008fe400000010ff */
[----:B------:R-:W-:Y:S01]  /*1cf10*/  FADD.FTZ R159, R159, R158 ;  /* 0x0000009e9f9f7221 */ /* 0x000fe20000010000 */
[----:B------:R-:W-:Y:S01]  /*1cf20*/  FADD.FTZ R132, R132, R47 ;  /* 0x0000002f84847221 */ /* 0x000fe20000010000 */
[----:B------:R-:W-:Y:S02]  /*1cf30*/  MOV R123, R2 ;  /* 0x00000002007b7202 */ /* 0x000fe40000000f00 */
[----:B------:R-:W-:Y:S01]  /*1cf40*/  FADD.FTZ R159, R156, R159 ;  /* 0x0000009f9c9f7221 */ /* 0x000fe20000010000 */
        /* <DEDUP_REMOVED lines=11> */
[C---:B------:R-:W-:Y:S01]  /*1d000*/  HMMA.16816.F32.BF16 R80, R20.reuse, R34, R80 ;  /* 0x000000221450723c */ /* 0x040fe20000041850 */
[----:B------:R-:W1:Y:S04]  /*1d010*/  LDSM.16.MT88.4 R4, [R188+0xec00] ;  /* 0x00ec0000bc04783b */ /* 0x000e680000004200 */
[----:B------:R-:W-:Y:S01]  /*1d020*/  FADD.FTZ R130, R130, R129 ;  /* 0x0000008182827221 */ /* 0x000fe20000010000 */
[C---:B-----5:R-:W-:Y:S05]  /*1d030*/  HMMA.16816.F32.BF16 R84, R20.reuse, R24, R84 ;  /* 0x000000181454723c */ /* 0x060fea0000041854 */
        /* <DEDUP_REMOVED lines=8> */
[C---:B------:R-:W-:Y:S04]  /*1d0c0*/  HMMA.16816.F32.BF16 R104, R20.reuse, R106, R12 ;  /* 0x0000006a1468723c */ /* 0x040fe8000004180c */
        /* <DEDUP_REMOVED lines=8> */
[----:B------:R-:W-:Y:S02]  /*1d150*/  FADD.FTZ R50, R50, R103 ;  /* 0x0000006732327221 */ /* 0x000fe40000010000 */
[C---:B-1----:R-:W-:Y:S03]  /*1d160*/  HMMA.16816.F32.BF16 R100, R20.reuse, R4, R16 ;  /* 0x000000041464723c */ /* 0x042fe60000041810 */
        /* <DEDUP_REMOVED lines=21> */
.L_x_2505:
        /* <DEDUP_REMOVED lines=14> */
.L_x_2526:
[----:B------:R-:W-:Y:S01]  /*1d3a0*/  FSETP.NE.FTZ.AND P3, PT, R8, RZ, PT ;  /* 0x000000ff0800720b */ /* 0x000fe20003f75000 */
[----:B---3--:R-:W-:Y:S01]  /*1d3b0*/  FADD.FTZ R11, R10, R11 ;  /* 0x0000000b0a0b7221 */ /* 0x008fe20000010000 */
[----:B------:R-:W-:Y:S01]  /*1d3c0*/  MOV R0, 0x3f800000 ;  /* 0x3f80000000007802 */ /* 0x000fe20000000f00 */
[----:B------:R-:W1:Y:S01]  /*1d3d0*/  S2UR UR6, SR_CgaCtaId ;  /* 0x00000000000679c3 */ /* 0x000e620000008800 */
[----:B------:R-:W-:Y:S01]  /*1d3e0*/  SHF.R.S32.HI R5, RZ, 0x1f, R6 ;  /* 0x0000001fff057819 */ /* 0x000fe20000011406 */
[----:B------:R-:W-:Y:S01]  /*1d3f0*/  UMOV UR7, 0x400 ;  /* 0x0000040000077882 */ /* 0x000fe20000000000 */
[----:B------:R-:W-:Y:S02]  /*1d400*/  FSETP.NE.FTZ.AND P2, PT, R11, RZ, PT ;  /* 0x000000ff0b00720b */ /* 0x000fe40003f55000 */
[----:B------:R-:W-:Y:S02]  /*1d410*/  LEA.HI R5, R5, R6, RZ, 0x3 ;  /* 0x0000000605057211 */ /* 0x000fe400078f18ff */
[----:B------:R-:W-:-:S02]  /*1d420*/  MOV R4, 0x3f800000 ;  /* 0x3f80000000047802 */ /* 0x000fc40000000f00 */
[----:B------:R-:W-:Y:S01]  /*1d430*/  LOP3.LUT R5, R5, 0xfffffff8, RZ, 0xc0, !PT ;  /* 0xfffffff805057812 */ /* 0x000fe200078ec0ff */
[----:B------:R-:W3:Y:S03]  /*1d440*/  @P3 MUFU.RCP R0, R8 ;  /* 0x0000000800003308 */ /* 0x000ee60000001000 */
[----:B------:R-:W-:-:S04]  /*1d450*/  IADD3 R5, R6, -R5, RZ ;  /* 0x8000000506057210 */ /* 0x000fc80007ffe0ff */
[C---:B------:R-:W-:Y:S01]  /*1d460*/  LEA.HI R12, R5.reuse, R5, RZ, 0x1 ;  /* 0x00000005050c7211 */ /* 0x040fe200078f08ff */
[----:B------:R-:W4:Y:S03]  /*1d470*/  @P2 MUFU.RCP R4, R11 ;  /* 0x0000000b00042308 */ /* 0x000f260000001000 */
[----:B------:R-:W-:Y:S02]  /*1d480*/  LOP3.LUT R14, R12, 0x3fffffe, RZ, 0xc0, !PT ;  /* 0x03fffffe0c0e7812 */ /* 0x000fe400078ec0ff */
[----:B------:R-:W-:Y:S01]  /*1d490*/  SHF.R.S32.HI R12, RZ, 0x1, R12 ;  /* 0x00000001ff0c7819 */ /* 0x000fe2000001140c */
[----:B-1----:R-:W-:Y:S02]  /*1d4a0*/  ULEA UR6, UR6, UR7, 0x18 ;  /* 0x0000000706067291 */ /* 0x002fe4000f8ec03f */
[----:B------:R-:W-:Y:S02]  /*1d4b0*/  IMAD.IADD R14, R5, 0x1, -R14 ;  /* 0x00000001050e7824 */ /* 0x000fe400078e0a0e */
        /* <DEDUP_REMOVED lines=24> */
[C---:B------:R-:W-:Y:S01]  /*1d640*/  SHF.L.U32 R5, R12.reuse, 0x6, RZ ;  /* 0x000000060c057819 */ /* 0x040fe200000006ff */
[----:B------:R-:W1:Y:S01]  /*1d650*/  S2R R0, SR_TID.X ;  /* 0x0000000000007919 */ /* 0x000e620000002100 */
[----:B------:R-:W-:Y:S01]  /*1d660*/  LOP3.LUT P0, RZ, R12, 0x2, RZ, 0xc0, !PT ;  /* 0x000000020cff7812 */ /* 0x000fe2000780c0ff */
[C---:B----4-:R-:W-:Y:S01]  /*1d670*/  FMUL.FTZ R115, R4.reuse, R115 ;  /* 0x0000007304737220 */ /* 0x050fe20000410000 */
[----:B------:R-:W-:Y:S01]  /*1d680*/  LOP3.LUT R5, R5, 0xc0, RZ, 0xc0, !PT ;  /* 0x000000c005057812 */ /* 0x000fe200078ec0ff */
[C---:B------:R-:W-:Y:S01]  /*1d690*/  FMUL.FTZ R114, R4.reuse, R114 ;  /* 0x0000007204727220 */ /* 0x040fe20000410000 */
[C---:B------:R-:W-:Y:S01]  /*1d6a0*/  FMUL.FTZ R111, R4.reuse, R111 ;  /* 0x0000006f046f7220 */ /* 0x040fe20000410000 */
[C---:B------:R-:W-:Y:S01]  /*1d6b0*/  FMUL.FTZ R110, R4.reuse, R110 ;  /* 0x0000006e046e7220 */ /* 0x040fe20000410000 */
[----:B------:R-:W-:Y:S01]  /*1d6c0*/  LEA.HI R5, R5, R5, RZ, 0x1d ;  /* 0x0000000505057211 */ /* 0x000fe200078fe8ff */
[C---:B------:R-:W-:Y:S01]  /*1d6d0*/  FMUL.FTZ R71, R4.reuse, R71 ;  /* 0x0000004704477220 */ /* 0x040fe20000410000 */
[C---:B------:R-:W-:Y:S01]  /*1d6e0*/  FMUL.FTZ R70, R4.reuse, R70 ;  /* 0x0000004604467220 */ /* 0x040fe20000410000 */
[C---:B------:R-:W-:Y:S01]  /*1d6f0*/  FMUL.FTZ R75, R4.reuse, R75 ;  /* 0x0000004b044b7220 */ /* 0x040fe20000410000 */
[C---:B------:R-:W-:Y:S01]  /*1d700*/  FMUL.FTZ R74, R4.reuse, R74 ;  /* 0x0000004a044a7220 */ /* 0x040fe20000410000 */
[C---:B------:R-:W-:Y:S01]  /*1d710*/  FMUL.FTZ R79, R4.reuse, R79 ;  /* 0x0000004f044f7220 */ /* 0x040fe20000410000 */
[C---:B------:R-:W-:Y:S01]  /*1d720*/  FMUL.FTZ R78, R4.reuse, R78 ;  /* 0x0000004e044e7220 */ /* 0x040fe20000410000 */
[----:B------:R-:W-:Y:S01]  /*1d730*/  F2FP.BF16.F32.PACK_AB R112, R113, R112 ;  /* 0x000000707170723e */ /* 0x000fe200000010ff */
[C---:B------:R-:W-:Y:S01]  /*1d740*/  FMUL.FTZ R83, R4.reuse, R83 ;  /* 0x0000005304537220 */ /* 0x040fe20000410000 */
[C---:B------:R-:W-:Y:S01]  /*1d750*/  FMUL.FTZ R82, R4.reuse, R82 ;  /* 0x0000005204527220 */ /* 0x040fe20000410000 */
[----:B------:R-:W-:Y:S01]  /*1d760*/  F2FP.BF16.F32.PACK_AB R114, R115, R114 ;  /* 0x000000727372723e */ /* 0x000fe200000010ff */
        /* <DEDUP_REMOVED lines=15> */
[----:B-1----:R-:W-:Y:S01]  /*1d860*/  SHF.R.S32.HI R9, RZ, 0x1f, R0 ;  /* 0x0000001fff097819 */ /* 0x002fe20000011400 */
[C---:B------:R-:W-:Y:S01]  /*1d870*/  FMUL.FTZ R103, R4.reuse, R103 ;  /* 0x0000006704677220 */ /* 0x040fe20000410000 */
[----:B------:R-:W-:Y:S01]  /*1d880*/  F2FP.BF16.F32.PACK_AB R78, R79, R78 ;  /* 0x0000004e4f4e723e */ /* 0x000fe200000010ff */
[C---:B------:R-:W-:Y:S01]  /*1d890*/  FMUL.FTZ R102, R4.reuse, R102 ;  /* 0x0000006604667220 */ /* 0x040fe20000410000 */
[CC--:B--2---:R-:W-:Y:S01]  /*1d8a0*/  LEA.HI R10, R9.reuse, R0.reuse, RZ, 0x2 ;  /* 0x00000000090a7211 */ /* 0x0c4fe200078f10ff */
[C---:B------:R-:W-:Y:S01]  /*1d8b0*/  FMUL.FTZ R99, R4.reuse, R99 ;  /* 0x0000006304637220 */ /* 0x040fe20000410000 */
[----:B------:R-:W-:Y:S01]  /*1d8c0*/  LEA.HI R9, R9, R0, RZ, 0x5 ;  /* 0x0000000009097211 */ /* 0x000fe200078f28ff */
[----:B------:R-:W-:Y:S01]  /*1d8d0*/  FMUL.FTZ R4, R4, R98 ;  /* 0x0000006204047220 */ /* 0x000fe20000410000 */
[----:B------:R-:W-:-:S02]  /*1d8e0*/  LOP3.LUT R13, R10, 0xfffffffc, RZ, 0xc0, !PT ;  /* 0xfffffffc0a0d7812 */ /* 0x000fc400078ec0ff */
[----:B------:R-:W-:Y:S02]  /*1d8f0*/  SHF.R.S32.HI R10, RZ, 0x5, R9 ;  /* 0x00000005ff0a7819 */ /* 0x000fe40000011409 */
[----:B------:R-:W-:Y:S02]  /*1d900*/  IADD3 R13, -R13, R0, RZ ;  /* 0x000000000d0d7210 */ /* 0x000fe40007ffe1ff */
[----:B------:R-:W-:Y:S02]  /*1d910*/  F2FP.BF16.F32.PACK_AB R80, R81, R80 ;  /* 0x000000505150723e */ /* 0x000fe400000010ff */
[----:B------:R-:W-:Y:S02]  /*1d920*/  LEA R15, R10, R13, 0x8 ;  /* 0x0000000d0a0f7211 */ /* 0x000fe400078e40ff */
[----:B------:R-:W-:Y:S02]  /*1d930*/  LOP3.LUT R10, R12, 0x1, RZ, 0xc0, !PT ;  /* 0x000000010c0a7812 */ /* 0x000fe400078ec0ff */
[----:B------:R-:W-:-:S02]  /*1d940*/  LEA R14, R14, R15, 0x4 ;  /* 0x0000000f0e0e7211 */ /* 0x000fc400078e20ff */
[----:B------:R-:W-:Y:S02]  /*1d950*/  ISETP.NE.U32.AND P1, PT, R10, 0x1, PT ;  /* 0x000000010a00780c */ /* 0x000fe40003f25070 */
[----:B------:R-:W-:Y:S01]  /*1d960*/  MOV R10, 0x20 ;  /* 0x00000020000a7802 */ /* 0x000fe20000000f00 */
[----:B------:R-:W-:Y:S01]  /*1d970*/  IMAD.U32 R5, R14, 0x2, R5 ;  /* 0x000000020e057824 */ /* 0x000fe200078e0005 */
[----:B------:R-:W-:Y:S02]  /*1d980*/  F2FP.BF16.F32.PACK_AB R82, R83, R82 ;  /* 0x000000525352723e */ /* 0x000fe400000010ff */
[----:B------:R-:W-:Y:S02]  /*1d990*/  SEL R10, R10, 0xffffffe0, !P0 ;  /* 0xffffffe00a0a7807 */ /* 0x000fe40004000000 */
[----:B------:R-:W-:Y:S02]  /*1d9a0*/  LEA R5, R5, UR6, 0x1 ;  /* 0x0000000605057c11 */ /* 0x000fe4000f8e08ff */
[----:B------:R-:W-:-:S02]  /*1d9b0*/  F2FP.BF16.F32.PACK_AB R84, R85, R84 ;  /* 0x000000545554723e */ /* 0x000fc400000010ff */
[C---:B------:R-:W-:Y:S01]  /*1d9c0*/  IADD3 R15, R5.reuse, -0x10, RZ ;  /* 0xfffffff0050f7810 */ /* 0x040fe20007ffe0ff */
[C---:B------:R-:W-:Y:S01]  /*1d9d0*/  IMAD.IADD R17, R5.reuse, 0x1, R10 ;  /* 0x0000000105117824 */ /* 0x040fe200078e020a */
[----:B------:R-:W-:Y:S01]  /*1d9e0*/  @P1 IADD3 R15, R5, 0x10, RZ ;  /* 0x00000010050f1810 */ /* 0x000fe20007ffe0ff */
[----:B------:R-:W-:Y:S01]  /*1d9f0*/  STS [R5], R112 ;  /* 0x0000007005007388 */ /* 0x000fe20000000800 */
[----:B------:R-:W-:Y:S02]  /*1da00*/  F2FP.BF16.F32.PACK_AB R86, R87, R86 ;  /* 0x000000565756723e */ /* 0x000fe400000010ff */
[----:B------:R-:W-:Y:S01]  /*1da10*/  IADD3 R19, R10, R15, RZ ;  /* 0x0000000f0a137210 */ /* 0x000fe20007ffe0ff */
        /* <DEDUP_REMOVED lines=10> */
[----:B------:R-:W-:Y:S02]  /*1dac0*/  ISETP.NE.AND P0, PT, R205, -0x1, PT ;  /* 0xffffffffcd00780c */ /* 0x000fe40003f05270 */
[----:B------:R-:W-:Y:S01]  /*1dad0*/  F2FP.BF16.F32.PACK_AB R100, R101, R100 ;  /* 0x000000646564723e */ /* 0x000fe200000010ff */
[----:B------:R-:W-:Y:S01]  /*1dae0*/  STS [R17+0x200], R70 ;  /* 0x0002004611007388 */ /* 0x000fe20000000800 */
[----:B------:R-:W-:-:S02]  /*1daf0*/  F2FP.BF16.F32.PACK_AB R102, R103, R102 ;  /* 0x000000666766723e */ /* 0x000fc400000010ff */
[----:B------:R-:W-:Y:S01]  /*1db00*/  F2FP.BF16.F32.PACK_AB R96, R97, R96 ;  /* 0x000000606160723e */ /* 0x000fe200000010ff */
[----:B------:R-:W-:Y:S01]  /*1db10*/  STS [R19], R72 ;  /* 0x0000004813007388 */ /* 0x000fe20000000800 */
[----:B------:R-:W-:-:S03]  /*1db20*/  F2FP.BF16.F32.PACK_AB R4, R99, R4 ;  /* 0x000000046304723e */ /* 0x000fc600000010ff */
        /* <DEDUP_REMOVED lines=17> */
[----:B------:R-:W3:Y:S04]  /*1dc40*/  LD.E.U8 R12, desc[UR4][R118.64+0x1c8] ;  /* 0x0001c804760c7980 */ /* 0x000ee8000c101100 */
[----:B------:R-:W4:Y:S04]  /*1dc50*/  @!P0 LD.E.64 R20, desc[UR4][R118.64+0x80] ;  /* 0x0000800476148980 */ /* 0x000f28000c101b00 */
[----:B------:R-:W2:Y:S04]  /*1dc60*/  LD.E.64 R40, desc[UR4][R118.64+0x88] ;  /* 0x0000880476287980 */ /* 0x000ea8000c101b00 */
[----:B------:R1:W5:Y:S01]  /*1dc70*/  LD.E.64 R38, desc[UR4][R118.64+0x90] ;  /* 0x0000900476267980 */ /* 0x000362000c101b00 */
[----:B------:R-:W1:Y:S08]  /*1dc80*/  @P3 MUFU.LG2 R16, R8 ;  /* 0x0000000800103308 */ /* 0x000e700000000c00 */
[----:B------:R-:W1:Y:S01]  /*1dc90*/  @P2 MUFU.LG2 R11, R11 ;  /* 0x0000000b000b2308 */ /* 0x000e620000000c00 */
[----:B------:R-:W-:-:S02]  /*1dca0*/  @!P0 SHF.R.S32.HI R10, RZ, 0x1f, R201 ;  /* 0x0000001fff0a8819 */ /* 0x000fc400000114c9 */
[----:B------:R-:W-:Y:S01]  /*1dcb0*/  MOV R14, 0x7f800000 ;  /* 0x7f800000000e7802 */ /* 0x000fe20000000f00 */
[----:B-1----:R-:W-:Y:S01]  /*1dcc0*/  @P3 FMUL.FTZ R16, R16, 0.69314718246459960938 ;  /* 0x3f31721810103820 */ /* 0x002fe20000410000 */
[----:B------:R-:W-:-:S04]  /*1dcd0*/  @P2 FMUL.FTZ R15, R11, 0.69314718246459960938 ;  /* 0x3f3172180b0f2820 */ /* 0x000fc80000410000 */
[----:B-----5:R-:W-:Y:S01]  /*1dce0*/  @P2 FFMA.FTZ R14, R7, R2, R15 ;  /* 0x00000002070e2223 */ /* 0x020fe2000001000f */
[----:B---3--:R-:W-:Y:S01]  /*1dcf0*/  ISETP.NE.AND P1, PT, R12, RZ, PT ;  /* 0x000000ff0c00720c */ /* 0x008fe20003f25270 */
[----:B----4-:R-:W-:-:S04]  /*1dd00*/  @!P0 IMAD R5, R21, R201, RZ ;  /* 0x000000c915058224 */ /* 0x010fc800078e02ff */
[----:B------:R-:W-:Y:S02]  /*1dd10*/  @!P0 IMAD R10, R20, R10, R5 ;  /* 0x0000000a140a8224 */ /* 0x000fe400078e0205 */
[----:B--2---:R-:W-:-:S04]  /*1dd20*/  @P0 IMAD.WIDE.U32 R18, R40, R205, RZ ;  /* 0x000000cd28120225 */ /* 0x004fc800078e00ff */
[----:B------:R-:W-:Y:S02]  /*1dd30*/  @P0 IMAD R4, R41, R205, RZ ;  /* 0x000000cd29040224 */ /* 0x000fe400078e02ff */
[----:B------:R-:W-:Y:S01]  /*1dd40*/  @!P0 IMAD.WIDE.U32 R20, R20, R201, RZ ;  /* 0x000000c914148225 */ /* 0x000fe200078e00ff */
[----:B------:R-:W-:-:S03]  /*1dd50*/  MOV R5, 0x7f800000 ;  /* 0x7f80000000057802 */ /* 0x000fc60000000f00 */
[----:B------:R-:W-:Y:S01]  /*1dd60*/  @P3 FFMA.FTZ R5, R7, R3, R16 ;  /* 0x0000000307053223 */ /* 0x000fe20000010010 */
[----:B------:R-:W-:Y:S01]  /*1dd70*/  @P0 MOV R12, R18 ;  /* 0x00000012000c0202 */ /* 0x000fe20000000f00 */
        /* <DEDUP_REMOVED lines=10> */
.L_x_2516:
[----:B------:R-:W2:Y:S04]  /*1de20*/  LD.E R3, desc[UR4][R118.64+0x60] ;  /* 0x0000600476037980 */ /* 0x000ea8000c101900 */
[----:B------:R-:W3:Y:S01]  /*1de30*/  LD.E R2, desc[UR4][R118.64+0xb4] ;  /* 0x0000b40476027980 */ /* 0x000ee2000c101900 */
[----:B--2---:R-:W-:-:S04]  /*1de40*/  IMAD R3, R3, R201, R202 ;  /* 0x000000c903037224 */ /* 0x004fc800078e02ca */
[----:B---3--:R-:W-:Y:S02]  /*1de50*/  IMAD R2, R2, R3, RZ ;  /* 0x0000000302027224 */ /* 0x008fe400078e02ff */
.L_x_2517:
        /* <DEDUP_REMOVED lines=28> */
.L_x_2519:
[----:B------:R-:W-:Y:S05]  /*1e020*/  BSYNC B0 ;  /* 0x0000000000007941 */ /* 0x000fea0003800000 */
.L_x_2518:
[----:B-1----:R1:W5:Y:S01]  /*1e030*/  LD.E R118, desc[UR4][R118.64+0xc0] ;  /* 0x0000c00476767980 */ /* 0x002362000c101900 */
[----:B------:R-:W-:Y:S01]  /*1e040*/  IMAD.SHL.U32 R14, R13, 0x8, RZ ;  /* 0x000000080d0e7824 */ /* 0x000fe200078e00ff */
[----:B------:R-:W-:Y:S01]  /*1e050*/  SHF.L.U32 R203, R203, 0x6, RZ ;  /* 0x00000006cbcb7819 */ /* 0x000fe200000006ff */
[----:B------:R-:W-:Y:S01]  /*1e060*/  IMAD R5, R39, R202, RZ ;  /* 0x000000ca27057224 */ /* 0x000fe200078e02ff */
[----:B------:R-:W-:Y:S01]  /*1e070*/  IADD3 R2, R6, 0x20, RZ ;  /* 0x0000002006027810 */ /* 0x000fe20007ffe0ff */
[----:B------:R-:W-:Y:S01]  /*1e080*/  BSSY B0, `(.L_x_2520) ;  /* 0x000001e000007945 */ /* 0x000fe20003800000 */
[--C-:B------:R-:W-:Y:S01]  /*1e090*/  SHF.R.S32.HI R15, RZ, 0x1f, R14.reuse ;  /* 0x0000001fff0f7819 */ /* 0x100fe2000001140e */
[-C--:B------:R-:W-:Y:S01]  /*1e0a0*/  IMAD R3, R41, R203.reuse, RZ ;  /* 0x000000cb29037224 */ /* 0x080fe200078e02ff */
[----:B------:R-:W-:Y:S01]  /*1e0b0*/  SHF.R.S32.HI R0, RZ, 0x1f, R203 ;  /* 0x0000001fff007819 */ /* 0x000fe200000114cb */
[----:B------:R-:W-:-:S04]  /*1e0c0*/  IMAD.WIDE.U32 R36, R40, R203, R14 ;  /* 0x000000cb28247225 */ /* 0x000fc800078e000e */
[----:B------:R-:W-:Y:S01]  /*1e0d0*/  IMAD R3, R40, R0, R3 ;  /* 0x0000000028037224 */ /* 0x000fe200078e0203 */
[----:B------:R-:W-:Y:S01]  /*1e0e0*/  IADD3 R12, P0, R12, R36, RZ ;  /* 0x000000240c0c7210 */ /* 0x000fe20007f1e0ff */
[----:B------:R-:W-:Y:S01]  /*1e0f0*/  IMAD.IADD R203, R204, 0x1, -R203 ;  /* 0x00000001cccb7824 */ /* 0x000fe200078e0acb */
[----:B------:R-:W-:Y:S02]  /*1e100*/  SHF.R.S32.HI R0, RZ, 0x1f, R202 ;  /* 0x0000001fff007819 */ /* 0x000fe400000114ca */
[----:B------:R-:W-:Y:S02]  /*1e110*/  IADD3.X R13, R4, R37, R3, P0, !PT ;  /* 0x00000025040d7210 */ /* 0x000fe400007fe403 */
[-C--:B------:R-:W-:Y:S01]  /*1e120*/  ISETP.GE.AND P0, PT, R6, R203.reuse, PT ;  /* 0x000000cb0600720c */ /* 0x080fe20003f06270 */
[----:B------:R-:W-:Y:S01]  /*1e130*/  IMAD R0, R38, R0, R5 ;  /* 0x0000000026007224 */ /* 0x000fe200078e0205 */
[----:B------:R-:W-:Y:S01]  /*1e140*/  ISETP.GE.AND P1, PT, R2, R203, PT ;  /* 0x000000cb0200720c */ /* 0x000fe20003f26270 */
[----:B------:R-:W-:Y:S01]  /*1e150*/  IMAD.WIDE.U32 R12, R38, R202, R12 ;  /* 0x000000ca260c7225 */ /* 0x000fe200078e000c */
[----:B------:R-:W-:-:S03]  /*1e160*/  SHF.R.S32.HI R3, RZ, 0x1f, R6 ;  /* 0x0000001fff037819 */ /* 0x000fc60000011406 */
[----:B------:R-:W-:-:S06]  /*1e170*/  IMAD.IADD R37, R13, 0x1, R0 ;  /* 0x000000010d257824 */ /* 0x000fcc00078e0200 */
[----:B-1----:R-:W-:Y:S05]  /*1e180*/  @P0 BRA `(.L_x_2521) ;  /* 0x0000000000340947 */ /* 0x002fea0003800000 */
        /* <DEDUP_REMOVED lines=13> */
.L_x_2521:
[----:B------:R-:W-:Y:S05]  /*1e260*/  BSYNC B0 ;  /* 0x0000000000007941 */ /* 0x000fea0003800000 */
.L_x_2520:
[----:B------:R-:W-:-:S04]  /*1e270*/  MOV R201, 0x0 ;  /* 0x0000000000c97802 */ /* 0x000fc80000000f00 */
[----:B-12345:R-:W-:Y:S05]  /*1e280*/  @P1 RET.REL.NODEC R200 `(_ZN5flash24flash_fwd_splitkv_kernelI23Flash_fwd_kernel_traitsILi96ELi64ELi128ELi4ELb0ELb0EN7cutlass10bfloat16_tE19Flash_kernel_traitsILi96ELi64ELi128ELi4ES3_EELb1ELb0ELb1ELb0ELb0ELb0ELb0ELb1EEEvNS_16Flash_fwd_paramsE) ;  /* 0xfffffe1cc85c1950 */ /* 0x03efea0003c3ffff */
        /* <DEDUP_REMOVED lines=16> */
[----:B-1----:R-:W-:Y:S05]  /*1e390*/  @P0 RET.REL.NODEC R200 `(_ZN5flash24flash_fwd_splitkv_kernelI23Flash_fwd_kernel_traitsILi96ELi64ELi128ELi4ELb0ELb0EN7cutlass10bfloat16_tE19Flash_kernel_traitsILi96ELi64ELi128ELi4ES3_EELb1ELb0ELb1ELb0ELb0ELb0ELb0ELb1EEEvNS_16Flash_fwd_paramsE) ;  /* 0xfffffe1cc8180950 */ /* 0x002fea0003c3ffff */
[----:B------:R-:W-:Y:S01]  /*1e3a0*/  MOV R201, 0x0 ;  /* 0x0000000000c97802 */ /* 0x000fe20000000f00 */
[----:B------:R1:W-:Y:S03]  /*1e3b0*/  ST.E.128 desc[UR4][R2.64+0x80], R32 ;  /* 0x0000802002007985 */ /* 0x0003e6000c101d04 */
[----:B-1----:R-:W-:Y:S05]  /*1e3c0*/  RET.REL.NODEC R200 `(_ZN5flash24flash_fwd_splitkv_kernelI23Flash_fwd_kernel_traitsILi96ELi64ELi128ELi4ELb0ELb0EN7cutlass10bfloat16_tE19Flash_kernel_traitsILi96ELi64ELi128ELi4ES3_EELb1ELb0ELb1ELb0ELb0ELb0ELb0ELb1EEEvNS_16Flash_fwd_paramsE) ;  /* 0xfffffe1cc80c7950 */ /* 0x002fea0003c3ffff */
.L_x_2515:
[----:B------:R-:W-:Y:S01]  /*1e3d0*/  MOV R5, 0x2 ;  /* 0x0000000200057802 */ /* 0x000fe20000000f00 */
[----:B------:R-:W-:Y:S01]  /*1e3e0*/  IMAD.MOV.U32 R0, RZ, RZ, 0x1f ;  /* 0x0000001fff007424 */ /* 0x000fe200078e00ff */
[----:B------:R-:W-:-:S07]  /*1e3f0*/  MOV R4, 0xffffffff ;  /* 0xffffffff00047802 */ /* 0x000fce0000000f00 */
[----:B-----5:R-:W-:Y:S05]  /*1e400*/  WARPSYNC.COLLECTIVE R4, `(.L_x_2522) ;  /* 0x0000000004087348 */ /* 0x020fea0003c00000 */
[----:B------:R1:W2:Y:S02]  /*1e410*/  SHFL.BFLY P0, R11, R214, R5, R0 ;  /* 0x0c000005d60b7389 */ /* 0x0002a40000000000 */
[----:B-12--5:R-:W-:Y:S01]  /*1e420*/  ENDCOLLECTIVE ;  /* 0x000000000000791b */ /* 0x026fe20003800000 */
.L_x_2522:
[----:B------:R-:W-:Y:S02]  /*1e430*/  IMAD.MOV.U32 R9, RZ, RZ, R11 ;  /* 0x000000ffff097224 */ /* 0x000fe400078e000b */
[----:B------:R-:W-:Y:S02]  /*1e440*/  IMAD.MOV.U32 R5, RZ, RZ, 0x1 ;  /* 0x00000001ff057424 */ /* 0x000fe400078e00ff */
[----:B------:R-:W-:-:S05]  /*1e450*/  FADD.FTZ R9, R9, R214 ;  /* 0x000000d609097221 */ /* 0x000fca0000010000 */
[----:B------:R-:W-:-:S07]  /*1e460*/  MOV R214, R9 ;  /* 0x0000000900d67202 */ /* 0x000fce0000000f00 */
[----:B------:R-:W-:Y:S05]  /*1e470*/  WARPSYNC.COLLECTIVE R4, `(.L_x_2523) ;  /* 0x0000000004087348 */ /* 0x000fea0003c00000 */
[----:B------:R1:W2:Y:S02]  /*1e480*/  SHFL.BFLY P0, R11, R214, R5, R0 ;  /* 0x0c000005d60b7389 */ /* 0x0002a40000000000 */
[----:B-12---:R-:W-:Y:S01]  /*1e490*/  ENDCOLLECTIVE ;  /* 0x000000000000791b */ /* 0x006fe20003800000 */
.L_x_2523:
[----:B------:R-:W-:Y:S01]  /*1e4a0*/  MOV R214, R215 ;  /* 0x000000d700d67202 */ /* 0x000fe20000000f00 */
[----:B------:R-:W-:Y:S01]  /*1e4b0*/  IMAD.MOV.U32 R5, RZ, RZ, 0x2 ;  /* 0x00000002ff057424 */ /* 0x000fe200078e00ff */
[----:B------:R-:W-:-:S07]  /*1e4c0*/  MOV R8, R11 ;  /* 0x0000000b00087202 */ /* 0x000fce0000000f00 */
[----:B------:R-:W-:Y:S05]  /*1e4d0*/  WARPSYNC.COLLECTIVE R4, `(.L_x_2524) ;  /* 0x0000000004087348 */ /* 0x000fea0003c00000 */
[----:B------:R1:W2:Y:S02]  /*1e4e0*/  SHFL.BFLY P0, R11, R214, R5, R0 ;  /* 0x0c000005d60b7389 */ /* 0x0002a40000000000 */
[----:B-12---:R-:W-:Y:S01]  /*1e4f0*/  ENDCOLLECTIVE ;  /* 0x000000000000791b */ /* 0x006fe20003800000 */
.L_x_2524:
[----:B------:R-:W-:Y:S01]  /*1e500*/  FADD.FTZ R8, R9, R8 ;  /* 0x0000000809087221 */ /* 0x000fe20000010000 */
[----:B------:R-:W-:Y:S01]  /*1e510*/  FADD.FTZ R10, R11, R215 ;  /* 0x000000d70b0a7221 */ /* 0x000fe20000010000 */
[----:B------:R-:W-:-:S04]  /*1e520*/  MOV R5, 0x1 ;  /* 0x0000000100057802 */ /* 0x000fc80000000f00 */
[----:B------:R-:W-:-:S07]  /*1e530*/  MOV R214, R10 ;  /* 0x0000000a00d67202 */ /* 0x000fce0000000f00 */
[----:B------:R-:W-:Y:S05]  /*1e540*/  WARPSYNC.COLLECTIVE R4, `(.L_x_2525) ;  /* 0x0000000004087348 */ /* 0x000fea0003c00000 */
[----:B------:R1:W2:Y:S02]  /*1e550*/  SHFL.BFLY P0, R11, R214, R5, R0 ;  /* 0x0c000005d60b7389 */ /* 0x0002a40000000000 */
[----:B-12---:R-:W-:Y:S01]  /*1e560*/  ENDCOLLECTIVE ;  /* 0x000000000000791b */ /* 0x006fe20003800000 */
.L_x_2525:
[----:B------:R-:W-:Y:S05]  /*1e570*/  BRA `(.L_x_2526) ;  /* 0xffffffec00887947 */ /* 0x000fea000383ffff */
.L_x_2527:
        /* <DEDUP_REMOVED lines=16> */
.L_x_6412:


//--------------------- .text._ZN5flash24flash_fwd_splitkv_kernelI23Flash_fwd_kernel_traitsILi96ELi64ELi128ELi4ELb0ELb0EN7cutlass10bfloat16_tE19Flash_kernel_traitsILi96ELi64ELi128ELi4ES3_EELb1ELb0ELb1ELb0ELb0ELb1ELb0ELb1EEEvNS_16Flash_fwd_paramsE --------------------------
	.section	.text._ZN5flash24flash_fwd_splitkv_kernelI23Flash_fwd_kernel_traitsILi96ELi64ELi128ELi4ELb0ELb0EN7cutlass10bfloat16_tE19Flash_kernel_traitsILi96ELi64ELi128ELi4ES3_EELb1ELb0ELb1ELb0ELb0ELb1ELb0ELb1EEEvNS_16Flash_fwd_paramsE,"ax",@progbits
	.align	128
        .global         _ZN5flash24flash_fwd_splitkv_kernelI23Flash_fwd_kernel_traitsILi96ELi64ELi128ELi4ELb0ELb0EN7cutlass10bfloat16_tE19Flash_kernel_traitsILi96ELi64ELi128ELi4ES3_EELb1ELb0ELb1ELb0ELb0ELb1ELb0ELb1EEEvNS_16Flash_fwd_paramsE
        .type           _ZN5flash24flash_fwd_splitkv_kernelI23Flash_fwd_kernel_traitsILi96ELi64ELi128ELi4ELb0ELb0EN7cutlass10bfloat16_tE19Flash_kernel_traitsILi96ELi64ELi128ELi4ES3_EELb1ELb0ELb1ELb0ELb0ELb1ELb0ELb1EEEvNS_16Flash_fwd_paramsE,@function
        .size           _ZN5flash24flash_fwd_splitkv_kernelI23Flash_fwd_kernel_traitsILi96ELi64ELi128ELi4ELb0ELb0EN7cutlass10bfloat16_tE19Flash_kernel_traitsILi96ELi64ELi128ELi4ES3_EELb1ELb0ELb1ELb0ELb0ELb1ELb0ELb1EEEvNS_16Flash_fwd_paramsE,(.L_x_6413 - _ZN5flash24flash_fwd_splitkv_kernelI23Flash_fwd_kernel_traitsILi96ELi64ELi128ELi4ELb0ELb0EN7cutlass10bfloat16_tE19Flash_kernel_traitsILi96ELi64ELi128ELi4ES3_EELb1ELb0ELb1ELb0ELb0ELb1ELb0ELb1EEEvNS_16Flash_fwd_paramsE)
        .other          _ZN5flash24flash_fwd_splitkv_kernelI23Flash_fwd_kernel_traitsILi96ELi64ELi128ELi4ELb0ELb0EN7cutlass10bfloat16_tE19Flash_kernel_traitsILi96ELi64ELi128ELi4ES3_EELb1ELb0ELb1ELb0ELb0ELb1ELb0ELb1EEEvNS_16Flash_fwd_paramsE,@"STO_CUDA_ENTRY STV_DEFAULT"
_ZN5flash24flash_fwd_splitkv_kernelI23Flash_fwd_kernel_traitsILi96ELi64ELi128ELi4ELb0ELb0EN7cutlass10bfloat16_tE19Flash_kernel_traitsILi96ELi64ELi128ELi4ES3_EELb1ELb0ELb1ELb0ELb0ELb1ELb0ELb1EEEvNS_16Flash_fwd_paramsE:
.text._ZN5flash24flash_fwd_splitkv_kernelI23Flash_fwd_kernel_traitsILi96ELi64ELi128ELi4ELb0ELb0EN7cutlass10bfloat16_tE19Flash_kernel_traitsILi96ELi64ELi128ELi4ES3_EELb1ELb0ELb1ELb0ELb0ELb1ELb0ELb1EEEvNS_16Flash_fwd_paramsE:
[----:B------:R-:W-:Y:S01]  /*0000*/  LDC R1, c[0x0][0x28] ;  /* 0x00000a00ff017b82 */ /* 0x000fe20000000800 */
[----:B------:R-:W1:Y:S07]  /*0010*/  S2R R205, SR_CTAID.X ;  /* 0x0000000000cd7919 */ /* 0x000e6e0000002500 */
[----:B------:R-:W2:Y:S01]  /*0020*/  LDC.64 R118, c[0x0][0x198] ;  /* 0x00006600ff767b82 */ /* 0x000ea20000000a00 */
[----:B------:R-:W-:Y:S01]  /*0030*/  BSSY B4, `(.L_x_2528) ;  /* 0x0000005000047945 */ /* 0x000fe20003800000 */
[----:B------:R-:W-:Y:S01]  /*0040*/  MOV R202, 0x80 ;  /* 0x0000008000ca7802 */ /* 0x000fe20000000f00 */
[----:B------:R-:W3:Y:S01]  /*0050*/  S2R R203, SR_CTAID.Y ;  /* 0x0000000000cb7919 */ /* 0x000ee20000002600 */
[----:B------:R-:W4:Y:S05]  /*0060*/  S2R R204, SR_CTAID.Z ;  /* 0x0000000000cc7919 */ /* 0x000f2a0000002700 */
[----:B-1234-:R-:W-:Y:S05]  /*0070*/  CALL.REL.NOINC `($_ZN5flash24flash_fwd_splitkv_kernelI23Flash_fwd_kernel_traitsILi96ELi64ELi128ELi4ELb0ELb0EN7cutlass10bfloat16_tE19Flash_kernel_traitsILi96ELi64ELi128ELi4ES3_EELb1ELb0ELb1ELb0ELb0ELb1ELb0ELb1EEEvNS_16Flash_fwd_paramsE$_ZN5flash30compute_attn_1rowblock_splitkvI23Flash_fwd_kernel_traitsILi96ELi64ELi128ELi4ELb0ELb0EN7cutlass10bfloat16_tE19Flash_kernel_traitsILi96ELi64ELi128ELi4ES3_EELb1ELb0ELb1ELb0ELb0ELb1ELb0ELb1ENS_16Flash_fwd_paramsEEEvRKT8_iiiii) ;  /* 0x0000000000087944 */ /* 0x01efea0003c00000 */
[----:B------:R-:W-:Y:S05]  /*0080*/  BSYNC B4 ;  /* 0x0000000000047941 */ /* 0x000fea0003800000 */
.L_x_2528:
[----:B------:R-:W-:Y:S05]  /*0090*/  EXIT ;  /* 0x000000000000794d */ /* 0x000fea0003800000 */
        .type           $_ZN5flash24flash_fwd_splitkv_kernelI23Flash_fwd_kernel_traitsILi96ELi64ELi128ELi4ELb0ELb0EN7cutlass10bfloat16_tE19Flash_kernel_traitsILi96ELi64ELi128ELi4ES3_EELb1ELb0ELb1ELb0ELb0ELb1ELb0ELb1EEEvNS_16Flash_fwd_paramsE$_ZN5flash30compute_attn_1rowblock_splitkvI23Flash_fwd_kernel_traitsILi96ELi64ELi128ELi4ELb0ELb0EN7cutlass10bfloat16_tE19Flash_kernel_traitsILi96ELi64ELi128ELi4ES3_EELb1ELb0ELb1ELb0ELb0ELb1ELb0ELb1ENS_16Flash_fwd_paramsEEEvRKT8_iiiii,@function
        .size           $_ZN5flash24flash_fwd_splitkv_kernelI23Flash_fwd_kernel_traitsILi96ELi64ELi128ELi4ELb0ELb0EN7cutlass10bfloat16_tE19Flash_kernel_traitsILi96ELi64ELi128ELi4ES3_EELb1ELb0ELb1ELb0ELb0ELb1ELb0ELb1EEEvNS_16Flash_fwd_paramsE$_ZN5flash30compute_attn_1rowblock_splitkvI23Flash_fwd_kernel_traitsILi96ELi64ELi128ELi4ELb0ELb0EN7cutlass10bfloat16_tE19Flash_kernel_traitsILi96ELi64ELi128ELi4ES3_EELb1ELb0ELb1ELb0ELb0ELb1ELb0ELb1ENS_16Flash_fwd_paramsEEEvRKT8_iiiii,(.L_x_6413 - $_ZN5flash24flash_fwd_splitkv_kernelI23Flash_fwd_kernel_traitsILi96ELi64ELi128ELi4ELb0ELb0EN7cutlass10bfloat16_tE19Flash_kernel_traitsILi96ELi64ELi128ELi4ES3_EELb1ELb0ELb1ELb0ELb0ELb1ELb0ELb1EEEvNS_16Flash_fwd_paramsE$_ZN5flash30compute_attn_1rowblock_splitkvI23Flash_fwd_kernel_traitsILi96ELi64ELi128ELi4ELb0ELb0EN7cutlass10bfloat16_tE19Flash_kernel_traitsILi96ELi64ELi128ELi4ES3_EELb1ELb0ELb1ELb0ELb0ELb1ELb0ELb1ENS_16Flash_fwd_paramsEEEvRKT8_iiiii)
$_ZN5flash24flash_fwd_splitkv_kernelI23Flash_fwd_kernel_traitsILi96ELi64ELi128ELi4ELb0ELb0EN7cutlass10bfloat16_tE19Flash_kernel_traitsILi96ELi64ELi128ELi4ES3_EELb1ELb0ELb1ELb0ELb0ELb1ELb0ELb1EEEvNS_16Flash_fwd_paramsE$_ZN5flash30compute_attn_1rowblock_splitkvI23Flash_fwd_kernel_traitsILi96ELi64ELi128ELi4ELb0ELb0EN7cutlass10bfloat16_tE19Flash_kernel_traitsILi96ELi64ELi128ELi4ES3_EELb1ELb0ELb1ELb0ELb0ELb1ELb0ELb1ENS_16Flash_fwd_paramsEEEvRKT8_iiiii:
        /* <DEDUP_REMOVED lines=27> */
.L_x_2530:
[----:B------:R-:W-:Y:S05]  /*0250*/  BSYNC B0 ;  /* 0x0000000000007941 */ /* 0x000fea0003800000 */
.L_x_2529:
        /* <DEDUP_REMOVED lines=8> */
.L_x_2532:
[----:B------:R3:W5:Y:S02]  /*02e0*/  LD.E R3, desc[UR4][R118.64+0xb8] ;  /* 0x0000b80476037980 */ /* 0x000764000c101900 */
.L_x_2533:
[----:B------:R-:W-:Y:S05]  /*02f0*/  BSYNC B0 ;  /* 0x0000000000007941 */ /* 0x000fea0003800000 */
.L_x_2531:
        /* <DEDUP_REMOVED lines=10> */
.L_x_2535:
[----:B------:R-:W2:Y:S01]  /*03a0*/  LD.E.64 R2, desc[UR4][R118.64+0x108] ;  /* 0x0001080476027980 */ /* 0x000ea2000c101b00 */
[----:B------:R-:W-:Y:S01]  /*03b0*/  BSSY B0, `(.L_x_2537) ;  /* 0x0000006000007945 */ /* 0x000fe20003800000 */
[----:B------:R-:W-:Y:S01]  /*03c0*/  IMAD.MOV.U32 R65, RZ, RZ, RZ ;  /* 0x000000ffff417224 */ /* 0x000fe200078e00ff */
[----:B--2---:R-:W-:-:S04]  /*03d0*/  ISETP.NE.U32.AND P0, PT, R2, RZ, PT ;  /* 0x000000ff0200720c */ /* 0x004fc80003f05070 */
[----:B------:R-:W-:-:S13]  /*03e0*/  ISETP.NE.AND.EX P0, PT, R3, RZ, PT, P0 ;  /* 0x000000ff0300720c */ /* 0x000fda0003f05300 */
[----:B------:R-:W-:Y:S05]  /*03f0*/  @!P0 BRA `(.L_x_2538) ;  /* 0x0000000000048947 */ /* 0x000fea0003800000 */
[----:B------:R2:W5:Y:S02]  /*0400*/  LD.E R65, desc[UR4][R118.64+0xbc] ;  /* 0x0000bc0476417980 */ /* 0x000564000c101900 */
.L_x_2538:
[----:B------:R-:W-:Y:S05]  /*0410*/  BSYNC B0 ;  /* 0x0000000000007941 */ /* 0x000fea0003800000 */
.L_x_2537:
[----:B-----5:R-:W-:Y:S02]  /*0420*/  IADD3 R65, R80, R65, RZ ;  /* 0x0000004150417210 */ /* 0x020fe40007ffe0ff */
.L_x_2536:
[----:B------:R-:W-:Y:S05]  /*0430*/  BSYNC B1 ;  /* 0x0000000000017941 */ /* 0x000fea0003800000 */
.L_x_2534:
[----:B------:R-:W-:Y:S01]  /*0440*/  IMAD.SHL.U32 R69, R205, 0x40, RZ ;  /* 0x00000040cd457824 */ /* 0x000fe200078e00ff */
[----:B------:R-:W-:Y:S01]  /*0450*/  MOV R2, R202 ;  /* 0x000000ca00027202 */ /* 0x000fe20000000f00 */
[----:B------:R-:W-:-:S03]  /*0460*/  IMAD.MOV.U32 R3, RZ, RZ, 0x0 ;  /* 0x00000000ff037424 */ /* 0x000fc600078e00ff */
[----:B------:R-:W-:-:S13]  /*0470*/  ISETP.GT.AND P0, PT, R206, R69, PT ;  /* 0x00000045ce00720c */ /* 0x000fda0003f04270 */
[----:B-123--:R-:W-:Y:S05]  /*0480*/  @!P0 RET.REL.NODEC R2 `(_ZN5flash24flash_fwd_splitkv_kernelI23Flash_fwd_kernel_traitsILi96ELi64ELi128ELi4ELb0ELb0EN7cutlass10bfloat16_tE19Flash_kernel_traitsILi96ELi64ELi128ELi4ES3_EELb1ELb0ELb1ELb0ELb0ELb1ELb0ELb1EEEvNS_16Flash_fwd_paramsE) ;  /* 0xfffffff802dc8950 */ /* 0x00efea0003c3ffff */
        /* <DEDUP_REMOVED lines=87> */
.L_x_2541:
[----:B------:R-:W-:Y:S05]  /*0a00*/  BSYNC B0 ;  /* 0x0000000000007941 */ /* 0x000fea0003800000 */
.L_x_2540:
        /* <DEDUP_REMOVED lines=18> */
.L_x_2543:
[----:B------:R-:W-:Y:S05]  /*0b30*/  BSYNC B0 ;  /* 0x0000000000007941 */ /* 0x000fea0003800000 */
.L_x_2542:
[----:B------:R-:W-:Y:S01]  /*0b40*/  MOV R203, 0x0 ;  /* 0x0000000000cb7802 */ /* 0x000fe20000000f00 */
[----:B------:R1:W-:Y:S03]  /*0b50*/  @!P6 ST.E desc[UR4][R10.64], R3 ;  /* 0x000000030a00e985 */ /* 0x0003e6000c101904 */
[----:B-12--5:R-:W-:Y:S05]  /*0b60*/  @P5 RET.REL.NODEC R202 `(_ZN5flash24flash_fwd_splitkv_kernelI23Flash_fwd_kernel_traitsILi96ELi64ELi128ELi4ELb0ELb0EN7cutlass10bfloat16_tE19Flash_kernel_traitsILi96ELi64ELi128ELi4ES3_EELb1ELb0ELb1ELb0ELb0ELb1ELb0ELb1EEEvNS_16Flash_fwd_paramsE) ;  /* 0xfffffff4ca245950 */ /* 0x026fea0003c3ffff */
[----:B------:R-:W-:Y:S02]  /*0b70*/  MOV R3, 0x7f800000 ;  /* 0x7f80000000037802 */ /* 0x000fe40000000f00 */
[----:B------:R-:W-:-:S03]  /*0b80*/  MOV R203, 0x0 ;  /* 0x0000000000cb7802 */ /* 0x000fc60000000f00 */
[----:B------:R1:W-:Y:S02]  /*0b90*/  ST.E desc[UR4][R10.64+0x80], R3 ;  /* 0x000080030a007985 */ /* 0x0003e4000c101904 */
[----:B-1----:R-:W-:Y:S05]  /*0ba0*/  RET.REL.NODEC R202 `(_ZN5flash24flash_fwd_splitkv_kernelI23Flash_fwd_kernel_traitsILi96ELi64ELi128ELi4ELb0ELb0EN7cutlass10bfloat16_tE19Flash_kernel_traitsILi96ELi64ELi128ELi4ES3_EELb1ELb0ELb1ELb0ELb0ELb1ELb0ELb1EEEvNS_16Flash_fwd_paramsE) ;  /* 0xfffffff4ca147950 */ /* 0x002fea0003c3ffff */
.L_x_2539:
        /* <DEDUP_REMOVED lines=105> */
.L_x_2545:
        /* <DEDUP_REMOVED lines=78> */
.L_x_2546:
[----:B------:R-:W-:Y:S05]  /*1720*/  BSYNC B0 ;  /* 0x0000000000007941 */ /* 0x000fea0003800000 */
.L_x_2544:
        /* <DEDUP_REMOVED lines=274> */
.L_x_2641:
        /* <DEDUP_REMOVED lines=20> */
.L_x_2549:
[----:B------:R-:W-:Y:S05]  /*2990*/  BSYNC B0 ;  /* 0x0000000000007941 */ /* 0x000fea0003800000 */
.L_x_2548:
        /* <DEDUP_REMOVED lines=15> */
.L_x_2551:
[----:B------:R-:W-:Y:S05]  /*2a90*/  BSYNC B0 ;  /* 0x0000000000007941 */ /* 0x000fea0003800000 */
.L_x_2550:
        /* <DEDUP_REMOVED lines=18> */
.L_x_2553:
[----:B------:R-:W-:Y:S05]  /*2bc0*/  BSYNC B0 ;  /* 0x0000000000007941 */ /* 0x000fea0003800000 */
.L_x_2552:
        /* <DEDUP_REMOVED lines=18> */
.L_x_2555:
[----:B------:R-:W-:Y:S05]  /*2cf0*/  BSYNC B0 ;  /* 0x0000000000007941 */ /* 0x000fea0003800000 */
.L_x_2554:
        /* <DEDUP_REMOVED lines=66> */
.L_x_2562:
[----:B------:R-:W-:Y:S05]  /*3120*/  BSYNC B0 ;  /* 0x0000000000007941 */ /* 0x000fea0003800000 */
.L_x_2561:
        /* <DEDUP_REMOVED lines=48> */
.L_x_2564:
[----:B------:R-:W-:Y:S05]  /*3430*/  BSYNC B0 ;  /* 0x0000000000007941 */ /* 0x000fea0003800000 */
.L_x_2563:
        /* <DEDUP_REMOVED lines=47> */
.L_x_2560:
[----:B------:R-:W-:Y:S05]  /*3730*/  BSYNC B1 ;  /* 0x0000000000017941 */ /* 0x000fea0003800000 */
.L_x_2559:
        /* <DEDUP_REMOVED lines=62> */
.L_x_2568:
[----:B------:R-:W-:Y:S05]  /*3b20*/  BSYNC B0 ;  /* 0x0000000000007941 */ /* 0x000fea0003800000 */
.L_x_2567:
        /* <DEDUP_REMOVED lines=51> */
.L_x_2570:
[----:B------:R-:W-:Y:S05]  /*3e60*/  BSYNC B0 ;  /* 0x0000000000007941 */ /* 0x000fea0003800000 */
.L_x_2569:
        /* <DEDUP_REMOVED lines=50> */
.L_x_2566:
[----:B------:R-:W-:Y:S05]  /*4190*/  BSYNC B1 ;  /* 0x0000000000017941 */ /* 0x000fea0003800000 */
.L_x_2565:
        /* <DEDUP_REMOVED lines=62> */
.L_x_2574:
[----:B------:R-:W-:Y:S05]  /*4580*/  BSYNC B0 ;  /* 0x0000000000007941 */ /* 0x000fea0003800000 */
.L_x_2573:
        /* <DEDUP_REMOVED lines=51> */
.L_x_2576:
[----:B------:R-:W-:Y:S05]  /*48c0*/  BSYNC B0 ;  /* 0x0000000000007941 */ /* 0x000fea0003800000 */
.L_x_2575:
        /* <DEDUP_REMOVED lines=50> */
.L_x_2572:
[----:B------:R-:W-:Y:S05]  /*4bf0*/  BSYNC B1 ;  /* 0x0000000000017941 */ /* 0x000fea0003800000 */
.L_x_2571:
        /* <DEDUP_REMOVED lines=64> */
.L_x_2580:
[----:B------:R-:W-:Y:S05]  /*5000*/  BSYNC B0 ;  /* 0x0000000000007941 */ /* 0x000fea0003800000 */
.L_x_2579:
        /* <DEDUP_REMOVED lines=51> */
.L_x_2582:
[----:B------:R-:W-:Y:S05]  /*5340*/  BSYNC B0 ;  /* 0x0000000000007941 */ /* 0x000fea0003800000 */
.L_x_2581:
        /* <DEDUP_REMOVED lines=50> */
.L_x_2578:
[----:B------:R-:W-:Y:S05]  /*5670*/  BSYNC B1 ;  /* 0x0000000000017941 */ /* 0x000fea0003800000 */
.L_x_2577:
[----:B------:R-:W2:Y:S02]  /*5680*/  LD.E R3, desc[UR4][R118.64+0xd0] ;  /* 0x0000d00476037980 */ /* 0x000ea4000c101900 */
[----:B--2---:R-:W-:Y:S05]  /*5690*/  IMAD.U32 R3, R3, -0x40, RZ ;  /* 0xffffffc003037824 */ /* 0x004fea00078e00ff */
[C---:B------:R-:W-:Y:S02]  /*56a0*/  LEA R14, P1, R3.reuse, R14, 0x1 ;  /* 0x0000000e030e7211 */ /* 0x040fe400078208ff */
[C---:B------:R-:W-:Y:S02]  /*56b0*/  LEA R52, P0, R3.reuse, R52, 0x1 ;  /* 0x0000003403347211 */ /* 0x040fe400078008ff */
[C---:B------:R-:W-:Y:S02]  /*56c0*/  LEA.HI.X.SX32 R15, R3.reuse, R15, 0x1, P1 ;  /* 0x0000000f030f7211 */ /* 0x040fe400008f0eff */
[----:B------:R-:W-:Y:S01]  /*56d0*/  LEA.HI.X.SX32 R53, R3, R53, 0x1, P0 ;  /* 0x0000003503357211 */ /* 0x000fe200000f0eff */
[----:B------:R-:W-:Y:S05]  /*56e0*/  BRA `(.L_x_2583) ;  /* 0x0000004c00687947 */ /* 0x000fea0003800000 */
.L_x_2558:
        /* <DEDUP_REMOVED lines=89> */
.L_x_2589:
[----:B------:R-:W-:Y:S05]  /*5c80*/  BSYNC B0 ;  /* 0x0000000000007941 */ /* 0x000fea0003800000 */
.L_x_2588:
[----:B-----5:R2:W-:Y:S02]  /*5c90*/  ST.E.128 desc[UR4][R136.64], R44 ;  /* 0x0000002c88007985 */ /* 0x0205e4000c101d04 */
.L_x_2587:
[----:B------:R-:W-:Y:S05]  /*5ca0*/  BSYNC B1 ;  /* 0x0000000000017941 */ /* 0x000fea0003800000 */
.L_x_2586:
        /* <DEDUP_REMOVED lines=87> */
.L_x_2593:
[----:B------:R-:W-:Y:S05]  /*6220*/  BSYNC B0 ;  /* 0x0000000000007941 */ /* 0x000fea0003800000 */
.L_x_2592:
[----:B-----5:R3:W-:Y:S02]  /*6230*/  ST.E.128 desc[UR4][R136.64+0x40], R44 ;  /* 0x0000402c88007985 */ /* 0x0207e4000c101d04 */
.L_x_2591:
[----:B------:R-:W-:Y:S05]  /*6240*/  BSYNC B1 ;  /* 0x0000000000017941 */ /* 0x000fea0003800000 */
.L_x_2590:
        /* <DEDUP_REMOVED lines=86> */
.L_x_2595:
[----:B------:R-:W-:Y:S05]  /*67b0*/  BSYNC B0 ;  /* 0x0000000000007941 */ /* 0x000fea0003800000 */
.L_x_2594:
[----:B-----5:R4:W-:Y:S02]  /*67c0*/  ST.E.128 desc[UR4][R136.64+0x80], R44 ;  /* 0x0000802c88007985 */ /* 0x0209e4000c101d04 */
.L_x_2585:
[----:B------:R-:W-:Y:S05]  /*67d0*/  BSYNC B2 ;  /* 0x0000000000027941 */ /* 0x000fea0003800000 */
.L_x_2584:
        /* <DEDUP_REMOVED lines=96> */
.L_x_2601:
[----:B------:R-:W-:Y:S05]  /*6de0*/  BSYNC B0 ;  /* 0x0000000000007941 */ /* 0x000fea0003800000 */
.L_x_2600:
[----:B-----5:R3:W-:Y:S02]  /*6df0*/  ST.E.128 desc[UR4][R54.64], R44 ;  /* 0x0000002c36007985 */ /* 0x0207e4000c101d04 */
.L_x_2599:
[----:B------:R-:W-:Y:S05]  /*6e00*/  BSYNC B1 ;  /* 0x0000000000017941 */ /* 0x000fea0003800000 */
.L_x_2598:
        /* <DEDUP_REMOVED lines=94> */
.L_x_2605:
[----:B------:R-:W-:Y:S05]  /*73f0*/  BSYNC B0 ;  /* 0x0000000000007941 */ /* 0x000fea0003800000 */
.L_x_2604:
[----:B-----5:R3:W-:Y:S02]  /*7400*/  ST.E.128 desc[UR4][R54.64], R44 ;  /* 0x0000002c36007985 */ /* 0x0207e4000c101d04 */
.L_x_2603:
[----:B------:R-:W-:Y:S05]  /*7410*/  BSYNC B1 ;  /* 0x0000000000017941 */ /* 0x000fea0003800000 */
.L_x_2602:
        /* <DEDUP_REMOVED lines=93> */
.L_x_2607:
[----:B------:R-:W-:Y:S05]  /*79f0*/  BSYNC B0 ;  /* 0x0000000000007941 */ /* 0x000fea0003800000 */
.L_x_2606:
[----:B-----5:R3:W-:Y:S02]  /*7a00*/  ST.E.128 desc[UR4][R54.64], R44 ;  /* 0x0000002c36007985 */ /* 0x0207e4000c101d04 */
.L_x_2597:
[----:B------:R-:W-:Y:S05]  /*7a10*/  BSYNC B2 ;  /* 0x0000000000027941 */ /* 0x000fea0003800000 */
.L_x_2596:
        /* <DEDUP_REMOVED lines=96> */
.L_x_2613:
[----:B------:R-:W-:Y:S05]  /*8020*/  BSYNC B0 ;  /* 0x0000000000007941 */ /* 0x000fea0003800000 */
.L_x_2612:
[----:B-----5:R3:W-:Y:S02]  /*8030*/  ST.E.128 desc[UR4][R54.64], R44 ;  /* 0x0000002c36007985 */ /* 0x0207e4000c101d04 */
.L_x_2611:
[----:B------:R-:W-:Y:S05]  /*8040*/  BSYNC B1 ;  /* 0x0000000000017941 */ /* 0x000fea0003800000 */
.L_x_2610:
        /* <DEDUP_REMOVED lines=94> */
.L_x_2617:
[----:B------:R-:W-:Y:S05]  /*8630*/  BSYNC B0 ;  /* 0x0000000000007941 */ /* 0x000fea0003800000 */
.L_x_2616:
[----:B-----5:R3:W-:Y:S02]  /*8640*/  ST.E.128 desc[UR4][R54.64], R44 ;  /* 0x0000002c36007985 */ /* 0x0207e4000c101d04 */
.L_x_2615:
[----:B------:R-:W-:Y:S05]  /*8650*/  BSYNC B1 ;  /* 0x0000000000017941 */ /* 0x000fea0003800000 */
.L_x_2614:
        /* <DEDUP_REMOVED lines=93> */
.L_x_2619:
[----:B------:R-:W-:Y:S05]  /*8c30*/  BSYNC B0 ;  /* 0x0000000000007941 */ /* 0x000fea0003800000 */
.L_x_2618:
[----:B-----5:R3:W-:Y:S02]  /*8c40*/  ST.E.128 desc[UR4][R54.64], R44 ;  /* 0x0000002c36007985 */ /* 0x0207e4000c101d04 */
.L_x_2609:
[----:B------:R-:W-:Y:S05]  /*8c50*/  BSYNC B2 ;  /* 0x0000000000027941 */ /* 0x000fea0003800000 */
.L_x_2608:
        /* <DEDUP_REMOVED lines=98> */
.L_x_2625:
[----:B------:R-:W-:Y:S05]  /*9280*/  BSYNC B0 ;  /* 0x0000000000007941 */ /* 0x000fea0003800000 */
.L_x_2624:
[----:B-----5:R3:W-:Y:S02]  /*9290*/  ST.E.128 desc[UR4][R54.64], R44 ;  /* 0x0000002c36007985 */ /* 0x0207e4000c101d04 */
.L_x_2623:
[----:B------:R-:W-:Y:S05]  /*92a0*/  BSYNC B1 ;  /* 0x0000000000017941 */ /* 0x000fea0003800000 */
.L_x_2622:
        /* <DEDUP_REMOVED lines=94> */
.L_x_2629:
[----:B------:R-:W-:Y:S05]  /*9890*/  BSYNC B0 ;  /* 0x0000000000007941 */ /* 0x000fea0003800000 */
.L_x_2628:
[----:B-----5:R3:W-:Y:S02]  /*98a0*/  ST.E.128 desc[UR4][R54.64], R44 ;  /* 0x0000002c36007985 */ /* 0x0207e4000c101d04 */
.L_x_2627:
[----:B------:R-:W-:Y:S05]  /*98b0*/  BSYNC B1 ;  /* 0x0000000000017941 */ /* 0x000fea0003800000 */
.L_x_2626:
        /* <DEDUP_REMOVED lines=93> */
.L_x_2631:
[----:B------:R-:W-:Y:S05]  /*9e90*/  BSYNC B0 ;  /* 0x0000000000007941 */ /* 0x000fea0003800000 */
.L_x_2630:
[----:B-----5:R3:W-:Y:S02]  /*9ea0*/  ST.E.128 desc[UR4][R54.64], R44 ;  /* 0x0000002c36007985 */ /* 0x0207e4000c101d04 */
.L_x_2621:
[----:B------:R-:W-:Y:S05]  /*9eb0*/  BSYNC B2 ;  /* 0x0000000000027941 */ /* 0x000fea0003800000 */
.L_x_2620:
[----:B------:R-:W4:Y:S02]  /*9ec0*/  LD.E R3, desc[UR4][R118.64+0xd0] ;  /* 0x0000d00476037980 */ /* 0x000f24000c101900 */
[----:B----4-:R-:W-:Y:S05]  /*9ed0*/  IMAD.U32 R3, R3, -0x40, RZ ;  /* 0xffffffc003037824 */ /* 0x010fea00078e00ff */
[C---:B------:R-:W-:Y:S02]  /*9ee0*/  LEA R134, P1, R3.reuse, R134, 0x1 ;  /* 0x0000008603867211 */ /* 0x040fe400078208ff */
[C---:B------:R-:W-:Y:S02]  /*9ef0*/  LEA R132, P0, R3.reuse, R132, 0x1 ;  /* 0x0000008403847211 */ /* 0x040fe400078008ff */
[C---:B------:R-:W-:Y:S02]  /*9f00*/  LEA.HI.X.SX32 R135, R3.reuse, R135, 0x1, P1 ;  /* 0x0000008703877211 */ /* 0x040fe400008f0eff */
[----:B------:R-:W-:Y:S01]  /*9f10*/  LEA.HI.X.SX32 R133, R3, R133, 0x1, P0 ;  /* 0x0000008503857211 */ /* 0x000fe200000f0eff */
[----:B------:R-:W-:Y:S05]  /*9f20*/  BRA `(.L_x_2583) ;  /* 0x0000000400587947 */ /* 0x000fea0003800000 */
.L_x_2557:
        /* <DEDUP_REMOVED lines=11> */
.L_x_2633:
[----:B------:R-:W-:Y:S05]  /*9fe0*/  BSYNC B0 ;  /* 0x0000000000007941 */ /* 0x000fea0003800000 */
.L_x_2632:
        /* <DEDUP_REMOVED lines=24> */
.L_x_2635:
[----:B------:R-:W-:Y:S05]  /*a170*/  BSYNC B0 ;  /* 0x0000000000007941 */ /* 0x000fea0003800000 */
.L_x_2634:
        /* <DEDUP_REMOVED lines=24> */
.L_x_2637:
[----:B------:R-:W-:Y:S05]  /*a300*/  BSYNC B0 ;  /* 0x0000000000007941 */ /* 0x000fea0003800000 */
.L_x_2636:
        /* <DEDUP_REMOVED lines=24> */
.L_x_2583:
[----:B------:R-:W-:Y:S05]  /*a490*/  BSYNC B3 ;  /* 0x0000000000037941 */ /* 0x000fea0003800000 */
.L_x_2556:
        /* <DEDUP_REMOVED lines=87> */
.L_x_2639:
        /* <DEDUP_REMOVED lines=8> */
.L_x_2640:
[----:B------:R-:W-:Y:S05]  /*aa90*/  BSYNC B0 ;  /* 0x0000000000007941 */ /* 0x000fea0003800000 */
.L_x_2638:
[----:B------:R-:W-:Y:S04]  /*aaa0*/  IADD3 R9, R9, -0x1, RZ ;  /* 0xffffffff09097810 */ /* 0x000fe80007ffe0ff */
[----:B------:R-:W-:Y:S11]  /*aab0*/  ISETP.GT.AND P0, PT, R9, R102, PT ;  /* 0x000000660900720c */ /* 0x000ff60003f04270 */
[----:B------:R-:W-:Y:S02]  /*aac0*/  @!UPT UIADD3 URZ, URZ, URZ, URZ ;  /* 0x0000003f3f3ff290 */ /* 0x000fe4000fffe03f */
[----:B------:R-:W-:Y:S05]  /*aad0*/  @P0 BRA `(.L_x_2641) ;  /* 0xffffff7c005c0947 */ /* 0x000fea000383ffff */
.L_x_2547:
        /* <DEDUP_REMOVED lines=102> */
.L_x_2650:
[----:B------:R-:W-:Y:S05]  /*b140*/  BSYNC B0 ;  /* 0x0000000000007941 */ /* 0x000fea0003800000 */
.L_x_2649:
[----:B-----5:R3:W-:Y:S02]  /*b150*/  STS.128 [R210], R8 ;  /* 0x00000008d2007388 */ /* 0x0207e40000000c00 */
.L_x_2648:
[----:B------:R-:W-:Y:S05]  /*b160*/  BSYNC B1 ;  /* 0x0000000000017941 */ /* 0x000fea0003800000 */
.L_x_2647:
        /* <DEDUP_REMOVED lines=47> */
.L_x_2654:
[----:B------:R-:W-:Y:S05]  /*b460*/  BSYNC B0 ;  /* 0x0000000000007941 */ /* 0x000fea0003800000 */
.L_x_2653:
[----:B-----5:R1:W-:Y:S02]  /*b470*/  STS.128 [R210+0x1000], R8 ;  /* 0x00100008d2007388 */ /* 0x0203e40000000c00 */
.L_x_2652:
[----:B------:R-:W-:Y:S05]  /*b480*/  BSYNC B1 ;  /* 0x0000000000017941 */ /* 0x000fea0003800000 */
.L_x_2651:
        /* <DEDUP_REMOVED lines=46> */
.L_x_2656:
[----:B------:R-:W-:Y:S05]  /*b770*/  BSYNC B0 ;  /* 0x0000000000007941 */ /* 0x000fea0003800000 */
.L_x_2655:
[----:B-----5:R3:W-:Y:S02]  /*b780*/  STS.128 [R210+0x2000], R8 ;  /* 0x00200008d2007388 */ /* 0x0207e40000000c00 */
.L_x_2646:
[----:B------:R-:W-:Y:S05]  /*b790*/  BSYNC B2 ;  /* 0x0000000000027941 */ /* 0x000fea0003800000 */
.L_x_2645:
        /* <DEDUP_REMOVED lines=58> */
.L_x_2661:
[----:B------:R-:W-:Y:S05]  /*bb40*/  BSYNC B0 ;  /* 0x0000000000007941 */ /* 0x000fea0003800000 */
.L_x_2660:
[----:B-----5:R3:W-:Y:S02]  /*bb50*/  STS.128 [R210+0x800], R8 ;  /* 0x00080008d2007388 */ /* 0x0207e40000000c00 */
.L_x_2659:
[----:B------:R-:W-:Y:S05]  /*bb60*/  BSYNC B1 ;  /* 0x0000000000017941 */ /* 0x000fea0003800000 */
.L_x_2658:
        /* <DEDUP_REMOVED lines=46> */
.L_x_2665:
[----:B------:R-:W-:Y:S05]  /*be50*/  BSYNC B0 ;  /* 0x0000000000007941 */ /* 0x000fea0003800000 */
.L_x_2664:
[----:B-----5:R3:W-:Y:S02]  /*be60*/  STS.128 [R210+0x1800], R8 ;  /* 0x00180008d2007388 */ /* 0x0207e40000000c00 */
.L_x_2663:
[----:B------:R-:W-:Y:S05]  /*be70*/  BSYNC B1 ;  /* 0x0000000000017941 */ /* 0x000fea0003800000 */
.L_x_2662:
        /* <DEDUP_REMOVED lines=45> */
.L_x_2667:
[----:B------:R-:W-:Y:S05]  /*c150*/  BSYNC B0 ;  /* 0x0000000000007941 */ /* 0x000fea0003800000 */
.L_x_2666:
[----:B-----5:R1:W-:Y:S01]  /*c160*/  STS.128 [R210+0x2800], R32 ;  /* 0x00280020d2007388 */ /* 0x0203e20000000c00 */
[----:B------:R-:W-:Y:S05]  /*c170*/  BRA `(.L_x_2657) ;  /* 0x0000002400b07947 */ /* 0x000fea0003800000 */
.L_x_2644:
        /* <DEDUP_REMOVED lines=91> */
.L_x_2673:
[----:B------:R-:W-:Y:S05]  /*c730*/  BSYNC B0 ;  /* 0x0000000000007941 */ /* 0x000fea0003800000 */
.L_x_2672:
[----:B-----5:R3:W-:Y:S02]  /*c740*/  STS.128 [R210], R20 ;  /* 0x00000014d2007388 */ /* 0x0207e40000000c00 */
.L_x_2671:
[----:B------:R-:W-:Y:S05]  /*c750*/  BSYNC B1 ;  /* 0x0000000000017941 */ /* 0x000fea0003800000 */
.L_x_2670:
        /* <DEDUP_REMOVED lines=87> */
.L_x_2677:
[----:B------:R-:W-:Y:S05]  /*ccd0*/  BSYNC B0 ;  /* 0x0000000000007941 */ /* 0x000fea0003800000 */
.L_x_2676:
[----:B-----5:R1:W-:Y:S02]  /*cce0*/  STS.128 [R210+0x1000], R20 ;  /* 0x00100014d2007388 */ /* 0x0203e40000000c00 */
.L_x_2675:
[----:B------:R-:W-:Y:S05]  /*ccf0*/  BSYNC B1 ;  /* 0x0000000000017941 */ /* 0x000fea0003800000 */
.L_x_2674:
        /* <DEDUP_REMOVED lines=86> */
.L_x_2679:
[----:B------:R-:W-:Y:S05]  /*d260*/  BSYNC B0 ;  /* 0x0000000000007941 */ /* 0x000fea0003800000 */
.L_x_2678:
[----:B-----5:R3:W-:Y:S02]  /*d270*/  STS.128 [R210+0x2000], R20 ;  /* 0x00200014d2007388 */ /* 0x0207e40000000c00 */
.L_x_2669:
[----:B------:R-:W-:Y:S05]  /*d280*/  BSYNC B2 ;  /* 0x0000000000027941 */ /* 0x000fea0003800000 */
.L_x_2668:
        /* <DEDUP_REMOVED lines=95> */
.L_x_2683:
[----:B------:R-:W-:Y:S05]  /*d880*/  BSYNC B0 ;  /* 0x0000000000007941 */ /* 0x000fea0003800000 */
.L_x_2682:
[----:B-----5:R1:W-:Y:S02]  /*d890*/  STS.128 [R210+0x800], R4 ;  /* 0x00080004d2007388 */ /* 0x0203e40000000c00 */
.L_x_2681:
[----:B------:R-:W-:Y:S05]  /*d8a0*/  BSYNC B1 ;  /* 0x0000000000017941 */ /* 0x000fea0003800000 */
.L_x_2680:
        /* <DEDUP_REMOVED lines=90> */
.L_x_2687:
[----:B------:R-:W-:Y:S05]  /*de50*/  BSYNC B0 ;  /* 0x0000000000007941 */ /* 0x000fea0003800000 */
.L_x_2686:
[----:B-----5:R3:W-:Y:S02]  /*de60*/  STS.128 [R210+0x1800], R20 ;  /* 0x00180014d2007388 */ /* 0x0207e40000000c00 */
.L_x_2685:
[----:B------:R-:W-:Y:S05]  /*de70*/  BSYNC B1 ;  /* 0x0000000000017941 */ /* 0x000fea0003800000 */
.L_x_2684:
        /* <DEDUP_REMOVED lines=93> */
.L_x_2689:
[----:B------:R-:W-:Y:S05]  /*e450*/  BSYNC B0 ;  /* 0x0000000000007941 */ /* 0x000fea0003800000 */
.L_x_2688:
[----:B-----5:R1:W-:Y:S01]  /*e460*/  STS.128 [R210+0x2800], R4 ;  /* 0x00280004d2007388 */ /* 0x0203e20000000c00 */
[----:B------:R-:W-:Y:S05]  /*e470*/  BRA `(.L_x_2657) ;  /* 0x0000000000f07947 */ /* 0x000fea0003800000 */
.L_x_2643:
        /* <DEDUP_REMOVED lines=33> */
.L_x_2691:
[----:B------:R-:W-:Y:S05]  /*e690*/  BSYNC B0 ;  /* 0x0000000000007941 */ /* 0x000fea0003800000 */
.L_x_2690:
        /* <DEDUP_REMOVED lines=26> */
.L_x_2657:
[----:B------:R-:W-:Y:S05]  /*e840*/  BSYNC B3 ;  /* 0x0000000000037941 */ /* 0x000fea0003800000 */
.L_x_2642:
        /* <DEDUP_REMOVED lines=30> */
.L_x_2694:
[----:B------:R3:W-:Y:S02]  /*ea30*/  STS.128 [R210+0x7000], RZ ;  /* 0x007000ffd2007388 */ /* 0x0007e40000000c00 */
.L_x_2693:
[----:B------:R-:W-:Y:S05]  /*ea40*/  BSYNC B0 ;  /* 0x0000000000007941 */ /* 0x000fea0003800000 */
.L_x_2692:
        /* <DEDUP_REMOVED lines=31> */
.L_x_2697:
[----:B------:R1:W-:Y:S02]  /*ec40*/  STS.128 [R210+0x7800], RZ ;  /* 0x007800ffd2007388 */ /* 0x0003e40000000c00 */
.L_x_2696:
[----:B------:R-:W-:Y:S05]  /*ec50*/  BSYNC B0 ;  /* 0x0000000000007941 */ /* 0x000fea0003800000 */
.L_x_2695:
        /* <DEDUP_REMOVED lines=34> */
.L_x_2700:
[----:B------:R1:W-:Y:S02]  /*ee80*/  STS.128 [R210+0x8000], RZ ;  /* 0x008000ffd2007388 */ /* 0x0003e40000000c00 */
.L_x_2699:
[----:B------:R-:W-:Y:S05]  /*ee90*/  BSYNC B0 ;  /* 0x0000000000007941 */ /* 0x000fea0003800000 */
.L_x_2698:
        /* <DEDUP_REMOVED lines=34> */
.L_x_2702:
[----:B------:R-:W-:Y:S05]  /*f0c0*/  BSYNC B0 ;  /* 0x0000000000007941 */ /* 0x000fea0003800000 */
.L_x_2701:
        /* <DEDUP_REMOVED lines=100> */
.L_x_2705:
[----:B------:R3:W-:Y:S02]  /*f710*/  STS.128 [R210+0xd000], RZ ;  /* 0x00d000ffd2007388 */ /* 0x0007e40000000c00 */
.L_x_2704:
[----:B------:R-:W-:Y:S05]  /*f720*/  BSYNC B0 ;  /* 0x0000000000007941 */ /* 0x000fea0003800000 */
.L_x_2703:
        /* <DEDUP_REMOVED lines=32> */
.L_x_2708:
[----:B------:R1:W-:Y:S02]  /*f930*/  STS.128 [R210+0xd800], RZ ;  /* 0x00d800ffd2007388 */ /* 0x0003e40000000c00 */
.L_x_2707:
[----:B------:R-:W-:Y:S05]  /*f940*/  BSYNC B0 ;  /* 0x0000000000007941 */ /* 0x000fea0003800000 */
.L_x_2706:
        /* <DEDUP_REMOVED lines=34> */
.L_x_2711:
[----:B------:R1:W-:Y:S02]  /*fb70*/  STS.128 [R210+0xe000], RZ ;  /* 0x00e000ffd2007388 */ /* 0x0003e40000000c00 */
.L_x_2710:
[----:B------:R-:W-:Y:S05]  /*fb80*/  BSYNC B0 ;  /* 0x0000000000007941 */ /* 0x000fea0003800000 */
.L_x_2709:
        /* <DEDUP_REMOVED lines=35> */
.L_x_2714:
[----:B------:R1:W-:Y:S02]  /*fdc0*/  STS.128 [R210+0xe800], RZ ;  /* 0x00e800ffd2007388 */ /* 0x0003e40000000c00 */
.L_x_2713:
[----:B------:R-:W-:Y:S05]  /*fdd0*/  BSYNC B0 ;  /* 0x0000000000007941 */ /* 0x000fea0003800000 */
.L_x_2712:
[----:B------:R-:W5:Y:S01]  /*fde0*/  LD.E R5, desc[UR4][R118.64+0x18c] ;  /* 0x00018c0476057980 */ /* 0x000f62000c101900 */
[----:B------:R-:W-:Y:S01]  /*fdf0*/  LEA R194, R194, UR6, 0x1 ;  /* 0x00000006c2c27c11 */ /* 0x000fe2000f8e08ff */
[----:B------:R-:W-:Y:S01]  /*fe00*/  IMAD R193, R50, 0x2, R195 ;  /* 0x0000000232c17824 */ /* 0x000fe200078e02c3 */
[C---:B------:R-:W-:Y:S01]  /*fe10*/  VIMNMX R48, R6.reuse, R65, PT ;  /* 0x0000004106307248 */ /* 0x040fe20003fe0100 */
[----:B------:R-:W-:Y:S01]  /*fe20*/  LDSM.16.M88.4 R100, [R195] ;  /* 0x00000000c364783b */ /* 0x000fe20000000200 */
[----:B------:R-:W-:Y:S01]  /*fe30*/  VIADDMNMX R49, R6, 0x8, R65, PT ;  /* 0x0000000806317846 */ /* 0x000fe20003800141 */
[----:B------:R-:W-:Y:S01]  /*fe40*/  IMAD R123, R3, 0x2, R194 ;  /* 0x00000002037b7824 */ /* 0x000fe200078e02c2 */
[----:B------:R-:W-:Y:S01]  /*fe50*/  BSSY B1, `(.L_x_2715) ;  /* 0x00002bf000017945 */ /* 0x000fe20003800000 */
[----:B------:R-:W2:Y:S04]  /*fe60*/  LDSM.16.M88.4 R32, [R194+0x3800] ;  /* 0x00380000c220783b */ /* 0x000ea80000000200 */
[----:B------:R-:W3:Y:S04]  /*fe70*/  LDSM.16.M88.4 R52, [R194+0x3000] ;  /* 0x00300000c234783b */ /* 0x000ee80000000200 */
[----:B------:R-:W4:Y:S04]  /*fe80*/  LDSM.16.M88.4 R40, [R194+0x3400] ;  /* 0x00340000c228783b */ /* 0x000f280000000200 */
[----:B------:R-:W4:Y:S04]  /*fe90*/  LDSM.16.M88.4 R24, [R194+0x3c00] ;  /* 0x003c0000c218783b */ /* 0x000f280000000200 */
[----:B------:R-:W4:Y:S04]  /*fea0*/  LDSM.16.M88.4 R16, [R194+0x4000] ;  /* 0x00400000c210783b */ /* 0x000f280000000200 */
[----:B-1----:R-:W1:Y:S04]  /*feb0*/  LDSM.16.M88.4 R8, [R194+0x4400] ;  /* 0x00440000c208783b */ /* 0x002e680000000200 */
[----:B------:R-:W1:Y:S04]  /*fec0*/  LDSM.16.M88.4 R108, [R194+0x4800] ;  /* 0x00480000c26c783b */ /* 0x000e680000000200 */
[----:B------:R-:W1:Y:S04]  /*fed0*/  LDSM.16.M88.4 R60, [R194+0x4c00] ;  /* 0x004c0000c23c783b */ /* 0x000e680000000200 */
[----:B------:R-:W-:Y:S04]  /*fee0*/  LDSM.16.M88.4 R132, [R193] ;  /* 0x00000000c184783b */ /* 0x000fe80000000200 */
[----:B------:R-:W1:Y:S01]  /*fef0*/  LDSM.16.M88.4 R72, [R123+0x3800] ;  /* 0x003800007b48783b */ /* 0x000e620000000200 */
[C---:B--2---:R-:W-:Y:S03]  /*ff00*/  HMMA.16816.F32.BF16 R36, R100.reuse, R32, RZ ;  /* 0x000000206424723c */ /* 0x044fe600000418ff */
[----:B------:R-:W2:Y:S04]  /*ff10*/  LDSM.16.M88.4 R80, [R123+0x3000] ;  /* 0x003000007b50783b */ /* 0x000ea80000000200 */
[----:B------:R-:W2:Y:S01]  /*ff20*/  LDSM.16.M88.4 R136, [R123+0x4400] ;  /* 0x004400007b88783b */ /* 0x000ea20000000200 */
[C---:B------:R-:W-:Y:S03]  /*ff30*/  HMMA.16816.F32.BF16 R32, R100.reuse, R34, RZ ;  /* 0x000000226420723c */ /* 0x040fe600000418ff */
[----:B------:R-:W2:Y:S03]  /*ff40*/  LDSM.16.M88.4 R76, [R123+0x3400] ;  /* 0x003400007b4c783b */ /* 0x000ea60000000200 */
[C---:B---3--:R-:W-:Y:S01]  /*ff50*/  HMMA.16816.F32.BF16 R56, R100.reuse, R52, RZ ;  /* 0x000000346438723c */ /* 0x048fe200000418ff */
[----:B------:R-:W3:Y:S04]  /*ff60*/  LDSM.16.M88.4 R68, [R123+0x3c00] ;  /* 0x003c00007b44783b */ /* 0x000ee80000000200 */
        /* <DEDUP_REMOVED lines=23> */
[----:B------:R-:W4:Y:S05]  /*100e0*/  LDSM.16.M88.4 R72, [R194+0x6400] ;  /* 0x00640000c248783b */ /* 0x000f2a0000000200 */
[C---:B--2---:R-:W-:Y:S06]  /*100f0*/  HMMA.16816.F32.BF16 R56, R132.reuse, R80, R56 ;  /* 0x000000508438723c */ /* 0x044fec0000041838 */
[C---:B------:R-:W-:Y:S01]  /*10100*/  HMMA.16816.F32.BF16 R52, R132.reuse, R82, R52 ;  /* 0x000000528434723c */ /* 0x040fe20000041834 */
[----:B------:R-:W-:Y:S05]  /*10110*/  LDSM.16.M88.4 R80, [R194+0x5c00] ;  /* 0x005c0000c250783b */ /* 0x000fea0000000200 */
[C---:B------:R-:W-:Y:S06]  /*10120*/  HMMA.16816.F32.BF16 R12, R132.reuse, R136, R12 ;  /* 0x00000088840c723c */ /* 0x040fec000004180c */
[C---:B------:R-:W-:Y:S06]  /*10130*/  HMMA.16816.F32.BF16 R8, R132.reuse, R138, R8 ;  /* 0x0000008a8408723c */ /* 0x040fec0000041808 */
[C---:B------:R-:W-:Y:S06]  /*10140*/  HMMA.16816.F32.BF16 R44, R132.reuse, R76, R44 ;  /* 0x0000004c842c723c */ /* 0x040fec000004182c */
        /* <DEDUP_REMOVED lines=15> */
[C---:B------:R-:W-:Y:S06]  /*10240*/  HMMA.16816.F32.BF16 R56, R96.reuse, R92, R56 ;  /* 0x0000005c6038723c */ /* 0x040fec0000041838 */
[C---:B------:R-:W-:Y:S01]  /*10250*/  HMMA.16816.F32.BF16 R52, R96.reuse, R94, R52 ;  /* 0x0000005e6034723c */ /* 0x040fe20000041834 */
[----:B------:R-:W5:Y:S05]  /*10260*/  LDSM.16.M88.4 R92, [R123+0x5000] ;  /* 0x005000007b5c783b */ /* 0x000f6a0000000200 */
[C---:B----4-:R-:W-:Y:S06]  /*10270*/  HMMA.16816.F32.BF16 R12, R96.reuse, R72, R12 ;  /* 0x00000048600c723c */ /* 0x050fec000004180c */
[C---:B------:R-:W-:Y:S01]  /*10280*/  HMMA.16816.F32.BF16 R8, R96.reuse, R74, R8 ;  /* 0x0000004a6008723c */ /* 0x040fe20000041808 */
[----:B------:R-:W4:Y:S05]  /*10290*/  LDSM.16.M88.4 R72, [R123+0x5800] ;  /* 0x005800007b48783b */ /* 0x000f2a0000000200 */
[C---:B------:R-:W-:Y:S06]  /*102a0*/  HMMA.16816.F32.BF16 R36, R96.reuse, R84, R36 ;  /* 0x000000546024723c */ /* 0x040fec0000041824 */
[C---:B------:R-:W-:Y:S01]  /*102b0*/  HMMA.16816.F32.BF16 R32, R96.reuse, R86, R32 ;  /* 0x000000566020723c */ /* 0x040fe20000041820 */
[----:B------:R-:W-:Y:S05]  /*102c0*/  LDSM.16.M88.4 R84, [R123+0x6400] ;  /* 0x006400007b54783b */ /* 0x000fea0000000200 */
[C---:B------:R-:W-:Y:S06]  /*102d0*/  HMMA.16816.F32.BF16 R44, R96.reuse, R88, R44 ;  /* 0x00000058602c723c */ /* 0x040fec000004182c */
[C---:B--2---:R-:W-:Y:S06]  /*102e0*/  HMMA.16816.F32.BF16 R20, R96.reuse, R76, R20 ;  /* 0x0000004c6014723c */ /* 0x044fec0000041814 */
[C---:B------:R-:W-:Y:S01]  /*102f0*/  HMMA.16816.F32.BF16 R16, R96.reuse, R78, R16 ;  /* 0x0000004e6010723c */ /* 0x040fe20000041810 */
[----:B------:R-:W-:Y:S05]  /*10300*/  LDSM.16.M88.4 R76, [R195+0x2000] ;  /* 0x00200000c34c783b */ /* 0x000fea0000000200 */
[C---:B---3--:R-:W-:Y:S06]  /*10310*/  HMMA.16816.F32.BF16 R112, R96.reuse, R68, R112 ;  /* 0x000000446070723c */ /* 0x048fec0000041870 */
[C---:B------:R-:W-:Y:S01]  /*10320*/  HMMA.16816.F32.BF16 R108, R96.reuse, R70, R108 ;  /* 0x00000046606c723c */ /* 0x040fe2000004186c */
[----:B------:R-:W2:Y:S05]  /*10330*/  LDSM.16.M88.4 R68, [R194+0x7000] ;  /* 0x00700000c244783b */ /* 0x000eaa0000000200 */
[C---:B------:R-:W-:Y:S01]  /*10340*/  HMMA.16816.F32.BF16 R40, R96.reuse, R90, R40 ;  /* 0x0000005a6028723c */ /* 0x040fe20000041828 */
[----:B------:R-:W-:Y:S05]  /*10350*/  LDSM.16.M88.4 R88, [R123+0x7000] ;  /* 0x007000007b58783b */ /* 0x000fea0000000200 */
[C---:B-1----:R-:W-:Y:S06]  /*10360*/  HMMA.16816.F32.BF16 R104, R96.reuse, R60, R104 ;  /* 0x0000003c6068723c */ /* 0x042fec0000041868 */
[----:B------:R-:W-:Y:S01]  /*10370*/  HMMA.16816.F32.BF16 R100, R96, R62, R100 ;  /* 0x0000003e6064723c */ /* 0x000fe20000041864 */
[----:B------:R-:W1:Y:S05]  /*10380*/  LDSM.16.M88.4 R60, [R123+0x5c00] ;  /* 0x005c00007b3c783b */ /* 0x000e6a0000000200 */
[C---:B-----5:R-:W-:Y:S06]  /*10390*/  HMMA.16816.F32.BF16 R56, R124.reuse, R92, R56 ;  /* 0x0000005c7c38723c */ /* 0x060fec0000041838 */
[C---:B------:R-:W-:Y:S01]  /*103a0*/  HMMA.16816.F32.BF16 R52, R124.reuse, R94, R52 ;  /* 0x0000005e7c34723c */ /* 0x040fe20000041834 */
[----:B------:R-:W-:Y:S05]  /*103b0*/  LDSM.16.M88.4 R92, [R123+0x6c00] ;  /* 0x006c00007b5c783b */ /* 0x000fea0000000200 */
[C---:B----4-:R-:W-:Y:S06]  /*103c0*/  HMMA.16816.F32.BF16 R36, R124.reuse, R72, R36 ;  /* 0x000000487c24723c */ /* 0x050fec0000041824 */
[C---:B------:R-:W-:Y:S01]  /*103d0*/  HMMA.16816.F32.BF16 R32, R124.reuse, R74, R32 ;  /* 0x0000004a7c20723c */ /* 0x040fe20000041820 */
[----:B------:R-:W3:Y:S05]  /*103e0*/  LDSM.16.M88.4 R72, [R194+0x7400] ;  /* 0x00740000c248783b */ /* 0x000eea0000000200 */
[C---:B------:R-:W-:Y:S06]  /*103f0*/  HMMA.16816.F32.BF16 R44, R124.reuse, R128, R44 ;  /* 0x000000807c2c723c */ /* 0x040fec000004182c */
[----:B------:R-:W-:Y:S01]  /*10400*/  HMMA.16816.F32.BF16 R128, R124, R130, R40 ;  /* 0x000000827c80723c */ /* 0x000fe20000041828 */
[----:B------:R-:W4:Y:S05]  /*10410*/  LDSM.16.M88.4 R40, [R193+0x2000] ;  /* 0x00200000c128783b */ /* 0x000f2a0000000200 */
[C---:B------:R-:W-:Y:S06]  /*10420*/  HMMA.16816.F32.BF16 R28, R96.reuse, R80, R28 ;  /* 0x00000050601c723c */ /* 0x040fec000004181c */
[----:B------:R-:W-:Y:S01]  /*10430*/  HMMA.16816.F32.BF16 R24, R96, R82, R24 ;  /* 0x000000526018723c */ /* 0x000fe20000041818 */
[----:B------:R-:W5:Y:S04]  /*10440*/  LDSM.16.M88.4 R80, [R123+0x6000] ;  /* 0x006000007b50783b */ /* 0x000f680000000200 */
[----:B------:R-:W-:Y:S01]  /*10450*/  LDSM.16.M88.4 R96, [R123+0x6800] ;  /* 0x006800007b60783b */ /* 0x000fe20000000200 */
[C---:B--2---:R-:W-:Y:S06]  /*10460*/  HMMA.16816.F32.BF16 R56, R76.reuse, R68, R56 ;  /* 0x000000444c38723c */ /* 0x044fec0000041838 */
[----:B------:R-:W-:Y:S01]  /*10470*/  HMMA.16816.F32.BF16 R52, R76, R70, R52 ;  /* 0x000000464c34723c */ /* 0x000fe20000041834 */
[----:B------:R-:W2:Y:S05]  /*10480*/  LDSM.16.M88.4 R68, [R123+0x7400] ;  /* 0x007400007b44783b */ /* 0x000eaa0000000200 */
[C---:B-1----:R-:W-:Y:S06]  /*10490*/  HMMA.16816.F32.BF16 R28, R124.reuse, R60, R28 ;  /* 0x0000003c7c1c723c */ /* 0x042fec000004181c */
[----:B------:R-:W-:Y:S01]  /*104a0*/  HMMA.16816.F32.BF16 R24, R124, R62, R24 ;  /* 0x0000003e7c18723c */ /* 0x000fe20000041818 */
[----:B------:R-:W1:Y:S05]  /*104b0*/  LDSM.16.M88.4 R60, [R194+0x7c00] ;  /* 0x007c0000c23c783b */ /* 0x000e6a0000000200 */
[----:B---3--:R-:W-:Y:S06]  /*104c0*/  HMMA.16816.F32.BF16 R44, R76, R72, R44 ;  /* 0x000000484c2c723c */ /* 0x008fec000004182c */
[C---:B----4-:R-:W-:Y:S06]  /*104d0*/  HMMA.16816.F32.BF16 R56, R40.reuse, R88, R56 ;  /* 0x000000582838723c */ /* 0x050fec0000041838 */
[----:B------:R-:W-:Y:S06]  /*104e0*/  HMMA.16816.F32.BF16 R52, R40, R90, R52 ;  /* 0x0000005a2834723c */ /* 0x000fec0000041834 */
[C---:B-----5:R-:W-:Y:S06]  /*104f0*/  HMMA.16816.F32.BF16 R20, R124.reuse, R80, R20 ;  /* 0x000000507c14723c */ /* 0x060fec0000041814 */
[C---:B------:R-:W-:Y:S01]  /*10500*/  HMMA.16816.F32.BF16 R16, R124.reuse, R82, R16 ;  /* 0x000000527c10723c */ /* 0x040fe20000041810 */
[----:B------:R-:W3:Y:S05]  /*10510*/  LDSM.16.M88.4 R80, [R194+0x8400] ;  /* 0x00840000c250783b */ /* 0x000eea0000000200 */
[----:B------:R-:W-:Y:S01]  /*10520*/  HMMA.16816.F32.BF16 R12, R124, R84, R12 ;  /* 0x000000547c0c723c */ /* 0x000fe2000004180c */
[-C--:B------:R-:W-:Y:S01]  /*10530*/  FMUL.FTZ R7, R57, R5.reuse ;  /* 0x0000000539077220 */ /* 0x080fe20000410000 */
[-C--:B------:R-:W-:Y:S01]  /*10540*/  FMUL.FTZ R57, R59, R5.reuse ;  /* 0x000000053b397220 */ /* 0x080fe20000410000 */
[-C--:B------:R-:W-:Y:S01]  /*10550*/  FMUL.FTZ R3, R56, R5.reuse ;  /* 0x0000000538037220 */ /* 0x080fe20000410000 */
[----:B------:R-:W-:-:S02]  /*10560*/  FMUL.FTZ R58, R58, R5 ;  /* 0x000000053a3a7220 */ /* 0x000fc40000410000 */
[----:B------:R-:W-:Y:S01]  /*10570*/  HMMA.16816.F32.BF16 R8, R124, R86, R8 ;  /* 0x000000567c08723c */ /* 0x000fe20000041808 */
[----:B------:R-:W4:Y:S01]  /*10580*/  LDSM.16.M88.4 R84, [R194+0x8800] ;  /* 0x00880000c254783b */ /* 0x000f220000000200 */
[-C--:B------:R-:W-:Y:S01]  /*10590*/  FMUL.FTZ R59, R52, R5.reuse ;  /* 0x00000005343b7220 */ /* 0x080fe20000410000 */
[-C--:B------:R-:W-:Y:S01]  /*105a0*/  FMUL.FTZ R67, R53, R5.reuse ;  /* 0x0000000535437220 */ /* 0x080fe20000410000 */
[-C--:B------:R-:W-:Y:S01]  /*105b0*/  FMUL.FTZ R89, R54, R5.reuse ;  /* 0x0000000536597220 */ /* 0x080fe20000410000 */
[-C--:B------:R-:W-:Y:S01]  /*105c0*/  FMUL.FTZ R91, R55, R5.reuse ;  /* 0x00000005375b7220 */ /* 0x080fe20000410000 */
[----:B------:R-:W-:Y:S01]  /*105d0*/  HMMA.16816.F32.BF16 R128, R76, R74, R128 ;  /* 0x0000004a4c80723c */ /* 0x000fe20000041880 */
[----:B------:R-:W5:Y:S01]  /*105e0*/  LDSM.16.M88.4 R72, [R194+0x8000] ;  /* 0x00800000c248783b */ /* 0x000f620000000200 */
[----:B------:R-:W5:Y:S03]  /*105f0*/  MUFU.TANH R7, R7 ;  /* 0x0000000700077308 */ /* 0x000f660000002400 */
[----:B------:R-:W-:Y:S01]  /*10600*/  LDSM.16.M88.4 R52, [R194+0x8c00] ;  /* 0x008c0000c234783b */ /* 0x000fe20000000200 */
[----:B--2---:R-:W-:Y:S04]  /*10610*/  HMMA.16816.F32.BF16 R44, R40, R68, R44 ;  /* 0x00000044282c723c */ /* 0x004fe8000004182c */
[----:B------:R-:W2:Y:S02]  /*10620*/  MUFU.TANH R57, R57 ;  /* 0x0000003900397308 */ /* 0x000ea40000002400 */
[----:B------:R-:W-:Y:S06]  /*10630*/  HMMA.16816.F32.BF16 R112, R124, R96, R112 ;  /* 0x000000607c70723c */ /* 0x000fec0000041870 */
[C---:B-1----:R-:W-:Y:S01]  /*10640*/  HMMA.16816.F32.BF16 R28, R76.reuse, R60, R28 ;  /* 0x0000003c4c1c723c */ /* 0x042fe2000004181c */
[----:B------:R-:W1:Y:S05]  /*10650*/  MUFU.TANH R67, R67 ;  /* 0x0000004300437308 */ /* 0x000e6a0000002400 */
[----:B------:R-:W-:Y:S01]  /*10660*/  HMMA.16816.F32.BF16 R24, R76, R62, R24 ;  /* 0x0000003e4c18723c */ /* 0x000fe20000041818 */
[----:B------:R-:W2:Y:S02]  /*10670*/  LDSM.16.M88.4 R60, [R123+0x7800] ;  /* 0x007800007b3c783b */ /* 0x000ea40000000200 */
[----:B------:R-:W1:Y:S03]  /*10680*/  MUFU.TANH R91, R91 ;  /* 0x0000005b005b7308 */ /* 0x000e660000002400 */
[-C--:B------:R-:W-:Y:S01]  /*10690*/  FMUL.FTZ R44, R44, R5.reuse ;  /* 0x000000052c2c7220 */ /* 0x080fe20000410000 */
[C---:B------:R-:W-:Y:S04]  /*106a0*/  HMMA.16816.F32.BF16 R104, R124.reuse, R92, R104 ;  /* 0x0000005c7c68723c */ /* 0x040fe80000041868 */
[----:B------:R1:W-:Y:S02]  /*106b0*/  MUFU.TANH R93, R44 ;  /* 0x0000002c005d7308 */ /* 0x0003e40000002400 */
[----:B------:R-:W-:Y:S06]  /*106c0*/  HMMA.16816.F32.BF16 R100, R124, R94, R100 ;  /* 0x0000005e7c64723c */ /* 0x000fec0000041864 */
[C---:B------:R-:W-:Y:S01]  /*106d0*/  HMMA.16816.F32.BF16 R36, R76.reuse, R132, R36 ;  /* 0x000000844c24723c */ /* 0x040fe20000041824 */
[----:B------:R-:W2:Y:S05]  /*106e0*/  MUFU.TANH R59, R59 ;  /* 0x0000003b003b7308 */ /* 0x000eaa0000002400 */
[C---:B------:R-:W-:Y:S03]  /*106f0*/  HMMA.16816.F32.BF16 R32, R76.reuse, R134, R32 ;  /* 0x000000864c20723c */ /* 0x040fe60000041820 */
[----:B------:R-:W2:Y:S03]  /*10700*/  MUFU.TANH R89, R89 ;  /* 0x0000005900597308 */ /* 0x000ea60000002400 */
[C---:B---3--:R-:W-:Y:S05]  /*10710*/  HMMA.16816.F32.BF16 R12, R76.reuse, R80, R12 ;  /* 0x000000504c0c723c */ /* 0x048fea000004180c */
[----:B------:R-:W-:Y:S01]  /*10720*/  MUFU.TANH R3, R3 ;  /* 0x0000000300037308 */ /* 0x000fe20000002400 */
[----:B------:R-:W-:Y:S01]  /*10730*/  HMMA.16816.F32.BF16 R8, R76, R82, R8 ;  /* 0x000000524c08723c */ /* 0x000fe20000041808 */
[----:B------:R-:W-:-:S05]  /*10740*/  FMUL.FTZ R81, R45, R5 ;  /* 0x000000052d517220 */ /* 0x000fca0000410000 */
[C---:B----4-:R-:W-:Y:S01]  /*10750*/  HMMA.16816.F32.BF16 R112, R76.reuse, R84, R112 ;  /* 0x000000544c70723c */ /* 0x050fe20000041870 */
[-C--:B------:R-:W-:Y:S01]  /*10760*/  FMUL.FTZ R83, R46, R5.reuse ;  /* 0x000000052e537220 */ /* 0x080fe20000410000 */
[----:B------:R-:W-:Y:S04]  /*10770*/  MUFU.TANH R81, R81 ;  /* 0x0000005100517308 */ /* 0x000fe80000002400 */
[C---:B-----5:R-:W-:Y:S01]  /*10780*/  HMMA.16816.F32.BF16 R20, R76.reuse, R72, R20 ;  /* 0x000000484c14723c */ /* 0x060fe20000041814 */
[-C--:B------:R-:W-:Y:S02]  /*10790*/  FMUL.FTZ R85, R47, R5.reuse ;  /* 0x000000052f557220 */ /* 0x080fe40000410000 */
[----:B-1----:R-:W1:Y:S01]  /*107a0*/  LDSM.16.M88.4 R44, [R123+0x8000] ;  /* 0x008000007b2c783b */ /* 0x002e620000000200 */
[----:B------:R-:W3:Y:S02]  /*107b0*/  MUFU.TANH R83, R83 ;  /* 0x0000005300537308 */ /* 0x000ee40000002400 */
[----:B------:R-:W-:Y:S01]  /*107c0*/  HMMA.16816.F32.BF16 R16, R76, R74, R16 ;  /* 0x0000004a4c10723c */ /* 0x000fe20000041810 */
[----:B------:R-:W4:Y:S05]  /*107d0*/  LDSM.16.M88.4 R72, [R123+0x8400] ;  /* 0x008400007b48783b */ /* 0x000f2a0000000200 */
[----:B------:R-:W-:Y:S01]  /*107e0*/  HMMA.16816.F32.BF16 R128, R40, R70, R128 ;  /* 0x000000462880723c */ /* 0x000fe20000041880 */
[----:B------:R-:W5:Y:S01]  /*107f0*/  LDSM.16.M88.4 R68, [R123+0x7c00] ;  /* 0x007c00007b44783b */ /* 0x000f620000000200 */
[----:B------:R-:W-:Y:S04]  /*10800*/  MUFU.TANH R85, R85 ;  /* 0x0000005500557308 */ /* 0x000fe80000002400 */
[----:B------:R-:W-:Y:S06]  /*10810*/  HMMA.16816.F32.BF16 R108, R124, R98, R108 ;  /* 0x000000627c6c723c */ /* 0x000fec000004186c */
[----:B--2---:R-:W-:Y:S06]  /*10820*/  HMMA.16816.F32.BF16 R36, R40, R60, R36 ;  /* 0x0000003c2824723c */ /* 0x004fec0000041824 */
[C---:B------:R-:W-:Y:S06]  /*10830*/  HMMA.16816.F32.BF16 R104, R76.reuse, R52, R104 ;  /* 0x000000344c68723c */ /* 0x040fec0000041868 */
[----:B------:R-:W-:Y:S01]  /*10840*/  HMMA.16816.F32.BF16 R100, R76, R54, R100 ;  /* 0x000000364c64723c */ /* 0x000fe20000041864 */
[----:B------:R-:W2:Y:S01]  /*10850*/  LDSM.16.M88.4 R52, [R123+0x8800] ;  /* 0x008800007b34783b */ /* 0x000ea20000000200 */
[-C--:B------:R-:W-:Y:S01]  /*10860*/  FMUL.FTZ R95, R128, R5.reuse ;  /* 0x00000005805f7220 */ /* 0x080fe20000410000 */
[----:B------:R-:W-:-:S03]  /*10870*/  FMUL.FTZ R97, R130, R5 ;  /* 0x0000000582617220 */ /* 0x000fc60000410000 */
[----:B------:R-:W-:Y:S01]  /*10880*/  HMMA.16816.F32.BF16 R32, R40, R62, R32 ;  /* 0x0000003e2820723c */ /* 0x000fe20000041820 */
[----:B------:R-:W3:Y:S01]  /*10890*/  LDSM.16.M88.4 R60, [R123+0x8c00] ;  /* 0x008c00007b3c783b */ /* 0x000ee20000000200 */
[----:B------:R-:W3:Y:S01]  /*108a0*/  MUFU.TANH R95, R95 ;  /* 0x0000005f005f7308 */ /* 0x000ee20000002400 */
[----:B------:R-:W-:-:S04]  /*108b0*/  DEPBAR.LE SB0, 0x0 ;  /* 0x000080000000791a */ /* 0x000fc80000000000 */
[----:B------:R-:W-:Y:S01]  /*108c0*/  HMMA.16816.F32.BF16 R108, R76, R86, R108 ;  /* 0x000000564c6c723c */ /* 0x000fe2000004186c */
[-C--:B------:R-:W-:Y:S01]  /*108d0*/  FMUL.FTZ R38, R38, R5.reuse ;  /* 0x0000000526267220 */ /* 0x080fe20000410000 */
[-C--:B------:R-:W-:Y:S01]  /*108e0*/  FMUL.FTZ R36, R36, R5.reuse ;  /* 0x0000000524247220 */ /* 0x080fe20000410000 */
[----:B------:R-:W3:Y:S01]  /*108f0*/  MUFU.TANH R97, R97 ;  /* 0x0000006100617308 */ /* 0x000ee20000002400 */
[-C--:B------:R-:W-:Y:S01]  /*10900*/  FMUL.FTZ R37, R37, R5.reuse ;  /* 0x0000000525257220 */ /* 0x080fe20000410000 */
[-C--:B------:R-:W-:Y:S01]  /*10910*/  FMUL.FTZ R39, R39, R5.reuse ;  /* 0x0000000527277220 */ /* 0x080fe20000410000 */
[----:B-1----:R-:W-:Y:S01]  /*10920*/  HMMA.16816.F32.BF16 R16, R40, R46, R16 ;  /* 0x0000002e2810723c */ /* 0x002fe20000041810 */
[-C--:B------:R-:W-:Y:S01]  /*10930*/  FMUL.FTZ R87, R129, R5.reuse ;  /* 0x0000000581577220 */ /* 0x080fe20000410000 */
[----:B------:R-:W-:-:S03]  /*10940*/  FMUL.FTZ R77, R131, R5 ;  /* 0x00000005834d7220 */ /* 0x000fc60000410000 */
[----:B------:R-:W-:Y:S01]  /*10950*/  MUFU.TANH R79, R36 ;  /* 0x00000024004f7308 */ /* 0x000fe20000002400 */
[C---:B----4-:R-:W-:Y:S05]  /*10960*/  HMMA.16816.F32.BF16 R8, R40.reuse, R74, R8 ;  /* 0x0000004a2808723c */ /* 0x050fea0000041808 */
[-C--:B------:R-:W-:Y:S01]  /*10970*/  FMUL.FTZ R34, R34, R5.reuse ;  /* 0x0000000522227220 */ /* 0x080fe20000410000 */
[----:B-----5:R-:W-:Y:S01]  /*10980*/  HMMA.16816.F32.BF16 R28, R40, R68, R28 ;  /* 0x00000044281c723c */ /* 0x020fe2000004181c */
[-C--:B------:R-:W-:Y:S01]  /*10990*/  FMUL.FTZ R32, R32, R5.reuse ;  /* 0x0000000520207220 */ /* 0x080fe20000410000 */
[----:B------:R1:W-:Y:S01]  /*109a0*/  MUFU.TANH R69, R38 ;  /* 0x0000002600457308 */ /* 0x0003e20000002400 */
[-C--:B------:R-:W-:Y:S01]  /*109b0*/  FMUL.FTZ R33, R33, R5.reuse ;  /* 0x0000000521217220 */ /* 0x080fe20000410000 */
[----:B------:R-:W-:-:S02]  /*109c0*/  FMUL.FTZ R35, R35, R5 ;  /* 0x0000000523237220 */ /* 0x000fc40000410000 */
[C---:B------:R-:W-:Y:S04]  /*109d0*/  HMMA.16816.F32.BF16 R24, R40.reuse, R70, R24 ;  /* 0x000000462818723c */ /* 0x040fe80000041818 */
[----:B------:R4:W-:Y:S02]  /*109e0*/  MUFU.TANH R47, R34 ;  /* 0x00000022002f7308 */ /* 0x0009e40000002400 */
[----:B------:R-:W-:Y:S01]  /*109f0*/  HMMA.16816.F32.BF16 R20, R40, R44, R20 ;  /* 0x0000002c2814723c */ /* 0x000fe20000041814 */
[-C--:B------:R-:W-:Y:S01]  /*10a00*/  FMUL.FTZ R6, R19, R5.reuse ;  /* 0x0000000513067220 */ /* 0x080fe20000410000 */
[----:B------:R-:W-:-:S04]  /*10a10*/  FMUL.FTZ R16, R16, R5 ;  /* 0x0000000510107220 */ /* 0x000fc80000410000 */
[C---:B------:R-:W-:Y:S01]  /*10a20*/  HMMA.16816.F32.BF16 R12, R40.reuse, R72, R12 ;  /* 0x00000048280c723c */ /* 0x040fe2000004180c */
[-C--:B------:R-:W-:Y:S01]  /*10a30*/  FMUL.FTZ R19, R9, R5.reuse ;  /* 0x0000000509137220 */ /* 0x080fe20000410000 */
[----:B------:R-:W-:Y:S01]  /*10a40*/  IMAD.IADD R9, R2, 0x1, R215 ;  /* 0x0000000102097824 */ /* 0x000fe200078e02d7 */
[----:B------:R5:W-:Y:S01]  /*10a50*/  MUFU.TANH R45, R32 ;  /* 0x00000020002d7308 */ /* 0x000be20000002400 */
[-C--:B------:R-:W-:Y:S02]  /*10a60*/  FMUL.FTZ R11, R11, R5.reuse ;  /* 0x000000050b0b7220 */ /* 0x080fe40000410000 */
[----:B--2---:R-:W-:Y:S01]  /*10a70*/  HMMA.16816.F32.BF16 R112, R40, R52, R112 ;  /* 0x000000342870723c */ /* 0x004fe20000041870 */
[C---:B------:R-:W-:Y:S02]  /*10a80*/  VIADD R46, R9.reuse, 0x1 ;  /* 0x00000001092e7836 */ /* 0x040fe40000000000 */
[----:B------:R-:W-:Y:S01]  /*10a90*/  FMUL.FTZ R28, R28, R5 ;  /* 0x000000051c1c7220 */ /* 0x000fe20000410000 */
[----:B------:R-:W-:-:S02]  /*10aa0*/  VIADD R44, R9, 0x8 ;  /* 0x00000008092c7836 */ /* 0x000fc40000000000 */
[-C--:B------:R-:W-:Y:S01]  /*10ab0*/  FMUL.FTZ R29, R29, R5.reuse ;  /* 0x000000051d1d7220 */ /* 0x080fe20000410000 */
[----:B------:R-:W2:Y:S01]  /*10ac0*/  MUFU.TANH R37, R37 ;  /* 0x0000002500257308 */ /* 0x000ea20000002400 */
[C---:B------:R-:W-:Y:S01]  /*10ad0*/  HMMA.16816.F32.BF16 R108, R40.reuse, R54, R108 ;  /* 0x00000036286c723c */ /* 0x040fe2000004186c */
[----:B------:R-:W-:Y:S01]  /*10ae0*/  ISETP.GE.AND P6, PT, R46, R48, PT ;  /* 0x000000302e00720c */ /* 0x000fe20003fc6270 */
[----:B-1----:R-:W-:Y:S01]  /*10af0*/  FMUL.FTZ R38, R24, R5 ;  /* 0x0000000518267220 */ /* 0x002fe20000410000 */
[----:B------:R-:W-:Y:S01]  /*10b00*/  ISETP.GE.AND P2, PT, R46, R49, PT ;  /* 0x000000312e00720c */ /* 0x000fe20003f46270 */
[-C--:B------:R-:W-:Y:S01]  /*10b10*/  FMUL.FTZ R24, R18, R5.reuse ;  /* 0x0000000512187220 */ /* 0x080fe20000410000 */
[----:B------:R-:W-:Y:S01]  /*10b20*/  I2FP.F32.S32 R46, R46 ;  /* 0x0000002e002e7245 */ /* 0x000fe20000201400 */
[C---:B---3--:R-:W-:Y:S01]  /*10b30*/  HMMA.16816.F32.BF16 R104, R40.reuse, R60, R104 ;  /* 0x0000003c2868723c */ /* 0x048fe20000041868 */
[-C--:B----4-:R-:W-:Y:S01]  /*10b40*/  FMUL.FTZ R34, R22, R5.reuse ;  /* 0x0000000516227220 */ /* 0x090fe20000410000 */
[-C--:B------:R-:W-:Y:S01]  /*10b50*/  FMUL.FTZ R22, R23, R5.reuse ;  /* 0x0000000517167220 */ /* 0x080fe20000410000 */
[C---:B------:R-:W-:Y:S01]  /*10b60*/  ISETP.GE.AND P4, PT, R44.reuse, R48, PT ;  /* 0x000000302c00720c */ /* 0x040fe20003f86270 */
[----:B------:R-:W-:Y:S01]  /*10b70*/  FMUL.FTZ R36, R21, R5 ;  /* 0x0000000515247220 */ /* 0x000fe20000410000 */
[----:B------:R-:W-:Y:S01]  /*10b80*/  ISETP.GE.AND P0, PT, R44, R49, PT ;  /* 0x000000312c00720c */ /* 0x000fe20003f06270 */
[----:B------:R-:W-:Y:S01]  /*10b90*/  HMMA.16816.F32.BF16 R100, R40, R62, R100 ;  /* 0x0000003e2864723c */ /* 0x000fe20000041864 */
[-C--:B------:R-:W-:Y:S01]  /*10ba0*/  FMUL.FTZ R23, R15, R5.reuse ;  /* 0x000000050f177220 */ /* 0x080fe20000410000 */
[----:B------:R-:W-:Y:S01]  /*10bb0*/  I2FP.F32.S32 R44, R44 ;  /* 0x0000002c002c7245 */ /* 0x000fe20000201400 */
[-C--:B------:R-:W-:Y:S01]  /*10bc0*/  FMUL.FTZ R15, R10, R5.reuse ;  /* 0x000000050a0f7220 */ /* 0x080fe20000410000 */
[-C--:B-----5:R-:W-:Y:S01]  /*10bd0*/  FMUL.FTZ R32, R27, R5.reuse ;  /* 0x000000051b207220 */ /* 0x0a0fe20000410000 */
[-C--:B------:R-:W-:Y:S01]  /*10be0*/  FMUL.FTZ R20, R20, R5.reuse ;  /* 0x0000000514147220 */ /* 0x080fe20000410000 */
[-C--:B------:R-:W-:Y:S01]  /*10bf0*/  FMUL.FTZ R21, R8, R5.reuse ;  /* 0x0000000508157220 */ /* 0x080fe20000410000 */
[-C--:B------:R-:W-:Y:S01]  /*10c00*/  FMUL.FTZ R42, R30, R5.reuse ;  /* 0x000000051e2a7220 */ /* 0x080fe20000410000 */
[-C--:B------:R-:W-:Y:S01]  /*10c10*/  FMUL.FTZ R40, R31, R5.reuse ;  /* 0x000000051f287220 */ /* 0x080fe20000410000 */
[-C--:B------:R-:W-:Y:S01]  /*10c20*/  FMUL.FTZ R31, R25, R5.reuse ;  /* 0x00000005191f7220 */ /* 0x080fe20000410000 */
[----:B------:R-:W-:Y:S01]  /*10c30*/  FMUL.FTZ R30, R17, R5 ;  /* 0x00000005111e7220 */ /* 0x000fe20000410000 */
[----:B------:R1:W-:Y:S01]  /*10c40*/  MUFU.TANH R25, R42 ;  /* 0x0000002a00197308 */ /* 0x0003e20000002400 */
[----:B------:R-:W-:-:S02]  /*10c50*/  VIADD R10, R9, 0x10 ;  /* 0x00000010090a7836 */ /* 0x000fc40000000000 */
[-C--:B------:R-:W-:Y:S01]  /*10c60*/  FMUL.FTZ R27, R13, R5.reuse ;  /* 0x000000050d1b7220 */ /* 0x080fe20000410000 */
[----:B------:R-:W-:Y:S02]  /*10c70*/  VIADD R8, R9, 0x18 ;  /* 0x0000001809087836 */ /* 0x000fe40000000000 */
[-C--:B------:R-:W-:Y:S01]  /*10c80*/  FMUL.FTZ R41, R26, R5.reuse ;  /* 0x000000051a297220 */ /* 0x080fe20000410000 */
[-C--:B------:R-:W-:Y:S01]  /*10c90*/  FMUL.FTZ R26, R14, R5.reuse ;  /* 0x000000050e1a7220 */ /* 0x080fe20000410000 */
[-C--:B------:R-:W-:Y:S01]  /*10ca0*/  FMUL.FTZ R112, R112, R5.reuse ;  /* 0x0000000570707220 */ /* 0x080fe20000410000 */
[-C--:B------:R-:W-:Y:S01]  /*10cb0*/  FMUL.FTZ R113, R113, R5.reuse ;  /* 0x0000000571717220 */ /* 0x080fe20000410000 */
[----:B------:R3:W-:Y:S01]  /*10cc0*/  MUFU.TANH R17, R40 ;  /* 0x0000002800117308 */ /* 0x0007e20000002400 */
[-C--:B------:R-:W-:Y:S01]  /*10cd0*/  FMUL.FTZ R114, R114, R5.reuse ;  /* 0x0000000572727220 */ /* 0x080fe20000410000 */
[-C--:B------:R-:W-:Y:S01]  /*10ce0*/  FMUL.FTZ R115, R115, R5.reuse ;  /* 0x0000000573737220 */ /* 0x080fe20000410000 */
[-C--:B------:R-:W-:Y:S01]  /*10cf0*/  FMUL.FTZ R108, R108, R5.reuse ;  /* 0x000000056c6c7220 */ /* 0x080fe20000410000 */
[-C--:B------:R-:W-:Y:S01]  /*10d00*/  FMUL.FTZ R109, R109, R5.reuse ;  /* 0x000000056d6d7220 */ /* 0x080fe20000410000 */
[-C--:B------:R-:W-:Y:S01]  /*10d10*/  FMUL.FTZ R110, R110, R5.reuse ;  /* 0x000000056e6e7220 */ /* 0x080fe20000410000 */
[-C--:B------:R-:W-:Y:S01]  /*10d20*/  FMUL.FTZ R111, R111, R5.reuse ;  /* 0x000000056f6f7220 */ /* 0x080fe20000410000 */
[----:B------:R-:W-:Y:S01]  /*10d30*/  FMUL.FTZ R104, R104, R5 ;  /* 0x0000000568687220 */ /* 0x000fe20000410000 */
[----:B------:R4:W-:Y:S01]  /*10d40*/  MUFU.TANH R53, R28 ;  /* 0x0000001c00357308 */ /* 0x0009e20000002400 */
[----:B-1----:R-:W-:-:S02]  /*10d50*/  VIADD R42, R9, 0x9 ;  /* 0x00000009092a7836 */ /* 0x002fc40000000000 */
[-C--:B------:R-:W-:Y:S01]  /*10d60*/  FMUL.FTZ R105, R105, R5.reuse ;  /* 0x0000000569697220 */ /* 0x080fe20000410000 */
[-C--:B------:R-:W-:Y:S01]  /*10d70*/  FMUL.FTZ R106, R106, R5.reuse ;  /* 0x000000056a6a7220 */ /* 0x080fe20000410000 */
[-C--:B------:R-:W-:Y:S01]  /*10d80*/  FMUL.FTZ R107, R107, R5.reuse ;  /* 0x000000056b6b7220 */ /* 0x080fe20000410000 */
[-C--:B------:R-:W-:Y:S01]  /*10d90*/  FMUL.FTZ R100, R100, R5.reuse ;  /* 0x0000000564647220 */ /* 0x080fe20000410000 */
[C---:B------:R-:W-:Y:S01]  /*10da0*/  ISETP.GE.AND P5, PT, R42.reuse, R48, PT ;  /* 0x000000302a00720c */ /* 0x040fe20003fa6270 */
[----:B------:R-:W-:Y:S01]  /*10db0*/  FMUL.FTZ R101, R101, R5 ;  /* 0x0000000565657220 */ /* 0x000fe20000410000 */
[----:B------:R-:W-:Y:S01]  /*10dc0*/  ISETP.GE.AND P1, PT, R42, R49, PT ;  /* 0x000000312a00720c */ /* 0x000fe20003f26270 */
[C---:B---3--:R-:W-:Y:S01]  /*10dd0*/  FFMA.FTZ R40, R0.reuse, R46, R7 ;  /* 0x0000002e00287223 */ /* 0x048fe20000010007 */
[----:B------:R-:W-:Y:S01]  /*10de0*/  I2FP.F32.S32 R42, R42 ;  /* 0x0000002a002a7245 */ /* 0x000fe20000201400 */
[----:B------:R-:W-:Y:S01]  /*10df0*/  FFMA.FTZ R46, R0, R46, R57 ;  /* 0x0000002e002e7223 */ /* 0x000fe20000010039 */
[----:B------:R1:W-:Y:S01]  /*10e00*/  MUFU.TANH R13, R38 ;  /* 0x00000026000d7308 */ /* 0x0003e20000002400 */
[-C--:B------:R-:W-:Y:S01]  /*10e10*/  FMUL.FTZ R102, R102, R5.reuse ;  /* 0x0000000566667220 */ /* 0x080fe20000410000 */
[-C--:B------:R-:W-:Y:S01]  /*10e20*/  FMUL.FTZ R103, R103, R5.reuse ;  /* 0x0000000567677220 */ /* 0x080fe20000410000 */
[CC--:B------:R-:W-:Y:S01]  /*10e30*/  FFMA.FTZ R67, R0.reuse, R42.reuse, R67 ;  /* 0x0000002a00437223 */ /* 0x0c0fe20000010043 */
[----:B------:R-:W-:Y:S01]  /*10e40*/  FFMA.FTZ R42, R0, R42, R91 ;  /* 0x0000002a002a7223 */ /* 0x000fe2000001005b */
[----:B----4-:R-:W-:Y:S01]  /*10e50*/  FMUL.FTZ R28, R12, R5 ;  /* 0x000000050c1c7220 */ /* 0x010fe20000410000 */
[----:B------:R-:W-:Y:S01]  /*10e60*/  FSEL R40, R40, -INF , !P6 ;  /* 0xff80000028287808 */ /* 0x000fe20007000000 */
[C---:B------:R-:W-:Y:S01]  /*10e70*/  VIADD R18, R9.reuse, 0x11 ;  /* 0x0000001109127836 */ /* 0x040fe20000000000 */
[----:B------:R3:W-:Y:S01]  /*10e80*/  MUFU.TANH R5, R20 ;  /* 0x0000001400057308 */ /* 0x0007e20000002400 */
[----:B------:R-:W-:Y:S01]  /*10e90*/  FSEL R46, R46, -INF , !P2 ;  /* 0xff8000002e2e7808 */ /* 0x000fe20005000000 */
[C---:B------:R-:W-:Y:S01]  /*10ea0*/  VIADD R190, R9.reuse, 0x30 ;  /* 0x0000003009be7836 */ /* 0x040fe20000000000 */
[C---:B------:R-:W-:Y:S01]  /*10eb0*/  ISETP.GE.AND P6, PT, R10.reuse, R48, PT ;  /* 0x000000300a00720c */ /* 0x040fe20003fc6270 */
[C---:B------:R-:W-:Y:S01]  /*10ec0*/  VIADD R52, R9.reuse, 0x28 ;  /* 0x0000002809347836 */ /* 0x040fe20000000000 */
[----:B------:R-:W-:Y:S01]  /*10ed0*/  ISETP.GE.AND P2, PT, R10, R49, PT ;  /* 0x000000310a00720c */ /* 0x000fe20003f46270 */
[----:B------:R-:W-:Y:S01]  /*10ee0*/  VIADD R54, R9, 0x41 ;  /* 0x0000004109367836 */ /* 0x000fe20000000000 */
[----:B------:R-:W-:Y:S01]  /*10ef0*/  FSEL R42, R42, -INF , !P1 ;  /* 0xff8000002a2a7808 */ /* 0x000fe20004800000 */
[----:B------:R-:W4:Y:S01]  /*10f00*/  MUFU.TANH R39, R39 ;  /* 0x0000002700277308 */ /* 0x000f220000002400 */
[CC--:B-1----:R-:W-:Y:S01]  /*10f10*/  FFMA.FTZ R38, R0.reuse, R44.reuse, R59 ;  /* 0x0000002c00267223 */ /* 0x0c2fe2000001003b */
[----:B------:R-:W-:Y:S01]  /*10f20*/  FFMA.FTZ R44, R0, R44, R89 ;  /* 0x0000002c002c7223 */ /* 0x000fe20000010059 */
[----:B------:R-:W-:-:S02]  /*10f30*/  I2FP.F32.S32 R10, R10 ;  /* 0x0000000a000a7245 */ /* 0x000fc40000201400 */
[-C--:B------:R-:W-:Y:S02]  /*10f40*/  ISETP.GE.AND P1, PT, R8, R49.reuse, PT ;  /* 0x000000310800720c */ /* 0x080fe40003f26270 */
[----:B------:R-:W-:Y:S01]  /*10f50*/  FSEL R38, R38, -INF , !P4 ;  /* 0xff80000026267808 */ /* 0x000fe20006000000 */
[----:B------:R-:W1:Y:S01]  /*10f60*/  MUFU.TANH R87, R87 ;  /* 0x0000005700577308 */ /* 0x000e620000002400 */
[----:B---3--:R-:W-:Y:S01]  /*10f70*/  FSEL R20, R67, -INF , !P5 ;  /* 0xff80000043147808 */ /* 0x008fe20006800000 */
[----:B------:R-:W-:Y:S01]  /*10f80*/  FFMA.FTZ R14, R0, R10, R93 ;  /* 0x0000000a000e7223 */ /* 0x000fe2000001005d */
[----:B------:R-:W-:Y:S01]  /*10f90*/  ISETP.GE.AND P5, PT, R8, R48, PT ;  /* 0x000000300800720c */ /* 0x000fe20003fa6270 */
[----:B------:R-:W-:Y:S01]  /*10fa0*/  FFMA.FTZ R83, R0, R10, R83 ;  /* 0x0000000a00537223 */ /* 0x000fe20000010053 */
[----:B------:R-:W-:Y:S02]  /*10fb0*/  I2FP.F32.S32 R8, R8 ;  /* 0x0000000800087245 */ /* 0x000fe40000201400 */
[----:B------:R-:W-:Y:S01]  /*10fc0*/  FSEL R44, R44, -INF , !P0 ;  /* 0xff8000002c2c7808 */ /* 0x000fe20004000000 */
[----:B------:R-:W3:Y:S01]  /*10fd0*/  MUFU.TANH R77, R77 ;  /* 0x0000004d004d7308 */ /* 0x000ee20000002400 */
[----:B------:R-:W-:Y:S01]  /*10fe0*/  ISETP.GE.AND P4, PT, R18, R48, PT ;  /* 0x000000301200720c */ /* 0x000fe20003f86270 */
[-C--:B------:R-:W-:Y:S01]  /*10ff0*/  FFMA.FTZ R10, R0, R8.reuse, R95 ;  /* 0x00000008000a7223 */ /* 0x080fe2000001005f */
[----:B------:R-:W-:Y:S01]  /*11000*/  ISETP.GE.AND P0, PT, R18, R49, PT ;  /* 0x000000311200720c */ /* 0x000fe20003f06270 */
[----:B------:R-:W-:Y:S01]  /*11010*/  FFMA.FTZ R97, R0, R8, R97 ;  /* 0x0000000800617223 */ /* 0x000fe20000010061 */
[----:B------:R-:W-:-:S02]  /*11020*/  I2FP.F32.S32 R18, R18 ;  /* 0x0000001200127245 */ /* 0x000fc40000201400 */
[----:B------:R-:W-:Y:S01]  /*11030*/  FSEL R10, R10, -INF , !P5 ;  /* 0xff8000000a0a7808 */ /* 0x000fe20006800000 */
[----:B------:R5:W-:Y:S01]  /*11040*/  MUFU.TANH R43, R32 ;  /* 0x00000020002b7308 */ /* 0x000be20000002400 */
[----:B------:R-:W-:Y:S01]  /*11050*/  FSEL R14, R14, -INF , !P6 ;  /* 0xff8000000e0e7808 */ /* 0x000fe20007000000 */
[CC--:B------:R-:W-:Y:S01]  /*11060*/  FFMA.FTZ R12, R0.reuse, R18.reuse, R81 ;  /* 0x00000012000c7223 */ /* 0x0c0fe20000010051 */
[----:B------:R-:W-:-:S04]  /*11070*/  FFMA.FTZ R18, R0, R18, R85 ;  /* 0x0000001200127223 */ /* 0x000fc80000010055 */
[----:B------:R-:W-:Y:S01]  /*11080*/  FSEL R12, R12, -INF , !P4 ;  /* 0xff8000000c0c7808 */ /* 0x000fe20006000000 */
[----:B------:R2:W-:Y:S01]  /*11090*/  MUFU.TANH R55, R34 ;  /* 0x0000002200377308 */ /* 0x0005e20000002400 */
[----:B------:R-:W-:-:S07]  /*110a0*/  FSEL R18, R18, -INF , !P0 ;  /* 0xff80000012127808 */ /* 0x000fce0004000000 */
[----:B------:R4:W-:Y:S01]  /*110b0*/  MUFU.TANH R61, R16 ;  /* 0x00000010003d7308 */ /* 0x0009e20000002400 */
[----:B-----5:R-:W-:-:S05]  /*110c0*/  VIADD R32, R9, 0x21 ;  /* 0x0000002109207836 */ /* 0x020fca0000000000 */
[----:B------:R-:W-:Y:S02]  /*110d0*/  ISETP.GE.AND P5, PT, R32, R48, PT ;  /* 0x000000302000720c */ /* 0x000fe40003fa6270 */
[----:B------:R5:W-:Y:S01]  /*110e0*/  MUFU.TANH R7, R36 ;  /* 0x0000002400077308 */ /* 0x000be20000002400 */
[----:B--2---:R-:W-:-:S05]  /*110f0*/  VIADD R34, R9, 0x19 ;  /* 0x0000001909227836 */ /* 0x004fca0000000000 */
[----:B------:R-:W-:Y:S02]  /*11100*/  ISETP.GE.AND P6, PT, R34, R48, PT ;  /* 0x000000302200720c */ /* 0x000fe40003fc6270 */
[----:B------:R2:W-:Y:S01]  /*11110*/  MUFU.TANH R57, R22 ;  /* 0x0000001600397308 */ /* 0x0005e20000002400 */
[----:B----4-:R-:W-:Y:S02]  /*11120*/  FSEL R16, R97, -INF , !P1 ;  /* 0xff80000061107808 */ /* 0x010fe40004800000 */
[----:B------:R-:W-:Y:S02]  /*11130*/  ISETP.GE.AND P1, PT, R32, R49, PT ;  /* 0x000000312000720c */ /* 0x000fe40003f26270 */
[----:B------:R-:W-:-:S03]  /*11140*/  I2FP.F32.S32 R32, R32 ;  /* 0x0000002000207245 */ /* 0x000fc60000201400 */
[----:B------:R-:W4:Y:S01]  /*11150*/  MUFU.TANH R33, R33 ;  /* 0x0000002100217308 */ /* 0x000f220000002400 */
[----:B-----5:R-:W-:Y:S02]  /*11160*/  VIADD R36, R9, 0x20 ;  /* 0x0000002009247836 */ /* 0x020fe40000000000 */
[CC--:B------:R-:W-:Y:S01]  /*11170*/  FFMA.FTZ R218, R0.reuse, R32.reuse, R37 ;  /* 0x0000002000da7223 */ /* 0x0c0fe20000010025 */
[----:B------:R-:W-:Y:S02]  /*11180*/  FFMA.FTZ R32, R0, R32, R39 ;  /* 0x0000002000207223 */ /* 0x000fe40000010027 */
[C---:B------:R-:W-:Y:S02]  /*11190*/  ISETP.GE.AND P4, PT, R36.reuse, R48, PT ;  /* 0x000000302400720c */ /* 0x040fe40003f86270 */
[----:B------:R-:W-:Y:S01]  /*111a0*/  ISETP.GE.AND P0, PT, R36, R49, PT ;  /* 0x000000312400720c */ /* 0x000fe20003f06270 */
[----:B------:R-:W5:Y:S01]  /*111b0*/  MUFU.TANH R35, R35 ;  /* 0x0000002300237308 */ /* 0x000f620000002400 */
[----:B--2---:R-:W-:-:S02]  /*111c0*/  FSEL R22, R83, -INF , !P2 ;  /* 0xff80000053167808 */ /* 0x004fc40005000000 */
[----:B------:R-:W-:Y:S02]  /*111d0*/  ISETP.GE.AND P2, PT, R34, R49, PT ;  /* 0x000000312200720c */ /* 0x000fe40003f46270 */
[----:B------:R-:W-:Y:S02]  /*111e0*/  I2FP.F32.S32 R34, R34 ;  /* 0x0000002200227245 */ /* 0x000fe40000201400 */
[----:B------:R-:W-:Y:S01]  /*111f0*/  I2FP.F32.S32 R36, R36 ;  /* 0x0000002400247245 */ /* 0x000fe20000201400 */
[----:B------:R2:W-:Y:S01]  /*11200*/  MUFU.TANH R65, R24 ;  /* 0x0000001800417308 */ /* 0x0005e20000002400 */
[----:B------:R-:W-:Y:S01]  /*11210*/  FSEL R218, R218, -INF , !P5 ;  /* 0xff800000dada7808 */ /* 0x000fe20006800000 */
[CC--:B-1----:R-:W-:Y:S01]  /*11220*/  FFMA.FTZ R8, R0.reuse, R34.reuse, R87 ;  /* 0x0000002200087223 */ /* 0x0c2fe20000010057 */
[----:B---3--:R-:W-:Y:S01]  /*11230*/  FFMA.FTZ R77, R0, R34, R77 ;  /* 0x00000022004d7223 */ /* 0x008fe2000001004d */
[----:B------:R-:W-:Y:S02]  /*11240*/  FSEL R32, R32, -INF , !P1 ;  /* 0xff80000020207808 */ /* 0x000fe40004800000 */
[----:B------:R-:W-:-:S02]  /*11250*/  ISETP.GE.AND P5, PT, R190, R48, PT ;  /* 0x00000030be00720c */ /* 0x000fc40003fa6270 */
[----:B------:R1:W-:Y:S01]  /*11260*/  MUFU.TANH R59, R30 ;  /* 0x0000001e003b7308 */ /* 0x0003e20000002400 */
[----:B------:R-:W-:Y:S02]  /*11270*/  FSEL R8, R8, -INF , !P6 ;  /* 0xff80000008087808 */ /* 0x000fe40007000000 */
[----:B------:R-:W-:Y:S02]  /*11280*/  ISETP.GE.AND P1, PT, R190, R49, PT ;  /* 0x00000031be00720c */ /* 0x000fe40003f26270 */
[----:B------:R-:W-:Y:S02]  /*11290*/  ISETP.GE.AND P6, PT, R52, R48, PT ;  /* 0x000000303400720c */ /* 0x000fe40003fc6270 */
[----:B------:R-:W-:Y:S01]  /*112a0*/  I2FP.F32.S32 R190, R190 ;  /* 0x000000be00be7245 */ /* 0x000fe20000201400 */
[----:B------:R3:W-:Y:S01]  /*112b0*/  MUFU.TANH R63, R6 ;  /* 0x00000006003f7308 */ /* 0x0007e20000002400 */
[CC--:B--2---:R-:W-:Y:S01]  /*112c0*/  FFMA.FTZ R24, R0.reuse, R36.reuse, R79 ;  /* 0x0000002400187223 */ /* 0x0c4fe2000001004f */
[----:B------:R-:W-:-:S02]  /*112d0*/  FFMA.FTZ R36, R0, R36, R69 ;  /* 0x0000002400247223 */ /* 0x000fc40000010045 */
[CC--:B------:R-:W-:Y:S01]  /*112e0*/  FFMA.FTZ R53, R0.reuse, R190.reuse, R53 ;  /* 0x000000be00357223 */ /* 0x0c0fe20000010035 */
[----:B------:R-:W-:Y:S01]  /*112f0*/  FFMA.FTZ R190, R0, R190, R25 ;  /* 0x000000be00be7223 */ /* 0x000fe20000010019 */
[----:B------:R-:W-:Y:S01]  /*11300*/  FSEL R24, R24, -INF , !P4 ;  /* 0xff80000018187808 */ /* 0x000fe20006000000 */
[C---:B------:R-:W-:Y:S01]  /*11310*/  VIADD R25, R9.reuse, 0x31 ;  /* 0x0000003109197836 */ /* 0x040fe20000000000 */
[----:B------:R-:W-:Y:S01]  /*11320*/  MUFU.TANH R29, R29 ;  /* 0x0000001d001d7308 */ /* 0x000fe20000002400 */
[----:B-1----:R-:W-:Y:S01]  /*11330*/  VIADD R30, R9, 0x29 ;  /* 0x00000029091e7836 */ /* 0x002fe20000000000 */
[----:B------:R-:W-:Y:S02]  /*11340*/  FSEL R36, R36, -INF , !P0 ;  /* 0xff80000024247808 */ /* 0x000fe40004000000 */
[----:B------:R-:W-:Y:S02]  /*11350*/  FSEL R186, R53, -INF , !P5 ;  /* 0xff80000035ba7808 */ /* 0x000fe40006800000 */
[----:B------:R-:W-:-:S02]  /*11360*/  ISETP.GE.AND P4, PT, R30, R48, PT ;  /* 0x000000301e00720c */ /* 0x000fc40003f86270 */
[-C--:B------:R-:W-:Y:S01]  /*11370*/  ISETP.GE.AND P0, PT, R30, R49.reuse, PT ;  /* 0x000000311e00720c */ /* 0x080fe20003f06270 */
[----:B------:R-:W-:Y:S01]  /*11380*/  MUFU.TANH R31, R31 ;  /* 0x0000001f001f7308 */ /* 0x000fe20000002400 */
[----:B---3--:R-:W-:Y:S02]  /*11390*/  FSEL R6, R77, -INF , !P2 ;  /* 0xff8000004d067808 */ /* 0x008fe40005000000 */
[----:B------:R-:W-:Y:S02]  /*113a0*/  ISETP.GE.AND P2, PT, R52, R49, PT ;  /* 0x000000313400720c */ /* 0x000fe40003f46270 */
[----:B------:R-:W-:Y:S02]  /*113b0*/  I2FP.F32.S32 R52, R52 ;  /* 0x0000003400347245 */ /* 0x000fe40000201400 */
[----:B------:R-:W-:Y:S01]  /*113c0*/  I2FP.F32.S32 R30, R30 ;  /* 0x0000001e001e7245 */ /* 0x000fe20000201400 */
[----:B------:R-:W1:Y:S01]  /*113d0*/  MUFU.TANH R41, R41 ;  /* 0x0000002900297308 */ /* 0x000e620000002400 */
[----:B------:R-:W-:Y:S01]  /*113e0*/  FSEL R190, R190, -INF , !P1 ;  /* 0xff800000bebe7808 */ /* 0x000fe20004800000 */
[CC--:B------:R-:W-:Y:S01]  /*113f0*/  FFMA.FTZ R34, R0.reuse, R52.reuse, R45 ;  /* 0x0000003400227223 */ /* 0x0c0fe2000001002d */
[C---:B------:R-:W-:Y:S01]  /*11400*/  FFMA.FTZ R47, R0.reuse, R52, R47 ;  /* 0x00000034002f7223 */ /* 0x040fe2000001002f */
[CC--:B----4-:R-:W-:Y:S01]  /*11410*/  FFMA.FTZ R33, R0.reuse, R30.reuse, R33 ;  /* 0x0000001e00217223 */ /* 0x0d0fe20000010021 */
[----:B-----5:R-:W-:Y:S01]  /*11420*/  FFMA.FTZ R30, R0, R30, R35 ;  /* 0x0000001e001e7223 */ /* 0x020fe20000010023 */
[----:B------:R-:W-:Y:S01]  /*11430*/  VIADD R52, R9, 0x38 ;  /* 0x0000003809347836 */ /* 0x000fe20000000000 */
[----:B------:R-:W-:Y:S01]  /*11440*/  FSEL R34, R34, -INF , !P6 ;  /* 0xff80000022227808 */ /* 0x000fe20007000000 */
[----:B------:R2:W-:Y:S01]  /*11450*/  MUFU.TANH R37, R28 ;  /* 0x0000001c00257308 */ /* 0x0005e20000002400 */
[----:B------:R-:W-:-:S02]  /*11460*/  ISETP.GE.AND P6, PT, R25, R48, PT ;  /* 0x000000301900720c */ /* 0x000fc40003fc6270 */
[----:B------:R-:W-:Y:S02]  /*11470*/  FSEL R216, R33, -INF , !P4 ;  /* 0xff80000021d87808 */ /* 0x000fe40006000000 */
[----:B------:R-:W-:Y:S02]  /*11480*/  FSEL R30, R30, -INF , !P0 ;  /* 0xff8000001e1e7808 */ /* 0x000fe40004000000 */
[C---:B------:R-:W-:Y:S01]  /*11490*/  ISETP.GE.AND P4, PT, R52.reuse, R48, PT ;  /* 0x000000303400720c */ /* 0x040fe20003f86270 */
[----:B------:R3:W-:Y:S01]  /*114a0*/  MUFU.TANH R39, R26 ;  /* 0x0000001a00277308 */ /* 0x0007e20000002400 */
[----:B------:R-:W-:Y:S02]  /*114b0*/  ISETP.GE.AND P0, PT, R52, R49, PT ;  /* 0x000000313400720c */ /* 0x000fe40003f06270 */
[----:B------:R-:W-:-:S05]  /*114c0*/  I2FP.F32.S32 R52, R52 ;  /* 0x0000003400347245 */ /* 0x000fca0000201400 */
[CC--:B------:R-:W-:Y:S01]  /*114d0*/  FFMA.FTZ R13, R0.reuse, R52.reuse, R13 ;  /* 0x00000034000d7223 */ /* 0x0c0fe2000001000d */
[C---:B--2---:R-:W-:Y:S02]  /*114e0*/  VIADD R28, R9.reuse, 0x39 ;  /* 0x00000039091c7836 */ /* 0x044fe40000000000 */
[----:B-1----:R-:W-:Y:S01]  /*114f0*/  FFMA.FTZ R41, R0, R52, R41 ;  /* 0x0000003400297223 */ /* 0x002fe20000010029 */
[----:B------:R-:W1:Y:S01]  /*11500*/  MUFU.TANH R23, R23 ;  /* 0x0000001700177308 */ /* 0x000e620000002400 */
[----:B------:R-:W-:Y:S01]  /*11510*/  VIADD R52, R9, 0x48 ;  /* 0x0000004809347836 */ /* 0x000fe20000000000 */
[----:B------:R-:W-:Y:S02]  /*11520*/  FSEL R184, R13, -INF , !P4 ;  /* 0xff8000000db87808 */ /* 0x000fe40006000000 */
[----:B------:R-:W-:Y:S02]  /*11530*/  ISETP.GE.AND P5, PT, R28, R48, PT ;  /* 0x000000301c00720c */ /* 0x000fe40003fa6270 */
[----:B---3--:R-:W-:-:S02]  /*11540*/  FSEL R26, R47, -INF , !P2 ;  /* 0xff8000002f1a7808 */ /* 0x008fc40005000000 */
[----:B------:R-:W-:Y:S01]  /*11550*/  ISETP.GE.AND P2, PT, R25, R49, PT ;  /* 0x000000311900720c */ /* 0x000fe20003f46270 */
[----:B------:R-:W2:Y:S01]  /*11560*/  MUFU.TANH R27, R27 ;  /* 0x0000001b001b7308 */ /* 0x000ea20000002400 */
[----:B------:R-:W-:Y:S02]  /*11570*/  I2FP.F32.S32 R25, R25 ;  /* 0x0000001900197245 */ /* 0x000fe40000201400 */
[----:B------:R-:W-:Y:S02]  /*11580*/  ISETP.GE.AND P1, PT, R28, R49, PT ;  /* 0x000000311c00720c */ /* 0x000fe40003f26270 */
[----:B------:R-:W-:Y:S01]  /*11590*/  I2FP.F32.S32 R28, R28 ;  /* 0x0000001c001c7245 */ /* 0x000fe20000201400 */
[CC--:B------:R-:W-:Y:S01]  /*115a0*/  FFMA.FTZ R29, R0.reuse, R25.reuse, R29 ;  /* 0x00000019001d7223 */ /* 0x0c0fe2000001001d */
[C---:B------:R-:W-:Y:S01]  /*115b0*/  FFMA.FTZ R17, R0.reuse, R25, R17 ;  /* 0x0000001900117223 */ /* 0x040fe20000010011 */
[----:B------:R-:W-:Y:S01]  /*115c0*/  VIADD R25, R9, 0x40 ;  /* 0x0000004009197836 */ /* 0x000fe20000000000 */
[----:B------:R-:W-:Y:S01]  /*115d0*/  FSEL R188, R41, -INF , !P0 ;  /* 0xff80000029bc7808 */ /* 0x000fe20004000000 */
[CC--:B------:R-:W-:Y:S01]  /*115e0*/  FFMA.FTZ R31, R0.reuse, R28.reuse, R31 ;  /* 0x0000001c001f7223 */ /* 0x0c0fe2000001001f */
[----:B------:R-:W-:Y:S01]  /*115f0*/  FFMA.FTZ R43, R0, R28, R43 ;  /* 0x0000001c002b7223 */ /* 0x000fe2000001002b */
[----:B------:R-:W-:Y:S01]  /*11600*/  FSEL R28, R17, -INF , !P2 ;  /* 0xff800000111c7808 */ /* 0x000fe20005000000 */
[----:B------:R-:W3:Y:S01]  /*11610*/  MUFU.TANH R21, R21 ;  /* 0x0000001500157308 */ /* 0x000ee20000002400 */
[----:B------:R-:W-:-:S02]  /*11620*/  I2FP.F32.S32 R17, R25 ;  /* 0x0000001900117245 */ /* 0x000fc40000201400 */
[----:B------:R-:W-:Y:S02]  /*11630*/  FSEL R128, R29, -INF , !P6 ;  /* 0xff8000001d807808 */ /* 0x000fe40007000000 */
[CC--:B------:R-:W-:Y:S01]  /*11640*/  ISETP.GE.AND P6, PT, R25.reuse, R48.reuse, PT ;  /* 0x000000301900720c */ /* 0x0c0fe20003fc6270 */
[C---:B------:R-:W-:Y:S01]  /*11650*/  FFMA.FTZ R5, R0.reuse, R17, R5 ;  /* 0x0000001100057223 */ /* 0x040fe20000010005 */
[----:B------:R-:W-:Y:S01]  /*11660*/  ISETP.GE.AND P2, PT, R25, R49, PT ;  /* 0x000000311900720c */ /* 0x000fe20003f46270 */
[----:B------:R-:W-:Y:S01]  /*11670*/  FFMA.FTZ R55, R0, R17, R55 ;  /* 0x0000001100377223 */ /* 0x000fe20000010037 */
[C---:B------:R-:W-:Y:S01]  /*11680*/  ISETP.GE.AND P4, PT, R54.reuse, R48, PT ;  /* 0x000000303600720c */ /* 0x040fe20003f86270 */
[C---:B------:R-:W-:Y:S01]  /*11690*/  VIADD R25, R9.reuse, 0x49 ;  /* 0x0000004909197836 */ /* 0x040fe20000000000 */
[----:B------:R-:W-:Y:S01]  /*116a0*/  ISETP.GE.AND P0, PT, R54, R49, PT ;  /* 0x000000313600720c */ /* 0x000fe20003f06270 */
[----:B------:R-:W-:Y:S01]  /*116b0*/  VIADD R17, R9, 0x51 ;  /* 0x0000005109117836 */ /* 0x000fe20000000000 */
[----:B------:R-:W-:Y:S01]  /*116c0*/  I2FP.F32.S32 R54, R54 ;  /* 0x0000003600367245 */ /* 0x000fe20000201400 */
[----:B------:R-:W4:Y:S01]  /*116d0*/  MUFU.TANH R15, R15 ;  /* 0x0000000f000f7308 */ /* 0x000f220000002400 */
[----:B------:R-:W-:-:S02]  /*116e0*/  FSEL R130, R31, -INF , !P5 ;  /* 0xff8000001f827808 */ /* 0x000fc40006800000 */
[----:B------:R-:W-:Y:S01]  /*116f0*/  FSEL R182, R43, -INF , !P1 ;  /* 0xff8000002bb67808 */ /* 0x000fe20004800000 */
[----:B------:R-:W-:Y:S01]  /*11700*/  FFMA.FTZ R152, R0, R54, R7 ;  /* 0x0000003600987223 */ /* 0x000fe20000010007 */
[----:B------:R-:W-:Y:S01]  /*11710*/  ISETP.GE.AND P5, PT, R52, R48, PT ;  /* 0x000000303400720c */ /* 0x000fe20003fa6270 */
[----:B------:R-:W-:Y:S01]  /*11720*/  FFMA.FTZ R57, R0, R54, R57 ;  /* 0x0000003600397223 */ /* 0x000fe20000010039 */
[-C--:B------:R-:W-:Y:S01]  /*11730*/  ISETP.GE.AND P1, PT, R52, R49.reuse, PT ;  /* 0x000000313400720c */ /* 0x080fe20003f26270 */
[----:B------:R-:W5:Y:S01]  /*11740*/  MUFU.TANH R7, R114 ;  /* 0x0000007200077308 */ /* 0x000f620000002400 */
[----:B------:R-:W-:Y:S02]  /*11750*/  I2FP.F32.S32 R52, R52 ;  /* 0x0000003400347245 */ /* 0x000fe40000201400 */
[----:B------:R-:W-:Y:S02]  /*11760*/  FSEL R176, R5, -INF , !P6 ;  /* 0xff80000005b07808 */ /* 0x000fe40007000000 */
[----:B------:R-:W-:Y:S01]  /*11770*/  FSEL R180, R55, -INF , !P2 ;  /* 0xff80000037b47808 */ /* 0x000fe20005000000 */
[C---:B------:R-:W-:Y:S01]  /*11780*/  FFMA.FTZ R61, R0.reuse, R52, R61 ;  /* 0x00000034003d7223 */ /* 0x040fe2000001003d */
[C---:B------:R-:W-:Y:S01]  /*11790*/  ISETP.GE.AND P6, PT, R25.reuse, R48, PT ;  /* 0x000000301900720c */ /* 0x040fe20003fc6270 */
[----:B------:R-:W5:Y:S01]  /*117a0*/  MUFU.TANH R13, R112 ;  /* 0x00000070000d7308 */ /* 0x000f620000002400 */
[----:B------:R-:W-:Y:S01]  /*117b0*/  ISETP.GE.AND P2, PT, R25, R49, PT ;  /* 0x000000311900720c */ /* 0x000fe20003f46270 */
[----:B------:R-:W-:Y:S01]  /*117c0*/  FFMA.FTZ R65, R0, R52, R65 ;  /* 0x0000003400417223 */ /* 0x000fe20000010041 */
[----:B------:R-:W-:Y:S01]  /*117d0*/  I2FP.F32.S32 R25, R25 ;  /* 0x0000001900197245 */ /* 0x000fe20000201400 */
[----:B------:R-:W-:Y:S01]  /*117e0*/  VIADD R52, R9, 0x50 ;  /* 0x0000005009347836 */ /* 0x000fe20000000000 */
[----:B------:R-:W-:-:S02]  /*117f0*/  I2FP.F32.S32 R54, R17 ;  /* 0x0000001100367245 */ /* 0x000fc40000201400 */
[----:B------:R-:W-:Y:S01]  /*11800*/  FSEL R152, R152, -INF , !P4 ;  /* 0xff80000098987808 */ /* 0x000fe20006000000 */
[CC--:B------:R-:W-:Y:S01]  /*11810*/  FFMA.FTZ R59, R0.reuse, R25.reuse, R59 ;  /* 0x00000019003b7223 */ /* 0x0c0fe2000001003b */
[C---:B------:R-:W-:Y:S01]  /*11820*/  FFMA.FTZ R63, R0.reuse, R25, R63 ;  /* 0x00000019003f7223 */ /* 0x040fe2000001003f */
[----:B-1----:R-:W-:Y:S01]  /*11830*/  FFMA.FTZ R168, R0, R54, R23 ;  /* 0x0000003600a87223 */ /* 0x002fe20000010017 */
[----:B------:R-:W-:Y:S01]  /*11840*/  VIADD R25, R9, 0x58 ;  /* 0x0000005809197836 */ /* 0x000fe20000000000 */
[----:B------:R-:W-:Y:S01]  /*11850*/  FSEL R144, R57, -INF , !P0 ;  /* 0xff80000039907808 */ /* 0x000fe20004000000 */
[----:B------:R-:W-:Y:S01]  /*11860*/  VIADD R23, R9, 0x60 ;  /* 0x0000006009177836 */ /* 0x000fe20000000000 */
[C---:B------:R-:W-:Y:S01]  /*11870*/  ISETP.GE.AND P4, PT, R52.reuse, R48, PT ;  /* 0x000000303400720c */ /* 0x040fe20003f86270 */
[----:B------:R-:W1:Y:S01]  /*11880*/  MUFU.TANH R11, R11 ;  /* 0x0000000b000b7308 */ /* 0x000e620000002400 */
[----:B------:R-:W-:Y:S01]  /*11890*/  ISETP.GE.AND P0, PT, R52, R49, PT ;  /* 0x000000313400720c */ /* 0x000fe20003f06270 */
[----:B--2---:R-:W-:Y:S01]  /*118a0*/  FFMA.FTZ R27, R0, R54, R27 ;  /* 0x00000036001b7223 */ /* 0x004fe2000001001b */
[----:B------:R-:W-:-:S02]  /*118b0*/  I2FP.F32.S32 R52, R52 ;  /* 0x0000003400347245 */ /* 0x000fc40000201400 */
[----:B------:R-:W-:Y:S02]  /*118c0*/  FSEL R154, R59, -INF , !P6 ;  /* 0xff8000003b9a7808 */ /* 0x000fe40007000000 */
[----:B------:R-:W-:Y:S01]  /*118d0*/  FSEL R156, R63, -INF , !P2 ;  /* 0xff8000003f9c7808 */ /* 0x000fe20005000000 */
[----:B------:R-:W2:Y:S01]  /*118e0*/  MUFU.TANH R19, R19 ;  /* 0x0000001300137308 */ /* 0x000ea20000002400 */
[C---:B------:R-:W-:Y:S01]  /*118f0*/  ISETP.GE.AND P6, PT, R25.reuse, R48, PT ;  /* 0x000000301900720c */ /* 0x040fe20003fc6270 */
[CC--:B------:R-:W-:Y:S01]  /*11900*/  FFMA.FTZ R37, R0.reuse, R52.reuse, R37 ;  /* 0x0000003400257223 */ /* 0x0c0fe20000010025 */
[----:B------:R-:W-:Y:S01]  /*11910*/  ISETP.GE.AND P2, PT, R25, R49, PT ;  /* 0x000000311900720c */ /* 0x000fe20003f46270 */
[C---:B------:R-:W-:Y:S01]  /*11920*/  FFMA.FTZ R39, R0.reuse, R52, R39 ;  /* 0x0000003400277223 */ /* 0x040fe20000010027 */
[----:B------:R-:W-:Y:S01]  /*11930*/  I2FP.F32.S32 R25, R25 ;  /* 0x0000001900197245 */ /* 0x000fe20000201400 */
[----:B------:R-:W-:Y:S01]  /*11940*/  VIADD R52, R9, 0x59 ;  /* 0x0000005909347836 */ /* 0x000fe20000000000 */
[----:B------:R-:W-:Y:S01]  /*11950*/  I2FP.F32.S32 R54, R23 ;  /* 0x0000001700367245 */ /* 0x000fe20000201400 */
[----:B------:R-:W2:Y:S01]  /*11960*/  MUFU.TANH R113, R113 ;  /* 0x0000007100717308 */ /* 0x000ea20000002400 */
[----:B------:R-:W-:Y:S01]  /*11970*/  FSEL R174, R61, -INF , !P5 ;  /* 0xff8000003dae7808 */ /* 0x000fe20006800000 */
[CC--:B---3--:R-:W-:Y:S01]  /*11980*/  FFMA.FTZ R21, R0.reuse, R25.reuse, R21 ;  /* 0x0000001900157223 */ /* 0x0c8fe20000010015 */
[----:B------:R-:W-:Y:S01]  /*11990*/  FSEL R178, R65, -INF , !P1 ;  /* 0xff80000041b27808 */ /* 0x000fe20004800000 */
[C---:B----4-:R-:W-:Y:S01]  /*119a0*/  FFMA.FTZ R170, R0.reuse, R25, R15 ;  /* 0x0000001900aa7223 */ /* 0x050fe2000001000f */
[C---:B------:R-:W-:Y:S01]  /*119b0*/  ISETP.GE.AND P5, PT, R17.reuse, R48, PT ;  /* 0x000000301100720c */ /* 0x040fe20003fa6270 */
[CC--:B-----5:R-:W-:Y:S01]  /*119c0*/  FFMA.FTZ R150, R0.reuse, R54.reuse, R7 ;  /* 0x0000003600967223 */ /* 0x0e0fe20000010007 */
[----:B------:R-:W-:Y:S01]  /*119d0*/  ISETP.GE.AND P1, PT, R17, R49, PT ;  /* 0x000000311100720c */ /* 0x000fe20003f26270 */
[----:B------:R-:W3:Y:S01]  /*119e0*/  MUFU.TANH R115, R115 ;  /* 0x0000007300737308 */ /* 0x000ee20000002400 */
[----:B------:R-:W-:Y:S01]  /*119f0*/  FSEL R164, R27, -INF , !P5 ;  /* 0xff8000001ba47808 */ /* 0x000fe20006800000 */
[----:B------:R-:W-:Y:S01]  /*11a00*/  FFMA.FTZ R142, R0, R54, R13 ;  /* 0x00000036008e7223 */ /* 0x000fe2000001000d */
[----:B------:R-:W-:Y:S01]  /*11a10*/  FSEL R168, R168, -INF , !P1 ;  /* 0xff800000a8a87808 */ /* 0x000fe20004800000 */
[----:B------:R-:W-:Y:S01]  /*11a20*/  VIADD R7, R9, 0x61 ;  /* 0x0000006109077836 */ /* 0x000fe20000000000 */
[----:B------:R-:W-:Y:S01]  /*11a30*/  FSEL R166, R37, -INF , !P4 ;  /* 0xff80000025a67808 */ /* 0x000fe20006000000 */
[----:B------:R-:W-:Y:S01]  /*11a40*/  VIADD R13, R9, 0x69 ;  /* 0x00000069090d7836 */ /* 0x000fe20000000000 */
[----:B------:R-:W-:Y:S01]  /*11a50*/  FSEL R172, R39, -INF , !P0 ;  /* 0xff80000027ac7808 */ /* 0x000fe20004000000 */
[----:B------:R-:W4:Y:S01]  /*11a60*/  MUFU.TANH R5, R108 ;  /* 0x0000006c00057308 */ /* 0x000f220000002400 */
[----:B------:R-:W-:-:S02]  /*11a70*/  ISETP.GE.AND P5, PT, R23, R48, PT ;  /* 0x000000301700720c */ /* 0x000fc40003fa6270 */
[-C--:B------:R-:W-:Y:S01]  /*11a80*/  ISETP.GE.AND P1, PT, R23, R49.reuse, PT ;  /* 0x000000311700720c */ /* 0x080fe20003f26270 */
[----:B------:R-:W-:Y:S01]  /*11a90*/  VIADD R23, R9, 0x68 ;  /* 0x0000006809177836 */ /* 0x000fe20000000000 */
[C---:B------:R-:W-:Y:S02]  /*11aa0*/  ISETP.GE.AND P4, PT, R52.reuse, R48, PT ;  /* 0x000000303400720c */ /* 0x040fe40003f86270 */
[-C--:B------:R-:W-:Y:S01]  /*11ab0*/  ISETP.GE.AND P0, PT, R52, R49.reuse, PT ;  /* 0x000000313400720c */ /* 0x080fe20003f06270 */
[----:B------:R-:W5:Y:S01]  /*11ac0*/  MUFU.TANH R109, R109 ;  /* 0x0000006d006d7308 */ /* 0x000f620000002400 */
[----:B------:R-:W-:Y:S02]  /*11ad0*/  I2FP.F32.S32 R52, R52 ;  /* 0x0000003400347245 */ /* 0x000fe40000201400 */
[----:B------:R-:W-:Y:S02]  /*11ae0*/  FSEL R162, R21, -INF , !P6 ;  /* 0xff80000015a27808 */ /* 0x000fe40007000000 */
[----:B------:R-:W-:Y:S01]  /*11af0*/  FSEL R170, R170, -INF , !P2 ;  /* 0xff800000aaaa7808 */ /* 0x000fe20005000000 */
[C---:B-1----:R-:W-:Y:S01]  /*11b00*/  FFMA.FTZ R11, R0.reuse, R52, R11 ;  /* 0x00000034000b7223 */ /* 0x042fe2000001000b */
        /* <DEDUP_REMOVED lines=9> */
[C---:B------:R-:W-:Y:S01]  /*11ba0*/  FFMA.FTZ R113, R0.reuse, R21, R113 ;  /* 0x0000001500717223 */ /* 0x040fe20000010071 */
[----:B------:R-:W-:Y:S01]  /*11bb0*/  ISETP.GE.AND P1, PT, R13, R49, PT ;  /* 0x000000310d00720c */ /* 0x000fe20003f26270 */
[C---:B---3--:R-:W-:Y:S01]  /*11bc0*/  FFMA.FTZ R115, R0.reuse, R21, R115 ;  /* 0x0000001500737223 */ /* 0x048fe20000010073 */
[----:B------:R-:W-:Y:S01]  /*11bd0*/  I2FP.F32.S32 R54, R13 ;  /* 0x0000000d00367245 */ /* 0x000fe20000201400 */
[----:B------:R-:W-:Y:S01]  /*11be0*/  VIADD R21, R9, 0x70 ;  /* 0x0000007009157836 */ /* 0x000fe20000000000 */
[----:B------:R-:W-:Y:S01]  /*11bf0*/  I2FP.F32.S32 R52, R23 ;  /* 0x0000001700347245 */ /* 0x000fe20000201400 */
[----:B------:R-:W3:Y:S01]  /*11c00*/  MUFU.TANH R13, R100 ;  /* 0x00000064000d7308 */ /* 0x000ee20000002400 */
[----:B------:R-:W-:Y:S01]  /*11c10*/  FSEL R158, R11, -INF , !P0 ;  /* 0xff8000000b9e7808 */ /* 0x000fe20004000000 */
[----:B------:R-:W-:Y:S01]  /*11c20*/  VIADD R11, R9, 0x78 ;  /* 0x00000078090b7836 */ /* 0x000fe20000000000 */
[----:B------:R-:W-:Y:S01]  /*11c30*/  FSEL R138, R113, -INF , !P6 ;  /* 0xff800000718a7808 */ /* 0x000fe20007000000 */
[C---:B----4-:R-:W-:Y:S01]  /*11c40*/  FFMA.FTZ R5, R0.reuse, R52, R5 ;  /* 0x0000003400057223 */ /* 0x050fe20000010005 */
[----:B------:R-:W-:Y:S01]  /*11c50*/  FSEL R148, R115, -INF , !P2 ;  /* 0xff80000073947808 */ /* 0x000fe20005000000 */
[C---:B-----5:R-:W-:Y:S01]  /*11c60*/  FFMA.FTZ R109, R0.reuse, R54, R109 ;  /* 0x00000036006d7223 */ /* 0x060fe2000001006d */
[----:B------:R-:W-:Y:S01]  /*11c70*/  FSEL R160, R19, -INF , !P4 ;  /* 0xff80000013a07808 */ /* 0x000fe20006000000 */
[----:B------:R-:W4:Y:S01]  /*11c80*/  MUFU.TANH R17, R110 ;  /* 0x0000006e00117308 */ /* 0x000f220000002400 */
[C---:B------:R-:W-:Y:S01]  /*11c90*/  ISETP.GE.AND P6, PT, R21.reuse, R48, PT ;  /* 0x000000301500720c */ /* 0x040fe20003fc6270 */
[----:B-1----:R-:W-:Y:S01]  /*11ca0*/  FFMA.FTZ R111, R0, R54, R111 ;  /* 0x00000036006f7223 */ /* 0x002fe2000001006f */
[----:B------:R-:W-:Y:S01]  /*11cb0*/  ISETP.GE.AND P2, PT, R21, R49, PT ;  /* 0x000000311500720c */ /* 0x000fe20003f46270 */
[----:B------:R-:W-:Y:S01]  /*11cc0*/  VIADD R19, R9, 0x71 ;  /* 0x0000007109137836 */ /* 0x000fe20000000000 */
[----:B------:R-:W-:-:S02]  /*11cd0*/  ISETP.GE.AND P4, PT, R23, R48, PT ;  /* 0x000000301700720c */ /* 0x000fc40003f86270 */
[----:B------:R-:W-:Y:S01]  /*11ce0*/  I2FP.F32.S32 R21, R21 ;  /* 0x0000001500157245 */ /* 0x000fe20000201400 */
[----:B------:R-:W1:Y:S01]  /*11cf0*/  MUFU.TANH R15, R104 ;  /* 0x00000068000f7308 */ /* 0x000e620000002400 */
[----:B------:R-:W-:Y:S02]  /*11d00*/  I2FP.F32.S32 R54, R11 ;  /* 0x0000000b00367245 */ /* 0x000fe40000201400 */
[----:B------:R-:W-:Y:S01]  /*11d10*/  ISETP.GE.AND P0, PT, R23, R49, PT ;  /* 0x000000311700720c */ /* 0x000fe20003f06270 */
[C---:B--2---:R-:W-:Y:S01]  /*11d20*/  FFMA.FTZ R7, R0.reuse, R21, R7 ;  /* 0x0000001500077223 */ /* 0x044fe20000010007 */
[----:B------:R-:W-:Y:S01]  /*11d30*/  FSEL R136, R5, -INF , !P4 ;  /* 0xff80000005887808 */ /* 0x000fe20006000000 */
[C---:B---3--:R-:W-:Y:S01]  /*11d40*/  FFMA.FTZ R13, R0.reuse, R54, R13 ;  /* 0x00000036000d7223 */ /* 0x048fe2000001000d */
[----:B------:R-:W-:Y:S01]  /*11d50*/  FSEL R134, R109, -INF , !P5 ;  /* 0xff8000006d867808 */ /* 0x000fe20006800000 */
[----:B------:R-:W2:Y:S01]  /*11d60*/  MUFU.TANH R105, R105 ;  /* 0x0000006900697308 */ /* 0x000ea20000002400 */
[----:B------:R-:W-:Y:S01]  /*11d70*/  ISETP.GE.AND P5, PT, R11, R48, PT ;  /* 0x000000300b00720c */ /* 0x000fe20003fa6270 */
[----:B----4-:R-:W-:Y:S01]  /*11d80*/  FFMA.FTZ R17, R0, R52, R17 ;  /* 0x0000003400117223 */ /* 0x010fe20000010011 */
[----:B------:R-:W-:-:S02]  /*11d90*/  I2FP.F32.S32 R52, R19 ;  /* 0x0000001300347245 */ /* 0x000fc40000201400 */
[----:B------:R-:W-:Y:S01]  /*11da0*/  FSEL R126, R7, -INF , !P2 ;  /* 0xff800000077e7808 */ /* 0x000fe20005000000 */
[----:B------:R-:W-:Y:S01]  /*11db0*/  VIADD R7, R9, 0x79 ;  /* 0x0000007909077836 */ /* 0x000fe20000000000 */
[----:B------:R-:W-:Y:S01]  /*11dc0*/  FSEL R62, R13, -INF , !P5 ;  /* 0xff8000000d3e7808 */ /* 0x000fe20006800000 */
[----:B------:R-:W3:Y:S01]  /*11dd0*/  MUFU.TANH R107, R107 ;  /* 0x0000006b006b7308 */ /* 0x000ee20000002400 */
[C---:B-1----:R-:W-:Y:S01]  /*11de0*/  FFMA.FTZ R15, R0.reuse, R21, R15 ;  /* 0x00000015000f7223 */ /* 0x042fe2000001000f */
[----:B------:R-:W-:Y:S02]  /*11df0*/  ISETP.GE.AND P5, PT, R51, 0x2, PT ;  /* 0x000000023300780c */ /* 0x000fe40003fa6270 */
[----:B------:R-:W-:Y:S02]  /*11e00*/  ISETP.GE.AND P2, PT, R9, R49, PT ;  /* 0x000000310900720c */ /* 0x000fe40003f46270 */
[----:B------:R-:W-:Y:S02]  /*11e10*/  FSEL R66, R15, -INF , !P6 ;  /* 0xff8000000f427808 */ /* 0x000fe40007000000 */
[----:B------:R-:W1:Y:S01]  /*11e20*/  MUFU.TANH R101, R101 ;  /* 0x0000006500657308 */ /* 0x000e620000002400 */
[----:B--2---:R-:W-:Y:S01]  /*11e30*/  FFMA.FTZ R64, R0, R52, R105 ;  /* 0x0000003400407223 */ /* 0x004fe20000010069 */
[----:B------:R-:W-:-:S02]  /*11e40*/  ISETP.GE.AND P6, PT, R9, R48, PT ;  /* 0x000000300900720c */ /* 0x000fc40003fc6270 */
[----:B------:R-:W-:Y:S02]  /*11e50*/  FSEL R146, R17, -INF , !P0 ;  /* 0xff80000011927808 */ /* 0x000fe40004000000 */
[----:B------:R-:W-:Y:S02]  /*11e60*/  I2FP.F32.S32 R9, R9 ;  /* 0x0000000900097245 */ /* 0x000fe40000201400 */
[----:B------:R-:W2:Y:S01]  /*11e70*/  MUFU.TANH R23, R102 ;  /* 0x0000006600177308 */ /* 0x000ea20000002400 */
[C---:B---3--:R-:W-:Y:S01]  /*11e80*/  FFMA.FTZ R107, R0.reuse, R52, R107 ;  /* 0x00000034006b7223 */ /* 0x048fe2000001006b */
[----:B------:R-:W-:Y:S01]  /*11e90*/  I2FP.F32.S32 R52, R7 ;  /* 0x0000000700347245 */ /* 0x000fe20000201400 */
[----:B------:R-:W-:Y:S01]  /*11ea0*/  FFMA.FTZ R3, R0, R9, R3 ;  /* 0x0000000900037223 */ /* 0x000fe20000010003 */
[C---:B------:R-:W-:Y:S02]  /*11eb0*/  ISETP.GE.AND P4, PT, R19.reuse, R48, PT ;  /* 0x000000301300720c */ /* 0x040fe40003f86270 */
[----:B------:R-:W-:-:S02]  /*11ec0*/  ISETP.GE.AND P0, PT, R19, R49, PT ;  /* 0x000000311300720c */ /* 0x000fc40003f06270 */
[----:B------:R-:W3:Y:S01]  /*11ed0*/  MUFU.TANH R5, R58 ;  /* 0x0000003a00057308 */ /* 0x000ee20000002400 */
[----:B-1----:R-:W-:Y:S01]  /*11ee0*/  FFMA.FTZ R61, R0, R52, R101 ;  /* 0x00000034003d7223 */ /* 0x002fe20000010065 */
[----:B------:R-:W-:Y:S02]  /*11ef0*/  FSEL R132, R111, -INF , !P1 ;  /* 0xff8000006f847808 */ /* 0x000fe40004800000 */
[----:B------:R-:W-:Y:S02]  /*11f00*/  FSEL R64, R64, -INF , !P4 ;  /* 0xff80000040407808 */ /* 0x000fe40006000000 */
[----:B------:R-:W-:Y:S02]  /*11f10*/  FSEL R124, R107, -INF , !P0 ;  /* 0xff8000006b7c7808 */ /* 0x000fe40004000000 */
[----:B------:R-:W1:Y:S01]  /*11f20*/  MUFU.TANH R103, R103 ;  /* 0x0000006700677308 */ /* 0x000e620000002400 */
[----:B--2---:R-:W-:Y:S01]  /*11f30*/  FFMA.FTZ R23, R0, R54, R23 ;  /* 0x0000003600177223 */ /* 0x004fe20000010017 */
[----:B------:R-:W-:Y:S01]  /*11f40*/  BAR.SYNC.DEFER_BLOCKING 0x0 ;  /* 0x0000000000007b1d */ /* 0x000fe20000010000 */
[----:B------:R-:W-:-:S02]  /*11f50*/  ISETP.GE.AND P1, PT, R11, R49, PT ;  /* 0x000000310b00720c */ /* 0x000fc40003f26270 */
[C---:B------:R-:W-:Y:S02]  /*11f60*/  ISETP.GE.AND P4, PT, R7.reuse, R48, PT ;  /* 0x000000300700720c */ /* 0x040fe40003f86270 */
[----:B------:R-:W-:Y:S01]  /*11f70*/  ISETP.GE.AND P0, PT, R7, R49, PT ;  /* 0x000000310700720c */ /* 0x000fe20003f06270 */
[C---:B---3--:R-:W-:Y:S01]  /*11f80*/  FFMA.FTZ R5, R0.reuse, R9, R5 ;  /* 0x0000000900057223 */ /* 0x048fe20000010005 */
[----:B------:R-:W-:Y:S02]  /*11f90*/  FSEL R120, R23, -INF , !P1 ;  /* 0xff80000017787808 */ /* 0x000fe40004800000 */
[----:B------:R-:W-:Y:S02]  /*11fa0*/  FSEL R60, R3, -INF , !P6 ;  /* 0xff800000033c7808 */ /* 0x000fe40007000000 */
[----:B------:R-:W-:Y:S02]  /*11fb0*/  FSEL R54, R5, -INF , !P2 ;  /* 0xff80000005367808 */ /* 0x000fe40005000000 */
[----:B------:R-:W-:Y:S01]  /*11fc0*/  FSEL R61, R61, -INF , !P4 ;  /* 0xff8000003d3d7808 */ /* 0x000fe20006000000 */
[----:B-1----:R-:W-:-:S05]  /*11fd0*/  FFMA.FTZ R52, R0, R52, R103 ;  /* 0x0000003400347223 */ /* 0x002fca0000010067 */
        /* <DEDUP_REMOVED lines=64> */
.L_x_2718:
[----:B------:R-:W2:Y:S02]  /*123e0*/  LD.E R3, desc[UR4][R118.64+0x38] ;  /* 0x0000380476037980 */ /* 0x000ea4000c101900 */
[----:B--2---:R-:W-:-:S04]  /*123f0*/  LEA R3, -R3, RZ, 0x7 ;  /* 0x000000ff03037211 */ /* 0x004fc800078e39ff */
[----:B------:R-:W-:Y:S02]  /*12400*/  SHF.R.S32.HI R2, RZ, 0x1f, R3 ;  /* 0x0000001fff027819 */ /* 0x000fe40000011403 */
.L_x_2719:
[----:B------:R-:W-:Y:S05]  /*12410*/  BSYNC B0 ;  /* 0x0000000000007941 */ /* 0x000fea0003800000 */
.L_x_2717:
        /* <DEDUP_REMOVED lines=98> */
.L_x_2716:
[----:B------:R-:W-:Y:S05]  /*12a40*/  BSYNC B1 ;  /* 0x0000000000017941 */ /* 0x000fea0003800000 */
.L_x_2715:
        /* <DEDUP_REMOVED lines=97> */
[-CC-:B------:R-:W-:Y:S01]  /*13060*/  FFMA.FTZ R42, R12, R58.reuse, -R63.reuse ;  /* 0x0000003a0c2a7223 */ /* 0x180fe2000001083f */
[-CC-:B------:R-:W-:Y:S01]  /*13070*/  FFMA.FTZ R40, R10, R58.reuse, -R63.reuse ;  /* 0x0000003a0a287223 */ /* 0x180fe2000001083f */
[-C--:B------:R-:W-:Y:S01]  /*13080*/  FFMA.FTZ R39, R8, R58.reuse, -R63 ;  /* 0x0000003a08277223 */ /* 0x080fe2000001083f */
[----:B------:R-:W2:Y:S01]  /*13090*/  LDSM.16.MT88.4 R12, [R192+0x9400] ;  /* 0x00940000c00c783b */ /* 0x000ea20000004200 */
[----:B------:R-:W3:Y:S01]  /*130a0*/  MUFU.EX2 R55, R55 ;  /* 0x0000003700377308 */ /* 0x000ee20000000800 */
[-CC-:B------:R-:W-:Y:S01]  /*130b0*/  FFMA.FTZ R44, R22, R58.reuse, -R57.reuse ;  /* 0x0000003a162c7223 */ /* 0x180fe20000010839 */
[-CC-:B------:R-:W-:Y:S01]  /*130c0*/  FFMA.FTZ R38, R6, R58.reuse, -R57.reuse ;  /* 0x0000003a06267223 */ /* 0x180fe20000010839 */
[----:B------:R-:W4:Y:S01]  /*130d0*/  LDSM.16.MT88.4 R8, [R122+0x9400] ;  /* 0x009400007a08783b */ /* 0x000f220000004200 */
[-CC-:B------:R-:W-:Y:S01]  /*130e0*/  FFMA.FTZ R37, R36, R58.reuse, -R57.reuse ;  /* 0x0000003a24257223 */ /* 0x180fe20000010839 */
[-CC-:B------:R-:W-:Y:S01]  /*130f0*/  FFMA.FTZ R32, R32, R58.reuse, -R57.reuse ;  /* 0x0000003a20207223 */ /* 0x180fe20000010839 */
[-C--:B------:R-:W-:Y:S01]  /*13100*/  FFMA.FTZ R33, R26, R58.reuse, -R57 ;  /* 0x0000003a1a217223 */ /* 0x080fe20000010839 */
[----:B------:R-:W5:Y:S01]  /*13110*/  LDSM.16.MT88.4 R4, [R192+0xb400] ;  /* 0x00b40000c004783b */ /* 0x000f620000004200 */
[----:B------:R-:W-:Y:S01]  /*13120*/  MUFU.EX2 R54, R54 ;  /* 0x0000003600367308 */ /* 0x000fe20000000800 */
[-CC-:B------:R-:W-:Y:S01]  /*13130*/  FFMA.FTZ R36, R24, R58.reuse, -R63.reuse ;  /* 0x0000003a18247223 */ /* 0x180fe2000001083f */
        /* <DEDUP_REMOVED lines=403> */
.L_x_2722:
[----:B------:R-:W2:Y:S02]  /*14a70*/  LD.E R5, desc[UR4][R118.64+0x40] ;  /* 0x0000400476057980 */ /* 0x000ea4000c101900 */
[----:B--2---:R-:W-:-:S04]  /*14a80*/  LEA R5, -R5, RZ, 0x7 ;  /* 0x000000ff05057211 */ /* 0x004fc800078e39ff */
[----:B------:R-:W-:Y:S02]  /*14a90*/  SHF.R.S32.HI R4, RZ, 0x1f, R5 ;  /* 0x0000001fff047819 */ /* 0x000fe40000011405 */
.L_x_2723:
[----:B------:R-:W-:Y:S05]  /*14aa0*/  BSYNC B0 ;  /* 0x0000000000007941 */ /* 0x000fea0003800000 */
.L_x_2721:
        /* <DEDUP_REMOVED lines=95> */
[----:B------:R-:W4:Y:S01]  /*150a0*/  LD.E R50, desc[UR4][R118.64+0x18c] ;  /* 0x00018c0476327980 */ /* 0x000f22000c101900 */
[----:B------:R-:W-:Y:S01]  /*150b0*/  ISETP.GE.AND P0, PT, R51, 0x3, PT ;  /* 0x000000033300780c */ /* 0x000fe20003f06270 */
[----:B------:R-:W-:Y:S02]  /*150c0*/  BSSY B1, `(.L_x_2724) ;  /* 0x00002c9000017945 */ /* 0x000fe40003800000 */
[----:B------:R-:W-:Y:S04]  /*150d0*/  LDSM.16.M88.4 R168, [R195] ;  /* 0x00000000c3a8783b */ /* 0x000fe80000000200 */
[----:B------:R-:W5:Y:S04]  /*150e0*/  LDSM.16.M88.4 R124, [R194+0x3000] ;  /* 0x00300000c27c783b */ /* 0x000f680000000200 */
[----:B------:R-:W2:Y:S04]  /*150f0*/  LDSM.16.M88.4 R60, [R194+0x3400] ;  /* 0x00340000c23c783b */ /* 0x000ea80000000200 */
[----:B------:R-:W3:Y:S04]  /*15100*/  LDSM.16.M88.4 R32, [R194+0x4000] ;  /* 0x00400000c220783b */ /* 0x000ee80000000200 */
[----:B------:R-:W3:Y:S04]  /*15110*/  LDSM.16.M88.4 R40, [R194+0x3c00] ;  /* 0x003c0000c228783b */ /* 0x000ee80000000200 */
[----:B------:R-:W3:Y:S04]  /*15120*/  LDSM.16.M88.4 R52, [R194+0x3800] ;  /* 0x00380000c234783b */ /* 0x000ee80000000200 */
[----:B-1----:R-:W1:Y:S04]  /*15130*/  LDSM.16.M88.4 R16, [R194+0x4800] ;  /* 0x00480000c210783b */ /* 0x002e680000000200 */
[----:B------:R-:W-:Y:S04]  /*15140*/  LDSM.16.M88.4 R164, [R193] ;  /* 0x00000000c1a4783b */ /* 0x000fe80000000200 */
[----:B------:R-:W1:Y:S04]  /*15150*/  LDSM.16.M88.4 R160, [R123+0x3000] ;  /* 0x003000007ba0783b */ /* 0x000e680000000200 */
[----:B------:R-:W1:Y:S04]  /*15160*/  LDSM.16.M88.4 R24, [R194+0x4400] ;  /* 0x00440000c218783b */ /* 0x000e680000000200 */
[----:B------:R-:W1:Y:S04]  /*15170*/  LDSM.16.M88.4 R172, [R194+0x4c00] ;  /* 0x004c0000c2ac783b */ /* 0x000e680000000200 */
[----:B------:R-:W1:Y:S01]  /*15180*/  LDSM.16.M88.4 R156, [R123+0x3400] ;  /* 0x003400007b9c783b */ /* 0x000e620000000200 */
[C---:B-----5:R-:W-:Y:S03]  /*15190*/  HMMA.16816.F32.BF16 R128, R168.reuse, R124, RZ ;  /* 0x0000007ca880723c */ /* 0x060fe600000418ff */
[----:B------:R-:W5:Y:S03]  /*151a0*/  LDSM.16.M88.4 R144, [R123+0x4000] ;  /* 0x004000007b90783b */ /* 0x000f660000000200 */
[C---:B------:R-:W-:Y:S01]  /*151b0*/  HMMA.16816.F32.BF16 R124, R168.reuse, R126, RZ ;  /* 0x0000007ea87c723c */ /* 0x040fe200000418ff */
[----:B------:R-:W5:Y:S04]  /*151c0*/  LDSM.16.M88.4 R148, [R123+0x3c00] ;  /* 0x003c00007b94783b */ /* 0x000f680000000200 */
[----:B------:R-:W5:Y:S01]  /*151d0*/  LDSM.16.M88.4 R152, [R123+0x3800] ;  /* 0x003800007b98783b */ /* 0x000f620000000200 */
[C---:B--2---:R-:W-:Y:S03]  /*151e0*/  HMMA.16816.F32.BF16 R64, R168.reuse, R60, RZ ;  /* 0x0000003ca840723c */ /* 0x044fe600000418ff */
[----:B------:R-:W2:Y:S03]  /*151f0*/  LDSM.16.M88.4 R136, [R123+0x4800] ;  /* 0x004800007b88783b */ /* 0x000ea60000000200 */
[C---:B------:R-:W-:Y:S01]  /*15200*/  HMMA.16816.F32.BF16 R60, R168.reuse, R62, RZ ;  /* 0x0000003ea83c723c */ /* 0x040fe200000418ff */
[----:B------:R-:W-:Y:S04]  /*15210*/  LDSM.16.M88.4 R8, [R195+0x1000] ;  /* 0x00100000c308783b */ /* 0x000fe80000000200 */
[----:B------:R-:W2:Y:S01]  /*15220*/  LDSM.16.M88.4 R4, [R194+0x5000] ;  /* 0x00500000c204783b */ /* 0x000ea20000000200 */
[C---:B---3--:R-:W-:Y:S03]  /*15230*/  HMMA.16816.F32.BF16 R36, R168.reuse, R32, RZ ;  /* 0x00000020a824723c */ /* 0x048fe600000418ff */
[----:B------:R-:W3:Y:S03]  /*15240*/  LDSM.16.M88.4 R132, [R123+0x4c00] ;  /* 0x004c00007b84783b */ /* 0x000ee60000000200 */
[C---:B------:R-:W-:Y:S01]  /*15250*/  HMMA.16816.F32.BF16 R44, R168.reuse, R40, RZ ;  /* 0x00000028a82c723c */ /* 0x040fe200000418ff */
[----:B------:R-:W-:Y:S04]  /*15260*/  LDSM.16.M88.4 R140, [R123+0x4400] ;  /* 0x004400007b8c783b */ /* 0x000fe80000000200 */
[----:B------:R-:W0:Y:S01]  /*15270*/  LDGDEPBAR ;  /* 0x00000000000079af */ /* 0x000e220000000000 */
[C---:B------:R-:W-:Y:S06]  /*15280*/  HMMA.16816.F32.BF16 R40, R168.reuse, R42, RZ ;  /* 0x0000002aa828723c */ /* 0x040fec00000418ff */
[C---:B------:R-:W-:Y:S06]  /*15290*/  HMMA.16816.F32.BF16 R56, R168.reuse, R52, RZ ;  /* 0x00000034a838723c */ /* 0x040fec00000418ff */
[C---:B------:R-:W-:Y:S06]  /*152a0*/  HMMA.16816.F32.BF16 R52, R168.reuse, R54, RZ ;  /* 0x00000036a834723c */ /* 0x040fec00000418ff */
[C---:B-1----:R-:W-:Y:S06]  /*152b0*/  HMMA.16816.F32.BF16 R20, R168.reuse, R16, RZ ;  /* 0x00000010a814723c */ /* 0x042fec00000418ff */
[----:B------:R-:W-:Y:S06]  /*152c0*/  HMMA.16816.F32.BF16 R16, R168, R18, RZ ;  /* 0x00000012a810723c */ /* 0x000fec00000418ff */
[C---:B------:R-:W-:Y:S06]  /*152d0*/  HMMA.16816.F32.BF16 R128, R164.reuse, R160, R128 ;  /* 0x000000a0a480723c */ /* 0x040fec0000041880 */
[----:B------:R-:W-:Y:S06]  /*152e0*/  HMMA.16816.F32.BF16 R124, R164, R162, R124 ;  /* 0x000000a2a47c723c */ /* 0x000fec000004187c */
[C---:B------:R-:W-:Y:S06]  /*152f0*/  HMMA.16816.F32.BF16 R28, R168.reuse, R24, RZ ;  /* 0x00000018a81c723c */ /* 0x040fec00000418ff */
[C---:B------:R-:W-:Y:S06]  /*15300*/  HMMA.16816.F32.BF16 R32, R168.reuse, R34, RZ ;  /* 0x00000022a820723c */ /* 0x040fec00000418ff */
[C---:B------:R-:W-:Y:S06]  /*15310*/  HMMA.16816.F32.BF16 R24, R168.reuse, R26, RZ ;  /* 0x0000001aa818723c */ /* 0x040fec00000418ff */
[C---:B------:R-:W-:Y:S06]  /*15320*/  HMMA.16816.F32.BF16 R12, R168.reuse, R172, RZ ;  /* 0x000000aca80c723c */ /* 0x040fec00000418ff */
[----:B------:R-:W-:Y:S01]  /*15330*/  HMMA.16816.F32.BF16 R168, R168, R174, RZ ;  /* 0x000000aea8a8723c */ /* 0x000fe200000418ff */
[----:B------:R-:W-:Y:S05]  /*15340*/  LDSM.16.M88.4 R172, [R194+0x6800] ;  /* 0x00680000c2ac783b */ /* 0x000fea0000000200 */
[C---:B------:R-:W-:Y:S06]  /*15350*/  HMMA.16816.F32.BF16 R64, R164.reuse, R156, R64 ;  /* 0x0000009ca440723c */ /* 0x040fec0000041840 */
[C---:B------:R-:W-:Y:S01]  /*15360*/  HMMA.16816.F32.BF16 R60, R164.reuse, R158, R60 ;  /* 0x0000009ea43c723c */ /* 0x040fe2000004183c */
[----:B------:R-:W-:Y:S05]  /*15370*/  LDSM.16.M88.4 R156, [R193+0x1000] ;  /* 0x00100000c19c783b */ /* 0x000fea0000000200 */
[C---:B-----5:R-:W-:Y:S01]  /*15380*/  HMMA.16816.F32.BF16 R160, R164.reuse, R144, R36 ;  /* 0x00000090a4a0723c */ /* 0x060fe20000041824 */
        /* <DEDUP_REMOVED lines=8> */
[----:B------:R-:W-:Y:S06]  /*15410*/  HMMA.16816.F32.BF16 R16, R164, R138, R16 ;  /* 0x0000008aa410723c */ /* 0x000fec0000041810 */
[C---:B------:R-:W-:Y:S06]  /*15420*/  HMMA.16816.F32.BF16 R128, R8.reuse, R4, R128 ;  /* 0x000000040880723c */ /* 0x040fec0000041880 */
[----:B------:R-:W-:Y:S01]  /*15430*/  HMMA.16816.F32.BF16 R136, R8, R6, R124 ;  /* 0x000000060888723c */ /* 0x000fe2000004187c */
[----:B------:R-:W-:Y:S04]  /*15440*/  LDSM.16.M88.4 R124, [R195+0x2000] ;  /* 0x00200000c37c783b */ /* 0x000fe80000000200 */
[----:B------:R-:W-:Y:S01]  /*15450*/  LDSM.16.M88.4 R4, [R194+0x7000] ;  /* 0x00700000c204783b */ /* 0x000fe20000000200 */
[C---:B---3--:R-:W-:Y:S06]  /*15460*/  HMMA.16816.F32.BF16 R12, R164.reuse, R132, R12 ;  /* 0x00000084a40c723c */ /* 0x048fec000004180c */
[C---:B------:R-:W-:Y:S01]  /*15470*/  HMMA.16816.F32.BF16 R168, R164.reuse, R134, R168 ;  /* 0x00000086a4a8723c */ /* 0x040fe200000418a8 */
[----:B------:R-:W2:Y:S05]  /*15480*/  LDSM.16.M88.4 R132, [R194+0x5c00] ;  /* 0x005c0000c284783b */ /* 0x000eaa0000000200 */
[----:B------:R-:W-:Y:S01]  /*15490*/  HMMA.16816.F32.BF16 R32, R164, R146, R32 ;  /* 0x00000092a420723c */ /* 0x000fe20000041820 */
[----:B------:R-:W3:Y:S05]  /*154a0*/  LDSM.16.M88.4 R144, [R123+0x5400] ;  /* 0x005400007b90783b */ /* 0x000eea0000000200 */
[C---:B-1----:R-:W-:Y:S06]  /*154b0*/  HMMA.16816.F32.BF16 R128, R156.reuse, R36, R128 ;  /* 0x000000249c80723c */ /* 0x042fec0000041880 */
[----:B------:R-:W-:Y:S01]  /*154c0*/  HMMA.16816.F32.BF16 R136, R156, R38, R136 ;  /* 0x000000269c88723c */ /* 0x000fe20000041888 */
[----:B------:R-:W-:Y:S05]  /*154d0*/  LDSM.16.M88.4 R36, [R194+0x7400] ;  /* 0x00740000c224783b */ /* 0x000fea0000000200 */
[C---:B------:R-:W-:Y:S06]  /*154e0*/  HMMA.16816.F32.BF16 R28, R164.reuse, R140, R28 ;  /* 0x0000008ca41c723c */ /* 0x040fec000004181c */
[----:B------:R-:W-:Y:S01]  /*154f0*/  HMMA.16816.F32.BF16 R24, R164, R142, R24 ;  /* 0x0000008ea418723c */ /* 0x000fe20000041818 */
[----:B------:R-:W-:Y:S05]  /*15500*/  LDSM.16.M88.4 R140, [R194+0x6000] ;  /* 0x00600000c28c783b */ /* 0x000fea0000000200 */
[C---:B-----5:R-:W-:Y:S06]  /*15510*/  HMMA.16816.F32.BF16 R56, R8.reuse, R148, R56 ;  /* 0x000000940838723c */ /* 0x060fec0000041838 */
[C---:B------:R-:W-:Y:S01]  /*15520*/  HMMA.16816.F32.BF16 R164, R8.reuse, R150, R52 ;  /* 0x0000009608a4723c */ /* 0x040fe20000041834 */
[----:B------:R-:W-:Y:S04]  /*15530*/  LDSM.16.M88.4 R148, [R193+0x2000] ;  /* 0x00200000c194783b */ /* 0x000fe80000000200 */
[----:B------:R-:W1:Y:S01]  /*15540*/  LDSM.16.M88.4 R52, [R123+0x7000] ;  /* 0x007000007b34783b */ /* 0x000e620000000200 */
[C---:B------:R-:W-:Y:S06]  /*15550*/  HMMA.16816.F32.BF16 R64, R8.reuse, R152, R64 ;  /* 0x000000980840723c */ /* 0x040fec0000041840 */
[C---:B------:R-:W-:Y:S01]  /*15560*/  HMMA.16816.F32.BF16 R60, R8.reuse, R154, R60 ;  /* 0x0000009a083c723c */ /* 0x040fe2000004183c */
[----:B------:R-:W-:Y:S05]  /*15570*/  LDSM.16.M88.4 R152, [R194+0x6400] ;  /* 0x00640000c298783b */ /* 0x000fea0000000200 */
[----:B--2---:R-:W-:Y:S06]  /*15580*/  HMMA.16816.F32.BF16 R44, R8, R132, R44 ;  /* 0x00000084082c723c */ /* 0x004fec000004182c */
[----:B------:R-:W-:Y:S06]  /*15590*/  HMMA.16816.F32.BF16 R128, R124, R4, R128 ;  /* 0x000000047c80723c */ /* 0x000fec0000041880 */
[----:B------:R-:W-:Y:S01]  /*155a0*/  HMMA.16816.F32.BF16 R40, R8, R134, R40 ;  /* 0x000000860828723c */ /* 0x000fe20000041828 */
[----:B------:R-:W2:Y:S05]  /*155b0*/  LDSM.16.M88.4 R132, [R123+0x5800] ;  /* 0x005800007b84783b */ /* 0x000eaa0000000200 */
[----:B------:R-:W-:Y:S01]  /*155c0*/  HMMA.16816.F32.BF16 R136, R124, R6, R136 ;  /* 0x000000067c88723c */ /* 0x000fe20000041888 */
[----:B------:R-:W5:Y:S05]  /*155d0*/  LDSM.16.M88.4 R4, [R123+0x7400] ;  /* 0x007400007b04783b */ /* 0x000f6a0000000200 */
[C---:B---3--:R-:W-:Y:S06]  /*155e0*/  HMMA.16816.F32.BF16 R64, R156.reuse, R144, R64 ;  /* 0x000000909c40723c */ /* 0x048fec0000041840 */
[----:B------:R-:W-:Y:S01]  /*155f0*/  HMMA.16816.F32.BF16 R60, R156, R146, R60 ;  /* 0x000000929c3c723c */ /* 0x000fe2000004183c */
[----:B------:R-:W-:Y:S05]  /*15600*/  LDSM.16.M88.4 R144, [R123+0x5c00] ;  /* 0x005c00007b90783b */ /* 0x000fea0000000200 */
[C---:B-1----:R-:W-:Y:S06]  /*15610*/  HMMA.16816.F32.BF16 R128, R148.reuse, R52, R128 ;  /* 0x000000349480723c */ /* 0x042fec0000041880 */
[----:B------:R-:W-:Y:S01]  /*15620*/  HMMA.16816.F32.BF16 R136, R148, R54, R136 ;  /* 0x000000369488723c */ /* 0x000fe20000041888 */
[----:B------:R-:W1:Y:S05]  /*15630*/  LDSM.16.M88.4 R52, [R194+0x7800] ;  /* 0x00780000c234783b */ /* 0x000e6a0000000200 */
[C---:B------:R-:W-:Y:S06]  /*15640*/  HMMA.16816.F32.BF16 R64, R124.reuse, R36, R64 ;  /* 0x000000247c40723c */ /* 0x040fec0000041840 */
[----:B------:R-:W-:Y:S01]  /*15650*/  HMMA.16816.F32.BF16 R60, R124, R38, R60 ;  /* 0x000000267c3c723c */ /* 0x000fe2000004183c */
[----:B------:R-:W3:Y:S05]  /*15660*/  LDSM.16.M88.4 R36, [R123+0x7800] ;  /* 0x007800007b24783b */ /* 0x000eea0000000200 */
[----:B--2---:R-:W-:Y:S01]  /*15670*/  HMMA.16816.F32.BF16 R56, R156, R132, R56 ;  /* 0x000000849c38723c */ /* 0x004fe20000041838 */
[-C--:B----4-:R-:W-:Y:S01]  /*15680*/  FMUL.FTZ R129, R129, R50.reuse ;  /* 0x0000003281817220 */ /* 0x090fe20000410000 */
[-C--:B------:R-:W-:Y:S01]  /*15690*/  FMUL.FTZ R131, R131, R50.reuse ;  /* 0x0000003283837220 */ /* 0x080fe20000410000 */
[-C--:B------:R-:W-:Y:S01]  /*156a0*/  FMUL.FTZ R128, R128, R50.reuse ;  /* 0x0000003280807220 */ /* 0x080fe20000410000 */
[----:B------:R-:W-:-:S02]  /*156b0*/  FMUL.FTZ R130, R130, R50 ;  /* 0x0000003282827220 */ /* 0x000fc40000410000 */
[----:B------:R-:W-:Y:S01]  /*156c0*/  HMMA.16816.F32.BF16 R164, R156, R134, R164 ;  /* 0x000000869ca4723c */ /* 0x000fe200000418a4 */
[----:B------:R-:W-:Y:S01]  /*156d0*/  LDSM.16.M88.4 R132, [R194+0x7c00] ;  /* 0x007c0000c284783b */ /* 0x000fe20000000200 */
[----:B------:R-:W2:Y:S01]  /*156e0*/  MUFU.TANH R129, R129 ;  /* 0x0000008100817308 */ /* 0x000ea20000002400 */
[-C--:B------:R-:W-:Y:S01]  /*156f0*/  FMUL.FTZ R136, R136, R50.reuse ;  /* 0x0000003288887220 */ /* 0x080fe20000410000 */
[-C--:B------:R-:W-:Y:S01]  /*15700*/  FMUL.FTZ R137, R137, R50.reuse ;  /* 0x0000003289897220 */ /* 0x080fe20000410000 */
[-C--:B------:R-:W-:Y:S01]  /*15710*/  FMUL.FTZ R138, R138, R50.reuse ;  /* 0x000000328a8a7220 */ /* 0x080fe20000410000 */
[----:B------:R-:W-:Y:S01]  /*15720*/  HMMA.16816.F32.BF16 R160, R8, R140, R160 ;  /* 0x0000008c08a0723c */ /* 0x000fe200000418a0 */
[----:B------:R-:W-:-:S03]  /*15730*/  FMUL.FTZ R139, R139, R50 ;  /* 0x000000328b8b7220 */ /* 0x000fc60000410000 */
[----:B------:R-:W4:Y:S02]  /*15740*/  MUFU.TANH R131, R131 ;  /* 0x0000008300837308 */ /* 0x000f240000002400 */
[----:B------:R-:W-:Y:S01]  /*15750*/  HMMA.16816.F32.BF16 R32, R8, R142, R32 ;  /* 0x0000008e0820723c */ /* 0x000fe20000041820 */
[----:B------:R-:W2:Y:S05]  /*15760*/  LDSM.16.M88.4 R140, [R194+0x6c00] ;  /* 0x006c0000c28c783b */ /* 0x000eaa0000000200 */
[C---:B-----5:R-:W-:Y:S01]  /*15770*/  HMMA.16816.F32.BF16 R64, R148.reuse, R4, R64 ;  /* 0x000000049440723c */ /* 0x060fe20000041840 */
[----:B------:R-:W-:Y:S05]  /*15780*/  MUFU.TANH R137, R137 ;  /* 0x0000008900897308 */ /* 0x000fea0000002400 */
[----:B------:R-:W-:Y:S01]  /*15790*/  HMMA.16816.F32.BF16 R60, R148, R6, R60 ;  /* 0x00000006943c723c */ /* 0x000fe2000004183c */
[----:B------:R-:W5:Y:S02]  /*157a0*/  LDSM.16.M88.4 R4, [R123+0x6000] ;  /* 0x006000007b04783b */ /* 0x000f640000000200 */
[----:B------:R-:W-:Y:S03]  /*157b0*/  MUFU.TANH R139, R139 ;  /* 0x0000008b008b7308 */ /* 0x000fe60000002400 */
[C---:B-1----:R-:W-:Y:S06]  /*157c0*/  HMMA.16816.F32.BF16 R56, R124.reuse, R52, R56 ;  /* 0x000000347c38723c */ /* 0x042fec0000041838 */
[----:B------:R-:W-:Y:S01]  /*157d0*/  HMMA.16816.F32.BF16 R164, R124, R54, R164 ;  /* 0x000000367ca4723c */ /* 0x000fe200000418a4 */
[----:B------:R-:W1:Y:S05]  /*157e0*/  LDSM.16.M88.4 R52, [R123+0x6400] ;  /* 0x006400007b34783b */ /* 0x000e6a0000000200 */
[----:B------:R-:W-:Y:S01]  /*157f0*/  HMMA.16816.F32.BF16 R28, R8, R152, R28 ;  /* 0x00000098081c723c */ /* 0x000fe2000004181c */
[-C--:B------:R-:W-:Y:S01]  /*15800*/  FMUL.FTZ R64, R64, R50.reuse ;  /* 0x0000003240407220 */ /* 0x080fe20000410000 */
[-C--:B------:R-:W-:Y:S01]  /*15810*/  FMUL.FTZ R66, R66, R50.reuse ;  /* 0x0000003242427220 */ /* 0x080fe20000410000 */
[-C--:B------:R-:W-:Y:S01]  /*15820*/  FMUL.FTZ R65, R65, R50.reuse ;  /* 0x0000003241417220 */ /* 0x080fe20000410000 */
[-C--:B------:R-:W-:Y:S01]  /*15830*/  FMUL.FTZ R67, R67, R50.reuse ;  /* 0x0000003243437220 */ /* 0x080fe20000410000 */
[----:B------:R-:W-:Y:S01]  /*15840*/  MUFU.TANH R153, R128 ;  /* 0x0000008000997308 */ /* 0x000fe20000002400 */
[----:B------:R-:W-:Y:S01]  /*15850*/  HMMA.16816.F32.BF16 R44, R156, R144, R44 ;  /* 0x000000909c2c723c */ /* 0x000fe2000004182c */
[-C--:B------:R-:W-:Y:S01]  /*15860*/  FMUL.FTZ R60, R60, R50.reuse ;  /* 0x000000323c3c7220 */ /* 0x080fe20000410000 */
[-C--:B------:R-:W-:Y:S01]  /*15870*/  FMUL.FTZ R62, R62, R50.reuse ;  /* 0x000000323e3e7220 */ /* 0x080fe20000410000 */
[-C--:B------:R-:W-:Y:S01]  /*15880*/  FMUL.FTZ R63, R63, R50.reuse ;  /* 0x000000323f3f7220 */ /* 0x080fe20000410000 */
[----:B------:R-:W-:-:S02]  /*15890*/  FMUL.FTZ R61, R61, R50 ;  /* 0x000000323d3d7220 */ /* 0x000fc40000410000 */
[----:B------:R-:W-:Y:S01]  /*158a0*/  HMMA.16816.F32.BF16 R24, R8, R154, R24 ;  /* 0x0000009a0818723c */ /* 0x000fe20000041818 */
[----:B------:R-:W4:Y:S05]  /*158b0*/  MUFU.TANH R155, R136 ;  /* 0x00000088009b7308 */ /* 0x000f2a0000002400 */
[C---:B---3--:R-:W-:Y:S03]  /*158c0*/  HMMA.16816.F32.BF16 R56, R148.reuse, R36, R56 ;  /* 0x000000249438723c */ /* 0x048fe60000041838 */
[----:B------:R-:W-:Y:S03]  /*158d0*/  MUFU.TANH R145, R65 ;  /* 0x0000004100917308 */ /* 0x000fe60000002400 */
[----:B------:R-:W-:Y:S01]  /*158e0*/  HMMA.16816.F32.BF16 R164, R148, R38, R164 ;  /* 0x0000002694a4723c */ /* 0x000fe200000418a4 */
[----:B------:R-:W3:Y:S04]  /*158f0*/  LDSM.16.M88.4 R36, [R194+0x8000] ;  /* 0x00800000c224783b */ /* 0x000ee80000000200 */
[----:B------:R-:W-:Y:S01]  /*15900*/  MUFU.TANH R67, R67 ;  /* 0x0000004300437308 */ /* 0x000fe20000002400 */
[----:B------:R-:W-:Y:S06]  /*15910*/  HMMA.16816.F32.BF16 R40, R156, R146, R40 ;  /* 0x000000929c28723c */ /* 0x000fec0000041828 */
[C---:B------:R-:W-:Y:S01]  /*15920*/  HMMA.16816.F32.BF16 R20, R8.reuse, R172, R20 ;  /* 0x000000ac0814723c */ /* 0x040fe20000041814 */
[----:B------:R5:W-:Y:S05]  /*15930*/  MUFU.TANH R173, R64 ;  /* 0x0000004000ad7308 */ /* 0x000bea0000002400 */
[C---:B------:R-:W-:Y:S01]  /*15940*/  HMMA.16816.F32.BF16 R16, R8.reuse, R174, R16 ;  /* 0x000000ae0810723c */ /* 0x040fe20000041810 */
[-C--:B------:R-:W-:Y:S01]  /*15950*/  FMUL.FTZ R56, R56, R50.reuse ;  /* 0x0000003238387220 */ /* 0x080fe20000410000 */
[-C--:B------:R-:W-:Y:S01]  /*15960*/  FMUL.FTZ R57, R57, R50.reuse ;  /* 0x0000003239397220 */ /* 0x080fe20000410000 */
[----:B------:R4:W-:Y:S01]  /*15970*/  MUFU.TANH R175, R66 ;  /* 0x0000004200af7308 */ /* 0x0009e20000002400 */
[-C--:B------:R-:W-:Y:S01]  /*15980*/  FMUL.FTZ R59, R59, R50.reuse ;  /* 0x000000323b3b7220 */ /* 0x080fe20000410000 */
[-C--:B------:R-:W-:Y:S01]  /*15990*/  FMUL.FTZ R58, R58, R50.reuse ;  /* 0x000000323a3a7220 */ /* 0x080fe20000410000 */
[----:B--2---:R-:W-:Y:S01]  /*159a0*/  HMMA.16816.F32.BF16 R12, R8, R140, R12 ;  /* 0x0000008c080c723c */ /* 0x004fe2000004180c */
[-C--:B------:R-:W-:Y:S01]  /*159b0*/  FMUL.FTZ R147, R164, R50.reuse ;  /* 0x00000032a4937220 */ /* 0x080fe20000410000 */
[----:B------:R-:W-:-:S03]  /*159c0*/  FMUL.FTZ R166, R166, R50 ;  /* 0x00000032a6a67220 */ /* 0x000fc60000410000 */
[----:B------:R-:W2:Y:S01]  /*159d0*/  MUFU.TANH R141, R138 ;  /* 0x0000008a008d7308 */ /* 0x000ea20000002400 */
[----:B------:R-:W-:Y:S01]  /*159e0*/  HMMA.16816.F32.BF16 R168, R8, R142, R168 ;  /* 0x0000008e08a8723c */ /* 0x000fe200000418a8 */
[----:B------:R-:W2:Y:S01]  /*159f0*/  LDSM.16.M88.4 R8, [R123+0x7c00] ;  /* 0x007c00007b08783b */ /* 0x000ea20000000200 */
[----:B-----5:R-:W-:Y:S02]  /*15a00*/  IMAD.SHL.U32 R64, R211, 0x80, RZ ;  /* 0x00000080d3407824 */ /* 0x020fe400078e00ff */
[----:B------:R-:W-:Y:S02]  /*15a10*/  IMAD.MOV.U32 R140, RZ, RZ, R120 ;  /* 0x000000ffff8c7224 */ /* 0x000fe400078e0078 */
[----:B------:R-:W-:Y:S01]  /*15a20*/  HMMA.16816.F32.BF16 R160, R156, R4, R160 ;  /* 0x000000049ca0723c */ /* 0x000fe200000418a0 */
[----:B------:R5:W-:Y:S01]  /*15a30*/  MUFU.TANH R143, R62 ;  /* 0x0000003e008f7308 */ /* 0x000be20000002400 */
[----:B----4-:R-:W-:-:S04]  /*15a40*/  LOP3.LUT R66, R64, R215, RZ, 0xfc, !PT ;  /* 0x000000d740427212 */ /* 0x010fc800078efcff */
[----:B------:R-:W-:Y:S01]  /*15a50*/  HMMA.16816.F32.BF16 R32, R156, R6, R32 ;  /* 0x000000069c20723c */ /* 0x000fe20000041820 */
[----:B------:R-:W4:Y:S02]  /*15a60*/  LDSM.16.M88.4 R4, [R123+0x6800] ;  /* 0x006800007b04783b */ /* 0x000f240000000200 */
[----:B------:R-:W-:Y:S03]  /*15a70*/  MUFU.TANH R177, R166 ;  /* 0x000000a600b17308 */ /* 0x000fe60000002400 */
[----:B------:R-:W-:Y:S05]  /*15a80*/  HMMA.16816.F32.BF16 R44, R124, R132, R44 ;  /* 0x000000847c2c723c */ /* 0x000fea000004182c */
[----:B------:R-:W4:Y:S01]  /*15a90*/  MUFU.TANH R133, R60 ;  /* 0x0000003c00857308 */ /* 0x000f220000002400 */
[----:B-1----:R-:W-:Y:S01]  /*15aa0*/  HMMA.16816.F32.BF16 R28, R156, R52, R28 ;  /* 0x000000349c1c723c */ /* 0x002fe2000004181c */
[----:B-----5:R-:W-:-:S05]  /*15ab0*/  LOP3.LUT R62, R64, 0x18, R215, 0xfe, !PT ;  /* 0x00000018403e7812 */ /* 0x020fca00078efed7 */
[----:B------:R-:W-:Y:S01]  /*15ac0*/  HMMA.16816.F32.BF16 R52, R156, R54, R24 ;  /* 0x000000369c34723c */ /* 0x000fe20000041818 */
[----:B------:R-:W1:Y:S01]  /*15ad0*/  LDSM.16.M88.4 R24, [R123+0x8000] ;  /* 0x008000007b18783b */ /* 0x000e620000000200 */
[----:B------:R-:W5:Y:S04]  /*15ae0*/  MUFU.TANH R147, R147 ;  /* 0x0000009300937308 */ /* 0x000f680000002400 */
[C---:B------:R-:W-:Y:S04]  /*15af0*/  HMMA.16816.F32.BF16 R40, R124.reuse, R134, R40 ;  /* 0x000000867c28723c */ /* 0x040fe80000041828 */
[----:B------:R-:W-:Y:S02]  /*15b00*/  MUFU.TANH R65, R56 ;  /* 0x0000003800417308 */ /* 0x000fe40000002400 */
[----:B---3--:R-:W-:Y:S01]  /*15b10*/  HMMA.16816.F32.BF16 R160, R124, R36, R160 ;  /* 0x000000247ca0723c */ /* 0x008fe200000418a0 */
[-C--:B------:R-:W-:Y:S01]  /*15b20*/  FMUL.FTZ R135, R165, R50.reuse ;  /* 0x00000032a5877220 */ /* 0x080fe20000410000 */
[----:B------:R-:W-:-:S04]  /*15b30*/  FMUL.FTZ R165, R167, R50 ;  /* 0x00000032a7a57220 */ /* 0x000fc80000410000 */
[----:B--2---:R-:W-:Y:S01]  /*15b40*/  HMMA.16816.F32.BF16 R44, R148, R8, R44 ;  /* 0x00000008942c723c */ /* 0x004fe2000004182c */
[----:B------:R-:W-:Y:S01]  /*15b50*/  VIADD R36, R66, 0x1 ;  /* 0x0000000142247836 */ /* 0x000fe20000000000 */
[----:B------:R-:W2:Y:S04]  /*15b60*/  MUFU.TANH R135, R135 ;  /* 0x0000008700877308 */ /* 0x000ea80000002400 */
[----:B----4-:R-:W-:Y:S01]  /*15b70*/  HMMA.16816.F32.BF16 R20, R156, R4, R20 ;  /* 0x000000049c14723c */ /* 0x010fe20000041814 */
[C---:B------:R-:W-:Y:S02]  /*15b80*/  ISETP.GE.AND P1, PT, R36.reuse, R49, PT ;  /* 0x000000312400720c */ /* 0x040fe40003f26270 */
[----:B------:R-:W-:Y:S01]  /*15b90*/  ISETP.GE.AND P5, PT, R36, R48, PT ;  /* 0x000000302400720c */ /* 0x000fe20003fa6270 */
[----:B------:R-:W3:Y:S02]  /*15ba0*/  MUFU.TANH R165, R165 ;  /* 0x000000a500a57308 */ /* 0x000ee40000002400 */
[----:B------:R-:W-:Y:S01]  /*15bb0*/  HMMA.16816.F32.BF16 R40, R148, R10, R40 ;  /* 0x0000000a9428723c */ /* 0x000fe20000041828 */
[----:B------:R-:W-:Y:S01]  /*15bc0*/  I2FP.F32.S32 R4, R36 ;  /* 0x0000002400047245 */ /* 0x000fe20000201400 */
[----:B------:R-:W4:Y:S01]  /*15bd0*/  LDSM.16.M88.4 R8, [R194+0x8400] ;  /* 0x00840000c208783b */ /* 0x000f220000000200 */
[----:B------:R-:W-:-:S03]  /*15be0*/  LOP3.LUT R5, R64, 0x8, R215, 0xfe, !PT ;  /* 0x0000000840057812 */ /* 0x000fc600078efed7 */
[----:B------:R-:W-:Y:S01]  /*15bf0*/  HMMA.16816.F32.BF16 R16, R156, R6, R16 ;  /* 0x000000069c10723c */ /* 0x000fe20000041810 */
[CC--:B------:R-:W-:Y:S01]  /*15c00*/  FFMA.FTZ R129, R0.reuse, R4.reuse, R129 ;  /* 0x0000000400817223 */ /* 0x0c0fe20000010081 */
[----:B------:R-:W-:Y:S01]  /*15c10*/  FFMA.FTZ R131, R0, R4, R131 ;  /* 0x0000000400837223 */ /* 0x000fe20000010083 */
[----:B------:R-:W-:Y:S01]  /*15c20*/  VIADD R4, R66, 0x9 ;  /* 0x0000000942047836 */ /* 0x000fe20000000000 */
[----:B------:R-:W-:Y:S01]  /*15c30*/  ISETP.GE.AND P6, PT, R5, R48, PT ;  /* 0x000000300500720c */ /* 0x000fe20003fc6270 */
[----:B------:R-:W-:Y:S01]  /*15c40*/  MUFU.TANH R57, R57 ;  /* 0x0000003900397308 */ /* 0x000fe20000002400 */
[----:B-1----:R-:W-:Y:S01]  /*15c50*/  HMMA.16816.F32.BF16 R160, R148, R24, R160 ;  /* 0x0000001894a0723c */ /* 0x002fe200000418a0 */
[----:B------:R-:W-:Y:S01]  /*15c60*/  I2FP.F32.S32 R6, R5 ;  /* 0x0000000500067245 */ /* 0x000fe20000201400 */
[-C--:B------:R-:W-:Y:S01]  /*15c70*/  FMUL.FTZ R7, R47, R50.reuse ;  /* 0x000000322f077220 */ /* 0x080fe20000410000 */
[----:B------:R-:W-:Y:S01]  /*15c80*/  FSEL R132, R131, -INF , !P1 ;  /* 0xff80000083847808 */ /* 0x000fe20004800000 */
[----:B------:R-:W-:Y:S01]  /*15c90*/  FMUL.FTZ R44, R44, R50 ;  /* 0x000000322c2c7220 */ /* 0x000fe20000410000 */
[----:B------:R-:W-:Y:S01]  /*15ca0*/  ISETP.GE.AND P1, PT, R4, R48, PT ;  /* 0x000000300400720c */ /* 0x000fe20003f26270 */
[C---:B------:R-:W-:Y:S01]  /*15cb0*/  FFMA.FTZ R155, R0.reuse, R6, R155 ;  /* 0x00000006009b7223 */ /* 0x040fe2000001009b */
[----:B------:R-:W-:Y:S01]  /*15cc0*/  I2FP.F32.S32 R25, R4 ;  /* 0x0000000400197245 */ /* 0x000fe20000201400 */
[----:B------:R-:W-:Y:S01]  /*15cd0*/  FFMA.FTZ R141, R0, R6, R141 ;  /* 0x00000006008d7223 */ /* 0x000fe2000001008d */
[----:B------:R-:W-:Y:S01]  /*15ce0*/  FSEL R136, R129, -INF , !P5 ;  /* 0xff80000081887808 */ /* 0x000fe20006800000 */
[C---:B------:R-:W-:Y:S01]  /*15cf0*/  HMMA.16816.F32.BF16 R32, R124.reuse, R38, R32 ;  /* 0x000000267c20723c */ /* 0x040fe20000041820 */
[----:B------:R-:W-:Y:S01]  /*15d00*/  FSEL R248, R155, -INF , !P6 ;  /* 0xff8000009bf87808 */ /* 0x000fe20007000000 */
[----:B------:R1:W-:Y:S01]  /*15d10*/  MUFU.TANH R129, R7 ;  /* 0x0000000700817308 */ /* 0x0003e20000002400 */
[----:B------:R-:W-:Y:S01]  /*15d20*/  ISETP.GE.AND P6, PT, R4, R49, PT ;  /* 0x000000310400720c */ /* 0x000fe20003fc6270 */
[----:B------:R-:W-:Y:S01]  /*15d30*/  FFMA.FTZ R4, R0, R25, R137 ;  /* 0x0000001900047223 */ /* 0x000fe20000010089 */
[-C--:B------:R-:W-:Y:S01]  /*15d40*/  FMUL.FTZ R137, R42, R50.reuse ;  /* 0x000000322a897220 */ /* 0x080fe20000410000 */
[----:B------:R-:W-:Y:S01]  /*15d50*/  ISETP.GE.AND P5, PT, R5, R49, PT ;  /* 0x000000310500720c */ /* 0x000fe20003fa6270 */
[-C--:B------:R-:W-:Y:S01]  /*15d60*/  FMUL.FTZ R131, R41, R50.reuse ;  /* 0x0000003229837220 */ /* 0x080fe20000410000 */
[----:B------:R-:W-:Y:S01]  /*15d70*/  FFMA.FTZ R41, R0, R25, R139 ;  /* 0x0000001900297223 */ /* 0x000fe2000001008b */
[----:B------:R-:W-:Y:S01]  /*15d80*/  FSEL R42, R4, -INF , !P1 ;  /* 0xff800000042a7808 */ /* 0x000fe20004800000 */
[----:B------:R-:W-:Y:S01]  /*15d90*/  VIADD R25, R66, 0x11 ;  /* 0x0000001142197836 */ /* 0x000fe20000000000 */
[----:B------:R-:W-:Y:S01]  /*15da0*/  LOP3.LUT R24, R64, 0x10, R215, 0xfe, !PT ;  /* 0x0000001040187812 */ /* 0x000fe200078efed7 */
[----:B------:R-:W5:Y:S01]  /*15db0*/  LDSM.16.M88.4 R36, [R123+0x8400] ;  /* 0x008400007b24783b */ /* 0x000f620000000200 */
[----:B------:R-:W-:Y:S01]  /*15dc0*/  FSEL R252, R141, -INF , !P5 ;  /* 0xff8000008dfc7808 */ /* 0x000fe20006800000 */
[----:B------:R-:W-:Y:S01]  /*15dd0*/  FMUL.FTZ R40, R40, R50 ;  /* 0x0000003228287220 */ /* 0x000fe20000410000 */
[C---:B------:R-:W-:Y:S01]  /*15de0*/  ISETP.GE.AND P5, PT, R24.reuse, R48, PT ;  /* 0x000000301800720c */ /* 0x040fe20003fa6270 */
[----:B------:R2:W3:Y:S01]  /*15df0*/  MUFU.TANH R167, R44 ;  /* 0x0000002c00a77308 */ /* 0x0004e20000002400 */
[----:B------:R-:W-:Y:S01]  /*15e00*/  ISETP.GE.AND P1, PT, R24, R49, PT ;  /* 0x000000311800720c */ /* 0x000fe20003f26270 */
[----:B------:R-:W-:Y:S01]  /*15e10*/  FMUL.FTZ R46, R46, R50 ;  /* 0x000000322e2e7220 */ /* 0x000fe20000410000 */
[----:B-1----:R-:W1:Y:S01]  /*15e20*/  LDSM.16.M88.4 R4, [R123+0x6c00] ;  /* 0x006c00007b04783b */ /* 0x002e620000000200 */
[----:B----4-:R-:W-:Y:S01]  /*15e30*/  HMMA.16816.F32.BF16 R28, R124, R8, R28 ;  /* 0x000000087c1c723c */ /* 0x010fe2000004181c */
[----:B------:R-:W-:Y:S01]  /*15e40*/  I2FP.F32.S32 R24, R24 ;  /* 0x0000001800187245 */ /* 0x000fe20000201400 */
[----:B------:R-:W-:Y:S01]  /*15e50*/  FMUL.FTZ R45, R45, R50 ;  /* 0x000000322d2d7220 */ /* 0x000fe20000410000 */
[----:B------:R-:W-:Y:S01]  /*15e60*/  FSEL R41, R41, -INF , !P6 ;  /* 0xff80000029297808 */ /* 0x000fe20007000000 */
[----:B------:R4:W-:Y:S01]  /*15e70*/  MUFU.TANH R47, R40 ;  /* 0x00000028002f7308 */ /* 0x0009e20000002400 */
[----:B------:R-:W-:Y:S01]  /*15e80*/  ISETP.GE.AND P6, PT, R25, R48, PT ;  /* 0x000000301900720c */ /* 0x000fe20003fc6270 */
[----:B------:R-:W-:Y:S01]  /*15e90*/  HMMA.16816.F32.BF16 R32, R148, R26, R32 ;  /* 0x0000001a9420723c */ /* 0x000fe20000041820 */
[----:B------:R-:W-:Y:S01]  /*15ea0*/  I2FP.F32.S32 R8, R25 ;  /* 0x0000001900087245 */ /* 0x000fe20000201400 */
[-C--:B------:R-:W-:Y:S01]  /*15eb0*/  FMUL.FTZ R141, R160, R50.reuse ;  /* 0x00000032a08d7220 */ /* 0x080fe20000410000 */
[-C--:B------:R-:W-:Y:S01]  /*15ec0*/  FMUL.FTZ R43, R43, R50.reuse ;  /* 0x000000322b2b7220 */ /* 0x080fe20000410000 */
[-C--:B------:R-:W-:Y:S01]  /*15ed0*/  FMUL.FTZ R162, R162, R50.reuse ;  /* 0x00000032a2a27220 */ /* 0x080fe20000410000 */
[----:B------:R-:W-:Y:S01]  /*15ee0*/  FMUL.FTZ R163, R163, R50 ;  /* 0x00000032a3a37220 */ /* 0x000fe20000410000 */
[C---:B------:R-:W-:Y:S01]  /*15ef0*/  FFMA.FTZ R60, R0.reuse, R8, R145 ;  /* 0x00000008003c7223 */ /* 0x040fe20000010091 */
[----:B--2---:R-:W-:Y:S01]  /*15f00*/  FFMA.FTZ R44, R0, R24, R173 ;  /* 0x00000018002c7223 */ /* 0x004fe200000100ad */
[----:B------:R2:W3:Y:S01]  /*15f10*/  MUFU.TANH R51, R46 ;  /* 0x0000002e00337308 */ /* 0x0004e20000002400 */
[----:B------:R-:W-:Y:S02]  /*15f20*/  HMMA.16816.F32.BF16 R52, R124, R10, R52 ;  /* 0x0000000a7c34723c */ /* 0x000fe40000041834 */
[----:B------:R-:W-:-:S02]  /*15f30*/  FSEL R60, R60, -INF , !P6 ;  /* 0xff8000003c3c7808 */ /* 0x000fc40007000000 */
[-C--:B------:R-:W-:Y:S01]  /*15f40*/  ISETP.GE.AND P6, PT, R62, R49.reuse, PT ;  /* 0x000000313e00720c */ /* 0x080fe20003fc6270 */
[----:B----4-:R-:W-:Y:S01]  /*15f50*/  FFMA.FTZ R40, R0, R24, R175 ;  /* 0x0000001800287223 */ /* 0x010fe200000100af */
[----:B------:R-:W-:Y:S01]  /*15f60*/  FSEL R44, R44, -INF , !P5 ;  /* 0xff8000002c2c7808 */ /* 0x000fe20006800000 */
[----:B------:R-:W4:Y:S01]  /*15f70*/  MUFU.TANH R45, R45 ;  /* 0x0000002d002d7308 */ /* 0x000f220000002400 */
[-C--:B------:R-:W-:Y:S02]  /*15f80*/  ISETP.GE.AND P5, PT, R25, R49.reuse, PT ;  /* 0x000000311900720c */ /* 0x080fe40003fa6270 */
[----:B------:R-:W-:Y:S01]  /*15f90*/  FSEL R40, R40, -INF , !P1 ;  /* 0xff80000028287808 */ /* 0x000fe20004800000 */
[----:B------:R-:W4:Y:S01]  /*15fa0*/  LDSM.16.M88.4 R24, [R194+0x8800] ;  /* 0x00880000c218783b */ /* 0x000f220000000200 */
[----:B------:R-:W-:Y:S02]  /*15fb0*/  ISETP.GE.AND P1, PT, R62, R48, PT ;  /* 0x000000303e00720c */ /* 0x000fe40003f26270 */
[----:B------:R-:W-:Y:S01]  /*15fc0*/  I2FP.F32.S32 R62, R62 ;  /* 0x0000003e003e7245 */ /* 0x000fe20000201400 */
[----:B--2---:R-:W-:Y:S01]  /*15fd0*/  FFMA.FTZ R46, R0, R8, R67 ;  /* 0x00000008002e7223 */ /* 0x004fe20000010043 */
[----:B------:R-:W-:Y:S01]  /*15fe0*/  LOP3.LUT R8, R64, 0x28, R215, 0xfe, !PT ;  /* 0x0000002840087812 */ /* 0x000fe200078efed7 */
[----:B-----5:R-:W-:Y:S01]  /*15ff0*/  HMMA.16816.F32.BF16 R28, R148, R36, R28 ;  /* 0x00000024941c723c */ /* 0x020fe2000004181c */
[----:B------:R-:W-:Y:S01]  /*16000*/  FMUL.FTZ R32, R32, R50 ;  /* 0x0000003220207220 */ /* 0x000fe20000410000 */
[-C--:B------:R-:W-:Y:S01]  /*16010*/  FFMA.FTZ R56, R0, R62.reuse, R133 ;  /* 0x0000003e00387223 */ /* 0x080fe20000010085 */
[----:B------:R-:W-:Y:S01]  /*16020*/  FSEL R46, R46, -INF , !P5 ;  /* 0xff8000002e2e7808 */ /* 0x000fe20006800000 */
[----:B------:R-:W-:Y:S01]  /*16030*/  FFMA.FTZ R62, R0, R62, R143 ;  /* 0x0000003e003e7223 */ /* 0x000fe2000001008f */
[----:B------:R-:W-:Y:S01]  /*16040*/  ISETP.GE.AND P5, PT, R8, R48, PT ;  /* 0x000000300800720c */ /* 0x000fe20003fa6270 */
[----:B-1----:R-:W-:Y:S01]  /*16050*/  HMMA.16816.F32.BF16 R12, R156, R4, R12 ;  /* 0x000000049c0c723c */ /* 0x002fe2000004180c */
[----:B------:R-:W-:Y:S01]  /*16060*/  FSEL R56, R56, -INF , !P1 ;  /* 0xff80000038387808 */ /* 0x000fe20004800000 */
[-C--:B------:R-:W-:Y:S01]  /*16070*/  FMUL.FTZ R33, R33, R50.reuse ;  /* 0x0000003221217220 */ /* 0x080fe20000410000 */
[----:B------:R-:W-:Y:S01]  /*16080*/  ISETP.GE.AND P1, PT, R8, R49, PT ;  /* 0x000000310800720c */ /* 0x000fe20003f26270 */
[----:B------:R-:W-:Y:S01]  /*16090*/  FMUL.FTZ R34, R34, R50 ;  /* 0x0000003222227220 */ /* 0x000fe20000410000 */
[----:B------:R-:W-:Y:S01]  /*160a0*/  I2FP.F32.S32 R8, R8 ;  /* 0x0000000800087245 */ /* 0x000fe20000201400 */
[----:B------:R-:W-:Y:S01]  /*160b0*/  FMUL.FTZ R35, R35, R50 ;  /* 0x0000003223237220 */ /* 0x000fe20000410000 */
[----:B------:R-:W-:Y:S01]  /*160c0*/  VIADD R5, R66, 0x29 ;  /* 0x0000002942057836 */ /* 0x000fe20000000000 */
[----:B------:R-:W-:Y:S01]  /*160d0*/  FSEL R62, R62, -INF , !P6 ;  /* 0xff8000003e3e7808 */ /* 0x000fe20007000000 */
[----:B------:R-:W-:Y:S01]  /*160e0*/  MUFU.TANH R131, R131 ;  /* 0x0000008300837308 */ /* 0x000fe20000002400 */
[CC--:B------:R-:W-:Y:S01]  /*160f0*/  FFMA.FTZ R177, R0.reuse, R8.reuse, R177 ;  /* 0x0000000800b17223 */ /* 0x0c0fe200000100b1 */
[----:B------:R-:W-:Y:S01]  /*16100*/  FFMA.FTZ R147, R0, R8, R147 ;  /* 0x0000000800937223 */ /* 0x000fe20000010093 */
[----:B------:R-:W-:Y:S01]  /*16110*/  I2FP.F32.S32 R4, R5 ;  /* 0x0000000500047245 */ /* 0x000fe20000201400 */
[----:B------:R-:W-:Y:S01]  /*16120*/  HMMA.16816.F32.BF16 R52, R148, R38, R52 ;  /* 0x000000269434723c */ /* 0x000fe20000041834 */
[----:B------:R-:W-:-:S02]  /*16130*/  ISETP.GE.AND P6, PT, R5, R48, PT ;  /* 0x000000300500720c */ /* 0x000fc40003fc6270 */
[----:B------:R-:W-:Y:S01]  /*16140*/  LOP3.LUT R8, R64, 0x30, R215, 0xfe, !PT ;  /* 0x0000003040087812 */ /* 0x000fe200078efed7 */
[CC--:B------:R-:W-:Y:S01]  /*16150*/  FFMA.FTZ R135, R0.reuse, R4.reuse, R135 ;  /* 0x0000000400877223 */ /* 0x0c0fe20000010087 */
[----:B------:R-:W-:Y:S01]  /*16160*/  FSEL R242, R177, -INF , !P1 ;  /* 0xff800000b1f27808 */ /* 0x000fe20004800000 */
[----:B---3--:R-:W-:Y:S01]  /*16170*/  FFMA.FTZ R165, R0, R4, R165 ;  /* 0x0000000400a57223 */ /* 0x008fe200000100a5 */
[----:B------:R-:W-:Y:S01]  /*16180*/  ISETP.GE.AND P1, PT, R8, R48, PT ;  /* 0x000000300800720c */ /* 0x000fe20003f26270 */
[----:B------:R-:W-:Y:S01]  /*16190*/  VIADD R4, R66, 0x31 ;  /* 0x0000003142047836 */ /* 0x000fe20000000000 */
[----:B------:R-:W-:Y:S01]  /*161a0*/  FSEL R238, R135, -INF , !P6 ;  /* 0xff80000087ee7808 */ /* 0x000fe20007000000 */
[----:B------:R-:W1:Y:S01]  /*161b0*/  MUFU.TANH R137, R137 ;  /* 0x0000008900897308 */ /* 0x000e620000002400 */
[-C--:B------:R-:W-:Y:S01]  /*161c0*/  ISETP.GE.AND P6, PT, R8, R49.reuse, PT ;  /* 0x000000310800720c */ /* 0x080fe20003fc6270 */
[----:B------:R-:W-:Y:S01]  /*161d0*/  FMUL.FTZ R28, R28, R50 ;  /* 0x000000321c1c7220 */ /* 0x000fe20000410000 */
[----:B------:R-:W-:Y:S01]  /*161e0*/  I2FP.F32.S32 R8, R8 ;  /* 0x0000000800087245 */ /* 0x000fe20000201400 */
[----:B------:R-:W-:Y:S01]  /*161f0*/  FMUL.FTZ R30, R30, R50 ;  /* 0x000000321e1e7220 */ /* 0x000fe20000410000 */
[----:B------:R-:W-:Y:S01]  /*16200*/  FSEL R236, R147, -INF , !P5 ;  /* 0xff80000093ec7808 */ /* 0x000fe20006800000 */
[C---:B----4-:R-:W-:Y:S01]  /*16210*/  HMMA.16816.F32.BF16 R20, R124.reuse, R24, R20 ;  /* 0x000000187c14723c */ /* 0x050fe20000041814 */
[-C--:B------:R-:W-:Y:S01]  /*16220*/  ISETP.GE.AND P5, PT, R5, R49.reuse, PT ;  /* 0x000000310500720c */ /* 0x080fe20003fa6270 */
[CC--:B------:R-:W-:Y:S01]  /*16230*/  FFMA.FTZ R167, R0.reuse, R8.reuse, R167 ;  /* 0x0000000800a77223 */ /* 0x0c0fe200000100a7 */
[----:B------:R-:W-:Y:S01]  /*16240*/  FFMA.FTZ R232, R0, R8, R51 ;  /* 0x0000000800e87223 */ /* 0x000fe20000010033 */
[----:B------:R-:W-:Y:S01]  /*16250*/  MUFU.TANH R133, R32 ;  /* 0x0000002000857308 */ /* 0x000fe20000002400 */
[----:B------:R-:W-:Y:S01]  /*16260*/  FSEL R240, R165, -INF , !P5 ;  /* 0xff800000a5f07808 */ /* 0x000fe20006800000 */
[----:B------:R-:W2:Y:S01]  /*16270*/  LDSM.16.M88.4 R8, [R123+0x8800] ;  /* 0x008800007b08783b */ /* 0x000ea20000000200 */
[----:B------:R-:W-:Y:S01]  /*16280*/  FSEL R220, R167, -INF , !P1 ;  /* 0xff800000a7dc7808 */ /* 0x000fe20004800000 */
[----:B------:R-:W-:Y:S01]  /*16290*/  HMMA.16816.F32.BF16 R16, R124, R26, R16 ;  /* 0x0000001a7c10723c */ /* 0x000fe20000041810 */
[C---:B------:R-:W-:Y:S01]  /*162a0*/  ISETP.GE.AND P5, PT, R4.reuse, R48, PT ;  /* 0x000000300400720c */ /* 0x040fe20003fa6270 */
[----:B------:R-:W-:Y:S01]  /*162b0*/  FMUL.FTZ R29, R29, R50 ;  /* 0x000000321d1d7220 */ /* 0x000fe20000410000 */
[----:B------:R-:W-:Y:S01]  /*162c0*/  ISETP.GE.AND P1, PT, R4, R49, PT ;  /* 0x000000310400720c */ /* 0x000fe20003f26270 */
[----:B------:R-:W-:Y:S01]  /*162d0*/  MUFU.TANH R37, R33 ;  /* 0x0000002100257308 */ /* 0x000fe20000002400 */
[----:B------:R-:W-:Y:S01]  /*162e0*/  I2FP.F32.S32 R4, R4 ;  /* 0x0000000400047245 */ /* 0x000fe20000201400 */
[-C--:B------:R-:W-:Y:S01]  /*162f0*/  FMUL.FTZ R31, R31, R50.reuse ;  /* 0x000000321f1f7220 */ /* 0x080fe20000410000 */
[----:B------:R-:W-:Y:S01]  /*16300*/  LOP3.LUT R5, R64, 0x38, R215, 0xfe, !PT ;  /* 0x0000003840057812 */ /* 0x000fe200078efed7 */
[----:B------:R-:W-:Y:S01]  /*16310*/  FMUL.FTZ R53, R53, R50 ;  /* 0x0000003235357220 */ /* 0x000fe20000410000 */
[----:B------:R-:W-:Y:S01]  /*16320*/  FSEL R232, R232, -INF , !P6 ;  /* 0xff800000e8e87808 */ /* 0x000fe20007000000 */
[CC--:B------:R-:W-:Y:S01]  /*16330*/  FFMA.FTZ R45, R0.reuse, R4.reuse, R45 ;  /* 0x00000004002d7223 */ /* 0x0c0fe2000001002d */
[----:B------:R-:W-:Y:S01]  /*16340*/  FFMA.FTZ R129, R0, R4, R129 ;  /* 0x0000000400817223 */ /* 0x000fe20000010081 */
[----:B------:R-:W-:Y:S01]  /*16350*/  MUFU.TANH R135, R34 ;  /* 0x0000002200877308 */ /* 0x000fe20000002400 */
[----:B------:R-:W-:Y:S01]  /*16360*/  VIADD R4, R66, 0x39 ;  /* 0x0000003942047836 */ /* 0x000fe20000000000 */
[----:B------:R-:W-:Y:S01]  /*16370*/  ISETP.GE.AND P6, PT, R5, R48, PT ;  /* 0x000000300500720c */ /* 0x000fe20003fc6270 */
[----:B------:R-:W-:Y:S01]  /*16380*/  FMUL.FTZ R54, R54, R50 ;  /* 0x0000003236367220 */ /* 0x000fe20000410000 */
[----:B------:R-:W-:-:S02]  /*16390*/  FSEL R222, R45, -INF , !P5 ;  /* 0xff8000002dde7808 */ /* 0x000fc40006800000 */
[----:B------:R-:W-:Y:S02]  /*163a0*/  ISETP.GE.AND P5, PT, R5, R49, PT ;  /* 0x000000310500720c */ /* 0x000fe40003fa6270 */
[----:B------:R3:W-:Y:S01]  /*163b0*/  MUFU.TANH R51, R35 ;  /* 0x0000002300337308 */ /* 0x0007e20000002400 */
[----:B------:R-:W-:Y:S02]  /*163c0*/  I2FP.F32.S32 R5, R5 ;  /* 0x0000000500057245 */ /* 0x000fe40000201400 */
[----:B------:R-:W-:Y:S02]  /*163d0*/  I2FP.F32.S32 R24, R4 ;  /* 0x0000000400187245 */ /* 0x000fe40000201400 */
[----:B------:R-:W-:Y:S01]  /*163e0*/  FSEL R230, R129, -INF , !P1 ;  /* 0xff80000081e67808 */ /* 0x000fe20004800000 */
[-C--:B-1----:R-:W-:Y:S01]  /*163f0*/  FFMA.FTZ R137, R0, R5.reuse, R137 ;  /* 0x0000000500897223 */ /* 0x082fe20000010089 */
[----:B------:R-:W-:Y:S01]  /*16400*/  ISETP.GE.AND P1, PT, R4, R48, PT ;  /* 0x000000300400720c */ /* 0x000fe20003f26270 */
[----:B------:R1:W4:Y:S01]  /*16410*/  MUFU.TANH R139, R43 ;  /* 0x0000002b008b7308 */ /* 0x0003220000002400 */
[C---:B------:R-:W-:Y:S01]  /*16420*/  FFMA.FTZ R131, R0.reuse, R24, R131 ;  /* 0x0000001800837223 */ /* 0x040fe20000010083 */
[----:B------:R-:W-:Y:S01]  /*16430*/  FFMA.FTZ R47, R0, R5, R47 ;  /* 0x00000005002f7223 */ /* 0x000fe2000001002f */
[----:B------:R-:W-:-:S03]  /*16440*/  FSEL R234, R137, -INF , !P5 ;  /* 0xff80000089ea7808 */ /* 0x000fc60006800000 */
[----:B------:R-:W-:Y:S02]  /*16450*/  FSEL R228, R131, -INF , !P1 ;  /* 0xff80000083e47808 */ /* 0x000fe40004800000 */
[----:B------:R-:W5:Y:S01]  /*16460*/  MUFU.TANH R141, R141 ;  /* 0x0000008d008d7308 */ /* 0x000f620000002400 */
[----:B---3--:R-:W3:Y:S01]  /*16470*/  LDSM.16.M88.4 R32, [R194+0x8c00] ;  /* 0x008c0000c220783b */ /* 0x008ee20000000200 */
[----:B------:R-:W-:Y:S01]  /*16480*/  FSEL R226, R47, -INF , !P6 ;  /* 0xff8000002fe27808 */ /* 0x000fe20007000000 */
[----:B--2---:R-:W-:Y:S01]  /*16490*/  HMMA.16816.F32.BF16 R20, R148, R8, R20 ;  /* 0x000000089414723c */ /* 0x004fe20000041814 */
[----:B------:R-:W-:Y:S01]  /*164a0*/  ISETP.GE.AND P6, PT, R4, R49, PT ;  /* 0x000000310400720c */ /* 0x000fe20003fc6270 */
[----:B------:R-:W-:-:S03]  /*164b0*/  FMUL.FTZ R47, R52, R50 ;  /* 0x00000032342f7220 */ /* 0x000fc60000410000 */
[----:B------:R2:W-:Y:S01]  /*164c0*/  MUFU.TANH R45, R28 ;  /* 0x0000001c002d7308 */ /* 0x0005e20000002400 */
[----:B-1----:R-:W-:Y:S01]  /*164d0*/  FMUL.FTZ R43, R161, R50 ;  /* 0x00000032a12b7220 */ /* 0x002fe20000410000 */
[----:B----4-:R-:W-:Y:S01]  /*164e0*/  FFMA.FTZ R139, R0, R24, R139 ;  /* 0x00000018008b7223 */ /* 0x010fe2000001008b */
[C---:B------:R-:W-:Y:S01]  /*164f0*/  VIADD R24, R66.reuse, 0x41 ;  /* 0x0000004142187836 */ /* 0x040fe20000000000 */
[----:B------:R-:W-:Y:S01]  /*16500*/  HMMA.16816.F32.BF16 R4, R156, R6, R168 ;  /* 0x000000069c04723c */ /* 0x000fe200000418a8 */
[----:B------:R-:W-:Y:S02]  /*16510*/  VIADD R8, R66, 0x49 ;  /* 0x0000004942087836 */ /* 0x000fe40000000000 */
[----:B------:R-:W-:Y:S01]  /*16520*/  FSEL R224, R139, -INF , !P6 ;  /* 0xff8000008be07808 */ /* 0x000fe20007000000 */
[----:B------:R-:W-:Y:S01]  /*16530*/  MUFU.TANH R43, R43 ;  /* 0x0000002b002b7308 */ /* 0x000fe20000002400 */
[----:B------:R-:W-:Y:S01]  /*16540*/  ISETP.GE.AND P6, PT, R24, R48, PT ;  /* 0x000000301800720c */ /* 0x000fe20003fc6270 */
[----:B------:R-:W-:Y:S06]  /*16550*/  HMMA.16816.F32.BF16 R16, R148, R10, R16 ;  /* 0x0000000a9410723c */ /* 0x000fec0000041810 */
[----:B------:R-:W1:Y:S01]  /*16560*/  MUFU.TANH R67, R162 ;  /* 0x000000a200437308 */ /* 0x000e620000002400 */
[----:B--2---:R-:W-:-:S02]  /*16570*/  LOP3.LUT R28, R64, 0x40, R215, 0xfe, !PT ;  /* 0x00000040401c7812 */ /* 0x004fc400078efed7 */
[----:B------:R-:W-:Y:S01]  /*16580*/  LOP3.LUT R10, R64, 0x50, R215, 0xfe, !PT ;  /* 0x00000050400a7812 */ /* 0x000fe200078efed7 */
[----:B------:R-:W-:Y:S01]  /*16590*/  FMUL.FTZ R20, R20, R50 ;  /* 0x0000003214147220 */ /* 0x000fe20000410000 */
[C---:B------:R-:W-:Y:S01]  /*165a0*/  ISETP.GE.AND P5, PT, R28.reuse, R48, PT ;  /* 0x000000301c00720c */ /* 0x040fe20003fa6270 */
[----:B------:R-:W-:Y:S01]  /*165b0*/  FMUL.FTZ R11, R23, R50 ;  /* 0x00000032170b7220 */ /* 0x000fe20000410000 */
[----:B------:R-:W-:Y:S01]  /*165c0*/  ISETP.GE.AND P1, PT, R28, R49, PT ;  /* 0x000000311c00720c */ /* 0x000fe20003f26270 */
[----:B------:R-:W2:Y:S01]  /*165d0*/  MUFU.TANH R143, R163 ;  /* 0x000000a3008f7308 */ /* 0x000ea20000002400 */
[----:B------:R-:W-:Y:S01]  /*165e0*/  I2FP.F32.S32 R28, R28 ;  /* 0x0000001c001c7245 */ /* 0x000fe20000201400 */
[----:B------:R-:W-:-:S04]  /*165f0*/  FMUL.FTZ R21, R21, R50 ;  /* 0x0000003215157220 */ /* 0x000fc80000410000 */
[CC--:B-----5:R-:W-:Y:S02]  /*16600*/  FFMA.FTZ R141, R0.reuse, R28.reuse, R141 ;  /* 0x0000001c008d7223 */ /* 0x0e0fe4000001008d */
[----:B------:R-:W4:Y:S01]  /*16610*/  MUFU.TANH R39, R30 ;  /* 0x0000001e00277308 */ /* 0x000f220000002400 */
[----:B-1----:R-:W-:Y:S01]  /*16620*/  FFMA.FTZ R67, R0, R28, R67 ;  /* 0x0000001c00437223 */ /* 0x002fe20000010043 */
[----:B------:R-:W-:Y:S01]  /*16630*/  LOP3.LUT R28, R64, 0x48, R215, 0xfe, !PT ;  /* 0x00000048401c7812 */ /* 0x000fe200078efed7 */
[C---:B---3--:R-:W-:Y:S01]  /*16640*/  HMMA.16816.F32.BF16 R4, R124.reuse, R34, R4 ;  /* 0x000000227c04723c */ /* 0x048fe20000041804 */
[----:B------:R-:W-:Y:S01]  /*16650*/  FSEL R182, R141, -INF , !P5 ;  /* 0xff8000008db67808 */ /* 0x000fe20006800000 */
[-C--:B------:R-:W-:Y:S01]  /*16660*/  FMUL.FTZ R18, R18, R50.reuse ;  /* 0x0000003212127220 */ /* 0x080fe20000410000 */
[-C--:B------:R-:W-:Y:S01]  /*16670*/  ISETP.GE.AND P5, PT, R24, R49.reuse, PT ;  /* 0x000000311800720c */ /* 0x080fe20003fa6270 */
[----:B------:R-:W-:Y:S01]  /*16680*/  FMUL.FTZ R16, R16, R50 ;  /* 0x0000003210107220 */ /* 0x000fe20000410000 */
[----:B------:R-:W-:Y:S01]  /*16690*/  I2FP.F32.S32 R24, R24 ;  /* 0x0000001800187245 */ /* 0x000fe20000201400 */
[----:B------:R-:W1:Y:S01]  /*166a0*/  MUFU.TANH R29, R29 ;  /* 0x0000001d001d7308 */ /* 0x000e620000002400 */
[----:B------:R-:W-:Y:S01]  /*166b0*/  FSEL R188, R67, -INF , !P1 ;  /* 0xff80000043bc7808 */ /* 0x000fe20004800000 */
[----:B------:R-:W-:Y:S01]  /*166c0*/  FMUL.FTZ R17, R17, R50 ;  /* 0x0000003211117220 */ /* 0x000fe20000410000 */
[----:B------:R-:W-:Y:S01]  /*166d0*/  ISETP.GE.AND P1, PT, R28, R48, PT ;  /* 0x000000301c00720c */ /* 0x000fe20003f26270 */
[CC--:B------:R-:W-:Y:S01]  /*166e0*/  FFMA.FTZ R43, R0.reuse, R24.reuse, R43 ;  /* 0x00000018002b7223 */ /* 0x0c0fe2000001002b */
[----:B--2---:R-:W-:Y:S01]  /*166f0*/  FFMA.FTZ R143, R0, R24, R143 ;  /* 0x00000018008f7223 */ /* 0x004fe2000001008f */
[----:B------:R-:W-:Y:S01]  /*16700*/  FMUL.FTZ R19, R19, R50 ;  /* 0x0000003213137220 */ /* 0x000fe20000410000 */
[----:B------:R-:W-:Y:S01]  /*16710*/  HMMA.16816.F32.BF16 R24, R124, R32, R12 ;  /* 0x000000207c18723c */ /* 0x000fe2000004180c */
[----:B------:R-:W2:Y:S01]  /*16720*/  LDSM.16.M88.4 R12, [R123+0x8c00] ;  /* 0x008c00007b0c783b */ /* 0x000ea20000000200 */
[----:B------:R-:W-:Y:S01]  /*16730*/  FSEL R180, R43, -INF , !P6 ;  /* 0xff8000002bb47808 */ /* 0x000fe20007000000 */
[----:B------:R-:W3:Y:S01]  /*16740*/  MUFU.TANH R31, R31 ;  /* 0x0000001f001f7308 */ /* 0x000ee20000002400 */
[----:B------:R-:W-:Y:S01]  /*16750*/  ISETP.GE.AND P6, PT, R28, R49, PT ;  /* 0x000000311c00720c */ /* 0x000fe20003fc6270 */
[----:B------:R-:W-:-:S04]  /*16760*/  DEPBAR.LE SB0, 0x0 ;  /* 0x000080000000791a */ /* 0x000fc80000000000 */
[----:B------:R-:W-:Y:S01]  /*16770*/  I2FP.F32.S32 R28, R28 ;  /* 0x0000001c001c7245 */ /* 0x000fe20000201400 */
[----:B------:R-:W-:Y:S01]  /*16780*/  FMUL.FTZ R33, R55, R50 ;  /* 0x0000003237217220 */ /* 0x000fe20000410000 */
[----:B------:R-:W-:Y:S01]  /*16790*/  FSEL R190, R143, -INF , !P5 ;  /* 0xff8000008fbe7808 */ /* 0x000fe20006800000 */
[----:B------:R-:W-:Y:S01]  /*167a0*/  MUFU.TANH R9, R53 ;  /* 0x0000003500097308 */ /* 0x000fe20000002400 */
[----:B------:R-:W-:Y:S01]  /*167b0*/  ISETP.GE.AND P5, PT, R8, R48, PT ;  /* 0x000000300800720c */ /* 0x000fe20003fa6270 */
[CC--:B------:R-:W-:Y:S01]  /*167c0*/  FFMA.FTZ R133, R0.reuse, R28.reuse, R133 ;  /* 0x0000001c00857223 */ /* 0x0c0fe20000010085 */
[----:B------:R-:W-:Y:S01]  /*167d0*/  FFMA.FTZ R135, R0, R28, R135 ;  /* 0x0000001c00877223 */ /* 0x000fe20000010087 */
[----:B------:R-:W-:Y:S01]  /*167e0*/  FMUL.FTZ R28, R22, R50 ;  /* 0x00000032161c7220 */ /* 0x000fe20000410000 */
[----:B------:R-:W-:Y:S02]  /*167f0*/  VIADD R22, R66, 0x51 ;  /* 0x0000005142167836 */ /* 0x000fe40000000000 */
[----:B------:R-:W-:Y:S01]  /*16800*/  FSEL R178, R133, -INF , !P1 ;  /* 0xff80000085b27808 */ /* 0x000fe20004800000 */
[----:B------:R-:W5:Y:S01]  /*16810*/  MUFU.TANH R43, R54 ;  /* 0x00000036002b7308 */ /* 0x000f620000002400 */
[----:B------:R-:W-:Y:S01]  /*16820*/  ISETP.GE.AND P1, PT, R8, R49, PT ;  /* 0x000000310800720c */ /* 0x000fe20003f26270 */
[----:B------:R-:W-:Y:S01]  /*16830*/  IMAD.MOV.U32 R141, RZ, RZ, R121 ;  /* 0x000000ffff8d7224 */ /* 0x000fe200078e0079 */
[----:B------:R-:W-:-:S02]  /*16840*/  I2FP.F32.S32 R8, R8 ;  /* 0x0000000800087245 */ /* 0x000fc40000201400 */
[----:B------:R-:W-:Y:S02]  /*16850*/  FSEL R218, R135, -INF , !P6 ;  /* 0xff80000087da7808 */ /* 0x000fe40007000000 */
[----:B------:R-:W-:Y:S01]  /*16860*/  ISETP.GE.AND P6, PT, R10, R48, PT ;  /* 0x000000300a00720c */ /* 0x000fe20003fc6270 */
[CC--:B------:R-:W-:Y:S01]  /*16870*/  FFMA.FTZ R186, R0.reuse, R8.reuse, R37 ;  /* 0x0000000800ba7223 */ /* 0x0c0fe20000010025 */
[----:B------:R-:W-:Y:S01]  /*16880*/  FFMA.FTZ R51, R0, R8, R51 ;  /* 0x0000000800337223 */ /* 0x000fe20000010033 */
[----:B------:R-:W5:Y:S01]  /*16890*/  MUFU.TANH R47, R47 ;  /* 0x0000002f002f7308 */ /* 0x000f620000002400 */
[----:B------:R-:W-:Y:S02]  /*168a0*/  LOP3.LUT R8, R64, 0x58, R215, 0xfe, !PT ;  /* 0x0000005840087812 */ /* 0x000fe400078efed7 */
[----:B------:R-:W-:Y:S02]  /*168b0*/  FSEL R186, R186, -INF , !P5 ;  /* 0xff800000baba7808 */ /* 0x000fe40006800000 */
[----:B------:R-:W-:-:S02]  /*168c0*/  ISETP.GE.AND P5, PT, R10, R49, PT ;  /* 0x000000310a00720c */ /* 0x000fc40003fa6270 */
[----:B------:R-:W-:Y:S01]  /*168d0*/  I2FP.F32.S32 R10, R10 ;  /* 0x0000000a000a7245 */ /* 0x000fe20000201400 */
[----:B------:R-:W-:Y:S01]  /*168e0*/  MUFU.TANH R37, R20 ;  /* 0x0000001400257308 */ /* 0x000fe20000002400 */
[----:B------:R-:W-:Y:S02]  /*168f0*/  FSEL R184, R51, -INF , !P1 ;  /* 0xff80000033b87808 */ /* 0x000fe40004800000 */
[----:B------:R-:W-:Y:S01]  /*16900*/  ISETP.GE.AND P1, PT, R22, R48, PT ;  /* 0x000000301600720c */ /* 0x000fe20003f26270 */
[CC--:B------:R-:W-:Y:S01]  /*16910*/  FFMA.FTZ R45, R0.reuse, R10.reuse, R45 ;  /* 0x0000000a002d7223 */ /* 0x0c0fe2000001002d */
[----:B----4-:R-:W-:Y:S01]  /*16920*/  FFMA.FTZ R39, R0, R10, R39 ;  /* 0x0000000a00277223 */ /* 0x010fe20000010027 */
[----:B------:R-:W-:Y:S01]  /*16930*/  I2FP.F32.S32 R10, R22 ;  /* 0x00000016000a7245 */ /* 0x000fe20000201400 */
[----:B--2---:R-:W-:Y:S01]  /*16940*/  HMMA.16816.F32.BF16 R24, R148, R12, R24 ;  /* 0x0000000c9418723c */ /* 0x004fe20000041818 */
[----:B------:R-:W-:Y:S01]  /*16950*/  MUFU.TANH R23, R28 ;  /* 0x0000001c00177308 */ /* 0x000fe20000002400 */
[----:B------:R-:W-:-:S02]  /*16960*/  FSEL R170, R45, -INF , !P6 ;  /* 0xff8000002daa7808 */ /* 0x000fc40007000000 */
[CC--:B-1----:R-:W-:Y:S01]  /*16970*/  FFMA.FTZ R29, R0.reuse, R10.reuse, R29 ;  /* 0x0000000a001d7223 */ /* 0x0c2fe2000001001d */
[----:B------:R-:W-:Y:S01]  /*16980*/  FSEL R176, R39, -INF , !P5 ;  /* 0xff80000027b07808 */ /* 0x000fe20006800000 */
[----:B---3--:R-:W-:Y:S01]  /*16990*/  FFMA.FTZ R31, R0, R10, R31 ;  /* 0x0000000a001f7223 */ /* 0x008fe2000001001f */
[----:B------:R-:W-:Y:S01]  /*169a0*/  VIADD R12, R66, 0x59 ;  /* 0x00000059420c7836 */ /* 0x000fe20000000000 */
[C---:B------:R-:W-:Y:S01]  /*169b0*/  ISETP.GE.AND P5, PT, R8.reuse, R48, PT ;  /* 0x000000300800720c */ /* 0x040fe20003fa6270 */
[----:B------:R-:W1:Y:S01]  /*169c0*/  MUFU.TANH R33, R33 ;  /* 0x0000002100217308 */ /* 0x000e620000002400 */
[----:B------:R-:W-:Y:S01]  /*169d0*/  FSEL R168, R29, -INF , !P1 ;  /* 0xff8000001da87808 */ /* 0x000fe20004800000 */
[----:B------:R-:W-:Y:S01]  /*169e0*/  HMMA.16816.F32.BF16 R4, R148, R14, R4 ;  /* 0x0000000e9404723c */ /* 0x000fe20000041804 */
[----:B------:R-:W-:Y:S02]  /*169f0*/  ISETP.GE.AND P1, PT, R8, R49, PT ;  /* 0x000000310800720c */ /* 0x000fe40003f26270 */
[----:B------:R-:W-:-:S02]  /*16a00*/  I2FP.F32.S32 R8, R8 ;  /* 0x0000000800087245 */ /* 0x000fc40000201400 */
[----:B------:R-:W-:Y:S01]  /*16a10*/  I2FP.F32.S32 R10, R12 ;  /* 0x0000000c000a7245 */ /* 0x000fe20000201400 */
[----:B------:R-:W2:Y:S01]  /*16a20*/  MUFU.TANH R21, R21 ;  /* 0x0000001500157308 */ /* 0x000ea20000002400 */
[-C--:B------:R-:W-:Y:S01]  /*16a30*/  ISETP.GE.AND P6, PT, R22, R49.reuse, PT ;  /* 0x000000311600720c */ /* 0x080fe20003fc6270 */
[CC--:B-----5:R-:W-:Y:S01]  /*16a40*/  FFMA.FTZ R43, R0.reuse, R8.reuse, R43 ;  /* 0x00000008002b7223 */ /* 0x0e0fe2000001002b */
[C---:B------:R-:W-:Y:S01]  /*16a50*/  FFMA.FTZ R47, R0.reuse, R8, R47 ;  /* 0x00000008002f7223 */ /* 0x040fe2000001002f */
[----:B------:R-:W-:Y:S01]  /*16a60*/  FFMA.FTZ R9, R0, R10, R9 ;  /* 0x0000000a00097223 */ /* 0x000fe20000010009 */
[----:B------:R-:W-:Y:S02]  /*16a70*/  FSEL R172, R31, -INF , !P6 ;  /* 0xff8000001fac7808 */ /* 0x000fe40007000000 */
[----:B------:R-:W-:Y:S01]  /*16a80*/  ISETP.GE.AND P6, PT, R12, R48, PT ;  /* 0x000000300c00720c */ /* 0x000fe20003fc6270 */
[----:B------:R-:W3:Y:S01]  /*16a90*/  MUFU.TANH R11, R11 ;  /* 0x0000000b000b7308 */ /* 0x000ee20000002400 */
[----:B------:R-:W-:Y:S01]  /*16aa0*/  LOP3.LUT R8, R64, 0x60, R215, 0xfe, !PT ;  /* 0x0000006040087812 */ /* 0x000fe200078efed7 */
[----:B-1----:R-:W-:Y:S01]  /*16ab0*/  FFMA.FTZ R33, R0, R10, R33 ;  /* 0x0000000a00217223 */ /* 0x002fe20000010021 */
[----:B------:R-:W-:Y:S01]  /*16ac0*/  FSEL R174, R43, -INF , !P1 ;  /* 0xff8000002bae7808 */ /* 0x000fe20004800000 */
[-C--:B------:R-:W-:Y:S01]  /*16ad0*/  FMUL.FTZ R24, R24, R50.reuse ;  /* 0x0000003218187220 */ /* 0x080fe20000410000 */
[----:B------:R-:W-:Y:S01]  /*16ae0*/  FSEL R164, R9, -INF , !P6 ;  /* 0xff80000009a47808 */ /* 0x000fe20007000000 */
[----:B------:R-:W-:Y:S01]  /*16af0*/  FMUL.FTZ R25, R25, R50 ;  /* 0x0000003219197220 */ /* 0x000fe20000410000 */
[----:B------:R-:W-:Y:S01]  /*16b00*/  FSEL R166, R47, -INF , !P5 ;  /* 0xff8000002fa67808 */ /* 0x000fe20006800000 */
[----:B------:R-:W1:Y:S01]  /*16b10*/  MUFU.TANH R9, R18 ;  /* 0x0000001200097308 */ /* 0x000e620000002400 */
[----:B------:R-:W-:Y:S01]  /*16b20*/  ISETP.GE.AND P1, PT, R8, R48, PT ;  /* 0x000000300800720c */ /* 0x000fe20003f26270 */
[-C--:B------:R-:W-:Y:S01]  /*16b30*/  FMUL.FTZ R15, R6, R50.reuse ;  /* 0x00000032060f7220 */ /* 0x080fe20000410000 */
[-C--:B------:R-:W-:Y:S01]  /*16b40*/  ISETP.GE.AND P6, PT, R8, R49.reuse, PT ;  /* 0x000000310800720c */ /* 0x080fe20003fc6270 */
[----:B------:R-:W-:Y:S01]  /*16b50*/  FMUL.FTZ R5, R5, R50 ;  /* 0x0000003205057220 */ /* 0x000fe20000410000 */
[----:B------:R-:W-:Y:S01]  /*16b60*/  ISETP.GE.AND P5, PT, R12, R49, PT ;  /* 0x000000310c00720c */ /* 0x000fe20003fa6270 */
[----:B------:R-:W-:Y:S01]  /*16b70*/  VIADD R12, R66, 0x61 ;  /* 0x00000061420c7836 */ /* 0x000fe20000000000 */
[----:B------:R-:W-:Y:S01]  /*16b80*/  I2FP.F32.S32 R8, R8 ;  /* 0x0000000800087245 */ /* 0x000fe20000201400 */
[----:B------:R-:W4:Y:S01]  /*16b90*/  MUFU.TANH R13, R16 ;  /* 0x00000010000d7308 */ /* 0x000f220000002400 */
[----:B------:R-:W-:-:S02]  /*16ba0*/  FSEL R162, R33, -INF , !P5 ;  /* 0xff80000021a27808 */ /* 0x000fc40006800000 */
[----:B------:R-:W-:Y:S01]  /*16bb0*/  ISETP.GE.AND P5, PT, R12, R48, PT ;  /* 0x000000300c00720c */ /* 0x000fe20003fa6270 */
[CC--:B------:R-:W-:Y:S01]  /*16bc0*/  FFMA.FTZ R37, R0.reuse, R8.reuse, R37 ;  /* 0x0000000800257223 */ /* 0x0c0fe20000010025 */
[----:B------:R-:W-:Y:S01]  /*16bd0*/  FFMA.FTZ R23, R0, R8, R23 ;  /* 0x0000000800177223 */ /* 0x000fe20000010017 */
[----:B------:R-:W-:Y:S02]  /*16be0*/  I2FP.F32.S32 R8, R12 ;  /* 0x0000000c00087245 */ /* 0x000fe40000201400 */
[----:B------:R-:W-:Y:S01]  /*16bf0*/  LOP3.LUT R10, R64, 0x68, R215, 0xfe, !PT ;  /* 0x00000068400a7812 */ /* 0x000fe200078efed7 */
[----:B------:R-:W5:Y:S01]  /*16c00*/  MUFU.TANH R17, R17 ;  /* 0x0000001100117308 */ /* 0x000f620000002400 */
[----:B------:R-:W-:Y:S01]  /*16c10*/  FSEL R160, R23, -INF , !P6 ;  /* 0xff80000017a07808 */ /* 0x000fe20007000000 */
[----:B--2---:R-:W-:Y:S01]  /*16c20*/  FFMA.FTZ R152, R0, R8, R21 ;  /* 0x0000000800987223 */ /* 0x004fe20000010015 */
[----:B------:R-:W-:Y:S01]  /*16c30*/  ISETP.GE.AND P6, PT, R10, R48, PT ;  /* 0x000000300a00720c */ /* 0x000fe20003fc6270 */
[----:B---3--:R-:W-:Y:S01]  /*16c40*/  FFMA.FTZ R11, R0, R8, R11 ;  /* 0x00000008000b7223 */ /* 0x008fe2000001000b */
[----:B------:R-:W-:Y:S01]  /*16c50*/  FSEL R154, R37, -INF , !P1 ;  /* 0xff800000259a7808 */ /* 0x000fe20004800000 */
[----:B------:R-:W-:Y:S01]  /*16c60*/  VIADD R8, R66, 0x69 ;  /* 0x0000006942087836 */ /* 0x000fe20000000000 */
[----:B------:R-:W-:Y:S01]  /*16c70*/  FSEL R152, R152, -INF , !P5 ;  /* 0xff80000098987808 */ /* 0x000fe20006800000 */
[----:B------:R-:W2:Y:S01]  /*16c80*/  MUFU.TANH R19, R19 ;  /* 0x0000001300137308 */ /* 0x000ea20000002400 */
[----:B------:R-:W-:-:S02]  /*16c90*/  ISETP.GE.AND P5, PT, R10, R49, PT ;  /* 0x000000310a00720c */ /* 0x000fc40003fa6270 */
[----:B------:R-:W-:Y:S02]  /*16ca0*/  I2FP.F32.S32 R10, R10 ;  /* 0x0000000a000a7245 */ /* 0x000fe40000201400 */
[----:B------:R-:W-:Y:S02]  /*16cb0*/  ISETP.GE.AND P1, PT, R12, R49, PT ;  /* 0x000000310c00720c */ /* 0x000fe40003f26270 */
[----:B------:R-:W-:Y:S01]  /*16cc0*/  LOP3.LUT R12, R64, 0x70, R215, 0xfe, !PT ;  /* 0x00000070400c7812 */ /* 0x000fe200078efed7 */
[----:B-1----:R-:W-:Y:S01]  /*16cd0*/  FFMA.FTZ R156, R0, R10, R9 ;  /* 0x0000000a009c7223 */ /* 0x002fe20000010009 */
[----:B------:R-:W-:Y:S01]  /*16ce0*/  FMUL.FTZ R9, R26, R50 ;  /* 0x000000321a097220 */ /* 0x000fe20000410000 */
[----:B------:R-:W1:Y:S01]  /*16cf0*/  MUFU.TANH R21, R24 ;  /* 0x0000001800157308 */ /* 0x000e620000002400 */
[----:B----4-:R-:W-:Y:S01]  /*16d00*/  FFMA.FTZ R13, R0, R10, R13 ;  /* 0x0000000a000d7223 */ /* 0x010fe2000001000d */
[----:B------:R-:W-:Y:S01]  /*16d10*/  FSEL R158, R11, -INF , !P1 ;  /* 0xff8000000b9e7808 */ /* 0x000fe20004800000 */
[----:B------:R-:W-:Y:S01]  /*16d20*/  FMUL.FTZ R11, R27, R50 ;  /* 0x000000321b0b7220 */ /* 0x000fe20000410000 */
[----:B------:R-:W-:-:S02]  /*16d30*/  I2FP.F32.S32 R10, R8 ;  /* 0x00000008000a7245 */ /* 0x000fc40000201400 */
[----:B------:R-:W-:Y:S01]  /*16d40*/  FSEL R150, R13, -INF , !P6 ;  /* 0xff8000000d967808 */ /* 0x000fe20007000000 */
[----:B------:R-:W-:Y:S01]  /*16d50*/  FMUL.FTZ R13, R4, R50 ;  /* 0x00000032040d7220 */ /* 0x000fe20000410000 */
[----:B------:R-:W3:Y:S01]  /*16d60*/  MUFU.TANH R25, R25 ;  /* 0x0000001900197308 */ /* 0x000ee20000002400 */
[----:B------:R-:W-:Y:S01]  /*16d70*/  ISETP.GE.AND P1, PT, R8, R48, PT ;  /* 0x000000300800720c */ /* 0x000fe20003f26270 */
[----:B------:R-:W-:Y:S01]  /*16d80*/  VIADD R4, R66, 0x71 ;  /* 0x0000007142047836 */ /* 0x000fe20000000000 */
[----:B------:R-:W-:Y:S01]  /*16d90*/  ISETP.GE.AND P6, PT, R8, R49, PT ;  /* 0x000000310800720c */ /* 0x000fe20003fc6270 */
[C---:B-----5:R-:W-:Y:S01]  /*16da0*/  FFMA.FTZ R17, R0.reuse, R10, R17 ;  /* 0x0000000a00117223 */ /* 0x060fe20000010011 */
[----:B------:R-:W-:Y:S01]  /*16db0*/  I2FP.F32.S32 R8, R12 ;  /* 0x0000000c00087245 */ /* 0x000fe20000201400 */
[----:B--2---:R-:W-:Y:S01]  /*16dc0*/  FFMA.FTZ R19, R0, R10, R19 ;  /* 0x0000000a00137223 */ /* 0x004fe20000010013 */
[----:B------:R-:W-:Y:S01]  /*16dd0*/  FSEL R156, R156, -INF , !P5 ;  /* 0xff8000009c9c7808 */ /* 0x000fe20006800000 */
[----:B------:R-:W2:Y:S01]  /*16de0*/  MUFU.TANH R9, R9 ;  /* 0x0000000900097308 */ /* 0x000ea20000002400 */
[----:B------:R-:W-:Y:S01]  /*16df0*/  I2FP.F32.S32 R6, R4 ;  /* 0x0000000400067245 */ /* 0x000fe20000201400 */
[----:B-1----:R-:W-:Y:S01]  /*16e00*/  FFMA.FTZ R21, R0, R8, R21 ;  /* 0x0000000800157223 */ /* 0x002fe20000010015 */
[----:B------:R-:W-:Y:S01]  /*16e10*/  ISETP.GE.AND P5, PT, R12, R48, PT ;  /* 0x000000300c00720c */ /* 0x000fe20003fa6270 */
[----:B------:R-:W-:Y:S01]  /*16e20*/  FMUL.FTZ R50, R7, R50 ;  /* 0x0000003207327220 */ /* 0x000fe20000410000 */
[----:B------:R-:W-:-:S02]  /*16e30*/  FSEL R148, R17, -INF , !P1 ;  /* 0xff80000011947808 */ /* 0x000fc40004800000 */
[----:B------:R-:W-:Y:S01]  /*16e40*/  FSEL R146, R19, -INF , !P6 ;  /* 0xff80000013927808 */ /* 0x000fe20007000000 */
[----:B------:R-:W1:Y:S01]  /*16e50*/  MUFU.TANH R11, R11 ;  /* 0x0000000b000b7308 */ /* 0x000e620000002400 */
[----:B------:R-:W-:Y:S01]  /*16e60*/  FSEL R124, R21, -INF , !P5 ;  /* 0xff800000157c7808 */ /* 0x000fe20006800000 */
[----:B---3--:R-:W-:Y:S01]  /*16e70*/  FFMA.FTZ R25, R0, R6, R25 ;  /* 0x0000000600197223 */ /* 0x008fe20000010019 */
[-C--:B------:R-:W-:Y:S02]  /*16e80*/  ISETP.GE.AND P1, PT, R12, R49.reuse, PT ;  /* 0x000000310c00720c */ /* 0x080fe40003f26270 */
[C---:B------:R-:W-:Y:S02]  /*16e90*/  ISETP.GE.AND P6, PT, R4.reuse, R48, PT ;  /* 0x000000300400720c */ /* 0x040fe40003fc6270 */
[----:B------:R-:W-:Y:S01]  /*16ea0*/  ISETP.GE.AND P5, PT, R4, R49, PT ;  /* 0x000000310400720c */ /* 0x000fe20003fa6270 */
[----:B------:R-:W3:Y:S01]  /*16eb0*/  MUFU.TANH R13, R13 ;  /* 0x0000000d000d7308 */ /* 0x000ee20000002400 */
[----:B--2---:R-:W-:Y:S01]  /*16ec0*/  FFMA.FTZ R9, R0, R8, R9 ;  /* 0x0000000800097223 */ /* 0x004fe20000010009 */
[----:B------:R-:W-:Y:S01]  /*16ed0*/  LOP3.LUT R4, R64, 0x78, R215, 0xfe, !PT ;  /* 0x0000007840047812 */ /* 0x000fe200078efed7 */
[----:B------:R-:W-:Y:S01]  /*16ee0*/  VIADD R8, R66, 0x19 ;  /* 0x0000001942087836 */ /* 0x000fe20000000000 */
[----:B------:R-:W-:-:S02]  /*16ef0*/  FSEL R129, R25, -INF , !P6 ;  /* 0xff80000019817808 */ /* 0x000fc40007000000 */
[----:B------:R-:W-:Y:S02]  /*16f00*/  FSEL R127, R9, -INF , !P1 ;  /* 0xff800000097f7808 */ /* 0x000fe40004800000 */
[----:B------:R-:W2:Y:S01]  /*16f10*/  MUFU.TANH R15, R15 ;  /* 0x0000000f000f7308 */ /* 0x000ea20000002400 */
[----:B------:R-:W-:Y:S01]  /*16f20*/  ISETP.GE.AND P1, PT, R4, R48, PT ;  /* 0x000000300400720c */ /* 0x000fe20003f26270 */
[----:B-1----:R-:W-:Y:S01]  /*16f30*/  FFMA.FTZ R126, R0, R6, R11 ;  /* 0x00000006007e7223 */ /* 0x002fe2000001000b */
[----:B------:R-:W-:Y:S01]  /*16f40*/  ISETP.GE.AND P6, PT, R4, R49, PT ;  /* 0x000000310400720c */ /* 0x000fe20003fc6270 */
[----:B------:R-:W-:Y:S01]  /*16f50*/  VIADD R6, R66, 0x21 ;  /* 0x0000002142067836 */ /* 0x000fe20000000000 */
[----:B------:R-:W-:Y:S02]  /*16f60*/  I2FP.F32.S32 R4, R4 ;  /* 0x0000000400047245 */ /* 0x000fe40000201400 */
[----:B------:R-:W-:Y:S01]  /*16f70*/  LOP3.LUT R11, R64, 0x20, R215, 0xfe, !PT ;  /* 0x00000020400b7812 */ /* 0x000fe200078efed7 */
[----:B------:R-:W1:Y:S01]  /*16f80*/  MUFU.TANH R63, R63 ;  /* 0x0000003f003f7308 */ /* 0x000e620000002400 */
[----:B------:R-:W-:Y:S01]  /*16f90*/  FSEL R126, R126, -INF , !P5 ;  /* 0xff8000007e7e7808 */ /* 0x000fe20006800000 */
[----:B---3--:R-:W-:Y:S01]  /*16fa0*/  FFMA.FTZ R13, R0, R4, R13 ;  /* 0x00000004000d7223 */ /* 0x008fe2000001000d */
[----:B------:R-:W-:-:S02]  /*16fb0*/  I2FP.F32.S32 R10, R11 ;  /* 0x0000000b000a7245 */ /* 0x000fc40000201400 */
[----:B------:R-:W-:Y:S02]  /*16fc0*/  ISETP.GE.AND P5, PT, R11, R48, PT ;  /* 0x000000300b00720c */ /* 0x000fe40003fa6270 */
[----:B------:R-:W-:Y:S01]  /*16fd0*/  FSEL R128, R13, -INF , !P1 ;  /* 0xff8000000d807808 */ /* 0x000fe20004800000 */
[----:B------:R-:W-:Y:S01]  /*16fe0*/  MUFU.TANH R9, R130 ;  /* 0x0000008200097308 */ /* 0x000fe20000002400 */
[C---:B------:R-:W-:Y:S01]  /*16ff0*/  FFMA.FTZ R10, R0.reuse, R10, R65 ;  /* 0x0000000a000a7223 */ /* 0x040fe20000010041 */
[----:B------:R-:W-:Y:S01]  /*17000*/  I2FP.F32.S32 R13, R66 ;  /* 0x00000042000d7245 */ /* 0x000fe20000201400 */
[----:B--2---:R-:W-:Y:S01]  /*17010*/  FFMA.FTZ R15, R0, R4, R15 ;  /* 0x00000004000f7223 */ /* 0x004fe2000001000f */
[----:B------:R-:W-:Y:S02]  /*17020*/  I2FP.F32.S32 R12, R6 ;  /* 0x00000006000c7245 */ /* 0x000fe40000201400 */
[----:B------:R-:W-:Y:S01]  /*17030*/  FSEL R246, R10, -INF , !P5 ;  /* 0xff8000000af67808 */ /* 0x000fe20006800000 */
[----:B------:R-:W-:Y:S01]  /*17040*/  FFMA.FTZ R4, R0, R13, R153 ;  /* 0x0000000d00047223 */ /* 0x000fe20000010099 */
[----:B------:R-:W2:Y:S01]  /*17050*/  MUFU.TANH R61, R61 ;  /* 0x0000003d003d7308 */ /* 0x000ea20000002400 */
[----:B------:R-:W-:Y:S01]  /*17060*/  ISETP.GE.AND P1, PT, R66, R48, PT ;  /* 0x000000304200720c */ /* 0x000fe20003f26270 */
[----:B------:R-:W-:Y:S01]  /*17070*/  FFMA.FTZ R12, R0, R12, R57 ;  /* 0x0000000c000c7223 */ /* 0x000fe20000010039 */
[----:B------:R-:W-:-:S02]  /*17080*/  I2FP.F32.S32 R10, R8 ;  /* 0x00000008000a7245 */ /* 0x000fc40000201400 */
[----:B------:R-:W-:Y:S02]  /*17090*/  FSEL R4, R4, -INF , !P1 ;  /* 0xff80000004047808 */ /* 0x000fe40004800000 */
[----:B------:R-:W-:Y:S01]  /*170a0*/  FSEL R125, R15, -INF , !P6 ;  /* 0xff8000000f7d7808 */ /* 0x000fe20007000000 */
[----:B------:R-:W3:Y:S01]  /*170b0*/  MUFU.TANH R5, R5 ;  /* 0x0000000500057308 */ /* 0x000ee20000002400 */
[----:B------:R-:W-:Y:S01]  /*170c0*/  BAR.SYNC.DEFER_BLOCKING 0x0 ;  /* 0x0000000000007b1d */ /* 0x000fe20000010000 */
[----:B------:R-:W-:Y:S01]  /*170d0*/  ISETP.GE.AND P1, PT, R6, R48, PT ;  /* 0x000000300600720c */ /* 0x000fe20003f26270 */
[----:B-1----:R-:W-:Y:S01]  /*170e0*/  FFMA.FTZ R32, R0, R10, R63 ;  /* 0x0000000a00207223 */ /* 0x002fe2000001003f */
[C---:B------:R-:W-:Y:S01]  /*170f0*/  ISETP.GE.AND P6, PT, R66.reuse, R49, PT ;  /* 0x000000314200720c */ /* 0x040fe20003fc6270 */
[----:B------:R-:W-:Y:S01]  /*17100*/  VIADD R66, R66, 0x79 ;  /* 0x0000007942427836 */ /* 0x000fe20000000000 */
[----:B------:R-:W-:Y:S02]  /*17110*/  I2FP.F32.S32 R14, R8 ;  /* 0x00000008000e7245 */ /* 0x000fe40000201400 */
[----:B------:R1:W4:Y:S01]  /*17120*/  MUFU.TANH R11, R58 ;  /* 0x0000003a000b7308 */ /* 0x0003220000002400 */
[----:B------:R-:W-:-:S02]  /*17130*/  FSEL R244, R12, -INF , !P1 ;  /* 0xff8000000cf47808 */ /* 0x000fc40004800000 */
[----:B------:R-:W-:Y:S01]  /*17140*/  ISETP.GE.AND P5, PT, R8, R48, PT ;  /* 0x000000300800720c */ /* 0x000fe20003fa6270 */
[----:B--2---:R-:W-:Y:S01]  /*17150*/  FFMA.FTZ R14, R0, R14, R61 ;  /* 0x0000000e000e7223 */ /* 0x004fe2000001003d */
[----:B------:R-:W-:Y:S01]  /*17160*/  ISETP.GE.AND P1, PT, R8, R49, PT ;  /* 0x000000310800720c */ /* 0x000fe20003f26270 */
[----:B------:R-:W-:Y:S01]  /*17170*/  FFMA.FTZ R8, R0, R13, R9 ;  /* 0x0000000d00087223 */ /* 0x000fe20000010009 */
[----:B------:R-:W-:Y:S01]  /*17180*/  I2FP.F32.S32 R7, R66 ;  /* 0x0000004200077245 */ /* 0x000fe20000201400 */
[----:B------:R-:W2:Y:S01]  /*17190*/  MUFU.TANH R59, R59 ;  /* 0x0000003b003b7308 */ /* 0x000ea20000002400 */
[----:B------:R-:W-:Y:S02]  /*171a0*/  LOP3.LUT R12, R64, 0x20, R215, 0xfe, !PT ;  /* 0x00000020400c7812 */ /* 0x000fe400078efed7 */
[----:B------:R-:W-:Y:S01]  /*171b0*/  FSEL R8, R8, -INF , !P6 ;  /* 0xff80000008087808 */ /* 0x000fe20007000000 */
[----:B---3--:R-:W-:Y:S01]  /*171c0*/  FFMA.FTZ R130, R0, R7, R5 ;  /* 0x0000000700827223 */ /* 0x008fe20000010005 */
[----:B------:R-:W-:-:S02]  /*171d0*/  ISETP.GE.AND P6, PT, R12, R49, PT ;  /* 0x000000310c00720c */ /* 0x000fc40003fc6270 */
[----:B------:R-:W-:Y:S01]  /*171e0*/  I2FP.F32.S32 R12, R12 ;  /* 0x0000000c000c7245 */ /* 0x000fe20000201400 */
[----:B------:R-:W3:Y:S01]  /*171f0*/  MUFU.TANH R10, R50 ;  /* 0x00000032000a7308 */ /* 0x000ee20000002400 */
[----:B-1----:R-:W-:Y:S02]  /*17200*/  FSEL R58, R14, -INF , !P5 ;  /* 0xff8000000e3a7808 */ /* 0x002fe40006800000 */
[----:B------:R-:W-:Y:S01]  /*17210*/  I2FP.F32.S32 R5, R6 ;  /* 0x0000000600057245 */ /* 0x000fe20000201400 */
[----:B----4-:R-:W-:Y:S01]  /*17220*/  FFMA.FTZ R11, R0, R12, R11 ;  /* 0x0000000c000b7223 */ /* 0x010fe2000001000b */
[----:B------:R-:W-:Y:S02]  /*17230*/  ISETP.GE.AND P5, PT, R66, R48, PT ;  /* 0x000000304200720c */ /* 0x000fe40003fa6270 */
[----:B------:R-:W-:Y:S02]  /*17240*/  FSEL R32, R32, -INF , !P1 ;  /* 0xff80000020207808 */ /* 0x000fe40004800000 */
[----:B------:R-:W-:Y:S01]  /*17250*/  FSEL R130, R130, -INF , !P5 ;  /* 0xff80000082827808 */ /* 0x000fe20006800000 */
[----:B--2---:R-:W-:Y:S01]  /*17260*/  FFMA.FTZ R5, R0, R5, R59 ;  /* 0x0000000500057223 */ /* 0x004fe2000001003b */
[----:B------:R-:W-:-:S02]  /*17270*/  ISETP.GE.AND P5, PT, R6, R49, PT ;  /* 0x000000310600720c */ /* 0x000fc40003fa6270 */
[----:B------:R-:W-:Y:S02]  /*17280*/  ISETP.GE.AND P1, PT, R66, R49, PT ;  /* 0x000000314200720c */ /* 0x000fe40003f26270 */
[----:B------:R-:W-:Y:S01]  /*17290*/  FSEL R250, R5, -INF , !P5 ;  /* 0xff80000005fa7808 */ /* 0x000fe20006800000 */
[----:B---3--:R-:W-:Y:S01]  /*172a0*/  FFMA.FTZ R10, R0, R7, R10 ;  /* 0x00000007000a7223 */ /* 0x008fe2000001000a */
[----:B------:R-:W-:-:S04]  /*172b0*/  FSEL R145, R11, -INF , !P6 ;  /* 0xff8000000b917808 */ /* 0x000fc80007000000 */
[----:B------:R-:W-:Y:S01]  /*172c0*/  FSEL R120, R10, -INF , !P1 ;  /* 0xff8000000a787808 */ /* 0x000fe20004800000 */
[----:B------:R-:W-:Y:S05]  /*172d0*/  @!P0 BRA `(.L_x_2725) ;  /* 0x00000008009c8947 */ /* 0x000fea0003800000 */
[----:B------:R-:W-:Y:S04]  /*172e0*/  BSSY B0, `(.L_x_2726) ;  /* 0x0000041000007945 */ /* 0x000fe80003800000 */
[----:B------:R-:W-:Y:S05]  /*172f0*/  @!P3 BRA `(.L_x_2727) ;  /* 0x0000000000f0b947 */ /* 0x000fea0003800000 */
[----:B------:R-:W2:Y:S01]  /*17300*/  LD.E R13, desc[UR4][R118.64+0x170] ;  /* 0x00017004760d7980 */ /* 0x000ea2000c101900 */
[----:B------:R-:W-:Y:S02]  /*17310*/  MOV R10, RZ ;  /* 0x000000ff000a7202 */ /* 0x000fe40000000f00 */
[----:B------:R-:W-:Y:S01]  /*17320*/  IABS R7, R64 ;  /* 0x0000004000077213 */ /* 0x000fe20000000000 */
[----:B------:R-:W3:Y:S01]  /*17330*/  LD.E.64 R16, desc[UR4][R118.64+0x20] ;  /* 0x0000200476107980 */ /* 0x000ee2000c101b00 */
        /* <DEDUP_REMOVED lines=18> */
[----:B------:R-:W-:-:S05]  /*17460*/  IMAD R6, R12, R6, R5 ;  /* 0x000000060c067224 */ /* 0x000fca00078e0205 */
[----:B------:R-:W-:-:S05]  /*17470*/  ISETP.GT.U32.AND P1, PT, R9, R6, PT ;  /* 0x000000060900720c */ /* 0x000fca0003f24070 */
[----:B------:R-:W-:Y:S02]  /*17480*/  @!P5 IMAD.IADD R14, R14, 0x1, -R9 ;  /* 0x000000010e0ed824 */ /* 0x000fe400078e0a09 */
[----:B------:R-:W-:Y:S01]  /*17490*/  @!P5 VIADD R11, R11, 0x1 ;  /* 0x000000010b0bd836 */ /* 0x000fe20000000000 */
[----:B------:R-:W-:Y:S02]  /*174a0*/  ISETP.GE.AND P5, PT, R64, RZ, PT ;  /* 0x000000ff4000720c */ /* 0x000fe40003fa6270 */
[-C--:B------:R-:W-:Y:S02]  /*174b0*/  ISETP.GE.U32.AND P0, PT, R14, R9.reuse, PT ;  /* 0x000000090e00720c */ /* 0x080fe40003f06070 */
[----:B------:R-:W2:Y:S01]  /*174c0*/  LD.E.64 R14, desc[UR4][R118.64+0x38] ;  /* 0x00003804760e7980 */ /* 0x000ea2000c101b00 */
[----:B------:R-:W-:Y:S01]  /*174d0*/  @!P1 IADD3 R6, R6, -R9, RZ ;  /* 0x8000000906069210 */ /* 0x000fe20007ffe0ff */
[----:B------:R-:W-:Y:S01]  /*174e0*/  @!P1 VIADD R12, R12, 0x1 ;  /* 0x000000010c0c9836 */ /* 0x000fe20000000000 */
[----:B------:R-:W-:-:S02]  /*174f0*/  ISETP.NE.AND P1, PT, R13, RZ, PT ;  /* 0x000000ff0d00720c */ /* 0x000fc40003f25270 */
[----:B------:R-:W-:Y:S02]  /*17500*/  ISETP.GE.U32.AND P6, PT, R6, R9, PT ;  /* 0x000000090600720c */ /* 0x000fe40003fc6070 */
[----:B------:R-:W-:-:S04]  /*17510*/  LOP3.LUT R9, RZ, R13, RZ, 0x33, !PT ;  /* 0x0000000dff097212 */ /* 0x000fc800078e33ff */
[----:B------:R-:W-:Y:S02]  /*17520*/  @P0 IADD3 R11, R11, 0x1, RZ ;  /* 0x000000010b0b0810 */ /* 0x000fe40007ffe0ff */
[----:B------:R-:W-:-:S03]  /*17530*/  ISETP.GE.AND P0, PT, R10, RZ, PT ;  /* 0x000000ff0a00720c */ /* 0x000fc60003f06270 */
[----:B------:R-:W-:Y:S02]  /*17540*/  @!P5 IMAD.MOV R11, RZ, RZ, -R11 ;  /* 0x000000ffff0bd224 */ /* 0x000fe400078e0a0b */
[----:B------:R-:W-:-:S03]  /*17550*/  @P6 IADD3 R12, R12, 0x1, RZ ;  /* 0x000000010c0c6810 */ /* 0x000fc60007ffe0ff */
[----:B------:R-:W-:-:S05]  /*17560*/  SEL R7, R9, R11, !P1 ;  /* 0x0000000b09077207 */ /* 0x000fca0004800000 */
[----:B------:R-:W-:Y:S01]  /*17570*/  @!P0 IADD3 R12, -R12, RZ, RZ ;  /* 0x000000ff0c0c8210 */ /* 0x000fe20007ffe1ff */
[----:B------:R-:W-:-:S03]  /*17580*/  IMAD.WIDE R20, R7, 0x4, R208 ;  /* 0x0000000407147825 */ /* 0x000fc600078e02d0 */
[----:B------:R-:W-:Y:S02]  /*17590*/  SEL R9, R9, R12, !P1 ;  /* 0x0000000c09097207 */ /* 0x000fe40004800000 */
[----:B------:R-:W4:Y:S03]  /*175a0*/  LD.E R6, desc[UR4][R20.64] ;  /* 0x0000000414067980 */ /* 0x000f26000c101900 */
[----:B------:R-:W-:-:S05]  /*175b0*/  IMAD.WIDE R18, R9, 0x4, R208 ;  /* 0x0000000409127825 */ /* 0x000fca00078e02d0 */
        /* <DEDUP_REMOVED lines=16> */
.L_x_2727:
[----:B------:R-:W2:Y:S02]  /*176c0*/  LD.E R9, desc[UR4][R118.64+0x38] ;  /* 0x0000380476097980 */ /* 0x000ea4000c101900 */
[----:B--2---:R-:W-:-:S04]  /*176d0*/  LEA R9, -R9, RZ, 0x7 ;  /* 0x000000ff09097211 */ /* 0x004fc800078e39ff */
[----:B------:R-:W-:Y:S02]  /*176e0*/  SHF.R.S32.HI R10, RZ, 0x1f, R9 ;  /* 0x0000001fff0a7819 */ /* 0x000fe40000011409 */
.L_x_2728:
[----:B------:R-:W-:Y:S05]  /*176f0*/  BSYNC B0 ;  /* 0x0000000000007941 */ /* 0x000fea0003800000 */
.L_x_2726:
[----:B------:R-:W-:Y:S02]  /*17700*/  LOP3.LUT R6, R212, 0x1, RZ, 0xc0, !PT ;  /* 0x00000001d4067812 */ /* 0x000fe400078ec0ff */
[CC--:B------:R-:W-:Y:S02]  /*17710*/  @P4 IADD3 R7, P1, R9.reuse, R198.reuse, RZ ;  /* 0x000000c609074210 */ /* 0x0c0fe40007f3e0ff */
[----:B------:R-:W-:Y:S02]  /*17720*/  @P2 IADD3 R5, P0, R9, R198, RZ ;  /* 0x000000c609052210 */ /* 0x000fe40007f1e0ff */
[----:B------:R-:W-:Y:S01]  /*17730*/  ISETP.NE.U32.AND P6, PT, R6, 0x1, PT ;  /* 0x000000010600780c */ /* 0x000fe20003fc5070 */
[C-C-:B------:R-:W-:Y:S01]  /*17740*/  @P4 IMAD.X R12, R10.reuse, 0x1, R199.reuse, P1 ;  /* 0x000000010a0c4824 */ /* 0x140fe200008e06c7 */
[-C--:B------:R-:W-:Y:S01]  /*17750*/  @P4 LEA R18, P1, R7, R200.reuse, 0x1 ;  /* 0x000000c807124211 */ /* 0x080fe200078208ff */
[----:B------:R-:W-:Y:S01]  /*17760*/  @P2 IMAD.X R6, R10, 0x1, R199, P0 ;  /* 0x000000010a062824 */ /* 0x000fe200000e06c7 */
[----:B------:R-:W-:-:S02]  /*17770*/  @P2 LEA R16, P0, R5, R200, 0x1 ;  /* 0x000000c805102211 */ /* 0x000fc400078008ff */
[-C--:B------:R-:W-:Y:S02]  /*17780*/  @P4 LEA.HI.X R19, R7, R201.reuse, R12, 0x1, P1 ;  /* 0x000000c907134211 */ /* 0x080fe400008f0c0c */
[----:B------:R-:W-:Y:S02]  /*17790*/  @P2 LEA.HI.X R17, R5, R201, R6, 0x1, P0 ;  /* 0x000000c905112211 */ /* 0x000fe400000f0c06 */
[----:B------:R-:W-:Y:S02]  /*177a0*/  IADD3 R7, P5, P1, R198, R198, R9 ;  /* 0x000000c6c6077210 */ /* 0x000fe400079be009 */
[----:B------:R-:W-:Y:S02]  /*177b0*/  LEA R22, P0, R9, R200, 0x1 ;  /* 0x000000c809167211 */ /* 0x000fe400078008ff */
[--C-:B------:R-:W-:Y:S02]  /*177c0*/  IADD3.X R6, R199, R199, R10.reuse, P5, P1 ;  /* 0x000000c7c7067210 */ /* 0x100fe40002fe240a */
[----:B------:R-:W-:-:S02]  /*177d0*/  LEA.HI.X R23, R9, R201, R10, 0x1, P0 ;  /* 0x000000c909177211 */ /* 0x000fc400000f0c0a */
[CC--:B------:R-:W-:Y:S02]  /*177e0*/  @!P6 LEA R20, P5, R7.reuse, R200.reuse, 0x1 ;  /* 0x000000c80714e211 */ /* 0x0c0fe400078a08ff */
[CC--:B------:R-:W-:Y:S01]  /*177f0*/  @P4 LEA R14, P0, R7.reuse, R200.reuse, 0x1 ;  /* 0x000000c8070e4211 */ /* 0x0c0fe200078008ff */
[----:B------:R-:W-:Y:S01]  /*17800*/  @!PT LDS RZ, [RZ] ;  /* 0x00000000fffff984 */ /* 0x000fe20000000800 */
[----:B------:R-:W-:Y:S01]  /*17810*/  @!PT LDS RZ, [RZ] ;  /* 0x00000000fffff984 */ /* 0x000fe20000000800 */
[----:B------:R-:W-:Y:S01]  /*17820*/  @!PT LDS RZ, [RZ] ;  /* 0x00000000fffff984 */ /* 0x000fe20000000800 */
[----:B------:R-:W-:Y:S01]  /*17830*/  @!P6 LDGSTS.E.BYPASS.LTC128B.128 [R210+0x3000], desc[UR4][R22.64] ;  /* 0x0300000016d2efae */ /* 0x000fe2000b901d44 */
[CCC-:B------:R-:W-:Y:S02]  /*17840*/  @!P6 LEA.HI.X R21, R7.reuse, R201.reuse, R6.reuse, 0x1, P5 ;  /* 0x000000c90715e211 */ /* 0x1c0fe400028f0c06 */
[C---:B------:R-:W-:Y:S01]  /*17850*/  @P4 LEA.HI.X R15, R7.reuse, R201, R6, 0x1, P0 ;  /* 0x000000c9070f4211 */ /* 0x040fe200000f0c06 */
[----:B------:R1:W-:Y:S01]  /*17860*/  @P6 STS [R210+0x3000], RZ ;  /* 0x003000ffd2006388 */ /* 0x0003e20000000800 */
[C---:B------:R-:W-:Y:S02]  /*17870*/  @P2 LEA R12, P1, R7.reuse, R200, 0x1 ;  /* 0x000000c8070c2211 */ /* 0x040fe400078208ff */
[-C--:B------:R-:W-:Y:S01]  /*17880*/  IADD3 R5, P5, R7, R198.reuse, RZ ;  /* 0x000000c607057210 */ /* 0x080fe20007fbe0ff */
[----:B------:R1:W-:Y:S01]  /*17890*/  @P6 STS [R210+0x3004], RZ ;  /* 0x003004ffd2006388 */ /* 0x0003e20000000800 */
[----:B------:R-:W-:-:S02]  /*178a0*/  @!P6 IADD3 R9, P0, R9, R198, RZ ;  /* 0x000000c60909e210 */ /* 0x000fc40007f1e0ff */
[-C--:B------:R-:W-:Y:S01]  /*178b0*/  @P2 LEA.HI.X R13, R7, R201.reuse, R6, 0x1, P1 ;  /* 0x000000c9070d2211 */ /* 0x080fe200008f0c06 */
[--C-:B------:R-:W-:Y:S01]  /*178c0*/  IMAD.X R6, R6, 0x1, R199.reuse, P5 ;  /* 0x0000000106067824 */ /* 0x100fe200028e06c7 */
[CC--:B------:R-:W-:Y:S01]  /*178d0*/  @!P6 LEA R24, P5, R5.reuse, R200.reuse, 0x1 ;  /* 0x000000c80518e211 */ /* 0x0c0fe200078a08ff */
[----:B------:R-:W-:Y:S01]  /*178e0*/  @!P6 IMAD.X R10, R10, 0x1, R199, P0 ;  /* 0x000000010a0ae824 */ /* 0x000fe200000e06c7 */
[CC--:B------:R-:W-:Y:S01]  /*178f0*/  @P4 LEA R28, P1, R5.reuse, R200.reuse, 0x1 ;  /* 0x000000c8051c4211 */ /* 0x0c0fe200078208ff */
[----:B------:R-:W-:Y:S01]  /*17900*/  @P4 IMAD.MOV.U32 R7, RZ, RZ, R23 ;  /* 0x000000ffff074224 */ /* 0x000fe200078e0017 */
[C---:B------:R-:W-:Y:S01]  /*17910*/  @P2 LEA R26, P0, R5.reuse, R200, 0x1 ;  /* 0x000000c8051a2211 */ /* 0x040fe200078008ff */
[----:B------:R1:W-:Y:S01]  /*17920*/  @P6 STS.64 [R210+0x3008], RZ ;  /* 0x003008ffd2006388 */ /* 0x0003e20000000a00 */
[CCC-:B------:R-:W-:Y:S02]  /*17930*/  @!P6 LEA.HI.X R25, R5.reuse, R201.reuse, R6.reuse, 0x1, P5 ;  /* 0x000000c90519e211 */ /* 0x1c0fe400028f0c06 */
[----:B------:R-:W-:-:S02]  /*17940*/  @P4 LEA.HI.X R29, R5, R201, R6, 0x1, P1 ;  /* 0x000000c9051d4211 */ /* 0x000fc400008f0c06 */
[----:B------:R-:W-:Y:S01]  /*17950*/  @P2 LEA.HI.X R27, R5, R201, R6, 0x1, P0 ;  /* 0x000000c9051b2211 */ /* 0x000fe200000f0c06 */
[--C-:B------:R-:W-:Y:S01]  /*17960*/  @P4 IMAD.MOV.U32 R6, RZ, RZ, R22.reuse ;  /* 0x000000ffff064224 */ /* 0x100fe200078e0016 */
[----:B------:R-:W-:Y:S01]  /*17970*/  @!P6 LEA R30, P5, R9, R200, 0x1 ;  /* 0x000000c8091ee211 */ /* 0x000fe200078a08ff */
[----:B------:R-:W-:-:S03]  /*17980*/  IMAD.MOV.U32 R200, RZ, RZ, R22 ;  /* 0x000000ffffc87224 */ /* 0x000fc600078e0016 */
[----:B------:R-:W-:Y:S01]  /*17990*/  @!PT LDS RZ, [RZ] ;  /* 0x00000000fffff984 */ /* 0x000fe20000000800 */
[----:B------:R-:W-:Y:S01]  /*179a0*/  @!PT LDS RZ, [RZ] ;  /* 0x00000000fffff984 */ /* 0x000fe20000000800 */
[----:B------:R-:W-:Y:S01]  /*179b0*/  @!PT LDS RZ, [RZ] ;  /* 0x00000000fffff984 */ /* 0x000fe20000000800 */
[----:B------:R2:W-:Y:S01]  /*179c0*/  @P4 LDGSTS.E.BYPASS.LTC128B.128 [R210+0x5000], desc[UR4][R6.64+0x40] ;  /* 0x0500004006d24fae */ /* 0x0005e2000b901d44 */
[----:B------:R-:W-:Y:S01]  /*179d0*/  @!P6 LEA.HI.X R31, R9, R201, R10, 0x1, P5 ;  /* 0x000000c9091fe211 */ /* 0x000fe200028f0c0a */
[--C-:B------:R-:W-:Y:S02]  /*179e0*/  IMAD.MOV.U32 R201, RZ, RZ, R23.reuse ;  /* 0x000000ffffc97224 */ /* 0x100fe400078e0017 */
        /* <DEDUP_REMOVED lines=54> */
.L_x_2725:
[----:B------:R-:W-:Y:S05]  /*17d50*/  BSYNC B1 ;  /* 0x0000000000017941 */ /* 0x000fea0003800000 */
.L_x_2724:
[----:B------:R-:W2:Y:S01]  /*17d60*/  LD.E R144, desc[UR4][R118.64+0xdc] ;  /* 0x0000dc0476907980 */ /* 0x000ea2000c101900 */
[----:B------:R-:W-:-:S03]  /*17d70*/  FMNMX.FTZ R5, R2, R8, !PT ;  /* 0x0000000802057209 */ /* 0x000fc60007810000 */
[----:B-1----:R-:W-:Y:S01]  /*17d80*/  LDSM.16.MT88.4 R20, [R122+0x9000] ;  /* 0x009000007a14783b */ /* 0x002fe20000004200 */
[----:B------:R-:W-:-:S03]  /*17d90*/  FMNMX.FTZ R5, R132, R5, !PT ;  /* 0x0000000584057209 */ /* 0x000fc60007810000 */
[----:B------:R-:W-:Y:S01]  /*17da0*/  LDSM.16.MT88.4 R28, [R192+0xb000] ;  /* 0x00b00000c01c783b */ /* 0x000fe20000004200 */
[----:B------:R-:W-:Y:S02]  /*17db0*/  FMNMX.FTZ R6, R252, R5, !PT ;  /* 0x00000005fc067209 */ /* 0x000fe40007810000 */
[----:B------:R-:W-:Y:S01]  /*17dc0*/  FMNMX.FTZ R5, R3, R4, !PT ;  /* 0x0000000403057209 */ /* 0x000fe20007810000 */
[----:B------:R-:W-:Y:S01]  /*17dd0*/  LDSM.16.MT88.4 R16, [R192+0x9000] ;  /* 0x00900000c010783b */ /* 0x000fe20000004200 */
        /* <DEDUP_REMOVED lines=70> */
[----:B------:R-:W-:-:S03]  /*18240*/  FSETP.NEU.FTZ.AND P1, PT, R142, -INF , PT ;  /* 0xff8000008e00780b */ /* 0x000fc60003f3d000 */
[----:B------:R-:W-:Y:S01]  /*18250*/  FADD.FTZ R5, R2, -R5 ;  /* 0x8000000502057221 */ /* 0x000fe20000010000 */
[C---:B--2---:R-:W-:Y:S01]  /*18260*/  FMUL.FTZ R139, R144.reuse, R142 ;  /* 0x0000008e908b7220 */ /* 0x044fe20000410000 */
[C---:B------:R-:W-:Y:S02]  /*18270*/  FMUL.FTZ R133, R144.reuse, R138 ;  /* 0x0000008a90857220 */ /* 0x040fe40000410000 */
[----:B------:R-:W-:Y:S02]  /*18280*/  FMUL.FTZ R9, R144, R5 ;  /* 0x0000000590097220 */ /* 0x000fe40000410000 */
[----:B------:R-:W-:Y:S02]  /*18290*/  FSEL R139, R139, RZ, P1 ;  /* 0x000000ff8b8b7208 */ /* 0x000fe40000800000 */
[----:B------:R-:W-:-:S03]  /*182a0*/  FSEL R133, R133, RZ, P0 ;  /* 0x000000ff85857208 */ /* 0x000fc60000000000 */
[-C--:B------:R-:W-:Y:S01]  /*182b0*/  FFMA.FTZ R137, R4, R144.reuse, -R139 ;  /* 0x0000009004897223 */ /* 0x080fe2000001088b */
[----:B------:R-:W-:Y:S01]  /*182c0*/  FSEL R4, R142, RZ, P1 ;  /* 0x000000ff8e047208 */ /* 0x000fe20000800000 */
[-CC-:B------:R-:W-:Y:S01]  /*182d0*/  FFMA.FTZ R131, R132, R144.reuse, -R133.reuse ;  /* 0x0000009084837223 */ /* 0x180fe20000010885 */
[-CC-:B------:R-:W-:Y:S01]  /*182e0*/  FFMA.FTZ R134, R8, R144.reuse, -R133.reuse ;  /* 0x0000009008867223 */ /* 0x180fe20000010885 */
[-CC-:B------:R-:W-:Y:S01]  /*182f0*/  FFMA.FTZ R132, R252, R144.reuse, -R133.reuse ;  /* 0x00000090fc847223 */ /* 0x180fe20000010885 */
[-C--:B------:R-:W-:Y:S01]  /*18300*/  FFMA.FTZ R121, R41, R144.reuse, -R133 ;  /* 0x0000009029797223 */ /* 0x080fe20000010885 */
[----:B------:R-:W-:Y:S01]  /*18310*/  FADD.FTZ R143, R3, -R4 ;  /* 0x80000004038f7221 */ /* 0x000fe20000010000 */
[-CC-:B------:R-:W-:Y:S01]  /*18320*/  FFMA.FTZ R136, R136, R144.reuse, -R139.reuse ;  /* 0x0000009088887223 */ /* 0x180fe2000001088b */
[-CC-:B------:R-:W-:Y:S01]  /*18330*/  FFMA.FTZ R135, R248, R144.reuse, -R139.reuse ;  /* 0x00000090f8877223 */ /* 0x180fe2000001088b */
[-C--:B------:R-:W-:Y:S01]  /*18340*/  FFMA.FTZ R2, R42, R144.reuse, -R139 ;  /* 0x000000902a027223 */ /* 0x080fe2000001088b */
[----:B------:R-:W-:Y:S01]  /*18350*/  FMUL.FTZ R143, R144, R143 ;  /* 0x0000008f908f7220 */ /* 0x000fe20000410000 */
[----:B------:R-:W-:Y:S01]  /*18360*/  MUFU.EX2 R134, R134 ;  /* 0x0000008600867308 */ /* 0x000fe20000000800 */
[-C--:B------:R-:W-:Y:S01]  /*18370*/  FFMA.FTZ R48, R32, R144.reuse, -R133 ;  /* 0x0000009020307223 */ /* 0x080fe20000010885 */
[-CC-:B------:R-:W-:Y:S01]  /*18380*/  FFMA.FTZ R60, R60, R144.reuse, -R139.reuse ;  /* 0x000000903c3c7223 */ /* 0x180fe2000001088b */
[-CC-:B------:R-:W-:Y:S01]  /*18390*/  FFMA.FTZ R151, R182, R144.reuse, -R139.reuse ;  /* 0x00000090b6977223 */ /* 0x180fe2000001088b */
[-C--:B------:R-:W-:Y:S01]  /*183a0*/  FFMA.FTZ R153, R178, R144.reuse, -R139 ;  /* 0x00000090b2997223 */ /* 0x080fe2000001088b */
[-CC-:B------:R-:W-:Y:S01]  /*183b0*/  FFMA.FTZ R188, R188, R144.reuse, -R133.reuse ;  /* 0x00000090bcbc7223 */ /* 0x180fe20000010885 */
[-CC-:B------:R-:W-:Y:S01]  /*183c0*/  FFMA.FTZ R147, R190, R144.reuse, -R133.reuse ;  /* 0x00000090be937223 */ /* 0x180fe20000010885 */
[-C--:B------:R-:W-:Y:S01]  /*183d0*/  FFMA.FTZ R149, R218, R144.reuse, -R133 ;  /* 0x00000090da957223 */ /* 0x080fe20000010885 */
[----:B------:R-:W1:Y:S01]  /*183e0*/  MUFU.EX2 R143, R143 ;  /* 0x0000008f008f7308 */ /* 0x000e620000000800 */
[-CC-:B------:R-:W-:Y:S01]  /*183f0*/  FFMA.FTZ R180, R180, R144.reuse, -R139.reuse ;  /* 0x00000090b4b47223 */ /* 0x180fe2000001088b */
[-C--:B------:R-:W-:Y:S01]  /*18400*/  FFMA.FTZ R178, R186, R144.reuse, -R139 ;  /* 0x00000090bab27223 */ /* 0x080fe2000001088b */
[-CC-:B------:R-:W-:Y:S01]  /*18410*/  FFMA.FTZ R182, R184, R144.reuse, -R133.reuse ;  /* 0x00000090b8b67223 */ /* 0x180fe20000010885 */
[-CC-:B------:R-:W-:Y:S01]  /*18420*/  FFMA.FTZ R155, R176, R144.reuse, -R133.reuse ;  /* 0x00000090b09b7223 */ /* 0x180fe20000010885 */
[-CC-:B------:R-:W-:Y:S01]  /*18430*/  FFMA.FTZ R172, R172, R144.reuse, -R133.reuse ;  /* 0x00000090acac7223 */ /* 0x180fe20000010885 */
[-C--:B------:R-:W-:Y:S01]  /*18440*/  FFMA.FTZ R157, R174, R144.reuse, -R133 ;  /* 0x00000090ae9d7223 */ /* 0x080fe20000010885 */
[-CC-:B------:R-:W-:Y:S01]  /*18450*/  FFMA.FTZ R159, R170, R144.reuse, -R139.reuse ;  /* 0x00000090aa9f7223 */ /* 0x180fe2000001088b */
[----:B------:R-:W2:Y:S01]  /*18460*/  MUFU.EX2 R131, R131 ;  /* 0x0000008300837308 */ /* 0x000ea20000000800 */
        /* <DEDUP_REMOVED lines=8> */
[-C--:B-1----:R-:W-:Y:S01]  /*184f0*/  FMUL.FTZ R12, R104, R143.reuse ;  /* 0x0000008f680c7220 */ /* 0x082fe20000410000 */
[----:B------:R-:W-:Y:S01]  /*18500*/  FFMA.FTZ R104, R40, R144, -R133 ;  /* 0x0000009028687223 */ /* 0x000fe20000010885 */
[-C--:B------:R-:W-:Y:S01]  /*18510*/  FMUL.FTZ R13, R105, R143.reuse ;  /* 0x0000008f690d7220 */ /* 0x080fe20000410000 */
[----:B------:R-:W1:Y:S01]  /*18520*/  LDSM.16.MT88.4 R40, [R122+0xb000] ;  /* 0x00b000007a28783b */ /* 0x000e620000004200 */
[-C--:B------:R-:W-:Y:S01]  /*18530*/  FMUL.FTZ R24, R100, R143.reuse ;  /* 0x0000008f64187220 */ /* 0x080fe20000410000 */
[-C--:B------:R-:W-:Y:S01]  /*18540*/  FMUL.FTZ R25, R101, R143.reuse ;  /* 0x0000008f65197220 */ /* 0x080fe20000410000 */
[-C--:B------:R-:W-:Y:S01]  /*18550*/  FMUL.FTZ R32, R96, R143.reuse ;  /* 0x0000008f60207220 */ /* 0x080fe20000410000 */
[----:B------:R-:W3:Y:S01]  /*18560*/  MUFU.EX2 R121, R121 ;  /* 0x0000007900797308 */ /* 0x000ee20000000800 */
[----:B--2---:R-:W-:Y:S01]  /*18570*/  F2FP.BF16.F32.PACK_AB R5, R131, R134 ;  /* 0x000000868305723e */ /* 0x004fe200000010ff */
[-C--:B------:R-:W-:Y:S01]  /*18580*/  FMUL.FTZ R33, R97, R143.reuse ;  /* 0x0000008f61217220 */ /* 0x080fe20000410000 */
[-C--:B------:R-:W-:Y:S01]  /*18590*/  FMUL.FTZ R36, R92, R143.reuse ;  /* 0x0000008f5c247220 */ /* 0x080fe20000410000 */
[-C--:B------:R-:W-:Y:S01]  /*185a0*/  FMUL.FTZ R37, R93, R143.reuse ;  /* 0x0000008f5d257220 */ /* 0x080fe20000410000 */
[-C--:B------:R-:W-:Y:S01]  /*185b0*/  FMUL.FTZ R52, R80, R143.reuse ;  /* 0x0000008f50347220 */ /* 0x080fe20000410000 */
[-C--:B------:R-:W-:Y:S01]  /*185c0*/  FMUL.FTZ R53, R81, R143.reuse ;  /* 0x0000008f51357220 */ /* 0x080fe20000410000 */
[-CC-:B------:R-:W-:Y:S01]  /*185d0*/  FFMA.FTZ R80, R56, R144.reuse, -R139.reuse ;  /* 0x0000009038507223 */ /* 0x180fe2000001088b */
[----:B------:R-:W-:Y:S01]  /*185e0*/  MUFU.EX2 R137, R137 ;  /* 0x0000008900897308 */ /* 0x000fe20000000800 */
[-C--:B------:R-:W-:Y:S01]  /*185f0*/  FFMA.FTZ R81, R58, R144.reuse, -R139 ;  /* 0x000000903a517223 */ /* 0x080fe2000001088b */
[-C--:B------:R-:W-:Y:S01]  /*18600*/  FFMA.FTZ R101, R46, R144.reuse, -R133 ;  /* 0x000000902e657223 */ /* 0x080fe20000010885 */
[----:B------:R-:W-:Y:S01]  /*18610*/  LDSM.16.MT88.4 R56, [R122+0x9400] ;  /* 0x009400007a38783b */ /* 0x000fe20000004200 */
[----:B------:R-:W-:Y:S01]  /*18620*/  FFMA.FTZ R92, R44, R144, -R139 ;  /* 0x000000902c5c7223 */ /* 0x000fe2000001088b */
[-C--:B------:R-:W-:Y:S01]  /*18630*/  FMUL.FTZ R44, R88, R143.reuse ;  /* 0x0000008f582c7220 */ /* 0x080fe20000410000 */
[-C--:B------:R-:W-:Y:S01]  /*18640*/  FMUL.FTZ R45, R89, R143.reuse ;  /* 0x0000008f592d7220 */ /* 0x080fe20000410000 */
[-C--:B------:R-:W-:Y:S01]  /*18650*/  FMUL.FTZ R84, R84, R143.reuse ;  /* 0x0000008f54547220 */ /* 0x080fe20000410000 */
[----:B------:R-:W2:Y:S01]  /*18660*/  MUFU.EX2 R136, R136 ;  /* 0x0000008800887308 */ /* 0x000ea20000000800 */
[----:B---3--:R-:W-:Y:S01]  /*18670*/  F2FP.BF16.F32.PACK_AB R7, R121, R132 ;  /* 0x000000847907723e */ /* 0x008fe200000010ff */
[-C--:B------:R-:W-:Y:S01]  /*18680*/  FMUL.FTZ R85, R85, R143.reuse ;  /* 0x0000008f55557220 */ /* 0x080fe20000410000 */
[-CC-:B------:R-:W-:Y:S01]  /*18690*/  FFMA.FTZ R100, R62, R144.reuse, -R133.reuse ;  /* 0x000000903e647223 */ /* 0x180fe20000010885 */
        /* <DEDUP_REMOVED lines=8> */
[----:B------:R-:W-:Y:S01]  /*18720*/  FMUL.FTZ R69, R69, R143 ;  /* 0x0000008f45457220 */ /* 0x000fe20000410000 */
[-CC-:B------:R-:W-:Y:S01]  /*18730*/  FFMA.FTZ R76, R250, R144.reuse, -R133.reuse ;  /* 0x00000090fa4c7223 */ /* 0x180fe20000010885 */
[-CC-:B------:R-:W-:Y:S01]  /*18740*/  FFMA.FTZ R89, R230, R144.reuse, -R133.reuse ;  /* 0x00000090e6597223 */ /* 0x180fe20000010885 */
[-C--:B------:R-:W-:Y:S01]  /*18750*/  FFMA.FTZ R88, R234, R144.reuse, -R133 ;  /* 0x00000090ea587223 */ /* 0x080fe20000010885 */
[----:B------:R-:W3:Y:S01]  /*18760*/  MUFU.EX2 R2, R2 ;  /* 0x0000000200027308 */ /* 0x000ee20000000800 */
[----:B--2---:R-:W-:Y:S01]  /*18770*/  F2FP.BF16.F32.PACK_AB R4, R136, R137 ;  /* 0x000000898804723e */ /* 0x004fe200000010ff */
[-CC-:B------:R-:W-:Y:S01]  /*18780*/  FFMA.FTZ R154, R154, R144.reuse, -R139.reuse ;  /* 0x000000909a9a7223 */ /* 0x180fe2000001088b */
[-CC-:B------:R-:W-:Y:S01]  /*18790*/  FFMA.FTZ R165, R152, R144.reuse, -R139.reuse ;  /* 0x0000009098a57223 */ /* 0x180fe2000001088b */
[-CC-:B------:R-:W-:Y:S01]  /*187a0*/  FFMA.FTZ R150, R150, R144.reuse, -R139.reuse ;  /* 0x0000009096967223 */ /* 0x180fe2000001088b */
[-C--:B------:R-:W-:Y:S01]  /*187b0*/  FFMA.FTZ R167, R148, R144.reuse, -R139 ;  /* 0x0000009094a77223 */ /* 0x080fe2000001088b */
[-C--:B------:R-:W-:Y:S01]  /*187c0*/  FFMA.FTZ R169, R146, R144.reuse, -R133 ;  /* 0x0000009092a97223 */ /* 0x080fe20000010885 */
[----:B------:R-:W-:Y:S01]  /*187d0*/  FFMA.FTZ R137, R216, R143, R137 ;  /* 0x0000008fd8897223 */ /* 0x000fe20000010089 */
[----:B------:R-:W2:Y:S01]  /*187e0*/  MUFU.EX2 R3, R9 ;  /* 0x0000000900037308 */ /* 0x000ea20000000800 */
[-CC-:B------:R-:W-:Y:S01]  /*187f0*/  FFMA.FTZ R127, R127, R144.reuse, -R133.reuse ;  /* 0x000000907f7f7223 */ /* 0x180fe20000010885 */
[-CC-:B------:R-:W-:Y:S01]  /*18800*/  FFMA.FTZ R126, R126, R144.reuse, -R133.reuse ;  /* 0x000000907e7e7223 */ /* 0x180fe20000010885 */
[-C--:B------:R-:W-:Y:S01]  /*18810*/  FFMA.FTZ R125, R125, R144.reuse, -R133 ;  /* 0x000000907d7d7223 */ /* 0x080fe20000010885 */
[-CC-:B------:R-:W-:Y:S01]  /*18820*/  FFMA.FTZ R124, R124, R144.reuse, -R139.reuse ;  /* 0x000000907c7c7223 */ /* 0x180fe2000001088b */
[----:B------:R-:W-:Y:S01]  /*18830*/  FFMA.FTZ R130, R130, R144, -R139 ;  /* 0x0000009082827223 */ /* 0x000fe2000001088b */
[----:B------:R-:W-:-:S02]  /*18840*/  FADD.FTZ R136, R136, R137 ;  /* 0x0000008988887221 */ /* 0x000fc40000010000 */
[----:B------:R-:W-:Y:S01]  /*18850*/  MUFU.EX2 R104, R104 ;  /* 0x0000006800687308 */ /* 0x000fe20000000800 */
[----:B---3--:R-:W-:Y:S01]  /*18860*/  F2FP.BF16.F32.PACK_AB R6, R2, R135 ;  /* 0x000000870206723e */ /* 0x008fe200000010ff */
[----:B------:R-:W-:-:S04]  /*18870*/  FADD.FTZ R135, R135, R136 ;  /* 0x0000008887877221 */ /* 0x000fc80000010000 */
[----:B------:R-:W-:Y:S02]  /*18880*/  FADD.FTZ R135, R2, R135 ;  /* 0x0000008702877221 */ /* 0x000fe40000010000 */
        /* <DEDUP_REMOVED lines=18> */
[----:B------:R-:W-:Y:S01]  /*189b0*/  FMUL.FTZ R11, R115, R3 ;  /* 0x00000003730b7220 */ /* 0x000fe20000410000 */
[----:B------:R-:W-:Y:S01]  /*189c0*/  FMUL.FTZ R9, R113, R143 ;  /* 0x0000008f71097220 */ /* 0x000fe20000410000 */
        /* <DEDUP_REMOVED lines=13> */
[C---:B-1----:R-:W-:Y:S01]  /*18aa0*/  HMMA.16816.F32.BF16 R44, R4.reuse, R40, R44 ;  /* 0x00000028042c723c */ /* 0x042fe2000004182c */
[-C--:B------:R-:W-:Y:S01]  /*18ab0*/  FMUL.FTZ R70, R70, R3.reuse ;  /* 0x0000000346467220 */ /* 0x080fe20000410000 */
[-C--:B------:R-:W-:Y:S01]  /*18ac0*/  FMUL.FTZ R71, R71, R3.reuse ;  /* 0x0000000347477220 */ /* 0x080fe20000410000 */
[-CC-:B------:R-:W-:Y:S01]  /*18ad0*/  FFMA.FTZ R79, R145, R144.reuse, -R133.reuse ;  /* 0x00000090914f7223 */ /* 0x180fe20000010885 */
[-C--:B------:R-:W-:Y:S01]  /*18ae0*/  FFMA.FTZ R78, R242, R144.reuse, -R133 ;  /* 0x00000090f24e7223 */ /* 0x080fe20000010885 */
[----:B------:R-:W-:Y:S01]  /*18af0*/  MUFU.EX2 R80, R80 ;  /* 0x0000005000507308 */ /* 0x000fe20000000800 */
[C---:B------:R-:W-:Y:S01]  /*18b00*/  HMMA.16816.F32.BF16 R40, R4.reuse, R42, R84 ;  /* 0x0000002a0428723c */ /* 0x040fe20000041854 */
[----:B---3--:R-:W1:Y:S01]  /*18b10*/  LDSM.16.MT88.4 R48, [R192+0x9400] ;  /* 0x00940000c030783b */ /* 0x008e620000004200 */
        /* <DEDUP_REMOVED lines=13> */
[----:B------:R5:W1:Y:S01]  /*18bf0*/  MUFU.EX2 R77, R81 ;  /* 0x00000051004d7308 */ /* 0x000a620000000800 */
[----:B------:R-:W-:Y:S01]  /*18c00*/  LDSM.16.MT88.4 R108, [R192+0xac00] ;  /* 0x00ac0000c06c783b */ /* 0x000fe20000004200 */
[----:B------:R-:W-:Y:S01]  /*18c10*/  FFMA.FTZ R134, R217, R3, R134 ;  /* 0x00000003d9867223 */ /* 0x000fe20000010086 */
[----:B--2---:R-:W-:Y:S03]  /*18c20*/  HMMA.16816.F32.BF16 R52, R4, R24, R52 ;  /* 0x000000180434723c */ /* 0x004fe60000041834 */
[----:B------:R-:W-:-:S02]  /*18c30*/  FADD.FTZ R131, R131, R134 ;  /* 0x0000008683837221 */ /* 0x000fc40000010000 */
[----:B------:R-:W-:Y:S01]  /*18c40*/  MUFU.EX2 R79, R79 ;  /* 0x0000004f004f7308 */ /* 0x000fe20000000800 */
[----:B---3--:R-:W-:Y:S01]  /*18c50*/  FMUL.FTZ R60, R72, R143 ;  /* 0x0000008f483c7220 */ /* 0x008fe20000410000 */
[----:B------:R-:W-:Y:S01]  /*18c60*/  HMMA.16816.F32.BF16 R24, R4, R26, R64 ;  /* 0x0000001a0418723c */ /* 0x000fe20000041840 */
[----:B------:R-:W-:Y:S01]  /*18c70*/  LDSM.16.MT88.4 R72, [R192+0xd400] ;  /* 0x00d40000c048783b */ /* 0x000fe20000004200 */
[----:B------:R-:W-:-:S03]  /*18c80*/  FADD.FTZ R132, R132, R131 ;  /* 0x0000008384847221 */ /* 0x000fc60000010000 */
[----:B------:R-:W-:Y:S01]  /*18c90*/  LDSM.16.MT88.4 R64, [R192+0xb400] ;  /* 0x00b40000c040783b */ /* 0x000fe20000004200 */
[----:B----4-:R-:W-:Y:S01]  /*18ca0*/  HMMA.16816.F32.BF16 R60, R4, R36, R60 ;  /* 0x00000024043c723c */ /* 0x010fe2000004183c */
[----:B-----5:R-:W-:Y:S01]  /*18cb0*/  FFMA.FTZ R81, R246, R144, -R139 ;  /* 0x00000090f6517223 */ /* 0x020fe2000001088b */
[----:B------:R-:W-:Y:S01]  /*18cc0*/  MUFU.EX2 R76, R76 ;  /* 0x0000004c004c7308 */ /* 0x000fe20000000800 */
[----:B------:R-:W-:-:S03]  /*18cd0*/  FADD.FTZ R121, R121, R132 ;  /* 0x0000008479797221 */ /* 0x000fc60000010000 */
[----:B------:R-:W-:Y:S01]  /*18ce0*/  HMMA.16816.F32.BF16 R4, R4, R38, R68 ;  /* 0x000000260404723c */ /* 0x000fe20000041844 */
[----:B------:R-:W2:Y:S03]  /*18cf0*/  LDSM.16.MT88.4 R36, [R122+0xb400] ;  /* 0x00b400007a24783b */ /* 0x000ea60000004200 */
[----:B------:R-:W-:Y:S03]  /*18d00*/  MUFU.EX2 R78, R78 ;  /* 0x0000004e004e7308 */ /* 0x000fe60000000800 */
[----:B------:R-:W-:Y:S01]  /*18d10*/  F2FP.BF16.F32.PACK_AB R68, R85, R92 ;  /* 0x0000005c5544723e */ /* 0x000fe200000010ff */
[----:B------:R-:W-:Y:S01]  /*18d20*/  FADD.FTZ R92, R92, R135 ;  /* 0x000000875c5c7221 */ /* 0x000fe20000010000 */
[----:B------:R-:W-:Y:S01]  /*18d30*/  F2FP.BF16.F32.PACK_AB R69, R101, R104 ;  /* 0x000000686545723e */ /* 0x000fe200000010ff */
[----:B------:R-:W-:Y:S01]  /*18d40*/  FADD.FTZ R104, R104, R121 ;  /* 0x0000007968687221 */ /* 0x000fe20000010000 */
[----:B-1----:R-:W-:Y:S01]  /*18d50*/  F2FP.BF16.F32.PACK_AB R70, R77, R80 ;  /* 0x000000504d46723e */ /* 0x002fe200000010ff */
[----:B------:R-:W-:Y:S01]  /*18d60*/  MUFU.EX2 R81, R81 ;  /* 0x0000005100517308 */ /* 0x000fe20000000800 */
[----:B------:R-:W-:Y:S01]  /*18d70*/  F2FP.BF16.F32.PACK_AB R71, R93, R100 ;  /* 0x000000645d47723e */ /* 0x000fe200000010ff */
[----:B------:R-:W-:Y:S01]  /*18d80*/  FADD.FTZ R85, R85, R92 ;  /* 0x0000005c55557221 */ /* 0x000fe20000010000 */
[----:B------:R-:W-:-:S03]  /*18d90*/  FADD.FTZ R101, R101, R104 ;  /* 0x0000006865657221 */ /* 0x000fc60000010000 */
[----:B------:R-:W-:Y:S01]  /*18da0*/  FADD.FTZ R2, R80, R85 ;  /* 0x0000005550027221 */ /* 0x000fe20000010000 */
[----:B------:R-:W-:Y:S01]  /*18db0*/  FADD.FTZ R100, R100, R101 ;  /* 0x0000006564647221 */ /* 0x000fe20000010000 */
[----:B------:R-:W-:Y:S01]  /*18dc0*/  HMMA.16816.F32.BF16 R12, R68, R56, R12 ;  /* 0x00000038440c723c */ /* 0x000fe2000004180c */
[----:B------:R-:W1:Y:S01]  /*18dd0*/  MUFU.EX2 R82, R82 ;  /* 0x0000005200527308 */ /* 0x000e620000000800 */
[----:B------:R-:W-:Y:S01]  /*18de0*/  FADD.FTZ R2, R77, R2 ;  /* 0x000000024d027221 */ /* 0x000fe20000010000 */
[----:B------:R-:W-:-:S03]  /*18df0*/  FADD.FTZ R100, R93, R100 ;  /* 0x000000645d647221 */ /* 0x000fc60000010000 */
[C---:B------:R-:W-:Y:S01]  /*18e00*/  HMMA.16816.F32.BF16 R20, R68.reuse, R58, R20 ;  /* 0x0000003a4414723c */ /* 0x040fe20000041814 */
[----:B------:R-:W3:Y:S02]  /*18e10*/  LDSM.16.MT88.4 R56, [R192+0x9800] ;  /* 0x00980000c038783b */ /* 0x000ee40000004200 */
[----:B------:R-:W-:Y:S03]  /*18e20*/  MUFU.EX2 R83, R83 ;  /* 0x0000005300537308 */ /* 0x000fe60000000800 */
[C---:B------:R-:W-:Y:S05]  /*18e30*/  HMMA.16816.F32.BF16 R8, R68.reuse, R48, R8 ;  /* 0x000000304408723c */ /* 0x040fea0000041808 */
[----:B------:R-:W4:Y:S01]  /*18e40*/  MUFU.EX2 R84, R84 ;  /* 0x0000005400547308 */ /* 0x000f220000000800 */
[C---:B------:R-:W-:Y:S01]  /*18e50*/  HMMA.16816.F32.BF16 R16, R68.reuse, R50, R16 ;  /* 0x000000324410723c */ /* 0x040fe20000041810 */
[----:B------:R-:W5:Y:S05]  /*18e60*/  LDSM.16.MT88.4 R48, [R122+0xd400] ;  /* 0x00d400007a30783b */ /* 0x000f6a0000004200 */
        /* <DEDUP_REMOVED lines=8> */
[----:B-1----:R-:W-:Y:S01]  /*18ef0*/  F2FP.BF16.F32.PACK_AB R72, R82, R81 ;  /* 0x000000515248723e */ /* 0x002fe200000010ff */
[----:B------:R-:W-:Y:S01]  /*18f00*/  FADD.FTZ R81, R81, R2 ;  /* 0x0000000251517221 */ /* 0x000fe20000010000 */
[----:B------:R-:W-:-:S03]  /*18f10*/  F2FP.BF16.F32.PACK_AB R73, R76, R79 ;  /* 0x0000004f4c49723e */ /* 0x000fc600000010ff */
[C---:B------:R-:W-:Y:S01]  /*18f20*/  HMMA.16816.F32.BF16 R32, R68.reuse, R64, R32 ;  /* 0x000000404420723c */ /* 0x040fe20000041820 */
[----:B----4-:R-:W-:Y:S01]  /*18f30*/  F2FP.BF16.F32.PACK_AB R74, R84, R83 ;  /* 0x00000053544a723e */ /* 0x010fe200000010ff */
[----:B------:R-:W-:Y:S01]  /*18f40*/  MUFU.EX2 R88, R88 ;  /* 0x0000005800587308 */ /* 0x000fe20000000800 */
[----:B--2---:R-:W-:Y:S01]  /*18f50*/  F2FP.BF16.F32.PACK_AB R75, R87, R78 ;  /* 0x0000004e574b723e */ /* 0x004fe200000010ff */
[----:B------:R-:W-:Y:S02]  /*18f60*/  FADD.FTZ R82, R82, R81 ;  /* 0x0000005152527221 */ /* 0x000fe40000010000 */
[----:B------:R-:W-:Y:S01]  /*18f70*/  HMMA.16816.F32.BF16 R28, R68, R66, R28 ;  /* 0x00000042441c723c */ /* 0x000fe2000004181c */
[----:B------:R-:W1:Y:S03]  /*18f80*/  LDSM.16.MT88.4 R64, [R122+0x9800] ;  /* 0x009800007a40783b */ /* 0x000e660000004200 */
[----:B------:R-:W-:Y:S02]  /*18f90*/  MUFU.EX2 R90, R90 ;  /* 0x0000005a005a7308 */ /* 0x000fe40000000800 */
[C---:B---3--:R-:W-:Y:S06]  /*18fa0*/  HMMA.16816.F32.BF16 R8, R72.reuse, R56, R8 ;  /* 0x000000384808723c */ /* 0x048fec0000041808 */
[----:B------:R-:W-:Y:S01]  /*18fb0*/  HMMA.16816.F32.BF16 R16, R72, R58, R16 ;  /* 0x0000003a4810723c */ /* 0x000fe20000041810 */
[----:B------:R-:W2:Y:S01]  /*18fc0*/  LDSM.16.MT88.4 R56, [R192+0xd800] ;  /* 0x00d80000c038783b */ /* 0x000ea20000004200 */
[----:B------:R-:W3:Y:S04]  /*18fd0*/  MUFU.EX2 R91, R91 ;  /* 0x0000005b005b7308 */ /* 0x000ee80000000800 */
[C---:B-----5:R-:W-:Y:S04]  /*18fe0*/  HMMA.16816.F32.BF16 R60, R68.reuse, R48, R60 ;  /* 0x00000030443c723c */ /* 0x060fe8000004183c */
[----:B------:R-:W-:Y:S02]  /*18ff0*/  MUFU.EX2 R94, R94 ;  /* 0x0000005e005e7308 */ /* 0x000fe40000000800 */
[----:B------:R-:W-:Y:S01]  /*19000*/  HMMA.16816.F32.BF16 R4, R68, R50, R4 ;  /* 0x000000324404723c */ /* 0x000fe20000041804 */
[----:B------:R-:W4:Y:S04]  /*19010*/  LDSM.16.MT88.4 R48, [R122+0xb800] ;  /* 0x00b800007a30783b */ /* 0x000f280000004200 */
[----:B------:R-:W5:Y:S01]  /*19020*/  LDSM.16.MT88.4 R68, [R122+0xd800] ;  /* 0x00d800007a44783b */ /* 0x000f620000004200 */
[C---:B------:R-:W-:Y:S01]  /*19030*/  HMMA.16816.F32.BF16 R32, R72.reuse, R36, R32 ;  /* 0x000000244820723c */ /* 0x040fe20000041820 */
[----:B------:R-:W3:Y:S05]  /*19040*/  MUFU.EX2 R95, R95 ;  /* 0x0000005f005f7308 */ /* 0x000eea0000000800 */
[C---:B------:R-:W-:Y:S01]  /*19050*/  HMMA.16816.F32.BF16 R28, R72.reuse, R38, R28 ;  /* 0x00000026481c723c */ /* 0x040fe2000004181c */
[----:B------:R-:W3:Y:S02]  /*19060*/  LDSM.16.MT88.4 R36, [R192+0x9c00] ;  /* 0x009c0000c024783b */ /* 0x000ee40000004200 */
[----:B------:R-:W3:Y:S03]  /*19070*/  MUFU.EX2 R145, R145 ;  /* 0x0000009100917308 */ /* 0x000ee60000000800 */
        /* <DEDUP_REMOVED lines=13> */
[C---:B-----5:R-:W-:Y:S01]  /*19150*/  HMMA.16816.F32.BF16 R60, R72.reuse, R68, R60 ;  /* 0x00000044483c723c */ /* 0x060fe2000004183c */
[----:B------:R-:W4:Y:S05]  /*19160*/  MUFU.EX2 R180, R180 ;  /* 0x000000b400b47308 */ /* 0x000f2a0000000800 */
[----:B------:R-:W-:Y:S01]  /*19170*/  HMMA.16816.F32.BF16 R4, R72, R70, R4 ;  /* 0x000000464804723c */ /* 0x000fe20000041804 */
[----:B---3--:R-:W-:Y:S01]  /*19180*/  F2FP.BF16.F32.PACK_AB R68, R91, R90 ;  /* 0x0000005a5b44723e */ /* 0x008fe200000010ff */
[----:B------:R-:W3:Y:S01]  /*19190*/  LDSM.16.MT88.4 R72, [R192+0xdc00] ;  /* 0x00dc0000c048783b */ /* 0x000ee20000004200 */
[----:B------:R-:W-:Y:S01]  /*191a0*/  F2FP.BF16.F32.PACK_AB R69, R89, R86 ;  /* 0x000000565945723e */ /* 0x000fe200000010ff */
[----:B------:R-:W-:Y:S03]  /*191b0*/  MUFU.EX2 R153, R153 ;  /* 0x0000009900997308 */ /* 0x000fe60000000800 */
[----:B------:R-:W-:-:S02]  /*191c0*/  F2FP.BF16.F32.PACK_AB R70, R95, R94 ;  /* 0x0000005e5f46723e */ /* 0x000fc400000010ff */
        /* <DEDUP_REMOVED lines=20> */
[C---:B---3--:R-:W-:Y:S05]  /*19310*/  HMMA.16816.F32.BF16 R52, R68.reuse, R72, R52 ;  /* 0x000000484434723c */ /* 0x048fea0000041834 */
[----:B------:R-:W-:Y:S01]  /*19320*/  MUFU.EX2 R161, R161 ;  /* 0x000000a100a17308 */ /* 0x000fe20000000800 */
[----:B------:R-:W-:Y:S01]  /*19330*/  HMMA.16816.F32.BF16 R24, R68, R74, R24 ;  /* 0x0000004a4418723c */ /* 0x000fe20000041818 */
[----:B----4-:R-:W-:-:S02]  /*19340*/  F2FP.BF16.F32.PACK_AB R72, R180, R151 ;  /* 0x00000097b448723e */ /* 0x010fc400000010ff */
        /* <DEDUP_REMOVED lines=55> */
[----:B------:R-:W1:Y:S05]  /*196c0*/  LDSM.16.MT88.4 R56, [R122+0xc800] ;  /* 0x00c800007a38783b */ /* 0x000e6a0000004200 */
        /* <DEDUP_REMOVED lines=9> */
[----:B------:R-:W-:-:S05]  /*19760*/  F2FP.BF16.F32.PACK_AB R69, R126, R127 ;  /* 0x0000007f7e45723e */ /* 0x000fca00000010ff */
        /* <DEDUP_REMOVED lines=9> */
[----:B------:R-:W-:Y:S01]  /*19800*/  HMMA.16816.F32.BF16 R8, R72, R36, R8 ;  /* 0x000000244808723c */ /* 0x000fe20000041808 */
[----:B------:R-:W-:-:S05]  /*19810*/  FFMA.FTZ R66, R120, R144, -R133 ;  /* 0x0000009078427223 */ /* 0x000fca0000010885 */
[C---:B------:R-:W-:Y:S01]  /*19820*/  HMMA.16816.F32.BF16 R16, R72.reuse, R38, R16 ;  /* 0x000000264810723c */ /* 0x040fe20000041810 */
[----:B------:R-:W5:Y:S01]  /*19830*/  MUFU.EX2 R66, R66 ;  /* 0x0000004200427308 */ /* 0x000f620000000800 */
[----:B---3--:R-:W-:Y:S01]  /*19840*/  F2FP.BF16.F32.PACK_AB R68, R65, R124 ;  /* 0x0000007c4144723e */ /* 0x008fe200000010ff */
[----:B------:R-:W3:Y:S03]  /*19850*/  LDSM.16.MT88.4 R36, [R192+0xe800] ;  /* 0x00e80000c024783b */ /* 0x000ee60000004200 */
[----:B--2---:R-:W-:Y:S01]  /*19860*/  HMMA.16816.F32.BF16 R12, R72, R48, R12 ;  /* 0x00000030480c723c */ /* 0x004fe2000004180c */
[----:B----4-:R-:W-:-:S05]  /*19870*/  F2FP.BF16.F32.PACK_AB R70, R3, R64 ;  /* 0x000000400346723e */ /* 0x010fca00000010ff */
[----:B------:R-:W-:Y:S01]  /*19880*/  HMMA.16816.F32.BF16 R20, R72, R50, R20 ;  /* 0x000000324814723c */ /* 0x000fe20000041814 */
[----:B------:R-:W2:Y:S01]  /*19890*/  LDSM.16.MT88.4 R48, [R122+0xe800] ;  /* 0x00e800007a30783b */ /* 0x000ea20000004200 */
[----:B-----5:R-:W-:-:S07]  /*198a0*/  F2FP.BF16.F32.PACK_AB R71, R66, R125 ;  /* 0x0000007d4247723e */ /* 0x020fce00000010ff */
        /* <DEDUP_REMOVED lines=58> */
[----:B------:R-:W-:Y:S01]  /*19c50*/  FADD.FTZ R127, R127, R2 ;  /* 0x000000027f7f7221 */ /* 0x000fe20000010000 */
[----:B------:R-:W-:Y:S01]  /*19c60*/  MOV R2, R138 ;  /* 0x0000008a00027202 */ /* 0x000fe20000000f00 */
[----:B------:R-:W-:Y:S01]  /*19c70*/  FADD.FTZ R65, R65, R124 ;  /* 0x0000007c41417221 */ /* 0x000fe20000010000 */
[----:B------:R-:W-:Y:S01]  /*19c80*/  HMMA.16816.F32.BF16 R68, R68, R14, R4 ;  /* 0x0000000e4444723c */ /* 0x000fe20000041804 */
[----:B------:R-:W-:Y:S02]  /*19c90*/  FADD.FTZ R126, R126, R127 ;  /* 0x0000007f7e7e7221 */ /* 0x000fe40000010000 */
[----:B------:R-:W-:-:S02]  /*19ca0*/  FADD.FTZ R64, R64, R65 ;  /* 0x0000004140407221 */ /* 0x000fc40000010000 */
[----:B------:R-:W-:Y:S02]  /*19cb0*/  FADD.FTZ R125, R125, R126 ;  /* 0x0000007e7d7d7221 */ /* 0x000fe40000010000 */
[----:B------:R-:W-:Y:S01]  /*19cc0*/  FADD.FTZ R216, R3, R64 ;  /* 0x0000004003d87221 */ /* 0x000fe20000010000 */
[----:B------:R-:W-:Y:S01]  /*19cd0*/  MOV R3, R142 ;  /* 0x0000008e00037202 */ /* 0x000fe20000000f00 */
[----:B------:R-:W-:-:S15]  /*19ce0*/  FADD.FTZ R217, R66, R125 ;  /* 0x0000007d42d97221 */ /* 0x000fde0000010000 */
.L_x_2720:
[----:B------:R-:W-:-:S13]  /*19cf0*/  ISETP.GE.AND P0, PT, R211, 0x1, PT ;  /* 0x00000001d300780c */ /* 0x000fda0003f06270 */
[----:B------:R-:W-:Y:S05]  /*19d00*/  @!P0 BRA `(.L_x_2729) ;  /* 0x0000004c00848947 */ /* 0x000fea0003800000 */
[----:B------:R-:W-:Y:S02]  /*19d10*/  MOV R121, R2 ;  /* 0x0000000200797202 */ /* 0x000fe40000000f00 */
[----:B------:R-:W-:Y:S02]  /*19d20*/  MOV R120, R3 ;  /* 0x0000000300787202 */ /* 0x000fe40000000f00 */
.L_x_2738:
        /* <DEDUP_REMOVED lines=68> */
.L_x_2731:
[----:B------:R-:W2:Y:S02]  /*1a170*/  LD.E R3, desc[UR4][R118.64+0x40] ;  /* 0x0000400476037980 */ /* 0x000ea4000c101900 */
[----:B--2---:R-:W-:Y:S04]  /*1a180*/  LEA R3, -R3, RZ, 0x7 ;  /* 0x000000ff03037211 */ /* 0x004fe800078e39ff */
[----:B------:R-:W-:Y:S02]  /*1a190*/  SHF.R.S32.HI R4, RZ, 0x1f, R3 ;  /* 0x0000001fff047819 */ /* 0x000fe40000011403 */
.L_x_2732:
[----:B------:R-:W-:Y:S05]  /*1a1a0*/  BSYNC B0 ;  /* 0x0000000000007941 */ /* 0x000fea0003800000 */
.L_x_2730:
        /* <DEDUP_REMOVED lines=95> */
[----:B------:R-:W2:Y:S06]  /*1a7a0*/  LDSM.16.M88.4 R132, [R194+0x3400] ;  /* 0x00340000c284783b */ /* 0x000eac0000000200 */
[----:B------:R-:W4:Y:S06]  /*1a7b0*/  LDSM.16.M88.4 R136, [R194+0x3800] ;  /* 0x00380000c288783b */ /* 0x000f2c0000000200 */
[----:B------:R-:W5:Y:S06]  /*1a7c0*/  LDSM.16.M88.4 R32, [R194+0x3c00] ;  /* 0x003c0000c220783b */ /* 0x000f6c0000000200 */
        /* <DEDUP_REMOVED lines=9> */
[C---:B---3--:R-:W-:Y:S05]  /*1a860*/  HMMA.16816.F32.BF16 R16, R124.reuse, R134, RZ ;  /* 0x000000867c10723c */ /* 0x048fea00000418ff */
[----:B------:R-:W2:Y:S01]  /*1a870*/  LDSM.16.M88.4 R140, [R123+0x3000] ;  /* 0x003000007b8c783b */ /* 0x000ea20000000200 */
        /* <DEDUP_REMOVED lines=21> */
[C---:B------:R-:W-:Y:S05]  /*1a9d0*/  HMMA.16816.F32.BF16 R60, R124.reuse, R64, RZ ;  /* 0x000000407c3c723c */ /* 0x040fea00000418ff */
[----:B------:R-:W-:Y:S01]  /*1a9e0*/  LDSM.16.M88.4 R176, [R194+0x8400] ;  /* 0x00840000c2b0783b */ /* 0x000fe20000000200 */
[----:B------:R-:W-:Y:S05]  /*1a9f0*/  HMMA.16816.F32.BF16 R64, R124, R66, RZ ;  /* 0x000000427c40723c */ /* 0x000fea00000418ff */
[----:B------:R-:W1:Y:S01]  /*1aa00*/  LDSM.16.M88.4 R124, [R123+0x4400] ;  /* 0x004400007b7c783b */ /* 0x000e620000000200 */
[C---:B--2---:R-:W-:Y:S05]  /*1aa10*/  HMMA.16816.F32.BF16 R4, R128.reuse, R140, R4 ;  /* 0x0000008c8004723c */ /* 0x044fea0000041804 */
[----:B------:R-:W-:Y:S01]  /*1aa20*/  LDSM.16.M88.4 R180, [R194+0x8800] ;  /* 0x00880000c2b4783b */ /* 0x000fe20000000200 */
[C---:B------:R-:W-:Y:S05]  /*1aa30*/  HMMA.16816.F32.BF16 R8, R128.reuse, R142, R8 ;  /* 0x0000008e8008723c */ /* 0x040fea0000041808 */
[----:B------:R-:W2:Y:S01]  /*1aa40*/  LDSM.16.M88.4 R140, [R123+0x4800] ;  /* 0x004800007b8c783b */ /* 0x000ea20000000200 */
[C---:B---3--:R-:W-:Y:S05]  /*1aa50*/  HMMA.16816.F32.BF16 R12, R128.reuse, R132, R12 ;  /* 0x00000084800c723c */ /* 0x048fea000004180c */
[----:B------:R-:W-:Y:S01]  /*1aa60*/  LDSM.16.M88.4 R184, [R193+0x2000] ;  /* 0x00200000c1b8783b */ /* 0x000fe20000000200 */
[C---:B------:R-:W-:Y:S05]  /*1aa70*/  HMMA.16816.F32.BF16 R16, R128.reuse, R134, R16 ;  /* 0x000000868010723c */ /* 0x040fea0000041810 */
[----:B------:R-:W3:Y:S01]  /*1aa80*/  LDSM.16.M88.4 R132, [R194+0x5800] ;  /* 0x00580000c284783b */ /* 0x000ee20000000200 */
[C---:B----4-:R-:W-:Y:S05]  /*1aa90*/  HMMA.16816.F32.BF16 R20, R128.reuse, R136, R20 ;  /* 0x000000888014723c */ /* 0x050fea0000041814 */
[----:B------:R-:W-:Y:S01]  /*1aaa0*/  LDSM.16.M88.4 R188, [R123+0x7000] ;  /* 0x007000007bbc783b */ /* 0x000fe20000000200 */
[C---:B------:R-:W-:Y:S05]  /*1aab0*/  HMMA.16816.F32.BF16 R24, R128.reuse, R138, R24 ;  /* 0x0000008a8018723c */ /* 0x040fea0000041818 */
[----:B------:R-:W4:Y:S01]  /*1aac0*/  LDSM.16.M88.4 R136, [R194+0x5c00] ;  /* 0x005c0000c288783b */ /* 0x000f220000000200 */
[C---:B-----5:R-:W-:Y:S06]  /*1aad0*/  HMMA.16816.F32.BF16 R28, R128.reuse, R144, R28 ;  /* 0x00000090801c723c */ /* 0x060fec000004181c */
        /* <DEDUP_REMOVED lines=117> */
[----:B------:R4:W1:Y:S01]  /*1b230*/  MUFU.TANH R230, R21 ;  /* 0x0000001500e67308 */ /* 0x0008620000002400 */
[-C--:B------:R-:W-:Y:S01]  /*1b240*/  FMUL.FTZ R25, R25, R218.reuse ;  /* 0x000000da19197220 */ /* 0x080fe20000410000 */
[-C--:B------:R-:W-:Y:S01]  /*1b250*/  FMUL.FTZ R26, R26, R218.reuse ;  /* 0x000000da1a1a7220 */ /* 0x080fe20000410000 */
[-C--:B------:R-:W-:Y:S07]  /*1b260*/  FMUL.FTZ R27, R27, R218.reuse ;  /* 0x000000da1b1b7220 */ /* 0x080fee0000410000 */
[----:B------:R2:W1:Y:S10]  /*1b270*/  MUFU.TANH R238, R23 ;  /* 0x0000001700ee7308 */ /* 0x0004740000002400 */
        /* <DEDUP_REMOVED lines=8> */
[----:B------:R-:W1:Y:S08]  /*1b300*/  LDSM.16.M88.4 R4, [R123+0x8800] ;  /* 0x008800007b04783b */ /* 0x000e700000000200 */
        /* <DEDUP_REMOVED lines=10> */
[-C--:B----4-:R-:W-:Y:S01]  /*1b3b0*/  FMUL.FTZ R21, R39, R218.reuse ;  /* 0x000000da27157220 */ /* 0x090fe20000410000 */
[-C--:B------:R-:W-:Y:S01]  /*1b3c0*/  FMUL.FTZ R36, R36, R218.reuse ;  /* 0x000000da24247220 */ /* 0x080fe20000410000 */
[-C--:B------:R-:W-:Y:S04]  /*1b3d0*/  FMUL.FTZ R37, R37, R218.reuse ;  /* 0x000000da25257220 */ /* 0x080fe80000410000 */
[----:B------:R-:W4:Y:S01]  /*1b3e0*/  MUFU.TANH R165, R18 ;  /* 0x0000001200a57308 */ /* 0x000f220000002400 */
[-C--:B------:R-:W-:Y:S01]  /*1b3f0*/  FMUL.FTZ R38, R38, R218.reuse ;  /* 0x000000da26267220 */ /* 0x080fe20000410000 */
[-C--:B--2---:R-:W-:Y:S01]  /*1b400*/  FMUL.FTZ R23, R42, R218.reuse ;  /* 0x000000da2a177220 */ /* 0x084fe20000410000 */
[-C--:B------:R-:W-:Y:S01]  /*1b410*/  FMUL.FTZ R40, R40, R218.reuse ;  /* 0x000000da28287220 */ /* 0x080fe20000410000 */
[-C--:B------:R-:W-:Y:S01]  /*1b420*/  FMUL.FTZ R41, R41, R218.reuse ;  /* 0x000000da29297220 */ /* 0x080fe20000410000 */
[-C--:B------:R-:W-:Y:S05]  /*1b430*/  FMUL.FTZ R43, R43, R218.reuse ;  /* 0x000000da2b2b7220 */ /* 0x080fea0000410000 */
[----:B------:R-:W2:Y:S01]  /*1b440*/  MUFU.TANH R17, R17 ;  /* 0x0000001100117308 */ /* 0x000ea20000002400 */
[C---:B-----5:R-:W-:Y:S06]  /*1b450*/  HMMA.16816.F32.BF16 R44, R184.reuse, R8, R44 ;  /* 0x00000008b82c723c */ /* 0x060fec000004182c */
[C---:B------:R-:W-:Y:S03]  /*1b460*/  HMMA.16816.F32.BF16 R48, R184.reuse, R10, R48 ;  /* 0x0000000ab830723c */ /* 0x040fe60000041830 */
[----:B------:R-:W2:Y:S01]  /*1b470*/  MUFU.TANH R232, R20 ;  /* 0x0000001400e87308 */ /* 0x000ea20000002400 */
[----:B------:R-:W5:Y:S02]  /*1b480*/  LDSM.16.M88.4 R8, [R123+0x8c00] ;  /* 0x008c00007b08783b */ /* 0x000f640000000200 */
[----:B------:R-:W-:Y:S07]  /*1b490*/  DEPBAR.LE SB0, 0x0 ;  /* 0x000080000000791a */ /* 0x000fee0000000000 */
[----:B------:R-:W2:Y:S01]  /*1b4a0*/  MUFU.TANH R240, R22 ;  /* 0x0000001600f07308 */ /* 0x000ea20000002400 */
[----:B------:R-:W-:Y:S01]  /*1b4b0*/  BAR.SYNC.DEFER_BLOCKING 0x0 ;  /* 0x0000000000007b1d */ /* 0x000fe20000010000 */
[C---:B-1----:R-:W-:Y:S08]  /*1b4c0*/  HMMA.16816.F32.BF16 R52, R184.reuse, R4, R52 ;  /* 0x00000004b834723c */ /* 0x042ff00000041834 */
[----:B------:R-:W1:Y:S01]  /*1b4d0*/  MUFU.TANH R228, R24 ;  /* 0x0000001800e47308 */ /* 0x000e620000002400 */
        /* <DEDUP_REMOVED lines=39> */
[----:B------:R-:W1:Y:S10]  /*1b750*/  MUFU.TANH R19, R19 ;  /* 0x0000001300137308 */ /* 0x000e740000002400 */
[----:B------:R1:W1:Y:S10]  /*1b760*/  MUFU.TANH R182, R36 ;  /* 0x0000002400b67308 */ /* 0x0002740000002400 */
[----:B------:R1:W1:Y:S10]  /*1b770*/  MUFU.TANH R180, R37 ;  /* 0x0000002500b47308 */ /* 0x0002740000002400 */
[----:B------:R1:W1:Y:S10]  /*1b780*/  MUFU.TANH R178, R38 ;  /* 0x0000002600b27308 */ /* 0x0002740000002400 */
[----:B------:R-:W1:Y:S10]  /*1b790*/  MUFU.TANH R21, R21 ;  /* 0x0000001500157308 */ /* 0x000e740000002400 */
[----:B------:R1:W1:Y:S10]  /*1b7a0*/  MUFU.TANH R174, R40 ;  /* 0x0000002800ae7308 */ /* 0x0002740000002400 */
[----:B------:R1:W1:Y:S10]  /*1b7b0*/  MUFU.TANH R172, R41 ;  /* 0x0000002900ac7308 */ /* 0x0002740000002400 */
        /* <DEDUP_REMOVED lines=15> */
[----:B------:R-:W1:Y:S10]  /*1b8b0*/  MUFU.TANH R144, R144 ;  /* 0x0000009000907308 */ /* 0x000e740000002400 */
[----:B------:R1:W1:Y:S10]  /*1b8c0*/  MUFU.TANH R128, R60 ;  /* 0x0000003c00807308 */ /* 0x0002740000002400 */
[----:B------:R1:W1:Y:S10]  /*1b8d0*/  MUFU.TANH R126, R61 ;  /* 0x0000003d007e7308 */ /* 0x0002740000002400 */
[----:B------:R-:W1:Y:S10]  /*1b8e0*/  MUFU.TANH R58, R58 ;  /* 0x0000003a003a7308 */ /* 0x000e740000002400 */
[----:B------:R-:W1:Y:S10]  /*1b8f0*/  MUFU.TANH R59, R59 ;  /* 0x0000003b003b7308 */ /* 0x000e740000002400 */
        /* <DEDUP_REMOVED lines=8> */
[----:B------:R-:W-:Y:S05]  /*1b980*/  SHF.L.U32 R9, R211, 0x7, RZ ;  /* 0x00000007d3097819 */ /* 0x000fea00000006ff */
[C---:B------:R-:W-:Y:S01]  /*1b990*/  VIADD R7, R9.reuse, 0xffffff00 ;  /* 0xffffff0009077836 */ /* 0x040fe20000000000 */
[----:B------:R-:W-:Y:S04]  /*1b9a0*/  IADD3 R9, R9, -0x80, RZ ;  /* 0xffffff8009097810 */ /* 0x000fe80007ffe0ff */
        /* <DEDUP_REMOVED lines=31> */
[----:B------:R-:W2:Y:S01]  /*1bba0*/  LD.E.64 R8, desc[UR4][R118.64+0x20] ;  /* 0x0000200476087980 */ /* 0x000ea2000c101b00 */
[----:B------:R-:W-:Y:S02]  /*1bbb0*/  @!P0 IMAD.MOV R6, RZ, RZ, -R6 ;  /* 0x000000ffff068224 */ /* 0x000fe400078e0a06 */
[----:B------:R-:W-:Y:S01]  /*1bbc0*/  @P6 VIADD R11, R11, 0x1 ;  /* 0x000000010b0b6836 */ /* 0x000fe20000000000 */
[----:B------:R-:W-:Y:S04]  /*1bbd0*/  ISETP.NE.AND P6, PT, R10, RZ, PT ;  /* 0x000000ff0a00720c */ /* 0x000fe80003fc5270 */
[C---:B------:R-:W-:Y:S02]  /*1bbe0*/  SEL R5, R2.reuse, R6, !P6 ;  /* 0x0000000602057207 */ /* 0x040fe40007000000 */
[----:B------:R-:W3:Y:S01]  /*1bbf0*/  LD.E.64 R6, desc[UR4][R118.64+0x38] ;  /* 0x0000380476067980 */ /* 0x000ee2000c101b00 */
[----:B------:R-:W-:Y:S02]  /*1bc00*/  @!P1 IADD3 R11, -R11, RZ, RZ ;  /* 0x000000ff0b0b9210 */ /* 0x000fe40007ffe1ff */
[CC--:B------:R-:W-:Y:S02]  /*1bc10*/  LEA R26, P1, R5.reuse, R208.reuse, 0x2 ;  /* 0x000000d0051a7211 */ /* 0x0c0fe400078210ff */
[----:B------:R-:W-:Y:S02]  /*1bc20*/  SEL R11, R2, R11, !P6 ;  /* 0x0000000b020b7207 */ /* 0x000fe40007000000 */
[-C--:B-1----:R-:W-:Y:S02]  /*1bc30*/  LEA.HI.X.SX32 R27, R5, R209.reuse, 0x2, P1 ;  /* 0x000000d1051b7211 */ /* 0x082fe400008f16ff */
        /* <DEDUP_REMOVED lines=19> */
.L_x_2736:
[----:B------:R-:W2:Y:S02]  /*1bd70*/  LD.E R7, desc[UR4][R118.64+0x38] ;  /* 0x0000380476077980 */ /* 0x000ea4000c101900 */
[----:B--2---:R-:W-:Y:S04]  /*1bd80*/  LEA R7, -R7, RZ, 0x7 ;  /* 0x000000ff07077211 */ /* 0x004fe800078e39ff */
[----:B------:R-:W-:Y:S02]  /*1bd90*/  SHF.R.S32.HI R2, RZ, 0x1f, R7 ;  /* 0x0000001fff027819 */ /* 0x000fe40000011407 */
.L_x_2737:
[----:B------:R-:W-:Y:S05]  /*1bda0*/  BSYNC B0 ;  /* 0x0000000000007941 */ /* 0x000fea0003800000 */
.L_x_2735:
[C---:B------:R-:W-:Y:S02]  /*1bdb0*/  LEA R26, P1, R7.reuse, R200, 0x1 ;  /* 0x000000c8071a7211 */ /* 0x040fe400078208ff */
[C---:B------:R-:W-:Y:S02]  /*1bdc0*/  IADD3 R5, P0, R7.reuse, R198, RZ ;  /* 0x000000c607057210 */ /* 0x040fe40007f1e0ff */
[-C--:B-1----:R-:W-:Y:S02]  /*1bdd0*/  LEA.HI.X R27, R7, R201.reuse, R2, 0x1, P1 ;  /* 0x000000c9071b7211 */ /* 0x082fe400008f0c02 */
        /* <DEDUP_REMOVED lines=88> */
.L_x_2734:
[----:B------:R-:W-:Y:S05]  /*1c360*/  BSYNC B1 ;  /* 0x0000000000017941 */ /* 0x000fea0003800000 */
.L_x_2733:
[----:B-1----:R-:W3:Y:S01]  /*1c370*/  LD.E R52, desc[UR4][R118.64+0xdc] ;  /* 0x0000dc0476347980 */ /* 0x002ee2000c101900 */
[----:B------:R-:W-:Y:S03]  /*1c380*/  IADD3 R124, R211, -0x1, RZ ;  /* 0xffffffffd37c7810 */ /* 0x000fe60007ffe0ff */
[----:B--2---:R-:W-:Y:S01]  /*1c390*/  LDSM.16.MT88.4 R28, [R192+0xb000] ;  /* 0x00b00000c01c783b */ /* 0x004fe20000004200 */
[----:B------:R-:W-:Y:S04]  /*1c3a0*/  LEA R2, R124, R215, 0x7 ;  /* 0x000000d77c027211 */ /* 0x000fe800078e38ff */
[----:B------:R-:W-:Y:S02]  /*1c3b0*/  I2FP.F32.S32 R3, R2 ;  /* 0x0000000200037245 */ /* 0x000fe40000201400 */
[C---:B------:R-:W-:Y:S01]  /*1c3c0*/  IADD3 R4, R2.reuse, 0x9, RZ ;  /* 0x0000000902047810 */ /* 0x040fe20007ffe0ff */
[----:B------:R-:W-:Y:S01]  /*1c3d0*/  LDSM.16.MT88.4 R40, [R122+0xb000] ;  /* 0x00b000007a28783b */ /* 0x000fe20000004200 */
[----:B------:R-:W-:Y:S01]  /*1c3e0*/  IADD3 R7, R2, 0x21, RZ ;  /* 0x0000002102077810 */ /* 0x000fe20007ffe0ff */
[CC--:B------:R-:W-:Y:S01]  /*1c3f0*/  FFMA.FTZ R147, R0.reuse, R3.reuse, R147 ;  /* 0x0000000300937223 */ /* 0x0c0fe20000010093 */
[----:B------:R-:W-:Y:S01]  /*1c400*/  FFMA.FTZ R143, R0, R3, R143 ;  /* 0x00000003008f7223 */ /* 0x000fe2000001008f */
[C---:B------:R-:W-:Y:S02]  /*1c410*/  IADD3 R3, R2.reuse, 0x11, RZ ;  /* 0x0000001102037810 */ /* 0x040fe40007ffe0ff */
[----:B------:R-:W-:Y:S02]  /*1c420*/  I2FP.F32.S32 R4, R4 ;  /* 0x0000000400047245 */ /* 0x000fe40000201400 */
[----:B------:R-:W-:Y:S01]  /*1c430*/  I2FP.F32.S32 R3, R3 ;  /* 0x0000000300037245 */ /* 0x000fe20000201400 */
[----:B------:R-:W-:Y:S01]  /*1c440*/  LDSM.16.MT88.4 R48, [R192+0xd000] ;  /* 0x00d00000c030783b */ /* 0x000fe20000004200 */
[----:B------:R-:W-:Y:S01]  /*1c450*/  IADD3 R8, R2, 0x1, RZ ;  /* 0x0000000102087810 */ /* 0x000fe20007ffe0ff */
[CC--:B------:R-:W-:Y:S01]  /*1c460*/  FFMA.FTZ R157, R0.reuse, R4.reuse, R157 ;  /* 0x00000004009d7223 */ /* 0x0c0fe2000001009d */
[C---:B------:R-:W-:Y:S01]  /*1c470*/  FFMA.FTZ R153, R0.reuse, R4, R153 ;  /* 0x0000000400997223 */ /* 0x040fe20000010099 */
[CC--:B------:R-:W-:Y:S01]  /*1c480*/  FFMA.FTZ R24, R0.reuse, R3.reuse, R13 ;  /* 0x0000000300187223 */ /* 0x0c0fe2000001000d */
[----:B------:R-:W-:Y:S01]  /*1c490*/  FFMA.FTZ R242, R0, R3, R242 ;  /* 0x0000000300f27223 */ /* 0x000fe200000100f2 */
[C---:B------:R-:W-:Y:S02]  /*1c4a0*/  IADD3 R3, R2.reuse, 0x28, RZ ;  /* 0x0000002802037810 */ /* 0x040fe40007ffe0ff */
[C---:B------:R-:W-:Y:S01]  /*1c4b0*/  IADD3 R6, R2.reuse, 0x8, RZ ;  /* 0x0000000802067810 */ /* 0x040fe20007ffe0ff */
[----:B------:R-:W-:Y:S01]  /*1c4c0*/  LDSM.16.MT88.4 R64, [R122+0xd000] ;  /* 0x00d000007a40783b */ /* 0x000fe20000004200 */
[----:B------:R-:W-:Y:S02]  /*1c4d0*/  I2FP.F32.S32 R3, R3 ;  /* 0x0000000300037245 */ /* 0x000fe40000201400 */
[----:B------:R-:W-:Y:S02]  /*1c4e0*/  IADD3 R4, R2, 0x39, RZ ;  /* 0x0000003902047810 */ /* 0x000fe40007ffe0ff */
[----:B------:R-:W-:Y:S01]  /*1c4f0*/  I2FP.F32.S32 R7, R7 ;  /* 0x0000000700077245 */ /* 0x000fe20000201400 */
[CC--:B------:R-:W-:Y:S01]  /*1c500*/  FFMA.FTZ R236, R0.reuse, R3.reuse, R236 ;  /* 0x0000000300ec7223 */ /* 0x0c0fe200000100ec */
[----:B------:R-:W-:Y:S01]  /*1c510*/  FFMA.FTZ R228, R0, R3, R228 ;  /* 0x0000000300e47223 */ /* 0x000fe200000100e4 */
[----:B------:R-:W-:Y:S02]  /*1c520*/  IADD3 R3, R2, 0x31, RZ ;  /* 0x0000003102037810 */ /* 0x000fe40007ffe0ff */
[----:B------:R-:W-:Y:S01]  /*1c530*/  I2FP.F32.S32 R6, R6 ;  /* 0x0000000600067245 */ /* 0x000fe20000201400 */
[CC--:B------:R-:W-:Y:S01]  /*1c540*/  FFMA.FTZ R238, R0.reuse, R7.reuse, R238 ;  /* 0x0000000700ee7223 */ /* 0x0c0fe200000100ee */
[----:B------:R-:W-:Y:S01]  /*1c550*/  I2FP.F32.S32 R4, R4 ;  /* 0x0000000400047245 */ /* 0x000fe20000201400 */
[C---:B------:R-:W-:Y:S01]  /*1c560*/  FFMA.FTZ R230, R0.reuse, R7, R230 ;  /* 0x0000000700e67223 */ /* 0x040fe200000100e6 */
[----:B------:R-:W-:Y:S01]  /*1c570*/  I2FP.F32.S32 R8, R8 ;  /* 0x0000000800087245 */ /* 0x000fe20000201400 */
[----:B------:R-:W-:Y:S01]  /*1c580*/  FFMA.FTZ R155, R0, R6, R155 ;  /* 0x00000006009b7223 */ /* 0x000fe2000001009b */
[----:B------:R-:W-:Y:S01]  /*1c590*/  IADD3 R7, R2, 0x30, RZ ;  /* 0x0000003002077810 */ /* 0x000fe20007ffe0ff */
[C---:B------:R-:W-:Y:S01]  /*1c5a0*/  FFMA.FTZ R218, R0.reuse, R4, R19 ;  /* 0x0000000400da7223 */ /* 0x040fe20000010013 */
[----:B------:R-:W-:Y:S01]  /*1c5b0*/  I2FP.F32.S32 R3, R3 ;  /* 0x0000000300037245 */ /* 0x000fe20000201400 */
[C---:B------:R-:W-:Y:S01]  /*1c5c0*/  FFMA.FTZ R151, R0.reuse, R6, R151 ;  /* 0x0000000600977223 */ /* 0x040fe20000010097 */
[C---:B------:R-:W-:Y:S01]  /*1c5d0*/  FFMA.FTZ R149, R0.reuse, R8, R149 ;  /* 0x0000000800957223 */ /* 0x040fe20000010095 */
[----:B------:R-:W-:Y:S01]  /*1c5e0*/  FFMA.FTZ R170, R0, R4, R170 ;  /* 0x0000000400aa7223 */ /* 0x000fe200000100aa */
[----:B------:R-:W-:Y:S01]  /*1c5f0*/  IADD3 R6, R2, 0x40, RZ ;  /* 0x0000004002067810 */ /* 0x000fe20007ffe0ff */
[C---:B------:R-:W-:Y:S01]  /*1c600*/  FFMA.FTZ R222, R0.reuse, R3, R222 ;  /* 0x0000000300de7223 */ /* 0x040fe200000100de */
[----:B------:R-:W-:Y:S01]  /*1c610*/  I2FP.F32.S32 R7, R7 ;  /* 0x0000000700077245 */ /* 0x000fe20000201400 */
[C---:B------:R-:W-:Y:S01]  /*1c620*/  FFMA.FTZ R168, R0.reuse, R3, R168 ;  /* 0x0000000300a87223 */ /* 0x040fe200000100a8 */
[----:B------:R-:W-:Y:S01]  /*1c630*/  FMNMX.FTZ R4, R147, R121, !PT ;  /* 0x0000007993047209 */ /* 0x000fe20007810000 */
[----:B------:R-:W-:Y:S01]  /*1c640*/  FFMA.FTZ R145, R0, R8, R145 ;  /* 0x0000000800917223 */ /* 0x000fe20000010091 */
[----:B------:R-:W-:Y:S01]  /*1c650*/  IADD3 R32, R2, 0x10, RZ ;  /* 0x0000001002207810 */ /* 0x000fe20007ffe0ff */
[CC--:B------:R-:W-:Y:S01]  /*1c660*/  FFMA.FTZ R224, R0.reuse, R7.reuse, R224 ;  /* 0x0000000700e07223 */ /* 0x0c0fe200000100e0 */
[----:B------:R-:W-:Y:S01]  /*1c670*/  I2FP.F32.S32 R3, R6 ;  /* 0x0000000600037245 */ /* 0x000fe20000201400 */
[C---:B------:R-:W-:Y:S01]  /*1c680*/  FFMA.FTZ R190, R0.reuse, R7, R190 ;  /* 0x0000000700be7223 */ /* 0x040fe200000100be */
[----:B------:R-:W-:Y:S02]  /*1c690*/  FMNMX.FTZ R4, R149, R4, !PT ;  /* 0x0000000495047209 */ /* 0x000fe40007810000 */
[----:B------:R-:W-:Y:S01]  /*1c6a0*/  FMNMX.FTZ R6, R143, R120, !PT ;  /* 0x000000788f067209 */ /* 0x000fe20007810000 */
[-C--:B------:R-:W-:Y:S01]  /*1c6b0*/  FFMA.FTZ R178, R0, R3.reuse, R178 ;  /* 0x0000000300b27223 */ /* 0x080fe200000100b2 */
[----:B------:R-:W-:Y:S01]  /*1c6c0*/  IADD3 R7, R2, 0x41, RZ ;  /* 0x0000004102077810 */ /* 0x000fe20007ffe0ff */
[C---:B------:R-:W-:Y:S01]  /*1c6d0*/  FFMA.FTZ R182, R0.reuse, R3, R182 ;  /* 0x0000000300b67223 */ /* 0x040fe200000100b6 */
[----:B------:R-:W-:Y:S02]  /*1c6e0*/  I2FP.F32.S32 R32, R32 ;  /* 0x0000002000207245 */ /* 0x000fe40000201400 */
        /* <DEDUP_REMOVED lines=20> */
[CC--:B------:R-:W-:Y:S01]  /*1c830*/  FFMA.FTZ R34, R0.reuse, R44.reuse, R17 ;  /* 0x0000002c00227223 */ /* 0x0c0fe20000010011 */
[----:B------:R-:W-:Y:S01]  /*1c840*/  I2FP.F32.S32 R5, R5 ;  /* 0x0000000500057245 */ /* 0x000fe20000201400 */
[----:B------:R-:W-:Y:S01]  /*1c850*/  FFMA.FTZ R44, R0, R44, R15 ;  /* 0x0000002c002c7223 */ /* 0x000fe2000001000f */
[----:B------:R-:W-:Y:S01]  /*1c860*/  FMNMX.FTZ R7, R36, R7, !PT ;  /* 0x0000000724077209 */ /* 0x000fe20007810000 */
[----:B------:R-:W-:Y:S01]  /*1c870*/  LDSM.16.MT88.4 R12, [R192+0x9000] ;  /* 0x00900000c00c783b */ /* 0x000fe20000004200 */
        /* <DEDUP_REMOVED lines=31> */
[----:B------:R-:W-:Y:S01]  /*1ca70*/  IADD3 R3, R2, 0x49, RZ ;  /* 0x0000004902037810 */ /* 0x000fe20007ffe0ff */
[----:B------:R-:W-:Y:S01]  /*1ca80*/  FFMA.FTZ R184, R0, R5, R23 ;  /* 0x0000000500b87223 */ /* 0x000fe20000010017 */
[----:B------:R-:W-:Y:S01]  /*1ca90*/  FMNMX.FTZ R7, R178, R7, !PT ;  /* 0x00000007b2077209 */ /* 0x000fe20007810000 */
[----:B------:R-:W-:Y:S01]  /*1caa0*/  FFMA.FTZ R174, R0, R5, R174 ;  /* 0x0000000500ae7223 */ /* 0x000fe200000100ae */
[----:B------:R-:W-:Y:S01]  /*1cab0*/  FMNMX.FTZ R9, R170, R9, !PT ;  /* 0x00000009aa097209 */ /* 0x000fe20007810000 */
[----:B------:R-:W-:Y:S01]  /*1cac0*/  LDSM.16.MT88.4 R20, [R122+0x9000] ;  /* 0x009000007a14783b */ /* 0x000fe20000004200 */
[C---:B------:R-:W-:Y:S02]  /*1cad0*/  IADD3 R11, R2.reuse, 0x50, RZ ;  /* 0x00000050020b7810 */ /* 0x040fe40007ffe0ff */
[----:B------:R-:W-:Y:S02]  /*1cae0*/  I2FP.F32.S32 R3, R3 ;  /* 0x0000000300037245 */ /* 0x000fe40000201400 */
[----:B------:R-:W-:Y:S02]  /*1caf0*/  IADD3 R5, R2, 0x51, RZ ;  /* 0x0000005102057810 */ /* 0x000fe40007ffe0ff */
[----:B------:R-:W-:Y:S01]  /*1cb00*/  FMNMX.FTZ R7, R186, R7, !PT ;  /* 0x00000007ba077209 */ /* 0x000fe20007810000 */
[----:B------:R-:W-:Y:S01]  /*1cb10*/  FFMA.FTZ R176, R0, R3, R176 ;  /* 0x0000000300b07223 */ /* 0x000fe200000100b0 */
[----:B------:R-:W-:Y:S01]  /*1cb20*/  FMNMX.FTZ R9, R182, R9, !PT ;  /* 0x00000009b6097209 */ /* 0x000fe20007810000 */
[----:B------:R-:W-:Y:S01]  /*1cb30*/  FFMA.FTZ R172, R0, R3, R172 ;  /* 0x0000000300ac7223 */ /* 0x000fe200000100ac */
[----:B------:R-:W-:Y:S02]  /*1cb40*/  I2FP.F32.S32 R11, R11 ;  /* 0x0000000b000b7245 */ /* 0x000fe40000201400 */
[----:B------:R-:W-:Y:S02]  /*1cb50*/  I2FP.F32.S32 R5, R5 ;  /* 0x0000000500057245 */ /* 0x000fe40000201400 */
[----:B------:R-:W-:Y:S01]  /*1cb60*/  FMNMX.FTZ R7, R184, R7, !PT ;  /* 0x00000007b8077209 */ /* 0x000fe20007810000 */
[----:B------:R-:W-:Y:S01]  /*1cb70*/  FFMA.FTZ R166, R0, R11, R166 ;  /* 0x0000000b00a67223 */ /* 0x000fe200000100a6 */
[----:B------:R-:W-:Y:S01]  /*1cb80*/  FMNMX.FTZ R9, R180, R9, !PT ;  /* 0x00000009b4097209 */ /* 0x000fe20007810000 */
[-C--:B------:R-:W-:Y:S01]  /*1cb90*/  FFMA.FTZ R164, R0, R5.reuse, R164 ;  /* 0x0000000500a47223 */ /* 0x080fe200000100a4 */
[----:B------:R-:W-:Y:S01]  /*1cba0*/  IADD3 R3, R2, 0x58, RZ ;  /* 0x0000005802037810 */ /* 0x000fe20007ffe0ff */
[----:B------:R-:W-:Y:S01]  /*1cbb0*/  FFMA.FTZ R156, R0, R5, R156 ;  /* 0x00000005009c7223 */ /* 0x000fe2000001009c */
[----:B------:R-:W-:Y:S01]  /*1cbc0*/  FMNMX.FTZ R7, R176, R7, !PT ;  /* 0x00000007b0077209 */ /* 0x000fe20007810000 */
[----:B------:R-:W-:Y:S01]  /*1cbd0*/  FFMA.FTZ R158, R0, R11, R158 ;  /* 0x0000000b009e7223 */ /* 0x000fe2000001009e */
[----:B------:R-:W-:Y:S02]  /*1cbe0*/  IADD3 R5, R2, 0x60, RZ ;  /* 0x0000006002057810 */ /* 0x000fe40007ffe0ff */
[----:B------:R-:W-:Y:S02]  /*1cbf0*/  FMNMX.FTZ R9, R174, R9, !PT ;  /* 0x00000009ae097209 */ /* 0x000fe40007810000 */
[----:B------:R-:W-:Y:S02]  /*1cc00*/  IADD3 R11, R2, 0x59, RZ ;  /* 0x00000059020b7810 */ /* 0x000fe40007ffe0ff */
[----:B------:R-:W-:Y:S02]  /*1cc10*/  I2FP.F32.S32 R3, R3 ;  /* 0x0000000300037245 */ /* 0x000fe40000201400 */
[----:B------:R-:W-:Y:S02]  /*1cc20*/  FMNMX.FTZ R7, R166, R7, !PT ;  /* 0x00000007a6077209 */ /* 0x000fe40007810000 */
[----:B------:R-:W-:Y:S01]  /*1cc30*/  I2FP.F32.S32 R5, R5 ;  /* 0x0000000500057245 */ /* 0x000fe20000201400 */
[----:B------:R-:W-:Y:S01]  /*1cc40*/  FFMA.FTZ R162, R0, R3, R162 ;  /* 0x0000000300a27223 */ /* 0x000fe200000100a2 */
[----:B------:R-:W-:Y:S01]  /*1cc50*/  FMNMX.FTZ R9, R172, R9, !PT ;  /* 0x00000009ac097209 */ /* 0x000fe20007810000 */
        /* <DEDUP_REMOVED lines=18> */
[C---:B------:R-:W-:Y:S01]  /*1cd80*/  FFMA.FTZ R148, R0.reuse, R3, R148 ;  /* 0x0000000300947223 */ /* 0x040fe20000010094 */
[----:B------:R-:W-:Y:S01]  /*1cd90*/  I2FP.F32.S32 R11, R11 ;  /* 0x0000000b000b7245 */ /* 0x000fe20000201400 */
[-C--:B------:R-:W-:Y:S01]  /*1cda0*/  FFMA.FTZ R134, R0, R5.reuse, R134 ;  /* 0x0000000500867223 */ /* 0x080fe20000010086 */
[----:B------:R-:W-:Y:S01]  /*1cdb0*/  IADD3 R3, R2, 0x70, RZ ;  /* 0x0000007002037810 */ /* 0x000fe20007ffe0ff */
[----:B------:R-:W-:Y:S01]  /*1cdc0*/  FFMA.FTZ R144, R0, R5, R144 ;  /* 0x0000000500907223 */ /* 0x000fe20000010090 */
[----:B------:R-:W-:Y:S01]  /*1cdd0*/  FMNMX.FTZ R7, R150, R7, !PT ;  /* 0x0000000796077209 */ /* 0x000fe20007810000 */
[----:B------:R-:W-:Y:S01]  /*1cde0*/  FFMA.FTZ R146, R0, R11, R146 ;  /* 0x0000000b00927223 */ /* 0x000fe20000010092 */
        /* <DEDUP_REMOVED lines=25> */
[C---:B------:R-:W-:Y:S01]  /*1cf80*/  FFMA.FTZ R55, R0.reuse, R4, R55 ;  /* 0x0000000400377223 */ /* 0x040fe20000010037 */
[----:B------:R-:W-:Y:S01]  /*1cf90*/  FMNMX.FTZ R2, R57, R2, !PT ;  /* 0x0000000239027209 */ /* 0x000fe20007810000 */
[----:B------:R-:W-:Y:S01]  /*1cfa0*/  FFMA.FTZ R125, R0, R4, R125 ;  /* 0x00000004007d7223 */ /* 0x000fe2000001007d */
[----:B------:R-:W-:Y:S02]  /*1cfb0*/  FMNMX.FTZ R8, R126, R5, !PT ;  /* 0x000000057e087209 */ /* 0x000fe40007810000 */
        /* <DEDUP_REMOVED lines=9> */
[----:B-1----:R-:W-:Y:S04]  /*1d050*/  FMNMX.FTZ R2, R9, R2, !PT ;  /* 0x0000000209027209 */ /* 0x002fe80007810000 */
[----:B------:R-:W-:Y:S01]  /*1d060*/  FSETP.NEU.FTZ.AND P0, PT, R2, -INF , PT ;  /* 0xff8000000200780b */ /* 0x000fe20003f1d000 */
[----:B---3--:R-:W-:Y:S01]  /*1d070*/  FMUL.FTZ R135, R52, R2 ;  /* 0x0000000234877220 */ /* 0x008fe20000410000 */
[----:B--2---:R-:W-:Y:S01]  /*1d080*/  FMNMX.FTZ R3, R4, R3, !PT ;  /* 0x0000000304037209 */ /* 0x004fe20007810000 */
[----:B------:R-:W-:Y:S03]  /*1d090*/  FADD.FTZ R5, -R2, R121 ;  /* 0x0000007902057221 */ /* 0x000fe60000010100 */
[----:B------:R-:W-:Y:S01]  /*1d0a0*/  FSEL R135, R135, RZ, P0 ;  /* 0x000000ff87877208 */ /* 0x000fe20000000000 */
[C---:B------:R-:W-:Y:S01]  /*1d0b0*/  FMUL.FTZ R121, R52.reuse, R3 ;  /* 0x0000000334797220 */ /* 0x040fe20000410000 */
[C---:B------:R-:W-:Y:S01]  /*1d0c0*/  FSETP.NEU.FTZ.AND P0, PT, R3.reuse, -INF , PT ;  /* 0xff8000000300780b */ /* 0x040fe20003f1d000 */
[----:B------:R-:W-:Y:S01]  /*1d0d0*/  FADD.FTZ R7, -R3, R120 ;  /* 0x0000007803077221 */ /* 0x000fe20000010100 */
[C---:B------:R-:W-:Y:S01]  /*1d0e0*/  FMUL.FTZ R54, R52.reuse, R5 ;  /* 0x0000000534367220 */ /* 0x040fe20000410000 */
[-CC-:B------:R-:W-:Y:S01]  /*1d0f0*/  FFMA.FTZ R137, R147, R52.reuse, -R135.reuse ;  /* 0x0000003493897223 */ /* 0x180fe20000010887 */
[----:B------:R-:W-:Y:S01]  /*1d100*/  FSEL R121, R121, RZ, P0 ;  /* 0x000000ff79797208 */ /* 0x000fe20000000000 */
[----:B------:R-:W-:Y:S01]  /*1d110*/  FMUL.FTZ R53, R52, R7 ;  /* 0x0000000734357220 */ /* 0x000fe20000410000 */
[-CC-:B------:R-:W-:Y:S01]  /*1d120*/  FFMA.FTZ R132, R149, R52.reuse, -R135.reuse ;  /* 0x0000003495847223 */ /* 0x180fe20000010887 */
[-CC-:B------:R-:W-:Y:S01]  /*1d130*/  FFMA.FTZ R130, R155, R52.reuse, -R135.reuse ;  /* 0x000000349b827223 */ /* 0x180fe20000010887 */
[-C--:B------:R-:W-:Y:S01]  /*1d140*/  FFMA.FTZ R129, R157, R52.reuse, -R135 ;  /* 0x000000349d817223 */ /* 0x080fe20000010887 */
[-CC-:B------:R-:W-:Y:S01]  /*1d150*/  FFMA.FTZ R56, R143, R52.reuse, -R121.reuse ;  /* 0x000000348f387223 */ /* 0x180fe20000010879 */
[-CC-:B------:R-:W-:Y:S01]  /*1d160*/  FFMA.FTZ R133, R145, R52.reuse, -R121.reuse ;  /* 0x0000003491857223 */ /* 0x180fe20000010879 */
[-CC-:B------:R-:W-:Y:S01]  /*1d170*/  FFMA.FTZ R131, R151, R52.reuse, -R121.reuse ;  /* 0x0000003497837223 */ /* 0x180fe20000010879 */
[-C--:B------:R-:W-:Y:S01]  /*1d180*/  FFMA.FTZ R120, R153, R52.reuse, -R121 ;  /* 0x0000003499787223 */ /* 0x080fe20000010879 */
[----:B------:R-:W1:Y:S01]  /*1d190*/  MUFU.EX2 R54, R54 ;  /* 0x0000003600367308 */ /* 0x000e620000000800 */
[-CC-:B------:R-:W-:Y:S01]  /*1d1a0*/  FFMA.FTZ R33, R24, R52.reuse, -R135.reuse ;  /* 0x0000003418217223 */ /* 0x180fe20000010887 */
[-CC-:B------:R-:W-:Y:S01]  /*1d1b0*/  FFMA.FTZ R171, R59, R52.reuse, -R135.reuse ;  /* 0x000000343bab7223 */ /* 0x180fe20000010887 */
[-C--:B------:R-:W-:Y:S01]  /*1d1c0*/  FFMA.FTZ R45, R34, R52.reuse, -R135 ;  /* 0x00000034222d7223 */ /* 0x080fe20000010887 */
[-C--:B------:R-:W-:Y:S01]  /*1d1d0*/  FFMA.FTZ R167, R138, R52.reuse, -R121 ;  /* 0x000000348aa77223 */ /* 0x080fe20000010879 */
[-C--:B------:R-:W-:Y:S01]  /*1d1e0*/  FFMA.FTZ R138, R57, R52.reuse, -R135 ;  /* 0x00000034398a7223 */ /* 0x080fe20000010887 */
[-C--:B------:R-:W-:Y:S01]  /*1d1f0*/  FFMA.FTZ R169, R134, R52.reuse, -R121 ;  /* 0x0000003486a97223 */ /* 0x080fe20000010879 */
[-CC-:B------:R-:W-:Y:S03]  /*1d200*/  FFMA.FTZ R134, R58, R52.reuse, -R135.reuse ;  /* 0x000000343a867223 */ /* 0x180fe60000010887 */
[----:B------:R-:W-:Y:S01]  /*1d210*/  MUFU.EX2 R56, R56 ;  /* 0x0000003800387308 */ /* 0x000fe20000000800 */
[-CC-:B------:R-:W-:Y:S01]  /*1d220*/  FFMA.FTZ R161, R161, R52.reuse, -R135.reuse ;  /* 0x00000034a1a17223 */ /* 0x180fe20000010887 */
[-C--:B------:R-:W-:Y:S01]  /*1d230*/  FFMA.FTZ R139, R218, R52.reuse, -R135 ;  /* 0x00000034da8b7223 */ /* 0x080fe20000010887 */
[-CC-:B------:R-:W-:Y:S01]  /*1d240*/  FFMA.FTZ R143, R190, R52.reuse, -R121.reuse ;  /* 0x00000034be8f7223 */ /* 0x180fe20000010879 */
[-CC-:B------:R-:W-:Y:S01]  /*1d250*/  FFMA.FTZ R168, R168, R52.reuse, -R121.reuse ;  /* 0x00000034a8a87223 */ /* 0x180fe20000010879 */
[-CC-:B------:R-:W-:Y:S01]  /*1d260*/  FFMA.FTZ R145, R188, R52.reuse, -R121.reuse ;  /* 0x00000034bc917223 */ /* 0x180fe20000010879 */
[-C--:B------:R-:W-:Y:S01]  /*1d270*/  FFMA.FTZ R170, R170, R52.reuse, -R121 ;  /* 0x00000034aaaa7223 */ /* 0x080fe20000010879 */
[--C-:B------:R-:W-:Y:S03]  /*1d280*/  FFMA.FTZ R178, R178, R52, -R135.reuse ;  /* 0x00000034b2b27223 */ /* 0x100fe60000010887 */
[----:B------:R-:W2:Y:S01]  /*1d290*/  MUFU.EX2 R53, R53 ;  /* 0x0000003500357308 */ /* 0x000ea20000000800 */
        /* <DEDUP_REMOVED lines=13> */
[----:B------:R-:W-:Y:S01]  /*1d370*/  FMUL.FTZ R47, R54, R75 ;  /* 0x0000004b362f7220 */ /* 0x000fe20000410000 */
[----:B------:R-:W-:Y:S03]  /*1d380*/  FFMA.FTZ R95, R36, R52, -R135 ;  /* 0x00000034245f7223 */ /* 0x000fe60000010887 */
        /* <DEDUP_REMOVED lines=9> */
[----:B-1----:R-:W-:Y:S01]  /*1d420*/  F2FP.BF16.F32.PACK_AB R60, R133, R56 ;  /* 0x00000038853c723e */ /* 0x002fe200000010ff */
[C---:B------:R-:W-:Y:S01]  /*1d430*/  FMUL.FTZ R24, R53.reuse, R92 ;  /* 0x0000005c35187220 */ /* 0x040fe20000410000 */
[----:B------:R-:W-:Y:S01]  /*1d440*/  LDSM.16.MT88.4 R108, [R192+0xac00] ;  /* 0x00ac0000c06c783b */ /* 0x000fe20000004200 */
[C---:B------:R-:W-:Y:S01]  /*1d450*/  FMUL.FTZ R36, R53.reuse, R80 ;  /* 0x0000005035247220 */ /* 0x040fe20000410000 */
[C---:B------:R-:W-:Y:S01]  /*1d460*/  FMUL.FTZ R37, R53.reuse, R81 ;  /* 0x0000005135257220 */ /* 0x040fe20000410000 */
[----:B------:R-:W-:Y:S01]  /*1d470*/  FFMA.FTZ R92, R44, R52, -R121 ;  /* 0x000000342c5c7223 */ /* 0x000fe20000010879 */
[----:B------:R-:W-:Y:S03]  /*1d480*/  FMUL.FTZ R44, R53, R72 ;  /* 0x00000048352c7220 */ /* 0x000fe60000410000 */
[----:B------:R-:W-:Y:S01]  /*1d490*/  MUFU.EX2 R130, R130 ;  /* 0x0000008200827308 */ /* 0x000fe20000000800 */
[-CC-:B------:R-:W-:Y:S01]  /*1d4a0*/  FFMA.FTZ R94, R240, R52.reuse, -R135.reuse ;  /* 0x00000034f05e7223 */ /* 0x180fe20000010887 */
[-CC-:B------:R-:W-:Y:S01]  /*1d4b0*/  FFMA.FTZ R147, R186, R52.reuse, -R135.reuse ;  /* 0x00000034ba937223 */ /* 0x180fe20000010887 */
[----:B------:R-:W1:Y:S01]  /*1d4c0*/  LDSM.16.MT88.4 R80, [R192+0x9400] ;  /* 0x00940000c050783b */ /* 0x000e620000004200 */
[-CC-:B------:R-:W-:Y:S01]  /*1d4d0*/  FFMA.FTZ R149, R184, R52.reuse, -R135.reuse ;  /* 0x00000034b8957223 */ /* 0x180fe20000010887 */
[-C--:B------:R-:W-:Y:S01]  /*1d4e0*/  FFMA.FTZ R176, R176, R52.reuse, -R135 ;  /* 0x00000034b0b07223 */ /* 0x080fe20000010887 */
[-CC-:B------:R-:W-:Y:S01]  /*1d4f0*/  FFMA.FTZ R151, R182, R52.reuse, -R121.reuse ;  /* 0x00000034b6977223 */ /* 0x180fe20000010879 */
[-C--:B------:R-:W-:Y:S03]  /*1d500*/  FFMA.FTZ R180, R180, R52.reuse, -R121 ;  /* 0x00000034b4b47223 */ /* 0x080fe60000010879 */
[----:B------:R-:W3:Y:S01]  /*1d510*/  MUFU.EX2 R129, R129 ;  /* 0x0000008100817308 */ /* 0x000ee20000000800 */
[----:B--2---:R-:W-:Y:S01]  /*1d520*/  F2FP.BF16.F32.PACK_AB R61, R132, R137 ;  /* 0x00000089843d723e */ /* 0x004fe200000010ff */
[----:B------:R-:W-:Y:S01]  /*1d530*/  FFMA.FTZ R137, R54, R217, R137 ;  /* 0x000000d936897223 */ /* 0x000fe20000010089 */
[----:B------:R-:W-:Y:S01]  /*1d540*/  LDSM.16.MT88.4 R100, [R122+0xac00] ;  /* 0x00ac00007a64783b */ /* 0x000fe20000004200 */
[-CC-:B------:R-:W-:Y:S01]  /*1d550*/  FFMA.FTZ R153, R174, R52.reuse, -R121.reuse ;  /* 0x00000034ae997223 */ /* 0x180fe20000010879 */
[-C--:B------:R-:W-:Y:S01]  /*1d560*/  FFMA.FTZ R172, R172, R52.reuse, -R121 ;  /* 0x00000034acac7223 */ /* 0x080fe20000010879 */
[-CC-:B------:R-:W-:Y:S01]  /*1d570*/  FFMA.FTZ R155, R166, R52.reuse, -R135.reuse ;  /* 0x00000034a69b7223 */ /* 0x180fe20000010887 */
[-CC-:B------:R-:W-:Y:S03]  /*1d580*/  FFMA.FTZ R164, R164, R52.reuse, -R135.reuse ;  /* 0x00000034a4a47223 */ /* 0x180fe60000010887 */
[----:B------:R-:W-:Y:S01]  /*1d590*/  MUFU.EX2 R131, R131 ;  /* 0x0000008300837308 */ /* 0x000fe20000000800 */
[-CC-:B------:R-:W-:Y:S01]  /*1d5a0*/  FFMA.FTZ R157, R162, R52.reuse, -R135.reuse ;  /* 0x00000034a29d7223 */ /* 0x180fe20000010887 */
[-C--:B------:R-:W-:Y:S01]  /*1d5b0*/  FFMA.FTZ R160, R160, R52.reuse, -R135 ;  /* 0x00000034a0a07223 */ /* 0x080fe20000010887 */
[-CC-:B------:R-:W-:Y:S01]  /*1d5c0*/  FFMA.FTZ R158, R158, R52.reuse, -R121.reuse ;  /* 0x000000349e9e7223 */ /* 0x180fe20000010879 */
[-CC-:B------:R-:W-:Y:S01]  /*1d5d0*/  FFMA.FTZ R159, R156, R52.reuse, -R121.reuse ;  /* 0x000000349c9f7223 */ /* 0x180fe20000010879 */
[-C--:B------:R-:W-:Y:S01]  /*1d5e0*/  FFMA.FTZ R154, R154, R52.reuse, -R121 ;  /* 0x000000349a9a7223 */ /* 0x080fe20000010879 */
[-CC-:B------:R-:W-:Y:S01]  /*1d5f0*/  FFMA.FTZ R150, R150, R52.reuse, -R135.reuse ;  /* 0x0000003496967223 */ /* 0x180fe20000010887 */
[--C-:B------:R-:W-:Y:S03]  /*1d600*/  FFMA.FTZ R163, R148, R52, -R135.reuse ;  /* 0x0000003494a37223 */ /* 0x100fe60000010887 */
[----:B------:R-:W2:Y:S01]  /*1d610*/  MUFU.EX2 R120, R120 ;  /* 0x0000007800787308 */ /* 0x000ea20000000800 */
[----:B---3--:R-:W-:Y:S01]  /*1d620*/  F2FP.BF16.F32.PACK_AB R63, R129, R130 ;  /* 0x00000082813f723e */ /* 0x008fe200000010ff */
[-CC-:B------:R-:W-:Y:S01]  /*1d630*/  FFMA.FTZ R146, R146, R52.reuse, -R135.reuse ;  /* 0x0000003492927223 */ /* 0x180fe20000010887 */
[-C--:B------:R-:W-:Y:S01]  /*1d640*/  FFMA.FTZ R165, R144, R52.reuse, -R135 ;  /* 0x0000003490a57223 */ /* 0x080fe20000010887 */
[-CC-:B------:R-:W-:Y:S01]  /*1d650*/  FFMA.FTZ R142, R142, R52.reuse, -R121.reuse ;  /* 0x000000348e8e7223 */ /* 0x180fe20000010879 */
[-CC-:B------:R-:W-:Y:S01]  /*1d660*/  FFMA.FTZ R136, R136, R52.reuse, -R121.reuse ;  /* 0x0000003488887223 */ /* 0x180fe20000010879 */
[----:B------:R-:W-:Y:S01]  /*1d670*/  FFMA.FTZ R126, R126, R52, -R121 ;  /* 0x000000347e7e7223 */ /* 0x000fe20000010879 */
[----:B------:R-:W-:Y:S03]  /*1d680*/  FADD.FTZ R137, R132, R137 ;  /* 0x0000008984897221 */ /* 0x000fe60000010000 */
[----:B------:R3:W-:Y:S01]  /*1d690*/  MUFU.EX2 R93, R33 ;  /* 0x00000021005d7308 */ /* 0x0007e20000000800 */
[----:B------:R-:W-:Y:S01]  /*1d6a0*/  ISETP.GT.AND P0, PT, R211, 0x1, PT ;  /* 0x00000001d300780c */ /* 0x000fe20003f04270 */
[----:B------:R-:W-:Y:S01]  /*1d6b0*/  FADD.FTZ R130, R130, R137 ;  /* 0x0000008982827221 */ /* 0x000fe20000010000 */
[----:B------:R-:W-:Y:S03]  /*1d6c0*/  MOV R211, R124 ;  /* 0x0000007c00d37202 */ /* 0x000fe60000000f00 */
[----:B------:R-:W-:Y:S04]  /*1d6d0*/  FADD.FTZ R129, R129, R130 ;  /* 0x0000008281817221 */ /* 0x000fe80000010000 */
[----:B------:R-:W-:Y:S01]  /*1d6e0*/  MUFU.EX2 R94, R94 ;  /* 0x0000005e005e7308 */ /* 0x000fe20000000800 */
[----:B--2---:R-:W-:Y:S07]  /*1d6f0*/  F2FP.BF16.F32.PACK_AB R62, R120, R131 ;  /* 0x00000083783e723e */ /* 0x004fee00000010ff */
[C---:B------:R-:W-:Y:S02]  /*1d700*/  HMMA.16816.F32.BF16 R4, R60.reuse, R12, R4 ;  /* 0x0000000c3c04723c */ /* 0x040fe40000041804 */
[----:B------:R-:W-:Y:S03]  /*1d710*/  MUFU.EX2 R95, R95 ;  /* 0x0000005f005f7308 */ /* 0x000fe60000000800 */
[C---:B---3--:R-:W-:Y:S01]  /*1d720*/  FMUL.FTZ R33, R53.reuse, R85 ;  /* 0x0000005535217220 */ /* 0x048fe20000410000 */
[C---:B------:R-:W-:Y:S06]  /*1d730*/  HMMA.16816.F32.BF16 R8, R60.reuse, R14, R8 ;  /* 0x0000000e3c08723c */ /* 0x040fec0000041808 */
[----:B------:R-:W-:Y:S01]  /*1d740*/  MUFU.EX2 R92, R92 ;  /* 0x0000005c005c7308 */ /* 0x000fe20000000800 */
[C---:B------:R-:W-:Y:S01]  /*1d750*/  FMUL.FTZ R12, R53.reuse, R104 ;  /* 0x00000068350c7220 */ /* 0x040fe20000410000 */
[C---:B------:R-:W-:Y:S03]  /*1d760*/  FMUL.FTZ R13, R53.reuse, R105 ;  /* 0x00000069350d7220 */ /* 0x040fe60000410000 */
[C---:B------:R-:W-:Y:S01]  /*1d770*/  FMUL.FTZ R14, R54.reuse, R106 ;  /* 0x0000006a360e7220 */ /* 0x040fe20000410000 */
[----:B------:R-:W-:Y:S04]  /*1d780*/  FMUL.FTZ R15, R54, R107 ;  /* 0x0000006b360f7220 */ /* 0x000fe80000410000 */
[----:B------:R-:W-:Y:S01]  /*1d790*/  MUFU.EX2 R139, R139 ;  /* 0x0000008b008b7308 */ /* 0x000fe20000000800 */
[-C--:B------:R-:W-:Y:S01]  /*1d7a0*/  FFMA.FTZ R105, R226, R52.reuse, -R121 ;  /* 0x00000034e2697223 */ /* 0x080fe20000010879 */
[-CC-:B------:R-:W-:Y:S01]  /*1d7b0*/  FFMA.FTZ R104, R224, R52.reuse, -R135.reuse ;  /* 0x00000034e0687223 */ /* 0x180fe20000010887 */
[-CC-:B------:R-:W-:Y:S01]  /*1d7c0*/  FFMA.FTZ R107, R222, R52.reuse, -R135.reuse ;  /* 0x00000034de6b7223 */ /* 0x180fe20000010887 */
[C---:B------:R-:W-:Y:S03]  /*1d7d0*/  HMMA.16816.F32.BF16 R12, R60.reuse, R20, R12 ;  /* 0x000000143c0c723c */ /* 0x040fe6000004180c */
[--C-:B------:R-:W-:Y:S03]  /*1d7e0*/  FFMA.FTZ R106, R220, R52, -R135.reuse ;  /* 0x00000034dc6a7223 */ /* 0x100fe60000010887 */
[----:B------:R-:W-:Y:S01]  /*1d7f0*/  MUFU.EX2 R105, R105 ;  /* 0x0000006900697308 */ /* 0x000fe20000000800 */
[C---:B------:R-:W-:Y:S04]  /*1d800*/  HMMA.16816.F32.BF16 R16, R60.reuse, R22, R16 ;  /* 0x000000163c10723c */ /* 0x040fe80000041810 */
[C---:B------:R-:W-:Y:S01]  /*1d810*/  FMUL.FTZ R20, R53.reuse, R96 ;  /* 0x0000006035147220 */ /* 0x040fe20000410000 */
[----:B------:R-:W-:Y:S02]  /*1d820*/  FMUL.FTZ R21, R53, R97 ;  /* 0x0000006135157220 */ /* 0x000fe40000410000 */
[C---:B------:R-:W-:Y:S01]  /*1d830*/  FMUL.FTZ R22, R54.reuse, R98 ;  /* 0x0000006236167220 */ /* 0x040fe20000410000 */
[----:B------:R-:W-:Y:S01]  /*1d840*/  FMUL.FTZ R23, R54, R99 ;  /* 0x0000006336177220 */ /* 0x000fe20000410000 */
[----:B------:R-:W2:Y:S02]  /*1d850*/  MUFU.EX2 R98, R161 ;  /* 0x000000a100627308 */ /* 0x000ea40000000800 */
[-CC-:B------:R-:W-:Y:S01]  /*1d860*/  FFMA.FTZ R97, R238, R52.reuse, -R135.reuse ;  /* 0x00000034ee617223 */ /* 0x180fe20000010887 */
[-CC-:B------:R-:W-:Y:S01]  /*1d870*/  FFMA.FTZ R99, R236, R52.reuse, -R135.reuse ;  /* 0x00000034ec637223 */ /* 0x180fe20000010887 */
[-CC-:B------:R-:W-:Y:S01]  /*1d880*/  FFMA.FTZ R96, R234, R52.reuse, -R135.reuse ;  /* 0x00000034ea607223 */ /* 0x180fe20000010887 */
[-C--:B------:R-:W-:Y:S01]  /*1d890*/  FFMA.FTZ R135, R55, R52.reuse, -R135 ;  /* 0x0000003437877223 */ /* 0x080fe20000010887 */
[C---:B------:R-:W-:Y:S04]  /*1d8a0*/  HMMA.16816.F32.BF16 R20, R60.reuse, R28, R20 ;  /* 0x0000001c3c14723c */ /* 0x040fe80000041814 */
[----:B------:R-:W-:Y:S01]  /*1d8b0*/  MUFU.EX2 R97, R97 ;  /* 0x0000006100617308 */ /* 0x000fe20000000800 */
[--C-:B------:R-:W-:Y:S01]  /*1d8c0*/  FFMA.FTZ R55, R127, R52, -R121.reuse ;  /* 0x000000347f377223 */ /* 0x100fe20000010879 */
[C---:B------:R-:W-:Y:S08]  /*1d8d0*/  HMMA.16816.F32.BF16 R24, R60.reuse, R30, R24 ;  /* 0x0000001e3c18723c */ /* 0x040ff00000041818 */
[----:B------:R-:W-:Y:S03]  /*1d8e0*/  MUFU.EX2 R99, R99 ;  /* 0x0000006300637308 */ /* 0x000fe60000000800 */
[C---:B------:R-:W-:Y:S01]  /*1d8f0*/  FMUL.FTZ R28, R53.reuse, R88 ;  /* 0x00000058351c7220 */ /* 0x040fe20000410000 */
[C---:B------:R-:W-:Y:S01]  /*1d900*/  FMUL.FTZ R29, R53.reuse, R89 ;  /* 0x00000059351d7220 */ /* 0x040fe20000410000 */
[C---:B------:R-:W-:Y:S01]  /*1d910*/  FMUL.FTZ R30, R54.reuse, R90 ;  /* 0x0000005a361e7220 */ /* 0x040fe20000410000 */
[----:B------:R-:W-:Y:S01]  /*1d920*/  FMUL.FTZ R31, R54, R91 ;  /* 0x0000005b361f7220 */ /* 0x000fe20000410000 */
[--C-:B------:R-:W-:Y:S01]  /*1d930*/  FFMA.FTZ R89, R32, R52, -R121.reuse ;  /* 0x0000003420597223 */ /* 0x100fe20000010879 */
[C---:B------:R-:W-:Y:S02]  /*1d940*/  FMUL.FTZ R32, R53.reuse, R84 ;  /* 0x0000005435207220 */ /* 0x040fe40000410000 */
[----:B------:R3:W4:Y:S01]  /*1d950*/  MUFU.EX2 R88, R45 ;  /* 0x0000002d00587308 */ /* 0x0007220000000800 */
[----:B------:R-:W5:Y:S02]  /*1d960*/  LDSM.16.MT88.4 R84, [R122+0x9400] ;  /* 0x009400007a54783b */ /* 0x000f640000004200 */
[C---:B------:R-:W-:Y:S03]  /*1d970*/  HMMA.16816.F32.BF16 R28, R60.reuse, R40, R28 ;  /* 0x000000283c1c723c */ /* 0x040fe6000004181c */
[--C-:B------:R-:W-:Y:S01]  /*1d980*/  FFMA.FTZ R91, R46, R52, -R121.reuse ;  /* 0x000000342e5b7223 */ /* 0x100fe20000010879 */
[----:B------:R-:W-:Y:S01]  /*1d990*/  FMUL.FTZ R46, R54, R74 ;  /* 0x0000004a362e7220 */ /* 0x000fe20000410000 */
[--C-:B------:R-:W-:Y:S01]  /*1d9a0*/  FFMA.FTZ R90, R242, R52, -R121.reuse ;  /* 0x00000034f25a7223 */ /* 0x100fe20000010879 */
[C---:B------:R-:W-:Y:S01]  /*1d9b0*/  HMMA.16816.F32.BF16 R32, R60.reuse, R42, R32 ;  /* 0x0000002a3c20723c */ /* 0x040fe20000041820 */
[----:B------:R-:W-:Y:S04]  /*1d9c0*/  MUFU.EX2 R89, R89 ;  /* 0x0000005900597308 */ /* 0x000fe80000000800 */
[C---:B------:R-:W-:Y:S01]  /*1d9d0*/  FMUL.FTZ R40, R53.reuse, R76 ;  /* 0x0000004c35287220 */ /* 0x040fe20000410000 */
[C---:B------:R-:W-:Y:S05]  /*1d9e0*/  HMMA.16816.F32.BF16 R36, R60.reuse, R48, R36 ;  /* 0x000000303c24723c */ /* 0x040fea0000041824 */
[----:B------:R-:W1:Y:S01]  /*1d9f0*/  MUFU.EX2 R90, R90 ;  /* 0x0000005a005a7308 */ /* 0x000e620000000800 */
[C---:B------:R-:W-:Y:S01]  /*1da00*/  FMUL.FTZ R42, R54.reuse, R78 ;  /* 0x0000004e362a7220 */ /* 0x040fe20000410000 */
[----:B------:R-:W-:Y:S01]  /*1da10*/  FMUL.FTZ R43, R54, R79 ;  /* 0x0000004f362b7220 */ /* 0x000fe20000410000 */
[C---:B------:R-:W-:Y:S03]  /*1da20*/  FMUL.FTZ R41, R53.reuse, R77 ;  /* 0x0000004d35297220 */ /* 0x040fe60000410000 */
[C---:B---3--:R-:W-:Y:S01]  /*1da30*/  FMUL.FTZ R45, R53.reuse, R73 ;  /* 0x00000049352d7220 */ /* 0x048fe20000410000 */
[----:B------:R-:W-:Y:S01]  /*1da40*/  LDSM.16.MT88.4 R76, [R122+0xd400] ;  /* 0x00d400007a4c783b */ /* 0x000fe20000004200 */
[C---:B------:R-:W-:Y:S01]  /*1da50*/  FMUL.FTZ R48, R53.reuse, R68 ;  /* 0x0000004435307220 */ /* 0x040fe20000410000 */
[C---:B------:R-:W-:Y:S01]  /*1da60*/  FMUL.FTZ R49, R53.reuse, R69 ;  /* 0x0000004535317220 */ /* 0x040fe20000410000 */
[----:B------:R-:W3:Y:S01]  /*1da70*/  MUFU.EX2 R91, R91 ;  /* 0x0000005b005b7308 */ /* 0x000ee20000000800 */
[C---:B------:R-:W-:Y:S04]  /*1da80*/  HMMA.16816.F32.BF16 R40, R60.reuse, R50, R40 ;  /* 0x000000323c28723c */ /* 0x040fe80000041828 */
[----:B------:R-:W-:Y:S01]  /*1da90*/  LDSM.16.MT88.4 R72, [R192+0xd400] ;  /* 0x00d40000c048783b */ /* 0x000fe20000004200 */
[--C-:B------:R-:W-:Y:S01]  /*1daa0*/  FFMA.FTZ R161, R152, R52, -R121.reuse ;  /* 0x0000003498a17223 */ /* 0x100fe20000010879 */
[C---:B------:R-:W-:Y:S03]  /*1dab0*/  HMMA.16816.F32.BF16 R44, R60.reuse, R64, R44 ;  /* 0x000000403c2c723c */ /* 0x040fe6000004182c */
[----:B------:R-:W5:Y:S02]  /*1dac0*/  MUFU.EX2 R96, R96 ;  /* 0x0000006000607308 */ /* 0x000f640000000800 */
[C---:B------:R-:W-:Y:S01]  /*1dad0*/  FMUL.FTZ R50, R54.reuse, R70 ;  /* 0x0000004636327220 */ /* 0x040fe20000410000 */
[----:B------:R-:W-:Y:S01]  /*1dae0*/  FMUL.FTZ R51, R54, R71 ;  /* 0x0000004736337220 */ /* 0x000fe20000410000 */
[----:B------:R-:W-:Y:S01]  /*1daf0*/  FFMA.FTZ R54, R53, R216, R56 ;  /* 0x000000d835367223 */ /* 0x000fe20000010038 */
[----:B------:R-:W5:Y:S05]  /*1db00*/  LDSM.16.MT88.4 R68, [R192+0xb400] ;  /* 0x00b40000c044783b */ /* 0x000f6a0000004200 */
[----:B------:R-:W-:Y:S01]  /*1db10*/  MUFU.EX2 R104, R104 ;  /* 0x0000006800687308 */ /* 0x000fe20000000800 */
[----:B------:R-:W-:Y:S01]  /*1db20*/  FADD.FTZ R54, R133, R54 ;  /* 0x0000003685367221 */ /* 0x000fe20000010000 */
[----:B------:R-:W-:Y:S01]  /*1db30*/  FFMA.FTZ R53, R128, R52, -R121 ;  /* 0x0000003480357223 */ /* 0x000fe20000010879 */
[----:B------:R-:W-:Y:S01]  /*1db40*/  HMMA.16816.F32.BF16 R48, R60, R66, R48 ;  /* 0x000000423c30723c */ /* 0x000fe20000041830 */
[----:B------:R-:W5:Y:S06]  /*1db50*/  LDSM.16.MT88.4 R64, [R122+0xb400] ;  /* 0x00b400007a40783b */ /* 0x000f6c0000004200 */
[----:B------:R-:W-:Y:S01]  /*1db60*/  MUFU.EX2 R107, R107 ;  /* 0x0000006b006b7308 */ /* 0x000fe20000000800 */
[----:B------:R-:W-:Y:S03]  /*1db70*/  FADD.FTZ R131, R131, R54 ;  /* 0x0000003683837221 */ /* 0x000fe60000010000 */
[C---:B--2---:R-:W-:Y:S01]  /*1db80*/  F2FP.BF16.F32.PACK_AB R61, R93.reuse, R98 ;  /* 0x000000625d3d723e */ /* 0x044fe200000010ff */
[----:B------:R-:W-:Y:S01]  /*1db90*/  FADD.FTZ R98, R98, R129 ;  /* 0x0000008162627221 */ /* 0x000fe20000010000 */
[----:B----4-:R-:W-:Y:S01]  /*1dba0*/  F2FP.BF16.F32.PACK_AB R63, R88, R95 ;  /* 0x0000005f583f723e */ /* 0x010fe200000010ff */
[----:B------:R-:W-:Y:S01]  /*1dbb0*/  LDSM.16.MT88.4 R56, [R122+0xe800] ;  /* 0x00e800007a38783b */ /* 0x000fe20000004200 */
[----:B-1----:R-:W-:Y:S01]  /*1dbc0*/  F2FP.BF16.F32.PACK_AB R60, R90, R89 ;  /* 0x000000595a3c723e */ /* 0x002fe200000010ff */
[----:B------:R-:W-:Y:S01]  /*1dbd0*/  FADD.FTZ R98, R93, R98 ;  /* 0x000000625d627221 */ /* 0x000fe20000010000 */
[----:B---3--:R-:W-:Y:S01]  /*1dbe0*/  F2FP.BF16.F32.PACK_AB R62, R92, R91 ;  /* 0x0000005b5c3e723e */ /* 0x008fe200000010ff */
[----:B------:R-:W-:Y:S01]  /*1dbf0*/  MUFU.EX2 R106, R106 ;  /* 0x0000006a006a7308 */ /* 0x000fe20000000800 */
[----:B------:R-:W-:Y:S01]  /*1dc00*/  FADD.FTZ R120, R120, R131 ;  /* 0x0000008378787221 */ /* 0x000fe20000010000 */
[----:B------:R-:W-:Y:S03]  /*1dc10*/  FADD.FTZ R95, R95, R98 ;  /* 0x000000625f5f7221 */ /* 0x000fe60000010000 */
[----:B------:R-:W-:Y:S01]  /*1dc20*/  FADD.FTZ R89, R89, R120 ;  /* 0x0000007859597221 */ /* 0x000fe20000010000 */
[C---:B------:R-:W-:Y:S04]  /*1dc30*/  HMMA.16816.F32.BF16 R4, R60.reuse, R80, R4 ;  /* 0x000000503c04723c */ /* 0x040fe80000041804 */
[----:B------:R-:W-:Y:S01]  /*1dc40*/  MUFU.EX2 R143, R143 ;  /* 0x0000008f008f7308 */ /* 0x000fe20000000800 */
[----:B------:R-:W-:Y:S01]  /*1dc50*/  FADD.FTZ R95, R88, R95 ;  /* 0x0000005f585f7221 */ /* 0x000fe20000010000 */
[----:B------:R-:W-:Y:S01]  /*1dc60*/  FADD.FTZ R90, R90, R89 ;  /* 0x000000595a5a7221 */ /* 0x000fe20000010000 */
[----:B------:R-:W-:Y:S01]  /*1dc70*/  MOV R120, R3 ;  /* 0x0000000300787202 */ /* 0x000fe20000000f00 */
[C---:B------:R-:W-:Y:S01]  /*1dc80*/  HMMA.16816.F32.BF16 R8, R60.reuse, R82, R8 ;  /* 0x000000523c08723c */ /* 0x040fe20000041808 */
[----:B------:R-:W1:Y:S05]  /*1dc90*/  LDSM.16.MT88.4 R80, [R192+0x9800] ;  /* 0x00980000c050783b */ /* 0x000e6a0000004200 */
[----:B------:R-:W-:Y:S01]  /*1dca0*/  MUFU.EX2 R168, R168 ;  /* 0x000000a800a87308 */ /* 0x000fe20000000800 */
[----:B------:R-:W-:Y:S01]  /*1dcb0*/  FADD.FTZ R91, R91, R90 ;  /* 0x0000005a5b5b7221 */ /* 0x000fe20000010000 */
[C---:B-----5:R-:W-:Y:S03]  /*1dcc0*/  HMMA.16816.F32.BF16 R12, R60.reuse, R84, R12 ;  /* 0x000000543c0c723c */ /* 0x060fe6000004180c */
[----:B------:R-:W-:Y:S03]  /*1dcd0*/  FADD.FTZ R92, R92, R91 ;  /* 0x0000005b5c5c7221 */ /* 0x000fe60000010000 */
[C---:B------:R-:W-:Y:S02]  /*1dce0*/  HMMA.16816.F32.BF16 R16, R60.reuse, R86, R16 ;  /* 0x000000563c10723c */ /* 0x040fe40000041810 */
[----:B------:R-:W-:Y:S03]  /*1dcf0*/  MUFU.EX2 R145, R145 ;  /* 0x0000009100917308 */ /* 0x000fe60000000800 */
[-CC-:B------:R-:W-:Y:S01]  /*1dd00*/  FFMA.FTZ R85, R232, R52.reuse, -R121.reuse ;  /* 0x00000034e8557223 */ /* 0x180fe20000010879 */
[C---:B------:R-:W-:Y:S06]  /*1dd10*/  HMMA.16816.F32.BF16 R20, R60.reuse, R68, R20 ;  /* 0x000000443c14723c */ /* 0x040fec0000041814 */
[----:B------:R-:W-:Y:S01]  /*1dd20*/  MUFU.EX2 R170, R170 ;  /* 0x000000aa00aa7308 */ /* 0x000fe20000000800 */
[-CC-:B------:R-:W-:Y:S01]  /*1dd30*/  FFMA.FTZ R86, R230, R52.reuse, -R121.reuse ;  /* 0x00000034e6567223 */ /* 0x180fe20000010879 */
[C---:B------:R-:W-:Y:S01]  /*1dd40*/  HMMA.16816.F32.BF16 R24, R60.reuse, R70, R24 ;  /* 0x000000463c18723c */ /* 0x040fe20000041818 */
[----:B------:R-:W2:Y:S07]  /*1dd50*/  LDSM.16.MT88.4 R68, [R122+0x9800] ;  /* 0x009800007a44783b */ /* 0x000eae0000004200 */
[----:B------:R-:W-:Y:S01]  /*1dd60*/  MUFU.EX2 R85, R85 ;  /* 0x0000005500557308 */ /* 0x000fe20000000800 */
[C---:B------:R-:W-:Y:S03]  /*1dd70*/  HMMA.16816.F32.BF16 R28, R60.reuse, R64, R28 ;  /* 0x000000403c1c723c */ /* 0x040fe6000004181c */
[--C-:B------:R-:W-:Y:S03]  /*1dd80*/  FFMA.FTZ R84, R228, R52, -R121.reuse ;  /* 0x00000034e4547223 */ /* 0x100fe60000010879 */
[C---:B------:R-:W-:Y:S03]  /*1dd90*/  HMMA.16816.F32.BF16 R32, R60.reuse, R66, R32 ;  /* 0x000000423c20723c */ /* 0x040fe60000041820 */
[----:B------:R-:W3:Y:S02]  /*1dda0*/  MUFU.EX2 R86, R86 ;  /* 0x0000005600567308 */ /* 0x000ee40000000800 */
[----:B------:R-:W-:Y:S01]  /*1ddb0*/  F2FP.BF16.F32.PACK_AB R65, R97, R94 ;  /* 0x0000005e6141723e */ /* 0x000fe200000010ff */
[C---:B------:R-:W-:Y:S07]  /*1ddc0*/  HMMA.16816.F32.BF16 R36, R60.reuse, R72, R36 ;  /* 0x000000483c24723c */ /* 0x040fee0000041824 */
[----:B------:R-:W4:Y:S01]  /*1ddd0*/  MUFU.EX2 R84, R84 ;  /* 0x0000005400547308 */ /* 0x000f220000000800 */
[----:B------:R-:W-:Y:S01]  /*1dde0*/  F2FP.BF16.F32.PACK_AB R67, R96, R99 ;  /* 0x000000636043723e */ /* 0x000fe200000010ff */
[C---:B------:R-:W-:Y:S01]  /*1ddf0*/  HMMA.16816.F32.BF16 R40, R60.reuse, R74, R40 ;  /* 0x0000004a3c28723c */ /* 0x040fe20000041828 */
[----:B------:R-:W5:Y:S07]  /*1de00*/  LDSM.16.MT88.4 R72, [R192+0xb800] ;  /* 0x00b80000c048783b */ /* 0x000f6e0000004200 */
[----:B------:R-:W-:Y:S01]  /*1de10*/  MUFU.EX2 R178, R178 ;  /* 0x000000b200b27308 */ /* 0x000fe20000000800 */
[C---:B------:R-:W-:Y:S03]  /*1de20*/  HMMA.16816.F32.BF16 R44, R60.reuse, R76, R44 ;  /* 0x0000004c3c2c723c */ /* 0x040fe6000004182c */
[----:B---3--:R-:W-:Y:S03]  /*1de30*/  F2FP.BF16.F32.PACK_AB R64, R86, R85 ;  /* 0x000000555640723e */ /* 0x008fe600000010ff */
[----:B------:R-:W-:Y:S01]  /*1de40*/  HMMA.16816.F32.BF16 R48, R60, R78, R48 ;  /* 0x0000004e3c30723c */ /* 0x000fe20000041830 */
[----:B------:R-:W3:Y:S02]  /*1de50*/  LDSM.16.MT88.4 R60, [R122+0xb800] ;  /* 0x00b800007a3c783b */ /* 0x000ee40000004200 */
[----:B------:R-:W3:Y:S02]  /*1de60*/  MUFU.EX2 R147, R147 ;  /* 0x0000009300937308 */ /* 0x000ee40000000800 */
[----:B----4-:R-:W-:Y:S01]  /*1de70*/  F2FP.BF16.F32.PACK_AB R66, R105, R84 ;  /* 0x000000546942723e */ /* 0x010fe200000010ff */
[----:B------:R-:W-:Y:S03]  /*1de80*/  FFMA.FTZ R121, R125, R52, -R121 ;  /* 0x000000347d797223 */ /* 0x000fe60000010879 */
[----:B------:R-:W4:Y:S04]  /*1de90*/  LDSM.16.MT88.4 R76, [R192+0xd800] ;  /* 0x00d80000c04c783b */ /* 0x000f280000004200 */
[----:B------:R-:W-:Y:S01]  /*1dea0*/  MUFU.EX2 R149, R149 ;  /* 0x0000009500957308 */ /* 0x000fe20000000800 */
[C---:B-1----:R-:W-:Y:S06]  /*1deb0*/  HMMA.16816.F32.BF16 R4, R64.reuse, R80, R4 ;  /* 0x000000504004723c */ /* 0x042fec0000041804 */
[C---:B------:R-:W-:Y:S01]  /*1dec0*/  HMMA.16816.F32.BF16 R8, R64.reuse, R82, R8 ;  /* 0x000000524008723c */ /* 0x040fe20000041808 */
[----:B------:R-:W1:Y:S02]  /*1ded0*/  LDSM.16.MT88.4 R80, [R122+0xd800] ;  /* 0x00d800007a50783b */ /* 0x000e640000004200 */
[----:B------:R-:W1:Y:S03]  /*1dee0*/  MUFU.EX2 R176, R176 ;  /* 0x000000b000b07308 */ /* 0x000e660000000800 */
[C---:B--2---:R-:W-:Y:S07]  /*1def0*/  HMMA.16816.F32.BF16 R12, R64.reuse, R68, R12 ;  /* 0x00000044400c723c */ /* 0x044fee000004180c */
[----:B------:R-:W-:Y:S01]  /*1df00*/  MUFU.EX2 R151, R151 ;  /* 0x0000009700977308 */ /* 0x000fe20000000800 */
[C---:B------:R-:W-:Y:S01]  /*1df10*/  HMMA.16816.F32.BF16 R16, R64.reuse, R70, R16 ;  /* 0x000000464010723c */ /* 0x040fe20000041810 */
[----:B------:R-:W2:Y:S05]  /*1df20*/  LDSM.16.MT88.4 R68, [R192+0x9c00] ;  /* 0x009c0000c044783b */ /* 0x000eaa0000004200 */
[C---:B-----5:R-:W-:Y:S03]  /*1df30*/  HMMA.16816.F32.BF16 R20, R64.reuse, R72, R20 ;  /* 0x000000484014723c */ /* 0x060fe60000041814 */
[----:B------:R-:W5:Y:S03]  /*1df40*/  MUFU.EX2 R180, R180 ;  /* 0x000000b400b47308 */ /* 0x000f660000000800 */
[C---:B------:R-:W-:Y:S01]  /*1df50*/  HMMA.16816.F32.BF16 R24, R64.reuse, R74, R24 ;  /* 0x0000004a4018723c */ /* 0x040fe20000041818 */
[----:B------:R-:W5:Y:S06]  /*1df60*/  LDSM.16.MT88.4 R72, [R122+0x9c00] ;  /* 0x009c00007a48783b */ /* 0x000f6c0000004200 */
[----:B------:R-:W-:Y:S01]  /*1df70*/  MUFU.EX2 R153, R153 ;  /* 0x0000009900997308 */ /* 0x000fe20000000800 */
[C---:B---3--:R-:W-:Y:S09]  /*1df80*/  HMMA.16816.F32.BF16 R28, R64.reuse, R60, R28 ;  /* 0x0000003c401c723c */ /* 0x048ff2000004181c */
[----:B------:R-:W3:Y:S01]  /*1df90*/  MUFU.EX2 R172, R172 ;  /* 0x000000ac00ac7308 */ /* 0x000ee20000000800 */
[C---:B------:R-:W-:Y:S03]  /*1dfa0*/  HMMA.16816.F32.BF16 R32, R64.reuse, R62, R32 ;  /* 0x0000003e4020723c */ /* 0x040fe60000041820 */
[----:B------:R-:W-:Y:S03]  /*1dfb0*/  F2FP.BF16.F32.PACK_AB R61, R107, R104 ;  /* 0x000000686b3d723e */ /* 0x000fe600000010ff */
[C---:B----4-:R-:W-:Y:S03]  /*1dfc0*/  HMMA.16816.F32.BF16 R36, R64.reuse, R76, R36 ;  /* 0x0000004c4024723c */ /* 0x050fe60000041824 */
[----:B------:R-:W-:Y:S02]  /*1dfd0*/  MUFU.EX2 R155, R155 ;  /* 0x0000009b009b7308 */ /* 0x000fe40000000800 */
[----:B------:R-:W-:Y:S01]  /*1dfe0*/  F2FP.BF16.F32.PACK_AB R63, R139, R106 ;  /* 0x0000006a8b3f723e */ /* 0x000fe200000010ff */
[C---:B------:R-:W-:Y:S01]  /*1dff0*/  HMMA.16816.F32.BF16 R40, R64.reuse, R78, R40 ;  /* 0x0000004e4028723c */ /* 0x040fe20000041828 */
[----:B------:R-:W4:Y:S06]  /*1e000*/  LDSM.16.MT88.4 R76, [R192+0xbc00] ;  /* 0x00bc0000c04c783b */ /* 0x000f2c0000004200 */
[----:B------:R-:W3:Y:S01]  /*1e010*/  MUFU.EX2 R164, R164 ;  /* 0x000000a400a47308 */ /* 0x000ee20000000800 */
[----:B------:R-:W-:Y:S01]  /*1e020*/  F2FP.BF16.F32.PACK_AB R60, R168, R143 ;  /* 0x0000008fa83c723e */ /* 0x000fe200000010ff */
[C---:B-1----:R-:W-:Y:S03]  /*1e030*/  HMMA.16816.F32.BF16 R44, R64.reuse, R80, R44 ;  /* 0x00000050402c723c */ /* 0x042fe6000004182c */
[----:B------:R-:W-:Y:S03]  /*1e040*/  F2FP.BF16.F32.PACK_AB R62, R170, R145 ;  /* 0x00000091aa3e723e */ /* 0x000fe600000010ff */
[----:B------:R-:W-:Y:S01]  /*1e050*/  HMMA.16816.F32.BF16 R48, R64, R82, R48 ;  /* 0x000000524030723c */ /* 0x000fe20000041830 */
[----:B------:R-:W1:Y:S01]  /*1e060*/  LDSM.16.MT88.4 R64, [R122+0xbc00] ;  /* 0x00bc00007a40783b */ /* 0x000e620000004200 */
[----:B------:R-:W-:Y:S04]  /*1e070*/  MUFU.EX2 R157, R157 ;  /* 0x0000009d009d7308 */ /* 0x000fe80000000800 */
[C---:B--2---:R-:W-:Y:S03]  /*1e080*/  HMMA.16816.F32.BF16 R4, R60.reuse, R68, R4 ;  /* 0x000000443c04723c */ /* 0x044fe60000041804 */
[----:B------:R-:W2:Y:S03]  /*1e090*/  LDSM.16.MT88.4 R80, [R192+0xdc00] ;  /* 0x00dc0000c050783b */ /* 0x000ea60000004200 */
[----:B------:R-:W3:Y:S01]  /*1e0a0*/  MUFU.EX2 R160, R160 ;  /* 0x000000a000a07308 */ /* 0x000ee20000000800 */
[C---:B------:R-:W-:Y:S04]  /*1e0b0*/  HMMA.16816.F32.BF16 R8, R60.reuse, R70, R8 ;  /* 0x000000463c08723c */ /* 0x040fe80000041808 */
[----:B------:R-:W3:Y:S02]  /*1e0c0*/  LDSM.16.MT88.4 R68, [R122+0xdc00] ;  /* 0x00dc00007a44783b */ /* 0x000ee40000004200 */
[C---:B-----5:R-:W-:Y:S03]  /*1e0d0*/  HMMA.16816.F32.BF16 R12, R60.reuse, R72, R12 ;  /* 0x000000483c0c723c */ /* 0x060fe6000004180c */
[----:B------:R-:W-:Y:S03]  /*1e0e0*/  MUFU.EX2 R158, R158 ;  /* 0x0000009e009e7308 */ /* 0x000fe60000000800 */
[C---:B------:R-:W-:Y:S01]  /*1e0f0*/  HMMA.16816.F32.BF16 R16, R60.reuse, R74, R16 ;  /* 0x0000004a3c10723c */ /* 0x040fe20000041810 */
[----:B------:R-:W5:Y:S06]  /*1e100*/  LDSM.16.MT88.4 R72, [R192+0xa000] ;  /* 0x00a00000c048783b */ /* 0x000f6c0000004200 */
[----:B------:R-:W5:Y:S01]  /*1e110*/  MUFU.EX2 R159, R159 ;  /* 0x0000009f009f7308 */ /* 0x000f620000000800 */
[C---:B----4-:R-:W-:Y:S09]  /*1e120*/  HMMA.16816.F32.BF16 R20, R60.reuse, R76, R20 ;  /* 0x0000004c3c14723c */ /* 0x050ff20000041814 */
[----:B------:R-:W-:Y:S01]  /*1e130*/  MUFU.EX2 R154, R154 ;  /* 0x0000009a009a7308 */ /* 0x000fe20000000800 */
[C---:B------:R-:W-:Y:S01]  /*1e140*/  HMMA.16816.F32.BF16 R24, R60.reuse, R78, R24 ;  /* 0x0000004e3c18723c */ /* 0x040fe20000041818 */
[----:B------:R-:W4:Y:S05]  /*1e150*/  LDSM.16.MT88.4 R76, [R122+0xa000] ;  /* 0x00a000007a4c783b */ /* 0x000f2a0000004200 */
[C---:B-1----:R-:W-:Y:S03]  /*1e160*/  HMMA.16816.F32.BF16 R28, R60.reuse, R64, R28 ;  /* 0x000000403c1c723c */ /* 0x042fe6000004181c */
[----:B------:R-:W1:Y:S03]  /*1e170*/  MUFU.EX2 R161, R161 ;  /* 0x000000a100a17308 */ /* 0x000e660000000800 */
[C---:B------:R-:W-:Y:S07]  /*1e180*/  HMMA.16816.F32.BF16 R32, R60.reuse, R66, R32 ;  /* 0x000000423c20723c */ /* 0x040fee0000041820 */
        /* <DEDUP_REMOVED lines=12> */
[----:B------:R-:W3:Y:S05]  /*1e250*/  LDSM.16.MT88.4 R60, [R122+0xc000] ;  /* 0x00c000007a3c783b */ /* 0x000eea0000004200 */
[C---:B-----5:R-:W-:Y:S02]  /*1e260*/  HMMA.16816.F32.BF16 R4, R64.reuse, R72, R4 ;  /* 0x000000484004723c */ /* 0x060fe40000041804 */
[----:B------:R-:W5:Y:S01]  /*1e270*/  MUFU.EX2 R165, R165 ;  /* 0x000000a500a57308 */ /* 0x000f620000000800 */
[----:B------:R-:W1:Y:S03]  /*1e280*/  LDSM.16.MT88.4 R68, [R192+0xe000] ;  /* 0x00e00000c044783b */ /* 0x000e660000004200 */
[C---:B------:R-:W-:Y:S06]  /*1e290*/  HMMA.16816.F32.BF16 R8, R64.reuse, R74, R8 ;  /* 0x0000004a4008723c */ /* 0x040fec0000041808 */
[----:B------:R-:W-:Y:S01]  /*1e2a0*/  MUFU.EX2 R142, R142 ;  /* 0x0000008e008e7308 */ /* 0x000fe20000000800 */
[----:B------:R-:W5:Y:S01]  /*1e2b0*/  LDSM.16.MT88.4 R72, [R122+0xe000] ;  /* 0x00e000007a48783b */ /* 0x000f620000004200 */
[C---:B----4-:R-:W-:Y:S08]  /*1e2c0*/  HMMA.16816.F32.BF16 R12, R64.reuse, R76, R12 ;  /* 0x0000004c400c723c */ /* 0x050ff0000004180c */
[----:B------:R-:W4:Y:S01]  /*1e2d0*/  MUFU.EX2 R167, R167 ;  /* 0x000000a700a77308 */ /* 0x000f220000000800 */
[C---:B------:R-:W-:Y:S01]  /*1e2e0*/  HMMA.16816.F32.BF16 R16, R64.reuse, R78, R16 ;  /* 0x0000004e4010723c */ /* 0x040fe20000041810 */
[----:B------:R-:W4:Y:S05]  /*1e2f0*/  LDSM.16.MT88.4 R76, [R192+0xa400] ;  /* 0x00a40000c04c783b */ /* 0x000f2a0000004200 */
[C---:B--2---:R-:W-:Y:S03]  /*1e300*/  HMMA.16816.F32.BF16 R20, R64.reuse, R80, R20 ;  /* 0x000000504014723c */ /* 0x044fe60000041814 */
[----:B------:R-:W-:Y:S03]  /*1e310*/  MUFU.EX2 R136, R136 ;  /* 0x0000008800887308 */ /* 0x000fe60000000800 */
[C---:B------:R-:W-:Y:S01]  /*1e320*/  HMMA.16816.F32.BF16 R24, R64.reuse, R82, R24 ;  /* 0x000000524018723c */ /* 0x040fe20000041818 */
[----:B------:R-:W2:Y:S06]  /*1e330*/  LDSM.16.MT88.4 R80, [R122+0xa400] ;  /* 0x00a400007a50783b */ /* 0x000eac0000004200 */
[----:B------:R-:W2:Y:S01]  /*1e340*/  MUFU.EX2 R169, R169 ;  /* 0x000000a900a97308 */ /* 0x000ea20000000800 */
[C---:B---3--:R-:W-:Y:S09]  /*1e350*/  HMMA.16816.F32.BF16 R28, R64.reuse, R60, R28 ;  /* 0x0000003c401c723c */ /* 0x048ff2000004181c */
[----:B------:R-:W-:Y:S01]  /*1e360*/  MUFU.EX2 R134, R134 ;  /* 0x0000008600867308 */ /* 0x000fe20000000800 */
[C---:B------:R-:W-:Y:S03]  /*1e370*/  HMMA.16816.F32.BF16 R32, R64.reuse, R62, R32 ;  /* 0x0000003e4020723c */ /* 0x040fe60000041820 */
[----:B------:R-:W-:Y:S03]  /*1e380*/  F2FP.BF16.F32.PACK_AB R61, R164, R155 ;  /* 0x0000009ba43d723e */ /* 0x000fe600000010ff */
[C---:B-1----:R-:W-:Y:S03]  /*1e390*/  HMMA.16816.F32.BF16 R36, R64.reuse, R68, R36 ;  /* 0x000000444024723c */ /* 0x042fe60000041824 */
[----:B------:R-:W1:Y:S02]  /*1e3a0*/  MUFU.EX2 R171, R171 ;  /* 0x000000ab00ab7308 */ /* 0x000e640000000800 */
[----:B------:R-:W-:Y:S01]  /*1e3b0*/  F2FP.BF16.F32.PACK_AB R63, R160, R157 ;  /* 0x0000009da03f723e */ /* 0x000fe200000010ff */
[C---:B------:R-:W-:Y:S01]  /*1e3c0*/  HMMA.16816.F32.BF16 R40, R64.reuse, R70, R40 ;  /* 0x000000464028723c */ /* 0x040fe20000041828 */
[----:B------:R-:W3:Y:S06]  /*1e3d0*/  LDSM.16.MT88.4 R68, [R192+0xc400] ;  /* 0x00c40000c044783b */ /* 0x000eec0000004200 */
[----:B------:R-:W-:Y:S01]  /*1e3e0*/  MUFU.EX2 R138, R138 ;  /* 0x0000008a008a7308 */ /* 0x000fe20000000800 */
[----:B------:R-:W-:Y:S01]  /*1e3f0*/  F2FP.BF16.F32.PACK_AB R60, R159, R158 ;  /* 0x0000009e9f3c723e */ /* 0x000fe200000010ff */
[C---:B-----5:R-:W-:Y:S03]  /*1e400*/  HMMA.16816.F32.BF16 R44, R64.reuse, R72, R44 ;  /* 0x00000048402c723c */ /* 0x060fe6000004182c */
[----:B------:R-:W-:Y:S03]  /*1e410*/  F2FP.BF16.F32.PACK_AB R62, R161, R154 ;  /* 0x0000009aa13e723e */ /* 0x000fe600000010ff */
[----:B------:R-:W-:Y:S01]  /*1e420*/  HMMA.16816.F32.BF16 R48, R64, R74, R48 ;  /* 0x0000004a4030723c */ /* 0x000fe20000041830 */
[----:B------:R-:W5:Y:S01]  /*1e430*/  LDSM.16.MT88.4 R64, [R122+0xc400] ;  /* 0x00c400007a40783b */ /* 0x000f620000004200 */
[----:B------:R-:W1:Y:S04]  /*1e440*/  MUFU.EX2 R135, R135 ;  /* 0x0000008700877308 */ /* 0x000e680000000800 */
[C---:B----4-:R-:W-:Y:S03]  /*1e450*/  HMMA.16816.F32.BF16 R4, R60.reuse, R76, R4 ;  /* 0x0000004c3c04723c */ /* 0x050fe60000041804 */
[----:B------:R-:W4:Y:S03]  /*1e460*/  LDSM.16.MT88.4 R72, [R192+0xe400] ;  /* 0x00e40000c048783b */ /* 0x000f260000004200 */
[----:B------:R-:W-:Y:S01]  /*1e470*/  MUFU.EX2 R53, R53 ;  /* 0x0000003500357308 */ /* 0x000fe20000000800 */
[C---:B------:R-:W-:Y:S04]  /*1e480*/  HMMA.16816.F32.BF16 R8, R60.reuse, R78, R8 ;  /* 0x0000004e3c08723c */ /* 0x040fe80000041808 */
[----:B------:R-:W1:Y:S02]  /*1e490*/  LDSM.16.MT88.4 R76, [R122+0xe400] ;  /* 0x00e400007a4c783b */ /* 0x000e640000004200 */
[C---:B--2---:R-:W-:Y:S03]  /*1e4a0*/  HMMA.16816.F32.BF16 R12, R60.reuse, R80, R12 ;  /* 0x000000503c0c723c */ /* 0x044fe6000004180c */
[----:B------:R-:W2:Y:S03]  /*1e4b0*/  MUFU.EX2 R54, R126 ;  /* 0x0000007e00367308 */ /* 0x000ea60000000800 */
[C---:B------:R-:W-:Y:S01]  /*1e4c0*/  HMMA.16816.F32.BF16 R16, R60.reuse, R82, R16 ;  /* 0x000000523c10723c */ /* 0x040fe20000041810 */
[----:B------:R-:W2:Y:S06]  /*1e4d0*/  LDSM.16.MT88.4 R80, [R192+0xa800] ;  /* 0x00a80000c050783b */ /* 0x000eac0000004200 */
[----:B------:R-:W-:Y:S01]  /*1e4e0*/  MUFU.EX2 R55, R55 ;  /* 0x0000003700377308 */ /* 0x000fe20000000800 */
[C---:B---3--:R-:W-:Y:S09]  /*1e4f0*/  HMMA.16816.F32.BF16 R20, R60.reuse, R68, R20 ;  /* 0x000000443c14723c */ /* 0x048ff20000041814 */
[----:B------:R3:W2:Y:S01]  /*1e500*/  MUFU.EX2 R216, R121 ;  /* 0x0000007900d87308 */ /* 0x0006a20000000800 */
[C---:B------:R-:W-:Y:S01]  /*1e510*/  HMMA.16816.F32.BF16 R24, R60.reuse, R70, R24 ;  /* 0x000000463c18723c */ /* 0x040fe20000041818 */
[----:B------:R-:W2:Y:S05]  /*1e520*/  LDSM.16.MT88.4 R68, [R122+0xa800] ;  /* 0x00a800007a44783b */ /* 0x000eaa0000004200 */
[C---:B-----5:R-:W-:Y:S06]  /*1e530*/  HMMA.16816.F32.BF16 R28, R60.reuse, R64, R28 ;  /* 0x000000403c1c723c */ /* 0x060fec000004181c */
[C---:B------:R-:W-:Y:S05]  /*1e540*/  HMMA.16816.F32.BF16 R32, R60.reuse, R66, R32 ;  /* 0x000000423c20723c */ /* 0x040fea0000041820 */
[----:B------:R-:W-:Y:S01]  /*1e550*/  F2FP.BF16.F32.PACK_AB R65, R163, R150 ;  /* 0x00000096a341723e */ /* 0x000fe200000010ff */
[C---:B----4-:R-:W-:Y:S05]  /*1e560*/  HMMA.16816.F32.BF16 R36, R60.reuse, R72, R36 ;  /* 0x000000483c24723c */ /* 0x050fea0000041824 */
[----:B------:R-:W-:Y:S01]  /*1e570*/  F2FP.BF16.F32.PACK_AB R67, R165, R146 ;  /* 0x00000092a543723e */ /* 0x000fe200000010ff */
[C---:B------:R-:W-:Y:S01]  /*1e580*/  HMMA.16816.F32.BF16 R40, R60.reuse, R74, R40 ;  /* 0x0000004a3c28723c */ /* 0x040fe20000041828 */
[----:B------:R-:W4:Y:S04]  /*1e590*/  LDSM.16.MT88.4 R72, [R192+0xc800] ;  /* 0x00c80000c048783b */ /* 0x000f280000004200 */
[----:B------:R-:W-:Y:S01]  /*1e5a0*/  F2FP.BF16.F32.PACK_AB R64, R167, R142 ;  /* 0x0000008ea740723e */ /* 0x000fe200000010ff */
[C---:B-1----:R-:W-:Y:S05]  /*1e5b0*/  HMMA.16816.F32.BF16 R44, R60.reuse, R76, R44 ;  /* 0x0000004c3c2c723c */ /* 0x042fea000004182c */
[----:B------:R-:W-:Y:S01]  /*1e5c0*/  F2FP.BF16.F32.PACK_AB R66, R169, R136 ;  /* 0x00000088a942723e */ /* 0x000fe200000010ff */
[----:B------:R-:W-:Y:S01]  /*1e5d0*/  HMMA.16816.F32.BF16 R48, R60, R78, R48 ;  /* 0x0000004e3c30723c */ /* 0x000fe20000041830 */
[----:B------:R-:W1:Y:S04]  /*1e5e0*/  LDSM.16.MT88.4 R60, [R122+0xc800] ;  /* 0x00c800007a3c783b */ /* 0x000e680000004200 */
[----:B---3--:R-:W-:Y:S01]  /*1e5f0*/  MOV R121, R2 ;  /* 0x0000000200797202 */ /* 0x008fe20000000f00 */
[C---:B--2---:R-:W-:Y:S03]  /*1e600*/  HMMA.16816.F32.BF16 R4, R64.reuse, R80, R4 ;  /* 0x000000504004723c */ /* 0x044fe60000041804 */
[----:B------:R-:W2:Y:S03]  /*1e610*/  LDSM.16.MT88.4 R76, [R192+0xe800] ;  /* 0x00e80000c04c783b */ /* 0x000ea60000004200 */
[C---:B------:R-:W-:Y:S06]  /*1e620*/  HMMA.16816.F32.BF16 R8, R64.reuse, R82, R8 ;  /* 0x000000524008723c */ /* 0x040fec0000041808 */
[C---:B------:R-:W-:Y:S06]  /*1e630*/  HMMA.16816.F32.BF16 R12, R64.reuse, R68, R12 ;  /* 0x00000044400c723c */ /* 0x040fec000004180c */
[C---:B------:R-:W-:Y:S05]  /*1e640*/  HMMA.16816.F32.BF16 R16, R64.reuse, R70, R16 ;  /* 0x000000464010723c */ /* 0x040fea0000041810 */
[----:B------:R-:W-:Y:S01]  /*1e650*/  F2FP.BF16.F32.PACK_AB R69, R171, R134 ;  /* 0x00000086ab45723e */ /* 0x000fe200000010ff */
[C---:B----4-:R-:W-:Y:S05]  /*1e660*/  HMMA.16816.F32.BF16 R20, R64.reuse, R72, R20 ;  /* 0x000000484014723c */ /* 0x050fea0000041814 */
[----:B------:R-:W-:Y:S01]  /*1e670*/  F2FP.BF16.F32.PACK_AB R71, R135, R138 ;  /* 0x0000008a8747723e */ /* 0x000fe200000010ff */
[C---:B------:R-:W-:Y:S05]  /*1e680*/  HMMA.16816.F32.BF16 R24, R64.reuse, R74, R24 ;  /* 0x0000004a4018723c */ /* 0x040fea0000041818 */
[----:B------:R-:W-:Y:S01]  /*1e690*/  F2FP.BF16.F32.PACK_AB R68, R54, R53 ;  /* 0x000000353644723e */ /* 0x000fe200000010ff */
[C---:B-1----:R-:W-:Y:S05]  /*1e6a0*/  HMMA.16816.F32.BF16 R28, R64.reuse, R60, R28 ;  /* 0x0000003c401c723c */ /* 0x042fea000004181c */
[----:B------:R-:W-:Y:S01]  /*1e6b0*/  F2FP.BF16.F32.PACK_AB R70, R216, R55 ;  /* 0x00000037d846723e */ /* 0x000fe200000010ff */
[C---:B------:R-:W-:Y:S05]  /*1e6c0*/  HMMA.16816.F32.BF16 R32, R64.reuse, R62, R32 ;  /* 0x0000003e4020723c */ /* 0x040fea0000041820 */
[----:B------:R-:W-:Y:S01]  /*1e6d0*/  FADD.FTZ R60, R94, R95 ;  /* 0x0000005f5e3c7221 */ /* 0x000fe20000010000 */
[C---:B--2---:R-:W-:Y:S05]  /*1e6e0*/  HMMA.16816.F32.BF16 R36, R64.reuse, R76, R36 ;  /* 0x0000004c4024723c */ /* 0x044fea0000041824 */
[----:B------:R-:W-:Y:S01]  /*1e6f0*/  FADD.FTZ R61, R85, R92 ;  /* 0x0000005c553d7221 */ /* 0x000fe20000010000 */
[C---:B------:R-:W-:Y:S01]  /*1e700*/  HMMA.16816.F32.BF16 R40, R64.reuse, R78, R40 ;  /* 0x0000004e4028723c */ /* 0x040fe20000041828 */
[----:B------:R-:W1:Y:S04]  /*1e710*/  LDSM.16.MT88.4 R92, [R192+0xcc00] ;  /* 0x00cc0000c05c783b */ /* 0x000e680000004200 */
[----:B------:R-:W-:Y:S01]  /*1e720*/  FADD.FTZ R61, R86, R61 ;  /* 0x0000003d563d7221 */ /* 0x000fe20000010000 */
[C---:B------:R-:W-:Y:S03]  /*1e730*/  HMMA.16816.F32.BF16 R44, R64.reuse, R56, R44 ;  /* 0x00000038402c723c */ /* 0x040fe6000004182c */
[----:B------:R-:W-:Y:S02]  /*1e740*/  LDSM.16.MT88.4 R76, [R192+0xec00] ;  /* 0x00ec0000c04c783b */ /* 0x000fe40000004200 */
[----:B------:R-:W-:Y:S01]  /*1e750*/  FADD.FTZ R60, R97, R60 ;  /* 0x0000003c613c7221 */ /* 0x000fe20000010000 */
[----:B------:R-:W-:Y:S05]  /*1e760*/  HMMA.16816.F32.BF16 R48, R64, R58, R48 ;  /* 0x0000003a4030723c */ /* 0x000fea0000041830 */
[----:B------:R-:W-:Y:S01]  /*1e770*/  FADD.FTZ R56, R84, R61 ;  /* 0x0000003d54387221 */ /* 0x000fe20000010000 */
[C---:B------:R-:W-:Y:S01]  /*1e780*/  HMMA.16816.F32.BF16 R112, R68.reuse, R108, R4 ;  /* 0x0000006c4470723c */ /* 0x040fe20000041804 */
[----:B------:R-:W2:Y:S04]  /*1e790*/  LDSM.16.MT88.4 R84, [R122+0xcc00] ;  /* 0x00cc00007a54783b */ /* 0x000ea80000004200 */
        /* <DEDUP_REMOVED lines=13> */
[----:B------:R-:W3:Y:S01]  /*1e870*/  LDSM.16.MT88.4 R4, [R122+0xec00] ;  /* 0x00ec00007a04783b */ /* 0x000ee20000004200 */
        /* <DEDUP_REMOVED lines=42> */
.L_x_2729:
        /* <DEDUP_REMOVED lines=14> */
.L_x_2750:
        /* <DEDUP_REMOVED lines=168> */
.L_x_2740:
[----:B------:R-:W2:Y:S04]  /*1f680*/  LD.E R3, desc[UR4][R118.64+0x60] ;  /* 0x0000600476037980 */ /* 0x000ea8000c101900 */
[----:B------:R-:W3:Y:S01]  /*1f690*/  LD.E R2, desc[UR4][R118.64+0xb4] ;  /* 0x0000b40476027980 */ /* 0x000ee2000c101900 */
[----:B--2---:R-:W-:-:S04]  /*1f6a0*/  IMAD R3, R3, R203, R204 ;  /* 0x000000cb03037224 */ /* 0x004fc800078e02cc */
[----:B---3--:R-:W-:Y:S02]  /*1f6b0*/  IMAD R2, R2, R3, RZ ;  /* 0x0000000302027224 */ /* 0x008fe400078e02ff */
.L_x_2741:
        /* <DEDUP_REMOVED lines=28> */
.L_x_2743:
[----:B------:R-:W-:Y:S05]  /*1f880*/  BSYNC B0 ;  /* 0x0000000000007941 */ /* 0x000fea0003800000 */
.L_x_2742:
        /* <DEDUP_REMOVED lines=35> */
.L_x_2745:
[----:B------:R-:W-:Y:S05]  /*1fac0*/  BSYNC B0 ;  /* 0x0000000000007941 */ /* 0x000fea0003800000 */
.L_x_2744:
[----:B------:R-:W-:-:S04]  /*1fad0*/  MOV R203, 0x0 ;  /* 0x0000000000cb7802 */ /* 0x000fc80000000f00 */
[----:B-12345:R-:W-:Y:S05]  /*1fae0*/  @P1 RET.REL.NODEC R202 `(_ZN5flash24flash_fwd_splitkv_kernelI23Flash_fwd_kernel_traitsILi96ELi64ELi128ELi4ELb0ELb0EN7cutlass10bfloat16_tE19Flash_kernel_traitsILi96ELi64ELi128ELi4ES3_EELb1ELb0ELb1ELb0ELb0ELb1ELb0ELb1EEEvNS_16Flash_fwd_paramsE) ;  /* 0xfffffe04ca441950 */ /* 0x03efea0003c3ffff */
        /* <DEDUP_REMOVED lines=16> */
[----:B-1----:R-:W-:Y:S05]  /*1fbf0*/  @P0 RET.REL.NODEC R202 `(_ZN5flash24flash_fwd_splitkv_kernelI23Flash_fwd_kernel_traitsILi96ELi64ELi128ELi4ELb0ELb0EN7cutlass10bfloat16_tE19Flash_kernel_traitsILi96ELi64ELi128ELi4ES3_EELb1ELb0ELb1ELb0ELb0ELb1ELb0ELb1EEEvNS_16Flash_fwd_paramsE) ;  /* 0xfffffe04ca000950 */ /* 0x002fea0003c3ffff */
[----:B------:R-:W-:Y:S01]  /*1fc00*/  MOV R203, 0x0 ;  /* 0x0000000000cb7802 */ /* 0x000fe20000000f00 */
[----:B------:R1:W-:Y:S03]  /*1fc10*/  ST.E.128 desc[UR4][R2.64+0x80], R32 ;  /* 0x0000802002007985 */ /* 0x0003e6000c101d04 */
[----:B-1----:R-:W-:Y:S05]  /*1fc20*/  RET.REL.NODEC R202 `(_ZN5flash24flash_fwd_splitkv_kernelI23Flash_fwd_kernel_traitsILi96ELi64ELi128ELi4ELb0ELb0EN7cutlass10bfloat16_tE19Flash_kernel_traitsILi96ELi64ELi128ELi4ES3_EELb1ELb0ELb1ELb0ELb0ELb1ELb0ELb1EEEvNS_16Flash_fwd_paramsE) ;  /* 0xfffffe00caf47950 */ /* 0x002fea0003c3ffff */
.L_x_2739:
[----:B------:R-:W-:Y:S01]  /*1fc30*/  MOV R5, 0x2 ;  /* 0x0000000200057802 */ /* 0x000fe20000000f00 */
[----:B------:R-:W-:Y:S01]  /*1fc40*/  IMAD.MOV.U32 R0, RZ, RZ, 0x1f ;  /* 0x0000001fff007424 */ /* 0x000fe200078e00ff */
[----:B------:R-:W-:-:S07]  /*1fc50*/  MOV R4, 0xffffffff ;  /* 0xffffffff00047802 */ /* 0x000fce0000000f00 */
[----:B-----5:R-:W-:Y:S05]  /*1fc60*/  WARPSYNC.COLLECTIVE R4, `(.L_x_2746) ;  /* 0x0000000004087348 */ /* 0x020fea0003c00000 */
[----:B------:R1:W2:Y:S02]  /*1fc70*/  SHFL.BFLY P0, R11, R216, R5, R0 ;  /* 0x0c000005d80b7389 */ /* 0x0002a40000000000 */
[----:B-12--5:R-:W-:Y:S01]  /*1fc80*/  ENDCOLLECTIVE ;  /* 0x000000000000791b */ /* 0x026fe20003800000 */
.L_x_2746:
[----:B------:R-:W-:Y:S02]  /*1fc90*/  IMAD.MOV.U32 R9, RZ, RZ, R11 ;  /* 0x000000ffff097224 */ /* 0x000fe400078e000b */
[----:B------:R-:W-:Y:S02]  /*1fca0*/  IMAD.MOV.U32 R5, RZ, RZ, 0x1 ;  /* 0x00000001ff057424 */ /* 0x000fe400078e00ff */
[----:B------:R-:W-:-:S05]  /*1fcb0*/  FADD.FTZ R9, R9, R216 ;  /* 0x000000d809097221 */ /* 0x000fca0000010000 */
[----:B------:R-:W-:-:S07]  /*1fcc0*/  MOV R216, R9 ;  /* 0x0000000900d87202 */ /* 0x000fce0000000f00 */
[----:B------:R-:W-:Y:S05]  /*1fcd0*/  WARPSYNC.COLLECTIVE R4, `(.L_x_2747) ;  /* 0x0000000004087348 */ /* 0x000fea0003c00000 */
[----:B------:R1:W2:Y:S02]  /*1fce0*/  SHFL.BFLY P0, R11, R216, R5, R0 ;  /* 0x0c000005d80b7389 */ /* 0x0002a40000000000 */
[----:B-12---:R-:W-:Y:S01]  /*1fcf0*/  ENDCOLLECTIVE ;  /* 0x000000000000791b */ /* 0x006fe20003800000 */
.L_x_2747:
[----:B------:R-:W-:Y:S01]  /*1fd00*/  MOV R216, R217 ;  /* 0x000000d900d87202 */ /* 0x000fe20000000f00 */
[----:B------:R-:W-:Y:S01]  /*1fd10*/  IMAD.MOV.U32 R5, RZ, RZ, 0x2 ;  /* 0x00000002ff057424 */ /* 0x000fe200078e00ff */
[----:B------:R-:W-:-:S07]  /*1fd20*/  MOV R8, R11 ;  /* 0x0000000b00087202 */ /* 0x000fce0000000f00 */
[----:B------:R-:W-:Y:S05]  /*1fd30*/  WARPSYNC.COLLECTIVE R4, `(.L_x_2748) ;  /* 0x0000000004087348 */ /* 0x000fea0003c00000 */
[----:B------:R1:W2:Y:S02]  /*1fd40*/  SHFL.BFLY P0, R11, R216, R5, R0 ;  /* 0x0c000005d80b7389 */ /* 0x0002a40000000000 */
[----:B-12---:R-:W-:Y:S01]  /*1fd50*/  ENDCOLLECTIVE ;  /* 0x000000000000791b */ /* 0x006fe20003800000 */
.L_x_2748:
[----:B------:R-:W-:Y:S01]  /*1fd60*/  FADD.FTZ R8, R9, R8 ;  /* 0x0000000809087221 */ /* 0x000fe20000010000 */
[----:B------:R-:W-:Y:S01]  /*1fd70*/  FADD.FTZ R10, R11, R217 ;  /* 0x000000d90b0a7221 */ /* 0x000fe20000010000 */
[----:B------:R-:W-:-:S04]  /*1fd80*/  MOV R5, 0x1 ;  /* 0x0000000100057802 */ /* 0x000fc80000000f00 */
[----:B------:R-:W-:-:S07]  /*1fd90*/  MOV R216, R10 ;  /* 0x0000000a00d87202 */ /* 0x000fce0000000f00 */
[----:B------:R-:W-:Y:S05]  /*1fda0*/  WARPSYNC.COLLECTIVE R4, `(.L_x_2749) ;  /* 0x0000000004087348 */ /* 0x000fea0003c00000 */
[----:B------:R1:W2:Y:S02]  /*1fdb0*/  SHFL.BFLY P0, R11, R216, R5, R0 ;  /* 0x0c000005d80b7389 */ /* 0x0002a40000000000 */
[----:B-12---:R-:W-:Y:S01]  /*1fdc0*/  ENDCOLLECTIVE ;  /* 0x000000000000791b */ /* 0x006fe20003800000 */
.L_x_2749:
[----:B------:R-:W-:Y:S05]  /*1fdd0*/  BRA `(.L_x_2750) ;  /* 0xffffffec00887947 */ /* 0x000fea000383ffff */
.L_x_2751:
        /* <DEDUP_REMOVED lines=10> */
.L_x_6413:


//--------------------- .text._ZN5flash24flash_fwd_splitkv_kernelI23Flash_fwd_kernel_traitsILi96ELi64ELi128ELi4ELb0ELb0EN7cutlass10bfloat16_tE19Flash_kernel_traitsILi96ELi64ELi128ELi4ES3_EELb1ELb0ELb0ELb0ELb1ELb0ELb1ELb0EEEvNS_16Flash_fwd_paramsE --------------------------
	.section	.text._ZN5flash24flash_fwd_splitkv_kernelI23Flash_fwd_kernel_traitsILi96ELi64ELi128ELi4ELb0ELb0EN7cutlass10bfloat16_tE19Flash_kernel_traitsILi96ELi64ELi128ELi4ES3_EELb1ELb0ELb0ELb0ELb1ELb0ELb1ELb0EEEvNS_16Flash_fwd_paramsE,"ax",@progbits
	.align	128
        .global         _ZN5flash24flash_fwd_splitkv_kernelI23Flash_fwd_kernel_traitsILi96ELi64ELi128ELi4ELb0ELb0EN7cutlass10bfloat16_tE19Flash_kernel_traitsILi96ELi64ELi128ELi4ES3_EELb1ELb0ELb0ELb0ELb1ELb0ELb1ELb0EEEvNS_16Flash_fwd_paramsE
        .type           _ZN5flash24flash_fwd_splitkv_kernelI23Flash_fwd_kernel_traitsILi96ELi64ELi128ELi4ELb0ELb0EN7cutlass10bfloat16_tE19Flash_kernel_traitsILi96ELi64ELi128ELi4ES3_EELb1ELb0ELb0ELb0ELb1ELb0ELb1ELb0EEEvNS_16Flash_fwd_paramsE,@function
        .size           _ZN5flash24flash_fwd_splitkv_kernelI23Flash_fwd_kernel_traitsILi96ELi64ELi128ELi4ELb0ELb0EN7cutlass10bfloat16_tE19Flash_kernel_traitsILi96ELi64ELi128ELi4ES3_EELb1ELb0ELb0ELb0ELb1ELb0ELb1ELb0EEEvNS_16Flash_fwd_paramsE,(.L_x_6464 - _ZN5flash24flash_fwd_splitkv_kernelI23Flash_fwd_kernel_traitsILi96ELi64ELi128ELi4ELb0ELb0EN7cutlass10bfloat16_tE19Flash_kernel_traitsILi96ELi64ELi128ELi4ES3_EELb1ELb0ELb0ELb0ELb1ELb0ELb1ELb0EEEvNS_16Flash_fwd_paramsE)
        .other          _ZN5flash24flash_fwd_splitkv_kernelI23Flash_fwd_kernel_traitsILi96ELi64ELi128ELi4ELb0ELb0EN7cutlass10bfloat16_tE19Flash_kernel_traitsILi96ELi64ELi128ELi4ES3_EELb1ELb0ELb0ELb0ELb1ELb0ELb1ELb0EEEvNS_16Flash_fwd_paramsE,@"STO_CUDA_ENTRY STV_DEFAULT"
_ZN5flash24flash_fwd_splitkv_kernelI23Flash_fwd_kernel_traitsILi96ELi64ELi128ELi4ELb0ELb0EN7cutlass10bfloat16_tE19Flash_kernel_traitsILi96ELi64ELi128ELi4ES3_EELb1ELb0ELb0ELb0ELb1ELb0ELb1ELb0EEEvNS_16Flash_fwd_paramsE:
.text._ZN5flash24flash_fwd_splitkv_kernelI23Flash_fwd_kernel_traitsILi96ELi64ELi128ELi4ELb0ELb0EN7cutlass10bfloat16_tE19Flash_kernel_traitsILi96ELi64ELi128ELi4ES3_EELb1ELb0ELb0ELb0ELb1ELb0ELb1ELb0EEEvNS_16Flash_fwd_paramsE:
[----:B------:R-:W-:Y:S08]  /*0000*/  LDC R1, c[0x0][0x28] ;  /* 0x00000a00ff017b82 */ /* 0x000ff00000000800 */
[----:B------:R-:W1:Y:S01]  /*0010*/  LDC R5, c[0x0][0x270] ;  /* 0x00009c00ff057b82 */ /* 0x000e620000000800 */
[----:B------:R-:W2:Y:S01]  /*0020*/  S2R R20, SR_CTAID.Z ;  /* 0x0000000000147919 */ /* 0x000ea20000002700 */
[----:B------:R-:W-:Y:S01]  /*0030*/  MOV R2, RZ ;  /* 0x000000ff00027202 */ /* 0x000fe20000000f00 */
[----:B------:R-:W-:Y:S01]  /*0040*/  ULDC.64 UR10, c[0x0][0x208] ;  /* 0x00008200000a7ab9 */ /* 0x000fe20000000a00 */
[----:B------:R-:W-:-:S04]  /*0050*/  MOV R8, 0xffffffff ;  /* 0xffffffff00087802 */ /* 0x000fc80000000f00 */
[----:B------:R-:W3:Y:S08]  /*0060*/  LDC.64 R10, c[0x0][0x2f0] ;  /* 0x0000bc00ff0a7b82 */ /* 0x000ef00000000a00 */
[----:B------:R-:W4:Y:S01]  /*0070*/  LDC.64 R12, c[0x0][0x2f8] ;  /* 0x0000be00ff0c7b82 */ /* 0x000f220000000a00 */
        /* <DEDUP_REMOVED lines=24> */
[----:B------:R-:W-:-:S05]  /*0200*/  @!P2 LOP3.LUT R171, RZ, R5, RZ, 0x33, !PT ;  /* 0x00000005ffaba212 */ /* 0x000fca00078e33ff */
[----:B---3--:R-:W-:Y:S02]  /*0210*/  IMAD.WIDE R16, R171, 0x4, R10 ;  /* 0x00000004ab107825 */ /* 0x008fe400078e020a */
[----:B------:R-:W3:Y:S03]  /*0220*/  @P0 LDC.64 R10, c[0x0][0x300] ;  /* 0x0000c000ff0a0b82 */ /* 0x000ee60000000a00 */
[----:B------:R-:W4:Y:S04]  /*0230*/  @P1 LDG.E R8, desc[UR10][R16.64] ;  /* 0x0000000a10081981 */ /* 0x000f28000c1e1900 */
[----:B------:R-:W4:Y:S01]  /*0240*/  @P1 LDG.E R7, desc[UR10][R16.64+0x4] ;  /* 0x0000040a10071981 */ /* 0x000f22000c1e1900 */
[----:B--2---:R-:W-:Y:S01]  /*0250*/  ISETP.NE.AND P3, PT, R0, RZ, PT ;  /* 0x000000ff0000720c */ /* 0x004fe20003f65270 */
[----:B------:R-:W-:Y:S01]  /*0260*/  IMAD.MOV.U32 R9, RZ, RZ, RZ ;  /* 0x000000ffff097224 */ /* 0x000fe200078e00ff */
[----:B-1----:R-:W-:-:S02]  /*0270*/  ISETP.EQ.U32.AND P2, PT, R2, RZ, PT ;  /* 0x000000ff0200720c */ /* 0x002fc40003f42070 */
[----:B------:R-:W-:Y:S02]  /*0280*/  MOV R6, 0xffffffff ;  /* 0xffffffff00067802 */ /* 0x000fe40000000f00 */
[----:B------:R-:W-:Y:S01]  /*0290*/  ISETP.EQ.OR.EX P2, PT, R3, RZ, !P3, P2 ;  /* 0x000000ff0300720c */ /* 0x000fe20005f42720 */
[----:B---3--:R-:W-:-:S04]  /*02a0*/  @P0 IMAD.WIDE R14, R171, 0x4, R10 ;  /* 0x00000004ab0e0825 */ /* 0x008fc800078e020a */
[C---:B----4-:R-:W-:Y:S01]  /*02b0*/  IMAD.WIDE R10, R171.reuse, 0x4, R12 ;  /* 0x00000004ab0a7825 */ /* 0x050fe200078e020c */
[----:B------:R1:W5:Y:S07]  /*02c0*/  @P0 LDG.E R9, desc[UR10][R14.64] ;  /* 0x0000000a0e090981 */ /* 0x00036e000c1e1900 */
[----:B------:R1:W5:Y:S01]  /*02d0*/  @!P2 LDG.E R6, desc[UR10][R10.64] ;  /* 0x0000000a0a06a981 */ /* 0x000362000c1e1900 */
[----:B------:R-:W-:Y:S02]  /*02e0*/  ISETP.NE.U32.AND P0, PT, R2, RZ, PT ;  /* 0x000000ff0200720c */ /* 0x000fe40003f05070 */
[----:B------:R-:W-:Y:S01]  /*02f0*/  IADD3 R2, -R171, RZ, RZ ;  /* 0x000000ffab027210 */ /* 0x000fe20007ffe1ff */
[----:B------:R-:W2:Y:S01]  /*0300*/  S2R R29, SR_CTAID.X ;  /* 0x00000000001d7919 */ /* 0x000ea20000002500 */
[----:B------:R-:W-:Y:S01]  /*0310*/  ISETP.NE.AND.EX P0, PT, R3, RZ, PT, P0 ;  /* 0x000000ff0300720c */ /* 0x000fe20003f05300 */
[----:B------:R-:W3:Y:S02]  /*0320*/  S2R R0, SR_CTAID.Y ;  /* 0x0000000000007919 */ /* 0x000ee40000002600 */
[----:B------:R-:W-:Y:S01]  /*0330*/  IMAD R20, R5, R2, R20 ;  /* 0x0000000205147224 */ /* 0x000fe200078e0214 */
[----:B------:R-:W4:Y:S01]  /*0340*/  S2R R123, SR_TID.X ;  /* 0x00000000007b7919 */ /* 0x000f220000002100 */
[----:B------:R-:W-:-:S06]  /*0350*/  @P1 IMAD.IADD R130, R7, 0x1, -R8 ;  /* 0x0000000107821824 */ /* 0x000fcc00078e0a08 */
[----:B------:R-:W1:Y:S02]  /*0360*/  @!P1 LDC R130, c[0x0][0x2c4] ;  /* 0x0000b100ff829b82 */ /* 0x000e640000000800 */
[----:B--234-:R-:W-:Y:S05]  /*0370*/  @!P0 BRA `(.L_x_2752) ;  /* 0x0000000000108947 */ /* 0x01cfea0003800000 */
[----:B------:R-:W2:Y:S02]  /*0380*/  @P3 LDG.E R3, desc[UR10][R10.64+0x4] ;  /* 0x0000040a0a033981 */ /* 0x000ea4000c1e1900 */
[----:B--2--5:R-:W-:-:S06]  /*0390*/  @P3 IADD3 R4, R3, -R6, RZ ;  /* 0x8000000603043210 */ /* 0x024fcc0007ffe0ff */
[----:B------:R3:W5:Y:S01]  /*03a0*/  @!P3 LDG.E R4, desc[UR10][R10.64] ;  /* 0x0000000a0a04b981 */ /* 0x000762000c1e1900 */
[----:B------:R-:W-:Y:S05]  /*03b0*/  BRA `(.L_x_2753) ;  /* 0x0000000000047947 */ /* 0x000fea0003800000 */
.L_x_2752:
[----:B------:R-:W2:Y:S02]  /*03c0*/  LDC R4, c[0x0][0x2c8] ;  /* 0x0000b200ff047b82 */ /* 0x000ea40000000800 */
.L_x_2753:
[----:B------:R-:W4:Y:S02]  /*03d0*/  LDC.64 R2, c[0x0][0x308] ;  /* 0x0000c200ff027b82 */ /* 0x000f240000000a00 */
[----:B----4-:R-:W-:-:S04]  /*03e0*/  ISETP.NE.U32.AND P3, PT, R2, RZ, PT ;  /* 0x000000ff0200720c */ /* 0x010fc80003f65070 */
[----:B------:R-:W-:-:S13]  /*03f0*/  ISETP.NE.AND.EX P3, PT, R3, RZ, PT, P3 ;  /* 0x000000ff0300720c */ /* 0x000fda0003f65330 */
[----:B------:R-:W4:Y:S02]  /*0400*/  @P3 LDC.64 R2, c[0x0][0x308] ;  /* 0x0000c200ff023b82 */ /* 0x000f240000000a00 */
[----:B----4-:R-:W-:-:S05]  /*0410*/  @P3 IMAD.WIDE R2, R171, 0x4, R2 ;  /* 0x00000004ab023825 */ /* 0x010fca00078e0202 */
[----:B-1----:R1:W5:Y:S01]  /*0420*/  @P3 LDG.E R14, desc[UR10][R2.64] ;  /* 0x0000000a020e3981 */ /* 0x002362000c1e1900 */
[----:B------:R-:W-:-:S05]  /*0430*/  IMAD.SHL.U32 R125, R29, 0x40, RZ ;  /* 0x000000401d7d7824 */ /* 0x000fca00078e00ff */
[----:B------:R-:W-:-:S13]  /*0440*/  ISETP.GT.AND P0, PT, R130, R125, PT ;  /* 0x0000007d8200720c */ /* 0x000fda0003f04270 */
[----:B------:R-:W-:Y:S05]  /*0450*/  @!P0 EXIT ;  /* 0x000000000000894d */ /* 0x000fea0003800000 */
[----:B---3--:R-:W3:Y:S01]  /*0460*/  LDC R10, c[0x0][0x10] ;  /* 0x00000400ff0a7b82 */ /* 0x008ee20000000800 */
[----:B-----5:R-:W-:-:S07]  /*0470*/  @P3 IMAD.IADD R117, R14, 0x1, -R9 ;  /* 0x000000010e753824 */ /* 0x020fce00078e0a09 */
[----:B-1----:R-:W1:Y:S08]  /*0480*/  LDC R2, c[0x0][0x2c8] ;  /* 0x0000b200ff027b82 */ /* 0x002e700000000800 */
[----:B------:R-:W4:Y:S01]  /*0490*/  LDC R122, c[0x0][0x398] ;  /* 0x0000e600ff7a7b82 */ /* 0x000f220000000800 */
[----:B---3--:R-:W-:-:S04]  /*04a0*/  IABS R12, R10 ;  /* 0x0000000a000c7213 */ /* 0x008fc80000000000 */
[----:B------:R-:W3:Y:S01]  /*04b0*/  I2F.RP R3, R12 ;  /* 0x0000000c00037306 */ /* 0x000ee20000209400 */
[----:B-1----:R-:W-:-:S05]  /*04c0*/  VIADD R2, R2, 0x7f ;  /* 0x0000007f02027836 */ /* 0x002fca0000000000 */
[----:B------:R-:W-:-:S04]  /*04d0*/  SHF.R.S32.HI R15, RZ, 0x1f, R2 ;  /* 0x0000001fff0f7819 */ /* 0x000fc80000011402 */
[----:B------:R-:W-:Y:S01]  /*04e0*/  LEA.HI R15, R15, R2, RZ, 0x7 ;  /* 0x000000020f0f7211 */ /* 0x000fe200078f38ff */
[----:B---3--:R-:W1:Y:S01]  /*04f0*/  MUFU.RCP R16, R3 ;  /* 0x0000000300107308 */ /* 0x008e620000001000 */
[-C--:B------:R-:W-:Y:S02]  /*0500*/  IABS R2, R10.reuse ;  /* 0x0000000a00027213 */ /* 0x080fe40000000000 */
[----:B------:R-:W-:-:S03]  /*0510*/  LEA.HI.SX32 R15, R15, R10, 0x19 ;  /* 0x0000000a0f0f7211 */ /* 0x000fc600078fcaff */
[----:B------:R-:W-:Y:S02]  /*0520*/  IMAD.MOV R2, RZ, RZ, -R2 ;  /* 0x000000ffff027224 */ /* 0x000fe400078e0a02 */
[----:B------:R-:W-:Y:S02]  /*0530*/  VIADD R15, R15, 0xffffffff ;  /* 0xffffffff0f0f7836 */ /* 0x000fe40000000000 */
[----:B-1----:R-:W-:-:S03]  /*0540*/  VIADD R16, R16, 0xffffffe ;  /* 0x0ffffffe10107836 */ /* 0x002fc60000000000 */
[----:B------:R-:W-:Y:S02]  /*0550*/  IABS R3, R15 ;  /* 0x0000000f00037213 */ /* 0x000fe40000000000 */
[----:B------:R-:W-:Y:S01]  /*0560*/  LOP3.LUT R15, R15, R10, RZ, 0x3c, !PT ;  /* 0x0000000a0f0f7212 */ /* 0x000fe200078e3cff */
[----:B------:R-:W1:Y:S03]  /*0570*/  F2I.FTZ.U32.TRUNC.NTZ R17, R16 ;  /* 0x0000001000117305 */ /* 0x000e66000021f000 */
[----:B------:R-:W-:Y:S01]  /*0580*/  ISETP.GE.AND P0, PT, R15, RZ, PT ;  /* 0x000000ff0f00720c */ /* 0x000fe20003f06270 */
[----:B-1----:R-:W-:Y:S02]  /*0590*/  IMAD.MOV R7, RZ, RZ, -R17 ;  /* 0x000000ffff077224 */ /* 0x002fe400078e0a11 */
[----:B------:R-:W-:Y:S02]  /*05a0*/  IMAD.MOV.U32 R16, RZ, RZ, RZ ;  /* 0x000000ffff107224 */ /* 0x000fe400078e00ff */
[----:B------:R-:W-:-:S04]  /*05b0*/  IMAD R7, R7, R12, RZ ;  /* 0x0000000c07077224 */ /* 0x000fc800078e02ff */
[----:B------:R-:W-:-:S06]  /*05c0*/  IMAD.HI.U32 R7, R17, R7, R16 ;  /* 0x0000000711077227 */ /* 0x000fcc00078e0010 */
[----:B------:R-:W-:Y:S02]  /*05d0*/  IMAD.HI.U32 R11, R7, R3, RZ ;  /* 0x00000003070b7227 */ /* 0x000fe400078e00ff */
[----:B------:R-:W1:Y:S02]  /*05e0*/  @!P3 LDC R7, c[0x0][0x2cc] ;  /* 0x0000b300ff07bb82 */ /* 0x000e640000000800 */
[----:B------:R-:W-:-:S05]  /*05f0*/  IMAD R13, R11, R2, R3 ;  /* 0x000000020b0d7224 */ /* 0x000fca00078e0203 */
[----:B------:R-:W-:Y:S01]  /*0600*/  ISETP.GT.U32.AND P1, PT, R12, R13, PT ;  /* 0x0000000d0c00720c */ /* 0x000fe20003f24070 */
[----:B------:R-:W3:-:S12]  /*0610*/  @!P3 LDC.64 R2, c[0x0][0x318] ;  /* 0x0000c600ff02bb82 */ /* 0x000ed80000000a00 */
[----:B------:R-:W-:Y:S02]  /*0620*/  @!P1 IMAD.IADD R13, R13, 0x1, -R12 ;  /* 0x000000010d0d9824 */ /* 0x000fe400078e0a0c */
[----:B------:R-:W-:Y:S01]  /*0630*/  @!P1 VIADD R11, R11, 0x1 ;  /* 0x000000010b0b9836 */ /* 0x000fe20000000000 */
[----:B------:R-:W-:Y:S02]  /*0640*/  ISETP.NE.AND P1, PT, R10, RZ, PT ;  /* 0x000000ff0a00720c */ /* 0x000fe40003f25270 */
[----:B------:R-:W-:Y:S02]  /*0650*/  ISETP.GE.U32.AND P4, PT, R13, R12, PT ;  /* 0x0000000c0d00720c */ /* 0x000fe40003f86070 */
[----:B---3--:R-:W-:-:S04]  /*0660*/  @!P3 ISETP.NE.U32.AND P2, PT, R2, RZ, PT ;  /* 0x000000ff0200b20c */ /* 0x008fc80003f45070 */
[----:B------:R-:W-:Y:S02]  /*0670*/  @!P3 ISETP.NE.AND.EX P2, PT, R3, RZ, PT, P2 ;  /* 0x000000ff0300b20c */ /* 0x000fe40003f45320 */
[----:B------:R-:W-:-:S05]  /*0680*/  IADD3 R3, -R130, 0xbf, R125 ;  /* 0x000000bf82037810 */ /* 0x000fca0007ffe17d */
[----:B------:R-:W-:Y:S01]  /*0690*/  @P4 VIADD R11, R11, 0x1 ;  /* 0x000000010b0b4836 */ /* 0x000fe20000000000 */
[----:B-1----:R-:W-:-:S03]  /*06a0*/  @!P3 SEL R7, R7, RZ, P2 ;  /* 0x000000ff0707b207 */ /* 0x002fc60001000000 */
[----:B------:R-:W-:Y:S01]  /*06b0*/  @!P0 IMAD.MOV R11, RZ, RZ, -R11 ;  /* 0x000000ffff0b8224 */ /* 0x000fe200078e0a0b */
[----:B--2---:R-:W-:Y:S02]  /*06c0*/  @!P3 IADD3 R117, R7, R4, -R9 ;  /* 0x000000040775b210 */ /* 0x004fe40007ffe809 */
[----:B------:R-:W-:Y:S02]  /*06d0*/  @!P1 LOP3.LUT R11, RZ, R10, RZ, 0x33, !PT ;  /* 0x0000000aff0b9212 */ /* 0x000fe400078e33ff */
[----:B----4-:R-:W-:Y:S01]  /*06e0*/  IADD3 R3, R3, R122, R117 ;  /* 0x0000007a03037210 */ /* 0x010fe20007ffe075 */
[----:B------:R-:W-:Y:S02]  /*06f0*/  VIADD R7, R117, 0x7f ;  /* 0x0000007f75077836 */ /* 0x000fe40000000000 */
[----:B------:R-:W-:Y:S01]  /*0700*/  IMAD R163, R11, R0, RZ ;  /* 0x000000000ba37224 */ /* 0x000fe200078e02ff */
[----:B------:R-:W-:Y:S02]  /*0710*/  SHF.R.S32.HI R2, RZ, 0x1f, R3 ;  /* 0x0000001fff027819 */ /* 0x000fe40000011403 */
[----:B------:R-:W-:-:S02]  /*0720*/  SHF.R.S32.HI R4, RZ, 0x1f, R7 ;  /* 0x0000001fff047819 */ /* 0x000fc40000011407 */
        /* <DEDUP_REMOVED lines=10> */
[----:B------:R-:W-:Y:S01]  /*07d0*/  ULDC UR4, c[0x0][0x2dc] ;  /* 0x0000b70000047ab9 */ /* 0x000fe20000000800 */
[----:B------:R-:W-:Y:S01]  /*07e0*/  IMAD.IADD R130, R130, 0x1, -R125 ;  /* 0x0000000182827824 */ /* 0x000fe200078e0a7d */
[----:B------:R-:W-:Y:S02]  /*07f0*/  LOP3.LUT P6, RZ, R123, 0x7, RZ, 0xc0, !PT ;  /* 0x000000077bff7812 */ /* 0x000fe400078cc0ff */
[----:B------:R-:W-:-:S04]  /*0800*/  LEA.HI R6, R6, R123, RZ, 0x3 ;  /* 0x0000007b06067211 */ /* 0x000fc800078f18ff */
[----:B------:R-:W-:-:S05]  /*0810*/  LOP3.LUT R4, R6, 0x3ffffff8, RZ, 0xc0, !PT ;  /* 0x3ffffff806047812 */ /* 0x000fca00078ec0ff */
[----:B------:R-:W-:-:S04]  /*0820*/  IMAD.IADD R4, R123, 0x1, -R4 ;  /* 0x000000017b047824 */ /* 0x000fc800078e0a04 */
[----:B------:R-:W-:Y:S02]  /*0830*/  IMAD.SHL.U32 R4, R4, 0x4, RZ ;  /* 0x0000000404047824 */ /* 0x000fe400078e00ff */
[----:B-1----:R-:W-:-:S04]  /*0840*/  IMAD R2, R0, R2, R171 ;  /* 0x0000000200027224 */ /* 0x002fc800078e02ab */
[----:B------:R-:W-:Y:S01]  /*0850*/  IMAD R2, R2, R5, R20 ;  /* 0x0000000502027224 */ /* 0x000fe200078e0214 */
[----:B------:R-:W-:-:S03]  /*0860*/  SHF.R.S32.HI R5, RZ, 0x1f, R4 ;  /* 0x0000001fff057819 */ /* 0x000fc60000011404 */
[----:B------:R-:W-:Y:S01]  /*0870*/  IMAD R2, R2, R3, R125 ;  /* 0x0000000302027224 */ /* 0x000fe200078e027d */
[----:B------:R-:W-:-:S03]  /*0880*/  SHF.R.S32.HI R3, RZ, 0x3, R6 ;  /* 0x00000003ff037819 */ /* 0x000fc60000011406 */
[----:B------:R-:W-:Y:S01]  /*0890*/  IMAD R0, R2, UR4, RZ ;  /* 0x0000000402007c24 */ /* 0x000fe2000f8e02ff */
[----:B------:R-:W-:Y:S01]  /*08a0*/  ULDC.64 UR4, c[0x0][0x288] ;  /* 0x0000a20000047ab9 */ /* 0x000fe20000000a00 */
[----:B------:R-:W-:-:S04]  /*08b0*/  IMAD.WIDE R4, R3, 0x60, R4 ;  /* 0x0000006003047825 */ /* 0x000fc800078e0204 */
[C---:B------:R-:W-:Y:S01]  /*08c0*/  VIADD R9, R3.reuse, 0x10 ;  /* 0x0000001003097836 */ /* 0x040fe20000000000 */
[----:B------:R-:W-:Y:S01]  /*08d0*/  IADD3 R4, P0, R0, R4, RZ ;  /* 0x0000000400047210 */ /* 0x000fe20007f1e0ff */
[----:B------:R-:W-:-:S03]  /*08e0*/  VIADD R7, R3, 0x20 ;  /* 0x0000002003077836 */ /* 0x000fc60000000000 */
[----:B------:R-:W-:Y:S02]  /*08f0*/  LEA.HI.X.SX32 R5, R0, R5, 0x1, P0 ;  /* 0x0000000500057211 */ /* 0x000fe400000f0eff */
[-C--:B------:R-:W-:Y:S02]  /*0900*/  ISETP.GE.AND P0, PT, R3, R130.reuse, PT ;  /* 0x000000820300720c */ /* 0x080fe40003f06270 */
[-C--:B------:R-:W-:Y:S02]  /*0910*/  ISETP.GE.AND P1, PT, R9, R130.reuse, PT ;  /* 0x000000820900720c */ /* 0x080fe40003f26270 */
[----:B------:R-:W-:Y:S02]  /*0920*/  LEA R6, P5, R4, UR4, 0x2 ;  /* 0x0000000404067c11 */ /* 0x000fe4000f8a10ff */
[CC--:B------:R-:W-:Y:S02]  /*0930*/  ISETP.GE.AND P2, PT, R7.reuse, R130.reuse, PT ;  /* 0x000000820700720c */ /* 0x0c0fe40003f46270 */
[----:B------:R-:W-:-:S02]  /*0940*/  ISETP.GE.OR P3, PT, R7, R130, P6 ;  /* 0x000000820700720c */ /* 0x000fc40003766670 */
[----:B------:R-:W-:Y:S01]  /*0950*/  LEA.HI.X R7, R4, UR5, R5, 0x2, P5 ;  /* 0x0000000504077c11 */ /* 0x000fe2000a8f1405 */
[----:B------:R-:W-:Y:S01]  /*0960*/  VIADD R5, R3, 0x30 ;  /* 0x0000003003057836 */ /* 0x000fe20000000000 */
[-C--:B------:R-:W-:Y:S01]  /*0970*/  ISETP.GE.OR P4, PT, R9, R130.reuse, P6 ;  /* 0x000000820900720c */ /* 0x080fe20003786670 */
[----:B------:R-:W-:Y:S01]  /*0980*/  ULDC.64 UR4, c[0x0][0x2b8] ;  /* 0x0000ae0000047ab9 */ /* 0x000fe20000000a00 */
[-C--:B------:R-:W-:Y:S01]  /*0990*/  ISETP.GE.OR P5, PT, R3, R130.reuse, P6 ;  /* 0x000000820300720c */ /* 0x080fe200037a6670 */
[----:B------:R1:W-:Y:S01]  /*09a0*/  @!P0 STG.E.128 desc[UR10][R6.64], RZ ;  /* 0x000000ff06008986 */ /* 0x0003e2000c101d0a */
[----:B------:R-:W-:Y:S02]  /*09b0*/  SHF.R.S32.HI R0, RZ, 0x1f, R2 ;  /* 0x0000001fff007819 */ /* 0x000fe40000011402 */
[----:B------:R-:W-:Y:S01]  /*09c0*/  ISETP.GE.OR P6, PT, R5, R130, P6 ;  /* 0x000000820500720c */ /* 0x000fe200037c6670 */
[----:B------:R1:W-:Y:S04]  /*09d0*/  @!P0 STG.E.128 desc[UR10][R6.64+0x80], RZ ;  /* 0x000080ff06008986 */ /* 0x0003e8000c101d0a */
[----:B------:R1:W-:Y:S01]  /*09e0*/  @!P0 STG.E.128 desc[UR10][R6.64+0x100], RZ ;  /* 0x000100ff06008986 */ /* 0x0003e2000c101d0a */
[----:B------:R-:W-:-:S03]  /*09f0*/  IADD3 R2, P0, R2, R3, RZ ;  /* 0x0000000302027210 */ /* 0x000fc60007f1e0ff */
[----:B------:R1:W-:Y:S01]  /*0a00*/  @!P1 STG.E.128 desc[UR10][R6.64+0x1800], RZ ;  /* 0x001800ff06009986 */ /* 0x0003e2000c101d0a */
[----:B------:R-:W-:Y:S01]  /*0a10*/  LEA.HI.X.SX32 R3, R3, R0, 0x1, P0 ;  /* 0x0000000003037211 */ /* 0x000fe200000f0eff */
[----:B------:R-:W-:Y:S01]  /*0a20*/  @!P3 IMAD.MOV.U32 R0, RZ, RZ, -0x800000 ;  /* 0xff800000ff00b424 */ /* 0x000fe200078e00ff */
[C---:B------:R-:W-:Y:S01]  /*0a30*/  LEA R8, P0, R2.reuse, UR4, 0x2 ;  /* 0x0000000402087c11 */ /* 0x040fe2000f8010ff */
[----:B------:R1:W-:Y:S03]  /*0a40*/  @!P1 STG.E.128 desc[UR10][R6.64+0x1880], RZ ;  /* 0x001880ff06009986 */ /* 0x0003e6000c101d0a */
[----:B------:R-:W-:Y:S01]  /*0a50*/  LEA.HI.X R9, R2, UR5, R3, 0x2, P0 ;  /* 0x0000000502097c11 */ /* 0x000fe200080f1403 */
[----:B------:R1:W-:Y:S01]  /*0a60*/  @!P1 STG.E.128 desc[UR10][R6.64+0x1900], RZ ;  /* 0x001900ff06009986 */ /* 0x0003e2000c101d0a */
[----:B------:R-:W-:Y:S01]  /*0a70*/  ISETP.GE.AND P1, PT, R5, R130, PT ;  /* 0x000000820500720c */ /* 0x000fe20003f26270 */
[----:B------:R-:W-:-:S02]  /*0a80*/  @!P5 IMAD.MOV.U32 R3, RZ, RZ, -0x800000 ;  /* 0xff800000ff03d424 */ /* 0x000fc400078e00ff */
[----:B------:R-:W-:Y:S01]  /*0a90*/  @!P4 IMAD.MOV.U32 R2, RZ, RZ, -0x800000 ;  /* 0xff800000ff02c424 */ /* 0x000fe200078e00ff */
[----:B------:R1:W-:Y:S04]  /*0aa0*/  @!P2 STG.E.128 desc[UR10][R6.64+0x3000], RZ ;  /* 0x003000ff0600a986 */ /* 0x0003e8000c101d0a */
[----:B------:R1:W-:Y:S04]  /*0ab0*/  @!P2 STG.E.128 desc[UR10][R6.64+0x3080], RZ ;  /* 0x003080ff0600a986 */ /* 0x0003e8000c101d0a */
[----:B------:R1:W-:Y:S04]  /*0ac0*/  @!P2 STG.E.128 desc[UR10][R6.64+0x3100], RZ ;  /* 0x003100ff0600a986 */ /* 0x0003e8000c101d0a */
[----:B------:R1:W-:Y:S04]  /*0ad0*/  @!P1 STG.E.128 desc[UR10][R6.64+0x4800], RZ ;  /* 0x004800ff06009986 */ /* 0x0003e8000c101d0a */
[----:B------:R1:W-:Y:S04]  /*0ae0*/  @!P1 STG.E.128 desc[UR10][R6.64+0x4880], RZ ;  /* 0x004880ff06009986 */ /* 0x0003e8000c101d0a */
[----:B------:R1:W-:Y:S04]  /*0af0*/  @!P1 STG.E.128 desc[UR10][R6.64+0x4900], RZ ;  /* 0x004900ff06009986 */ /* 0x0003e8000c101d0a */
[----:B------:R1:W-:Y:S04]  /*0b00*/  @!P4 STG.E desc[UR10][R8.64+0x40], R2 ;  /* 0x000040020800c986 */ /* 0x0003e8000c10190a */
[----:B------:R1:W-:Y:S04]  /*0b10*/  @!P3 STG.E desc[UR10][R8.64+0x80], R0 ;  /* 0x000080000800b986 */ /* 0x0003e8000c10190a */
[----:B------:R1:W-:Y:S01]  /*0b20*/  @!P5 STG.E desc[UR10][R8.64], R3 ;  /* 0x000000030800d986 */ /* 0x0003e2000c10190a */
[----:B------:R-:W-:Y:S05]  /*0b30*/  @P6 EXIT ;  /* 0x000000000000694d */ /* 0x000fea0003800000 */
[----:B-1----:R-:W-:-:S05]  /*0b40*/  MOV R3, 0xff800000 ;  /* 0xff80000000037802 */ /* 0x002fca0000000f00 */
[----:B------:R-:W-:Y:S01]  /*0b50*/  STG.E desc[UR10][R8.64+0xc0], R3 ;  /* 0x0000c00308007986 */ /* 0x000fe2000c10190a */
[----:B------:R-:W-:Y:S05]  /*0b60*/  EXIT ;  /* 0x000000000000794d */ /* 0x000fea0003800000 */
.L_x_2754:
        /* <DEDUP_REMOVED lines=24> */
.L_x_2755:
[----:B------:R-:W-:Y:S05]  /*0cf0*/  @!P6 BRA `(.L_x_2756) ;  /* 0x00000004003ce947 */ /* 0x000fea0003800000 */
[----:B------:R-:W1:Y:S01]  /*0d00*/  LDC R6, c[0x0][0x380] ;  /* 0x0000e000ff067b82 */ /* 0x000e620000000800 */
[----:B------:R-:W-:Y:S01]  /*0d10*/  LEA R7, R118, 0xffffff80, 0x7 ;  /* 0xffffff8076077811 */ /* 0x000fe200078e38ff */
[----:B------:R-:W-:-:S03]  /*0d20*/  ULDC.64 UR4, c[0x0][0x230] ;  /* 0x00008c0000047ab9 */ /* 0x000fc60000000a00 */
[----:B-----5:R-:W-:-:S03]  /*0d30*/  IABS R0, R7 ;  /* 0x0000000700007213 */ /* 0x020fc60000000000 */
[----:B------:R-:W2:Y:S01]  /*0d40*/  LDC.64 R128, c[0x0][0x248] ;  /* 0x00009200ff807b82 */ /* 0x000ea20000000a00 */
[----:B-1----:R-:W-:-:S04]  /*0d50*/  IABS R3, R6 ;  /* 0x0000000600037213 */ /* 0x002fc80000000000 */
[----:B------:R-:W1:Y:S08]  /*0d60*/  I2F.RP R9, R3 ;  /* 0x0000000300097306 */ /* 0x000e700000209400 */
[----:B-1----:R-:W1:Y:S02]  /*0d70*/  MUFU.RCP R4, R9 ;  /* 0x0000000900047308 */ /* 0x002e640000001000 */
[----:B-1----:R-:W-:Y:S01]  /*0d80*/  IADD3 R4, R4, 0xffffffe, RZ ;  /* 0x0ffffffe04047810 */ /* 0x002fe20007ffe0ff */
[----:B------:R-:W1:Y:S05]  /*0d90*/  LDC R9, c[0x0][0x278] ;  /* 0x00009e00ff097b82 */ /* 0x000e6a0000000800 */
[----:B------:R-:W3:Y:S02]  /*0da0*/  F2I.FTZ.U32.TRUNC.NTZ R5, R4 ;  /* 0x0000000400057305 */ /* 0x000ee4000021f000 */
[----:B---3--:R-:W-:Y:S01]  /*0db0*/  IMAD.MOV R2, RZ, RZ, -R5 ;  /* 0x000000ffff027224 */ /* 0x008fe200078e0a05 */
        /* <DEDUP_REMOVED lines=18> */
[----:B------:R3:W4:Y:S01]  /*0ee0*/  LDG.E R0, desc[UR10][R14.64] ;  /* 0x0000000a0e007981 */ /* 0x000722000c1e1900 */
[----:B-1----:R-:W-:-:S04]  /*0ef0*/  IABS R2, R9 ;  /* 0x0000000900027213 */ /* 0x002fc80000000000 */
        /* <DEDUP_REMOVED lines=10> */
[----:B---3--:R-:W-:-:S04]  /*0fa0*/  IMAD.HI.U32 R15, R13, R4, RZ ;  /* 0x000000040d0f7227 */ /* 0x008fc800078e00ff */
        /* <DEDUP_REMOVED lines=25> */
[----:B--2---:R-:W-:-:S02]  /*1140*/  IMAD R4, R13, R128, RZ ;  /* 0x000000800d047224 */ /* 0x004fc400078e02ff */
[----:B------:R-:W-:-:S04]  /*1150*/  IMAD.WIDE.U32 R22, R0, R2, RZ ;  /* 0x0000000200167225 */ /* 0x000fc800078e00ff */
[----:B------:R-:W-:Y:S01]  /*1160*/  IMAD R4, R7, R129, R4 ;  /* 0x0000008107047224 */ /* 0x000fe200078e0204 */
[----:B------:R-:W-:Y:S01]  /*1170*/  IADD3 R12, R23, R3, RZ ;  /* 0x00000003170c7210 */ /* 0x000fe20007ffe0ff */
[----:B------:R-:W-:-:S04]  /*1180*/  IMAD.WIDE.U32 R10, R7, R128, R10 ;  /* 0x00000080070a7225 */ /* 0x000fc800078e000a */
[----:B------:R-:W-:Y:S02]  /*1190*/  IMAD.IADD R11, R11, 0x1, R4 ;  /* 0x000000010b0b7824 */ /* 0x000fe400078e0204 */
[----:B------:R-:W-:Y:S02]  /*11a0*/  IMAD R4, R17, UR4, RZ ;  /* 0x0000000411047c24 */ /* 0x000fe4000f8e02ff */
[----:B------:R-:W-:-:S04]  /*11b0*/  IMAD.WIDE.U32 R34, R15, UR4, R10 ;  /* 0x000000040f227c25 */ /* 0x000fc8000f8e000a */
[----:B------:R-:W-:-:S05]  /*11c0*/  IMAD R4, R15, UR5, R4 ;  /* 0x000000050f047c24 */ /* 0x000fca000f8e0204 */
[----:B------:R-:W-:Y:S01]  /*11d0*/  IADD3 R6, R35, R4, RZ ;  /* 0x0000000423067210 */ /* 0x000fe20007ffe0ff */
[----:B------:R-:W-:Y:S06]  /*11e0*/  BRA `(.L_x_2757) ;  /* 0x0000000400347947 */ /* 0x000fec0003800000 */
.L_x_2756:
[----:B------:R-:W1:Y:S01]  /*11f0*/  LDC R17, c[0x0][0x278] ;  /* 0x00009e00ff117b82 */ /* 0x000e620000000800 */
[----:B------:R-:W-:-:S13]  /*1200*/  ISETP.NE.AND P3, PT, R6, -0x1, PT ;  /* 0xffffffff0600780c */ /* 0x000fda0003f65270 */
[----:B------:R-:W2:Y:S01]  /*1210*/  @P3 LDC.64 R128, c[0x0][0x248] ;  /* 0x00009200ff803b82 */ /* 0x000ea20000000a00 */
[----:B------:R-:W-:Y:S01]  /*1220*/  @P3 IMAD.IADD R18, R9, 0x1, R6 ;  /* 0x0000000109123824 */ /* 0x000fe200078e0206 */
[-C--:B-1----:R-:W-:Y:S02]  /*1230*/  IABS R3, R17.reuse ;  /* 0x0000001100037213 */ /* 0x082fe40000000000 */
[----:B------:R-:W-:Y:S02]  /*1240*/  LOP3.LUT R7, R20, R17, RZ, 0x3c, !PT ;  /* 0x0000001114077212 */ /* 0x000fe400078e3cff */
[----:B------:R-:W1:Y:S02]  /*1250*/  I2F.RP R5, R3 ;  /* 0x0000000300057306 */ /* 0x000e640000209400 */
[----:B------:R-:W-:Y:S02]  /*1260*/  ISETP.GE.AND P1, PT, R7, RZ, PT ;  /* 0x000000ff0700720c */ /* 0x000fe40003f26270 */
[----:B------:R-:W-:-:S04]  /*1270*/  LEA R7, R118, 0xffffff80, 0x7 ;  /* 0xffffff8076077811 */ /* 0x000fc800078e38ff */
[----:B------:R-:W-:Y:S01]  /*1280*/  SHF.R.S32.HI R13, RZ, 0x1f, R7 ;  /* 0x0000001fff0d7819 */ /* 0x000fe20000011407 */
[----:B-1----:R-:W1:Y:S02]  /*1290*/  MUFU.RCP R10, R5 ;  /* 0x00000005000a7308 */ /* 0x002e640000001000 */
[----:B-1----:R-:W-:-:S06]  /*12a0*/  VIADD R10, R10, 0xffffffe ;  /* 0x0ffffffe0a0a7836 */ /* 0x002fcc0000000000 */
[----:B------:R-:W1:Y:S02]  /*12b0*/  F2I.FTZ.U32.TRUNC.NTZ R11, R10 ;  /* 0x0000000a000b7305 */ /* 0x000e64000021f000 */
[----:B-1----:R-:W-:Y:S01]  /*12c0*/  IMAD.MOV R2, RZ, RZ, -R11 ;  /* 0x000000ffff027224 */ /* 0x002fe200078e0a0b */
        /* <DEDUP_REMOVED lines=8> */
[C---:B------:R-:W-:Y:S02]  /*1350*/  IMAD R2, R3.reuse, R2, R4 ;  /* 0x0000000203027224 */ /* 0x040fe400078e0204 */
[----:B------:R-:W1:Y:S01]  /*1360*/  @P3 LDC.64 R4, c[0x0][0x250] ;  /* 0x00009400ff043b82 */ /* 0x000e620000000a00 */
[----:B------:R-:W-:Y:S02]  /*1370*/  @P3 IMAD.WIDE.U32 R18, R18, R128, RZ ;  /* 0x0000008012123225 */ /* 0x000fe400078e00ff */
[----:B------:R-:W-:-:S03]  /*1380*/  ISETP.GT.U32.AND P0, PT, R3, R2, PT ;  /* 0x000000020300720c */ /* 0x000fc60003f04070 */
[----:B------:R-:W-:Y:S02]  /*1390*/  @P3 IADD3 R11, R19, R11, RZ ;  /* 0x0000000b130b3210 */ /* 0x000fe40007ffe0ff */
[----:B------:R-:W-:-:S08]  /*13a0*/  @P3 MOV R12, R18 ;  /* 0x00000012000c3202 */ /* 0x000fd00000000f00 */
        /* <DEDUP_REMOVED lines=21> */
.L_x_2758:
        /* <DEDUP_REMOVED lines=28> */
.L_x_2757:
[----:B------:R-:W-:Y:S01]  /*16c0*/  VIADD R166, R118, 0xffffffff ;  /* 0xffffffff76a67836 */ /* 0x000fe20000000000 */
[----:B------:R-:W-:Y:S01]  /*16d0*/  SHF.R.S32.HI R16, RZ, 0x1f, R123 ;  /* 0x0000001fff107819 */ /* 0x000fe2000001147b */
[----:B------:R-:W-:Y:S01]  /*16e0*/  IMAD.IADD R162, R130, 0x1, -R125 ;  /* 0x0000000182a27824 */ /* 0x000fe200078e0a7d */
[----:B------:R-:W-:Y:S01]  /*16f0*/  ISETP.NE.AND P0, PT, R8, -0x1, PT ;  /* 0xffffffff0800780c */ /* 0x000fe20003f05270 */
[----:B-----5:R-:W-:Y:S01]  /*1700*/  IMAD.SHL.U32 R0, R166, 0x80, RZ ;  /* 0x00000080a6007824 */ /* 0x020fe200078e00ff */
[CC--:B------:R-:W-:Y:S01]  /*1710*/  LEA.HI R11, R16.reuse, R123.reuse, RZ, 0x2 ;  /* 0x0000007b100b7211 */ /* 0x0c0fe200078f10ff */
[----:B------:R-:W-:Y:S01]  /*1720*/  ULDC.64 UR4, c[0x0][0x258] ;  /* 0x0000960000047ab9 */ /* 0x000fe20000000a00 */
[-C--:B------:R-:W-:Y:S01]  /*1730*/  LEA.HI R14, R16, R123.reuse, RZ, 0x3 ;  /* 0x0000007b100e7211 */ /* 0x080fe200078f18ff */
[----:B------:R-:W-:Y:S01]  /*1740*/  IMAD.IADD R18, R117, 0x1, -R0 ;  /* 0x0000000175127824 */ /* 0x000fe200078e0a00 */
[----:B------:R-:W-:Y:S01]  /*1750*/  SHF.R.S32.HI R24, RZ, 0x2, R11 ;  /* 0x00000002ff187819 */ /* 0x000fe2000001140b */
[----:B------:R-:W1:Y:S01]  /*1760*/  LDC.64 R132, c[0x0][0x250] ;  /* 0x00009400ff847b82 */ /* 0x000e620000000a00 */
[----:B------:R-:W-:Y:S01]  /*1770*/  LOP3.LUT R10, R11, 0xfffffffc, RZ, 0xc0, !PT ;  /* 0xfffffffc0b0a7812 */ /* 0x000fe200078ec0ff */
[----:B------:R-:W-:Y:S01]  /*1780*/  ULDC.64 UR6, c[0x0][0x268] ;  /* 0x00009a0000067ab9 */ /* 0x000fe20000000a00 */
[C---:B------:R-:W-:Y:S01]  /*1790*/  ISETP.GE.AND P1, PT, R24.reuse, R18, PT ;  /* 0x000000121800720c */ /* 0x040fe20003f26270 */
[C---:B------:R-:W-:Y:S01]  /*17a0*/  VIADD R19, R24.reuse, 0x20 ;  /* 0x0000002018137836 */ /* 0x040fe20000000000 */
[----:B------:R-:W-:Y:S01]  /*17b0*/  SHF.R.S32.HI R169, RZ, 0x3, R14 ;  /* 0x00000003ffa97819 */ /* 0x000fe2000001140e */
[----:B------:R-:W-:Y:S01]  /*17c0*/  IMAD.IADD R23, R123, 0x1, -R10 ;  /* 0x000000017b177824 */ /* 0x000fe200078e0a0a */
[----:B------:R-:W-:Y:S01]  /*17d0*/  @!P0 SHF.R.S32.HI R9, RZ, 0x1f, R171 ;  /* 0x0000001fff098819 */ /* 0x000fe200000114ab */
[----:B------:R-:W2:Y:S01]  /*17e0*/  @P0 LDC.64 R4, c[0x0][0x240] ;  /* 0x00009000ff040b82 */ /* 0x000ea20000000a00 */
[-C--:B------:R-:W-:Y:S01]  /*17f0*/  ISETP.GE.AND P3, PT, R19, R162.reuse, PT ;  /* 0x000000a21300720c */ /* 0x080fe20003f66270 */
[----:B------:R-:W-:Y:S01]  /*1800*/  IMAD.SHL.U32 R10, R169, 0x40, RZ ;  /* 0x00000040a90a7824 */ /* 0x000fe200078e00ff */
[----:B------:R-:W-:Y:S01]  /*1810*/  ISETP.GE.AND P4, PT, R24, R162, PT ;  /* 0x000000a21800720c */ /* 0x000fe20003f86270 */
[----:B------:R-:W-:Y:S01]  /*1820*/  ULDC.64 UR8, c[0x0][0x220] ;  /* 0x0000880000087ab9 */ /* 0x000fe20000000a00 */
[----:B------:R-:W-:-:S02]  /*1830*/  LEA.HI R127, R16, R123, RZ, 0x5 ;  /* 0x0000007b107f7211 */ /* 0x000fc400078f28ff */
[--C-:B------:R-:W-:Y:S01]  /*1840*/  SHF.R.S32.HI R25, RZ, 0x1f, R24.reuse ;  /* 0x0000001fff197819 */ /* 0x100fe20000011418 */
[----:B------:R-:W3:Y:S01]  /*1850*/  @!P1 S2R R21, SR_CgaCtaId ;  /* 0x0000000000159919 */ /* 0x000ee20000008800 */
[----:B------:R-:W4:Y:S01]  /*1860*/  @!P0 LDC.64 R2, c[0x0][0x228] ;  /* 0x00008a00ff028b82 */ /* 0x000f220000000a00 */
[----:B------:R-:W-:Y:S02]  /*1870*/  @!P1 MOV R26, 0x400 ;  /* 0x00000400001a9802 */ /* 0x000fe40000000f00 */
[----:B------:R-:W-:Y:S01]  /*1880*/  SHF.R.S32.HI R126, RZ, 0x5, R127 ;  /* 0x00000005ff7e7819 */ /* 0x000fe2000001147f */
[----:B------:R-:W-:Y:S01]  /*1890*/  IMAD.WIDE R28, R29, 0x40, R24 ;  /* 0x000000401d1c7825 */ /* 0x000fe200078e0218 */
[----:B------:R-:W1:Y:S01]  /*18a0*/  @!P3 S2R R27, SR_CgaCtaId ;  /* 0x00000000001bb919 */ /* 0x000e620000008800 */
[----:B------:R-:W-:Y:S02]  /*18b0*/  LEA.HI R16, R16, R123, RZ, 0x4 ;  /* 0x0000007b10107211 */ /* 0x000fe400078f20ff */
[----:B------:R-:W-:-:S02]  /*18c0*/  LOP3.LUT R168, R14, 0xfffffff8, RZ, 0xc0, !PT ;  /* 0xfffffff80ea87812 */ /* 0x000fc400078ec0ff */
[----:B------:R-:W-:-:S03]  /*18d0*/  LOP3.LUT R124, R16, 0xfffffff0, RZ, 0xc0, !PT ;  /* 0xfffffff0107c7812 */ /* 0x000fc600078ec0ff */
[----:B------:R-:W-:Y:S02]  /*18e0*/  IMAD.IADD R168, R123, 0x1, -R168 ;  /* 0x000000017ba87824 */ /* 0x000fe400078e0aa8 */
[----:B--2---:R-:W-:-:S03]  /*18f0*/  @P0 IMAD.WIDE.U32 R30, R8, R4, RZ ;  /* 0x00000004081e0225 */ /* 0x004fc600078e00ff */
[----:B------:R-:W-:Y:S01]  /*1900*/  LEA.HI R170, R168, R168, RZ, 0x1 ;  /* 0x000000a8a8aa7211 */ /* 0x000fe200078f08ff */
[----:B------:R-:W-:Y:S01]  /*1910*/  @P0 IMAD R4, R8, R5, R31 ;  /* 0x0000000508040224 */ /* 0x000fe200078e021f */
[----:B------:R-:W-:Y:S01]  /*1920*/  LOP3.LUT R5, R10, 0xc0, RZ, 0xc0, !PT ;  /* 0x000000c00a057812 */ /* 0x000fe200078ec0ff */
[----:B------:R-:W-:Y:S02]  /*1930*/  IMAD.SHL.U32 R8, R23, 0x8, RZ ;  /* 0x0000000817087824 */ /* 0x000fe400078e00ff */
[----:B------:R-:W-:Y:S02]  /*1940*/  IMAD.IADD R124, R123, 0x1, -R124 ;  /* 0x000000017b7c7824 */ /* 0x000fe400078e0a7c */
[----:B----4-:R-:W-:Y:S01]  /*1950*/  @!P0 IMAD.WIDE.U32 R32, R171, R2, RZ ;  /* 0x00000002ab208225 */ /* 0x010fe200078e00ff */
[C---:B------:R-:W-:Y:S02]  /*1960*/  IADD3 R22, P2, R8.reuse, R22, RZ ;  /* 0x0000001608167210 */ /* 0x040fe40007f5e0ff */
[----:B------:R-:W-:Y:S01]  /*1970*/  IADD3 R34, P5, R8, R34, RZ ;  /* 0x0000002208227210 */ /* 0x000fe20007fbe0ff */
[----:B------:R-:W-:Y:S01]  /*1980*/  @!P0 IMAD.MOV.U32 R30, RZ, RZ, R32 ;  /* 0x000000ffff1e8224 */ /* 0x000fe200078e0020 */
[----:B------:R-:W-:-:S02]  /*1990*/  SHF.R.S32.HI R119, RZ, 0x1f, R124 ;  /* 0x0000001fff777819 */ /* 0x000fc4000001147c */
[----:B---3--:R-:W-:Y:S01]  /*19a0*/  @!P1 LEA R21, R21, R26, 0x18 ;  /* 0x0000001a15159211 */ /* 0x008fe200078ec0ff */
[----:B------:R-:W-:Y:S01]  /*19b0*/  @!P0 IMAD R26, R9, R2, RZ ;  /* 0x00000002091a8224 */ /* 0x000fe200078e02ff */
[----:B------:R-:W-:Y:S02]  /*19c0*/  LOP3.LUT R2, R5, 0x18, R8, 0xf8, !PT ;  /* 0x0000001805027812 */ /* 0x000fe400078ef808 */
[----:B------:R-:W-:Y:S01]  /*19d0*/  SHF.R.U32.HI R5, RZ, 0x3, R5 ;  /* 0x00000003ff057819 */ /* 0x000fe20000011605 */
[----:B------:R-:W-:Y:S01]  /*19e0*/  @!P0 IMAD R3, R171, R3, R26 ;  /* 0x00000003ab038224 */ /* 0x000fe200078e021a */
[----:B------:R-:W-:Y:S02]  /*19f0*/  SHF.R.S32.HI R9, RZ, 0x1f, R20 ;  /* 0x0000001fff097819 */ /* 0x000fe40000011414 */
[----:B------:R-:W-:Y:S01]  /*1a00*/  LOP3.LUT R2, R2, R5, RZ, 0x3c, !PT ;  /* 0x0000000502027212 */ /* 0x000fe200078e3cff */
[----:B------:R-:W-:Y:S01]  /*1a10*/  @!P0 IMAD.IADD R4, R33, 0x1, R3 ;  /* 0x0000000121048824 */ /* 0x000fe200078e0203 */
[----:B------:R-:W-:Y:S01]  /*1a20*/  LEA.HI R5, R11, R24, RZ, 0x1 ;  /* 0x000000180b057211 */ /* 0x000fe200078f08ff */
[----:B------:R-:W-:Y:S01]  /*1a30*/  IMAD R9, R9, UR4, RZ ;  /* 0x0000000409097c24 */ /* 0x000fe2000f8e02ff */
[----:B------:R-:W2:Y:S01]  /*1a40*/  @!P4 LDC.64 R10, c[0x0][0x240] ;  /* 0x00009000ff0acb82 */ /* 0x000ea20000000a00 */
[----:B------:R-:W-:-:S02]  /*1a50*/  IADD3 R30, P0, R8, R30, RZ ;  /* 0x0000001e081e7210 */ /* 0x000fc40007f1e0ff */
[----:B------:R-:W-:Y:S01]  /*1a60*/  LOP3.LUT R5, R5, 0x7fffffe, RZ, 0xc0, !PT ;  /* 0x07fffffe05057812 */ /* 0x000fe200078ec0ff */
[----:B------:R-:W-:Y:S01]  /*1a70*/  IMAD R32, R20, UR5, R9 ;  /* 0x0000000514207c24 */ /* 0x000fe2000f8e0209 */
[----:B------:R-:W-:Y:S01]  /*1a80*/  SHF.R.S32.HI R3, RZ, 0x1f, R8 ;  /* 0x0000001fff037819 */ /* 0x000fe20000011408 */
[----:B------:R-:W-:Y:S01]  /*1a90*/  UMOV UR5, 0x400 ;  /* 0x0000040000057882 */ /* 0x000fe20000000000 */
[----:B------:R-:W-:Y:S01]  /*1aa0*/  LEA.HI R119, R119, R124, RZ, 0x3 ;  /* 0x0000007c77777211 */ /* 0x000fe200078f18ff */
[----:B------:R-:W-:Y:S01]  /*1ab0*/  IMAD.IADD R5, R24, 0x1, -R5 ;  /* 0x0000000118057824 */ /* 0x000fe200078e0a05 */
[----:B------:R-:W3:Y:S01]  /*1ac0*/  @!P3 LDC.64 R8, c[0x0][0x240] ;  /* 0x00009000ff08bb82 */ /* 0x000ee20000000a00 */
[C---:B------:R-:W-:Y:S01]  /*1ad0*/  IMAD.X R31, R3.reuse, 0x1, R4, P0 ;  /* 0x00000001031f7824 */ /* 0x040fe200000e0604 */
[----:B------:R-:W-:Y:S01]  /*1ae0*/  @!P3 MOV R4, 0x400 ;  /* 0x000004000004b802 */ /* 0x000fe20000000f00 */
[----:B------:R-:W-:Y:S01]  /*1af0*/  IMAD R5, R126, 0x8, R5 ;  /* 0x000000087e057824 */ /* 0x000fe200078e0205 */
[----:B------:R-:W-:Y:S01]  /*1b00*/  @!P3 IADD3 R26, P0, R28, 0x20, RZ ;  /* 0x000000201c1ab810 */ /* 0x000fe20007f1e0ff */
[----:B------:R-:W-:Y:S01]  /*1b10*/  IMAD.X R23, R3, 0x1, R12, P2 ;  /* 0x0000000103177824 */ /* 0x000fe200010e060c */
[----:B------:R-:W-:Y:S01]  /*1b20*/  IADD3 R120, P2, R24, R7, RZ ;  /* 0x0000000718787210 */ /* 0x000fe20007f5e0ff */
[----:B------:R-:W-:Y:S01]  /*1b30*/  IMAD.WIDE.U32 R30, R20, UR4, R30 ;  /* 0x00000004141e7c25 */ /* 0x000fe2000f8e001e */
[----:B-1----:R-:W-:Y:S01]  /*1b40*/  @!P3 LEA R27, R27, R4, 0x18 ;  /* 0x000000041b1bb211 */ /* 0x002fe200078ec0ff */
[----:B------:R-:W1:Y:S02]  /*1b50*/  S2UR UR4, SR_CgaCtaId ;  /* 0x00000000000479c3 */ /* 0x000e640000008800 */
[----:B------:R-:W-:-:S02]  /*1b60*/  IMAD.X R35, R3, 0x1, R6, P5 ;  /* 0x0000000103237824 */ /* 0x000fc400028e0606 */
[----:B------:R-:W-:Y:S02]  /*1b70*/  IMAD.U32 R12, R5, 0x20, R2 ;  /* 0x00000020050c7824 */ /* 0x000fe400078e0002 */
[----:B--2---:R-:W-:Y:S02]  /*1b80*/  @!P4 IMAD R2, R29, R10, RZ ;  /* 0x0000000a1d02c224 */ /* 0x004fe400078e02ff */
[----:B------:R-:W2:Y:S01]  /*1b90*/  @!P4 LDC.64 R6, c[0x0][0x210] ;  /* 0x00008400ff06cb82 */ /* 0x000ea20000000a00 */
[----:B------:R-:W-:Y:S01]  /*1ba0*/  IMAD.X R13, R25, 0x1, R13, P2 ;  /* 0x00000001190d7824 */ /* 0x000fe200010e060d */
[----:B------:R-:W-:Y:S01]  /*1bb0*/  ISETP.GE.AND P2, PT, R19, R18, PT ;  /* 0x000000121300720c */ /* 0x000fe20003f46270 */
[----:B------:R-:W-:Y:S02]  /*1bc0*/  IMAD R20, R25, R128, RZ ;  /* 0x0000008019147224 */ /* 0x000fe400078e02ff */
[----:B------:R-:W-:Y:S02]  /*1bd0*/  IMAD.IADD R33, R31, 0x1, R32 ;  /* 0x000000011f217824 */ /* 0x000fe400078e0220 */
[----:B------:R-:W-:Y:S01]  /*1be0*/  @!P3 IMAD.X R25, RZ, RZ, R29, P0 ;  /* 0x000000ffff19b224 */ /* 0x000fe200000e061d */
[----:B------:R-:W4:Y:S01]  /*1bf0*/  @!P3 LDC.64 R4, c[0x0][0x210] ;  /* 0x00008400ff04bb82 */ /* 0x000f220000000a00 */
[----:B------:R-:W-:-:S02]  /*1c00*/  @!P4 IMAD R11, R28, R11, R2 ;  /* 0x0000000b1c0bc224 */ /* 0x000fc400078e0202 */
[----:B------:R-:W-:Y:S02]  /*1c10*/  @!P4 IMAD.MOV.U32 R32, RZ, RZ, R30 ;  /* 0x000000ffff20c224 */ /* 0x000fe400078e001e */
[--C-:B------:R-:W-:Y:S02]  /*1c20*/  @!P3 IMAD.MOV.U32 R31, RZ, RZ, R33.reuse ;  /* 0x000000ffff1fb224 */ /* 0x100fe400078e0021 */
[----:B---3--:R-:W-:Y:S01]  /*1c30*/  @!P3 IMAD R25, R25, R8, RZ ;  /* 0x000000081919b224 */ /* 0x008fe200078e02ff */
[----:B------:R-:W3:Y:S01]  /*1c40*/  @!P1 LDC.64 R2, c[0x0][0x218] ;  /* 0x00008600ff029b82 */ /* 0x000ee20000000a00 */
[----:B------:R-:W-:Y:S01]  /*1c50*/  @!P4 IMAD.WIDE.U32 R28, R28, R10, R32 ;  /* 0x0000000a1c1cc225 */ /* 0x000fe200078e0020 */
[----:B-1----:R-:W-:-:S03]  /*1c60*/  ULEA UR4, UR4, UR5, 0x18 ;  /* 0x0000000504047291 */ /* 0x002fc6000f8ec03f */
[C---:B------:R-:W-:Y:S02]  /*1c70*/  @!P3 IMAD R9, R26.reuse, R9, R25 ;  /* 0x000000091a09b224 */ /* 0x040fe400078e0219 */
[----:B------:R-:W-:Y:S01]  /*1c80*/  @!P3 IMAD.WIDE.U32 R30, R26, R8, R30 ;  /* 0x000000081a1eb225 */ /* 0x000fe200078e001e */
[----:B--2---:R-:W-:Y:S02]  /*1c90*/  @!P4 LEA R10, P5, R28, R6, 0x1 ;  /* 0x000000061c0ac211 */ /* 0x004fe400078a08ff */
[----:B------:R-:W1:Y:S01]  /*1ca0*/  @!P2 S2R R6, SR_CgaCtaId ;  /* 0x000000000006a919 */ /* 0x000e620000008800 */
[----:B------:R-:W-:Y:S01]  /*1cb0*/  @!P3 IMAD.IADD R8, R31, 0x1, R9 ;  /* 0x000000011f08b824 */ /* 0x000fe200078e0209 */
[----:B------:R-:W-:Y:S01]  /*1cc0*/  LEA R167, R12, UR4, 0x1 ;  /* 0x000000040ca77c11 */ /* 0x000fe2000f8e08ff */
[----:B------:R-:W-:Y:S02]  /*1cd0*/  @!P4 IMAD.IADD R11, R29, 0x1, R11 ;  /* 0x000000011d0bc824 */ /* 0x000fe400078e020b */
[----:B------:R-:W-:Y:S01]  /*1ce0*/  VIADD R9, R24, 0x40 ;  /* 0x0000004018097836 */ /* 0x000fe20000000000 */
[----:B----4-:R-:W-:Y:S01]  /*1cf0*/  @!P3 LEA R32, P0, R30, R4, 0x1 ;  /* 0x000000041e20b211 */ /* 0x010fe200078008ff */
[----:B------:R-:W-:Y:S01]  /*1d00*/  IMAD.WIDE.U32 R34, R24, R128, R34 ;  /* 0x0000008018227225 */ /* 0x000fe200078e0022 */
[----:B------:R-:W-:-:S02]  /*1d10*/  @!P4 LEA.HI.X R11, R28, R7, R11, 0x1, P5 ;  /* 0x000000071c0bc211 */ /* 0x000fc400028f0c0b */
[----:B------:R-:W-:Y:S01]  /*1d20*/  @!P3 LEA.HI.X R33, R30, R5, R8, 0x1, P0 ;  /* 0x000000051e21b211 */ /* 0x000fe200000f0c08 */
[----:B------:R-:W-:Y:S01]  /*1d30*/  IMAD R20, R24, R129, R20 ;  /* 0x0000008118147224 */ /* 0x000fe200078e0214 */
[----:B------:R-:W-:Y:S01]  /*1d40*/  ISETP.GE.AND P0, PT, R9, R18, PT ;  /* 0x000000120900720c */ /* 0x000fe20003f06270 */
[----:B------:R-:W-:Y:S01]  /*1d50*/  IMAD.MOV.U32 R135, RZ, RZ, R34 ;  /* 0x000000ffff877224 */ /* 0x000fe200078e0022 */
[----:B------:R-:W2:Y:S01]  /*1d60*/  @!P2 LDC.64 R4, c[0x0][0x218] ;  /* 0x00008600ff04ab82 */ /* 0x000ea20000000a00 */
[----:B------:R-:W-:Y:S01]  /*1d70*/  @!PT LDS RZ, [RZ] ;  /* 0x00000000fffff984 */ /* 0x000fe20000000800 */
[----:B------:R-:W-:Y:S01]  /*1d80*/  @!PT LDS RZ, [RZ] ;  /* 0x00000000fffff984 */ /* 0x000fe20000000800 */
[----:B------:R-:W-:Y:S01]  /*1d90*/  @!PT LDS RZ, [RZ] ;  /* 0x00000000fffff984 */ /* 0x000fe20000000800 */
[----:B------:R-:W-:Y:S01]  /*1da0*/  @!P4 LDGSTS.E.BYPASS.LTC128B.128 [R167], desc[UR10][R10.64] ;  /* 0x000000000aa7cfae */ /* 0x000fe2000b901d4a */
[----:B------:R-:W-:Y:S02]  /*1db0*/  IMAD.IADD R134, R35, 0x1, R20 ;  /* 0x0000000123867824 */ /* 0x000fe400078e0214 */
[----:B------:R-:W-:Y:S01]  /*1dc0*/  @!P3 IMAD R27, R12, 0x2, R27 ;  /* 0x000000020c1bb824 */ /* 0x000fe200078e021b */
[----:B------:R-:W-:Y:S01]  /*1dd0*/  @!P4 LDGSTS.E.BYPASS.LTC128B.128 [R167+0x1000], desc[UR10][R10.64+0x40] ;  /* 0x010000400aa7cfae */ /* 0x000fe2000b901d4a */
[----:B------:R-:W-:-:S02]  /*1de0*/  VIADD R25, R24, 0x60 ;  /* 0x0000006018197836 */ /* 0x000fc40000000000 */
[----:B------:R-:W-:Y:S01]  /*1df0*/  @!P1 IMAD R26, R12, 0x2, R21 ;  /* 0x000000020c1a9824 */ /* 0x000fe200078e0215 */
[----:B------:R4:W-:Y:S01]  /*1e00*/  @!P4 LDGSTS.E.BYPASS.LTC128B.128 [R167+0x2000], desc[UR10][R10.64+0x80] ;  /* 0x020000800aa7cfae */ /* 0x0009e2000b901d4a */
[----:B---3--:R-:W-:Y:S01]  /*1e10*/  @!P1 LEA R30, P4, R135, R2, 0x1 ;  /* 0x00000002871e9211 */ /* 0x008fe200078808ff */
[----:B------:R-:W-:Y:S01]  /*1e20*/  IMAD.WIDE.U32 R28, R128, 0x40, RZ ;  /* 0x00000040801c7825 */ /* 0x000fe200078e00ff */
[-C--:B------:R-:W-:Y:S01]  /*1e30*/  ISETP.GE.AND P5, PT, R25, R18.reuse, PT ;  /* 0x000000121900720c */ /* 0x080fe20003fa6270 */
[----:B------:R-:W3:Y:S01]  /*1e40*/  @!P0 S2R R7, SR_CgaCtaId ;  /* 0x0000000000078919 */ /* 0x000ee20000008800 */
[----:B------:R-:W-:Y:S01]  /*1e50*/  @!P1 LEA.HI.X R31, R135, R3, R134, 0x1, P4 ;  /* 0x00000003871f9211 */ /* 0x000fe200020f0c86 */
[----:B------:R-:W-:Y:S01]  /*1e60*/  IMAD.WIDE.U32 R22, R15, UR6, R22 ;  /* 0x000000060f167c25 */ /* 0x000fe2000f8e0016 */
[----:B------:R-:W3:Y:S01]  /*1e70*/  @!P0 LDC.64 R2, c[0x0][0x218] ;  /* 0x00008600ff028b82 */ /* 0x000ee20000000a00 */
[----:B------:R-:W-:Y:S01]  /*1e80*/  @!P3 LDGSTS.E.BYPASS.LTC128B.128 [R27+0x800], desc[UR10][R32.64] ;  /* 0x00800000201bbfae */ /* 0x000fe2000b901d4a */
[----:B------:R-:W-:Y:S01]  /*1e90*/  ISETP.GE.AND P4, PT, R24, R18, PT ;  /* 0x000000121800720c */ /* 0x000fe20003f86270 */
[----:B------:R-:W-:-:S02]  /*1ea0*/  IMAD.SHL.U32 R119, R119, 0x20, RZ ;  /* 0x0000002077777824 */ /* 0x000fc400078e00ff */
[----:B------:R-:W-:Y:S03]  /*1eb0*/  @!P3 LDGSTS.E.BYPASS.LTC128B.128 [R27+0x1800], desc[UR10][R32.64+0x40] ;  /* 0x01800040201bbfae */ /* 0x000fe6000b901d4a */
[----:B------:R-:W-:Y:S01]  /*1ec0*/  LOP3.LUT R119, R119, 0xffffff00, RZ, 0xc0, !PT ;  /* 0xffffff0077777812 */ /* 0x000fe200078ec0ff */
[----:B------:R2:W-:Y:S04]  /*1ed0*/  @!P3 LDGSTS.E.BYPASS.LTC128B.128 [R27+0x2800], desc[UR10][R32.64+0x80] ;  /* 0x02800080201bbfae */ /* 0x0005e8000b901d4a */
[----:B------:R-:W-:Y:S01]  /*1ee0*/  @!P1 LDGSTS.E.BYPASS.LTC128B.128 [R26+0x3000], desc[UR10][R30.64] ;  /* 0x030000001e1a9fae */ /* 0x000fe2000b901d4a */
[----:B------:R-:W-:-:S03]  /*1ef0*/  IMAD R161, R126, 0x200, R119 ;  /* 0x000002007ea17824 */ /* 0x000fc600078e0277 */
[----:B------:R-:W-:Y:S01]  /*1f00*/  @!P1 LDGSTS.E.BYPASS.LTC128B.128 [R26+0x5000], desc[UR10][R30.64+0x40] ;  /* 0x050000401e1a9fae */ /* 0x000fe2000b901d4a */
[----:B----4-:R-:W-:-:S03]  /*1f10*/  @!P2 MOV R11, 0x400 ;  /* 0x00000400000ba802 */ /* 0x010fc60000000f00 */
[----:B------:R-:W-:Y:S01]  /*1f20*/  @!P1 LDGSTS.E.BYPASS.LTC128B.128 [R26+0x7000], desc[UR10][R30.64+0x80] ;  /* 0x070000801e1a9fae */ /* 0x000fe2000b901d4a */
[----:B------:R-:W-:Y:S02]  /*1f30*/  @!P2 LEA R21, P1, R128, R135, 0x5 ;  /* 0x000000878015a211 */ /* 0x000fe400078228ff */
[----:B-1----:R-:W-:Y:S02]  /*1f40*/  @!P2 LEA R11, R6, R11, 0x18 ;  /* 0x0000000b060ba211 */ /* 0x002fe400078ec0ff */
[----:B------:R-:W-:Y:S01]  /*1f50*/  @!P2 LEA.HI.X R8, R128, R134, R129, 0x5, P1 ;  /* 0x000000868008a211 */ /* 0x000fe200008f2c81 */
[----:B------:R-:W1:Y:S01]  /*1f60*/  @!P5 S2R R6, SR_CgaCtaId ;  /* 0x000000000006d919 */ /* 0x000e620000008800 */
[----:B--2---:R-:W-:Y:S01]  /*1f70*/  @!P2 LEA R20, P3, R21, R4, 0x1 ;  /* 0x000000041514a211 */ /* 0x004fe200078608ff */
[----:B------:R-:W-:Y:S01]  /*1f80*/  @!P2 IMAD R11, R12, 0x2, R11 ;  /* 0x000000020c0ba824 */ /* 0x000fe200078e020b */
[----:B------:R-:W-:Y:S02]  /*1f90*/  LEA.HI R10, R14, R169, RZ, 0x1 ;  /* 0x000000a90e0a7211 */ /* 0x000fe400078f08ff */
[----:B------:R-:W-:-:S02]  /*1fa0*/  @!P0 IADD3 R4, P1, R135, R28, RZ ;  /* 0x0000001c87048210 */ /* 0x000fc40007f3e0ff */
[----:B------:R-:W-:Y:S01]  /*1fb0*/  @!P2 LEA.HI.X R21, R21, R5, R8, 0x1, P3 ;  /* 0x000000051515a211 */ /* 0x000fe200018f0c08 */
[----:B------:R-:W-:Y:S01]  /*1fc0*/  IMAD.SHL.U32 R27, R129, 0x40, RZ ;  /* 0x00000040811b7824 */ /* 0x000fe200078e00ff */
[----:B------:R-:W-:Y:S02]  /*1fd0*/  LOP3.LUT R10, R10, 0xfffffffe, RZ, 0xc0, !PT ;  /* 0xfffffffe0a0a7812 */ /* 0x000fe400078ec0ff */
[----:B------:R-:W-:Y:S01]  /*1fe0*/  SHF.R.S32.HI R5, RZ, 0x4, R16 ;  /* 0x00000004ff057819 */ /* 0x000fe20000011410 */
[----:B------:R-:W-:Y:S01]  /*1ff0*/  @!P2 LDGSTS.E.BYPASS.LTC128B.128 [R11+0x3800], desc[UR10][R20.64] ;  /* 0x03800000140bafae */ /* 0x000fe2000b901d4a */
[----:B------:R-:W-:Y:S01]  /*2000*/  @!P0 IADD3.X R27, R134, R29, R27, P1, !PT ;  /* 0x0000001d861b8210 */ /* 0x000fe20000ffe41b */
[----:B------:R-:W-:Y:S01]  /*2010*/  IMAD.IADD R169, R169, 0x1, -R10 ;  /* 0x00000001a9a97824 */ /* 0x000fe200078e0a0a */
[----:B---3--:R-:W-:Y:S01]  /*2020*/  @!P0 LEA R8, P1, R4, R2, 0x1 ;  /* 0x0000000204088211 */ /* 0x008fe200078208ff */
[----:B------:R-:W-:Y:S01]  /*2030*/  @!P2 LDGSTS.E.BYPASS.LTC128B.128 [R11+0x5800], desc[UR10][R20.64+0x40] ;  /* 0x05800040140bafae */ /* 0x000fe2000b901d4a */
[----:B------:R-:W-:Y:S01]  /*2040*/  LEA.HI R2, R5, R5, RZ, 0x1 ;  /* 0x0000000505027211 */ /* 0x000fe200078f08ff */
[----:B------:R-:W-:Y:S01]  /*2050*/  @!P5 IMAD.MOV.U32 R16, RZ, RZ, R135 ;  /* 0x000000ffff10d224 */ /* 0x000fe200078e0087 */
[----:B------:R-:W-:Y:S01]  /*2060*/  LEA.HI R10, R124, R124, RZ, 0x1 ;  /* 0x0000007c7c0a7211 */ /* 0x000fe200078f08ff */
[----:B------:R2:W-:Y:S01]  /*2070*/  @!P2 LDGSTS.E.BYPASS.LTC128B.128 [R11+0x7800], desc[UR10][R20.64+0x80] ;  /* 0x07800080140bafae */ /* 0x0005e2000b901d4a */
[----:B------:R-:W-:-:S02]  /*2080*/  ISETP.GE.AND P2, PT, R9, R18, PT ;  /* 0x000000120900720c */ /* 0x000fc40003f46270 */
[----:B------:R-:W-:Y:S02]  /*2090*/  @!P0 LEA.HI.X R9, R4, R3, R27, 0x1, P1 ;  /* 0x0000000304098211 */ /* 0x000fe400008f0c1b */
[----:B------:R-:W-:Y:S02]  /*20a0*/  LOP3.LUT R4, R2, 0xfffffffe, RZ, 0xc0, !PT ;  /* 0xfffffffe02047812 */ /* 0x000fe400078ec0ff */
[----:B------:R-:W-:Y:S02]  /*20b0*/  @!P0 MOV R2, 0x400 ;  /* 0x0000040000028802 */ /* 0x000fe40000000f00 */
[----:B------:R-:W-:Y:S01]  /*20c0*/  LOP3.LUT R3, R10, 0x7fffffe, RZ, 0xc0, !PT ;  /* 0x07fffffe0a037812 */ /* 0x000fe200078ec0ff */
[----:B------:R-:W-:Y:S01]  /*20d0*/  IMAD.IADD R5, R5, 0x1, -R4 ;  /* 0x0000000105057824 */ /* 0x000fe200078e0a04 */
[----:B------:R-:W-:Y:S02]  /*20e0*/  @!P0 LEA R7, R7, R2, 0x18 ;  /* 0x0000000207078211 */ /* 0x000fe400078ec0ff */
[-C--:B------:R-:W-:Y:S01]  /*20f0*/  ISETP.GE.AND P3, PT, R19, R18.reuse, PT ;  /* 0x000000121300720c */ /* 0x080fe20003f66270 */
[----:B------:R-:W-:Y:S01]  /*2100*/  IMAD.IADD R124, R124, 0x1, -R3 ;  /* 0x000000017c7c7824 */ /* 0x000fe200078e0a03 */
[----:B------:R-:W-:Y:S01]  /*2110*/  ISETP.GE.AND P1, PT, R25, R18, PT ;  /* 0x000000121900720c */ /* 0x000fe20003f26270 */
[----:B------:R-:W3:Y:S01]  /*2120*/  @!P5 LDC.64 R2, c[0x0][0x218] ;  /* 0x00008600ff02db82 */ /* 0x000ee20000000a00 */
[----:B------:R-:W-:Y:S01]  /*2130*/  IMAD R18, R17, UR6, RZ ;  /* 0x0000000611127c24 */ /* 0x000fe2000f8e02ff */
[--C-:B------:R-:W-:Y:S01]  /*2140*/  SHF.R.S32.HI R4, RZ, 0x1, R10.reuse ;  /* 0x00000001ff047819 */ /* 0x100fe2000001140a */
[----:B------:R-:W-:Y:S01]  /*2150*/  @!P0 IMAD R7, R12, 0x2, R7 ;  /* 0x000000020c078824 */ /* 0x000fe200078e0207 */
[----:B------:R-:W-:Y:S01]  /*2160*/  SHF.R.S32.HI R17, RZ, 0x1f, R10 ;  /* 0x0000001fff117819 */ /* 0x000fe2000001140a */
[----:B------:R-:W-:Y:S01]  /*2170*/  IMAD R18, R15, UR7, R18 ;  /* 0x000000070f127c24 */ /* 0x000fe2000f8e0212 */
[----:B------:R-:W-:Y:S01]  /*2180*/  LOP3.LUT R15, R170, 0xfffffffe, RZ, 0xc0, !PT ;  /* 0xfffffffeaa0f7812 */ /* 0x000fe200078ec0ff */
[----:B------:R-:W-:Y:S01]  /*2190*/  IMAD.SHL.U32 R10, R169, 0x8, RZ ;  /* 0x00000008a90a7824 */ /* 0x000fe200078e00ff */
[----:B------:R-:W-:Y:S01]  /*21a0*/  SHF.R.S32.HI R170, RZ, 0x1, R170 ;  /* 0x00000001ffaa7819 */ /* 0x000fe200000114aa */
[----:B------:R-:W-:Y:S01]  /*21b0*/  @!P0 LDGSTS.E.BYPASS.LTC128B.128 [R7+0x4000], desc[UR10][R8.64] ;  /* 0x0400000008078fae */ /* 0x000fe2000b901d4a */
[----:B------:R-:W-:Y:S01]  /*21c0*/  LEA.HI R14, R17, R4, RZ, 0x2 ;  /* 0x00000004110e7211 */ /* 0x000fe200078f10ff */
[----:B------:R-:W-:Y:S01]  /*21d0*/  IMAD.IADD R168, R168, 0x1, -R15 ;  /* 0x00000001a8a87824 */ /* 0x000fe200078e0a0f */
[----:B--2---:R-:W-:Y:S01]  /*21e0*/  @!P5 MOV R11, 0x400 ;  /* 0x00000400000bd802 */ /* 0x004fe20000000f00 */
[----:B------:R-:W-:Y:S01]  /*21f0*/  @!P5 IMAD.MOV.U32 R17, RZ, RZ, R134 ;  /* 0x000000ffff11d224 */ /* 0x000fe200078e0086 */
[----:B------:R-:W-:Y:S01]  /*2200*/  @!P0 LDGSTS.E.BYPASS.LTC128B.128 [R7+0x6000], desc[UR10][R8.64+0x40] ;  /* 0x0600004008078fae */ /* 0x000fe2000b901d4a */
[----:B------:R-:W-:Y:S01]  /*2210*/  IMAD.SHL.U32 R15, R170, 0x40, RZ ;  /* 0x00000040aa0f7824 */ /* 0x000fe200078e00ff */
[----:B-1----:R-:W-:Y:S01]  /*2220*/  @!P5 LEA R11, R6, R11, 0x18 ;  /* 0x0000000b060bd211 */ /* 0x002fe200078ec0ff */
[----:B------:R-:W-:Y:S01]  /*2230*/  @!P5 IMAD R6, R129, 0x60, RZ ;  /* 0x000000608106d824 */ /* 0x000fe200078e02ff */
[----:B------:R1:W-:Y:S01]  /*2240*/  @!P0 LDGSTS.E.BYPASS.LTC128B.128 [R7+0x8000], desc[UR10][R8.64+0x80] ;  /* 0x0800008008078fae */ /* 0x0003e2000b901d4a */
[----:B------:R-:W-:-:S04]  /*2250*/  @!P5 IMAD.WIDE.U32 R16, R128, 0x60, R16 ;  /* 0x000000608010d825 */ /* 0x000fc800078e0010 */
[----:B------:R-:W-:Y:S02]  /*2260*/  @!P5 IMAD R12, R12, 0x2, R11 ;  /* 0x000000020c0cd824 */ /* 0x000fe400078e020b */
[----:B------:R-:W-:Y:S01]  /*2270*/  IMAD R11, R13, R132, RZ ;  /* 0x000000840d0b7224 */ /* 0x000fe200078e02ff */
[----:B------:R-:W-:Y:S01]  /*2280*/  LOP3.LUT R13, R15, 0xc0, RZ, 0xc0, !PT ;  /* 0x000000c00f0d7812 */ /* 0x000fe200078ec0ff */
[----:B------:R-:W-:Y:S01]  /*2290*/  @!P5 IMAD.IADD R6, R17, 0x1, R6 ;  /* 0x000000011106d824 */ /* 0x000fe200078e0206 */
[----:B------:R-:W-:Y:S01]  /*22a0*/  LOP3.LUT R15, R14, 0xfffffffc, RZ, 0xc0, !PT ;  /* 0xfffffffc0e0f7812 */ /* 0x000fe200078ec0ff */
[----:B------:R-:W-:Y:S01]  /*22b0*/  IMAD.IADD R19, R23, 0x1, R18 ;  /* 0x0000000117137824 */ /* 0x000fe200078e0212 */
[----:B---3--:R-:W-:Y:S01]  /*22c0*/  @!P5 LEA R14, P0, R16, R2, 0x1 ;  /* 0x00000002100ed211 */ /* 0x008fe200078008ff */
[----:B------:R-:W-:Y:S01]  /*22d0*/  IMAD.MOV.U32 R18, RZ, RZ, R22 ;  /* 0x000000ffff127224 */ /* 0x000fe200078e0016 */
[----:B------:R-:W-:Y:S01]  /*22e0*/  LOP3.LUT R10, R13, 0x8, R10, 0xf8, !PT ;  /* 0x000000080d0a7812 */ /* 0x000fe200078ef80a */
[----:B------:R-:W-:Y:S01]  /*22f0*/  IMAD.IADD R4, R4, 0x1, -R15 ;  /* 0x0000000104047824 */ /* 0x000fe200078e0a0f */
[----:B------:R-:W-:Y:S01]  /*2300*/  @!P5 LEA.HI.X R15, R16, R3, R6, 0x1, P0 ;  /* 0x00000003100fd211 */ /* 0x000fe200000f0c06 */
[C---:B------:R-:W-:Y:S01]  /*2310*/  IMAD R11, R120.reuse, R133, R11 ;  /* 0x00000085780b7224 */ /* 0x040fe200078e020b */
[----:B------:R-:W-:Y:S01]  /*2320*/  SHF.R.U32.HI R13, RZ, 0x3, R13 ;  /* 0x00000003ff0d7819 */ /* 0x000fe2000001160d */
[----:B------:R-:W-:-:S02]  /*2330*/  IMAD.WIDE.U32 R120, R120, R132, R18 ;  /* 0x0000008478787225 */ /* 0x000fc400078e0012 */
[----:B------:R-:W-:Y:S01]  /*2340*/  @!P5 LDGSTS.E.BYPASS.LTC128B.128 [R12+0x4800], desc[UR10][R14.64] ;  /* 0x048000000e0cdfae */ /* 0x000fe2000b901d4a */
[----:B------:R-:W-:Y:S01]  /*2350*/  LOP3.LUT R160, R10, R13, RZ, 0x3c, !PT ;  /* 0x0000000d0aa07212 */ /* 0x000fe200078e3cff */
[----:B------:R-:W-:Y:S01]  /*2360*/  IMAD.IADD R116, R121, 0x1, R11 ;  /* 0x0000000179747824 */ /* 0x000fe200078e020b */
[----:B------:R-:W-:Y:S01]  /*2370*/  LEA R164, P0, R120, UR8, 0x1 ;  /* 0x0000000878a47c11 */ /* 0x000fe2000f8008ff */
[----:B------:R-:W-:Y:S01]  /*2380*/  @!P5 LDGSTS.E.BYPASS.LTC128B.128 [R12+0x6800], desc[UR10][R14.64+0x40] ;  /* 0x068000400e0cdfae */ /* 0x000fe2000b901d4a */
[----:B------:R-:W-:Y:S02]  /*2390*/  IMAD.SHL.U32 R2, R4, 0x40, RZ ;  /* 0x0000004004027824 */ /* 0x000fe400078e00ff */
[----:B------:R-:W-:Y:S01]  /*23a0*/  LEA.HI.X R165, R120, UR9, R116, 0x1, P0 ;  /* 0x0000000978a57c11 */ /* 0x000fe200080f0c74 */
[----:B------:R2:W-:Y:S01]  /*23b0*/  @!P5 LDGSTS.E.BYPASS.LTC128B.128 [R12+0x8800], desc[UR10][R14.64+0x80] ;  /* 0x088000800e0cdfae */ /* 0x0005e2000b901d4a */
[----:B------:R-:W-:Y:S01]  /*23c0*/  IMAD.WIDE.U32 R10, R132, 0x40, RZ ;  /* 0x00000040840a7825 */ /* 0x000fe200078e00ff */
[----:B------:R-:W-:-:S02]  /*23d0*/  LOP3.LUT R2, R2, 0xc0, RZ, 0xc0, !PT ;  /* 0x000000c002027812 */ /* 0x000fc400078ec0ff */
[----:B------:R-:W0:Y:S01]  /*23e0*/  LDGDEPBAR ;  /* 0x00000000000079af */ /* 0x000e220000000000 */
[----:B------:R-:W-:Y:S01]  /*23f0*/  IMAD.SHL.U32 R3, R5, 0x8, RZ ;  /* 0x0000000805037824 */ /* 0x000fe200078e00ff */
[----:B------:R-:W-:Y:S01]  /*2400*/  @!P3 IADD3 R10, P0, R164, R10, RZ ;  /* 0x0000000aa40ab210 */ /* 0x000fe20007f1e0ff */
[----:B-1----:R-:W-:Y:S02]  /*2410*/  @!P1 IMAD.MOV.U32 R8, RZ, RZ, R164 ;  /* 0x000000ffff089224 */ /* 0x002fe400078e00a4 */
[----:B------:R-:W-:Y:S01]  /*2420*/  @!P1 IMAD.MOV.U32 R9, RZ, RZ, R165 ;  /* 0x000000ffff099224 */ /* 0x000fe200078e00a5 */
[----:B------:R-:W-:Y:S01]  /*2430*/  LOP3.LUT R3, R2, 0x8, R3, 0xf8, !PT ;  /* 0x0000000802037812 */ /* 0x000fe200078ef803 */
[----:B------:R-:W-:Y:S01]  /*2440*/  IMAD.SHL.U32 R6, R133, 0x40, RZ ;  /* 0x0000004085067824 */ /* 0x000fe200078e00ff */
[----:B------:R-:W-:Y:S01]  /*2450*/  SHF.R.U32.HI R2, RZ, 0x3, R2 ;  /* 0x00000003ff027819 */ /* 0x000fe20000011602 */
[----:B------:R-:W-:-:S03]  /*2460*/  @!P1 IMAD.WIDE.U32 R8, R132, 0xc0, R8 ;  /* 0x000000c084089825 */ /* 0x000fc600078e0008 */
[----:B------:R-:W-:Y:S01]  /*2470*/  @!P3 IADD3.X R11, R165, R11, R6, P0, !PT ;  /* 0x0000000ba50bb210 */ /* 0x000fe200007fe406 */
[----:B------:R-:W-:Y:S01]  /*2480*/  @!P4 IMAD.MOV.U32 R13, RZ, RZ, R165 ;  /* 0x000000ffff0dc224 */ /* 0x000fe200078e00a5 */
[----:B------:R-:W-:Y:S01]  /*2490*/  LOP3.LUT R2, R3, R2, RZ, 0x3c, !PT ;  /* 0x0000000203027212 */ /* 0x000fe200078e3cff */
[----:B------:R-:W-:Y:S02]  /*24a0*/  @!P1 IMAD R7, R133, 0xc0, RZ ;  /* 0x000000c085079824 */ /* 0x000fe400078e02ff */
[----:B------:R-:W-:Y:S01]  /*24b0*/  @!P1 IMAD.MOV.U32 R6, RZ, RZ, R8 ;  /* 0x000000ffff069224 */ /* 0x000fe200078e0008 */
[----:B------:R-:W-:Y:S01]  /*24c0*/  @!P2 LEA R8, P0, R132, R164, 0x7 ;  /* 0x000000a48408a211 */ /* 0x000fe200078038ff */
[----:B------:R-:W-:Y:S02]  /*24d0*/  IMAD R5, R5, 0x8, R168 ;  /* 0x0000000805057824 */ /* 0x000fe400078e02a8 */
[----:B------:R-:W-:Y:S02]  /*24e0*/  IMAD R161, R124, 0x20, R161 ;  /* 0x000000207ca17824 */ /* 0x000fe400078e02a1 */
[----:B--2---:R-:W-:Y:S01]  /*24f0*/  @!P4 IMAD.MOV.U32 R12, RZ, RZ, R164 ;  /* 0x000000ffff0cc224 */ /* 0x004fe200078e00a4 */
[----:B------:R-:W-:-:S04]  /*2500*/  DEPBAR.LE SB0, 0x0 ;  /* 0x000080000000791a */ /* 0x000fc80000000000 */
[----:B------:R-:W-:Y:S01]  /*2510*/  BAR.SYNC.DEFER_BLOCKING 0x0 ;  /* 0x0000000000007b1d */ /* 0x000fe20000010000 */
[----:B------:R-:W-:Y:S01]  /*2520*/  @!P1 IMAD.IADD R7, R9, 0x1, R7 ;  /* 0x0000000109079824 */ /* 0x000fe200078e0207 */
[----:B------:R-:W-:Y:S01]  /*2530*/  @!P2 LEA.HI.X R9, R132, R165, R133, 0x7, P0 ;  /* 0x000000a58409a211 */ /* 0x000fe200000f3c85 */
[----:B------:R-:W-:Y:S01]  /*2540*/  IMAD.U32 R160, R5, 0x20, R160 ;  /* 0x0000002005a07824 */ /* 0x000fe200078e00a0 */
[----:B------:R-:W-:Y:S01]  /*2550*/  LOP3.LUT P0, RZ, R170, 0x2, RZ, 0xc0, !PT ;  /* 0x00000002aaff7812 */ /* 0x000fe2000780c0ff */
[----:B------:R-:W-:Y:S02]  /*2560*/  IMAD.IADD R161, R2, 0x1, R161 ;  /* 0x0000000102a17824 */ /* 0x000fe400078e02a1 */
[----:B------:R-:W-:Y:S01]  /*2570*/  IMAD.MOV.U32 R3, RZ, RZ, 0x10 ;  /* 0x00000010ff037424 */ /* 0x000fe200078e00ff */
[----:B------:R-:W-:Y:S01]  /*2580*/  LEA R160, R160, UR4, 0x1 ;  /* 0x00000004a0a07c11 */ /* 0x000fe2000f8e08ff */
[----:B------:R-:W-:Y:S01]  /*2590*/  IMAD.MOV.U32 R5, RZ, RZ, 0x20 ;  /* 0x00000020ff057424 */ /* 0x000fe200078e00ff */
[----:B------:R-:W-:-:S04]  /*25a0*/  LEA R161, R161, UR4, 0x1 ;  /* 0x00000004a1a17c11 */ /* 0x000fc8000f8e08ff */
[----:B------:R-:W-:-:S05]  /*25b0*/  SEL R5, R5, 0xffffffe0, !P0 ;  /* 0xffffffe005057807 */ /* 0x000fca0004000000 */
[----:B------:R-:W-:Y:S01]  /*25c0*/  IMAD.IADD R157, R160, 0x1, R5 ;  /* 0x00000001a09d7824 */ /* 0x000fe200078e0205 */
        /* <DEDUP_REMOVED lines=40> */
[----:B------:R-:W-:-:S03]  /*2850*/  SEL R3, R3, 0xfffffff0, !P1 ;  /* 0xfffffff003037807 */ /* 0x000fc60004800000 */
[----:B------:R-:W3:Y:S02]  /*2860*/  LDSM.16.M88.4 R32, [R160+0x3400] ;  /* 0x00340000a020783b */ /* 0x000ee40000000200 */
[----:B------:R-:W-:Y:S02]  /*2870*/  IMAD R159, R3, 0x2, R161 ;  /* 0x00000002039f7824 */ /* 0x000fe400078e02a1 */
[----:B------:R-:W4:Y:S04]  /*2880*/  LDSM.16.M88.4 R16, [R160+0x3800] ;  /* 0x00380000a010783b */ /* 0x000f280000000200 */
[----:B-1----:R-:W1:Y:S04]  /*2890*/  LDSM.16.M88.4 R8, [R160+0x3c00] ;  /* 0x003c0000a008783b */ /* 0x002e680000000200 */
[----:B------:R-:W1:Y:S04]  /*28a0*/  LDSM.16.M88.4 R80, [R160+0x4000] ;  /* 0x00400000a050783b */ /* 0x000e680000000200 */
[----:B------:R-:W1:Y:S04]  /*28b0*/  LDSM.16.M88.4 R72, [R160+0x4400] ;  /* 0x00440000a048783b */ /* 0x000e680000000200 */
[----:B------:R-:W-:Y:S04]  /*28c0*/  LDSM.16.M88.4 R104, [R159] ;  /* 0x000000009f68783b */ /* 0x000fe80000000200 */
[----:B------:R-:W1:Y:S04]  /*28d0*/  LDSM.16.M88.4 R48, [R157+0x3400] ;  /* 0x003400009d30783b */ /* 0x000e680000000200 */
[----:B------:R-:W1:Y:S04]  /*28e0*/  LDSM.16.M88.4 R28, [R157+0x3800] ;  /* 0x003800009d1c783b */ /* 0x000e680000000200 */
[----:B------:R-:W1:Y:S04]  /*28f0*/  LDSM.16.M88.4 R64, [R160+0x4800] ;  /* 0x00480000a040783b */ /* 0x000e680000000200 */
[----:B--2---:R-:W2:Y:S04]  /*2900*/  LDSM.16.M88.4 R4, [R157+0x3c00] ;  /* 0x003c00009d04783b */ /* 0x004ea80000000200 */
[----:B------:R-:W2:Y:S01]  /*2910*/  LDSM.16.M88.4 R40, [R160+0x3000] ;  /* 0x00300000a028783b */ /* 0x000ea20000000200 */
        /* <DEDUP_REMOVED lines=9> */
[----:B------:R-:W4:Y:S01]  /*29b0*/  LDSM.16.M88.4 R108, [R157+0x4c00] ;  /* 0x004c00009d6c783b */ /* 0x000f220000000200 */
[C---:B-1----:R-:W-:Y:S03]  /*29c0*/  HMMA.16816.F32.BF16 R12, R56.reuse, R8, RZ ;  /* 0x00000008380c723c */ /* 0x042fe600000418ff */
[----:B------:R-:W-:Y:S03]  /*29d0*/  LDSM.16.M88.4 R100, [R160+0x5000] ;  /* 0x00500000a064783b */ /* 0x000fe60000000200 */
[C---:B------:R-:W-:Y:S01]  /*29e0*/  HMMA.16816.F32.BF16 R8, R56.reuse, R10, RZ ;  /* 0x0000000a3808723c */ /* 0x040fe200000418ff */
[----:B------:R-:W-:Y:S04]  /*29f0*/  LDSM.16.M88.4 R112, [R157+0x5800] ;  /* 0x005800009d70783b */ /* 0x000fe80000000200 */
[----:B------:R-:W0:Y:S01]  /*2a00*/  LDGDEPBAR ;  /* 0x00000000000079af */ /* 0x000e220000000000 */
        /* <DEDUP_REMOVED lines=8> */
[----:B------:R-:W-:Y:S01]  /*2a90*/  HMMA.16816.F32.BF16 R16, R104, R30, R16 ;  /* 0x0000001e6810723c */ /* 0x000fe20000041810 */
[----:B------:R-:W1:Y:S05]  /*2aa0*/  LDSM.16.M88.4 R28, [R160+0x5800] ;  /* 0x00580000a01c783b */ /* 0x000e6a0000000200 */
[C---:B------:R-:W-:Y:S06]  /*2ab0*/  HMMA.16816.F32.BF16 R68, R56.reuse, R64, RZ ;  /* 0x000000403844723c */ /* 0x040fec00000418ff */
[----:B------:R-:W-:Y:S06]  /*2ac0*/  HMMA.16816.F32.BF16 R64, R56, R66, RZ ;  /* 0x000000423840723c */ /* 0x000fec00000418ff */
[C---:B--2---:R-:W-:Y:S06]  /*2ad0*/  HMMA.16816.F32.BF16 R12, R104.reuse, R4, R12 ;  /* 0x00000004680c723c */ /* 0x044fec000004180c */
[----:B------:R-:W-:Y:S01]  /*2ae0*/  HMMA.16816.F32.BF16 R8, R104, R6, R8 ;  /* 0x000000066808723c */ /* 0x000fe20000041808 */
[----:B------:R-:W2:Y:S05]  /*2af0*/  LDSM.16.M88.4 R4, [R160+0x5c00] ;  /* 0x005c0000a004783b */ /* 0x000eaa0000000200 */
[C---:B------:R-:W-:Y:S06]  /*2b00*/  HMMA.16816.F32.BF16 R44, R56.reuse, R40, RZ ;  /* 0x00000028382c723c */ /* 0x040fec00000418ff */
[C---:B------:R-:W-:Y:S06]  /*2b10*/  HMMA.16816.F32.BF16 R40, R56.reuse, R42, RZ ;  /* 0x0000002a3828723c */ /* 0x040fec00000418ff */
[C---:B---3--:R-:W-:Y:S06]  /*2b20*/  HMMA.16816.F32.BF16 R60, R56.reuse, R96, RZ ;  /* 0x00000060383c723c */ /* 0x048fec00000418ff */
        /* <DEDUP_REMOVED lines=16> */
[----:B------:R-:W-:Y:S04]  /*2c30*/  LDSM.16.M88.4 R104, [R159+0x1000] ;  /* 0x001000009f68783b */ /* 0x000fe80000000200 */
        /* <DEDUP_REMOVED lines=8> */
[C---:B---3--:R-:W-:Y:S06]  /*2cc0*/  HMMA.16816.F32.BF16 R36, R48.reuse, R96, R36 ;  /* 0x000000603024723c */ /* 0x048fec0000041824 */
[C---:B------:R-:W-:Y:S01]  /*2cd0*/  HMMA.16816.F32.BF16 R32, R48.reuse, R98, R32 ;  /* 0x000000623020723c */ /* 0x040fe20000041820 */
[----:B------:R-:W3:Y:S05]  /*2ce0*/  LDSM.16.M88.4 R96, [R157+0x6400] ;  /* 0x006400009d60783b */ /* 0x000eea0000000200 */
[C---:B------:R-:W-:Y:S01]  /*2cf0*/  HMMA.16816.F32.BF16 R40, R48.reuse, R102, R40 ;  /* 0x000000663028723c */ /* 0x040fe20000041828 */
[----:B------:R-:W-:Y:S05]  /*2d00*/  LDSM.16.M88.4 R100, [R157+0x6000] ;  /* 0x006000009d64783b */ /* 0x000fea0000000200 */
[C---:B----4-:R-:W-:Y:S06]  /*2d10*/  HMMA.16816.F32.BF16 R76, R48.reuse, R52, R76 ;  /* 0x00000034304c723c */ /* 0x050fec000004184c */
        /* <DEDUP_REMOVED lines=14> */
[C---:B------:R-:W-:Y:S06]  /*2e00*/  HMMA.16816.F32.BF16 R84, R48.reuse, R92, R84 ;  /* 0x0000005c3054723c */ /* 0x040fec0000041854 */
[----:B------:R-:W-:Y:S01]  /*2e10*/  HMMA.16816.F32.BF16 R80, R48, R94, R80 ;  /* 0x0000005e3050723c */ /* 0x000fe20000041850 */
[----:B------:R-:W2:Y:S04]  /*2e20*/  LDSM.16.M88.4 R48, [R160+0x7400] ;  /* 0x00740000a030783b */ /* 0x000ea80000000200 */
[----:B------:R-:W-:Y:S01]  /*2e30*/  LDSM.16.M88.4 R92, [R157+0x6800] ;  /* 0x006800009d5c783b */ /* 0x000fe20000000200 */
[C---:B---3--:R-:W-:Y:S06]  /*2e40*/  HMMA.16816.F32.BF16 R76, R104.reuse, R96, R76 ;  /* 0x00000060684c723c */ /* 0x048fec000004184c */
[----:B------:R-:W-:Y:S06]  /*2e50*/  HMMA.16816.F32.BF16 R72, R104, R98, R72 ;  /* 0x000000626848723c */ /* 0x000fec0000041848 */
[----:B----4-:R-:W-:Y:S01]  /*2e60*/  HMMA.16816.F32.BF16 R96, R20, R52, R44 ;  /* 0x000000341460723c */ /* 0x010fe2000004182c */
[----:B------:R-:W3:Y:S05]  /*2e70*/  LDSM.16.M88.4 R44, [R160+0x7800] ;  /* 0x00780000a02c783b */ /* 0x000eea0000000200 */
[----:B------:R-:W-:Y:S06]  /*2e80*/  HMMA.16816.F32.BF16 R60, R104, R88, R60 ;  /* 0x00000058683c723c */ /* 0x000fec000004183c */
[----:B------:R-:W-:Y:S01]  /*2e90*/  HMMA.16816.F32.BF16 R40, R20, R54, R40 ;  /* 0x000000361428723c */ /* 0x000fe20000041828 */
[----:B------:R-:W-:Y:S01]  /*2ea0*/  LOP3.LUT R88, R127, 0xffffffe0, RZ, 0xc0, !PT ;  /* 0xffffffe07f587812 */ /* 0x000fe200078ec0ff */
[----:B------:R-:W4:Y:S01]  /*2eb0*/  LDSM.16.M88.4 R52, [R157+0x7400] ;  /* 0x007400009d34783b */ /* 0x000f220000000200 */
[----:B------:R-:W-:-:S03]  /*2ec0*/  IMAD R89, R124, 0x20, R119 ;  /* 0x000000207c597824 */ /* 0x000fc600078e0277 */
[C---:B------:R-:W-:Y:S01]  /*2ed0*/  IMAD.IADD R88, R123.reuse, 0x1, -R88 ;  /* 0x000000017b587824 */ /* 0x040fe200078e0a58 */
[----:B------:R-:W-:Y:S01]  /*2ee0*/  HMMA.16816.F32.BF16 R24, R104, R112, R24 ;  /* 0x000000706818723c */ /* 0x000fe20000041818 */
[----:B------:R-:W-:-:S03]  /*2ef0*/  IMAD.SHL.U32 R123, R123, 0x2, RZ ;  /* 0x000000027b7b7824 */ /* 0x000fc600078e00ff */
[----:B------:R-:W-:Y:S02]  /*2f00*/  SHF.R.S32.HI R175, RZ, 0x1f, R88 ;  /* 0x0000001fffaf7819 */ /* 0x000fe40000011458 */
[----:B-1----:R-:W-:Y:S01]  /*2f10*/  HMMA.16816.F32.BF16 R96, R4, R28, R96 ;  /* 0x0000001c0460723c */ /* 0x002fe20000041860 */
[----:B------:R-:W-:Y:S02]  /*2f20*/  LOP3.LUT R123, R123, 0x6, RZ, 0xc0, !PT ;  /* 0x000000067b7b7812 */ /* 0x000fe400078ec0ff */
[----:B------:R-:W-:-:S03]  /*2f30*/  LEA.HI R175, R175, R88, RZ, 0x2 ;  /* 0x00000058afaf7211 */ /* 0x000fc600078f10ff */
[----:B--2---:R-:W-:Y:S01]  /*2f40*/  HMMA.16816.F32.BF16 R36, R20, R48, R36 ;  /* 0x000000301424723c */ /* 0x004fe20000041824 */
[----:B------:R-:W-:Y:S01]  /*2f50*/  IMAD R28, R126, 0x10, R125 ;  /* 0x000000107e1c7824 */ /* 0x000fe200078e027d */
[----:B------:R-:W-:Y:S01]  /*2f60*/  SHF.R.S32.HI R175, RZ, 0x2, R175 ;  /* 0x00000002ffaf7819 */ /* 0x000fe200000114af */
[----:B------:R-:W-:-:S03]  /*2f70*/  IMAD.IADD R88, R0, 0x1, R123 ;  /* 0x0000000100587824 */ /* 0x000fc600078e027b */
[----:B------:R-:W-:Y:S01]  /*2f80*/  IADD3 R28, R28, 0x1, R175 ;  /* 0x000000011c1c7810 */ /* 0x000fe20007ffe0af */
[----:B------:R-:W-:Y:S01]  /*2f90*/  HMMA.16816.F32.BF16 R16, R104, R114, R16 ;  /* 0x000000726810723c */ /* 0x000fe20000041810 */
[----:B------:R-:W-:-:S04]  /*2fa0*/  SHF.R.S32.HI R49, RZ, 0x1f, R126 ;  /* 0x0000001fff317819 */ /* 0x000fc8000001147e */
[----:B------:R-:W-:Y:S01]  /*2fb0*/  LEA.HI R29, R49, R126, RZ, 0x2 ;  /* 0x0000007e311d7211 */ /* 0x000fe200078f10ff */
[----:B------:R-:W-:Y:S01]  /*2fc0*/  HMMA.16816.F32.BF16 R32, R20, R50, R32 ;  /* 0x000000321420723c */ /* 0x000fe20000041820 */
[----:B------:R-:W1:Y:S02]  /*2fd0*/  LDSM.16.M88.4 R48, [R160+0x7c00] ;  /* 0x007c0000a030783b */ /* 0x000e640000000200 */
[----:B------:R-:W-:-:S03]  /*2fe0*/  LOP3.LUT R29, R29, 0xfffffffc, RZ, 0xc0, !PT ;  /* 0xfffffffc1d1d7812 */ /* 0x000fc600078ec0ff */
[----:B------:R-:W-:Y:S02]  /*2ff0*/  HMMA.16816.F32.BF16 R40, R4, R30, R40 ;  /* 0x0000001e0428723c */ /* 0x000fe40000041828 */
[----:B------:R-:W-:-:S04]  /*3000*/  IMAD.IADD R174, R126, 0x1, -R29 ;  /* 0x000000017eae7824 */ /* 0x000fc800078e0a1d */
[----:B------:R-:W-:Y:S01]  /*3010*/  HMMA.16816.F32.BF16 R12, R104, R108, R12 ;  /* 0x0000006c680c723c */ /* 0x000fe2000004180c */
[----:B------:R-:W-:-:S05]  /*3020*/  IADD3 R31, R117, R28, -R130 ;  /* 0x0000001c751f7210 */ /* 0x000fca0007ffe882 */
[----:B------:R-:W-:Y:S01]  /*3030*/  IMAD.IADD R122, R31, 0x1, R122 ;  /* 0x000000011f7a7824 */ /* 0x000fe200078e027a */
[C---:B---3--:R-:W-:Y:S01]  /*3040*/  HMMA.16816.F32.BF16 R24, R20.reuse, R44, R24 ;  /* 0x0000002c1418723c */ /* 0x048fe20000041818 */
[----:B------:R-:W2:Y:S03]  /*3050*/  LDSM.16.M88.4 R28, [R157+0x7800] ;  /* 0x007800009d1c783b */ /* 0x000ea60000000200 */
[----:B------:R-:W-:Y:S02]  /*3060*/  VIMNMX R141, R122, R117, PT ;  /* 0x000000757a8d7248 */ /* 0x000fe40003fe0100 */
[----:B------:R-:W-:Y:S01]  /*3070*/  HMMA.16816.F32.BF16 R16, R20, R46, R16 ;  /* 0x0000002e1410723c */ /* 0x000fe20000041810 */
[----:B------:R-:W-:Y:S01]  /*3080*/  VIADD R44, R88, 0x1 ;  /* 0x00000001582c7836 */ /* 0x000fe20000000000 */
[----:B------:R-:W-:Y:S01]  /*3090*/  VIADDMNMX R140, R122, 0x8, R117, PT ;  /* 0x000000087a8c7846 */ /* 0x000fe20003800175 */
[C---:B------:R-:W-:Y:S01]  /*30a0*/  VIADD R45, R88.reuse, 0x8 ;  /* 0x00000008582d7836 */ /* 0x040fe20000000000 */
[----:B------:R-:W-:-:S02]  /*30b0*/  ISETP.GE.AND P2, PT, R88, R141, PT ;  /* 0x0000008d5800720c */ /* 0x000fc40003f46270 */
[CC--:B------:R-:W-:Y:S01]  /*30c0*/  ISETP.GE.AND P3, PT, R44.reuse, R141.reuse, PT ;  /* 0x0000008d2c00720c */ /* 0x0c0fe20003f66270 */
[C---:B----4-:R-:W-:Y:S01]  /*30d0*/  HMMA.16816.F32.BF16 R36, R4.reuse, R52, R36 ;  /* 0x000000340424723c */ /* 0x050fe20000041824 */
[-C--:B------:R-:W-:Y:S02]  /*30e0*/  ISETP.GE.AND P0, PT, R44, R140.reuse, PT ;  /* 0x0000008c2c00720c */ /* 0x080fe40003f06270 */
[C---:B------:R-:W-:Y:S02]  /*30f0*/  ISETP.GE.AND P4, PT, R45.reuse, R141, PT ;  /* 0x0000008d2d00720c */ /* 0x040fe40003f86270 */
[-C--:B------:R-:W-:Y:S01]  /*3100*/  ISETP.GE.AND P5, PT, R45, R140.reuse, PT ;  /* 0x0000008c2d00720c */ /* 0x080fe20003fa6270 */
[----:B------:R-:W-:Y:S01]  /*3110*/  HMMA.16816.F32.BF16 R32, R4, R54, R32 ;  /* 0x000000360420723c */ /* 0x000fe20000041820 */
[----:B------:R-:W3:Y:S01]  /*3120*/  LDSM.16.M88.4 R44, [R160+0x8000] ;  /* 0x00800000a02c783b */ /* 0x000ee20000000200 */
[----:B------:R-:W-:Y:S01]  /*3130*/  FSEL R97, R97, -INF , !P3 ;  /* 0xff80000061617808 */ /* 0x000fe20005800000 */
[C---:B------:R-:W-:Y:S01]  /*3140*/  VIADD R52, R88.reuse, 0x10 ;  /* 0x0000001058347836 */ /* 0x040fe20000000000 */
[----:B------:R-:W-:-:S02]  /*3150*/  ISETP.GE.AND P3, PT, R88, R140, PT ;  /* 0x0000008c5800720c */ /* 0x000fc40003f66270 */
[C---:B------:R-:W-:Y:S02]  /*3160*/  HMMA.16816.F32.BF16 R8, R104.reuse, R110, R8 ;  /* 0x0000006e6808723c */ /* 0x040fe40000041808 */
[----:B------:R-:W-:Y:S02]  /*3170*/  FSEL R98, R98, -INF , !P3 ;  /* 0xff80000062627808 */ /* 0x000fe40005800000 */
[----:B------:R-:W-:Y:S02]  /*3180*/  ISETP.GE.AND P3, PT, R52, R140, PT ;  /* 0x0000008c3400720c */ /* 0x000fe40003f66270 */
[C---:B------:R-:W-:Y:S06]  /*3190*/  HMMA.16816.F32.BF16 R56, R104.reuse, R90, R56 ;  /* 0x0000005a6838723c */ /* 0x040fec0000041838 */
[----:B------:R-:W-:Y:S01]  /*31a0*/  HMMA.16816.F32.BF16 R68, R104, R92, R68 ;  /* 0x0000005c6844723c */ /* 0x000fe20000041844 */
[----:B------:R-:W-:Y:S01]  /*31b0*/  VIADD R90, R88, 0x9 ;  /* 0x00000009585a7836 */ /* 0x000fe20000000000 */
[----:B------:R-:W-:-:S04]  /*31c0*/  FSEL R91, R96, -INF , !P2 ;  /* 0xff800000605b7808 */ /* 0x000fc80005000000 */
[-C--:B------:R-:W-:Y:S01]  /*31d0*/  ISETP.GE.AND P1, PT, R90, R141.reuse, PT ;  /* 0x0000008d5a00720c */ /* 0x080fe20003f26270 */
[----:B-1----:R-:W-:Y:S01]  /*31e0*/  HMMA.16816.F32.BF16 R12, R20, R48, R12 ;  /* 0x00000030140c723c */ /* 0x002fe2000004180c */
[----:B------:R-:W-:Y:S01]  /*31f0*/  FSEL R93, R40, -INF , !P4 ;  /* 0xff800000285d7808 */ /* 0x000fe20006000000 */
[----:B------:R-:W-:Y:S01]  /*3200*/  VIADD R40, R88, 0x11 ;  /* 0x0000001158287836 */ /* 0x000fe20000000000 */
[----:B------:R-:W-:Y:S02]  /*3210*/  ISETP.GE.AND P4, PT, R52, R141, PT ;  /* 0x0000008d3400720c */ /* 0x000fe40003f86270 */
[----:B------:R-:W1:Y:S01]  /*3220*/  LDSM.16.M88.4 R52, [R157+0x7c00] ;  /* 0x007c00009d34783b */ /* 0x000e620000000200 */
[----:B------:R-:W-:Y:S01]  /*3230*/  ISETP.GE.AND P2, PT, R90, R140, PT ;  /* 0x0000008c5a00720c */ /* 0x000fe20003f46270 */
[----:B------:R-:W-:Y:S01]  /*3240*/  HMMA.16816.F32.BF16 R84, R104, R100, R84 ;  /* 0x000000646854723c */ /* 0x000fe20000041854 */
[----:B------:R-:W-:Y:S01]  /*3250*/  FSEL R90, R99, -INF , !P0 ;  /* 0xff800000635a7808 */ /* 0x000fe20004000000 */
[----:B------:R-:W-:Y:S01]  /*3260*/  VIADD R48, R88, 0x19 ;  /* 0x0000001958307836 */ /* 0x000fe20000000000 */
[----:B------:R-:W-:-:S02]  /*3270*/  FSEL R49, R41, -INF , !P1 ;  /* 0xff80000029317808 */ /* 0x000fc40004800000 */
[CC--:B------:R-:W-:Y:S01]  /*3280*/  ISETP.GE.AND P1, PT, R40.reuse, R141.reuse, PT ;  /* 0x0000008d2800720c */ /* 0x0c0fe20003f26270 */
[----:B------:R-:W-:Y:S01]  /*3290*/  HMMA.16816.F32.BF16 R64, R104, R94, R64 ;  /* 0x0000005e6840723c */ /* 0x000fe20000041840 */
[----:B------:R-:W-:Y:S01]  /*32a0*/  ISETP.GE.AND P0, PT, R40, R140, PT ;  /* 0x0000008c2800720c */ /* 0x000fe20003f06270 */
[----:B------:R-:W-:Y:S01]  /*32b0*/  VIADD R40, R88, 0x18 ;  /* 0x0000001858287836 */ /* 0x000fe20000000000 */
[----:B------:R-:W-:Y:S02]  /*32c0*/  FSEL R92, R43, -INF , !P2 ;  /* 0xff8000002b5c7808 */ /* 0x000fe40005000000 */
[----:B------:R-:W-:Y:S01]  /*32d0*/  FSEL R100, R38, -INF , !P3 ;  /* 0xff80000026647808 */ /* 0x000fe20005800000 */
[----:B--2---:R-:W-:Y:S01]  /*32e0*/  HMMA.16816.F32.BF16 R24, R4, R28, R24 ;  /* 0x0000001c0418723c */ /* 0x004fe20000041818 */
[----:B------:R-:W-:Y:S02]  /*32f0*/  FSEL R94, R42, -INF , !P5 ;  /* 0xff8000002a5e7808 */ /* 0x000fe40006800000 */
[----:B------:R-:W-:-:S02]  /*3300*/  ISETP.GE.AND P2, PT, R40, R141, PT ;  /* 0x0000008d2800720c */ /* 0x000fc40003f46270 */
[-C--:B------:R-:W-:Y:S01]  /*3310*/  ISETP.GE.AND P5, PT, R40, R140.reuse, PT ;  /* 0x0000008c2800720c */ /* 0x080fe20003fa6270 */
[----:B------:R-:W-:Y:S01]  /*3320*/  HMMA.16816.F32.BF16 R16, R4, R30, R16 ;  /* 0x0000001e0410723c */ /* 0x000fe20000041810 */
[----:B------:R-:W-:Y:S01]  /*3330*/  VIADD R28, R88, 0x20 ;  /* 0x00000020581c7836 */ /* 0x000fe20000000000 */
[----:B------:R-:W2:Y:S01]  /*3340*/  LDSM.16.M88.4 R40, [R160+0x8400] ;  /* 0x00840000a028783b */ /* 0x000ea20000000200 */
[----:B------:R-:W-:Y:S01]  /*3350*/  FSEL R101, R32, -INF , !P2 ;  /* 0xff80000020657808 */ /* 0x000fe20005000000 */
[----:B------:R-:W-:Y:S01]  /*3360*/  VIADD R32, R88, 0x21 ;  /* 0x0000002158207836 */ /* 0x000fe20000000000 */
[----:B------:R-:W-:Y:S01]  /*3370*/  FSEL R99, R36, -INF , !P4 ;  /* 0xff80000024637808 */ /* 0x000fe20006000000 */
[----:B------:R-:W-:Y:S01]  /*3380*/  HMMA.16816.F32.BF16 R8, R20, R50, R8 ;  /* 0x000000321408723c */ /* 0x000fe20000041808 */
[----:B------:R-:W-:Y:S01]  /*3390*/  ISETP.GE.AND P2, PT, R28, R141, PT ;  /* 0x0000008d1c00720c */ /* 0x000fe20003f46270 */
[----:B------:R-:W-:Y:S01]  /*33a0*/  VIADD R36, R88, 0x30 ;  /* 0x0000003058247836 */ /* 0x000fe20000000000 */
[----:B------:R-:W-:-:S02]  /*33b0*/  ISETP.GE.AND P3, PT, R28, R140, PT ;  /* 0x0000008c1c00720c */ /* 0x000fc40003f66270 */
[----:B------:R-:W4:Y:S01]  /*33c0*/  LDSM.16.M88.4 R28, [R157+0x8000] ;  /* 0x008000009d1c783b */ /* 0x000f220000000200 */
[----:B------:R-:W-:Y:S01]  /*33d0*/  HMMA.16816.F32.BF16 R80, R104, R102, R80 ;  /* 0x000000666850723c */ /* 0x000fe20000041850 */
[----:B------:R-:W-:Y:S02]  /*33e0*/  ISETP.GE.AND P4, PT, R48, R141, PT ;  /* 0x0000008d3000720c */ /* 0x000fe40003f86270 */
[----:B------:R-:W-:Y:S01]  /*33f0*/  FSEL R95, R37, -INF , !P1 ;  /* 0xff800000255f7808 */ /* 0x000fe20004800000 */
[----:B------:R-:W-:Y:S01]  /*3400*/  VIADD R37, R88, 0x29 ;  /* 0x0000002958257836 */ /* 0x000fe20000000000 */
[----:B------:R-:W-:Y:S01]  /*3410*/  ISETP.GE.AND P1, PT, R48, R140, PT ;  /* 0x0000008c3000720c */ /* 0x000fe20003f26270 */
[----:B---3--:R-:W-:Y:S01]  /*3420*/  HMMA.16816.F32.BF16 R84, R20, R44, R84 ;  /* 0x0000002c1454723c */ /* 0x008fe20000041854 */
[----:B------:R-:W-:Y:S02]  /*3430*/  FSEL R102, R39, -INF , !P0 ;  /* 0xff80000027667808 */ /* 0x000fe40004000000 */
[----:B------:R-:W-:-:S02]  /*3440*/  FSEL R103, R33, -INF , !P4 ;  /* 0xff80000021677808 */ /* 0x000fc40006000000 */
[CC--:B------:R-:W-:Y:S01]  /*3450*/  ISETP.GE.AND P4, PT, R32.reuse, R141.reuse, PT ;  /* 0x0000008d2000720c */ /* 0x0c0fe20003f86270 */
[C---:B-1----:R-:W-:Y:S01]  /*3460*/  HMMA.16816.F32.BF16 R12, R4.reuse, R52, R12 ;  /* 0x00000034040c723c */ /* 0x042fe2000004180c */
[-C--:B------:R-:W-:Y:S01]  /*3470*/  ISETP.GE.AND P0, PT, R32, R140.reuse, PT ;  /* 0x0000008c2000720c */ /* 0x080fe20003f06270 */
[----:B------:R-:W-:Y:S01]  /*3480*/  VIADD R32, R88, 0x28 ;  /* 0x0000002858207836 */ /* 0x000fe20000000000 */
[----:B------:R-:W-:Y:S02]  /*3490*/  FSEL R104, R34, -INF , !P5 ;  /* 0xff80000022687808 */ /* 0x000fe40006800000 */
[----:B------:R-:W-:Y:S01]  /*34a0*/  FSEL R96, R35, -INF , !P1 ;  /* 0xff80000023607808 */ /* 0x000fe20004800000 */
[----:B------:R-:W-:Y:S01]  /*34b0*/  HMMA.16816.F32.BF16 R8, R4, R54, R8 ;  /* 0x000000360408723c */ /* 0x000fe20000041808 */
[C---:B------:R-:W-:Y:S02]  /*34c0*/  ISETP.GE.AND P1, PT, R32.reuse, R141, PT ;  /* 0x0000008d2000720c */ /* 0x040fe40003f26270 */
[----:B------:R-:W-:-:S02]  /*34d0*/  ISETP.GE.AND P5, PT, R32, R140, PT ;  /* 0x0000008c2000720c */ /* 0x000fc40003fa6270 */
[----:B------:R-:W1:Y:S01]  /*34e0*/  LDSM.16.M88.4 R32, [R160+0x8800] ;  /* 0x00880000a020783b */ /* 0x000e620000000200 */
[----:B------:R-:W-:Y:S01]  /*34f0*/  FSEL R149, R24, -INF , !P2 ;  /* 0xff80000018957808 */ /* 0x000fe20005000000 */
[C---:B------:R-:W-:Y:S01]  /*3500*/  HMMA.16816.F32.BF16 R80, R20.reuse, R46, R80 ;  /* 0x0000002e1450723c */ /* 0x040fe20000041850 */
[----:B------:R-:W-:Y:S02]  /*3510*/  FSEL R147, R25, -INF , !P4 ;  /* 0xff80000019937808 */ /* 0x000fe40006000000 */
[----:B------:R-:W-:Y:S01]  /*3520*/  FSEL R151, R16, -INF , !P1 ;  /* 0xff80000010977808 */ /* 0x000fe20004800000 */
[----:B------:R-:W-:Y:S01]  /*3530*/  VIADD R16, R88, 0x31 ;  /* 0x0000003158107836 */ /* 0x000fe20000000000 */
[----:B------:R-:W-:Y:S01]  /*3540*/  FSEL R124, R26, -INF , !P3 ;  /* 0xff8000001a7c7808 */ /* 0x000fe20005800000 */
[----:B--2---:R-:W-:Y:S01]  /*3550*/  HMMA.16816.F32.BF16 R76, R20, R40, R76 ;  /* 0x00000028144c723c */ /* 0x004fe2000004184c */
[C---:B------:R-:W-:Y:S02]  /*3560*/  ISETP.GE.AND P2, PT, R37.reuse, R141, PT ;  /* 0x0000008d2500720c */ /* 0x040fe40003f46270 */
[----:B------:R-:W-:-:S02]  /*3570*/  ISETP.GE.AND P4, PT, R37, R140, PT ;  /* 0x0000008c2500720c */ /* 0x000fc40003f86270 */
[CC--:B------:R-:W-:Y:S01]  /*3580*/  ISETP.GE.AND P1, PT, R36.reuse, R141.reuse, PT ;  /* 0x0000008d2400720c */ /* 0x0c0fe20003f26270 */
[----:B------:R-:W-:Y:S01]  /*3590*/  HMMA.16816.F32.BF16 R72, R20, R42, R72 ;  /* 0x0000002a1448723c */ /* 0x000fe20000041848 */
[-C--:B------:R-:W-:Y:S01]  /*35a0*/  ISETP.GE.AND P3, PT, R36, R140.reuse, PT ;  /* 0x0000008c2400720c */ /* 0x080fe20003f66270 */
[----:B------:R-:W-:Y:S01]  /*35b0*/  VIADD R40, R88, 0x39 ;  /* 0x0000003958287836 */ /* 0x000fe20000000000 */
[----:B------:R-:W2:Y:S01]  /*35c0*/  LDSM.16.M88.4 R36, [R157+0x8400] ;  /* 0x008400009d24783b */ /* 0x000ea20000000200 */
[----:B------:R-:W-:Y:S02]  /*35d0*/  FSEL R154, R27, -INF , !P0 ;  /* 0xff8000001b9a7808 */ /* 0x000fe40004000000 */
[----:B------:R-:W-:Y:S01]  /*35e0*/  FSEL R153, R17, -INF , !P2 ;  /* 0xff80000011997808 */ /* 0x000fe20005000000 */
[----:B------:R-:W-:Y:S01]  /*35f0*/  LDSM.16.M88.4 R24, [R160+0x8c00] ;  /* 0x008c0000a018783b */ /* 0x000fe20000000200 */
[C---:B------:R-:W-:Y:S01]  /*3600*/  ISETP.GE.AND P2, PT, R16.reuse, R141, PT ;  /* 0x0000008d1000720c */ /* 0x040fe20003f46270 */
[----:B----4-:R-:W-:Y:S01]  /*3610*/  HMMA.16816.F32.BF16 R84, R4, R28, R84 ;  /* 0x0000001c0454723c */ /* 0x010fe20000041854 */
[----:B------:R-:W-:Y:S01]  /*3620*/  ISETP.GE.AND P0, PT, R16, R140, PT ;  /* 0x0000008c1000720c */ /* 0x000fe20003f06270 */
[----:B------:R-:W-:Y:S01]  /*3630*/  VIADD R16, R88, 0x38 ;  /* 0x0000003858107836 */ /* 0x000fe20000000000 */
[----:B------:R-:W-:-:S02]  /*3640*/  FSEL R180, R18, -INF , !P5 ;  /* 0xff80000012b47808 */ /* 0x000fc40006800000 */
[----:B------:R-:W-:Y:S01]  /*3650*/  FSEL R176, R19, -INF , !P4 ;  /* 0xff80000013b07808 */ /* 0x000fe20006000000 */
[----:B------:R-:W-:Y:S01]  /*3660*/  HMMA.16816.F32.BF16 R80, R4, R30, R80 ;  /* 0x0000001e0450723c */ /* 0x000fe20000041850 */
[-C--:B------:R-:W-:Y:S01]  /*3670*/  ISETP.GE.AND P4, PT, R16, R141.reuse, PT ;  /* 0x0000008d1000720c */ /* 0x080fe20003f86270 */
[----:B------:R-:W-:Y:S01]  /*3680*/  VIADD R28, R88, 0x40 ;  /* 0x00000040581c7836 */ /* 0x000fe20000000000 */
[----:B------:R-:W-:Y:S02]  /*3690*/  ISETP.GE.AND P5, PT, R16, R140, PT ;  /* 0x0000008c1000720c */ /* 0x000fe40003fa6270 */
[----:B------:R-:W3:Y:S01]  /*36a0*/  LDSM.16.M88.4 R16, [R157+0x8800] ;  /* 0x008800009d10783b */ /* 0x000ee20000000200 */
[----:B------:R-:W-:Y:S01]  /*36b0*/  FSEL R139, R12, -INF , !P1 ;  /* 0xff8000000c8b7808 */ /* 0x000fe20004800000 */
[----:B------:R-:W-:Y:S01]  /*36c0*/  VIADD R12, R88, 0x50 ;  /* 0x00000050580c7836 */ /* 0x000fe20000000000 */
[----:B------:R-:W-:Y:S01]  /*36d0*/  FSEL R143, R8, -INF , !P4 ;  /* 0xff800000088f7808 */ /* 0x000fe20006000000 */
[----:B------:R-:W-:Y:S01]  /*36e0*/  VIADD R8, R88, 0x41 ;  /* 0x0000004158087836 */ /* 0x000fe20000000000 */
[----:B------:R-:W-:Y:S01]  /*36f0*/  ISETP.GE.AND P1, PT, R40, R141, PT ;  /* 0x0000008d2800720c */ /* 0x000fe20003f26270 */
[----:B-1----:R-:W-:Y:S01]  /*3700*/  HMMA.16816.F32.BF16 R68, R20, R32, R68 ;  /* 0x000000201444723c */ /* 0x002fe20000041844 */
[----:B------:R-:W-:-:S02]  /*3710*/  FSEL R136, R15, -INF , !P0 ;  /* 0xff8000000f887808 */ /* 0x000fc40004000000 */
[----:B------:R-:W-:Y:S02]  /*3720*/  FSEL R145, R9, -INF , !P1 ;  /* 0xff80000009917808 */ /* 0x000fe40004800000 */
[----:B------:R-:W-:Y:S01]  /*3730*/  FSEL R123, R13, -INF , !P2 ;  /* 0xff8000000d7b7808 */ /* 0x000fe20005000000 */
[----:B------:R-:W-:Y:S01]  /*3740*/  HMMA.16816.F32.BF16 R32, R20, R34, R64 ;  /* 0x000000221420723c */ /* 0x000fe20000041840 */
[C---:B------:R-:W-:Y:S02]  /*3750*/  ISETP.GE.AND P0, PT, R8.reuse, R141, PT ;  /* 0x0000008d0800720c */ /* 0x040fe40003f06270 */
[-C--:B------:R-:W-:Y:S01]  /*3760*/  ISETP.GE.AND P1, PT, R8, R140.reuse, PT ;  /* 0x0000008c0800720c */ /* 0x080fe20003f26270 */
[----:B------:R-:W-:Y:S01]  /*3770*/  VIADD R8, R88, 0x48 ;  /* 0x0000004858087836 */ /* 0x000fe20000000000 */
[----:B------:R-:W-:Y:S02]  /*3780*/  ISETP.GE.AND P2, PT, R40, R140, PT ;  /* 0x0000008c2800720c */ /* 0x000fe40003f46270 */
[----:B------:R-:W-:-:S02]  /*3790*/  FSEL R142, R10, -INF , !P5 ;  /* 0xff8000000a8e7808 */ /* 0x000fc40006800000 */
[----:B------:R-:W-:Y:S02]  /*37a0*/  FSEL R138, R11, -INF , !P2 ;  /* 0xff8000000b8a7808 */ /* 0x000fe40005000000 */
[CC--:B------:R-:W-:Y:S01]  /*37b0*/  ISETP.GE.AND P5, PT, R8.reuse, R141.reuse, PT ;  /* 0x0000008d0800720c */ /* 0x0c0fe20003fa6270 */
[C---:B--2---:R-:W-:Y:S01]  /*37c0*/  HMMA.16816.F32.BF16 R76, R4.reuse, R36, R76 ;  /* 0x00000024044c723c */ /* 0x044fe2000004184c */
[----:B------:R-:W-:Y:S01]  /*37d0*/  ISETP.GE.AND P2, PT, R8, R140, PT ;  /* 0x0000008c0800720c */ /* 0x000fe20003f46270 */
[----:B------:R-:W-:Y:S01]  /*37e0*/  VIADD R8, R88, 0x49 ;  /* 0x0000004958087836 */ /* 0x000fe20000000000 */
[----:B------:R-:W-:Y:S02]  /*37f0*/  ISETP.GE.AND P4, PT, R28, R141, PT ;  /* 0x0000008d1c00720c */ /* 0x000fe40003f86270 */
[----:B------:R-:W-:Y:S01]  /*3800*/  FSEL R117, R85, -INF , !P0 ;  /* 0xff80000055757808 */ /* 0x000fe20004000000 */
[----:B------:R-:W-:Y:S01]  /*3810*/  HMMA.16816.F32.BF16 R72, R4, R38, R72 ;  /* 0x000000260448723c */ /* 0x000fe20000041848 */
[----:B------:R-:W-:-:S02]  /*3820*/  FSEL R119, R84, -INF , !P4 ;  /* 0xff80000054777808 */ /* 0x000fc40006000000 */
[C---:B------:R-:W-:Y:S02]  /*3830*/  ISETP.GE.AND P4, PT, R8.reuse, R141, PT ;  /* 0x0000008d0800720c */ /* 0x040fe40003f86270 */
[----:B------:R-:W-:Y:S02]  /*3840*/  ISETP.GE.AND P0, PT, R8, R140, PT ;  /* 0x0000008c0800720c */ /* 0x000fe40003f06270 */
[----:B------:R-:W1:Y:S01]  /*3850*/  LDSM.16.M88.4 R8, [R157+0x8c00] ;  /* 0x008c00009d08783b */ /* 0x000e620000000200 */
[----:B------:R-:W-:Y:S01]  /*3860*/  FSEL R122, R14, -INF , !P3 ;  /* 0xff8000000e7a7808 */ /* 0x000fe20005800000 */
[----:B------:R-:W-:-:S04]  /*3870*/  DEPBAR.LE SB0, 0x0 ;  /* 0x000080000000791a */ /* 0x000fc80000000000 */
[-C--:B------:R-:W-:Y:S01]  /*3880*/  ISETP.GE.AND P3, PT, R28, R140.reuse, PT ;  /* 0x0000008c1c00720c */ /* 0x080fe20003f66270 */
[----:B------:R-:W-:Y:S01]  /*3890*/  VIADD R28, R88, 0x51 ;  /* 0x00000051581c7836 */ /* 0x000fe20000000000 */
[----:B------:R-:W-:Y:S01]  /*38a0*/  FSEL R67, R80, -INF , !P5 ;  /* 0xff80000050437808 */ /* 0x000fe20006800000 */
[C---:B---3--:R-:W-:Y:S01]  /*38b0*/  HMMA.16816.F32.BF16 R68, R4.reuse, R16, R68 ;  /* 0x000000100444723c */ /* 0x048fe20000041844 */
[----:B------:R-:W-:Y:S02]  /*38c0*/  FSEL R126, R86, -INF , !P3 ;  /* 0xff800000567e7808 */ /* 0x000fe40005800000 */
[CC--:B------:R-:W-:Y:S02]  /*38d0*/  ISETP.GE.AND P5, PT, R12.reuse, R141.reuse, PT ;  /* 0x0000008d0c00720c */ /* 0x0c0fe40003fa6270 */
[----:B------:R-:W-:Y:S01]  /*38e0*/  ISETP.GE.AND P3, PT, R12, R140, PT ;  /* 0x0000008c0c00720c */ /* 0x000fe20003f66270 */
[----:B------:R-:W-:Y:S01]  /*38f0*/  HMMA.16816.F32.BF16 R32, R4, R18, R32 ;  /* 0x000000120420723c */ /* 0x000fe20000041820 */
[----:B------:R-:W-:Y:S01]  /*3900*/  FSEL R125, R81, -INF , !P4 ;  /* 0xff800000517d7808 */ /* 0x000fe20006000000 */
[----:B------:R-:W-:Y:S01]  /*3910*/  VIADD R16, R88, 0x59 ;  /* 0x0000005958107836 */ /* 0x000fe20000000000 */
[----:B------:R-:W-:Y:S01]  /*3920*/  BAR.SYNC.DEFER_BLOCKING 0x0 ;  /* 0x0000000000007b1d */ /* 0x000fe20000010000 */
[----:B------:R-:W-:-:S02]  /*3930*/  ISETP.GE.AND P4, PT, R28, R141, PT ;  /* 0x0000008d1c00720c */ /* 0x000fc40003f86270 */
[----:B------:R-:W-:Y:S01]  /*3940*/  HMMA.16816.F32.BF16 R12, R20, R24, R60 ;  /* 0x00000018140c723c */ /* 0x000fe2000004183c */
[----:B------:R-:W-:Y:S01]  /*3950*/  FSEL R146, R82, -INF , !P2 ;  /* 0xff80000052927808 */ /* 0x000fe20005000000 */
[----:B------:R-:W-:Y:S01]  /*3960*/  VIADD R18, R88, 0x60 ;  /* 0x0000006058127836 */ /* 0x000fe20000000000 */
[----:B------:R-:W-:Y:S02]  /*3970*/  FSEL R51, R76, -INF , !P5 ;  /* 0xff8000004c337808 */ /* 0x000fe40006800000 */
[----:B------:R-:W-:Y:S02]  /*3980*/  FSEL R19, R77, -INF , !P4 ;  /* 0xff8000004d137808 */ /* 0x000fe40006000000 */
[----:B------:R-:W-:Y:S01]  /*3990*/  VIADD R24, R88, 0x58 ;  /* 0x0000005858187836 */ /* 0x000fe20000000000 */
[C---:B------:R-:W-:Y:S02]  /*39a0*/  ISETP.GE.AND P5, PT, R16.reuse, R141, PT ;  /* 0x0000008d1000720c */ /* 0x040fe40003fa6270 */
[----:B------:R-:W-:-:S02]  /*39b0*/  ISETP.GE.AND P4, PT, R16, R140, PT ;  /* 0x0000008c1000720c */ /* 0x000fc40003f86270 */
[-C--:B------:R-:W-:Y:S02]  /*39c0*/  ISETP.GE.AND P2, PT, R24, R141.reuse, PT ;  /* 0x0000008d1800720c */ /* 0x080fe40003f46270 */
[----:B------:R-:W-:Y:S02]  /*39d0*/  FSEL R148, R87, -INF , !P1 ;  /* 0xff80000057947808 */ /* 0x000fe40004800000 */
[----:B------:R-:W-:Y:S02]  /*39e0*/  FSEL R17, R72, -INF , !P2 ;  /* 0xff80000048117808 */ /* 0x000fe40005000000 */
[----:B------:R-:W-:Y:S02]  /*39f0*/  FSEL R16, R78, -INF , !P3 ;  /* 0xff8000004e107808 */ /* 0x000fe40005800000 */
[-C--:B------:R-:W-:Y:S02]  /*3a00*/  ISETP.GE.AND P1, PT, R28, R140.reuse, PT ;  /* 0x0000008c1c00720c */ /* 0x080fe40003f26270 */
[C---:B------:R-:W-:Y:S01]  /*3a10*/  ISETP.GE.AND P2, PT, R18.reuse, R141, PT ;  /* 0x0000008d1200720c */ /* 0x040fe20003f46270 */
[----:B------:R-:W-:Y:S01]  /*3a20*/  HMMA.16816.F32.BF16 R28, R20, R26, R56 ;  /* 0x0000001a141c723c */ /* 0x000fe20000041838 */
[----:B------:R-:W-:Y:S01]  /*3a30*/  ISETP.GE.AND P3, PT, R18, R140, PT ;  /* 0x0000008c1200720c */ /* 0x000fe20003f66270 */
[----:B------:R-:W-:Y:S01]  /*3a40*/  VIADD R18, R88, 0x61 ;  /* 0x0000006158127836 */ /* 0x000fe20000000000 */
[----:B------:R-:W-:-:S02]  /*3a50*/  FSEL R144, R83, -INF , !P0 ;  /* 0xff80000053907808 */ /* 0x000fc40004000000 */
[-C--:B------:R-:W-:Y:S01]  /*3a60*/  ISETP.GE.AND P0, PT, R24, R140.reuse, PT ;  /* 0x0000008c1800720c */ /* 0x080fe20003f06270 */
[----:B-1----:R-:W-:Y:S01]  /*3a70*/  HMMA.16816.F32.BF16 R12, R4, R8, R12 ;  /* 0x00000008040c723c */ /* 0x002fe2000004180c */
[----:B------:R-:W-:Y:S01]  /*3a80*/  FSEL R62, R79, -INF , !P1 ;  /* 0xff8000004f3e7808 */ /* 0x000fe20004800000 */
[C---:B------:R-:W-:Y:S01]  /*3a90*/  VIADD R21, R88.reuse, 0x68 ;  /* 0x0000006858157836 */ /* 0x040fe20000000000 */
[----:B------:R-:W-:Y:S01]  /*3aa0*/  FSEL R57, R73, -INF , !P5 ;  /* 0xff80000049397808 */ /* 0x000fe20006800000 */
[----:B------:R-:W-:Y:S01]  /*3ab0*/  VIADD R20, R88, 0x69 ;  /* 0x0000006958147836 */ /* 0x000fe20000000000 */
[C---:B------:R-:W-:Y:S02]  /*3ac0*/  ISETP.GE.AND P1, PT, R18.reuse, R141, PT ;  /* 0x0000008d1200720c */ /* 0x040fe40003f26270 */
[----:B------:R-:W-:Y:S01]  /*3ad0*/  ISETP.GE.AND P5, PT, R18, R140, PT ;  /* 0x0000008c1200720c */ /* 0x000fe20003fa6270 */
[----:B------:R-:W-:Y:S01]  /*3ae0*/  VIADD R9, R88, 0x70 ;  /* 0x0000007058097836 */ /* 0x000fe20000000000 */
[----:B------:R-:W-:Y:S01]  /*3af0*/  FSEL R18, R74, -INF , !P0 ;  /* 0xff8000004a127808 */ /* 0x000fe20004000000 */
[----:B------:R-:W-:Y:S01]  /*3b00*/  VIADD R8, R88, 0x71 ;  /* 0x0000007158087836 */ /* 0x000fe20000000000 */
[----:B------:R-:W-:-:S02]  /*3b10*/  ISETP.GT.AND P0, PT, R166, R163, PT ;  /* 0x000000a3a600720c */ /* 0x000fc40003f04270 */
[----:B------:R-:W-:Y:S02]  /*3b20*/  FSEL R56, R75, -INF , !P4 ;  /* 0xff8000004b387808 */ /* 0x000fe40006000000 */
[----:B------:R-:W-:Y:S02]  /*3b30*/  FSEL R40, R68, -INF , !P2 ;  /* 0xff80000044287808 */ /* 0x000fe40005000000 */
[----:B------:R-:W-:Y:S01]  /*3b40*/  FSEL R39, R69, -INF , !P1 ;  /* 0xff80000045277808 */ /* 0x000fe20004800000 */
[----:B------:R-:W-:Y:S01]  /*3b50*/  HMMA.16816.F32.BF16 R28, R4, R10, R28 ;  /* 0x0000000a041c723c */ /* 0x000fe2000004181c */
[CC--:B------:R-:W-:Y:S02]  /*3b60*/  ISETP.GE.AND P4, PT, R21.reuse, R141.reuse, PT ;  /* 0x0000008d1500720c */ /* 0x0c0fe40003f86270 */
[----:B------:R-:W-:Y:S02]  /*3b70*/  ISETP.GE.AND P2, PT, R21, R140, PT ;  /* 0x0000008c1500720c */ /* 0x000fe40003f46270 */
[----:B------:R-:W-:Y:S01]  /*3b80*/  ISETP.GE.AND P1, PT, R20, R141, PT ;  /* 0x0000008d1400720c */ /* 0x000fe20003f26270 */
[----:B------:R-:W1:Y:S01]  /*3b90*/  @!P0 LDC.64 R130, c[0x0][0x218] ;  /* 0x00008600ff828b82 */ /* 0x000e620000000a00 */
[----:B------:R-:W-:Y:S01]  /*3ba0*/  FSEL R27, R32, -INF , !P4 ;  /* 0xff800000201b7808 */ /* 0x000fe20006000000 */
[C---:B------:R-:W-:Y:S01]  /*3bb0*/  VIADD R4, R88.reuse, 0x78 ;  /* 0x0000007858047836 */ /* 0x040fe20000000000 */
[----:B------:R-:W-:Y:S01]  /*3bc0*/  FSEL R26, R33, -INF , !P1 ;  /* 0xff800000211a7808 */ /* 0x000fe20004800000 */
[----:B------:R-:W-:Y:S01]  /*3bd0*/  VIADD R88, R88, 0x79 ;  /* 0x0000007958587836 */ /* 0x000fe20000000000 */
[----:B------:R-:W-:-:S02]  /*3be0*/  FSEL R23, R70, -INF , !P3 ;  /* 0xff80000046177808 */ /* 0x000fc40005800000 */
[----:B------:R-:W-:Y:S02]  /*3bf0*/  FSEL R52, R71, -INF , !P5 ;  /* 0xff80000047347808 */ /* 0x000fe40006800000 */
[----:B------:R-:W-:Y:S02]  /*3c00*/  FSEL R50, R34, -INF , !P2 ;  /* 0xff80000022327808 */ /* 0x000fe40005000000 */
[-C--:B------:R-:W-:Y:S02]  /*3c10*/  ISETP.GE.AND P4, PT, R20, R140.reuse, PT ;  /* 0x0000008c1400720c */ /* 0x080fe40003f86270 */
        /* <DEDUP_REMOVED lines=8> */
[----:B------:R-:W-:-:S02]  /*3ca0*/  FSEL R20, R15, -INF , !P2 ;  /* 0xff8000000f147808 */ /* 0x000fc40005000000 */
[CC--:B------:R-:W-:Y:S02]  /*3cb0*/  ISETP.GE.AND P4, PT, R4.reuse, R141.reuse, PT ;  /* 0x0000008d0400720c */ /* 0x0c0fe40003f86270 */
[----:B------:R-:W-:Y:S01]  /*3cc0*/  ISETP.GE.AND P1, PT, R4, R140, PT ;  /* 0x0000008c0400720c */ /* 0x000fe20003f26270 */
[----:B------:R-:W-:Y:S01]  /*3cd0*/  IMAD.IADD R4, R2, 0x1, R89 ;  /* 0x0000000102047824 */ /* 0x000fe200078e0259 */
[C---:B-1----:R-:W-:Y:S02]  /*3ce0*/  @!P0 LEA R178, P2, R135.reuse, R130, 0x1 ;  /* 0x0000008287b28211 */ /* 0x042fe400078408ff */
[C---:B------:R-:W-:Y:S02]  /*3cf0*/  ISETP.GE.AND P5, PT, R88.reuse, R141, PT ;  /* 0x0000008d5800720c */ /* 0x040fe40003fa6270 */
[----:B------:R-:W-:Y:S02]  /*3d00*/  ISETP.GE.AND P3, PT, R88, R140, PT ;  /* 0x0000008c5800720c */ /* 0x000fe40003f66270 */
[----:B------:R-:W-:-:S02]  /*3d10*/  @!P0 LEA.HI.X R179, R135, R131, R134, 0x1, P2 ;  /* 0x0000008387b38211 */ /* 0x000fc400010f0c86 */
        /* <DEDUP_REMOVED lines=16> */
[----:B------:R-:W-:-:S02]  /*3e20*/  ISETP.GE.AND P0, PT, R12, RZ, PT ;  /* 0x000000ff0c00720c */ /* 0x000fc40003f06270 */
[----:B------:R-:W-:Y:S01]  /*3e30*/  LOP3.LUT R0, RZ, R5, RZ, 0x33, !PT ;  /* 0x00000005ff007212 */ /* 0x000fe200078e33ff */
        /* <DEDUP_REMOVED lines=43> */
[----:B------:R-:W-:-:S04]  /*40f0*/  IMAD.WIDE.U32 R6, R6, UR6, R8 ;  /* 0x0000000606067c25 */ /* 0x000fc8000f8e0008 */
[----:B------:R-:W-:Y:S01]  /*4100*/  IMAD.MOV.U32 R0, RZ, RZ, R6 ;  /* 0x000000ffff007224 */ /* 0x000fe200078e0006 */
[----:B------:R-:W-:Y:S01]  /*4110*/  IADD3 R7, R7, R5, RZ ;  /* 0x0000000507077210 */ /* 0x000fe20007ffe0ff */
[----:B------:R-:W-:Y:S06]  /*4120*/  BRA `(.L_x_2761) ;  /* 0x0000000000087947 */ /* 0x000fec0003800000 */
.L_x_2760:
[----:B------:R-:W-:-:S04]  /*4130*/  LEA R0, -R128, RZ, 0x7 ;  /* 0x000000ff80007211 */ /* 0x000fc800078e39ff */
[----:B------:R-:W-:-:S07]  /*4140*/  SHF.R.S32.HI R7, RZ, 0x1f, R0 ;  /* 0x0000001fff077819 */ /* 0x000fce0000011400 */
.L_x_2761:
        /* <DEDUP_REMOVED lines=29> */
.L_x_2759:
        /* <DEDUP_REMOVED lines=64> */
[----:B------:R-:W1:Y:S01]  /*4720*/  SHFL.BFLY PT, R7, R0, 0x2, 0x1f ;  /* 0x0c401f0000077f89 */ /* 0x000e6200000e0000 */
[----:B------:R-:W-:Y:S02]  /*4730*/  ISETP.GT.AND P3, PT, R166, R163, PT ;  /* 0x000000a3a600720c */ /* 0x000fe40003f64270 */
        /* <DEDUP_REMOVED lines=14> */
[----:B-1----:R-:W-:-:S02]  /*4820*/  FMNMX.FTZ R2, R7, R2, !PT ;  /* 0x0000000207027209 */ /* 0x002fc40007810000 */
        /* <DEDUP_REMOVED lines=25> */
[----:B------:R-:W2:Y:S01]  /*49c0*/  LDSM.16.MT88.4 R96, [R158+0xd000] ;  /* 0x00d000009e60783b */ /* 0x000ea20000004200 */
        /* <DEDUP_REMOVED lines=12> */
[----:B------:R-:W-:Y:S01]  /*4a90*/  FFMA.FTZ R51, R57, UR6, -R48 ;  /* 0x0000000639337c23 */ /* 0x000fe20008010830 */
[----:B------:R-:W-:Y:S01]  /*4aa0*/  FFMA.FTZ R57, R62, UR6, -R45 ;  /* 0x000000063e397c23 */ /* 0x000fe2000801082d */
[----:B------:R-:W3:Y:S01]  /*4ab0*/  MUFU.EX2 R59, R59 ;  /* 0x0000003b003b7308 */ /* 0x000ee20000000800 */
[----:B-1----:R-:W-:Y:S01]  /*4ac0*/  F2FP.BF16.F32.PACK_AB R100, R127, R150 ;  /* 0x000000967f64723e */ /* 0x002fe200000010ff */
[----:B------:R-:W-:Y:S01]  /*4ad0*/  FADD.FTZ R127, R150, R127 ;  /* 0x0000007f967f7221 */ /* 0x000fe20000010000 */
[--C-:B------:R-:W-:Y:S01]  /*4ae0*/  FFMA.FTZ R56, R56, UR6, -R45.reuse ;  /* 0x0000000638387c23 */ /* 0x100fe2000801082d */
[--C-:B------:R-:W-:Y:S01]  /*4af0*/  FFMA.FTZ R52, R52, UR6, -R45.reuse ;  /* 0x0000000634347c23 */ /* 0x100fe2000801082d */
[--C-:B------:R-:W-:Y:S01]  /*4b00*/  FFMA.FTZ R50, R50, UR6, -R45.reuse ;  /* 0x0000000632327c23 */ /* 0x100fe2000801082d */
[----:B------:R-:W-:-:S02]  /*4b10*/  FFMA.FTZ R42, R42, UR6, -R45 ;  /* 0x000000062a2a7c23 */ /* 0x000fc4000801082d */
[----:B------:R-:W-:Y:S08]  /*4b20*/  MUFU.EX2 R137, R137 ;  /* 0x0000008900897308 */ /* 0x000ff00000000800 */
[----:B------:R-:W1:Y:S01]  /*4b30*/  MUFU.EX2 R152, R152 ;  /* 0x0000009800987308 */ /* 0x000e620000000800 */
[----:B---3--:R-:W-:Y:S01]  /*4b40*/  F2FP.BF16.F32.PACK_AB R102, R59, R64 ;  /* 0x000000403b66723e */ /* 0x008fe200000010ff */
[----:B------:R-:W-:-:S06]  /*4b50*/  FADD.FTZ R64, R64, R127 ;  /* 0x0000007f40407221 */ /* 0x000fcc0000010000 */
[----:B------:R-:W-:Y:S08]  /*4b60*/  MUFU.EX2 R66, R66 ;  /* 0x0000004200427308 */ /* 0x000ff00000000800 */
[----:B------:R-:W3:Y:S01]  /*4b70*/  MUFU.EX2 R61, R61 ;  /* 0x0000003d003d7308 */ /* 0x000ee20000000800 */
[----:B-1----:R-:W-:Y:S01]  /*4b80*/  F2FP.BF16.F32.PACK_AB R101, R152, R137 ;  /* 0x000000899865723e */ /* 0x002fe200000010ff */
[----:B------:R-:W-:-:S06]  /*4b90*/  FADD.FTZ R137, R137, R152 ;  /* 0x0000009889897221 */ /* 0x000fcc0000010000 */
[----:B------:R-:W-:Y:S08]  /*4ba0*/  MUFU.EX2 R58, R58 ;  /* 0x0000003a003a7308 */ /* 0x000ff00000000800 */
[----:B------:R-:W1:Y:S01]  /*4bb0*/  MUFU.EX2 R53, R53 ;  /* 0x0000003500357308 */ /* 0x000e620000000800 */
[----:B---3--:R-:W-:Y:S01]  /*4bc0*/  F2FP.BF16.F32.PACK_AB R103, R61, R66 ;  /* 0x000000423d67723e */ /* 0x008fe200000010ff */
[----:B------:R-:W-:-:S04]  /*4bd0*/  FADD.FTZ R66, R66, R137 ;  /* 0x0000008942427221 */ /* 0x000fc80000010000 */
[----:B------:R-:W-:Y:S02]  /*4be0*/  FADD.FTZ R61, R61, R66 ;  /* 0x000000423d3d7221 */ /* 0x000fe40000010000 */
[C---:B------:R-:W-:Y:S01]  /*4bf0*/  HMMA.16816.F32.BF16 R88, R100.reuse, R108, RZ ;  /* 0x0000006c6458723c */ /* 0x040fe200000418ff */
[----:B------:R-:W-:Y:S05]  /*4c00*/  MUFU.EX2 R47, R47 ;  /* 0x0000002f002f7308 */ /* 0x000fea0000000800 */
[----:B------:R-:W-:Y:S03]  /*4c10*/  HMMA.16816.F32.BF16 R108, R100, R110, RZ ;  /* 0x0000006e646c723c */ /* 0x000fe600000418ff */
[----:B------:R-:W3:Y:S01]  /*4c20*/  MUFU.EX2 R46, R46 ;  /* 0x0000002e002e7308 */ /* 0x000ee20000000800 */
[----:B-1----:R-:W-:-:S02]  /*4c30*/  F2FP.BF16.F32.PACK_AB R4, R53, R58 ;  /* 0x0000003a3504723e */ /* 0x002fc400000010ff */
[C---:B------:R-:W-:Y:S05]  /*4c40*/  HMMA.16816.F32.BF16 R112, R100.reuse, R68, RZ ;  /* 0x000000446470723c */ /* 0x040fea00000418ff */
[----:B------:R-:W-:Y:S01]  /*4c50*/  MUFU.EX2 R60, R60 ;  /* 0x0000003c003c7308 */ /* 0x000fe20000000800 */
[C---:B------:R-:W-:Y:S06]  /*4c60*/  HMMA.16816.F32.BF16 R72, R100.reuse, R76, RZ ;  /* 0x0000004c6448723c */ /* 0x040fec00000418ff */
[----:B------:R-:W-:Y:S01]  /*4c70*/  HMMA.16816.F32.BF16 R80, R100, R84, RZ ;  /* 0x000000546450723c */ /* 0x000fe200000418ff */
[----:B------:R-:W1:Y:S01]  /*4c80*/  MUFU.EX2 R55, R55 ;  /* 0x0000003700377308 */ /* 0x000e620000000800 */
[----:B---3--:R-:W-:-:S04]  /*4c90*/  F2FP.BF16.F32.PACK_AB R6, R46, R47 ;  /* 0x0000002f2e06723e */ /* 0x008fc800000010ff */
[C---:B--2---:R-:W-:Y:S03]  /*4ca0*/  HMMA.16816.F32.BF16 R92, R100.reuse, R96, RZ ;  /* 0x00000060645c723c */ /* 0x044fe600000418ff */
        /* <DEDUP_REMOVED lines=20> */
[----:B------:R-:W-:Y:S02]  /*4df0*/  MUFU.EX2 R63, R63 ;  /* 0x0000003f003f7308 */ /* 0x000fe40000000800 */
[C---:B------:R-:W-:Y:S01]  /*4e00*/  HMMA.16816.F32.BF16 R68, R4.reuse, R34, R68 ;  /* 0x000000220444723c */ /* 0x040fe20000041844 */
[--C-:B------:R-:W-:Y:S01]  /*4e10*/  FFMA.FTZ R33, R176, UR6, -R45.reuse ;  /* 0x00000006b0217c23 */ /* 0x100fe2000801082d */
[--C-:B------:R-:W-:Y:S01]  /*4e20*/  FFMA.FTZ R32, R123, UR6, -R48.reuse ;  /* 0x000000067b207c23 */ /* 0x100fe20008010830 */
[--C-:B------:R-:W-:Y:S01]  /*4e30*/  FFMA.FTZ R123, R117, UR6, -R48.reuse ;  /* 0x00000006757b7c23 */ /* 0x100fe20008010830 */
[--C-:B------:R-:W-:Y:S01]  /*4e40*/  FFMA.FTZ R117, R125, UR6, -R48.reuse ;  /* 0x000000067d757c23 */ /* 0x100fe20008010830 */
[--C-:B------:R-:W-:Y:S01]  /*4e50*/  FFMA.FTZ R125, R19, UR6, -R48.reuse ;  /* 0x00000006137d7c23 */ /* 0x100fe20008010830 */
[C---:B------:R-:W-:Y:S01]  /*4e60*/  HMMA.16816.F32.BF16 R72, R4.reuse, R28, R72 ;  /* 0x0000001c0448723c */ /* 0x040fe20000041848 */
[--C-:B------:R-:W-:Y:S01]  /*4e70*/  FFMA.FTZ R35, R151, UR6, -R48.reuse ;  /* 0x0000000697237c23 */ /* 0x100fe20008010830 */
[--C-:B------:R-:W-:Y:S01]  /*4e80*/  FFMA.FTZ R34, R153, UR6, -R48.reuse ;  /* 0x0000000699227c23 */ /* 0x100fe20008010830 */
[----:B------:R-:W-:Y:S03]  /*4e90*/  MUFU.EX2 R33, R33 ;  /* 0x0000002100217308 */ /* 0x000fe60000000800 */
[----:B------:R-:W-:Y:S01]  /*4ea0*/  HMMA.16816.F32.BF16 R76, R4, R30, R76 ;  /* 0x0000001e044c723c */ /* 0x000fe2000004184c */
[--C-:B------:R-:W-:Y:S01]  /*4eb0*/  FFMA.FTZ R28, R145, UR6, -R48.reuse ;  /* 0x00000006911c7c23 */ /* 0x100fe20008010830 */
[--C-:B------:R-:W-:Y:S01]  /*4ec0*/  FFMA.FTZ R29, R136, UR6, -R45.reuse ;  /* 0x00000006881d7c23 */ /* 0x100fe2000801082d */
[--C-:B------:R-:W-:Y:S01]  /*4ed0*/  FFMA.FTZ R136, R67, UR6, -R48.reuse ;  /* 0x0000000643887c23 */ /* 0x100fe20008010830 */
[--C-:B------:R-:W-:Y:S01]  /*4ee0*/  FFMA.FTZ R67, R144, UR6, -R45.reuse ;  /* 0x0000000690437c23 */ /* 0x100fe2000801082d */
[----:B------:R-:W-:Y:S01]  /*4ef0*/  MUFU.EX2 R35, R35 ;  /* 0x0000002300237308 */ /* 0x000fe20000000800 */
[C---:B--2---:R-:W-:Y:S01]  /*4f00*/  HMMA.16816.F32.BF16 R104, R100.reuse, R8, RZ ;  /* 0x000000086468723c */ /* 0x044fe200000418ff */
[--C-:B------:R-:W-:Y:S01]  /*4f10*/  FFMA.FTZ R31, R143, UR6, -R48.reuse ;  /* 0x000000068f1f7c23 */ /* 0x100fe20008010830 */
[--C-:B------:R-:W-:Y:S01]  /*4f20*/  FFMA.FTZ R30, R142, UR6, -R45.reuse ;  /* 0x000000068e1e7c23 */ /* 0x100fe2000801082d */
[--C-:B------:R-:W-:Y:S01]  /*4f30*/  FFMA.FTZ R142, R119, UR6, -R48.reuse ;  /* 0x00000006778e7c23 */ /* 0x100fe20008010830 */
[--C-:B------:R-:W-:Y:S01]  /*4f40*/  FFMA.FTZ R119, R148, UR6, -R45.reuse ;  /* 0x0000000694777c23 */ /* 0x100fe2000801082d */
[----:B------:R-:W-:Y:S01]  /*4f50*/  FFMA.FTZ R144, R17, UR6, -R48 ;  /* 0x0000000611907c23 */ /* 0x000fe20008010830 */
[----:B------:R-:W-:Y:S01]  /*4f60*/  HMMA.16816.F32.BF16 R100, R100, R10, RZ ;  /* 0x0000000a6464723c */ /* 0x000fe200000418ff */
[----:B------:R-:W2:Y:S01]  /*4f70*/  LDSM.16.MT88.4 R8, [R156+0xd400] ;  /* 0x00d400009c08783b */ /* 0x000ea20000004200 */
[----:B------:R-:W5:Y:S01]  /*4f80*/  MUFU.EX2 R34, R34 ;  /* 0x0000002200227308 */ /* 0x000f620000000800 */
[----:B------:R-:W-:-:S03]  /*4f90*/  FFMA.FTZ R148, R16, UR6, -R45 ;  /* 0x0000000610947c23 */ /* 0x000fc6000801082d */
[C---:B----4-:R-:W-:Y:S04]  /*4fa0*/  HMMA.16816.F32.BF16 R92, R4.reuse, R12, R92 ;  /* 0x0000000c045c723c */ /* 0x050fe8000004185c */
[----:B------:R-:W4:Y:S02]  /*4fb0*/  MUFU.EX2 R32, R32 ;  /* 0x0000002000207308 */ /* 0x000f240000000800 */
[C---:B------:R-:W-:Y:S01]  /*4fc0*/  HMMA.16816.F32.BF16 R96, R4.reuse, R14, R96 ;  /* 0x0000000e0460723c */ /* 0x040fe20000041860 */
[----:B------:R-:W-:Y:S05]  /*4fd0*/  LDSM.16.MT88.4 R12, [R156+0xa400] ;  /* 0x00a400009c0c783b */ /* 0x000fea0000004200 */
[----:B------:R-:W-:Y:S08]  /*4fe0*/  MUFU.EX2 R31, R31 ;  /* 0x0000001f001f7308 */ /* 0x000ff00000000800 */
[----:B------:R-:W-:Y:S08]  /*4ff0*/  MUFU.EX2 R28, R28 ;  /* 0x0000001c001c7308 */ /* 0x000ff00000000800 */
[----:B------:R-:W-:Y:S01]  /*5000*/  MUFU.EX2 R122, R122 ;  /* 0x0000007a007a7308 */ /* 0x000fe20000000800 */
[C---:B--2---:R-:W-:Y:S07]  /*5010*/  HMMA.16816.F32.BF16 R104, R4.reuse, R8, R104 ;  /* 0x000000080468723c */ /* 0x044fee0000041868 */
[----:B------:R-:W2:Y:S01]  /*5020*/  MUFU.EX2 R29, R29 ;  /* 0x0000001d001d7308 */ /* 0x000ea20000000800 */
[----:B------:R-:W-:Y:S01]  /*5030*/  HMMA.16816.F32.BF16 R100, R4, R10, R100 ;  /* 0x0000000a0464723c */ /* 0x000fe20000041864 */
[----:B------:R-:W4:Y:S06]  /*5040*/  LDSM.16.MT88.4 R8, [R158+0x9800] ;  /* 0x009800009e08783b */ /* 0x000f2c0000004200 */
[----:B------:R-:W-:Y:S01]  /*5050*/  MUFU.EX2 R30, R30 ;  /* 0x0000001e001e7308 */ /* 0x000fe20000000800 */
[----:B-1----:R-:W-:-:S02]  /*5060*/  F2FP.BF16.F32.PACK_AB R4, R38, R65 ;  /* 0x000000412604723e */ /* 0x002fc400000010ff */
[----:B---3--:R-:W-:Y:S02]  /*5070*/  F2FP.BF16.F32.PACK_AB R5, R37, R124 ;  /* 0x0000007c2505723e */ /* 0x008fe400000010ff */
[----:B-----5:R-:W-:-:S03]  /*5080*/  F2FP.BF16.F32.PACK_AB R6, R34, R35 ;  /* 0x000000232206723e */ /* 0x020fc600000010ff */
[----:B------:R-:W1:Y:S01]  /*5090*/  MUFU.EX2 R3, R3 ;  /* 0x0000000300037308 */ /* 0x000e620000000800 */
[----:B------:R-:W-:-:S07]  /*50a0*/  F2FP.BF16.F32.PACK_AB R7, R33, R36 ;  /* 0x000000242107723e */ /* 0x000fce00000010ff */
[----:B------:R-:W-:Y:S08]  /*50b0*/  MUFU.EX2 R142, R142 ;  /* 0x0000008e008e7308 */ /* 0x000ff00000000800 */
[----:B------:R-:W3:Y:S08]  /*50c0*/  MUFU.EX2 R123, R123 ;  /* 0x0000007b007b7308 */ /* 0x000ef00000000800 */
[----:B------:R-:W-:Y:S01]  /*50d0*/  MUFU.EX2 R136, R136 ;  /* 0x0000008800887308 */ /* 0x000fe20000000800 */
[C---:B----4-:R-:W-:Y:S07]  /*50e0*/  HMMA.16816.F32.BF16 R112, R4.reuse, R8, R112 ;  /* 0x000000080470723c */ /* 0x050fee0000041870 */
        /* <DEDUP_REMOVED lines=11> */
[----:B------:R-:W2:Y:S06]  /*51a0*/  LDSM.16.MT88.4 R8, [R158+0xb800] ;  /* 0x00b800009e08783b */ /* 0x000eac0000004200 */
[----:B------:R-:W-:Y:S08]  /*51b0*/  MUFU.EX2 R144, R144 ;  /* 0x0000009000907308 */ /* 0x000ff00000000800 */
[----:B------:R-:W-:Y:S08]  /*51c0*/  MUFU.EX2 R51, R51 ;  /* 0x0000003300337308 */ /* 0x000ff00000000800 */
        /* <DEDUP_REMOVED lines=8> */
[----:B------:R-:W-:Y:S01]  /*5250*/  MUFU.EX2 R42, R42 ;  /* 0x0000002a002a7308 */ /* 0x000fe20000000800 */
        /* <DEDUP_REMOVED lines=9> */
[----:B------:R-:W-:-:S02]  /*52f0*/  F2FP.BF16.F32.PACK_AB R4, R32, R63 ;  /* 0x0000003f2004723e */ /* 0x000fc400000010ff */
[----:B------:R-:W-:Y:S02]  /*5300*/  F2FP.BF16.F32.PACK_AB R5, R29, R122 ;  /* 0x0000007a1d05723e */ /* 0x000fe400000010ff */
[----:B------:R-:W-:Y:S02]  /*5310*/  F2FP.BF16.F32.PACK_AB R6, R28, R31 ;  /* 0x0000001f1c06723e */ /* 0x000fe400000010ff */
[----:B-1----:R-:W-:-:S07]  /*5320*/  F2FP.BF16.F32.PACK_AB R7, R3, R30 ;  /* 0x0000001e0307723e */ /* 0x002fce00000010ff */
        /* <DEDUP_REMOVED lines=42> */
[----:B------:R-:W-:Y:S01]  /*55d0*/  FADD.FTZ R4, R60, R61 ;  /* 0x0000003d3c047221 */ /* 0x000fe20000010000 */
[----:B------:R-:W2:Y:S01]  /*55e0*/  LDSM.16.MT88.4 R16, [R158+0xa400] ;  /* 0x00a400009e10783b */ /* 0x000ea20000004200 */
[----:B------:R3:W5:Y:S01]  /*55f0*/  MUFU.EX2 R59, R6 ;  /* 0x00000006003b7308 */ /* 0x0007620000000800 */
[----:B------:R-:W-:Y:S01]  /*5600*/  FADD.FTZ R58, R58, R5 ;  /* 0x000000053a3a7221 */ /* 0x000fe20000010000 */
[----:B------:R-:W-:Y:S01]  /*5610*/  FADD.FTZ R61, R55, R4 ;  /* 0x00000004373d7221 */ /* 0x000fe20000010000 */
[----:B----4-:R-:W-:Y:S01]  /*5620*/  F2FP.BF16.F32.PACK_AB R4, R125, R146 ;  /* 0x000000927d04723e */ /* 0x010fe200000010ff */
[----:B------:R-:W-:Y:S01]  /*5630*/  FFMA.FTZ R55, R23, UR6, -R45 ;  /* 0x0000000617377c23 */ /* 0x000fe2000801082d */
[----:B------:R-:W-:Y:S01]  /*5640*/  F2FP.BF16.F32.PACK_AB R5, R57, R148 ;  /* 0x000000943905723e */ /* 0x000fe200000010ff */
[----:B------:R-:W-:Y:S01]  /*5650*/  FADD.FTZ R60, R53, R58 ;  /* 0x0000003a353c7221 */ /* 0x000fe20000010000 */
[--C-:B------:R-:W-:Y:S01]  /*5660*/  FFMA.FTZ R53, R40, UR6, -R48.reuse ;  /* 0x0000000628357c23 */ /* 0x100fe20008010830 */
[--C-:B------:R-:W-:Y:S01]  /*5670*/  FFMA.FTZ R40, R39, UR6, -R48.reuse ;  /* 0x0000000627287c23 */ /* 0x100fe20008010830 */
[--C-:B------:R-:W-:Y:S01]  /*5680*/  FFMA.FTZ R58, R27, UR6, -R48.reuse ;  /* 0x000000061b3a7c23 */ /* 0x100fe20008010830 */
[----:B------:R-:W-:Y:S01]  /*5690*/  FFMA.FTZ R39, R26, UR6, -R48 ;  /* 0x000000061a277c23 */ /* 0x000fe20008010830 */
[----:B------:R-:W-:Y:S01]  /*56a0*/  MUFU.EX2 R55, R55 ;  /* 0x0000003700377308 */ /* 0x000fe20000000800 */
[----:B---3--:R-:W-:-:S02]  /*56b0*/  F2FP.BF16.F32.PACK_AB R6, R51, R144 ;  /* 0x000000903306723e */ /* 0x008fc400000010ff */
[----:B-----5:R-:W-:-:S05]  /*56c0*/  F2FP.BF16.F32.PACK_AB R7, R56, R59 ;  /* 0x0000003b3807723e */ /* 0x020fca00000010ff */
[----:B------:R-:W-:Y:S02]  /*56d0*/  MUFU.EX2 R53, R53 ;  /* 0x0000003500357308 */ /* 0x000fe40000000800 */
[C---:B------:R-:W-:Y:S06]  /*56e0*/  HMMA.16816.F32.BF16 R72, R4.reuse, R12, R72 ;  /* 0x0000000c0448723c */ /* 0x040fec0000041848 */
[----:B------:R-:W3:Y:S01]  /*56f0*/  MUFU.EX2 R40, R40 ;  /* 0x0000002800287308 */ /* 0x000ee20000000800 */
[C---:B-1----:R-:W-:Y:S07]  /*5700*/  HMMA.16816.F32.BF16 R80, R4.reuse, R8, R80 ;  /* 0x000000080450723c */ /* 0x042fee0000041850 */
[----:B------:R-:W-:Y:S01]  /*5710*/  MUFU.EX2 R58, R58 ;  /* 0x0000003a003a7308 */ /* 0x000fe20000000800 */
[C---:B------:R-:W-:Y:S01]  /*5720*/  HMMA.16816.F32.BF16 R84, R4.reuse, R10, R84 ;  /* 0x0000000a0454723c */ /* 0x040fe20000041854 */
[----:B------:R-:W1:Y:S05]  /*5730*/  LDSM.16.MT88.4 R8, [R158+0xe400] ;  /* 0x00e400009e08783b */ /* 0x000e6a0000004200 */
[C---:B------:R-:W-:Y:S01]  /*5740*/  HMMA.16816.F32.BF16 R76, R4.reuse, R14, R76 ;  /* 0x0000000e044c723c */ /* 0x040fe2000004184c */
[----:B------:R-:W4:Y:S01]  /*5750*/  LDSM.16.MT88.4 R12, [R156+0xe400] ;  /* 0x00e400009c0c783b */ /* 0x000f220000004200 */
[----:B------:R-:W5:Y:S04]  /*5760*/  MUFU.EX2 R39, R39 ;  /* 0x0000002700277308 */ /* 0x000f680000000800 */
[C---:B--2---:R-:W-:Y:S06]  /*5770*/  HMMA.16816.F32.BF16 R112, R4.reuse, R16, R112 ;  /* 0x000000100470723c */ /* 0x044fec0000041870 */
[C---:B------:R-:W-:Y:S01]  /*5780*/  HMMA.16816.F32.BF16 R68, R4.reuse, R18, R68 ;  /* 0x000000120444723c */ /* 0x040fe20000041844 */
[----:B------:R-:W2:Y:S05]  /*5790*/  LDSM.16.MT88.4 R16, [R156+0xc400] ;  /* 0x00c400009c10783b */ /* 0x000eaa0000004200 */
[C---:B-1----:R-:W-:Y:S06]  /*57a0*/  HMMA.16816.F32.BF16 R92, R4.reuse, R8, R92 ;  /* 0x00000008045c723c */ /* 0x042fec000004185c */
[C---:B------:R-:W-:Y:S01]  /*57b0*/  HMMA.16816.F32.BF16 R96, R4.reuse, R10, R96 ;  /* 0x0000000a0460723c */ /* 0x040fe20000041860 */
[----:B------:R-:W1:Y:S05]  /*57c0*/  LDSM.16.MT88.4 R8, [R158+0xa800] ;  /* 0x00a800009e08783b */ /* 0x000e6a0000004200 */
[C---:B----4-:R-:W-:Y:S06]  /*57d0*/  HMMA.16816.F32.BF16 R104, R4.reuse, R12, R104 ;  /* 0x0000000c0468723c */ /* 0x050fec0000041868 */
[C---:B--2---:R-:W-:Y:S01]  /*57e0*/  HMMA.16816.F32.BF16 R88, R4.reuse, R16, R88 ;  /* 0x000000100458723c */ /* 0x044fe20000041858 */
[----:B------:R-:W-:Y:S01]  /*57f0*/  FADD.FTZ R13, R47, R60 ;  /* 0x0000003c2f0d7221 */ /* 0x000fe20000010000 */
[----:B------:R-:W-:Y:S01]  /*5800*/  FFMA.FTZ R47, R22, UR6, -R45 ;  /* 0x00000006162f7c23 */ /* 0x000fe2000801082d */
[----:B------:R-:W-:Y:S01]  /*5810*/  FADD.FTZ R12, R54, R61 ;  /* 0x0000003d360c7221 */ /* 0x000fe20000010000 */
[----:B------:R-:W-:Y:S01]  /*5820*/  FFMA.FTZ R61, R25, UR6, -R48 ;  /* 0x00000006193d7c23 */ /* 0x000fe20008010830 */
[----:B------:R-:W-:Y:S01]  /*5830*/  FADD.FTZ R46, R46, R13 ;  /* 0x0000000d2e2e7221 */ /* 0x000fe20000010000 */
[C---:B------:R-:W-:Y:S01]  /*5840*/  HMMA.16816.F32.BF16 R108, R4.reuse, R18, R108 ;  /* 0x00000012046c723c */ /* 0x040fe2000004186c */
[----:B------:R-:W-:Y:S01]  /*5850*/  FADD.FTZ R49, R49, R12 ;  /* 0x0000000c31317221 */ /* 0x000fe20000010000 */
[----:B------:R-:W2:Y:S01]  /*5860*/  MUFU.EX2 R47, R47 ;  /* 0x0000002f002f7308 */ /* 0x000ea20000000800 */
[--C-:B------:R-:W-:Y:S01]  /*5870*/  FFMA.FTZ R60, R24, UR6, -R48.reuse ;  /* 0x00000006183c7c23 */ /* 0x100fe20008010830 */
[--C-:B------:R-:W-:Y:S01]  /*5880*/  FFMA.FTZ R54, R44, UR6, -R48.reuse ;  /* 0x000000062c367c23 */ /* 0x100fe20008010830 */
[----:B------:R-:W-:Y:S01]  /*5890*/  FFMA.FTZ R48, R43, UR6, -R48 ;  /* 0x000000062b307c23 */ /* 0x000fe20008010830 */
[----:B------:R-:W-:Y:S01]  /*58a0*/  HMMA.16816.F32.BF16 R100, R4, R14, R100 ;  /* 0x0000000e0464723c */ /* 0x000fe20000041864 */
[----:B------:R-:W4:Y:S01]  /*58b0*/  LDSM.16.MT88.4 R12, [R156+0xc800] ;  /* 0x00c800009c0c783b */ /* 0x000f220000004200 */
[--C-:B------:R-:W-:Y:S01]  /*58c0*/  FFMA.FTZ R43, R21, UR6, -R45.reuse ;  /* 0x00000006152b7c23 */ /* 0x100fe2000801082d */
[----:B------:R-:W-:Y:S01]  /*58d0*/  FFMA.FTZ R44, R20, UR6, -R45 ;  /* 0x00000006142c7c23 */ /* 0x000fe2000801082d */
[----:B------:R-:W-:Y:S01]  /*58e0*/  FADD.FTZ R65, R65, R46 ;  /* 0x0000002e41417221 */ /* 0x000fe20000010000 */
[----:B------:R-:W4:Y:S01]  /*58f0*/  LDSM.16.MT88.4 R24, [R156+0xa800] ;  /* 0x00a800009c18783b */ /* 0x000f220000004200 */
[----:B------:R-:W-:Y:S01]  /*5900*/  FADD.FTZ R124, R124, R49 ;  /* 0x000000317c7c7221 */ /* 0x000fe20000010000 */
[----:B---3--:R-:W-:Y:S01]  /*5910*/  F2FP.BF16.F32.PACK_AB R4, R40, R53 ;  /* 0x000000352804723e */ /* 0x008fe200000010ff */
[----:B------:R-:W-:Y:S01]  /*5920*/  FADD.FTZ R38, R38, R65 ;  /* 0x0000004126267221 */ /* 0x000fe20000010000 */
[----:B------:R-:W-:Y:S01]  /*5930*/  F2FP.BF16.F32.PACK_AB R5, R52, R55 ;  /* 0x000000373405723e */ /* 0x000fe200000010ff */
[----:B------:R-:W3:Y:S01]  /*5940*/  LDSM.16.MT88.4 R20, [R158+0xc800] ;  /* 0x00c800009e14783b */ /* 0x000ee20000004200 */
[----:B-----5:R-:W-:Y:S01]  /*5950*/  F2FP.BF16.F32.PACK_AB R6, R39, R58 ;  /* 0x0000003a2706723e */ /* 0x020fe200000010ff */
[----:B------:R-:W-:Y:S01]  /*5960*/  FADD.FTZ R37, R37, R124 ;  /* 0x0000007c25257221 */ /* 0x000fe20000010000 */
[----:B--2---:R-:W-:Y:S01]  /*5970*/  F2FP.BF16.F32.PACK_AB R7, R47, R50 ;  /* 0x000000322f07723e */ /* 0x004fe200000010ff */
[----:B------:R-:W-:Y:S01]  /*5980*/  LDSM.16.MT88.4 R16, [R156+0xe800] ;  /* 0x00e800009c10783b */ /* 0x000fe20000004200 */
[----:B------:R-:W-:Y:S01]  /*5990*/  FADD.FTZ R35, R35, R38 ;  /* 0x0000002623237221 */ /* 0x000fe20000010000 */
[----:B------:R-:W-:Y:S01]  /*59a0*/  FADD.FTZ R36, R36, R37 ;  /* 0x0000002524247221 */ /* 0x000fe20000010000 */
[----:B------:R-:W-:Y:S01]  /*59b0*/  FFMA.FTZ R45, R41, UR6, -R45 ;  /* 0x00000006292d7c23 */ /* 0x000fe2000801082d */
[----:B------:R-:W-:Y:S01]  /*59c0*/  MUFU.EX2 R44, R44 ;  /* 0x0000002c002c7308 */ /* 0x000fe20000000800 */
[----:B------:R-:W-:Y:S01]  /*59d0*/  FADD.FTZ R34, R34, R35 ;  /* 0x0000002322227221 */ /* 0x000fe20000010000 */
[----:B-1----:R-:W-:Y:S01]  /*59e0*/  HMMA.16816.F32.BF16 R112, R4, R8, R112 ;  /* 0x000000080470723c */ /* 0x002fe20000041870 */
[----:B------:R-:W-:-:S02]  /*59f0*/  FADD.FTZ R33, R33, R36 ;  /* 0x0000002421217221 */ /* 0x000fc40000010000 */
[----:B------:R-:W-:Y:S02]  /*5a00*/  FADD.FTZ R63, R63, R34 ;  /* 0x000000223f3f7221 */ /* 0x000fe40000010000 */
[----:B------:R-:W-:Y:S01]  /*5a10*/  FADD.FTZ R122, R122, R33 ;  /* 0x000000217a7a7221 */ /* 0x000fe20000010000 */
[----:B------:R-:W-:Y:S01]  /*5a20*/  HMMA.16816.F32.BF16 R68, R4, R10, R68 ;  /* 0x0000000a0444723c */ /* 0x000fe20000041844 */
[----:B------:R-:W1:Y:S01]  /*5a30*/  LDSM.16.MT88.4 R8, [R158+0xe800] ;  /* 0x00e800009e08783b */ /* 0x000e620000004200 */
[----:B------:R-:W-:Y:S01]  /*5a40*/  FADD.FTZ R32, R32, R63 ;  /* 0x0000003f20207221 */ /* 0x000fe20000010000 */
[----:B------:R-:W-:Y:S01]  /*5a50*/  FADD.FTZ R29, R29, R122 ;  /* 0x0000007a1d1d7221 */ /* 0x000fe20000010000 */
[----:B------:R-:W-:Y:S02]  /*5a60*/  MUFU.EX2 R41, R43 ;  /* 0x0000002b00297308 */ /* 0x000fe40000000800 */
[----:B------:R-:W-:Y:S01]  /*5a70*/  FADD.FTZ R31, R31, R32 ;  /* 0x000000201f1f7221 */ /* 0x000fe20000010000 */
[----:B------:R-:W-:-:S03]  /*5a80*/  FADD.FTZ R30, R30, R29 ;  /* 0x0000001d1e1e7221 */ /* 0x000fc60000010000 */
[----:B------:R-:W-:Y:S01]  /*5a90*/  FADD.FTZ R31, R28, R31 ;  /* 0x0000001f1c1f7221 */ /* 0x000fe20000010000 */
[----:B------:R-:W-:Y:S01]  /*5aa0*/  FADD.FTZ R3, R3, R30 ;  /* 0x0000001e03037221 */ /* 0x000fe20000010000 */
[----:B------:R-:W-:Y:S02]  /*5ab0*/  MUFU.EX2 R45, R45 ;  /* 0x0000002d002d7308 */ /* 0x000fe40000000800 */
        /* <DEDUP_REMOVED lines=9> */
[----:B------:R-:W-:Y:S01]  /*5b50*/  HMMA.16816.F32.BF16 R72, R4, R24, R72 ;  /* 0x000000180448723c */ /* 0x000fe20000041848 */
[----:B------:R-:W-:Y:S01]  /*5b60*/  MUFU.EX2 R24, R61 ;  /* 0x0000003d00187308 */ /* 0x000fe20000000800 */
[----:B------:R-:W-:Y:S01]  /*5b70*/  FADD.FTZ R117, R117, R136 ;  /* 0x0000008875757221 */ /* 0x000fe20000010000 */
[----:B------:R-:W-:-:S03]  /*5b80*/  FADD.FTZ R67, R67, R126 ;  /* 0x0000007e43437221 */ /* 0x000fc60000010000 */
[C---:B------:R-:W-:Y:S01]  /*5b90*/  HMMA.16816.F32.BF16 R76, R4.reuse, R26, R76 ;  /* 0x0000001a044c723c */ /* 0x040fe2000004184c */
[----:B------:R-:W-:Y:S01]  /*5ba0*/  FADD.FTZ R146, R146, R117 ;  /* 0x0000007592927221 */ /* 0x000fe20000010000 */
[----:B------:R-:W-:Y:S01]  /*5bb0*/  FADD.FTZ R148, R148, R67 ;  /* 0x0000004394947221 */ /* 0x000fe20000010000 */
[----:B------:R-:W4:Y:S02]  /*5bc0*/  MUFU.EX2 R27, R60 ;  /* 0x0000003c001b7308 */ /* 0x000f240000000800 */
[----:B------:R-:W-:Y:S01]  /*5bd0*/  FADD.FTZ R125, R125, R146 ;  /* 0x000000927d7d7221 */ /* 0x000fe20000010000 */
[C---:B---3--:R-:W-:Y:S01]  /*5be0*/  HMMA.16816.F32.BF16 R80, R4.reuse, R20, R80 ;  /* 0x000000140450723c */ /* 0x048fe20000041850 */
[----:B------:R-:W-:Y:S02]  /*5bf0*/  FADD.FTZ R148, R57, R148 ;  /* 0x0000009439947221 */ /* 0x000fe40000010000 */
[----:B------:R-:W-:Y:S02]  /*5c00*/  FADD.FTZ R144, R144, R125 ;  /* 0x0000007d90907221 */ /* 0x000fe40000010000 */
[----:B------:R-:W-:Y:S01]  /*5c10*/  MUFU.EX2 R25, R54 ;  /* 0x0000003600197308 */ /* 0x000fe20000000800 */
[----:B-1----:R-:W-:Y:S01]  /*5c20*/  HMMA.16816.F32.BF16 R92, R4, R8, R92 ;  /* 0x00000008045c723c */ /* 0x002fe2000004185c */
[----:B------:R-:W-:Y:S01]  /*5c30*/  FADD.FTZ R59, R59, R148 ;  /* 0x000000943b3b7221 */ /* 0x000fe20000010000 */
[----:B------:R-:W-:-:S03]  /*5c40*/  FADD.FTZ R144, R51, R144 ;  /* 0x0000009033907221 */ /* 0x000fc60000010000 */
[----:B------:R-:W-:Y:S01]  /*5c50*/  FADD.FTZ R56, R56, R59 ;  /* 0x0000003b38387221 */ /* 0x000fe20000010000 */
[C---:B------:R-:W-:Y:S01]  /*5c60*/  HMMA.16816.F32.BF16 R96, R4.reuse, R10, R96 ;  /* 0x0000000a0460723c */ /* 0x040fe20000041860 */
[----:B------:R-:W1:Y:S01]  /*5c70*/  LDSM.16.MT88.4 R8, [R158+0xcc00] ;  /* 0x00cc00009e08783b */ /* 0x000e620000004200 */
[----:B------:R-:W3:Y:S01]  /*5c80*/  MUFU.EX2 R26, R48 ;  /* 0x00000030001a7308 */ /* 0x000ee20000000800 */
[----:B------:R-:W-:Y:S01]  /*5c90*/  FADD.FTZ R53, R53, R144 ;  /* 0x0000009035357221 */ /* 0x000fe20000010000 */
[----:B------:R-:W-:Y:S02]  /*5ca0*/  FADD.FTZ R55, R55, R56 ;  /* 0x0000003837377221 */ /* 0x000fe40000010000 */
        /* <DEDUP_REMOVED lines=9> */
[----:B------:R-:W5:Y:S01]  /*5d40*/  LDSM.16.MT88.4 R16, [R156+0xcc00] ;  /* 0x00cc00009c10783b */ /* 0x000f620000004200 */
[----:B------:R-:W-:-:S05]  /*5d50*/  FADD.FTZ R50, R47, R50 ;  /* 0x000000322f327221 */ /* 0x000fca0000010000 */
[----:B----4-:R-:W-:Y:S01]  /*5d60*/  F2FP.BF16.F32.PACK_AB R4, R27, R24 ;  /* 0x000000181b04723e */ /* 0x010fe200000010ff */
[----:B------:R-:W-:Y:S01]  /*5d70*/  FADD.FTZ R24, R24, R39 ;  /* 0x0000002718187221 */ /* 0x000fe20000010000 */
[----:B------:R-:W-:Y:S01]  /*5d80*/  F2FP.BF16.F32.PACK_AB R5, R44, R41 ;  /* 0x000000292c05723e */ /* 0x000fe200000010ff */
[----:B------:R-:W-:Y:S01]  /*5d90*/  FADD.FTZ R41, R41, R50 ;  /* 0x0000003229297221 */ /* 0x000fe20000010000 */
[----:B---3--:R-:W-:Y:S01]  /*5da0*/  F2FP.BF16.F32.PACK_AB R6, R26, R25 ;  /* 0x000000191a06723e */ /* 0x008fe200000010ff */
[----:B------:R-:W-:Y:S01]  /*5db0*/  FADD.FTZ R24, R27, R24 ;  /* 0x000000181b187221 */ /* 0x000fe20000010000 */
[----:B------:R-:W-:Y:S01]  /*5dc0*/  F2FP.BF16.F32.PACK_AB R7, R45, R42 ;  /* 0x0000002a2d07723e */ /* 0x000fe200000010ff */
[----:B------:R-:W-:Y:S02]  /*5dd0*/  FADD.FTZ R41, R44, R41 ;  /* 0x000000292c297221 */ /* 0x000fe40000010000 */
[----:B------:R-:W-:Y:S02]  /*5de0*/  FADD.FTZ R25, R25, R24 ;  /* 0x0000001819197221 */ /* 0x000fe40000010000 */
[----:B------:R-:W-:-:S02]  /*5df0*/  FADD.FTZ R42, R42, R41 ;  /* 0x000000292a2a7221 */ /* 0x000fc40000010000 */
[----:B--2---:R-:W-:Y:S01]  /*5e00*/  HMMA.16816.F32.BF16 R112, R4, R12, R112 ;  /* 0x0000000c0470723c */ /* 0x004fe20000041870 */
[----:B------:R-:W-:Y:S01]  /*5e10*/  FADD.FTZ R181, R26, R25 ;  /* 0x000000191ab57221 */ /* 0x000fe20000010000 */
[----:B------:R-:W-:-:S04]  /*5e20*/  FADD.FTZ R180, R45, R42 ;  /* 0x0000002a2db47221 */ /* 0x000fc80000010000 */
[C---:B------:R-:W-:Y:S01]  /*5e30*/  HMMA.16816.F32.BF16 R68, R4.reuse, R14, R68 ;  /* 0x0000000e0444723c */ /* 0x040fe20000041844 */
[----:B------:R-:W2:Y:S05]  /*5e40*/  LDSM.16.MT88.4 R12, [R158+0xec00] ;  /* 0x00ec00009e0c783b */ /* 0x000eaa0000004200 */
[C---:B-1----:R-:W-:Y:S06]  /*5e50*/  HMMA.16816.F32.BF16 R80, R4.reuse, R8, R80 ;  /* 0x000000080450723c */ /* 0x042fec0000041850 */
[C---:B------:R-:W-:Y:S01]  /*5e60*/  HMMA.16816.F32.BF16 R84, R4.reuse, R10, R84 ;  /* 0x0000000a0454723c */ /* 0x040fe20000041854 */
[----:B------:R-:W1:Y:S05]  /*5e70*/  LDSM.16.MT88.4 R8, [R156+0xec00] ;  /* 0x00ec00009c08783b */ /* 0x000e6a0000004200 */
[C---:B-----5:R-:W-:Y:S06]  /*5e80*/  HMMA.16816.F32.BF16 R72, R4.reuse, R20, R72 ;  /* 0x000000140448723c */ /* 0x060fec0000041848 */
[C---:B------:R-:W-:Y:S06]  /*5e90*/  HMMA.16816.F32.BF16 R76, R4.reuse, R22, R76 ;  /* 0x00000016044c723c */ /* 0x040fec000004184c */
        /* <DEDUP_REMOVED lines=68> */
[----:B------:R-:W-:-:S05]  /*62e0*/  IMAD.WIDE.U32 R6, R6, R4, R8 ;  /* 0x0000000406067225 */ /* 0x000fca00078e0008 */
[----:B------:R-:W-:Y:S01]  /*62f0*/  IADD3 R4, R7, R5, RZ ;  /* 0x0000000507047210 */ /* 0x000fe20007ffe0ff */
[----:B------:R-:W-:Y:S01]  /*6300*/  IMAD.MOV.U32 R5, RZ, RZ, R6 ;  /* 0x000000ffff057224 */ /* 0x000fe200078e0006 */
[----:B------:R-:W-:Y:S06]  /*6310*/  BRA `(.L_x_2764) ;  /* 0x0000000000087947 */ /* 0x000fec0003800000 */
.L_x_2763:
[----:B------:R-:W-:-:S04]  /*6320*/  LEA R5, -R132, RZ, 0x7 ;  /* 0x000000ff84057211 */ /* 0x000fc800078e39ff */
[----:B------:R-:W-:-:S07]  /*6330*/  SHF.R.S32.HI R4, RZ, 0x1f, R5 ;  /* 0x0000001fff047819 */ /* 0x000fce0000011405 */
.L_x_2764:
[-C--:B------:R-:W-:Y:S02]  /*6340*/  IADD3 R3, P0, R5, R120.reuse, RZ ;  /* 0x0000007805037210 */ /* 0x080fe40007f1e0ff */
[----:B------:R-:W-:Y:S02]  /*6350*/  LEA R7, P1, R132, R5, 0x5 ;  /* 0x0000000584077211 */ /* 0x000fe400078228ff */
[----:B------:R-:W-:Y:S01]  /*6360*/  LEA R8, P2, R3, UR8, 0x1 ;  /* 0x0000000803087c11 */ /* 0x000fe2000f8408ff */
[----:B------:R-:W-:Y:S01]  /*6370*/  IMAD.X R6, R4, 0x1, R116, P0 ;  /* 0x0000000104067824 */ /* 0x000fe200000e0674 */
[----:B------:R-:W-:Y:S02]  /*6380*/  IADD3 R120, P0, R7, R120, RZ ;  /* 0x0000007807787210 */ /* 0x000fe40007f1e0ff */
[C---:B------:R-:W-:Y:S02]  /*6390*/  LEA.HI.X R7, R132.reuse, R4, R133, 0x5, P1 ;  /* 0x0000000484077211 */ /* 0x040fe400008f2c85 */
[----:B------:R-:W-:Y:S01]  /*63a0*/  LEA.HI.X R9, R3, UR9, R6, 0x1, P2 ;  /* 0x0000000903097c11 */ /* 0x000fe200090f0c06 */
[----:B------:R-:W-:Y:S01]  /*63b0*/  IMAD.SHL.U32 R3, R132, 0x40, RZ ;  /* 0x0000004084037824 */ /* 0x000fe200078e00ff */
[----:B------:R-:W-:Y:S01]  /*63c0*/  LEA R164, P3, R5, R164, 0x1 ;  /* 0x000000a405a47211 */ /* 0x000fe200078608ff */
[----:B------:R-:W-:Y:S01]  /*63d0*/  IMAD.X R7, R7, 0x1, R116, P0 ;  /* 0x0000000107077824 */ /* 0x000fe200000e0674 */
[----:B------:R-:W-:-:S02]  /*63e0*/  LEA R10, P0, R120, UR8, 0x1 ;  /* 0x00000008780a7c11 */ /* 0x000fc4000f8008ff */
[----:B------:R-:W-:Y:S02]  /*63f0*/  LEA.HI.X R165, R5, R165, R4, 0x1, P3 ;  /* 0x000000a505a57211 */ /* 0x000fe400018f0c04 */
        /* <DEDUP_REMOVED lines=18> */
[----:B------:R1:W-:Y:S04]  /*6520*/  LDGSTS.E.BYPASS.LTC128B.128 [R167+0x9800], desc[UR10][R6.64] ;  /* 0x0980000006a77fae */ /* 0x0003e8000b901d4a */
[----:B------:R-:W-:Y:S04]  /*6530*/  LDGSTS.E.BYPASS.LTC128B.128 [R167+0xb800], desc[UR10][R10.64+0x40] ;  /* 0x0b8000400aa77fae */ /* 0x000fe8000b901d4a */
[----:B------:R2:W-:Y:S04]  /*6540*/  LDGSTS.E.BYPASS.LTC128B.128 [R167+0xd800], desc[UR10][R10.64+0x80] ;  /* 0x0d8000800aa77fae */ /* 0x0005e8000b901d4a */
[----:B------:R3:W-:Y:S04]  /*6550*/  LDGSTS.E.BYPASS.LTC128B.128 [R167+0xa000], desc[UR10][R12.64] ;  /* 0x0a0000000ca77fae */ /* 0x0007e8000b901d4a */
[----:B------:R-:W-:Y:S04]  /*6560*/  LDGSTS.E.BYPASS.LTC128B.128 [R167+0xc000], desc[UR10][R16.64+0x40] ;  /* 0x0c00004010a77fae */ /* 0x000fe8000b901d4a */
[----:B------:R-:W-:Y:S04]  /*6570*/  LDGSTS.E.BYPASS.LTC128B.128 [R167+0xe000], desc[UR10][R16.64+0x80] ;  /* 0x0e00008010a77fae */ /* 0x000fe8000b901d4a */
[----:B------:R-:W-:Y:S04]  /*6580*/  LDGSTS.E.BYPASS.LTC128B.128 [R167+0xa800], desc[UR10][R20.64] ;  /* 0x0a80000014a77fae */ /* 0x000fe8000b901d4a */
[----:B------:R-:W-:Y:S04]  /*6590*/  LDGSTS.E.BYPASS.LTC128B.128 [R167+0xc800], desc[UR10][R22.64+0x40] ;  /* 0x0c80004016a77fae */ /* 0x000fe8000b901d4a */
[----:B------:R4:W-:Y:S04]  /*65a0*/  LDGSTS.E.BYPASS.LTC128B.128 [R167+0xe800], desc[UR10][R22.64+0x80] ;  /* 0x0e80008016a77fae */ /* 0x0009e8000b901d4a */
        /* <DEDUP_REMOVED lines=27> */
[----:B------:R-:W-:Y:S01]  /*6760*/  HMMA.16816.F32.BF16 R48, R4, R44, RZ ;  /* 0x0000002c0430723c */ /* 0x000fe200000418ff */
[----:B------:R-:W-:-:S05]  /*6770*/  LOP3.LUT R3, R3, 0x6, RZ, 0xc0, !PT ;  /* 0x0000000603037812 */ /* 0x000fca00078ec0ff */
[----:B------:R-:W-:Y:S01]  /*6780*/  HMMA.16816.F32.BF16 R44, R4, R46, RZ ;  /* 0x0000002e042c723c */ /* 0x000fe200000418ff */
[----:B------:R-:W-:-:S05]  /*6790*/  IMAD R3, R166, 0x80, R3 ;  /* 0x00000080a6037824 */ /* 0x000fca00078e0203 */
        /* <DEDUP_REMOVED lines=122> */
[C---:B------:R-:W-:Y:S01]  /*6f40*/  HMMA.16816.F32.BF16 R4, R124.reuse, R118, R4 ;  /* 0x000000767c04723c */ /* 0x040fe20000041804 */
[C---:B------:R-:W-:Y:S02]  /*6f50*/  VIADD R117, R3.reuse, 0x1 ;  /* 0x0000000103757836 */ /* 0x040fe40000000000 */
[----:B------:R-:W-:Y:S01]  /*6f60*/  VIADD R116, R3, 0x8 ;  /* 0x0000000803747836 */ /* 0x000fe20000000000 */
[----:B------:R-:W-:Y:S02]  /*6f70*/  BAR.SYNC.DEFER_BLOCKING 0x0 ;  /* 0x0000000000007b1d */ /* 0x000fe40000010000 */
[CC--:B------:R-:W-:Y:S01]  /*6f80*/  ISETP.GE.AND P4, PT, R117.reuse, R141.reuse, PT ;  /* 0x0000008d7500720c */ /* 0x0c0fe20003f86270 */
[----:B--2---:R-:W-:Y:S01]  /*6f90*/  HMMA.16816.F32.BF16 R16, R124, R120, R16 ;  /* 0x000000787c10723c */ /* 0x004fe20000041810 */
[----:B------:R-:W-:Y:S01]  /*6fa0*/  ISETP.GE.AND P3, PT, R117, R140, PT ;  /* 0x0000008c7500720c */ /* 0x000fe20003f66270 */
[----:B------:R-:W-:Y:S01]  /*6fb0*/  VIADD R117, R3, 0x9 ;  /* 0x0000000903757836 */ /* 0x000fe20000000000 */
[----:B------:R-:W-:-:S02]  /*6fc0*/  ISETP.GE.AND P0, PT, R116, R141, PT ;  /* 0x0000008d7400720c */ /* 0x000fc40003f06270 */
[-C--:B------:R-:W-:Y:S01]  /*6fd0*/  ISETP.GE.AND P2, PT, R116, R140.reuse, PT ;  /* 0x0000008c7400720c */ /* 0x080fe20003f46270 */
[----:B------:R-:W-:Y:S01]  /*6fe0*/  VIADD R116, R3, 0x10 ;  /* 0x0000001003747836 */ /* 0x000fe20000000000 */
[----:B------:R-:W-:Y:S01]  /*6ff0*/  HMMA.16816.F32.BF16 R12, R124, R122, R12 ;  /* 0x0000007a7c0c723c */ /* 0x000fe2000004180c */
[CC--:B------:R-:W-:Y:S02]  /*7000*/  ISETP.GE.AND P5, PT, R117.reuse, R141.reuse, PT ;  /* 0x0000008d7500720c */ /* 0x0c0fe40003fa6270 */
[----:B------:R-:W-:Y:S02]  /*7010*/  ISETP.GE.AND P1, PT, R117, R140, PT ;  /* 0x0000008c7500720c */ /* 0x000fe40003f26270 */
[----:B------:R-:W-:Y:S01]  /*7020*/  FSEL R188, R61, -INF , !P5 ;  /* 0xff8000003dbc7808 */ /* 0x000fe20006800000 */
[----:B------:R-:W-:Y:S01]  /*7030*/  VIADD R61, R3, 0x19 ;  /* 0x00000019033d7836 */ /* 0x000fe20000000000 */
[----:B------:R-:W-:Y:S01]  /*7040*/  FSEL R124, R65, -INF , !P4 ;  /* 0xff800000417c7808 */ /* 0x000fe20006000000 */
[C---:B------:R-:W-:Y:S01]  /*7050*/  VIADD R65, R3.reuse, 0x11 ;  /* 0x0000001103417836 */ /* 0x040fe20000000000 */
[----:B------:R-:W-:Y:S01]  /*7060*/  FSEL R122, R60, -INF , !P0 ;  /* 0xff8000003c7a7808 */ /* 0x000fe20004000000 */
[----:B------:R-:W-:Y:S01]  /*7070*/  VIADD R60, R3, 0x18 ;  /* 0x00000018033c7836 */ /* 0x000fe20000000000 */
[----:B------:R-:W-:-:S02]  /*7080*/  ISETP.GE.AND P4, PT, R116, R141, PT ;  /* 0x0000008d7400720c */ /* 0x000fc40003f86270 */
[----:B------:R-:W-:Y:S02]  /*7090*/  ISETP.GE.AND P0, PT, R116, R140, PT ;  /* 0x0000008c7400720c */ /* 0x000fe40003f06270 */
[----:B------:R-:W-:Y:S02]  /*70a0*/  FSEL R127, R62, -INF , !P2 ;  /* 0xff8000003e7f7808 */ /* 0x000fe40005000000 */
[-C--:B------:R-:W-:Y:S02]  /*70b0*/  ISETP.GE.AND P2, PT, R65, R141.reuse, PT ;  /* 0x0000008d4100720c */ /* 0x080fe40003f46270 */
[----:B------:R-:W-:Y:S02]  /*70c0*/  FSEL R121, R63, -INF , !P1 ;  /* 0xff8000003f797808 */ /* 0x000fe40004800000 */
[----:B------:R-:W-:Y:S01]  /*70d0*/  FSEL R62, R56, -INF , !P4 ;  /* 0xff800000383e7808 */ /* 0x000fe20006000000 */
[----:B------:R-:W-:Y:S01]  /*70e0*/  VIADD R56, R3, 0x21 ;  /* 0x0000002103387836 */ /* 0x000fe20000000000 */
[----:B------:R-:W-:-:S02]  /*70f0*/  ISETP.GE.AND P1, PT, R60, R141, PT ;  /* 0x0000008d3c00720c */ /* 0x000fc40003f26270 */
[-C--:B------:R-:W-:Y:S01]  /*7100*/  ISETP.GE.AND P4, PT, R60, R140.reuse, PT ;  /* 0x0000008c3c00720c */ /* 0x080fe20003f86270 */
[----:B------:R-:W-:Y:S01]  /*7110*/  VIADD R60, R3, 0x20 ;  /* 0x00000020033c7836 */ /* 0x000fe20000000000 */
[-C--:B------:R-:W-:Y:S02]  /*7120*/  ISETP.GE.AND P5, PT, R65, R140.reuse, PT ;  /* 0x0000008c4100720c */ /* 0x080fe40003fa6270 */
[----:B------:R-:W-:Y:S02]  /*7130*/  FSEL R119, R58, -INF , !P0 ;  /* 0xff8000003a777808 */ /* 0x000fe40004000000 */
[----:B------:R-:W-:Y:S02]  /*7140*/  FSEL R58, R57, -INF , !P2 ;  /* 0xff800000393a7808 */ /* 0x000fe40005000000 */
[C---:B------:R-:W-:Y:S02]  /*7150*/  ISETP.GE.AND P0, PT, R61.reuse, R141, PT ;  /* 0x0000008d3d00720c */ /* 0x040fe40003f06270 */
[----:B------:R-:W-:-:S02]  /*7160*/  ISETP.GE.AND P2, PT, R61, R140, PT ;  /* 0x0000008c3d00720c */ /* 0x000fc40003f46270 */
[----:B------:R-:W-:Y:S02]  /*7170*/  FSEL R61, R59, -INF , !P5 ;  /* 0xff8000003b3d7808 */ /* 0x000fe40006800000 */
[----:B------:R-:W-:Y:S01]  /*7180*/  FSEL R120, R52, -INF , !P1 ;  /* 0xff80000034787808 */ /* 0x000fe20004800000 */
[C---:B------:R-:W-:Y:S01]  /*7190*/  VIADD R52, R3.reuse, 0x29 ;  /* 0x0000002903347836 */ /* 0x040fe20000000000 */
[----:B------:R-:W-:Y:S01]  /*71a0*/  FSEL R63, R54, -INF , !P4 ;  /* 0xff800000363f7808 */ /* 0x000fe20006000000 */
[----:B------:R-:W-:Y:S01]  /*71b0*/  VIADD R54, R3, 0x28 ;  /* 0x0000002803367836 */ /* 0x000fe20000000000 */
[C---:B------:R-:W-:Y:S02]  /*71c0*/  ISETP.GE.AND P5, PT, R60.reuse, R141, PT ;  /* 0x0000008d3c00720c */ /* 0x040fe40003fa6270 */
[----:B------:R-:W-:Y:S02]  /*71d0*/  ISETP.GE.AND P1, PT, R60, R140, PT ;  /* 0x0000008c3c00720c */ /* 0x000fe40003f26270 */
[----:B------:R-:W-:-:S02]  /*71e0*/  FSEL R60, R53, -INF , !P0 ;  /* 0xff800000353c7808 */ /* 0x000fc40004000000 */
[----:B------:R-:W-:Y:S02]  /*71f0*/  FSEL R207, R55, -INF , !P2 ;  /* 0xff80000037cf7808 */ /* 0x000fe40005000000 */
[----:B------:R-:W-:Y:S01]  /*7200*/  FSEL R126, R48, -INF , !P5 ;  /* 0xff800000307e7808 */ /* 0x000fe20006800000 */
[C---:B------:R-:W-:Y:S01]  /*7210*/  VIADD R48, R3.reuse, 0x31 ;  /* 0x0000003103307836 */ /* 0x040fe20000000000 */
[----:B------:R-:W-:Y:S01]  /*7220*/  FSEL R205, R50, -INF , !P1 ;  /* 0xff80000032cd7808 */ /* 0x000fe20004800000 */
[----:B------:R-:W-:Y:S01]  /*7230*/  VIADD R50, R3, 0x30 ;  /* 0x0000003003327836 */ /* 0x000fe20000000000 */
[CC--:B------:R-:W-:Y:S02]  /*7240*/  ISETP.GE.AND P4, PT, R56.reuse, R141.reuse, PT ;  /* 0x0000008d3800720c */ /* 0x0c0fe40003f86270 */
[----:B------:R-:W-:Y:S02]  /*7250*/  ISETP.GE.AND P0, PT, R56, R140, PT ;  /* 0x0000008c3800720c */ /* 0x000fe40003f06270 */
[----:B------:R-:W-:-:S02]  /*7260*/  ISETP.GE.AND P2, PT, R54, R141, PT ;  /* 0x0000008d3600720c */ /* 0x000fc40003f46270 */
[-C--:B------:R-:W-:Y:S02]  /*7270*/  ISETP.GE.AND P5, PT, R54, R140.reuse, PT ;  /* 0x0000008c3600720c */ /* 0x080fe40003fa6270 */
[----:B------:R-:W-:Y:S02]  /*7280*/  FSEL R200, R49, -INF , !P4 ;  /* 0xff80000031c87808 */ /* 0x000fe40006000000 */
[----:B------:R-:W-:Y:S02]  /*7290*/  FSEL R137, R51, -INF , !P0 ;  /* 0xff80000033897808 */ /* 0x000fe40004000000 */
[----:B------:R-:W-:Y:S01]  /*72a0*/  FSEL R202, R44, -INF , !P2 ;  /* 0xff8000002cca7808 */ /* 0x000fe20005000000 */
[C---:B------:R-:W-:Y:S01]  /*72b0*/  VIADD R44, R3.reuse, 0x39 ;  /* 0x00000039032c7836 */ /* 0x040fe20000000000 */
[----:B------:R-:W-:Y:S01]  /*72c0*/  FSEL R191, R46, -INF , !P5 ;  /* 0xff8000002ebf7808 */ /* 0x000fe20006800000 */
[----:B------:R-:W-:Y:S01]  /*72d0*/  VIADD R46, R3, 0x38 ;  /* 0x00000038032e7836 */ /* 0x000fe20000000000 */
[----:B------:R-:W-:-:S02]  /*72e0*/  ISETP.GE.AND P4, PT, R52, R140, PT ;  /* 0x0000008c3400720c */ /* 0x000fc40003f86270 */
[CC--:B------:R-:W-:Y:S02]  /*72f0*/  ISETP.GE.AND P0, PT, R50.reuse, R141.reuse, PT ;  /* 0x0000008d3200720c */ /* 0x0c0fe40003f06270 */
[----:B------:R-:W-:Y:S02]  /*7300*/  ISETP.GE.AND P2, PT, R50, R140, PT ;  /* 0x0000008c3200720c */ /* 0x000fe40003f46270 */
[----:B------:R-:W-:Y:S02]  /*7310*/  FSEL R195, R47, -INF , !P4 ;  /* 0xff8000002fc37808 */ /* 0x000fe40006000000 */
[----:B------:R-:W-:Y:S01]  /*7320*/  FSEL R192, R40, -INF , !P0 ;  /* 0xff80000028c07808 */ /* 0x000fe20004000000 */
[C---:B------:R-:W-:Y:S01]  /*7330*/  VIADD R40, R3.reuse, 0x41 ;  /* 0x0000004103287836 */ /* 0x040fe20000000000 */
[----:B------:R-:W-:Y:S01]  /*7340*/  FSEL R199, R42, -INF , !P2 ;  /* 0xff8000002ac77808 */ /* 0x000fe20005000000 */
[----:B------:R-:W-:Y:S01]  /*7350*/  VIADD R42, R3, 0x40 ;  /* 0x00000040032a7836 */ /* 0x000fe20000000000 */
[----:B------:R-:W-:-:S02]  /*7360*/  ISETP.GE.AND P1, PT, R52, R141, PT ;  /* 0x0000008d3400720c */ /* 0x000fc40003f26270 */
[-C--:B------:R-:W-:Y:S02]  /*7370*/  ISETP.GE.AND P5, PT, R48, R141.reuse, PT ;  /* 0x0000008d3000720c */ /* 0x080fe40003fa6270 */
[C---:B------:R-:W-:Y:S02]  /*7380*/  ISETP.GE.AND P4, PT, R46.reuse, R141, PT ;  /* 0x0000008d2e00720c */ /* 0x040fe40003f86270 */
        /* <DEDUP_REMOVED lines=8> */
[-C--:B------:R-:W-:Y:S02]  /*7410*/  ISETP.GE.AND P5, PT, R44, R140.reuse, PT ;  /* 0x0000008c2c00720c */ /* 0x080fe40003fa6270 */
[----:B------:R-:W-:Y:S02]  /*7420*/  ISETP.GE.AND P4, PT, R42, R140, PT ;  /* 0x0000008c2a00720c */ /* 0x000fe40003f86270 */
[----:B------:R-:W-:Y:S02]  /*7430*/  FSEL R197, R43, -INF , !P1 ;  /* 0xff8000002bc57808 */ /* 0x000fe40004800000 */
[----:B------:R-:W-:Y:S02]  /*7440*/  FSEL R203, R39, -INF , !P5 ;  /* 0xff80000027cb7808 */ /* 0x000fe40006800000 */
[----:B------:R-:W-:Y:S01]  /*7450*/  FSEL R187, R34, -INF , !P4 ;  /* 0xff80000022bb7808 */ /* 0x000fe20006000000 */
[----:B------:R-:W-:Y:S01]  /*7460*/  VIADD R34, R3, 0x50 ;  /* 0x0000005003227836 */ /* 0x000fe20000000000 */
[----:B------:R-:W-:-:S02]  /*7470*/  ISETP.GE.AND P2, PT, R44, R141, PT ;  /* 0x0000008d2c00720c */ /* 0x000fc40003f46270 */
[-C--:B------:R-:W-:Y:S02]  /*7480*/  ISETP.GE.AND P1, PT, R42, R141.reuse, PT ;  /* 0x0000008d2a00720c */ /* 0x080fe40003f26270 */
[-C--:B------:R-:W-:Y:S02]  /*7490*/  ISETP.GE.AND P5, PT, R38, R141.reuse, PT ;  /* 0x0000008d2600720c */ /* 0x080fe40003fa6270 */
[----:B------:R-:W-:Y:S02]  /*74a0*/  FSEL R198, R37, -INF , !P2 ;  /* 0xff80000025c67808 */ /* 0x000fe40005000000 */
[----:B------:R-:W-:Y:S01]  /*74b0*/  FSEL R176, R32, -INF , !P1 ;  /* 0xff80000020b07808 */ /* 0x000fe20004800000 */
[C---:B------:R-:W-:Y:S01]  /*74c0*/  VIADD R32, R3.reuse, 0x51 ;  /* 0x0000005103207836 */ /* 0x040fe20000000000 */
[----:B------:R-:W-:Y:S01]  /*74d0*/  FSEL R184, R28, -INF , !P5 ;  /* 0xff8000001cb87808 */ /* 0x000fe20006800000 */
[----:B------:R-:W-:Y:S01]  /*74e0*/  VIADD R28, R3, 0x59 ;  /* 0x00000059031c7836 */ /* 0x000fe20000000000 */
[----:B------:R-:W-:-:S02]  /*74f0*/  ISETP.GE.AND P0, PT, R40, R141, PT ;  /* 0x0000008d2800720c */ /* 0x000fc40003f06270 */
[-C--:B------:R-:W-:Y:S02]  /*7500*/  ISETP.GE.AND P2, PT, R40, R140.reuse, PT ;  /* 0x0000008c2800720c */ /* 0x080fe40003f46270 */
[-C--:B------:R-:W-:Y:S02]  /*7510*/  ISETP.GE.AND P1, PT, R38, R140.reuse, PT ;  /* 0x0000008c2600720c */ /* 0x080fe40003f26270 */
[----:B------:R-:W-:Y:S02]  /*7520*/  ISETP.GE.AND P4, PT, R36, R141, PT ;  /* 0x0000008d2400720c */ /* 0x000fe40003f86270 */
[----:B------:R-:W-:Y:S02]  /*7530*/  ISETP.GE.AND P5, PT, R34, R140, PT ;  /* 0x0000008c2200720c */ /* 0x000fe40003fa6270 */
[----:B------:R-:W-:Y:S02]  /*7540*/  FSEL R182, R33, -INF , !P0 ;  /* 0xff80000021b67808 */ /* 0x000fe40004000000 */
[----:B------:R-:W-:-:S02]  /*7550*/  FSEL R177, R35, -INF , !P2 ;  /* 0xff80000023b17808 */ /* 0x000fc40005000000 */
[----:B------:R-:W-:Y:S01]  /*7560*/  FSEL R183, R30, -INF , !P1 ;  /* 0xff8000001eb77808 */ /* 0x000fe20004800000 */
[----:B------:R-:W-:Y:S01]  /*7570*/  VIADD R30, R3, 0x58 ;  /* 0x00000058031e7836 */ /* 0x000fe20000000000 */
[----:B------:R-:W-:Y:S02]  /*7580*/  FSEL R186, R29, -INF , !P4 ;  /* 0xff8000001dba7808 */ /* 0x000fe40006000000 */
[----:B------:R-:W-:Y:S01]  /*7590*/  FSEL R147, R26, -INF , !P5 ;  /* 0xff8000001a937808 */ /* 0x000fe20006800000 */
[----:B------:R-:W-:Y:S01]  /*75a0*/  VIADD R26, R3, 0x60 ;  /* 0x00000060031a7836 */ /* 0x000fe20000000000 */
[-C--:B------:R-:W-:Y:S02]  /*75b0*/  ISETP.GE.AND P0, PT, R36, R140.reuse, PT ;  /* 0x0000008c2400720c */ /* 0x080fe40003f06270 */
[----:B------:R-:W-:Y:S02]  /*75c0*/  ISETP.GE.AND P2, PT, R34, R141, PT ;  /* 0x0000008d2200720c */ /* 0x000fe40003f46270 */
[----:B------:R-:W-:-:S02]  /*75d0*/  ISETP.GE.AND P4, PT, R32, R140, PT ;  /* 0x0000008c2000720c */ /* 0x000fc40003f86270 */
[----:B------:R-:W-:Y:S02]  /*75e0*/  FSEL R185, R31, -INF , !P0 ;  /* 0xff8000001fb97808 */ /* 0x000fe40004000000 */
[----:B------:R-:W-:Y:S01]  /*75f0*/  FSEL R152, R24, -INF , !P2 ;  /* 0xff80000018987808 */ /* 0x000fe20005000000 */
[----:B------:R-:W-:Y:S01]  /*7600*/  VIADD R24, R3, 0x61 ;  /* 0x0000006103187836 */ /* 0x000fe20000000000 */
[----:B------:R-:W-:Y:S02]  /*7610*/  FSEL R145, R27, -INF , !P4 ;  /* 0xff8000001b917808 */ /* 0x000fe40006000000 */
[-C--:B------:R-:W-:Y:S02]  /*7620*/  ISETP.GE.AND P1, PT, R32, R141.reuse, PT ;  /* 0x0000008d2000720c */ /* 0x080fe40003f26270 */
[C---:B------:R-:W-:Y:S02]  /*7630*/  ISETP.GE.AND P0, PT, R30.reuse, R141, PT ;  /* 0x0000008d1e00720c */ /* 0x040fe40003f06270 */
[----:B------:R-:W-:-:S02]  /*7640*/  ISETP.GE.AND P2, PT, R30, R140, PT ;  /* 0x0000008c1e00720c */ /* 0x000fc40003f46270 */
[----:B------:R-:W-:Y:S02]  /*7650*/  ISETP.GE.AND P4, PT, R26, R141, PT ;  /* 0x0000008d1a00720c */ /* 0x000fe40003f86270 */
[----:B------:R-:W-:Y:S02]  /*7660*/  FSEL R149, R25, -INF , !P1 ;  /* 0xff80000019957808 */ /* 0x000fe40004800000 */
[----:B------:R-:W-:Y:S01]  /*7670*/  FSEL R151, R20, -INF , !P0 ;  /* 0xff80000014977808 */ /* 0x000fe20004000000 */
[C---:B------:R-:W-:Y:S01]  /*7680*/  VIADD R20, R3.reuse, 0x68 ;  /* 0x0000006803147836 */ /* 0x040fe20000000000 */
[----:B------:R-:W-:Y:S02]  /*7690*/  FSEL R139, R22, -INF , !P2 ;  /* 0xff800000168b7808 */ /* 0x000fe40005000000 */
[----:B------:R-:W-:Y:S01]  /*76a0*/  FSEL R136, R16, -INF , !P4 ;  /* 0xff80000010887808 */ /* 0x000fe20006000000 */
[----:B------:R-:W-:Y:S01]  /*76b0*/  VIADD R16, R3, 0x69 ;  /* 0x0000006903107836 */ /* 0x000fe20000000000 */
[----:B------:R-:W-:-:S02]  /*76c0*/  FSEL R67, R67, -INF , !P3 ;  /* 0xff80000043437808 */ /* 0x000fc40005800000 */
[-C--:B------:R-:W-:Y:S02]  /*76d0*/  ISETP.GE.AND P1, PT, R28, R140.reuse, PT ;  /* 0x0000008c1c00720c */ /* 0x080fe40003f26270 */
[----:B------:R-:W-:Y:S02]  /*76e0*/  ISETP.GE.AND P0, PT, R26, R140, PT ;  /* 0x0000008c1a00720c */ /* 0x000fe40003f06270 */
[-C--:B------:R-:W-:Y:S02]  /*76f0*/  ISETP.GE.AND P2, PT, R24, R141.reuse, PT ;  /* 0x0000008d1800720c */ /* 0x080fe40003f46270 */
[-C--:B------:R-:W-:Y:S02]  /*7700*/  ISETP.GE.AND P3, PT, R3, R141.reuse, PT ;  /* 0x0000008d0300720c */ /* 0x080fe40003f66270 */
[----:B------:R-:W-:Y:S02]  /*7710*/  ISETP.GE.AND P5, PT, R28, R141, PT ;  /* 0x0000008d1c00720c */ /* 0x000fe40003fa6270 */
[----:B------:R-:W-:-:S02]  /*7720*/  FSEL R143, R23, -INF , !P1 ;  /* 0xff800000178f7808 */ /* 0x000fc40004800000 */
[----:B------:R-:W-:Y:S01]  /*7730*/  FSEL R133, R18, -INF , !P0 ;  /* 0xff80000012857808 */ /* 0x000fe20004000000 */
[----:B------:R-:W-:Y:S01]  /*7740*/  VIADD R18, R3, 0x70 ;  /* 0x0000007003127836 */ /* 0x000fe20000000000 */
[----:B------:R-:W-:Y:S02]  /*7750*/  FSEL R138, R17, -INF , !P2 ;  /* 0xff800000118a7808 */ /* 0x000fe40005000000 */
[----:B------:R-:W-:Y:S02]  /*7760*/  FSEL R64, R64, -INF , !P3 ;  /* 0xff80000040407808 */ /* 0x000fe40005800000 */
[----:B------:R-:W-:Y:S02]  /*7770*/  FSEL R148, R21, -INF , !P5 ;  /* 0xff80000015947808 */ /* 0x000fe40006800000 */
[-C--:B------:R-:W-:Y:S02]  /*7780*/  ISETP.GE.AND P1, PT, R20, R141.reuse, PT ;  /* 0x0000008d1400720c */ /* 0x080fe40003f26270 */
[----:B------:R-:W-:-:S02]  /*7790*/  ISETP.GE.AND P0, PT, R16, R141, PT ;  /* 0x0000008d1000720c */ /* 0x000fc40003f06270 */
[-C--:B------:R-:W-:Y:S01]  /*77a0*/  ISETP.GE.AND P2, PT, R16, R140.reuse, PT ;  /* 0x0000008c1000720c */ /* 0x080fe20003f46270 */
[C---:B------:R-:W-:Y:S01]  /*77b0*/  VIADD R16, R3.reuse, 0x71 ;  /* 0x0000007103107836 */ /* 0x040fe20000000000 */
[----:B------:R-:W-:Y:S02]  /*77c0*/  ISETP.GT.AND P3, PT, R166, R163, PT ;  /* 0x000000a3a600720c */ /* 0x000fe40003f64270 */
[-C--:B------:R-:W-:Y:S02]  /*77d0*/  ISETP.GE.AND P5, PT, R24, R140.reuse, PT ;  /* 0x0000008c1800720c */ /* 0x080fe40003fa6270 */
[----:B------:R-:W-:Y:S02]  /*77e0*/  ISETP.GE.AND P4, PT, R20, R140, PT ;  /* 0x0000008c1400720c */ /* 0x000fe40003f86270 */
[----:B------:R-:W-:Y:S01]  /*77f0*/  FSEL R142, R12, -INF , !P1 ;  /* 0xff8000000c8e7808 */ /* 0x000fe20004800000 */
[----:B------:R-:W-:Y:S01]  /*7800*/  VIADD R12, R3, 0x78 ;  /* 0x00000078030c7836 */ /* 0x000fe20000000000 */
[----:B------:R-:W-:-:S02]  /*7810*/  FSEL R59, R15, -INF , !P2 ;  /* 0xff8000000f3b7808 */ /* 0x000fc40005000000 */
[----:B------:R-:W-:Y:S02]  /*7820*/  FSEL R125, R19, -INF , !P5 ;  /* 0xff800000137d7808 */ /* 0x000fe40006800000 */
[----:B------:R-:W-:Y:S02]  /*7830*/  FSEL R117, R14, -INF , !P4 ;  /* 0xff8000000e757808 */ /* 0x000fe40006000000 */
[----:B------:R-:W-:Y:S02]  /*7840*/  FSEL R144, R13, -INF , !P0 ;  /* 0xff8000000d907808 */ /* 0x000fe40004000000 */
[CC--:B------:R-:W-:Y:S01]  /*7850*/  ISETP.GE.AND P2, PT, R3.reuse, R140.reuse, PT ;  /* 0x0000008c0300720c */ /* 0x0c0fe20003f46270 */
[----:B------:R-:W-:Y:S01]  /*7860*/  VIADD R3, R3, 0x79 ;  /* 0x0000007903037836 */ /* 0x000fe20000000000 */
[C---:B------:R-:W-:Y:S02]  /*7870*/  ISETP.GE.AND P5, PT, R18.reuse, R141, PT ;  /* 0x0000008d1200720c */ /* 0x040fe40003fa6270 */
[----:B------:R-:W-:-:S02]  /*7880*/  ISETP.GE.AND P1, PT, R18, R140, PT ;  /* 0x0000008c1200720c */ /* 0x000fc40003f26270 */
[C---:B------:R-:W-:Y:S02]  /*7890*/  ISETP.GE.AND P4, PT, R16.reuse, R141, PT ;  /* 0x0000008d1000720c */ /* 0x040fe40003f86270 */
[----:B------:R-:W-:Y:S02]  /*78a0*/  ISETP.GE.AND P0, PT, R16, R140, PT ;  /* 0x0000008c1000720c */ /* 0x000fe40003f06270 */
[----:B------:R-:W-:Y:S02]  /*78b0*/  FSEL R146, R8, -INF , !P5 ;  /* 0xff80000008927808 */ /* 0x000fe40006800000 */
[----:B------:R-:W-:Y:S02]  /*78c0*/  FSEL R65, R10, -INF , !P1 ;  /* 0xff8000000a417808 */ /* 0x000fe40004800000 */
[----:B------:R-:W-:Y:S02]  /*78d0*/  FSEL R150, R9, -INF , !P4 ;  /* 0xff80000009967808 */ /* 0x000fe40006000000 */
[----:B------:R-:W-:-:S02]  /*78e0*/  FSEL R116, R11, -INF , !P0 ;  /* 0xff8000000b747808 */ /* 0x000fc40004000000 */
[CC--:B------:R-:W-:Y:S02]  /*78f0*/  ISETP.GE.AND P5, PT, R12.reuse, R141.reuse, PT ;  /* 0x0000008d0c00720c */ /* 0x0c0fe40003fa6270 */
[-C--:B------:R-:W-:Y:S02]  /*7900*/  ISETP.GE.AND P1, PT, R12, R140.reuse, PT ;  /* 0x0000008c0c00720c */ /* 0x080fe40003f26270 */
[C---:B------:R-:W-:Y:S02]  /*7910*/  ISETP.GE.AND P4, PT, R3.reuse, R141, PT ;  /* 0x0000008d0300720c */ /* 0x040fe40003f86270 */
[----:B------:R-:W-:Y:S02]  /*7920*/  ISETP.GE.AND P0, PT, R3, R140, PT ;  /* 0x0000008c0300720c */ /* 0x000fe40003f06270 */
[----:B------:R-:W-:Y:S02]  /*7930*/  FSEL R9, R66, -INF , !P2 ;  /* 0xff80000042097808 */ /* 0x000fe40005000000 */
[----:B------:R-:W-:-:S02]  /*7940*/  FSEL R140, R4, -INF , !P5 ;  /* 0xff800000048c7808 */ /* 0x000fc40006800000 */
[----:B------:R-:W-:Y:S02]  /*7950*/  FSEL R66, R6, -INF , !P1 ;  /* 0xff80000006427808 */ /* 0x000fe40004800000 */
[----:B------:R-:W-:Y:S02]  /*7960*/  FSEL R141, R5, -INF , !P4 ;  /* 0xff800000058d7808 */ /* 0x000fe40006000000 */
[----:B------:R-:W-:Y:S01]  /*7970*/  FSEL R118, R7, -INF , !P0 ;  /* 0xff80000007767808 */ /* 0x000fe20004000000 */
[----:B------:R-:W-:Y:S06]  /*7980*/  @!P3 BRA `(.L_x_2765) ;  /* 0x000000040068b947 */ /* 0x000fec0003800000 */
[----:B------:R-:W-:Y:S05]  /*7990*/  @!P6 BRA `(.L_x_2766) ;  /* 0x0000000000ece947 */ /* 0x000fea0003800000 */
[----:B------:R-:W1:Y:S01]  /*79a0*/  LDC R4, c[0x0][0x380] ;  /* 0x0000e000ff047b82 */ /* 0x000e620000000800 */
[----:B------:R-:W-:Y:S01]  /*79b0*/  ULDC.64 UR4, c[0x0][0x230] ;  /* 0x00008c0000047ab9 */ /* 0x000fe20000000a00 */
[----:B-1----:R-:W-:-:S04]  /*79c0*/  IABS R3, R4 ;  /* 0x0000000400037213 */ /* 0x002fc80000000000 */
[----:B------:R-:W1:Y:S08]  /*79d0*/  I2F.RP R8, R3 ;  /* 0x0000000300087306 */ /* 0x000e700000209400 */
[----:B-1----:R-:W1:Y:S02]  /*79e0*/  MUFU.RCP R6, R8 ;  /* 0x0000000800067308 */ /* 0x002e640000001000 */
[----:B-1----:R-:W-:-:S06]  /*79f0*/  VIADD R6, R6, 0xffffffe ;  /* 0x0ffffffe06067836 */ /* 0x002fcc0000000000 */
[----:B------:R-:W1:Y:S02]  /*7a00*/  F2I.FTZ.U32.TRUNC.NTZ R7, R6 ;  /* 0x0000000600077305 */ /* 0x000e64000021f000 */
[----:B-1----:R-:W-:Y:S02]  /*7a10*/  IADD3 R5, RZ, -R7, RZ ;  /* 0x80000007ff057210 */ /* 0x002fe40007ffe0ff */
[----:B------:R-:W-:-:S03]  /*7a20*/  MOV R6, RZ ;  /* 0x000000ff00067202 */ /* 0x000fc60000000f00 */
[----:B------:R-:W-:Y:S02]  /*7a30*/  IMAD R11, R5, R3, RZ ;  /* 0x00000003050b7224 */ /* 0x000fe400078e02ff */
[----:B------:R-:W-:Y:S02]  /*7a40*/  IMAD.SHL.U32 R5, R166, 0x80, RZ ;  /* 0x00000080a6057824 */ /* 0x000fe400078e00ff */
[----:B------:R-:W-:-:S03]  /*7a50*/  IMAD.HI.U32 R11, R7, R11, R6 ;  /* 0x0000000b070b7227 */ /* 0x000fc600078e0006 */
[----:B------:R-:W-:Y:S01]  /*7a60*/  IABS R10, R5 ;  /* 0x00000005000a7213 */ /* 0x000fe20000000000 */
[C---:B------:R-:W-:Y:S01]  /*7a70*/  VIADD R13, R5.reuse, 0xffffff80 ;  /* 0xffffff80050d7836 */ /* 0x040fe20000000000 */
[----:B------:R-:W-:-:S03]  /*7a80*/  LOP3.LUT R5, R5, R4, RZ, 0x3c, !PT ;  /* 0x0000000405057212 */ /* 0x000fc600078e3cff */
[----:B------:R-:W-:Y:S01]  /*7a90*/  IMAD.HI.U32 R12, R11, R10, RZ ;  /* 0x0000000a0b0c7227 */ /* 0x000fe200078e00ff */
[----:B------:R-:W-:Y:S02]  /*7aa0*/  IABS R7, R13 ;  /* 0x0000000d00077213 */ /* 0x000fe40000000000 */
[-C--:B------:R-:W-:Y:S02]  /*7ab0*/  LOP3.LUT R13, R13, R4.reuse, RZ, 0x3c, !PT ;  /* 0x000000040d0d7212 */ /* 0x080fe400078e3cff */
[----:B------:R-:W-:Y:S01]  /*7ac0*/  IADD3 R8, -R12, RZ, RZ ;  /* 0x000000ff0c087210 */ /* 0x000fe20007ffe1ff */
[----:B------:R-:W-:Y:S01]  /*7ad0*/  IMAD.HI.U32 R11, R11, R7, RZ ;  /* 0x000000070b0b7227 */ /* 0x000fe200078e00ff */
[----:B------:R-:W-:Y:S02]  /*7ae0*/  ISETP.GE.AND P2, PT, R5, RZ, PT ;  /* 0x000000ff0500720c */ /* 0x000fe40003f46270 */
[----:B------:R-:W-:Y:S01]  /*7af0*/  LOP3.LUT R5, RZ, R4, RZ, 0x33, !PT ;  /* 0x00000004ff057212 */ /* 0x000fe200078e33ff */
[----:B------:R-:W-:-:S02]  /*7b00*/  IMAD.MOV R6, RZ, RZ, -R11 ;  /* 0x000000ffff067224 */ /* 0x000fc400078e0a0b */
        /* <DEDUP_REMOVED lines=10> */
[----:B------:R-:W-:Y:S02]  /*7bb0*/  ISETP.GE.AND P0, PT, R13, RZ, PT ;  /* 0x000000ff0d00720c */ /* 0x000fe40003f06270 */
[----:B------:R-:W-:-:S07]  /*7bc0*/  ISETP.NE.AND P1, PT, R4, RZ, PT ;  /* 0x000000ff0400720c */ /* 0x000fce0003f25270 */
        /* <DEDUP_REMOVED lines=24> */
.L_x_2766:
[----:B------:R-:W-:-:S04]  /*7d50*/  LEA R6, -R128, RZ, 0x7 ;  /* 0x000000ff80067211 */ /* 0x000fc800078e39ff */
[----:B------:R-:W-:-:S07]  /*7d60*/  SHF.R.S32.HI R3, RZ, 0x1f, R6 ;  /* 0x0000001fff037819 */ /* 0x000fce0000011406 */
.L_x_2767:
        /* <DEDUP_REMOVED lines=28> */
.L_x_2765:
[----:B------:R-:W-:Y:S01]  /*7f30*/  FMNMX.FTZ R3, R2, R64, !PT ;  /* 0x0000004002037209 */ /* 0x000fe20007810000 */
[----:B------:R-:W-:Y:S01]  /*7f40*/  LDSM.16.MT88.4 R16, [R156+0x9000] ;  /* 0x009000009c10783b */ /* 0x000fe20000004200 */
[----:B-1----:R-:W-:Y:S02]  /*7f50*/  FMNMX.FTZ R6, R0, R9, !PT ;  /* 0x0000000900067209 */ /* 0x002fe40007810000 */
        /* <DEDUP_REMOVED lines=79> */
[C---:B------:R-:W-:Y:S01]  /*8450*/  FSETP.NEU.FTZ.AND P0, PT, R3.reuse, -INF , PT ;  /* 0xff8000000300780b */ /* 0x040fe20003f1d000 */
[----:B------:R-:W-:Y:S02]  /*8460*/  FADD.FTZ R193, R2, -R193 ;  /* 0x800000c102c17221 */ /* 0x000fe40000010000 */
[--C-:B------:R-:W-:Y:S01]  /*8470*/  FFMA.FTZ R154, R124, UR6, -R155.reuse ;  /* 0x000000067c9a7c23 */ /* 0x100fe2000801089b */
[--C-:B------:R-:W-:Y:S01]  /*8480*/  FFMA.FTZ R124, R122, UR6, -R155.reuse ;  /* 0x000000067a7c7c23 */ /* 0x100fe2000801089b */
[----:B------:R-:W-:Y:S01]  /*8490*/  FSEL R122, R4, RZ, P0 ;  /* 0x000000ff047a7208 */ /* 0x000fe20000000000 */
[--C-:B------:R-:W-:Y:S01]  /*84a0*/  FFMA.FTZ R123, R188, UR6, -R155.reuse ;  /* 0x00000006bc7b7c23 */ /* 0x100fe2000801089b */
[----:B------:R-:W-:Y:S01]  /*84b0*/  FSEL R5, R3, RZ, P0 ;  /* 0x000000ff03057208 */ /* 0x000fe20000000000 */
[----:B------:R-:W-:Y:S01]  /*84c0*/  FFMA.FTZ R190, R64, UR6, -R155 ;  /* 0x0000000640be7c23 */ /* 0x000fe2000801089b */
[----:B------:R-:W-:Y:S01]  /*84d0*/  FMUL.FTZ R193, R193, UR6 ;  /* 0x00000006c1c17c20 */ /* 0x000fe20008410000 */
[--C-:B------:R-:W-:Y:S01]  /*84e0*/  FFMA.FTZ R189, R9, UR6, -R122.reuse ;  /* 0x0000000609bd7c23 */ /* 0x100fe2000801087a */
[--C-:B------:R-:W-:Y:S01]  /*84f0*/  FFMA.FTZ R153, R67, UR6, -R122.reuse ;  /* 0x0000000643997c23 */ /* 0x100fe2000801087a */
[----:B------:R-:W1:Y:S01]  /*8500*/  LDSM.16.MT88.4 R8, [R158+0x9000] ;  /* 0x009000009e08783b */ /* 0x000e620000004200 */
[----:B------:R-:W-:Y:S01]  /*8510*/  FADD.FTZ R0, R0, -R5 ;  /* 0x8000000500007221 */ /* 0x000fe20000010000 */
[--C-:B------:R-:W-:Y:S01]  /*8520*/  FFMA.FTZ R127, R127, UR6, -R122.reuse ;  /* 0x000000067f7f7c23 */ /* 0x100fe2000801087a */
[----:B------:R-:W-:Y:S01]  /*8530*/  MUFU.EX2 R190, R190 ;  /* 0x000000be00be7308 */ /* 0x000fe20000000800 */
[--C-:B------:R-:W-:Y:S01]  /*8540*/  FFMA.FTZ R64, R58, UR6, -R155.reuse ;  /* 0x000000063a407c23 */ /* 0x100fe2000801089b */
[----:B------:R-:W-:Y:S01]  /*8550*/  FMUL.FTZ R188, R0, UR6 ;  /* 0x0000000600bc7c20 */ /* 0x000fe20008410000 */
        /* <DEDUP_REMOVED lines=9> */
[----:B------:R-:W-:Y:S01]  /*85f0*/  LDSM.16.MT88.4 R60, [R156+0x9400] ;  /* 0x009400009c3c783b */ /* 0x000fe20000004200 */
        /* <DEDUP_REMOVED lines=40> */
[----:B------:R-:W-:Y:S01]  /*8880*/  FFMA.FTZ R150, R150, UR6, -R155 ;  /* 0x0000000696967c23 */ /* 0x000fe2000801089b */
[----:B------:R-:W-:-:S02]  /*8890*/  FFMA.FTZ R66, R66, UR6, -R122 ;  /* 0x0000000642427c23 */ /* 0x000fc4000801087a */
[----:B------:R-:W3:Y:S01]  /*88a0*/  MUFU.EX2 R193, R193 ;  /* 0x000000c100c17308 */ /* 0x000ee20000000800 */
[----:B--2---:R-:W-:-:S07]  /*88b0*/  F2FP.BF16.F32.PACK_AB R49, R153, R189 ;  /* 0x000000bd9931723e */ /* 0x004fce00000010ff */
[----:B------:R-:W2:Y:S08]  /*88c0*/  MUFU.EX2 R188, R188 ;  /* 0x000000bc00bc7308 */ /* 0x000eb00000000800 */
        /* <DEDUP_REMOVED lines=17> */
[----:B----4-:R-:W-:Y:S01]  /*89e0*/  F2FP.BF16.F32.PACK_AB R51, R0, R127 ;  /* 0x0000007f0033723e */ /* 0x010fe200000010ff */
[-C--:B------:R-:W-:Y:S01]  /*89f0*/  FMUL.FTZ R22, R82, R188.reuse ;  /* 0x000000bc52167220 */ /* 0x080fe20000410000 */
[-C--:B------:R-:W-:Y:S01]  /*8a00*/  FMUL.FTZ R23, R83, R188.reuse ;  /* 0x000000bc53177220 */ /* 0x080fe20000410000 */
[-C--:B------:R-:W-:Y:S01]  /*8a10*/  FMUL.FTZ R28, R88, R193.reuse ;  /* 0x000000c1581c7220 */ /* 0x080fe20000410000 */
[-C--:B------:R-:W-:Y:S01]  /*8a20*/  FMUL.FTZ R29, R89, R193.reuse ;  /* 0x000000c1591d7220 */ /* 0x080fe20000410000 */
[-C--:B------:R-:W-:Y:S01]  /*8a30*/  FMUL.FTZ R30, R90, R188.reuse ;  /* 0x000000bc5a1e7220 */ /* 0x080fe20000410000 */
[-C--:B------:R-:W-:Y:S01]  /*8a40*/  FMUL.FTZ R31, R91, R188.reuse ;  /* 0x000000bc5b1f7220 */ /* 0x080fe20000410000 */
[C---:B-1----:R-:W-:Y:S01]  /*8a50*/  HMMA.16816.F32.BF16 R4, R48.reuse, R8, R4 ;  /* 0x000000083004723c */ /* 0x042fe20000041804 */
[----:B------:R-:W-:Y:S01]  /*8a60*/  MUFU.EX2 R58, R58 ;  /* 0x0000003a003a7308 */ /* 0x000fe20000000800 */
[-C--:B------:R-:W-:Y:S01]  /*8a70*/  FMUL.FTZ R36, R92, R193.reuse ;  /* 0x000000c15c247220 */ /* 0x080fe20000410000 */
[-C--:B------:R-:W-:Y:S01]  /*8a80*/  FMUL.FTZ R37, R93, R193.reuse ;  /* 0x000000c15d257220 */ /* 0x080fe20000410000 */
[-C--:B------:R-:W-:Y:S01]  /*8a90*/  FMUL.FTZ R38, R94, R188.reuse ;  /* 0x000000bc5e267220 */ /* 0x080fe20000410000 */
[-C--:B------:R-:W-:Y:S01]  /*8aa0*/  FMUL.FTZ R39, R95, R188.reuse ;  /* 0x000000bc5f277220 */ /* 0x080fe20000410000 */
[C---:B------:R-:W-:Y:S01]  /*8ab0*/  HMMA.16816.F32.BF16 R8, R48.reuse, R10, R68 ;  /* 0x0000000a3008723c */ /* 0x040fe20000041844 */
[----:B------:R-:W1:Y:S01]  /*8ac0*/  LDSM.16.MT88.4 R68, [R158+0x9400] ;  /* 0x009400009e44783b */ /* 0x000e620000004200 */
        /* <DEDUP_REMOVED lines=17> */
[----:B------:R-:W3:Y:S01]  /*8be0*/  MUFU.EX2 R120, R120 ;  /* 0x0000007800787308 */ /* 0x000ee20000000800 */
        /* <DEDUP_REMOVED lines=10> */
[C---:B------:R-:W-:Y:S01]  /*8c90*/  HMMA.16816.F32.BF16 R12, R48.reuse, R16, R12 ;  /* 0x00000010300c723c */ /* 0x040fe2000004180c */
[----:B------:R-:W4:Y:S01]  /*8ca0*/  LDSM.16.MT88.4 R72, [R158+0xb400] ;  /* 0x00b400009e48783b */ /* 0x000f220000004200 */
[----:B------:R-:W-:Y:S01]  /*8cb0*/  FFMA.FTZ R104, R136, UR6, -R155 ;  /* 0x0000000688687c23 */ /* 0x000fe2000801089b */
[----:B------:R-:W-:Y:S01]  /*8cc0*/  FFMA.FTZ R181, R181, R193, R190 ;  /* 0x000000c1b5b57223 */ /* 0x000fe200000100be */
[----:B------:R-:W-:Y:S01]  /*8cd0*/  FFMA.FTZ R180, R180, R188, R189 ;  /* 0x000000bcb4b47223 */ /* 0x000fe200000100bd */
[----:B------:R-:W5:Y:S01]  /*8ce0*/  MUFU.EX2 R2, R2 ;  /* 0x0000000200027308 */ /* 0x000f620000000800 */
[----:B------:R-:W-:Y:S02]  /*8cf0*/  HMMA.16816.F32.BF16 R20, R48, R24, R20 ;  /* 0x000000183014723c */ /* 0x000fe40000041814 */
[----:B------:R-:W-:-:S04]  /*8d00*/  FADD.FTZ R136, R153, R180 ;  /* 0x000000b499887221 */ /* 0x000fc80000010000 */
[----:B------:R-:W-:Y:S01]  /*8d10*/  HMMA.16816.F32.BF16 R28, R48, R32, R28 ;  /* 0x00000020301c723c */ /* 0x000fe2000004181c */
[----:B------:R-:W-:Y:S01]  /*8d20*/  MUFU.EX2 R131, R131 ;  /* 0x0000008300837308 */ /* 0x000fe20000000800 */
[----:B------:R-:W-:-:S04]  /*8d30*/  FADD.FTZ R127, R127, R136 ;  /* 0x000000887f7f7221 */ /* 0x000fc80000010000 */
        /* <DEDUP_REMOVED lines=8> */
[----:B------:R-:W-:Y:S01]  /*8dc0*/  MUFU.EX2 R126, R126 ;  /* 0x0000007e007e7308 */ /* 0x000fe20000000800 */
[----:B------:R-:W-:Y:S04]  /*8dd0*/  LDSM.16.MT88.4 R108, [R156+0xc400] ;  /* 0x00c400009c6c783b */ /* 0x000fe80000004200 */
[C---:B------:R-:W-:Y:S01]  /*8de0*/  HMMA.16816.F32.BF16 R40, R48.reuse, R42, R96 ;  /* 0x0000002a3028723c */ /* 0x040fe20000041860 */
[----:B------:R-:W-:Y:S02]  /*8df0*/  LDSM.16.MT88.4 R96, [R158+0xe400] ;  /* 0x00e400009e60783b */ /* 0x000fe40000004200 */
[----:B------:R-:W-:Y:S03]  /*8e00*/  MUFU.EX2 R130, R130 ;  /* 0x0000008200827308 */ /* 0x000fe60000000800 */
[C---:B------:R-:W-:Y:S05]  /*8e10*/  HMMA.16816.F32.BF16 R44, R48.reuse, R52, R44 ;  /* 0x00000034302c723c */ /* 0x040fea000004182c */
[----:B------:R-:W-:Y:S01]  /*8e20*/  MUFU.EX2 R137, R137 ;  /* 0x0000008900897308 */ /* 0x000fe20000000800 */
[----:B------:R-:W-:Y:S01]  /*8e30*/  HMMA.16816.F32.BF16 R48, R48, R54, R100 ;  /* 0x000000363030723c */ /* 0x000fe20000041864 */
[----:B--2---:R-:W-:-:S02]  /*8e40*/  F2FP.BF16.F32.PACK_AB R52, R64, R67 ;  /* 0x000000434034723e */ /* 0x004fc400000010ff */
[----:B---3--:R-:W-:-:S04]  /*8e50*/  F2FP.BF16.F32.PACK_AB R53, R120, R121 ;  /* 0x000000797835723e */ /* 0x008fc800000010ff */
[----:B------:R-:W-:Y:S01]  /*8e60*/  F2FP.BF16.F32.PACK_AB R54, R57, R58 ;  /* 0x0000003a3936723e */ /* 0x000fe200000010ff */
[----:B------:R-:W-:Y:S01]  /*8e70*/  MUFU.EX2 R135, R135 ;  /* 0x0000008700877308 */ /* 0x000fe20000000800 */
[----:B-----5:R-:W-:-:S07]  /*8e80*/  F2FP.BF16.F32.PACK_AB R55, R2, R119 ;  /* 0x000000770237723e */ /* 0x020fce00000010ff */
        /* <DEDUP_REMOVED lines=8> */
[----:B------:R-:W2:Y:S05]  /*8f10*/  LDSM.16.MT88.4 R60, [R158+0xd400] ;  /* 0x00d400009e3c783b */ /* 0x000eaa0000004200 */
[C---:B----4-:R-:W-:Y:S01]  /*8f20*/  HMMA.16816.F32.BF16 R20, R52.reuse, R72, R20 ;  /* 0x000000483414723c */ /* 0x050fe20000041814 */
[----:B------:R-:W-:Y:S05]  /*8f30*/  MUFU.EX2 R192, R192 ;  /* 0x000000c000c07308 */ /* 0x000fea0000000800 */
[C---:B------:R-:W-:Y:S01]  /*8f40*/  HMMA.16816.F32.BF16 R24, R52.reuse, R74, R24 ;  /* 0x0000004a3418723c */ /* 0x040fe20000041818 */
[----:B------:R-:W-:Y:S02]  /*8f50*/  LDSM.16.MT88.4 R72, [R158+0xb800] ;  /* 0x00b800009e48783b */ /* 0x000fe40000004200 */
[----:B------:R-:W-:Y:S08]  /*8f60*/  MUFU.EX2 R191, R191 ;  /* 0x000000bf00bf7308 */ /* 0x000ff00000000800 */
[----:B------:R-:W-:Y:S01]  /*8f70*/  MUFU.EX2 R196, R196 ;  /* 0x000000c400c47308 */ /* 0x000fe20000000800 */
[C---:B-1----:R-:W-:Y:S07]  /*8f80*/  HMMA.16816.F32.BF16 R28, R52.reuse, R68, R28 ;  /* 0x00000044341c723c */ /* 0x042fee000004181c */
[----:B------:R-:W-:Y:S01]  /*8f90*/  MUFU.EX2 R199, R199 ;  /* 0x000000c700c77308 */ /* 0x000fe20000000800 */
[C---:B------:R-:W-:Y:S01]  /*8fa0*/  HMMA.16816.F32.BF16 R32, R52.reuse, R70, R32 ;  /* 0x000000463420723c */ /* 0x040fe20000041820 */
[----:B------:R-:W1:Y:S06]  /*8fb0*/  LDSM.16.MT88.4 R68, [R156+0xd400] ;  /* 0x00d400009c44783b */ /* 0x000e6c0000004200 */
[----:B------:R-:W-:Y:S01]  /*8fc0*/  MUFU.EX2 R198, R198 ;  /* 0x000000c600c67308 */ /* 0x000fe20000000800 */
[C---:B--2---:R-:W-:Y:S06]  /*8fd0*/  HMMA.16816.F32.BF16 R36, R52.reuse, R60, R36 ;  /* 0x0000003c3424723c */ /* 0x044fec0000041824 */
        /* <DEDUP_REMOVED lines=10> */
[----:B---3--:R-:W-:-:S05]  /*9080*/  F2FP.BF16.F32.PACK_AB R100, R203, R200 ;  /* 0x000000c8cb64723e */ /* 0x008fca00000010ff */
[----:B------:R-:W-:Y:S01]  /*9090*/  F2FP.BF16.F32.PACK_AB R52, R128, R131 ;  /* 0x000000838034723e */ /* 0x000fe200000010ff */
[----:B------:R-:W-:Y:S01]  /*90a0*/  MUFU.EX2 R182, R182 ;  /* 0x000000b600b67308 */ /* 0x000fe20000000800 */
[----:B------:R-:W-:Y:S02]  /*90b0*/  F2FP.BF16.F32.PACK_AB R53, R137, R130 ;  /* 0x000000828935723e */ /* 0x000fe400000010ff */
[----:B------:R-:W-:Y:S02]  /*90c0*/  F2FP.BF16.F32.PACK_AB R54, R126, R129 ;  /* 0x000000817e36723e */ /* 0x000fe400000010ff */
[----:B------:R-:W-:-:S03]  /*90d0*/  F2FP.BF16.F32.PACK_AB R55, R134, R135 ;  /* 0x000000878637723e */ /* 0x000fc600000010ff */
[----:B------:R-:W3:Y:S01]  /*90e0*/  MUFU.EX2 R187, R187 ;  /* 0x000000bb00bb7308 */ /* 0x000ee20000000800 */
[----:B-1----:R-:W-:-:S03]  /*90f0*/  F2FP.BF16.F32.PACK_AB R102, R201, R176 ;  /* 0x000000b0c966723e */ /* 0x002fc600000010ff */
[C---:B--2---:R-:W-:Y:S04]  /*9100*/  HMMA.16816.F32.BF16 R12, R52.reuse, R60, R12 ;  /* 0x0000003c340c723c */ /* 0x044fe8000004180c */
[----:B------:R-:W-:Y:S02]  /*9110*/  MUFU.EX2 R177, R177 ;  /* 0x000000b100b17308 */ /* 0x000fe40000000800 */
[C---:B------:R-:W-:Y:S01]  /*9120*/  HMMA.16816.F32.BF16 R16, R52.reuse, R62, R16 ;  /* 0x0000003e3410723c */ /* 0x040fe20000041810 */
[----:B------:R-:W1:Y:S05]  /*9130*/  LDSM.16.MT88.4 R60, [R158+0xd800] ;  /* 0x00d800009e3c783b */ /* 0x000e6a0000004200 */
[----:B------:R-:W-:Y:S01]  /*9140*/  HMMA.16816.F32.BF16 R20, R52, R72, R20 ;  /* 0x000000483414723c */ /* 0x000fe20000041814 */
[----:B------:R-:W2:Y:S01]  /*9150*/  MUFU.EX2 R184, R184 ;  /* 0x000000b800b87308 */ /* 0x000ea20000000800 */
[----:B---3--:R-:W-:-:S04]  /*9160*/  F2FP.BF16.F32.PACK_AB R101, R187, R182 ;  /* 0x000000b6bb65723e */ /* 0x008fc800000010ff */
[C---:B------:R-:W-:Y:S01]  /*9170*/  HMMA.16816.F32.BF16 R24, R52.reuse, R74, R24 ;  /* 0x0000004a3418723c */ /* 0x040fe20000041818 */
[----:B------:R-:W-:Y:S02]  /*9180*/  LDSM.16.MT88.4 R72, [R158+0xbc00] ;  /* 0x00bc00009e48783b */ /* 0x000fe40000004200 */
[----:B------:R-:W-:Y:S03]  /*9190*/  MUFU.EX2 R147, R147 ;  /* 0x0000009300937308 */ /* 0x000fe60000000800 */
[C---:B----4-:R-:W-:Y:S05]  /*91a0*/  HMMA.16816.F32.BF16 R4, R52.reuse, R68, R4 ;  /* 0x000000443404723c */ /* 0x050fea0000041804 */
[----:B------:R-:W-:Y:S01]  /*91b0*/  MUFU.EX2 R139, R139 ;  /* 0x0000008b008b7308 */ /* 0x000fe20000000800 */
[----:B------:R-:W-:Y:S01]  /*91c0*/  HMMA.16816.F32.BF16 R8, R52, R70, R8 ;  /* 0x000000463408723c */ /* 0x000fe20000041808 */
[----:B------:R-:W3:Y:S01]  /*91d0*/  LDSM.16.MT88.4 R68, [R156+0xb800] ;  /* 0x00b800009c44783b */ /* 0x000ee20000004200 */
[----:B--2---:R-:W-:-:S05]  /*91e0*/  F2FP.BF16.F32.PACK_AB R103, R184, R177 ;  /* 0x000000b1b867723e */ /* 0x004fca00000010ff */
[----:B------:R-:W-:Y:S08]  /*91f0*/  MUFU.EX2 R146, R146 ;  /* 0x0000009200927308 */ /* 0x000ff00000000800 */
[----:B------:R-:W-:Y:S01]  /*9200*/  MUFU.EX2 R140, R140 ;  /* 0x0000008c008c7308 */ /* 0x000fe20000000800 */
[C---:B-1----:R-:W-:Y:S06]  /*9210*/  HMMA.16816.F32.BF16 R36, R52.reuse, R60, R36 ;  /* 0x0000003c3424723c */ /* 0x042fec0000041824 */
[C---:B------:R-:W-:Y:S01]  /*9220*/  HMMA.16816.F32.BF16 R40, R52.reuse, R62, R40 ;  /* 0x0000003e3428723c */ /* 0x040fe20000041828 */
[----:B------:R-:W-:Y:S01]  /*9230*/  LDSM.16.MT88.4 R60, [R156+0x9c00] ;  /* 0x009c00009c3c783b */ /* 0x000fe20000004200 */
[----:B------:R-:W-:Y:S04]  /*9240*/  MUFU.EX2 R141, R141 ;  /* 0x0000008d008d7308 */ /* 0x000fe80000000800 */
[C---:B---3--:R-:W-:Y:S06]  /*9250*/  HMMA.16816.F32.BF16 R28, R52.reuse, R68, R28 ;  /* 0x00000044341c723c */ /* 0x048fec000004181c */
        /* <DEDUP_REMOVED lines=8> */
[----:B------:R-:W-:-:S07]  /*92e0*/  F2FP.BF16.F32.PACK_AB R55, R197, R198 ;  /* 0x000000c6c537723e */ /* 0x000fce00000010ff */
[C---:B------:R-:W-:Y:S06]  /*92f0*/  HMMA.16816.F32.BF16 R12, R52.reuse, R60, R12 ;  /* 0x0000003c340c723c */ /* 0x040fec000004180c */
        /* <DEDUP_REMOVED lines=9> */
[----:B------:R-:W-:Y:S01]  /*9390*/  HMMA.16816.F32.BF16 R40, R52, R62, R40 ;  /* 0x0000003e3428723c */ /* 0x000fe20000041828 */
[----:B------:R-:W2:Y:S05]  /*93a0*/  LDSM.16.MT88.4 R60, [R158+0xc000] ;  /* 0x00c000009e3c783b */ /* 0x000eaa0000004200 */
[C---:B---3--:R-:W-:Y:S01]  /*93b0*/  HMMA.16816.F32.BF16 R112, R100.reuse, R72, R4 ;  /* 0x000000486470723c */ /* 0x048fe20000041804 */
[----:B------:R-:W3:Y:S05]  /*93c0*/  LDSM.16.MT88.4 R4, [R158+0xe000] ;  /* 0x00e000009e04783b */ /* 0x000eea0000004200 */
[----:B------:R-:W-:Y:S06]  /*93d0*/  HMMA.16816.F32.BF16 R8, R100, R74, R8 ;  /* 0x0000004a6408723c */ /* 0x000fec0000041808 */
[C---:B-1----:R-:W-:Y:S06]  /*93e0*/  HMMA.16816.F32.BF16 R28, R52.reuse, R68, R28 ;  /* 0x00000044341c723c */ /* 0x042fec000004181c */
[----:B------:R-:W-:Y:S01]  /*93f0*/  HMMA.16816.F32.BF16 R32, R52, R70, R32 ;  /* 0x000000463420723c */ /* 0x000fe20000041820 */
[----:B------:R-:W1:Y:S05]  /*9400*/  LDSM.16.MT88.4 R68, [R156+0xdc00] ;  /* 0x00dc00009c44783b */ /* 0x000e6a0000004200 */
[C---:B--2---:R-:W-:Y:S06]  /*9410*/  HMMA.16816.F32.BF16 R24, R100.reuse, R62, R24 ;  /* 0x0000003e6418723c */ /* 0x044fec0000041818 */
[----:B------:R-:W-:Y:S01]  /*9420*/  HMMA.16816.F32.BF16 R20, R100, R60, R20 ;  /* 0x0000003c6414723c */ /* 0x000fe20000041814 */
[--C-:B------:R-:W-:Y:S01]  /*9430*/  FFMA.FTZ R63, R148, UR6, -R155.reuse ;  /* 0x00000006943f7c23 */ /* 0x100fe2000801089b */
[----:B------:R-:W-:Y:S01]  /*9440*/  FFMA.FTZ R62, R149, UR6, -R155 ;  /* 0x00000006953e7c23 */ /* 0x000fe2000801089b */
[----:B------:R-:W-:-:S03]  /*9450*/  FFMA.FTZ R148, R145, UR6, -R122 ;  /* 0x0000000691947c23 */ /* 0x000fc6000801087a */
[C---:B---3--:R-:W-:Y:S01]  /*9460*/  HMMA.16816.F32.BF16 R36, R100.reuse, R4, R36 ;  /* 0x000000046424723c */ /* 0x048fe20000041824 */
[--C-:B------:R-:W-:Y:S01]  /*9470*/  FFMA.FTZ R61, R152, UR6, -R155.reuse ;  /* 0x00000006983d7c23 */ /* 0x100fe2000801089b */
[----:B------:R-:W-:Y:S01]  /*9480*/  FFMA.FTZ R60, R151, UR6, -R155 ;  /* 0x00000006973c7c23 */ /* 0x000fe2000801089b */
[----:B------:R-:W-:Y:S03]  /*9490*/  MUFU.EX2 R62, R62 ;  /* 0x0000003e003e7308 */ /* 0x000fe60000000800 */
[----:B------:R-:W-:Y:S05]  /*94a0*/  HMMA.16816.F32.BF16 R40, R100, R6, R40 ;  /* 0x000000066428723c */ /* 0x000fea0000041828 */
[----:B------:R-:W2:Y:S01]  /*94b0*/  MUFU.EX2 R61, R61 ;  /* 0x0000003d003d7308 */ /* 0x000ea20000000800 */
[C---:B-1----:R-:W-:Y:S06]  /*94c0*/  HMMA.16816.F32.BF16 R44, R52.reuse, R68, R44 ;  /* 0x00000044342c723c */ /* 0x042fec000004182c */
[----:B------:R-:W-:Y:S01]  /*94d0*/  HMMA.16816.F32.BF16 R48, R52, R70, R48 ;  /* 0x000000463430723c */ /* 0x000fe20000041830 */
[----:B------:R-:W1:Y:S01]  /*94e0*/  LDSM.16.MT88.4 R52, [R156+0xc000] ;  /* 0x00c000009c34783b */ /* 0x000e620000004200 */
[----:B------:R-:W-:Y:S03]  /*94f0*/  MUFU.EX2 R60, R60 ;  /* 0x0000003c003c7308 */ /* 0x000fe60000000800 */
[----:B------:R-:W3:Y:S05]  /*9500*/  LDSM.16.MT88.4 R68, [R156+0xa000] ;  /* 0x00a000009c44783b */ /* 0x000eea0000004200 */
[----:B------:R-:W4:Y:S01]  /*9510*/  MUFU.EX2 R63, R63 ;  /* 0x0000003f003f7308 */ /* 0x000f220000000800 */
[----:B--2---:R-:W-:-:S07]  /*9520*/  F2FP.BF16.F32.PACK_AB R4, R62, R61 ;  /* 0x0000003d3e04723e */ /* 0x004fce00000010ff */
[----:B------:R-:W2:Y:S01]  /*9530*/  MUFU.EX2 R148, R148 ;  /* 0x0000009400947308 */ /* 0x000ea20000000800 */
[----:B----4-:R-:W-:Y:S02]  /*9540*/  F2FP.BF16.F32.PACK_AB R6, R63, R60 ;  /* 0x0000003c3f06723e */ /* 0x010fe400000010ff */
[----:B--2---:R-:W-:Y:S01]  /*9550*/  F2FP.BF16.F32.PACK_AB R5, R148, R147 ;  /* 0x000000939405723e */ /* 0x004fe200000010ff */
[C---:B-1----:R-:W-:Y:S06]  /*9560*/  HMMA.16816.F32.BF16 R28, R100.reuse, R52, R28 ;  /* 0x00000034641c723c */ /* 0x042fec000004181c */
[C---:B------:R-:W-:Y:S01]  /*9570*/  HMMA.16816.F32.BF16 R32, R100.reuse, R54, R32 ;  /* 0x000000366420723c */ /* 0x040fe20000041820 */
[----:B------:R-:W1:Y:S05]  /*9580*/  LDSM.16.MT88.4 R52, [R156+0xe000] ;  /* 0x00e000009c34783b */ /* 0x000e6a0000004200 */
[C---:B---3--:R-:W-:Y:S06]  /*9590*/  HMMA.16816.F32.BF16 R12, R100.reuse, R68, R12 ;  /* 0x00000044640c723c */ /* 0x048fec000004180c */
[C---:B------:R-:W-:Y:S01]  /*95a0*/  HMMA.16816.F32.BF16 R16, R100.reuse, R70, R16 ;  /* 0x000000466410723c */ /* 0x040fe20000041810 */
[----:B------:R-:W2:Y:S05]  /*95b0*/  LDSM.16.MT88.4 R68, [R158+0xa400] ;  /* 0x00a400009e44783b */ /* 0x000eaa0000004200 */
[C---:B-1----:R-:W-:Y:S01]  /*95c0*/  HMMA.16816.F32.BF16 R44, R100.reuse, R52, R44 ;  /* 0x00000034642c723c */ /* 0x042fe2000004182c */
[----:B------:R-:W1:Y:S05]  /*95d0*/  MUFU.EX2 R52, R143 ;  /* 0x0000008f00347308 */ /* 0x000e6a0000000800 */
[----:B------:R-:W-:Y:S01]  /*95e0*/  HMMA.16816.F32.BF16 R100, R100, R54, R48 ;  /* 0x000000366464723c */ /* 0x000fe20000041830 */
[----:B------:R-:W-:-:S02]  /*95f0*/  FADD.FTZ R53, R154, R181 ;  /* 0x000000b59a357221 */ /* 0x000fc40000010000 */
[----:B------:R3:W-:Y:S01]  /*9600*/  MUFU.EX2 R48, R104 ;  /* 0x0000006800307308 */ /* 0x0007e20000000800 */
[----:B-1----:R-:W-:-:S07]  /*9610*/  F2FP.BF16.F32.PACK_AB R7, R52, R139 ;  /* 0x0000008b3407723e */ /* 0x002fce00000010ff */
[C---:B--2---:R-:W-:Y:S06]  /*9620*/  HMMA.16816.F32.BF16 R112, R4.reuse, R68, R112 ;  /* 0x000000440470723c */ /* 0x044fec0000041870 */
[C---:B------:R-:W-:Y:S01]  /*9630*/  HMMA.16816.F32.BF16 R68, R4.reuse, R70, R8 ;  /* 0x000000460444723c */ /* 0x040fe20000041808 */
[----:B------:R-:W3:Y:S05]  /*9640*/  LDSM.16.MT88.4 R8, [R156+0xe400] ;  /* 0x00e400009c08783b */ /* 0x000eea0000004200 */
[C---:B------:R-:W-:Y:S01]  /*9650*/  HMMA.16816.F32.BF16 R72, R4.reuse, R76, R12 ;  /* 0x0000004c0448723c */ /* 0x040fe2000004180c */
[----:B------:R-:W1:Y:S05]  /*9660*/  LDSM.16.MT88.4 R12, [R156+0xa800] ;  /* 0x00a800009c0c783b */ /* 0x000e6a0000004200 */
[C---:B------:R-:W-:Y:S01]  /*9670*/  HMMA.16816.F32.BF16 R88, R4.reuse, R108, R28 ;  /* 0x0000006c0458723c */ /* 0x040fe2000004181c */
[----:B------:R-:W2:Y:S05]  /*9680*/  MUFU.EX2 R29, R138 ;  /* 0x0000008a001d7308 */ /* 0x000eaa0000000800 */
[----:B------:R-:W-:Y:S01]  /*9690*/  HMMA.16816.F32.BF16 R108, R4, R110, R32 ;  /* 0x0000006e046c723c */ /* 0x000fe20000041820 */
[----:B------:R-:W-:-:S02]  /*96a0*/  FFMA.FTZ R30, R133, UR6, -R122 ;  /* 0x00000006851e7c23 */ /* 0x000fc4000801087a */
[----:B------:R-:W-:Y:S03]  /*96b0*/  MUFU.EX2 R28, R142 ;  /* 0x0000008e001c7308 */ /* 0x000fe60000000800 */
[C---:B------:R-:W-:Y:S01]  /*96c0*/  HMMA.16816.F32.BF16 R80, R4.reuse, R84, R20 ;  /* 0x000000540450723c */ /* 0x040fe20000041814 */
[--C-:B------:R-:W-:Y:S01]  /*96d0*/  FFMA.FTZ R33, R125, UR6, -R122.reuse ;  /* 0x000000067d217c23 */ /* 0x100fe2000801087a */
[--C-:B------:R-:W-:Y:S01]  /*96e0*/  FFMA.FTZ R32, R117, UR6, -R122.reuse ;  /* 0x0000000675207c23 */ /* 0x100fe2000801087a */
[--C-:B------:R-:W-:Y:S01]  /*96f0*/  FFMA.FTZ R35, R59, UR6, -R122.reuse ;  /* 0x000000063b237c23 */ /* 0x100fe2000801087a */
[----:B------:R-:W4:Y:S01]  /*9700*/  LDSM.16.MT88.4 R20, [R158+0xa800] ;  /* 0x00a800009e14783b */ /* 0x000f220000004200 */
[----:B------:R-:W-:Y:S01]  /*9710*/  MUFU.EX2 R31, R144 ;  /* 0x00000090001f7308 */ /* 0x000fe20000000800 */
[C---:B------:R-:W-:Y:S01]  /*9720*/  HMMA.16816.F32.BF16 R76, R4.reuse, R78, R16 ;  /* 0x0000004e044c723c */ /* 0x040fe20000041810 */
[--C-:B------:R-:W-:Y:S01]  /*9730*/  FFMA.FTZ R34, R116, UR6, -R122.reuse ;  /* 0x0000000674227c23 */ /* 0x100fe2000801087a */
[----:B------:R-:W-:Y:S04]  /*9740*/  LDSM.16.MT88.4 R16, [R158+0xc800] ;  /* 0x00c800009e10783b */ /* 0x000fe80000004200 */
[C---:B------:R-:W-:Y:S01]  /*9750*/  HMMA.16816.F32.BF16 R92, R4.reuse, R96, R36 ;  /* 0x00000060045c723c */ /* 0x040fe20000041824 */
[----:B------:R-:W-:Y:S05]  /*9760*/  MUFU.EX2 R30, R30 ;  /* 0x0000001e001e7308 */ /* 0x000fea0000000800 */
[----:B------:R-:W-:Y:S01]  /*9770*/  HMMA.16816.F32.BF16 R84, R4, R86, R24 ;  /* 0x000000560454723c */ /* 0x000fe20000041818 */
[----:B------:R-:W-:Y:S01]  /*9780*/  LDSM.16.MT88.4 R24, [R156+0xe800] ;  /* 0x00e800009c18783b */ /* 0x000fe20000004200 */
[----:B------:R-:W-:Y:S01]  /*9790*/  FADD.FTZ R36, R124, R53 ;  /* 0x000000357c247221 */ /* 0x000fe20000010000 */
[----:B------:R-:W5:Y:S01]  /*97a0*/  MUFU.EX2 R33, R33 ;  /* 0x0000002100217308 */ /* 0x000f620000000800 */
[----:B------:R-:W-:-:S02]  /*97b0*/  FFMA.FTZ R39, R65, UR6, -R122 ;  /* 0x0000000641277c23 */ /* 0x000fc4000801087a */
[----:B------:R-:W-:Y:S01]  /*97c0*/  HMMA.16816.F32.BF16 R96, R4, R98, R40 ;  /* 0x000000620460723c */ /* 0x000fe20000041828 */
[----:B------:R-:W-:-:S04]  /*97d0*/  FADD.FTZ R36, R123, R36 ;  /* 0x000000247b247221 */ /* 0x000fc80000010000 */
[----:B------:R-:W-:Y:S01]  /*97e0*/  MUFU.EX2 R32, R32 ;  /* 0x0000002000207308 */ /* 0x000fe20000000800 */
[----:B---3--:R-:W-:Y:S01]  /*97f0*/  HMMA.16816.F32.BF16 R104, R4, R8, R44 ;  /* 0x000000080468723c */ /* 0x008fe2000004182c */
[----:B------:R-:W-:Y:S01]  /*9800*/  FFMA.FTZ R41, R118, UR6, -R122 ;  /* 0x0000000676297c23 */ /* 0x000fe2000801087a */
[----:B------:R-:W-:-:S04]  /*9810*/  FADD.FTZ R67, R67, R36 ;  /* 0x0000002443437221 */ /* 0x000fc80000010000 */
[----:B------:R-:W-:Y:S01]  /*9820*/  HMMA.16816.F32.BF16 R100, R4, R10, R100 ;  /* 0x0000000a0464723c */ /* 0x000fe20000041864 */
[----:B------:R-:W3:Y:S01]  /*9830*/  MUFU.EX2 R35, R35 ;  /* 0x0000002300237308 */ /* 0x000ee20000000800 */
[----:B------:R-:W4:Y:S01]  /*9840*/  LDSM.16.MT88.4 R4, [R156+0xc800] ;  /* 0x00c800009c04783b */ /* 0x000f220000004200 */
[----:B--2---:R-:W-:Y:S01]  /*9850*/  F2FP.BF16.F32.PACK_AB R8, R29, R48 ;  /* 0x000000301d08723e */ /* 0x004fe200000010ff */
[----:B------:R-:W-:Y:S01]  /*9860*/  FADD.FTZ R67, R64, R67 ;  /* 0x0000004340437221 */ /* 0x000fe20000010000 */
[----:B-----5:R-:W-:Y:S02]  /*9870*/  F2FP.BF16.F32.PACK_AB R9, R33, R30 ;  /* 0x0000001e2109723e */ /* 0x020fe400000010ff */
[----:B------:R-:W-:Y:S01]  /*9880*/  F2FP.BF16.F32.PACK_AB R10, R31, R28 ;  /* 0x0000001c1f0a723e */ /* 0x000fe200000010ff */
[----:B------:R-:W-:Y:S01]  /*9890*/  FADD.FTZ R58, R58, R67 ;  /* 0x000000433a3a7221 */ /* 0x000fe20000010000 */
[----:B------:R-:W-:Y:S08]  /*98a0*/  MUFU.EX2 R37, R150 ;  /* 0x0000009600257308 */ /* 0x000ff00000000800 */
[----:B------:R-:W-:Y:S01]  /*98b0*/  MUFU.EX2 R39, R39 ;  /* 0x0000002700277308 */ /* 0x000fe20000000800 */
[----:B---3--:R-:W-:-:S07]  /*98c0*/  F2FP.BF16.F32.PACK_AB R11, R35, R32 ;  /* 0x00000020230b723e */ /* 0x008fce00000010ff */
[C---:B-1----:R-:W-:Y:S01]  /*98d0*/  HMMA.16816.F32.BF16 R72, R8.reuse, R12, R72 ;  /* 0x0000000c0848723c */ /* 0x042fe20000041848 */
[----:B------:R-:W1:Y:S05]  /*98e0*/  MUFU.EX2 R34, R34 ;  /* 0x0000002200227308 */ /* 0x000e6a0000000800 */
[C---:B------:R-:W-:Y:S01]  /*98f0*/  HMMA.16816.F32.BF16 R76, R8.reuse, R14, R76 ;  /* 0x0000000e084c723c */ /* 0x040fe2000004184c */
[----:B------:R-:W2:Y:S02]  /*9900*/  LDSM.16.MT88.4 R12, [R158+0xe800] ;  /* 0x00e800009e0c783b */ /* 0x000ea40000004200 */
[----:B------:R-:W-:Y:S03]  /*9910*/  MUFU.EX2 R41, R41 ;  /* 0x0000002900297308 */ /* 0x000fe60000000800 */
[C---:B----4-:R-:W-:Y:S06]  /*9920*/  HMMA.16816.F32.BF16 R112, R8.reuse, R20, R112 ;  /* 0x000000140870723c */ /* 0x050fec0000041870 */
[C---:B------:R-:W-:Y:S01]  /*9930*/  HMMA.16816.F32.BF16 R68, R8.reuse, R22, R68 ;  /* 0x000000160844723c */ /* 0x040fe20000041844 */
[----:B------:R-:W3:Y:S05]  /*9940*/  LDSM.16.MT88.4 R20, [R158+0xac00] ;  /* 0x00ac00009e14783b */ /* 0x000eea0000004200 */
[C---:B------:R-:W-:Y:S06]  /*9950*/  HMMA.16816.F32.BF16 R88, R8.reuse, R4, R88 ;  /* 0x000000040858723c */ /* 0x040fec0000041858 */
[C---:B------:R-:W-:Y:S01]  /*9960*/  HMMA.16816.F32.BF16 R80, R8.reuse, R16, R80 ;  /* 0x000000100850723c */ /* 0x040fe20000041850 */
[----:B------:R-:W-:Y:S01]  /*9970*/  FADD.FTZ R4, R0, R127 ;  /* 0x0000007f00047221 */ /* 0x000fe20000010000 */
[----:B-1----:R-:W-:Y:S01]  /*9980*/  F2FP.BF16.F32.PACK_AB R5, R34, R39 ;  /* 0x000000272205723e */ /* 0x002fe200000010ff */
[----:B------:R-:W1:Y:S02]  /*9990*/  MUFU.EX2 R0, R66 ;  /* 0x0000004200007308 */ /* 0x000e640000000800 */
[----:B------:R-:W-:Y:S01]  /*99a0*/  FADD.FTZ R121, R121, R4 ;  /* 0x0000000479797221 */ /* 0x000fe20000010000 */
[----:B------:R-:W-:Y:S01]  /*99b0*/  HMMA.16816.F32.BF16 R84, R8, R18, R84 ;  /* 0x000000120854723c */ /* 0x000fe20000041854 */
[----:B------:R-:W4:Y:S01]  /*99c0*/  LDSM.16.MT88.4 R16, [R156+0xac00] ;  /* 0x00ac00009c10783b */ /* 0x000f220000004200 */
[----:B------:R-:W-:Y:S01]  /*99d0*/  F2FP.BF16.F32.PACK_AB R4, R37, R146 ;  /* 0x000000922504723e */ /* 0x000fe200000010ff */
[----:B------:R-:W-:-:S03]  /*99e0*/  FADD.FTZ R120, R120, R121 ;  /* 0x0000007978787221 */ /* 0x000fc60000010000 */
[----:B------:R-:W-:Y:S01]  /*99f0*/  HMMA.16816.F32.BF16 R104, R8, R24, R104 ;  /* 0x000000180868723c */ /* 0x000fe20000041868 */
[----:B------:R-:W-:-:S04]  /*9a00*/  FADD.FTZ R119, R119, R120 ;  /* 0x0000007877777221 */ /* 0x000fc80000010000 */
[----:B------:R-:W-:Y:S01]  /*9a10*/  FADD.FTZ R119, R2, R119 ;  /* 0x0000007702777221 */ /* 0x000fe20000010000 */
[C---:B--2---:R-:W-:Y:S01]  /*9a20*/  HMMA.16816.F32.BF16 R92, R8.reuse, R12, R92 ;  /* 0x0000000c085c723c */ /* 0x044fe2000004185c */
        /* <DEDUP_REMOVED lines=8> */
[----:B------:R-:W-:-:S04]  /*9ab0*/  FADD.FTZ R129, R129, R128 ;  /* 0x0000008081817221 */ /* 0x000fc80000010000 */
[----:B------:R-:W-:Y:S01]  /*9ac0*/  FADD.FTZ R126, R126, R129 ;  /* 0x000000817e7e7221 */ /* 0x000fe20000010000 */
[----:B------:R-:W-:Y:S01]  /*9ad0*/  HMMA.16816.F32.BF16 R100, R8, R26, R100 ;  /* 0x0000001a0864723c */ /* 0x000fe20000041864 */
[----:B------:R-:W-:Y:S01]  /*9ae0*/  F2FP.BF16.F32.PACK_AB R6, R141, R140 ;  /* 0x0000008c8d06723e */ /* 0x000fe200000010ff */
[----:B------:R-:W5:Y:S01]  /*9af0*/  LDSM.16.MT88.4 R8, [R156+0xcc00] ;  /* 0x00cc00009c08783b */ /* 0x000f620000004200 */
[----:B-1----:R-:W-:Y:S01]  /*9b00*/  F2FP.BF16.F32.PACK_AB R7, R41, R0 ;  /* 0x000000002907723e */ /* 0x002fe200000010ff */
[----:B------:R-:W-:-:S06]  /*9b10*/  FADD.FTZ R195, R195, R126 ;  /* 0x0000007ec3c37221 */ /* 0x000fcc0000010000 */
[C---:B---3--:R-:W-:Y:S06]  /*9b20*/  HMMA.16816.F32.BF16 R112, R4.reuse, R20, R112 ;  /* 0x000000140470723c */ /* 0x048fec0000041870 */
[----:B----4-:R-:W-:Y:S01]  /*9b30*/  HMMA.16816.F32.BF16 R72, R4, R16, R72 ;  /* 0x000000100448723c */ /* 0x010fe20000041848 */
[----:B------:R-:W-:-:S04]  /*9b40*/  FADD.FTZ R21, R135, R2 ;  /* 0x0000000287157221 */ /* 0x000fc80000010000 */
[----:B------:R-:W-:Y:S01]  /*9b50*/  FADD.FTZ R21, R134, R21 ;  /* 0x0000001586157221 */ /* 0x000fe20000010000 */
[C---:B------:R-:W-:Y:S01]  /*9b60*/  HMMA.16816.F32.BF16 R76, R4.reuse, R18, R76 ;  /* 0x00000012044c723c */ /* 0x040fe2000004184c */
        /* <DEDUP_REMOVED lines=18> */
[----:B-----5:R-:W-:Y:S02]  /*9c90*/  HMMA.16816.F32.BF16 R88, R4, R8, R88 ;  /* 0x000000080458723c */ /* 0x020fe40000041858 */
[----:B------:R-:W-:Y:S01]  /*9ca0*/  FADD.FTZ R2, R201, R176 ;  /* 0x000000b0c9027221 */ /* 0x000fe20000010000 */
[----:B------:R-:W-:-:S03]  /*9cb0*/  FADD.FTZ R184, R184, R177 ;  /* 0x000000b1b8b87221 */ /* 0x000fc60000010000 */
[----:B------:R-:W-:Y:S01]  /*9cc0*/  HMMA.16816.F32.BF16 R108, R4, R10, R108 ;  /* 0x0000000a046c723c */ /* 0x000fe2000004186c */
        /* <DEDUP_REMOVED lines=16> */
[----:B--2---:R-:W-:Y:S02]  /*9dd0*/  HMMA.16816.F32.BF16 R104, R4, R12, R104 ;  /* 0x0000000c0468723c */ /* 0x004fe40000041868 */
[----:B------:R-:W-:Y:S01]  /*9de0*/  FADD.FTZ R31, R31, R28 ;  /* 0x0000001c1f1f7221 */ /* 0x000fe20000010000 */
[----:B------:R-:W-:-:S03]  /*9df0*/  FADD.FTZ R2, R35, R2 ;  /* 0x0000000223027221 */ /* 0x000fc60000010000 */
[----:B------:R-:W-:Y:S01]  /*9e00*/  HMMA.16816.F32.BF16 R100, R4, R14, R100 ;  /* 0x0000000e0464723c */ /* 0x000fe20000041864 */
        /* <DEDUP_REMOVED lines=9> */
[----:B------:R-:W-:-:S09]  /*9ea0*/  MOV R0, R3 ;  /* 0x0000000300007202 */ /* 0x000fd20000000f00 */
.L_x_2762:
        /* <DEDUP_REMOVED lines=13> */
.L_x_2772:
[----:B------:R-:W-:Y:S04]  /*9f80*/  DEPBAR.LE SB0, 0x0 ;  /* 0x000080000000791a */ /* 0x000fe80000000000 */
[----:B------:R-:W-:Y:S01]  /*9f90*/  BAR.SYNC.DEFER_BLOCKING 0x0 ;  /* 0x0000000000007b1d */ /* 0x000fe20000010000 */
[----:B------:R-:W-:Y:S02]  /*9fa0*/  IADD3 R166, R166, -0x1, RZ ;  /* 0xffffffffa6a67810 */ /* 0x000fe40007ffe0ff */
[----:B------:R-:W-:Y:S02]  /*9fb0*/  MOV R8, R177 ;  /* 0x000000b100087202 */ /* 0x000fe40000000f00 */
[----:B------:R-:W-:Y:S01]  /*9fc0*/  MOV R0, R176 ;  /* 0x000000b000007202 */ /* 0x000fe20000000f00 */
[----:B------:R-:W-:Y:S06]  /*9fd0*/  @!P6 BRA `(.L_x_2769) ;  /* 0x0000000000f4e947 */ /* 0x000fec0003800000 */
        /* <DEDUP_REMOVED lines=61> */
.L_x_2769:
        /* <DEDUP_REMOVED lines=39> */
[----:B------:R-:W2:Y:S05]  /*a620*/  LDSM.16.M88.4 R128, [R157+0x3000] ;  /* 0x003000009d80783b */ /* 0x000eaa0000000200 */
        /* <DEDUP_REMOVED lines=206> */
.L_x_2771:
        /* <DEDUP_REMOVED lines=24> */
.L_x_2770:
        /* <DEDUP_REMOVED lines=138> */
[--C-:B------:R-:W-:Y:S01]  /*bd30*/  FFMA.FTZ R118, R15, UR4, -R119.reuse ;  /* 0x000000040f767c23 */ /* 0x100fe20008010877 */
        /* <DEDUP_REMOVED lines=23> */
[----:B------:R-:W-:Y:S01]  /*beb0*/  FMUL.FTZ R103, R3, R103 ;  /* 0x0000006703677220 */ /* 0x000fe20000410000 */
[--C-:B------:R-:W-:Y:S01]  /*bec0*/  FFMA.FTZ R146, R42, UR4, -R119.reuse ;  /* 0x000000042a927c23 */ /* 0x100fe20008010877 */
[--C-:B------:R-:W-:Y:S01]  /*bed0*/  FFMA.FTZ R147, R43, UR4, -R119.reuse ;  /* 0x000000042b937c23 */ /* 0x100fe20008010877 */
[--C-:B------:R-:W-:Y:S01]  /*bee0*/  FFMA.FTZ R148, R46, UR4, -R119.reuse ;  /* 0x000000042e947c23 */ /* 0x100fe20008010877 */
[----:B------:R-:W-:Y:S01]  /*bef0*/  FFMA.FTZ R149, R47, UR4, -R119 ;  /* 0x000000042f957c23 */ /* 0x000fe20008010877 */
[----:B------:R-:W-:Y:S03]  /*bf00*/  FFMA.FTZ R141, R116, R181, R141 ;  /* 0x000000b5748d7223 */ /* 0x000fe6000001008d */
[----:B------:R-:W-:Y:S01]  /*bf10*/  MUFU.EX2 R134, R134 ;  /* 0x0000008600867308 */ /* 0x000fe20000000800 */
[----:B------:R-:W-:Y:S01]  /*bf20*/  FFMA.FTZ R142, R3, R180, R142 ;  /* 0x000000b4038e7223 */ /* 0x000fe2000001008e */
[--C-:B------:R-:W-:Y:S01]  /*bf30*/  FFMA.FTZ R3, R44, UR4, -R132.reuse ;  /* 0x000000042c037c23 */ /* 0x100fe20008010884 */
[--C-:B------:R-:W-:Y:S01]  /*bf40*/  FFMA.FTZ R48, R48, UR4, -R132.reuse ;  /* 0x0000000430307c23 */ /* 0x100fe20008010884 */
[--C-:B------:R-:W-:Y:S01]  /*bf50*/  FFMA.FTZ R49, R49, UR4, -R132.reuse ;  /* 0x0000000431317c23 */ /* 0x100fe20008010884 */
[--C-:B------:R-:W-:Y:S01]  /*bf60*/  FFMA.FTZ R50, R50, UR4, -R119.reuse ;  /* 0x0000000432327c23 */ /* 0x100fe20008010877 */
[--C-:B------:R-:W-:Y:S01]  /*bf70*/  FFMA.FTZ R51, R51, UR4, -R119.reuse ;  /* 0x0000000433337c23 */ /* 0x100fe20008010877 */
[--C-:B------:R-:W-:Y:S03]  /*bf80*/  FFMA.FTZ R52, R52, UR4, -R132.reuse ;  /* 0x0000000434347c23 */ /* 0x100fe60008010884 */
[----:B------:R-:W-:Y:S01]  /*bf90*/  MUFU.EX2 R7, R7 ;  /* 0x0000000700077308 */ /* 0x000fe20000000800 */
[----:B---3--:R-:W-:Y:S01]  /*bfa0*/  F2FP.BF16.F32.PACK_AB R115, R5, R136 ;  /* 0x000000880573723e */ /* 0x008fe200000010ff */
[--C-:B------:R-:W-:Y:S01]  /*bfb0*/  FFMA.FTZ R53, R53, UR4, -R132.reuse ;  /* 0x0000000435357c23 */ /* 0x100fe20008010884 */
[--C-:B------:R-:W-:Y:S01]  /*bfc0*/  FFMA.FTZ R54, R54, UR4, -R119.reuse ;  /* 0x0000000436367c23 */ /* 0x100fe20008010877 */
[--C-:B------:R-:W-:Y:S01]  /*bfd0*/  FFMA.FTZ R55, R55, UR4, -R119.reuse ;  /* 0x0000000437377c23 */ /* 0x100fe20008010877 */
[--C-:B------:R-:W-:Y:S01]  /*bfe0*/  FFMA.FTZ R56, R56, UR4, -R132.reuse ;  /* 0x0000000438387c23 */ /* 0x100fe20008010884 */
[----:B------:R-:W-:Y:S01]  /*bff0*/  FFMA.FTZ R57, R57, UR4, -R132 ;  /* 0x0000000439397c23 */ /* 0x000fe20008010884 */
[--C-:B------:R-:W-:Y:S01]  /*c000*/  FFMA.FTZ R58, R58, UR4, -R119.reuse ;  /* 0x000000043a3a7c23 */ /* 0x100fe20008010877 */
[C---:B------:R-:W-:Y:S02]  /*c010*/  HMMA.16816.F32.BF16 R8, R112.reuse, R120, R8 ;  /* 0x000000787008723c */ /* 0x040fe40000041808 */
[----:B------:R-:W-:Y:S03]  /*c020*/  MUFU.EX2 R135, R135 ;  /* 0x0000008700877308 */ /* 0x000fe60000000800 */
[----:B------:R-:W-:Y:S01]  /*c030*/  FFMA.FTZ R59, R59, UR4, -R119 ;  /* 0x000000043b3b7c23 */ /* 0x000fe20008010877 */
[C---:B------:R-:W-:Y:S01]  /*c040*/  HMMA.16816.F32.BF16 R68, R112.reuse, R122, R68 ;  /* 0x0000007a7044723c */ /* 0x040fe20000041844 */
[----:B------:R-:W2:Y:S05]  /*c050*/  LDSM.16.MT88.4 R120, [R156+0xb000] ;  /* 0x00b000009c78783b */ /* 0x000eaa0000004200 */
[----:B------:R-:W3:Y:S01]  /*c060*/  MUFU.EX2 R118, R118 ;  /* 0x0000007600767308 */ /* 0x000ee20000000800 */
[----:B------:R-:W-:Y:S01]  /*c070*/  ISETP.GT.AND P0, PT, R166, R163, PT ;  /* 0x000000a3a600720c */ /* 0x000fe20003f04270 */
[----:B------:R-:W-:Y:S01]  /*c080*/  FADD.FTZ R138, R138, R141 ;  /* 0x0000008d8a8a7221 */ /* 0x000fe20000010000 */
[C---:B-1----:R-:W-:Y:S07]  /*c090*/  HMMA.16816.F32.BF16 R72, R112.reuse, R124, R72 ;  /* 0x0000007c7048723c */ /* 0x042fee0000041848 */
[----:B------:R-:W-:Y:S01]  /*c0a0*/  MUFU.EX2 R145, R145 ;  /* 0x0000009100917308 */ /* 0x000fe20000000800 */
[C---:B------:R-:W-:Y:S01]  /*c0b0*/  HMMA.16816.F32.BF16 R76, R112.reuse, R126, R76 ;  /* 0x0000007e704c723c */ /* 0x040fe2000004184c */
[----:B------:R-:W1:Y:S02]  /*c0c0*/  LDSM.16.MT88.4 R124, [R158+0xd000] ;  /* 0x00d000009e7c783b */ /* 0x000e640000004200 */
[----:B------:R-:W-:Y:S03]  /*c0d0*/  FADD.FTZ R133, R133, R138 ;  /* 0x0000008a85857221 */ /* 0x000fe60000010000 */
[C---:B------:R-:W-:Y:S03]  /*c0e0*/  HMMA.16816.F32.BF16 R80, R112.reuse, R128, R80 ;  /* 0x000000807050723c */ /* 0x040fe60000041850 */
[----:B------:R-:W-:Y:S02]  /*c0f0*/  MUFU.EX2 R144, R144 ;  /* 0x0000009000907308 */ /* 0x000fe40000000800 */
[----:B------:R-:W-:Y:S01]  /*c100*/  FADD.FTZ R133, R6, R133 ;  /* 0x0000008506857221 */ /* 0x000fe20000010000 */
[C---:B------:R-:W-:Y:S01]  /*c110*/  HMMA.16816.F32.BF16 R84, R112.reuse, R130, R84 ;  /* 0x000000827054723c */ /* 0x040fe20000041854 */
[----:B------:R-:W4:Y:S06]  /*c120*/  LDSM.16.MT88.4 R128, [R156+0xd000] ;  /* 0x00d000009c80783b */ /* 0x000f2c0000004200 */
[----:B------:R-:W-:Y:S01]  /*c130*/  MUFU.EX2 R146, R146 ;  /* 0x0000009200927308 */ /* 0x000fe20000000800 */
[--C-:B------:R-:W-:Y:S03]  /*c140*/  FFMA.FTZ R6, R61, UR4, -R132.reuse ;  /* 0x000000043d067c23 */ /* 0x100fe60008010884 */
[----:B------:R-:W-:Y:S01]  /*c150*/  FFMA.FTZ R61, R64, UR4, -R132 ;  /* 0x00000004403d7c23 */ /* 0x000fe20008010884 */
[----:B------:R-:W-:Y:S01]  /*c160*/  FADD.FTZ R137, R137, R142 ;  /* 0x0000008e89897221 */ /* 0x000fe20000010000 */
[----:B------:R-:W-:Y:S04]  /*c170*/  MOV R117, R2 ;  /* 0x0000000200757202 */ /* 0x000fe80000000f00 */
[----:B------:R-:W-:Y:S01]  /*c180*/  MUFU.EX2 R147, R147 ;  /* 0x0000009300937308 */ /* 0x000fe20000000800 */
[----:B------:R-:W-:Y:S04]  /*c190*/  FADD.FTZ R136, R136, R137 ;  /* 0x0000008988887221 */ /* 0x000fe80000010000 */
[----:B------:R-:W-:Y:S01]  /*c1a0*/  FADD.FTZ R136, R5, R136 ;  /* 0x0000008805887221 */ /* 0x000fe20000010000 */
[C---:B--2---:R-:W-:Y:S04]  /*c1b0*/  HMMA.16816.F32.BF16 R88, R112.reuse, R120, R88 ;  /* 0x000000787058723c */ /* 0x044fe80000041858 */
[----:B------:R-:W-:Y:S01]  /*c1c0*/  MUFU.EX2 R3, R3 ;  /* 0x0000000300037308 */ /* 0x000fe20000000800 */
[--C-:B------:R-:W-:Y:S01]  /*c1d0*/  FFMA.FTZ R5, R60, UR4, -R132.reuse ;  /* 0x000000043c057c23 */ /* 0x100fe20008010884 */
[--C-:B------:R-:W-:Y:S01]  /*c1e0*/  FFMA.FTZ R60, R62, UR4, -R119.reuse ;  /* 0x000000043e3c7c23 */ /* 0x100fe20008010877 */
[----:B------:R-:W-:Y:S01]  /*c1f0*/  FFMA.FTZ R62, R66, UR4, -R119 ;  /* 0x00000004423e7c23 */ /* 0x000fe20008010877 */
[C---:B------:R-:W-:Y:S01]  /*c200*/  HMMA.16816.F32.BF16 R12, R112.reuse, R122, R12 ;  /* 0x0000007a700c723c */ /* 0x040fe2000004180c */
[----:B------:R-:W2:Y:S05]  /*c210*/  LDSM.16.MT88.4 R120, [R156+0x9400] ;  /* 0x009400009c78783b */ /* 0x000eaa0000004200 */
[----:B------:R-:W-:Y:S01]  /*c220*/  MUFU.EX2 R148, R148 ;  /* 0x0000009400947308 */ /* 0x000fe20000000800 */
[C---:B-1----:R-:W-:Y:S06]  /*c230*/  HMMA.16816.F32.BF16 R92, R112.reuse, R124, R92 ;  /* 0x0000007c705c723c */ /* 0x042fec000004185c */
[C---:B------:R-:W-:Y:S03]  /*c240*/  HMMA.16816.F32.BF16 R96, R112.reuse, R126, R96 ;  /* 0x0000007e7060723c */ /* 0x040fe60000041860 */
[----:B------:R1:W-:Y:S02]  /*c250*/  MUFU.EX2 R125, R16 ;  /* 0x00000010007d7308 */ /* 0x0003e40000000800 */
[----:B------:R-:W-:Y:S01]  /*c260*/  FFMA.FTZ R124, R17, UR4, -R132 ;  /* 0x00000004117c7c23 */ /* 0x000fe20008010884 */
[----:B------:R-:W-:Y:S01]  /*c270*/  FMUL.FTZ R17, R116, R105 ;  /* 0x0000006974117220 */ /* 0x000fe20000410000 */
[C---:B---3--:R-:W-:Y:S01]  /*c280*/  F2FP.BF16.F32.PACK_AB R105, R118.reuse, R135 ;  /* 0x000000877669723e */ /* 0x048fe200000010ff */
[----:B------:R-:W-:Y:S05]  /*c290*/  FADD.FTZ R135, R135, R136 ;  /* 0x0000008887877221 */ /* 0x000fea0000010000 */
[----:B------:R3:W-:Y:S01]  /*c2a0*/  MUFU.EX2 R127, R140 ;  /* 0x0000008c007f7308 */ /* 0x0007e20000000800 */
[----:B------:R-:W-:Y:S09]  /*c2b0*/  FADD.FTZ R118, R118, R135 ;  /* 0x0000008776767221 */ /* 0x000ff20000010000 */
[----:B------:R-:W5:Y:S01]  /*c2c0*/  MUFU.EX2 R124, R124 ;  /* 0x0000007c007c7308 */ /* 0x000f620000000800 */
[----:B-1----:R-:W-:Y:S01]  /*c2d0*/  FMUL.FTZ R16, R116, R104 ;  /* 0x0000006874107220 */ /* 0x002fe20000410000 */
[----:B------:R-:W-:Y:S01]  /*c2e0*/  F2FP.BF16.F32.PACK_AB R104, R7, R134 ;  /* 0x000000860768723e */ /* 0x000fe200000010ff */
[----:B------:R-:W-:Y:S01]  /*c2f0*/  FFMA.FTZ R116, R45, UR4, -R132 ;  /* 0x000000042d747c23 */ /* 0x000fe20008010884 */
[----:B------:R-:W-:Y:S01]  /*c300*/  FADD.FTZ R134, R134, R133 ;  /* 0x0000008586867221 */ /* 0x000fe20000010000 */
[----:B------:R-:W-:Y:S03]  /*c310*/  LDSM.16.MT88.4 R44, [R158+0xcc00] ;  /* 0x00cc00009e2c783b */ /* 0x000fe60000004200 */
[C---:B----4-:R-:W-:Y:S02]  /*c320*/  HMMA.16816.F32.BF16 R16, R112.reuse, R128, R16 ;  /* 0x000000807010723c */ /* 0x050fe40000041810 */
[----:B------:R-:W1:Y:S01]  /*c330*/  MUFU.EX2 R126, R139 ;  /* 0x0000008b007e7308 */ /* 0x000e620000000800 */
[--C-:B---3--:R-:W-:Y:S01]  /*c340*/  FFMA.FTZ R140, R22, UR4, -R119.reuse ;  /* 0x00000004168c7c23 */ /* 0x108fe20008010877 */
[----:B------:R-:W-:Y:S01]  /*c350*/  FADD.FTZ R134, R7, R134 ;  /* 0x0000008607867221 */ /* 0x000fe20000010000 */
[--C-:B------:R-:W-:Y:S01]  /*c360*/  FFMA.FTZ R7, R63, UR4, -R119.reuse ;  /* 0x000000043f077c23 */ /* 0x100fe20008010877 */
[----:B------:R-:W-:Y:S01]  /*c370*/  HMMA.16816.F32.BF16 R100, R112, R130, R100 ;  /* 0x000000827064723c */ /* 0x000fe20000041864 */
[----:B------:R-:W3:Y:S05]  /*c380*/  LDSM.16.MT88.4 R112, [R158+0xb400] ;  /* 0x00b400009e70783b */ /* 0x000eea0000004200 */
[----:B------:R-:W-:Y:S01]  /*c390*/  MUFU.EX2 R140, R140 ;  /* 0x0000008c008c7308 */ /* 0x000fe20000000800 */
[----:B-----5:R-:W-:Y:S01]  /*c3a0*/  F2FP.BF16.F32.PACK_AB R106, R124, R125 ;  /* 0x0000007d7c6a723e */ /* 0x020fe200000010ff */
[--C-:B------:R-:W-:Y:S03]  /*c3b0*/  FFMA.FTZ R128, R20, UR4, -R132.reuse ;  /* 0x0000000414807c23 */ /* 0x100fe60008010884 */
[--C-:B------:R-:W-:Y:S01]  /*c3c0*/  FFMA.FTZ R130, R24, UR4, -R132.reuse ;  /* 0x0000000418827c23 */ /* 0x100fe20008010884 */
[--C-:B------:R-:W-:Y:S01]  /*c3d0*/  FFMA.FTZ R129, R21, UR4, -R132.reuse ;  /* 0x0000000415817c23 */ /* 0x100fe20008010884 */
[----:B------:R-:W-:Y:S01]  /*c3e0*/  FFMA.FTZ R131, R23, UR4, -R119 ;  /* 0x0000000417837c23 */ /* 0x000fe20008010877 */
[----:B-1----:R-:W-:Y:S01]  /*c3f0*/  F2FP.BF16.F32.PACK_AB R107, R126, R127 ;  /* 0x0000007f7e6b723e */ /* 0x002fe200000010ff */
[----:B------:R-:W-:Y:S01]  /*c400*/  FFMA.FTZ R139, R25, UR4, -R132 ;  /* 0x00000004198b7c23 */ /* 0x000fe20008010884 */
[----:B------:R-:W-:Y:S01]  /*c410*/  MUFU.EX2 R116, R116 ;  /* 0x0000007400747308 */ /* 0x000fe20000000800 */
[----:B------:R-:W-:Y:S01]  /*c420*/  FADD.FTZ R125, R125, R134 ;  /* 0x000000867d7d7221 */ /* 0x000fe20000010000 */
[----:B------:R-:W-:Y:S03]  /*c430*/  FADD.FTZ R127, R127, R118 ;  /* 0x000000767f7f7221 */ /* 0x000fe60000010000 */
[C---:B------:R-:W-:Y:S05]  /*c440*/  HMMA.16816.F32.BF16 R8, R104.reuse, R108, R8 ;  /* 0x0000006c6808723c */ /* 0x040fea0000041808 */
[----:B------:R-:W-:Y:S01]  /*c450*/  MUFU.EX2 R149, R149 ;  /* 0x0000009500957308 */ /* 0x000fe20000000800 */
[----:B------:R-:W-:Y:S01]  /*c460*/  FADD.FTZ R125, R124, R125 ;  /* 0x0000007d7c7d7221 */ /* 0x000fe20000010000 */
[C---:B------:R-:W-:Y:S01]  /*c470*/  HMMA.16816.F32.BF16 R68, R104.reuse, R110, R68 ;  /* 0x0000006e6844723c */ /* 0x040fe20000041844 */
[----:B------:R-:W1:Y:S07]  /*c480*/  LDSM.16.MT88.4 R108, [R156+0xb400] ;  /* 0x00b400009c6c783b */ /* 0x000e6e0000004200 */
[----:B------:R-:W-:Y:S01]  /*c490*/  MUFU.EX2 R48, R48 ;  /* 0x0000003000307308 */ /* 0x000fe20000000800 */
[C---:B--2---:R-:W-:Y:S03]  /*c4a0*/  HMMA.16816.F32.BF16 R72, R104.reuse, R120, R72 ;  /* 0x000000786848723c */ /* 0x044fe60000041848 */
[----:B------:R-:W-:Y:S03]  /*c4b0*/  FADD.FTZ R127, R126, R127 ;  /* 0x0000007f7e7f7221 */ /* 0x000fe60000010000 */
[C---:B------:R-:W-:Y:S01]  /*c4c0*/  HMMA.16816.F32.BF16 R76, R104.reuse, R122, R76 ;  /* 0x0000007a684c723c */ /* 0x040fe2000004184c */
[----:B------:R-:W2:Y:S02]  /*c4d0*/  LDSM.16.MT88.4 R120, [R158+0xd400] ;  /* 0x00d400009e78783b */ /* 0x000ea40000004200 */
[----:B------:R-:W-:Y:S03]  /*c4e0*/  MUFU.EX2 R49, R49 ;  /* 0x0000003100317308 */ /* 0x000fe60000000800 */
[C---:B---3--:R-:W-:Y:S07]  /*c4f0*/  HMMA.16816.F32.BF16 R80, R104.reuse, R112, R80 ;  /* 0x000000706850723c */ /* 0x048fee0000041850 */
[----:B------:R-:W-:Y:S01]  /*c500*/  MUFU.EX2 R50, R50 ;  /* 0x0000003200327308 */ /* 0x000fe20000000800 */
[C---:B------:R-:W-:Y:S01]  /*c510*/  HMMA.16816.F32.BF16 R84, R104.reuse, R114, R84 ;  /* 0x000000726854723c */ /* 0x040fe20000041854 */
[----:B------:R-:W3:Y:S08]  /*c520*/  LDSM.16.MT88.4 R112, [R156+0xd400] ;  /* 0x00d400009c70783b */ /* 0x000ef00000004200 */
[----:B------:R-:W-:Y:S10]  /*c530*/  MUFU.EX2 R51, R51 ;  /* 0x0000003300337308 */ /* 0x000ff40000000800 */
[----:B------:R-:W-:Y:S01]  /*c540*/  MUFU.EX2 R128, R128 ;  /* 0x0000008000807308 */ /* 0x000fe20000000800 */
[C---:B-1----:R-:W-:Y:S09]  /*c550*/  HMMA.16816.F32.BF16 R88, R104.reuse, R108, R88 ;  /* 0x0000006c6858723c */ /* 0x042ff20000041858 */
[----:B------:R-:W1:Y:S01]  /*c560*/  MUFU.EX2 R129, R129 ;  /* 0x0000008100817308 */ /* 0x000e620000000800 */
[C---:B------:R-:W-:Y:S01]  /*c570*/  HMMA.16816.F32.BF16 R12, R104.reuse, R110, R12 ;  /* 0x0000006e680c723c */ /* 0x040fe2000004180c */
[----:B------:R-:W4:Y:S05]  /*c580*/  LDSM.16.MT88.4 R108, [R158+0x9800] ;  /* 0x009800009e6c783b */ /* 0x000f2a0000004200 */
[C---:B--2---:R-:W-:Y:S03]  /*c590*/  HMMA.16816.F32.BF16 R92, R104.reuse, R120, R92 ;  /* 0x00000078685c723c */ /* 0x044fe6000004185c */
[----:B------:R-:W2:Y:S03]  /*c5a0*/  MUFU.EX2 R131, R131 ;  /* 0x0000008300837308 */ /* 0x000ea60000000800 */
[C---:B------:R-:W-:Y:S07]  /*c5b0*/  HMMA.16816.F32.BF16 R96, R104.reuse, R122, R96 ;  /* 0x0000007a6860723c */ /* 0x040fee0000041860 */
[----:B------:R-:W-:Y:S01]  /*c5c0*/  MUFU.EX2 R130, R130 ;  /* 0x0000008200827308 */ /* 0x000fe20000000800 */
[--C-:B------:R-:W-:Y:S01]  /*c5d0*/  FFMA.FTZ R121, R26, UR4, -R119.reuse ;  /* 0x000000041a797c23 */ /* 0x100fe20008010877 */
[C---:B---3--:R-:W-:Y:S03]  /*c5e0*/  HMMA.16816.F32.BF16 R16, R104.reuse, R112, R16 ;  /* 0x000000706810723c */ /* 0x048fe60000041810 */
[--C-:B------:R-:W-:Y:S03]  /*c5f0*/  FFMA.FTZ R120, R27, UR4, -R119.reuse ;  /* 0x000000041b787c23 */ /* 0x100fe60008010877 */
[----:B------:R-:W-:Y:S01]  /*c600*/  HMMA.16816.F32.BF16 R100, R104, R114, R100 ;  /* 0x000000726864723c */ /* 0x000fe20000041864 */
[----:B------:R-:W3:Y:S01]  /*c610*/  LDSM.16.MT88.4 R24, [R156+0x9800] ;  /* 0x009800009c18783b */ /* 0x000ee20000004200 */
[----:B------:R-:W5:Y:S03]  /*c620*/  MUFU.EX2 R139, R139 ;  /* 0x0000008b008b7308 */ /* 0x000f660000000800 */
[----:B-1----:R-:W-:Y:S01]  /*c630*/  F2FP.BF16.F32.PACK_AB R20, R129, R128 ;  /* 0x000000808114723e */ /* 0x002fe200000010ff */
[--C-:B------:R-:W-:Y:S01]  /*c640*/  FFMA.FTZ R113, R28, UR4, -R132.reuse ;  /* 0x000000041c717c23 */ /* 0x100fe20008010884 */
[----:B--2---:R-:W-:Y:S01]  /*c650*/  F2FP.BF16.F32.PACK_AB R21, R131, R140 ;  /* 0x0000008c8315723e */ /* 0x004fe200000010ff */
[--C-:B------:R-:W-:Y:S01]  /*c660*/  FFMA.FTZ R112, R29, UR4, -R132.reuse ;  /* 0x000000041d707c23 */ /* 0x100fe20008010884 */
[----:B------:R-:W1:Y:S03]  /*c670*/  LDSM.16.MT88.4 R104, [R158+0xb800] ;  /* 0x00b800009e68783b */ /* 0x000e660000004200 */
[----:B------:R-:W-:Y:S01]  /*c680*/  MUFU.EX2 R121, R121 ;  /* 0x0000007900797308 */ /* 0x000fe20000000800 */
[--C-:B------:R-:W-:Y:S01]  /*c690*/  FFMA.FTZ R114, R31, UR4, -R119.reuse ;  /* 0x000000041f727c23 */ /* 0x100fe20008010877 */
[----:B------:R-:W-:Y:S01]  /*c6a0*/  FFMA.FTZ R123, R33, UR4, -R132 ;  /* 0x00000004217b7c23 */ /* 0x000fe20008010884 */
[--C-:B------:R-:W-:Y:S01]  /*c6b0*/  FFMA.FTZ R122, R34, UR4, -R119.reuse ;  /* 0x00000004227a7c23 */ /* 0x100fe20008010877 */
[----:B------:R-:W-:Y:S01]  /*c6c0*/  FFMA.FTZ R115, R35, UR4, -R119 ;  /* 0x0000000423737c23 */ /* 0x000fe20008010877 */
[----:B------:R-:W-:Y:S01]  /*c6d0*/  FADD.FTZ R128, R128, R125 ;  /* 0x0000007d80807221 */ /* 0x000fe20000010000 */
[----:B------:R-:W-:Y:S01]  /*c6e0*/  FADD.FTZ R140, R140, R127 ;  /* 0x0000007f8c8c7221 */ /* 0x000fe20000010000 */
[----:B------:R-:W-:Y:S03]  /*c6f0*/  LDSM.16.MT88.4 R28, [R158+0x9c00] ;  /* 0x009c00009e1c783b */ /* 0x000fe60000004200 */
[----:B------:R-:W2:Y:S01]  /*c700*/  MUFU.EX2 R120, R120 ;  /* 0x0000007800787308 */ /* 0x000ea20000000800 */
[----:B-----5:R-:W-:Y:S01]  /*c710*/  F2FP.BF16.F32.PACK_AB R22, R139, R130 ;  /* 0x000000828b16723e */ /* 0x020fe200000010ff */
[----:B------:R-:W-:Y:S01]  /*c720*/  FADD.FTZ R129, R129, R128 ;  /* 0x0000008081817221 */ /* 0x000fe20000010000 */
[----:B------:R-:W-:Y:S07]  /*c730*/  FADD.FTZ R140, R131, R140 ;  /* 0x0000008c838c7221 */ /* 0x000fee0000010000 */
[----:B------:R-:W-:Y:S10]  /*c740*/  MUFU.EX2 R112, R112 ;  /* 0x0000007000707308 */ /* 0x000ff40000000800 */
[----:B------:R-:W-:Y:S01]  /*c750*/  MUFU.EX2 R114, R114 ;  /* 0x0000007200727308 */ /* 0x000fe20000000800 */
[C---:B--2---:R-:W-:Y:S01]  /*c760*/  F2FP.BF16.F32.PACK_AB R23, R120.reuse, R121 ;  /* 0x000000797817723e */ /* 0x044fe200000010ff */
[----:B------:R-:W-:Y:S04]  /*c770*/  FADD.FTZ R121, R121, R140 ;  /* 0x0000008c79797221 */ /* 0x000fe80000010000 */
[----:B------:R-:W-:Y:S02]  /*c780*/  FADD.FTZ R120, R120, R121 ;  /* 0x0000007978787221 */ /* 0x000fe40000010000 */
[C---:B----4-:R-:W-:Y:S02]  /*c790*/  HMMA.16816.F32.BF16 R8, R20.reuse, R108, R8 ;  /* 0x0000006c1408723c */ /* 0x050fe40000041808 */
[----:B------:R-:W-:Y:S04]  /*c7a0*/  MUFU.EX2 R123, R123 ;  /* 0x0000007b007b7308 */ /* 0x000fe80000000800 */
[C---:B------:R-:W-:Y:S01]  /*c7b0*/  HMMA.16816.F32.BF16 R68, R20.reuse, R110, R68 ;  /* 0x0000006e1444723c */ /* 0x040fe20000041844 */
[----:B------:R-:W2:Y:S05]  /*c7c0*/  LDSM.16.MT88.4 R108, [R156+0xb800] ;  /* 0x00b800009c6c783b */ /* 0x000eaa0000004200 */
[----:B------:R-:W-:Y:S01]  /*c7d0*/  MUFU.EX2 R115, R115 ;  /* 0x0000007300737308 */ /* 0x000fe20000000800 */
[C---:B---3--:R-:W-:Y:S09]  /*c7e0*/  HMMA.16816.F32.BF16 R72, R20.reuse, R24, R72 ;  /* 0x000000181448723c */ /* 0x048ff20000041848 */
[----:B------:R-:W-:Y:S01]  /*c7f0*/  MUFU.EX2 R113, R113 ;  /* 0x0000007100717308 */ /* 0x000fe20000000800 */
[C---:B------:R-:W-:Y:S01]  /*c800*/  HMMA.16816.F32.BF16 R76, R20.reuse, R26, R76 ;  /* 0x0000001a144c723c */ /* 0x040fe2000004184c */
[----:B------:R-:W3:Y:S05]  /*c810*/  LDSM.16.MT88.4 R24, [R158+0xd800] ;  /* 0x00d800009e18783b */ /* 0x000eea0000004200 */
[C---:B-1----:R-:W-:Y:S03]  /*c820*/  HMMA.16816.F32.BF16 R80, R20.reuse, R104, R80 ;  /* 0x000000681450723c */ /* 0x042fe60000041850 */
[----:B------:R-:W-:Y:S03]  /*c830*/  MUFU.EX2 R143, R143 ;  /* 0x0000008f008f7308 */ /* 0x000fe60000000800 */
[C---:B------:R-:W-:Y:S01]  /*c840*/  HMMA.16816.F32.BF16 R84, R20.reuse, R106, R84 ;  /* 0x0000006a1454723c */ /* 0x040fe20000041854 */
[----:B------:R-:W1:Y:S06]  /*c850*/  LDSM.16.MT88.4 R104, [R156+0xd800] ;  /* 0x00d800009c68783b */ /* 0x000e6c0000004200 */
[----:B------:R-:W-:Y:S10]  /*c860*/  MUFU.EX2 R122, R122 ;  /* 0x0000007a007a7308 */ /* 0x000ff40000000800 */
[----:B------:R-:W-:Y:S01]  /*c870*/  MUFU.EX2 R52, R52 ;  /* 0x0000003400347308 */ /* 0x000fe20000000800 */
[C---:B--2---:R-:W-:Y:S09]  /*c880*/  HMMA.16816.F32.BF16 R88, R20.reuse, R108, R88 ;  /* 0x0000006c1458723c */ /* 0x044ff20000041858 */
[----:B------:R-:W-:Y:S01]  /*c890*/  MUFU.EX2 R53, R53 ;  /* 0x0000003500357308 */ /* 0x000fe20000000800 */
[C---:B------:R-:W-:Y:S09]  /*c8a0*/  HMMA.16816.F32.BF16 R12, R20.reuse, R110, R12 ;  /* 0x0000006e140c723c */ /* 0x040ff2000004180c */
[----:B------:R-:W-:Y:S02]  /*c8b0*/  MUFU.EX2 R54, R54 ;  /* 0x0000003600367308 */ /* 0x000fe40000000800 */
[--C-:B------:R-:W-:Y:S01]  /*c8c0*/  FFMA.FTZ R108, R32, UR4, -R132.reuse ;  /* 0x00000004206c7c23 */ /* 0x100fe20008010884 */
[C---:B---3--:R-:W-:Y:S01]  /*c8d0*/  HMMA.16816.F32.BF16 R92, R20.reuse, R24, R92 ;  /* 0x00000018145c723c */ /* 0x048fe2000004185c */
[----:B------:R-:W-:Y:S05]  /*c8e0*/  LDSM.16.MT88.4 R32, [R158+0xbc00] ;  /* 0x00bc00009e20783b */ /* 0x000fea0000004200 */
[C---:B------:R-:W-:Y:S01]  /*c8f0*/  HMMA.16816.F32.BF16 R96, R20.reuse, R26, R96 ;  /* 0x0000001a1460723c */ /* 0x040fe20000041860 */
[----:B------:R-:W2:Y:S02]  /*c900*/  MUFU.EX2 R108, R108 ;  /* 0x0000006c006c7308 */ /* 0x000ea40000000800 */
[----:B------:R-:W3:Y:S03]  /*c910*/  LDSM.16.MT88.4 R24, [R156+0x9c00] ;  /* 0x009c00009c18783b */ /* 0x000ee60000004200 */
[C---:B-1----:R-:W-:Y:S05]  /*c920*/  HMMA.16816.F32.BF16 R16, R20.reuse, R104, R16 ;  /* 0x000000681410723c */ /* 0x042fea0000041810 */
[----:B------:R-:W-:Y:S01]  /*c930*/  MUFU.EX2 R55, R55 ;  /* 0x0000003700377308 */ /* 0x000fe20000000800 */
[----:B------:R-:W-:Y:S05]  /*c940*/  HMMA.16816.F32.BF16 R100, R20, R106, R100 ;  /* 0x0000006a1464723c */ /* 0x000fea0000041864 */
[--C-:B------:R-:W-:Y:S01]  /*c950*/  FFMA.FTZ R105, R36, UR4, -R132.reuse ;  /* 0x0000000424697c23 */ /* 0x100fe20008010884 */
[--C-:B------:R-:W-:Y:S01]  /*c960*/  FFMA.FTZ R104, R37, UR4, -R132.reuse ;  /* 0x0000000425687c23 */ /* 0x100fe20008010884 */
[----:B--2---:R-:W-:Y:S01]  /*c970*/  F2FP.BF16.F32.PACK_AB R22, R123, R108 ;  /* 0x0000006c7b16723e */ /* 0x004fe200000010ff */
[----:B------:R-:W-:Y:S01]  /*c980*/  FFMA.FTZ R106, R39, UR4, -R119 ;  /* 0x00000004276a7c23 */ /* 0x000fe20008010877 */
[----:B------:R-:W-:Y:S01]  /*c990*/  MUFU.EX2 R56, R56 ;  /* 0x0000003800387308 */ /* 0x000fe20000000800 */
[----:B------:R-:W-:Y:S01]  /*c9a0*/  LDSM.16.MT88.4 R36, [R158+0xc000] ;  /* 0x00c000009e24783b */ /* 0x000fe20000004200 */
[----:B------:R-:W-:Y:S01]  /*c9b0*/  F2FP.BF16.F32.PACK_AB R20, R112, R113 ;  /* 0x000000717014723e */ /* 0x000fe200000010ff */
[----:B------:R-:W-:Y:S01]  /*c9c0*/  FFMA.FTZ R107, R40, UR4, -R132 ;  /* 0x00000004286b7c23 */ /* 0x000fe20008010884 */
[C---:B------:R-:W-:Y:S01]  /*c9d0*/  F2FP.BF16.F32.PACK_AB R21, R114.reuse, R143 ;  /* 0x0000008f7215723e */ /* 0x040fe200000010ff */
[----:B------:R-:W-:Y:S01]  /*c9e0*/  FADD.FTZ R143, R143, R120 ;  /* 0x000000788f8f7221 */ /* 0x000fe20000010000 */
[----:B------:R-:W-:Y:S01]  /*c9f0*/  F2FP.BF16.F32.PACK_AB R23, R115, R122 ;  /* 0x0000007a7317723e */ /* 0x000fe200000010ff */
[----:B------:R-:W-:Y:S03]  /*ca00*/  FFMA.FTZ R132, R65, UR4, -R132 ;  /* 0x0000000441847c23 */ /* 0x000fe60008010884 */
[----:B------:R-:W-:Y:S01]  /*ca10*/  MUFU.EX2 R105, R105 ;  /* 0x0000006900697308 */ /* 0x000fe20000000800 */
[----:B------:R-:W-:Y:S01]  /*ca20*/  LDSM.16.MT88.4 R40, [R158+0xc400] ;  /* 0x00c400009e28783b */ /* 0x000fe20000004200 */
[----:B------:R-:W-:Y:S01]  /*ca30*/  FADD.FTZ R143, R114, R143 ;  /* 0x0000008f728f7221 */ /* 0x000fe20000010000 */
[----:B------:R-:W-:Y:S01]  /*ca40*/  FFMA.FTZ R119, R67, UR4, -R119 ;  /* 0x0000000443777c23 */ /* 0x000fe20008010877 */
[C---:B------:R-:W-:Y:S06]  /*ca50*/  HMMA.16816.F32.BF16 R8, R20.reuse, R28, R8 ;  /* 0x0000001c1408723c */ /* 0x040fec0000041808 */
[----:B------:R-:W1:Y:S01]  /*ca60*/  MUFU.EX2 R104, R104 ;  /* 0x0000006800687308 */ /* 0x000e620000000800 */
[----:B------:R-:W-:Y:S01]  /*ca70*/  FADD.FTZ R122, R122, R143 ;  /* 0x0000008f7a7a7221 */ /* 0x000fe20000010000 */
[C---:B------:R-:W-:Y:S01]  /*ca80*/  HMMA.16816.F32.BF16 R68, R20.reuse, R30, R68 ;  /* 0x0000001e1444723c */ /* 0x040fe20000041844 */
[----:B------:R-:W2:Y:S07]  /*ca90*/  LDSM.16.MT88.4 R28, [R156+0xbc00] ;  /* 0x00bc00009c1c783b */ /* 0x000eae0000004200 */
[----:B------:R-:W4:Y:S01]  /*caa0*/  MUFU.EX2 R106, R106 ;  /* 0x0000006a006a7308 */ /* 0x000f220000000800 */
[C---:B---3--:R-:W-:Y:S03]  /*cab0*/  HMMA.16816.F32.BF16 R72, R20.reuse, R24, R72 ;  /* 0x000000181448723c */ /* 0x048fe60000041848 */
[----:B------:R-:W-:Y:S03]  /*cac0*/  FADD.FTZ R122, R115, R122 ;  /* 0x0000007a737a7221 */ /* 0x000fe60000010000 */
[C---:B------:R-:W-:Y:S01]  /*cad0*/  HMMA.16816.F32.BF16 R76, R20.reuse, R26, R76 ;  /* 0x0000001a144c723c */ /* 0x040fe2000004184c */
[----:B------:R-:W3:Y:S02]  /*cae0*/  LDSM.16.MT88.4 R24, [R158+0xdc00] ;  /* 0x00dc00009e18783b */ /* 0x000ee40000004200 */
[----:B------:R-:W5:Y:S03]  /*caf0*/  MUFU.EX2 R107, R107 ;  /* 0x0000006b006b7308 */ /* 0x000f660000000800 */
[C---:B------:R-:W-:Y:S07]  /*cb00*/  HMMA.16816.F32.BF16 R80, R20.reuse, R32, R80 ;  /* 0x000000201450723c */ /* 0x040fee0000041850 */
        /* <DEDUP_REMOVED lines=10> */
[----:B------:R-:W-:Y:S03]  /*cbb0*/  MUFU.EX2 R6, R6 ;  /* 0x0000000600067308 */ /* 0x000fe60000000800 */
[C---:B------:R-:W-:Y:S01]  /*cbc0*/  HMMA.16816.F32.BF16 R96, R20.reuse, R26, R96 ;  /* 0x0000001a1460723c */ /* 0x040fe20000041860 */
[----:B------:R-:W3:Y:S06]  /*cbd0*/  LDSM.16.MT88.4 R24, [R156+0xa000] ;  /* 0x00a000009c18783b */ /* 0x000eec0000004200 */
[----:B------:R-:W-:Y:S01]  /*cbe0*/  MUFU.EX2 R60, R60 ;  /* 0x0000003c003c7308 */ /* 0x000fe20000000800 */
[C---:B-1----:R-:W-:Y:S09]  /*cbf0*/  HMMA.16816.F32.BF16 R16, R20.reuse, R32, R16 ;  /* 0x000000201410723c */ /* 0x042ff20000041810 */
[----:B------:R-:W1:Y:S01]  /*cc00*/  MUFU.EX2 R7, R7 ;  /* 0x0000000700077308 */ /* 0x000e620000000800 */
[----:B------:R-:W-:Y:S01]  /*cc10*/  HMMA.16816.F32.BF16 R100, R20, R34, R100 ;  /* 0x000000221464723c */ /* 0x000fe20000041864 */
[----:B------:R-:W1:Y:S06]  /*cc20*/  LDSM.16.MT88.4 R32, [R156+0xc000] ;  /* 0x00c000009c20783b */ /* 0x000e6c0000004200 */
[----:B------:R-:W-:Y:S02]  /*cc30*/  F2FP.BF16.F32.PACK_AB R20, R104, R105 ;  /* 0x000000696814723e */ /* 0x000fe400000010ff */
[----:B------:R-:W-:Y:S02]  /*cc40*/  MUFU.EX2 R61, R61 ;  /* 0x0000003d003d7308 */ /* 0x000fe40000000800 */
[----:B----4-:R-:W-:Y:S01]  /*cc50*/  F2FP.BF16.F32.PACK_AB R21, R106, R145 ;  /* 0x000000916a15723e */ /* 0x010fe200000010ff */
[----:B------:R-:W-:Y:S01]  /*cc60*/  FADD.FTZ R145, R145, R122 ;  /* 0x0000007a91917221 */ /* 0x000fe20000010000 */
[----:B-----5:R-:W-:Y:S02]  /*cc70*/  F2FP.BF16.F32.PACK_AB R22, R144, R107 ;  /* 0x0000006b9016723e */ /* 0x020fe400000010ff */
[C---:B------:R-:W-:Y:S04]  /*cc80*/  F2FP.BF16.F32.PACK_AB R23, R147.reuse, R146 ;  /* 0x000000929317723e */ /* 0x040fe800000010ff */
[----:B------:R-:W4:Y:S01]  /*cc90*/  MUFU.EX2 R132, R132 ;  /* 0x0000008400847308 */ /* 0x000f220000000800 */
[----:B------:R-:W-:Y:S04]  /*cca0*/  FADD.FTZ R145, R106, R145 ;  /* 0x000000916a917221 */ /* 0x000fe80000010000 */
[----:B------:R-:W-:Y:S01]  /*ccb0*/  FADD.FTZ R146, R146, R145 ;  /* 0x0000009192927221 */ /* 0x000fe20000010000 */
[C---:B--2---:R-:W-:Y:S04]  /*ccc0*/  HMMA.16816.F32.BF16 R8, R20.reuse, R28, R8 ;  /* 0x0000001c1408723c */ /* 0x044fe80000041808 */
[----:B------:R-:W-:Y:S01]  /*ccd0*/  MUFU.EX2 R62, R62 ;  /* 0x0000003e003e7308 */ /* 0x000fe20000000800 */
[----:B------:R-:W-:Y:S01]  /*cce0*/  FADD.FTZ R147, R147, R146 ;  /* 0x0000009293937221 */ /* 0x000fe20000010000 */
[C---:B------:R-:W-:Y:S01]  /*ccf0*/  HMMA.16816.F32.BF16 R68, R20.reuse, R30, R68 ;  /* 0x0000001e1444723c */ /* 0x040fe20000041844 */
[----:B------:R-:W2:Y:S07]  /*cd00*/  LDSM.16.MT88.4 R28, [R158+0xe000] ;  /* 0x00e000009e1c783b */ /* 0x000eae0000004200 */
[----:B------:R-:W5:Y:S01]  /*cd10*/  MUFU.EX2 R119, R119 ;  /* 0x0000007700777308 */ /* 0x000f620000000800 */
[C---:B---3--:R-:W-:Y:S06]  /*cd20*/  HMMA.16816.F32.BF16 R72, R20.reuse, R24, R72 ;  /* 0x000000181448723c */ /* 0x048fec0000041848 */
[C---:B------:R-:W-:Y:S01]  /*cd30*/  HMMA.16816.F32.BF16 R76, R20.reuse, R26, R76 ;  /* 0x0000001a144c723c */ /* 0x040fe2000004184c */
[----:B------:R-:W3:Y:S05]  /*cd40*/  LDSM.16.MT88.4 R24, [R156+0xe000] ;  /* 0x00e000009c18783b */ /* 0x000eea0000004200 */
[C---:B------:R-:W-:Y:S06]  /*cd50*/  HMMA.16816.F32.BF16 R80, R20.reuse, R36, R80 ;  /* 0x000000241450723c */ /* 0x040fec0000041850 */
[C---:B------:R-:W-:Y:S01]  /*cd60*/  HMMA.16816.F32.BF16 R84, R20.reuse, R38, R84 ;  /* 0x000000261454723c */ /* 0x040fe20000041854 */
[----:B------:R-:W4:Y:S05]  /*cd70*/  LDSM.16.MT88.4 R36, [R158+0xa400] ;  /* 0x00a400009e24783b */ /* 0x000f2a0000004200 */
        /* <DEDUP_REMOVED lines=8> */
[----:B------:R-:W-:Y:S01]  /*ce00*/  HMMA.16816.F32.BF16 R100, R20, R26, R100 ;  /* 0x0000001a1464723c */ /* 0x000fe20000041864 */
[----:B------:R-:W2:Y:S04]  /*ce10*/  LDSM.16.MT88.4 R20, [R156+0xc400] ;  /* 0x00c400009c14783b */ /* 0x000ea80000004200 */
[----:B------:R-:W-:Y:S01]  /*ce20*/  F2FP.BF16.F32.PACK_AB R30, R49, R48 ;  /* 0x00000030311e723e */ /* 0x000fe200000010ff */
[----:B------:R-:W-:Y:S01]  /*ce30*/  FADD.FTZ R148, R148, R147 ;  /* 0x0000009394947221 */ /* 0x000fe20000010000 */
[----:B------:R-:W-:Y:S02]  /*ce40*/  F2FP.BF16.F32.PACK_AB R31, R51, R50 ;  /* 0x00000032331f723e */ /* 0x000fe400000010ff */
[----:B------:R-:W3:Y:S02]  /*ce50*/  LDSM.16.MT88.4 R24, [R158+0xe400] ;  /* 0x00e400009e18783b */ /* 0x000ee40000004200 */
[----:B------:R-:W-:Y:S03]  /*ce60*/  FADD.FTZ R149, R149, R148 ;  /* 0x0000009495957221 */ /* 0x000fe60000010000 */
[C---:B----4-:R-:W-:Y:S05]  /*ce70*/  HMMA.16816.F32.BF16 R8, R28.reuse, R36, R8 ;  /* 0x000000241c08723c */ /* 0x050fea0000041808 */
[----:B------:R-:W-:Y:S01]  /*ce80*/  FADD.FTZ R50, R50, R149 ;  /* 0x0000009532327221 */ /* 0x000fe20000010000 */
[C---:B------:R-:W-:Y:S01]  /*ce90*/  HMMA.16816.F32.BF16 R68, R28.reuse, R38, R68 ;  /* 0x000000261c44723c */ /* 0x040fe20000041844 */
[----:B------:R-:W-:Y:S04]  /*cea0*/  LDSM.16.MT88.4 R36, [R158+0xa800] ;  /* 0x00a800009e24783b */ /* 0x000fe80000004200 */
[----:B------:R-:W-:Y:S01]  /*ceb0*/  FADD.FTZ R51, R51, R50 ;  /* 0x0000003233337221 */ /* 0x000fe20000010000 */
[C---:B-1----:R-:W-:Y:S06]  /*cec0*/  HMMA.16816.F32.BF16 R72, R28.reuse, R32, R72 ;  /* 0x000000201c48723c */ /* 0x042fec0000041848 */
[C---:B------:R-:W-:Y:S01]  /*ced0*/  HMMA.16816.F32.BF16 R76, R28.reuse, R34, R76 ;  /* 0x000000221c4c723c */ /* 0x040fe2000004184c */
[----:B------:R-:W1:Y:S05]  /*cee0*/  LDSM.16.MT88.4 R32, [R156+0xe400] ;  /* 0x00e400009c20783b */ /* 0x000e6a0000004200 */
[C---:B------:R-:W-:Y:S06]  /*cef0*/  HMMA.16816.F32.BF16 R80, R28.reuse, R40, R80 ;  /* 0x000000281c50723c */ /* 0x040fec0000041850 */
[C---:B------:R-:W-:Y:S01]  /*cf00*/  HMMA.16816.F32.BF16 R84, R28.reuse, R42, R84 ;  /* 0x0000002a1c54723c */ /* 0x040fe20000041854 */
[----:B------:R-:W4:Y:S05]  /*cf10*/  LDSM.16.MT88.4 R40, [R156+0xa800] ;  /* 0x00a800009c28783b */ /* 0x000f2a0000004200 */
        /* <DEDUP_REMOVED lines=10> */
[----:B------:R-:W-:Y:S01]  /*cfc0*/  HMMA.16816.F32.BF16 R100, R28, R34, R100 ;  /* 0x000000221c64723c */ /* 0x000fe20000041864 */
[----:B------:R-:W1:Y:S04]  /*cfd0*/  LDSM.16.MT88.4 R28, [R156+0xc800] ;  /* 0x00c800009c1c783b */ /* 0x000e680000004200 */
[----:B------:R-:W-:Y:S01]  /*cfe0*/  FADD.FTZ R54, R54, R51 ;  /* 0x0000003336367221 */ /* 0x000fe20000010000 */
[C---:B------:R-:W-:Y:S03]  /*cff0*/  HMMA.16816.F32.BF16 R8, R20.reuse, R36, R8 ;  /* 0x000000241408723c */ /* 0x040fe60000041808 */
[----:B------:R-:W3:Y:S02]  /*d000*/  LDSM.16.MT88.4 R32, [R158+0xe800] ;  /* 0x00e800009e20783b */ /* 0x000ee40000004200 */
[----:B------:R-:W-:Y:S01]  /*d010*/  FADD.FTZ R55, R55, R54 ;  /* 0x0000003637377221 */ /* 0x000fe20000010000 */
[C---:B------:R-:W-:Y:S05]  /*d020*/  HMMA.16816.F32.BF16 R68, R20.reuse, R38, R68 ;  /* 0x000000261444723c */ /* 0x040fea0000041844 */
[----:B------:R-:W3:Y:S01]  /*d030*/  LDSM.16.MT88.4 R36, [R156+0xe800] ;  /* 0x00e800009c24783b */ /* 0x000ee20000004200 */
[C---:B----4-:R-:W-:Y:S05]  /*d040*/  HMMA.16816.F32.BF16 R72, R20.reuse, R40, R72 ;  /* 0x000000281448723c */ /* 0x050fea0000041848 */
[----:B------:R-:W-:Y:S01]  /*d050*/  FADD.FTZ R58, R58, R55 ;  /* 0x000000373a3a7221 */ /* 0x000fe20000010000 */
[C---:B------:R-:W-:Y:S01]  /*d060*/  HMMA.16816.F32.BF16 R76, R20.reuse, R42, R76 ;  /* 0x0000002a144c723c */ /* 0x040fe2000004184c */
[----:B------:R-:W4:Y:S04]  /*d070*/  LDSM.16.MT88.4 R40, [R158+0xac00] ;  /* 0x00ac00009e28783b */ /* 0x000f280000004200 */
[----:B------:R-:W-:Y:S01]  /*d080*/  FADD.FTZ R59, R59, R58 ;  /* 0x0000003a3b3b7221 */ /* 0x000fe20000010000 */
[C---:B--2---:R-:W-:Y:S06]  /*d090*/  HMMA.16816.F32.BF16 R80, R20.reuse, R24, R80 ;  /* 0x000000181450723c */ /* 0x044fec0000041850 */
[C---:B------:R-:W-:Y:S05]  /*d0a0*/  HMMA.16816.F32.BF16 R84, R20.reuse, R26, R84 ;  /* 0x0000001a1454723c */ /* 0x040fea0000041854 */
[----:B------:R-:W-:Y:S01]  /*d0b0*/  F2FP.BF16.F32.PACK_AB R25, R7, R60 ;  /* 0x0000003c0719723e */ /* 0x000fe200000010ff */
[C---:B-1----:R-:W-:Y:S05]  /*d0c0*/  HMMA.16816.F32.BF16 R88, R20.reuse, R28, R88 ;  /* 0x0000001c1458723c */ /* 0x042fea0000041858 */
[----:B------:R-:W-:Y:S01]  /*d0d0*/  F2FP.BF16.F32.PACK_AB R26, R132, R61 ;  /* 0x0000003d841a723e */ /* 0x000fe200000010ff */
[C---:B------:R-:W-:Y:S01]  /*d0e0*/  HMMA.16816.F32.BF16 R12, R20.reuse, R30, R12 ;  /* 0x0000001e140c723c */ /* 0x040fe2000004180c */
[----:B------:R-:W1:Y:S04]  /*d0f0*/  LDSM.16.MT88.4 R28, [R156+0xac00] ;  /* 0x00ac00009c1c783b */ /* 0x000e680000004200 */
[----:B-----5:R-:W-:Y:S01]  /*d100*/  F2FP.BF16.F32.PACK_AB R27, R119, R62 ;  /* 0x0000003e771b723e */ /* 0x020fe200000010ff */
[C---:B---3--:R-:W-:Y:S05]  /*d110*/  HMMA.16816.F32.BF16 R92, R20.reuse, R32, R92 ;  /* 0x00000020145c723c */ /* 0x048fea000004185c */
[----:B------:R-:W-:Y:S01]  /*d120*/  FADD.FTZ R24, R130, R129 ;  /* 0x0000008182187221 */ /* 0x000fe20000010000 */
[C---:B------:R-:W-:Y:S01]  /*d130*/  HMMA.16816.F32.BF16 R96, R20.reuse, R34, R96 ;  /* 0x000000221460723c */ /* 0x040fe20000041860 */
[----:B------:R-:W-:Y:S04]  /*d140*/  LDSM.16.MT88.4 R32, [R158+0xec00] ;  /* 0x00ec00009e20783b */ /* 0x000fe80000004200 */
[----:B------:R-:W-:Y:S01]  /*d150*/  FADD.FTZ R24, R139, R24 ;  /* 0x000000188b187221 */ /* 0x000fe20000010000 */
[C---:B------:R-:W-:Y:S05]  /*d160*/  HMMA.16816.F32.BF16 R16, R20.reuse, R36, R16 ;  /* 0x000000241410723c */ /* 0x040fea0000041810 */
[----:B------:R-:W-:Y:S01]  /*d170*/  FADD.FTZ R113, R113, R24 ;  /* 0x0000001871717221 */ /* 0x000fe20000010000 */
[----:B------:R-:W-:Y:S05]  /*d180*/  HMMA.16816.F32.BF16 R100, R20, R38, R100 ;  /* 0x000000261464723c */ /* 0x000fea0000041864 */
[----:B------:R-:W-:Y:S01]  /*d190*/  FADD.FTZ R113, R112, R113 ;  /* 0x0000007170717221 */ /* 0x000fe20000010000 */
[----:B------:R-:W-:Y:S01]  /*d1a0*/  F2FP.BF16.F32.PACK_AB R24, R6, R5 ;  /* 0x000000050618723e */ /* 0x000fe200000010ff */
[----:B------:R-:W-:Y:S04]  /*d1b0*/  FADD.FTZ R60, R60, R59 ;  /* 0x0000003b3c3c7221 */ /* 0x000fe80000010000 */
[----:B------:R-:W-:Y:S01]  /*d1c0*/  FADD.FTZ R64, R108, R113 ;  /* 0x000000716c407221 */ /* 0x000fe20000010000 */
[----:B------:R-:W-:Y:S01]  /*d1d0*/  FADD.FTZ R7, R7, R60 ;  /* 0x0000003c07077221 */ /* 0x000fe20000010000 */
[C---:B----4-:R-:W-:Y:S01]  /*d1e0*/  HMMA.16816.F32.BF16 R112, R24.reuse, R40, R8 ;  /* 0x000000281870723c */ /* 0x050fe20000041808 */
[----:B------:R-:W2:Y:S04]  /*d1f0*/  LDSM.16.MT88.4 R108, [R156+0xcc00] ;  /* 0x00cc00009c6c783b */ /* 0x000ea80000004200 */
[----:B------:R-:W-:Y:S01]  /*d200*/  FADD.FTZ R64, R123, R64 ;  /* 0x000000407b407221 */ /* 0x000fe20000010000 */
[C---:B------:R-:W-:Y:S03]  /*d210*/  HMMA.16816.F32.BF16 R68, R24.reuse, R42, R68 ;  /* 0x0000002a1844723c */ /* 0x040fe60000041844 */
[----:B------:R-:W3:Y:S02]  /*d220*/  LDSM.16.MT88.4 R8, [R156+0xec00] ;  /* 0x00ec00009c08783b */ /* 0x000ee40000004200 */
        /* <DEDUP_REMOVED lines=10> */
[C---:B--2---:R-:W-:Y:S04]  /*d2d0*/  HMMA.16816.F32.BF16 R88, R24.reuse, R108, R88 ;  /* 0x0000006c1858723c */ /* 0x044fe80000041858 */
        /* <DEDUP_REMOVED lines=9> */
[----:B------:R-:W-:Y:S01]  /*d370*/  MOV R3, R0 ;  /* 0x0000000000037202 */ /* 0x000fe20000000f00 */
[----:B------:R-:W-:Y:S01]  /*d380*/  FADD.FTZ R53, R53, R52 ;  /* 0x0000003435357221 */ /* 0x000fe20000010000 */
[----:B------:R-:W-:Y:S04]  /*d390*/  HMMA.16816.F32.BF16 R100, R24, R10, R100 ;  /* 0x0000000a1864723c */ /* 0x000fe80000041864 */
[----:B------:R-:W-:Y:S04]  /*d3a0*/  FADD.FTZ R56, R56, R53 ;  /* 0x0000003538387221 */ /* 0x000fe80000010000 */
[----:B------:R-:W-:Y:S04]  /*d3b0*/  FADD.FTZ R56, R57, R56 ;  /* 0x0000003839387221 */ /* 0x000fe80000010000 */
[----:B------:R-:W-:Y:S04]  /*d3c0*/  FADD.FTZ R5, R5, R56 ;  /* 0x0000003805057221 */ /* 0x000fe80000010000 */
[----:B------:R-:W-:Y:S04]  /*d3d0*/  FADD.FTZ R6, R6, R5 ;  /* 0x0000000506067221 */ /* 0x000fe80000010000 */
[----:B------:R-:W-:Y:S04]  /*d3e0*/  FADD.FTZ R61, R61, R6 ;  /* 0x000000063d3d7221 */ /* 0x000fe80000010000 */
[----:B------:R-:W-:Y:S01]  /*d3f0*/  FADD.FTZ R181, R132, R61 ;  /* 0x0000003d84b57221 */ /* 0x000fe20000010000 */
[----:B------:R-:W-:Y:S06]  /*d400*/  @P0 BRA `(.L_x_2772) ;  /* 0xffffffc800dc0947 */ /* 0x000fec000383ffff */
.L_x_2768:
[----:B------:R-:W1:Y:S01]  /*d410*/  SHFL.BFLY PT, R8, R181, 0x2, 0x1f ;  /* 0x0c401f00b5087f89 */ /* 0x000e6200000e0000 */
[----:B------:R-:W2:Y:S01]  /*d420*/  S2UR UR5, SR_CgaCtaId ;  /* 0x00000000000579c3 */ /* 0x000ea20000008800 */
[----:B------:R-:W-:Y:S01]  /*d430*/  MOV R9, 0x3f800000 ;  /* 0x3f80000000097802 */ /* 0x000fe20000000f00 */
[----:B------:R-:W-:Y:S01]  /*d440*/  UMOV UR4, 0x400 ;  /* 0x0000040000047882 */ /* 0x000fe20000000000 */
[----:B------:R-:W3:Y:S01]  /*d450*/  SHFL.BFLY PT, R3, R180, 0x2, 0x1f ;  /* 0x0c401f00b4037f89 */ /* 0x000ee200000e0000 */
[----:B------:R-:W-:Y:S01]  /*d460*/  SHF.L.U32 R170, R170, 0x3, RZ ;  /* 0x00000003aaaa7819 */ /* 0x000fe200000006ff */
[----:B------:R-:W-:Y:S01]  /*d470*/  BSSY B0, `(.L_x_2773) ;  /* 0x00000bc000007945 */ /* 0x000fe20003800000 */
[----:B------:R-:W-:Y:S01]  /*d480*/  LEA R175, R174, R175, 0x4 ;  /* 0x000000afaeaf7211 */ /* 0x000fe200078e20ff */
[----:B------:R-:W4:Y:S01]  /*d490*/  S2R R5, SR_TID.X ;  /* 0x0000000000057919 */ /* 0x000f220000002100 */
[----:B------:R-:W-:Y:S06]  /*d4a0*/  BAR.SYNC.DEFER_BLOCKING 0x0 ;  /* 0x0000000000007b1d */ /* 0x000fec0000010000 */
[----:B------:R-:W5:Y:S01]  /*d4b0*/  S2R R48, SR_CTAID.Y ;  /* 0x0000000000307919 */ /* 0x000f620000002600 */
[----:B-1----:R-:W-:Y:S01]  /*d4c0*/  FADD.FTZ R8, R8, R181 ;  /* 0x000000b508087221 */ /* 0x002fe20000010000 */
[----:B--2---:R-:W-:Y:S01]  /*d4d0*/  ULEA UR5, UR5, UR4, 0x18 ;  /* 0x0000000405057291 */ /* 0x004fe2000f8ec03f */
[----:B------:R-:W1:Y:S01]  /*d4e0*/  S2R R49, SR_CTAID.X ;  /* 0x0000000000317919 */ /* 0x000e620000002500 */
[----:B------:R-:W2:Y:S01]  /*d4f0*/  S2UR UR4, SR_CTAID.Z ;  /* 0x00000000000479c3 */ /* 0x000ea20000002700 */
[----:B---3--:R-:W-:Y:S01]  /*d500*/  FADD.FTZ R3, R3, R180 ;  /* 0x000000b403037221 */ /* 0x008fe20000010000 */
[----:B------:R-:W3:Y:S04]  /*d510*/  SHFL.BFLY PT, R7, R8, 0x1, 0x1f ;  /* 0x0c201f0008077f89 */ /* 0x000ee800000e0000 */
[----:B------:R-:W5:Y:S01]  /*d520*/  SHFL.BFLY PT, R6, R3, 0x1, 0x1f ;  /* 0x0c201f0003067f89 */ /* 0x000f6200000e0000 */
[----:B----4-:R-:W-:-:S04]  /*d530*/  SHF.R.S32.HI R4, RZ, 0x1f, R5 ;  /* 0x0000001fff047819 */ /* 0x010fc80000011405 */
[CC--:B------:R-:W-:Y:S02]  /*d540*/  LEA.HI R11, R4.reuse, R5.reuse, RZ, 0x2 ;  /* 0x00000005040b7211 */ /* 0x0c0fe400078f10ff */
[-C--:B------:R-:W-:Y:S02]  /*d550*/  LEA.HI R12, R4, R5.reuse, RZ, 0x6 ;  /* 0x00000005040c7211 */ /* 0x080fe400078f30ff */
[----:B------:R-:W-:Y:S02]  /*d560*/  LOP3.LUT R14, R11, 0xfffffffc, RZ, 0xc0, !PT ;  /* 0xfffffffc0b0e7812 */ /* 0x000fe400078ec0ff */
[----:B------:R-:W-:Y:S02]  /*d570*/  SHF.R.S32.HI R11, RZ, 0x2, R11 ;  /* 0x00000002ff0b7819 */ /* 0x000fe4000001140b */
[----:B------:R-:W-:Y:S02]  /*d580*/  IADD3 R13, -R14, R5, RZ ;  /* 0x000000050e0d7210 */ /* 0x000fe40007ffe1ff */
[----:B------:R-:W-:Y:S01]  /*d590*/  SHF.R.S32.HI R14, RZ, 0x1f, R11 ;  /* 0x0000001fff0e7819 */ /* 0x000fe2000001140b */
[----:B---3--:R-:W-:Y:S01]  /*d5a0*/  FADD.FTZ R7, R8, R7 ;  /* 0x0000000708077221 */ /* 0x008fe20000010000 */
[----:B------:R-:W-:-:S02]  /*d5b0*/  SHF.L.U32 R12, R12, 0x2, RZ ;  /* 0x000000020c0c7819 */ /* 0x000fc400000006ff */
[----:B------:R-:W-:Y:S01]  /*d5c0*/  LEA.HI R14, R14, R11, RZ, 0x3 ;  /* 0x0000000b0e0e7211 */ /* 0x000fe200078f18ff */
[----:B-----5:R-:W-:Y:S01]  /*d5d0*/  FADD.FTZ R6, R3, R6 ;  /* 0x0000000603067221 */ /* 0x020fe20000010000 */
[----:B------:R-:W-:Y:S02]  /*d5e0*/  LOP3.LUT R12, R12, 0x3fffff00, RZ, 0xc0, !PT ;  /* 0x3fffff000c0c7812 */ /* 0x000fe400078ec0ff */
[----:B------:R-:W-:Y:S02]  /*d5f0*/  LEA.HI R3, R4, R5, RZ, 0x5 ;  /* 0x0000000504037211 */ /* 0x000fe400078f28ff */
[----:B------:R-:W-:Y:S02]  /*d600*/  LOP3.LUT R14, R14, 0xfffffff8, RZ, 0xc0, !PT ;  /* 0xfffffff80e0e7812 */ /* 0x000fe400078ec0ff */
[----:B------:R-:W-:Y:S02]  /*d610*/  LEA R169, R169, R12, 0x5 ;  /* 0x0000000ca9a97211 */ /* 0x000fe400078e28ff */
[----:B------:R-:W-:-:S02]  /*d620*/  FSETP.NE.FTZ.AND P3, PT, R7, RZ, PT ;  /* 0x000000ff0700720b */ /* 0x000fc40003f75000 */
[----:B------:R-:W-:Y:S02]  /*d630*/  LEA.HI R12, R4, R5, RZ, 0x4 ;  /* 0x00000005040c7211 */ /* 0x000fe400078f20ff */
[----:B------:R-:W-:Y:S02]  /*d640*/  SHF.R.S32.HI R10, RZ, 0x5, R3 ;  /* 0x00000005ff0a7819 */ /* 0x000fe40000011403 */
[----:B------:R-:W-:Y:S02]  /*d650*/  IADD3 R11, R11, -R14, RZ ;  /* 0x8000000e0b0b7210 */ /* 0x000fe40007ffe0ff */
[----:B------:R-:W-:Y:S02]  /*d660*/  SHF.R.S32.HI R12, RZ, 0x4, R12 ;  /* 0x00000004ff0c7819 */ /* 0x000fe4000001140c */
[----:B------:R-:W-:Y:S02]  /*d670*/  FSETP.NE.FTZ.AND P2, PT, R6, RZ, PT ;  /* 0x000000ff0600720b */ /* 0x000fe40003f55000 */
[----:B------:R-:W-:Y:S01]  /*d680*/  LEA R10, R10, R13, 0x8 ;  /* 0x0000000d0a0a7211 */ /* 0x000fe200078e40ff */
[----:B------:R-:W-:Y:S01]  /*d690*/  IMAD.SHL.U32 R12, R12, 0x40, RZ ;  /* 0x000000400c0c7824 */ /* 0x000fe200078e00ff */
[----:B------:R-:W-:Y:S01]  /*d6a0*/  LEA.HI R13, R11, R11, RZ, 0x1 ;  /* 0x0000000b0b0d7211 */ /* 0x000fe200078f08ff */
[----:B------:R-:W3:Y:S01]  /*d6b0*/  @P3 MUFU.RCP R9, R7 ;  /* 0x0000000700093308 */ /* 0x000ee20000001000 */
[----:B------:R-:W-:Y:S01]  /*d6c0*/  MOV R8, 0x3f800000 ;  /* 0x3f80000000087802 */ /* 0x000fe20000000f00 */
[----:B------:R-:W4:Y:S01]  /*d6d0*/  @P3 LDC R51, c[0x0][0x2e8] ;  /* 0x0000ba00ff333b82 */ /* 0x000f220000000800 */
[----:B------:R-:W-:-:S02]  /*d6e0*/  LOP3.LUT R14, R13, 0x1fffffe, RZ, 0xc0, !PT ;  /* 0x01fffffe0d0e7812 */ /* 0x000fc400078ec0ff */
[----:B------:R-:W-:Y:S02]  /*d6f0*/  SHF.R.S32.HI R13, RZ, 0x1, R13 ;  /* 0x00000001ff0d7819 */ /* 0x000fe4000001140d */
[----:B------:R-:W-:Y:S01]  /*d700*/  LOP3.LUT R15, R12, 0xc0, RZ, 0xc0, !PT ;  /* 0x000000c00c0f7812 */ /* 0x000fe200078ec0ff */
[----:B------:R-:W5:Y:S01]  /*d710*/  @P2 MUFU.RCP R8, R6 ;  /* 0x0000000600082308 */ /* 0x000f620000001000 */
[----:B------:R-:W-:Y:S01]  /*d720*/  SHF.L.U32 R12, R13, 0x6, RZ ;  /* 0x000000060d0c7819 */ /* 0x000fe200000006ff */
[----:B------:R-:W2:Y:S01]  /*d730*/  @P2 LDC R53, c[0x0][0x2e8] ;  /* 0x0000ba00ff352b82 */ /* 0x000ea20000000800 */
[----:B------:R-:W-:Y:S02]  /*d740*/  IADD3 R11, R11, -R14, RZ ;  /* 0x8000000e0b0b7210 */ /* 0x000fe40007ffe0ff */
[----:B------:R-:W-:Y:S02]  /*d750*/  LOP3.LUT R16, R12, 0xc0, RZ, 0xc0, !PT ;  /* 0x000000c00c107812 */ /* 0x000fe400078ec0ff */
[----:B------:R-:W-:Y:S01]  /*d760*/  LOP3.LUT R12, R13, 0x1, RZ, 0xc0, !PT ;  /* 0x000000010d0c7812 */ /* 0x000fe200078ec0ff */
[----:B------:R-:W1:Y:S01]  /*d770*/  @P3 MUFU.LG2 R7, R7 ;  /* 0x0000000700073308 */ /* 0x000e620000000c00 */
[----:B------:R-:W-:Y:S01]  /*d780*/  LEA R10, R11, R10, 0x4 ;  /* 0x0000000a0b0a7211 */ /* 0x000fe200078e20ff */
[----:B---3--:R-:W-:Y:S01]  /*d790*/  FMUL.FTZ R112, R9, R112 ;  /* 0x0000007009707220 */ /* 0x008fe20000410000 */
        /* <DEDUP_REMOVED lines=28> */
[----:B------:R-:W-:Y:S01]  /*d960*/  IMAD.MOV.U32 R9, RZ, RZ, 0x40 ;  /* 0x00000040ff097424 */ /* 0x000fe200078e00ff */
[----:B------:R-:W-:Y:S01]  /*d970*/  LOP3.LUT P0, RZ, R13, 0x2, RZ, 0xc0, !PT ;  /* 0x000000020dff7812 */ /* 0x000fe2000780c0ff */
[----:B-----5:R-:W-:Y:S01]  /*d980*/  FMUL.FTZ R115, R8, R115 ;  /* 0x0000007308737220 */ /* 0x020fe20000410000 */
[----:B------:R-:W-:Y:S01]  /*d990*/  LEA R10, R10, UR5, 0x2 ;  /* 0x000000050a0a7c11 */ /* 0x000fe2000f8e10ff */
        /* <DEDUP_REMOVED lines=23> */
[C---:B------:R-:W-:Y:S01]  /*db10*/  IADD3 R8, R10.reuse, -0x20, RZ ;  /* 0xffffffe00a087810 */ /* 0x040fe20007ffe0ff */
[----:B------:R-:W-:Y:S01]  /*db20*/  STS.64 [R10], R112 ;  /* 0x000000700a007388 */ /* 0x000fe20000000a00 */
[----:B------:R-:W-:Y:S01]  /*db30*/  SEL R9, R9, 0xffffffc0, !P0 ;  /* 0xffffffc009097807 */ /* 0x000fe20004000000 */
[----:B------:R-:W3:Y:S01]  /*db40*/  @P2 MUFU.LG2 R6, R6 ;  /* 0x0000000600062308 */ /* 0x000ee20000000c00 */
[C---:B------:R-:W-:Y:S01]  /*db50*/  @P1 IADD3 R8, R10.reuse, 0x20, RZ ;  /* 0x000000200a081810 */ /* 0x040fe20007ffe0ff */
[----:B------:R-:W-:Y:S01]  /*db60*/  STS.64 [R10+0x400], R114 ;  /* 0x000400720a007388 */ /* 0x000fe20000000a00 */
[----:B------:R-:W-:Y:S01]  /*db70*/  IADD3 R12, R10, R9, RZ ;  /* 0x000000090a0c7210 */ /* 0x000fe20007ffe0ff */
[----:B-1----:R-:W-:Y:S01]  /*db80*/  @P3 FMUL.FTZ R7, R7, 0.69314718246459960938 ;  /* 0x3f31721807073820 */ /* 0x002fe20000410000 */
[----:B------:R-:W-:Y:S01]  /*db90*/  IADD3 R13, R9, R8, RZ ;  /* 0x00000008090d7210 */ /* 0x000fe20007ffe0ff */
[----:B------:R-:W-:Y:S01]  /*dba0*/  STS.64 [R8], R68 ;  /* 0x0000004408007388 */ /* 0x000fe20000000a00 */
[----:B------:R-:W-:-:S02]  /*dbb0*/  LEA R168, R168, R169, 0x2 ;  /* 0x000000a9a8a87211 */ /* 0x000fc400078e10ff */
[----:B------:R-:W-:Y:S01]  /*dbc0*/  LOP3.LUT R11, R11, R14, RZ, 0x3c, !PT ;  /* 0x0000000e0b0b7212 */ /* 0x000fe200078e3cff */
[----:B------:R-:W-:Y:S01]  /*dbd0*/  STS.64 [R8+0x400], R70 ;  /* 0x0004004608007388 */ /* 0x000fe20000000a00 */
[----:B------:R-:W-:Y:S01]  /*dbe0*/  LOP3.LUT R54, R3, 0xffffffe0, RZ, 0xc0, !PT ;  /* 0xffffffe003367812 */ /* 0x000fe200078ec0ff */
[----:B------:R-:W-:Y:S01]  /*dbf0*/  IMAD.MOV.U32 R3, RZ, RZ, -0x800000 ;  /* 0xff800000ff037424 */ /* 0x000fe200078e00ff */
[----:B------:R-:W-:Y:S01]  /*dc00*/  IADD3 R11, R168, R11, RZ ;  /* 0x0000000ba80b7210 */ /* 0x000fe20007ffe0ff */
[----:B------:R-:W-:Y:S01]  /*dc10*/  STS.64 [R12], R72 ;  /* 0x000000480c007388 */ /* 0x000fe20000000a00 */
[----:B------:R-:W-:Y:S01]  /*dc20*/  LEA.HI R4, R4, R5, RZ, 0x3 ;  /* 0x0000000504047211 */ /* 0x000fe200078f18ff */
[----:B----4-:R-:W-:Y:S01]  /*dc30*/  @P3 FFMA.FTZ R3, R2, R51, R7 ;  /* 0x0000003302033223 */ /* 0x010fe20000010007 */
[----:B------:R-:W-:Y:S01]  /*dc40*/  LEA R50, R11, UR5, 0x2 ;  /* 0x000000050b327c11 */ /* 0x000fe2000f8e10ff */
[----:B------:R-:W-:Y:S01]  /*dc50*/  STS.64 [R12+0x400], R74 ;  /* 0x0004004a0c007388 */ /* 0x000fe20000000a00 */
[----:B------:R-:W-:Y:S01]  /*dc60*/  IADD3 R54, R5, -R54, RZ ;  /* 0x8000003605367210 */ /* 0x000fe20007ffe0ff */
[----:B---3--:R-:W-:Y:S01]  /*dc70*/  @P2 FMUL.FTZ R7, R6, 0.69314718246459960938 ;  /* 0x3f31721806072820 */ /* 0x008fe20000410000 */
[----:B------:R-:W-:Y:S01]  /*dc80*/  LOP3.LUT R4, R4, 0xfffffff8, RZ, 0xc0, !PT ;  /* 0xfffffff804047812 */ /* 0x000fe200078ec0ff */
[----:B------:R-:W-:Y:S01]  /*dc90*/  STS.64 [R13], R76 ;  /* 0x0000004c0d007388 */ /* 0x000fe20000000a00 */
[----:B------:R-:W-:-:S02]  /*dca0*/  LOP3.LUT P0, RZ, R54, 0x3, RZ, 0xc0, !PT ;  /* 0x0000000336ff7812 */ /* 0x000fc4000780c0ff */
[----:B------:R-:W-:Y:S01]  /*dcb0*/  IADD3 R4, -R4, R5, RZ ;  /* 0x0000000504047210 */ /* 0x000fe20007ffe1ff */
[----:B------:R-:W-:Y:S01]  /*dcc0*/  STS.64 [R13+0x400], R78 ;  /* 0x0004004e0d007388 */ /* 0x000fe20000000a00 */
[----:B------:R-:W-:Y:S02]  /*dcd0*/  IADD3 R5, -R171, RZ, RZ ;  /* 0x000000ffab057210 */ /* 0x000fe40007ffe1ff */
[----:B------:R-:W-:Y:S01]  /*dce0*/  SHF.L.U32 R6, R49, 0x6, RZ ;  /* 0x0000000631067819 */ /* 0x000fe200000006ff */
[----:B------:R-:W-:Y:S01]  /*dcf0*/  STS.64 [R10+0x2000], R80 ;  /* 0x002000500a007388 */ /* 0x000fe20000000a00 */
[----:B------:R-:W-:Y:S01]  /*dd00*/  MOV R2, 0xff800000 ;  /* 0xff80000000027802 */ /* 0x000fe20000000f00 */
[----:B--2---:R-:W-:Y:S02]  /*dd10*/  @P2 FFMA.FTZ R2, R0, R53, R7 ;  /* 0x0000003500022223 */ /* 0x004fe40000010007 */
        /* <DEDUP_REMOVED lines=11> */
[----:B------:R3:W-:Y:S04]  /*ddd0*/  STS.64 [R12+0x4000], R104 ;  /* 0x004000680c007388 */ /* 0x0007e80000000a00 */
[----:B------:R3:W-:Y:S04]  /*dde0*/  STS.64 [R12+0x4400], R106 ;  /* 0x0044006a0c007388 */ /* 0x0007e80000000a00 */
[----:B------:R3:W-:Y:S04]  /*ddf0*/  STS.64 [R13+0x4000], R100 ;  /* 0x004000640d007388 */ /* 0x0007e80000000a00 */
[----:B------:R3:W-:Y:S01]  /*de00*/  STS.64 [R13+0x4400], R102 ;  /* 0x004400660d007388 */ /* 0x0007e20000000a00 */
[----:B-1----:R-:W1:Y:S08]  /*de10*/  LDC.64 R10, c[0x0][0x2c0] ;  /* 0x0000b000ff0a7b82 */ /* 0x002e700000000a00 */
[----:B------:R-:W-:Y:S08]  /*de20*/  BAR.SYNC.DEFER_BLOCKING 0x0 ;  /* 0x0000000000007b1d */ /* 0x000ff00000010000 */
[----:B--2---:R-:W2:Y:S01]  /*de30*/  LDC R8, c[0x0][0x270] ;  /* 0x00009c00ff087b82 */ /* 0x004ea20000000800 */
[----:B------:R-:W4:Y:S01]  /*de40*/  S2R R9, SR_TID.X ;  /* 0x0000000000097919 */ /* 0x000f220000002100 */
[----:B-1----:R-:W-:Y:S01]  /*de50*/  IMAD R171, R48, R10, R171 ;  /* 0x0000000a30ab7224 */ /* 0x002fe200078e02ab */
[----:B------:R3:W1:Y:S01]  /*de60*/  LDS.128 R44, [R50] ;  /* 0x00000000322c7984 */ /* 0x0006620000000c00 */
[----:B------:R-:W-:-:S03]  /*de70*/  SHF.L.U32 R48, R4, 0x2, RZ ;  /* 0x0000000204307819 */ /* 0x000fc600000006ff */
[----:B------:R3:W1:Y:S01]  /*de80*/  LDS.128 R40, [R50+0x800] ;  /* 0x0008000032287984 */ /* 0x0006620000000c00 */
[----:B------:R-:W-:Y:S01]  /*de90*/  SHF.R.S32.HI R49, RZ, 0x1f, R48 ;  /* 0x0000001fff317819 */ /* 0x000fe20000011430 */
[----:B--2---:R-:W-:Y:S02]  /*dea0*/  IMAD R5, R8, R5, UR4 ;  /* 0x0000000408057e24 */ /* 0x004fe4000f8e0205 */
[----:B------:R3:W2:Y:S02]  /*deb0*/  LDS.128 R36, [R50+0x1000] ;  /* 0x0010000032247984 */ /* 0x0006a40000000c00 */
[----:B------:R-:W-:Y:S02]  /*dec0*/  IMAD R171, R171, R8, R5 ;  /* 0x00000008abab7224 */ /* 0x000fe400078e0205 */
[----:B------:R3:W1:Y:S02]  /*ded0*/  LDS.128 R32, [R50+0x2000] ;  /* 0x0020000032207984 */ /* 0x0006640000000c00 */
[----:B------:R-:W-:-:S02]  /*dee0*/  IMAD R0, R171, R11, R6 ;  /* 0x0000000bab007224 */ /* 0x000fc400078e0206 */
[----:B------:R3:W1:Y:S01]  /*def0*/  LDS.128 R28, [R50+0x2800] ;  /* 0x00280000321c7984 */ /* 0x0006620000000c00 */
[----:B----4-:R-:W-:-:S03]  /*df00*/  SHF.R.S32.HI R52, RZ, 0x1f, R9 ;  /* 0x0000001fff347819 */ /* 0x010fc60000011409 */
[----:B------:R3:W4:Y:S01]  /*df10*/  LDS.128 R24, [R50+0x3000] ;  /* 0x0030000032187984 */ /* 0x0007220000000c00 */
[----:B------:R-:W-:-:S03]  /*df20*/  LEA.HI R52, R52, R9, RZ, 0x3 ;  /* 0x0000000934347211 */ /* 0x000fc600078f18ff */
[----:B------:R3:W1:Y:S01]  /*df30*/  LDS.128 R20, [R50+0x4000] ;  /* 0x0040000032147984 */ /* 0x0006620000000c00 */
[----:B------:R-:W-:-:S03]  /*df40*/  SHF.R.S32.HI R5, RZ, 0x3, R52 ;  /* 0x00000003ff057819 */ /* 0x000fc60000011434 */
[----:B------:R3:W1:Y:S04]  /*df50*/  LDS.128 R16, [R50+0x4800] ;  /* 0x0048000032107984 */ /* 0x0006680000000c00 */
[----:B------:R3:W1:Y:S01]  /*df60*/  LDS.128 R12, [R50+0x5000] ;  /* 0x00500000320c7984 */ /* 0x0006620000000c00 */
[----:B------:R-:W-:Y:S05]  /*df70*/  @P0 BRA `(.L_x_2774) ;  /* 0x00000000002c0947 */ /* 0x000fea0003800000 */
        /* <DEDUP_REMOVED lines=11> */
.L_x_2774:
[----:B------:R-:W-:Y:S05]  /*e030*/  BSYNC B0 ;  /* 0x0000000000007941 */ /* 0x000fea0003800000 */
.L_x_2773:
[----:B------:R2:W3:Y:S01]  /*e040*/  LDS.128 R52, [R50+0x1800] ;  /* 0x0018000032347984 */ /* 0x0004e20000000c00 */
[----:B------:R-:W-:Y:S01]  /*e050*/  ULDC UR4, c[0x0][0x2dc] ;  /* 0x0000b70000047ab9 */ /* 0x000fe20000000800 */
[C---:B------:R-:W-:Y:S01]  /*e060*/  IMAD.WIDE R48, R5.reuse, 0x60, R48 ;  /* 0x0000006005307825 */ /* 0x040fe200078e0230 */
[C---:B------:R-:W-:Y:S01]  /*e070*/  ISETP.GE.AND P3, PT, R5.reuse, R162, PT ;  /* 0x000000a20500720c */ /* 0x040fe20003f66270 */
[----:B------:R2:W3:Y:S02]  /*e080*/  LDS.128 R8, [R50+0x3800] ;  /* 0x0038000032087984 */ /* 0x0004e40000000c00 */
[----:B------:R-:W-:Y:S01]  /*e090*/  IMAD R0, R0, UR4, RZ ;  /* 0x0000000400007c24 */ /* 0x000fe2000f8e02ff */
[----:B------:R-:W-:Y:S01]  /*e0a0*/  ULDC.64 UR4, c[0x0][0x288] ;  /* 0x0000a20000047ab9 */ /* 0x000fe20000000a00 */
[----:B------:R2:W3:Y:S01]  /*e0b0*/  LDS.128 R56, [R50+0x5800] ;  /* 0x0058000032387984 */ /* 0x0004e20000000c00 */
[----:B-1----:R-:W-:Y:S02]  /*e0c0*/  VIADD R3, R5, 0x10 ;  /* 0x0000001005037836 */ /* 0x002fe40000000000 */
[----:B------:R-:W-:-:S03]  /*e0d0*/  IADD3 R2, P0, R0, R48, RZ ;  /* 0x0000003000027210 */ /* 0x000fc60007f1e0ff */
[-C--:B------:R-:W-:Y:S01]  /*e0e0*/  ISETP.GE.AND P2, PT, R3, R162.reuse, PT ;  /* 0x000000a20300720c */ /* 0x080fe20003f46270 */
[C---:B------:R-:W-:Y:S01]  /*e0f0*/  VIADD R3, R5.reuse, 0x20 ;  /* 0x0000002005037836 */ /* 0x040fe20000000000 */
[----:B------:R-:W-:Y:S01]  /*e100*/  LEA.HI.X.SX32 R7, R0, R49, 0x1, P0 ;  /* 0x0000003100077211 */ /* 0x000fe200000f0eff */
[----:B------:R-:W-:Y:S01]  /*e110*/  VIADD R5, R5, 0x30 ;  /* 0x0000003005057836 */ /* 0x000fe20000000000 */
[C---:B------:R-:W-:Y:S02]  /*e120*/  LEA R6, P0, R2.reuse, UR4, 0x2 ;  /* 0x0000000402067c11 */ /* 0x040fe4000f8010ff */
[-C--:B------:R-:W-:Y:S02]  /*e130*/  ISETP.GE.AND P1, PT, R3, R162.reuse, PT ;  /* 0x000000a20300720c */ /* 0x080fe40003f26270 */
[----:B------:R-:W-:Y:S02]  /*e140*/  LEA.HI.X R7, R2, UR5, R7, 0x2, P0 ;  /* 0x0000000502077c11 */ /* 0x000fe400080f1407 */
[----:B------:R-:W-:-:S03]  /*e150*/  ISETP.GE.AND P0, PT, R5, R162, PT ;  /* 0x000000a20500720c */ /* 0x000fc60003f06270 */
[----:B------:R1:W-:Y:S04]  /*e160*/  @!P3 STG.E.64 desc[UR10][R6.64], R44 ;  /* 0x0000002c0600b986 */ /* 0x0003e8000c101b0a */
[----:B------:R1:W-:Y:S04]  /*e170*/  @!P3 STG.E.64 desc[UR10][R6.64+0x8], R46 ;  /* 0x0000082e0600b986 */ /* 0x0003e8000c101b0a */
[----:B------:R1:W-:Y:S04]  /*e180*/  @!P2 STG.E.128 desc[UR10][R6.64+0x1800], R40 ;  /* 0x001800280600a986 */ /* 0x0003e8000c101d0a */
[----:B--2---:R1:W-:Y:S04]  /*e190*/  @!P1 STG.E.128 desc[UR10][R6.64+0x3000], R36 ;  /* 0x0030002406009986 */ /* 0x0043e8000c101d0a */
[----:B------:R1:W-:Y:S04]  /*e1a0*/  @!P3 STG.E.128 desc[UR10][R6.64+0x80], R32 ;  /* 0x000080200600b986 */ /* 0x0003e8000c101d0a */
[----:B------:R1:W-:Y:S04]  /*e1b0*/  @!P2 STG.E.128 desc[UR10][R6.64+0x1880], R28 ;  /* 0x0018801c0600a986 */ /* 0x0003e8000c101d0a */
[----:B----4-:R1:W-:Y:S04]  /*e1c0*/  @!P1 STG.E.128 desc[UR10][R6.64+0x3080], R24 ;  /* 0x0030801806009986 */ /* 0x0103e8000c101d0a */
[----:B------:R1:W-:Y:S04]  /*e1d0*/  @!P3 STG.E.128 desc[UR10][R6.64+0x100], R20 ;  /* 0x000100140600b986 */ /* 0x0003e8000c101d0a */
[----:B------:R1:W-:Y:S04]  /*e1e0*/  @!P2 STG.E.128 desc[UR10][R6.64+0x1900], R16 ;  /* 0x001900100600a986 */ /* 0x0003e8000c101d0a */
[----:B------:R1:W-:Y:S01]  /*e1f0*/  @!P1 STG.E.128 desc[UR10][R6.64+0x3100], R12 ;  /* 0x0031000c06009986 */ /* 0x0003e2000c101d0a */
[----:B---3--:R-:W-:Y:S05]  /*e200*/  @P0 EXIT ;  /* 0x000000000000094d */ /* 0x008fea0003800000 */
[----:B------:R-:W-:Y:S04]  /*e210*/  STG.E.128 desc[UR10][R6.64+0x4800], R52 ;  /* 0x0048003406007986 */ /* 0x000fe8000c101d0a */
[----:B------:R-:W-:Y:S04]  /*e220*/  STG.E.128 desc[UR10][R6.64+0x4880], R8 ;  /* 0x0048800806007986 */ /* 0x000fe8000c101d0a */
[----:B------:R-:W-:Y:S01]  /*e230*/  STG.E.128 desc[UR10][R6.64+0x4900], R56 ;  /* 0x0049003806007986 */ /* 0x000fe2000c101d0a */
[----:B------:R-:W-:Y:S05]  /*e240*/  EXIT ;  /* 0x000000000000794d */ /* 0x000fea0003800000 */
.L_x_2775:
        /* <DEDUP_REMOVED lines=11> */
.L_x_6464:


//--------------------- .text._ZN5flash24flash_fwd_splitkv_kernelI23Flash_fwd_kernel_traitsILi96ELi64ELi128ELi4ELb0ELb0EN7cutlass10bfloat16_tE19Flash_kernel_traitsILi96ELi64ELi128ELi4ES3_EELb1ELb0ELb0ELb0ELb1ELb1ELb1ELb0EEEvNS_16Flash_fwd_paramsE --------------------------
	.section	.text._ZN5flash24flash_fwd_splitkv_kernelI23Flash_fwd_kernel_traitsILi96ELi64ELi128ELi4ELb0ELb0EN7cutlass10bfloat16_tE19Flash_kernel_traitsILi96ELi64ELi128ELi4ES3_EELb1ELb0ELb0ELb0ELb1ELb1ELb1ELb0EEEvNS_16Flash_fwd_paramsE,"ax",@progbits
	.align	128
        .global         _ZN5flash24flash_fwd_splitkv_kernelI23Flash_fwd_kernel_traitsILi96ELi64ELi128ELi4ELb0ELb0EN7cutlass10bfloat16_tE19Flash_kernel_traitsILi96ELi64ELi128ELi4ES3_EELb1ELb0ELb0ELb0ELb1ELb1ELb1ELb0EEEvNS_16Flash_fwd_paramsE
        .type           _ZN5flash24flash_fwd_splitkv_kernelI23Flash_fwd_kernel_traitsILi96ELi64ELi128ELi4ELb0ELb0EN7cutlass10bfloat16_tE19Flash_kernel_traitsILi96ELi64ELi128ELi4ES3_EELb1ELb0ELb0ELb0ELb1ELb1ELb1ELb0EEEvNS_16Flash_fwd_paramsE,@function
        .size           _ZN5flash24flash_fwd_splitkv_kernelI23Flash_fwd_kernel_traitsILi96ELi64ELi128ELi4ELb0ELb0EN7cutlass10bfloat16_tE19Flash_kernel_traitsILi96ELi64ELi128ELi4ES3_EELb1ELb0ELb0ELb0ELb1ELb1ELb1ELb0EEEvNS_16Flash_fwd_paramsE,(.L_x_6465 - _ZN5flash24flash_fwd_splitkv_kernelI23Flash_fwd_kernel_traitsILi96ELi64ELi128ELi4ELb0ELb0EN7cutlass10bfloat16_tE19Flash_kernel_traitsILi96ELi64ELi128ELi4ES3_EELb1ELb0ELb0ELb0ELb1ELb1ELb1ELb0EEEvNS_16Flash_fwd_paramsE)
        .other          _ZN5flash24flash_fwd_splitkv_kernelI23Flash_fwd_kernel_traitsILi96ELi64ELi128ELi4ELb0ELb0EN7cutlass10bfloat16_tE19Flash_kernel_traitsILi96ELi64ELi128ELi4ES3_EELb1ELb0ELb0ELb0ELb1ELb1ELb1ELb0EEEvNS_16Flash_fwd_paramsE,@"STO_CUDA_ENTRY STV_DEFAULT"
_ZN5flash24flash_fwd_splitkv_kernelI23Flash_fwd_kernel_traitsILi96ELi64ELi128ELi4ELb0ELb0EN7cutlass10bfloat16_tE19Flash_kernel_traitsILi96ELi64ELi128ELi4ES3_EELb1ELb0ELb0ELb0ELb1ELb1ELb1ELb0EEEvNS_16Flash_fwd_paramsE:
.text._ZN5flash24flash_fwd_splitkv_kernelI23Flash_fwd_kernel_traitsILi96ELi64ELi128ELi4ELb0ELb0EN7cutlass10bfloat16_tE19Flash_kernel_traitsILi96ELi64ELi128ELi4ES3_EELb1ELb0ELb0ELb0ELb1ELb1ELb1ELb0EEEvNS_16Flash_fwd_paramsE:
        /* <DEDUP_REMOVED lines=60> */
.L_x_2776:
[----:B------:R-:W2:Y:S02]  /*03c0*/  LDC R4, c[0x0][0x2c8] ;  /* 0x0000b200ff047b82 */ /* 0x000ea40000000800 */
.L_x_2777:
        /* <DEDUP_REMOVED lines=122> */
.L_x_2778:
        /* <DEDUP_REMOVED lines=24> */
.L_x_2779:
        /* <DEDUP_REMOVED lines=80> */
.L_x_2780:
        /* <DEDUP_REMOVED lines=49> */
.L_x_2782:
        /* <DEDUP_REMOVED lines=28> */
.L_x_2781:
        /* <DEDUP_REMOVED lines=91> */
[C---:B------:R-:W-:Y:S01]  /*1c70*/  @!P3 IMAD R9, R26.reuse, R9, R25 ;  /* 0x000000091a09b224 */ /* 0x040fe200078e0219 */
[----:B------:R-:W-:Y:S01]  /*1c80*/  ULDC UR5, c[0x0][0x39c] ;  /* 0x0000e70000057ab9 */ /* 0x000fe20000000800 */
        /* <DEDUP_REMOVED lines=114> */
[----:B------:R-:W-:Y:S01]  /*23b0*/  IMAD.WIDE.U32 R10, R136, 0x40, RZ ;  /* 0x00000040880a7825 */ /* 0x000fe200078e00ff */
[----:B------:R2:W-:Y:S01]  /*23c0*/  @!P5 LDGSTS.E.BYPASS.LTC128B.128 [R12+0x8800], desc[UR10][R14.64+0x80] ;  /* 0x088000800e0cdfae */ /* 0x0005e2000b901d4a */
[----:B------:R-:W-:Y:S02]  /*23d0*/  LEA.HI.X R163, R124, UR9, R120, 0x1, P0 ;  /* 0x000000097ca37c11 */ /* 0x000fe400080f0c78 */
[----:B------:R-:W-:Y:S01]  /*23e0*/  IMAD.SHL.U32 R3, R5, 0x8, RZ ;  /* 0x0000000805037824 */ /* 0x000fe200078e00ff */
[----:B------:R-:W0:Y:S01]  /*23f0*/  LDGDEPBAR ;  /* 0x00000000000079af */ /* 0x000e220000000000 */
[----:B------:R-:W-:Y:S01]  /*2400*/  LOP3.LUT R2, R2, 0xc0, RZ, 0xc0, !PT ;  /* 0x000000c002027812 */ /* 0x000fe200078ec0ff */
[----:B------:R-:W-:Y:S01]  /*2410*/  IMAD.SHL.U32 R6, R137, 0x40, RZ ;  /* 0x0000004089067824 */ /* 0x000fe200078e00ff */
[----:B------:R-:W-:Y:S01]  /*2420*/  @!P3 IADD3 R10, P0, R162, R10, RZ ;  /* 0x0000000aa20ab210 */ /* 0x000fe20007f1e0ff */
[----:B-1----:R-:W-:Y:S01]  /*2430*/  @!P1 IMAD.MOV.U32 R8, RZ, RZ, R162 ;  /* 0x000000ffff089224 */ /* 0x002fe200078e00a2 */
[----:B------:R-:W-:Y:S01]  /*2440*/  LOP3.LUT R3, R2, 0x8, R3, 0xf8, !PT ;  /* 0x0000000802037812 */ /* 0x000fe200078ef803 */
[--C-:B------:R-:W-:Y:S01]  /*2450*/  @!P1 IMAD.MOV.U32 R9, RZ, RZ, R163.reuse ;  /* 0x000000ffff099224 */ /* 0x100fe200078e00a3 */
[----:B------:R-:W-:Y:S01]  /*2460*/  SHF.R.U32.HI R2, RZ, 0x3, R2 ;  /* 0x00000003ff027819 */ /* 0x000fe20000011602 */
[----:B------:R-:W-:Y:S01]  /*2470*/  @!P4 IMAD.MOV.U32 R13, RZ, RZ, R163 ;  /* 0x000000ffff0dc224 */ /* 0x000fe200078e00a3 */
[----:B------:R-:W-:Y:S01]  /*2480*/  @!P3 IADD3.X R11, R163, R11, R6, P0, !PT ;  /* 0x0000000ba30bb210 */ /* 0x000fe200007fe406 */
[----:B------:R-:W-:Y:S01]  /*2490*/  @!P1 IMAD R7, R137, 0xc0, RZ ;  /* 0x000000c089079824 */ /* 0x000fe200078e02ff */
[C---:B------:R-:W-:Y:S01]  /*24a0*/  @!P2 LEA R6, P0, R136.reuse, R162, 0x7 ;  /* 0x000000a28806a211 */ /* 0x040fe200078038ff */
[----:B------:R-:W-:Y:S01]  /*24b0*/  @!P1 IMAD.WIDE.U32 R8, R136, 0xc0, R8 ;  /* 0x000000c088089825 */ /* 0x000fe200078e0008 */
[----:B------:R-:W-:-:S03]  /*24c0*/  LOP3.LUT R2, R3, R2, RZ, 0x3c, !PT ;  /* 0x0000000203027212 */ /* 0x000fc600078e3cff */
[----:B------:R-:W-:Y:S02]  /*24d0*/  IMAD R5, R5, 0x8, R166 ;  /* 0x0000000805057824 */ /* 0x000fe400078e02a6 */
[----:B------:R-:W-:Y:S02]  /*24e0*/  IMAD R159, R126, 0x20, R159 ;  /* 0x000000207e9f7824 */ /* 0x000fe400078e029f */
[----:B------:R-:W-:Y:S01]  /*24f0*/  @!P1 IMAD.IADD R9, R9, 0x1, R7 ;  /* 0x0000000109099824 */ /* 0x000fe200078e0207 */
[----:B------:R-:W-:Y:S01]  /*2500*/  @!P2 LEA.HI.X R7, R136, R163, R137, 0x7, P0 ;  /* 0x000000a38807a211 */ /* 0x000fe200000f3c89 */
[----:B------:R-:W-:Y:S01]  /*2510*/  IMAD.U32 R158, R5, 0x20, R158 ;  /* 0x00000020059e7824 */ /* 0x000fe200078e009e */
[----:B------:R-:W-:Y:S01]  /*2520*/  LOP3.LUT P0, RZ, R168, 0x2, RZ, 0xc0, !PT ;  /* 0x00000002a8ff7812 */ /* 0x000fe2000780c0ff */
[----:B------:R-:W-:-:S04]  /*2530*/  DEPBAR.LE SB0, 0x0 ;  /* 0x000080000000791a */ /* 0x000fc80000000000 */
[----:B------:R-:W-:Y:S01]  /*2540*/  BAR.SYNC.DEFER_BLOCKING 0x0 ;  /* 0x0000000000007b1d */ /* 0x000fe20000010000 */
[----:B--2---:R-:W-:Y:S01]  /*2550*/  @!P4 IMAD.MOV.U32 R12, RZ, RZ, R162 ;  /* 0x000000ffff0cc224 */ /* 0x004fe200078e00a2 */
[----:B------:R-:W-:Y:S01]  /*2560*/  LEA R158, R158, UR4, 0x1 ;  /* 0x000000049e9e7c11 */ /* 0x000fe2000f8e08ff */
[----:B------:R-:W-:Y:S02]  /*2570*/  IMAD.IADD R159, R2, 0x1, R159 ;  /* 0x00000001029f7824 */ /* 0x000fe400078e029f */
[----:B------:R-:W-:Y:S02]  /*2580*/  IMAD.MOV.U32 R3, RZ, RZ, 0x10 ;  /* 0x00000010ff037424 */ /* 0x000fe400078e00ff */
[----:B------:R-:W-:Y:S01]  /*2590*/  IMAD.MOV.U32 R5, RZ, RZ, 0x20 ;  /* 0x00000020ff057424 */ /* 0x000fe200078e00ff */
[----:B------:R-:W-:Y:S01]  /*25a0*/  LEA R159, R159, UR4, 0x1 ;  /* 0x000000049f9f7c11 */ /* 0x000fe2000f8e08ff */
[----:B------:R-:W-:-:S03]  /*25b0*/  IMAD R123, R126, 0x20, R123 ;  /* 0x000000207e7b7824 */ /* 0x000fc600078e027b */
[----:B------:R-:W-:Y:S01]  /*25c0*/  SEL R5, R5, 0xffffffe0, !P0 ;  /* 0xffffffe005057807 */ /* 0x000fe20004000000 */
[----:B------:R-:W-:-:S04]  /*25d0*/  IMAD.IADD R156, R2, 0x1, R123 ;  /* 0x00000001029c7824 */ /* 0x000fc800078e027b */
        /* <DEDUP_REMOVED lines=42> */
[----:B------:R-:W2:Y:S02]  /*2880*/  LDSM.16.M88.4 R32, [R158+0x3000] ;  /* 0x003000009e20783b */ /* 0x000ea40000000200 */
[----:B------:R-:W-:Y:S02]  /*2890*/  IMAD R157, R3, 0x2, R159 ;  /* 0x00000002039d7824 */ /* 0x000fe400078e029f */
[----:B------:R-:W-:Y:S04]  /*28a0*/  LDSM.16.M88.4 R100, [R118+0x3000] ;  /* 0x003000007664783b */ /* 0x000fe80000000200 */
[----:B------:R-:W-:Y:S04]  /*28b0*/  LDSM.16.M88.4 R108, [R157] ;  /* 0x000000009d6c783b */ /* 0x000fe80000000200 */
[----:B------:R-:W3:Y:S04]  /*28c0*/  LDSM.16.M88.4 R56, [R158+0x3800] ;  /* 0x003800009e38783b */ /* 0x000ee80000000200 */
[----:B------:R-:W4:Y:S04]  /*28d0*/  LDSM.16.M88.4 R48, [R158+0x3c00] ;  /* 0x003c00009e30783b */ /* 0x000f280000000200 */
[----:B------:R-:W4:Y:S04]  /*28e0*/  LDSM.16.M88.4 R64, [R158+0x3400] ;  /* 0x003400009e40783b */ /* 0x000f280000000200 */
[----:B------:R-:W-:Y:S04]  /*28f0*/  LDSM.16.M88.4 R16, [R159+0x1000] ;  /* 0x001000009f10783b */ /* 0x000fe80000000200 */
[----:B------:R-:W4:Y:S04]  /*2900*/  LDSM.16.M88.4 R20, [R158+0x5000] ;  /* 0x005000009e14783b */ /* 0x000f280000000200 */
[----:B------:R-:W4:Y:S04]  /*2910*/  LDSM.16.M88.4 R40, [R158+0x4000] ;  /* 0x004000009e28783b */ /* 0x000f280000000200 */
[----:B------:R-:W4:Y:S01]  /*2920*/  LDSM.16.M88.4 R92, [R158+0x4400] ;  /* 0x004400009e5c783b */ /* 0x000f220000000200 */
[C---:B--2---:R-:W-:Y:S03]  /*2930*/  HMMA.16816.F32.BF16 R24, R76.reuse, R32, RZ ;  /* 0x000000204c18723c */ /* 0x044fe600000418ff */
[----:B------:R-:W2:Y:S04]  /*2940*/  LDSM.16.M88.4 R84, [R158+0x4800] ;  /* 0x004800009e54783b */ /* 0x000ea80000000200 */
[----:B------:R-:W2:Y:S01]  /*2950*/  LDSM.16.M88.4 R72, [R158+0x4c00] ;  /* 0x004c00009e48783b */ /* 0x000ea20000000200 */
[C---:B------:R-:W-:Y:S03]  /*2960*/  HMMA.16816.F32.BF16 R32, R76.reuse, R34, RZ ;  /* 0x000000224c20723c */ /* 0x040fe600000418ff */
[----:B------:R-:W2:Y:S03]  /*2970*/  LDSM.16.M88.4 R28, [R118+0x3800] ;  /* 0x00380000761c783b */ /* 0x000ea60000000200 */
[C---:B---3--:R-:W-:Y:S01]  /*2980*/  HMMA.16816.F32.BF16 R60, R76.reuse, R56, RZ ;  /* 0x000000384c3c723c */ /* 0x048fe200000418ff */
[----:B-1----:R-:W1:Y:S04]  /*2990*/  LDSM.16.M88.4 R8, [R118+0x3c00] ;  /* 0x003c00007608783b */ /* 0x002e680000000200 */
[----:B------:R-:W3:Y:S01]  /*29a0*/  LDSM.16.M88.4 R36, [R118+0x3400] ;  /* 0x003400007624783b */ /* 0x000ee20000000200 */
[----:B----4-:R-:W-:Y:S03]  /*29b0*/  HMMA.16816.F32.BF16 R52, R76, R48, RZ ;  /* 0x000000304c34723c */ /* 0x010fe600000418ff */
[----:B------:R-:W-:Y:S03]  /*29c0*/  LDSM.16.M88.4 R12, [R157+0x1000] ;  /* 0x001000009d0c783b */ /* 0x000fe60000000200 */
[C---:B------:R-:W-:Y:S01]  /*29d0*/  HMMA.16816.F32.BF16 R24, R108.reuse, R100, R24 ;  /* 0x000000646c18723c */ /* 0x040fe20000041818 */
[----:B------:R-:W4:Y:S04]  /*29e0*/  LDSM.16.M88.4 R112, [R118+0x5000] ;  /* 0x005000007670783b */ /* 0x000f280000000200 */
[----:B------:R-:W4:Y:S01]  /*29f0*/  LDSM.16.M88.4 R4, [R118+0x4000] ;  /* 0x004000007604783b */ /* 0x000f220000000200 */
[----:B------:R-:W-:Y:S03]  /*2a00*/  HMMA.16816.F32.BF16 R32, R108, R102, R32 ;  /* 0x000000666c20723c */ /* 0x000fe60000041820 */
[----:B------:R-:W-:Y:S03]  /*2a10*/  LDSM.16.M88.4 R104, [R118+0x4400] ;  /* 0x004400007668783b */ /* 0x000fe60000000200 */
[C---:B------:R-:W-:Y:S01]  /*2a20*/  HMMA.16816.F32.BF16 R56, R76.reuse, R58, RZ ;  /* 0x0000003a4c38723c */ /* 0x040fe200000418ff */
[----:B------:R-:W-:Y:S04]  /*2a30*/  LDSM.16.M88.4 R100, [R118+0x4800] ;  /* 0x004800007664783b */ /* 0x000fe80000000200 */
[----:B------:R-:W0:Y:S01]  /*2a40*/  LDGDEPBAR ;  /* 0x00000000000079af */ /* 0x000e220000000000 */
[C---:B------:R-:W-:Y:S06]  /*2a50*/  HMMA.16816.F32.BF16 R48, R76.reuse, R50, RZ ;  /* 0x000000324c30723c */ /* 0x040fec00000418ff */
[C---:B------:R-:W-:Y:S06]  /*2a60*/  HMMA.16816.F32.BF16 R68, R76.reuse, R64, RZ ;  /* 0x000000404c44723c */ /* 0x040fec00000418ff */
[----:B------:R-:W-:Y:S06]  /*2a70*/  HMMA.16816.F32.BF16 R64, R76, R66, RZ ;  /* 0x000000424c40723c */ /* 0x000fec00000418ff */
[C---:B------:R-:W-:Y:S06]  /*2a80*/  HMMA.16816.F32.BF16 R24, R16.reuse, R20, R24 ;  /* 0x000000141018723c */ /* 0x040fec0000041818 */
[----:B------:R-:W-:Y:S01]  /*2a90*/  HMMA.16816.F32.BF16 R32, R16, R22, R32 ;  /* 0x000000161020723c */ /* 0x000fe20000041820 */
[----:B------:R-:W-:Y:S05]  /*2aa0*/  LDSM.16.M88.4 R20, [R118+0x7000] ;  /* 0x007000007614783b */ /* 0x000fea0000000200 */
[C---:B------:R-:W-:Y:S06]  /*2ab0*/  HMMA.16816.F32.BF16 R44, R76.reuse, R40, RZ ;  /* 0x000000284c2c723c */ /* 0x040fec00000418ff */
[C---:B------:R-:W-:Y:S06]  /*2ac0*/  HMMA.16816.F32.BF16 R96, R76.reuse, R92, RZ ;  /* 0x0000005c4c60723c */ /* 0x040fec00000418ff */
[C---:B--2---:R-:W-:Y:S06]  /*2ad0*/  HMMA.16816.F32.BF16 R88, R76.reuse, R84, RZ ;  /* 0x000000544c58723c */ /* 0x044fec00000418ff */
        /* <DEDUP_REMOVED lines=13> */
[----:B------:R-:W-:Y:S01]  /*2bb0*/  HMMA.16816.F32.BF16 R64, R108, R38, R64 ;  /* 0x000000266c40723c */ /* 0x000fe20000041840 */
[----:B------:R-:W3:Y:S05]  /*2bc0*/  LDSM.16.M88.4 R36, [R118+0x5400] ;  /* 0x005400007624783b */ /* 0x000eea0000000200 */
[C---:B----4-:R-:W-:Y:S06]  /*2bd0*/  HMMA.16816.F32.BF16 R24, R12.reuse, R112, R24 ;  /* 0x000000700c18723c */ /* 0x050fec0000041818 */
[----:B------:R-:W-:Y:S06]  /*2be0*/  HMMA.16816.F32.BF16 R32, R12, R114, R32 ;  /* 0x000000720c20723c */ /* 0x000fec0000041820 */
[C---:B------:R-:W-:Y:S06]  /*2bf0*/  HMMA.16816.F32.BF16 R44, R108.reuse, R4, R44 ;  /* 0x000000046c2c723c */ /* 0x040fec000004182c */
[----:B------:R-:W-:Y:S01]  /*2c00*/  HMMA.16816.F32.BF16 R40, R108, R6, R40 ;  /* 0x000000066c28723c */ /* 0x000fe20000041828 */
[----:B------:R-:W4:Y:S05]  /*2c10*/  LDSM.16.M88.4 R4, [R157+0x2000] ;  /* 0x002000009d04783b */ /* 0x000f2a0000000200 */
[----:B--2---:R-:W-:Y:S06]  /*2c20*/  HMMA.16816.F32.BF16 R68, R16, R72, R68 ;  /* 0x000000481044723c */ /* 0x004fec0000041844 */
[----:B-1----:R-:W-:Y:S06]  /*2c30*/  HMMA.16816.F32.BF16 R24, R8, R28, R24 ;  /* 0x0000001c0818723c */ /* 0x002fec0000041818 */
[----:B------:R-:W-:Y:S01]  /*2c40*/  HMMA.16816.F32.BF16 R64, R16, R74, R64 ;  /* 0x0000004a1040723c */ /* 0x000fe20000041840 */
[----:B------:R-:W-:Y:S05]  /*2c50*/  LDSM.16.M88.4 R72, [R118+0x7400] ;  /* 0x007400007648783b */ /* 0x000fea0000000200 */
[----:B------:R-:W-:Y:S01]  /*2c60*/  HMMA.16816.F32.BF16 R32, R8, R30, R32 ;  /* 0x0000001e0820723c */ /* 0x000fe20000041820 */
[----:B------:R-:W-:Y:S05]  /*2c70*/  LDSM.16.M88.4 R28, [R118+0x5800] ;  /* 0x00580000761c783b */ /* 0x000fea0000000200 */
[C---:B------:R-:W-:Y:S06]  /*2c80*/  HMMA.16816.F32.BF16 R96, R108.reuse, R104, R96 ;  /* 0x000000686c60723c */ /* 0x040fec0000041860 */
[C---:B------:R-:W-:Y:S01]  /*2c90*/  HMMA.16816.F32.BF16 R92, R108.reuse, R106, R92 ;  /* 0x0000006a6c5c723c */ /* 0x040fe2000004185c */
[----:B------:R-:W1:Y:S05]  /*2ca0*/  LDSM.16.M88.4 R104, [R158+0x5800] ;  /* 0x005800009e68783b */ /* 0x000e6a0000000200 */
[----:B------:R-:W-:Y:S01]  /*2cb0*/  HMMA.16816.F32.BF16 R112, R108, R100, R88 ;  /* 0x000000646c70723c */ /* 0x000fe20000041858 */
[----:B------:R-:W2:Y:S05]  /*2cc0*/  LDSM.16.M88.4 R88, [R158+0x7400] ;  /* 0x007400009e58783b */ /* 0x000eaa0000000200 */
[----:B---3--:R-:W-:Y:S06]  /*2cd0*/  HMMA.16816.F32.BF16 R68, R12, R36, R68 ;  /* 0x000000240c44723c */ /* 0x008fec0000041844 */
[----:B----4-:R-:W-:Y:S06]  /*2ce0*/  HMMA.16816.F32.BF16 R24, R4, R20, R24 ;  /* 0x000000140418723c */ /* 0x010fec0000041818 */
[----:B------:R-:W-:Y:S01]  /*2cf0*/  HMMA.16816.F32.BF16 R64, R12, R38, R64 ;  /* 0x000000260c40723c */ /* 0x000fe20000041840 */
[----:B------:R-:W-:Y:S05]  /*2d00*/  LDSM.16.M88.4 R36, [R158+0x7800] ;  /* 0x007800009e24783b */ /* 0x000fea0000000200 */
[----:B------:R-:W-:Y:S01]  /*2d10*/  HMMA.16816.F32.BF16 R32, R4, R22, R32 ;  /* 0x000000160420723c */ /* 0x000fe20000041820 */
[----:B------:R-:W3:Y:S05]  /*2d20*/  LDSM.16.M88.4 R20, [R158+0x5c00] ;  /* 0x005c00009e14783b */ /* 0x000eea0000000200 */
[----:B------:R-:W-:Y:S06]  /*2d30*/  HMMA.16816.F32.BF16 R84, R108, R102, R84 ;  /* 0x000000666c54723c */ /* 0x000fec0000041854 */
[----:B-1----:R-:W-:Y:S01]  /*2d40*/  HMMA.16816.F32.BF16 R60, R16, R104, R60 ;  /* 0x00000068103c723c */ /* 0x002fe2000004183c */
[----:B------:R-:W-:Y:S01]  /*2d50*/  FMUL.FTZ R24, R24, UR5 ;  /* 0x0000000518187c20 */ /* 0x000fe20008410000 */
[----:B------:R-:W-:Y:S01]  /*2d60*/  FMUL.FTZ R25, R25, UR5 ;  /* 0x0000000519197c20 */ /* 0x000fe20008410000 */
[----:B------:R-:W-:-:S02]  /*2d70*/  FMUL.FTZ R102, R26, UR5 ;  /* 0x000000051a667c20 */ /* 0x000fc40008410000 */
[----:B------:R-:W-:Y:S01]  /*2d80*/  MUFU.TANH R100, R24 ;  /* 0x0000001800647308 */ /* 0x000fe20000002400 */
[----:B--2---:R-:W-:Y:S06]  /*2d90*/  HMMA.16816.F32.BF16 R68, R8, R88, R68 ;  /* 0x000000580844723c */ /* 0x004fec0000041844 */
[----:B------:R-:W-:Y:S01]  /*2da0*/  HMMA.16816.F32.BF16 R56, R16, R106, R56 ;  /* 0x0000006a1038723c */ /* 0x000fe20000041838 */
[----:B------:R1:W-:Y:S01]  /*2db0*/  MUFU.TANH R101, R25 ;  /* 0x0000001900657308 */ /* 0x0003e20000002400 */
[----:B------:R-:W-:Y:S01]  /*2dc0*/  FMUL.FTZ R32, R32, UR5 ;  /* 0x0000000520207c20 */ /* 0x000fe20008410000 */
[----:B------:R-:W-:Y:S01]  /*2dd0*/  FMUL.FTZ R33, R33, UR5 ;  /* 0x0000000521217c20 */ /* 0x000fe20008410000 */
[----:B------:R-:W-:Y:S01]  /*2de0*/  FMUL.FTZ R34, R34, UR5 ;  /* 0x0000000522227c20 */ /* 0x000fe20008410000 */
[----:B------:R-:W-:Y:S01]  /*2df0*/  FMUL.FTZ R35, R35, UR5 ;  /* 0x0000000523237c20 */ /* 0x000fe20008410000 */
[----:B------:R-:W-:Y:S01]  /*2e00*/  HMMA.16816.F32.BF16 R64, R8, R90, R64 ;  /* 0x0000005a0840723c */ /* 0x000fe20000041840 */
[----:B------:R-:W2:Y:S02]  /*2e10*/  LDSM.16.M88.4 R88, [R118+0x5c00] ;  /* 0x005c00007658783b */ /* 0x000ea40000000200 */
[----:B------:R-:W-:Y:S03]  /*2e20*/  MUFU.TANH R103, R32 ;  /* 0x0000002000677308 */ /* 0x000fe60000002400 */
[----:B------:R-:W-:Y:S05]  /*2e30*/  HMMA.16816.F32.BF16 R60, R12, R28, R60 ;  /* 0x0000001c0c3c723c */ /* 0x000fea000004183c */
[----:B------:R-:W-:Y:S01]  /*2e40*/  MUFU.TANH R104, R33 ;  /* 0x0000002100687308 */ /* 0x000fe20000002400 */
[C---:B---3--:R-:W-:Y:S06]  /*2e50*/  HMMA.16816.F32.BF16 R52, R16.reuse, R20, R52 ;  /* 0x000000141034723c */ /* 0x048fec0000041834 */
[----:B------:R-:W-:Y:S01]  /*2e60*/  HMMA.16816.F32.BF16 R48, R16, R22, R48 ;  /* 0x000000161030723c */ /* 0x000fe20000041830 */
[----:B------:R-:W-:Y:S01]  /*2e70*/  LDSM.16.M88.4 R20, [R158+0x7c00] ;  /* 0x007c00009e14783b */ /* 0x000fe20000000200 */
[----:B------:R-:W-:Y:S04]  /*2e80*/  MUFU.TANH R102, R102 ;  /* 0x0000006600667308 */ /* 0x000fe80000002400 */
[----:B------:R-:W-:Y:S01]  /*2e90*/  HMMA.16816.F32.BF16 R56, R12, R30, R56 ;  /* 0x0000001e0c38723c */ /* 0x000fe20000041838 */
[----:B------:R-:W3:Y:S05]  /*2ea0*/  LDSM.16.M88.4 R28, [R158+0x6000] ;  /* 0x006000009e1c783b */ /* 0x000eea0000000200 */
[C---:B------:R-:W-:Y:S01]  /*2eb0*/  HMMA.16816.F32.BF16 R68, R4.reuse, R72, R68 ;  /* 0x000000480444723c */ /* 0x040fe20000041844 */
[----:B------:R-:W-:Y:S05]  /*2ec0*/  MUFU.TANH R72, R34 ;  /* 0x0000002200487308 */ /* 0x000fea0000002400 */
[----:B------:R-:W-:Y:S01]  /*2ed0*/  HMMA.16816.F32.BF16 R64, R4, R74, R64 ;  /* 0x0000004a0440723c */ /* 0x000fe20000041840 */
[----:B------:R-:W-:-:S02]  /*2ee0*/  FMUL.FTZ R73, R27, UR5 ;  /* 0x000000051b497c20 */ /* 0x000fc40008410000 */
[----:B-1----:R-:W1:Y:S01]  /*2ef0*/  LDSM.16.M88.4 R24, [R118+0x7800] ;  /* 0x007800007618783b */ /* 0x002e620000000200 */
[----:B------:R4:W-:Y:S02]  /*2f00*/  MUFU.TANH R74, R35 ;  /* 0x00000023004a7308 */ /* 0x0009e40000002400 */
[C---:B--2---:R-:W-:Y:S06]  /*2f10*/  HMMA.16816.F32.BF16 R52, R12.reuse, R88, R52 ;  /* 0x000000580c34723c */ /* 0x044fec0000041834 */
[----:B------:R-:W-:Y:S01]  /*2f20*/  HMMA.16816.F32.BF16 R48, R12, R90, R48 ;  /* 0x0000005a0c30723c */ /* 0x000fe20000041830 */
[----:B------:R-:W2:Y:S05]  /*2f30*/  MUFU.TANH R73, R73 ;  /* 0x0000004900497308 */ /* 0x000eaa0000002400 */
[C---:B------:R-:W-:Y:S01]  /*2f40*/  HMMA.16816.F32.BF16 R60, R8.reuse, R36, R60 ;  /* 0x00000024083c723c */ /* 0x040fe2000004183c */
[----:B------:R-:W-:Y:S01]  /*2f50*/  FMUL.FTZ R70, R70, UR5 ;  /* 0x0000000546467c20 */ /* 0x000fe20008410000 */
[----:B------:R-:W-:Y:S01]  /*2f60*/  FMUL.FTZ R71, R71, UR5 ;  /* 0x0000000547477c20 */ /* 0x000fe20008410000 */
[----:B----4-:R-:W4:Y:S01]  /*2f70*/  LDSM.16.M88.4 R32, [R118+0x6000] ;  /* 0x006000007620783b */ /* 0x010f220000000200 */
[----:B------:R-:W-:Y:S01]  /*2f80*/  FMUL.FTZ R68, R68, UR5 ;  /* 0x0000000544447c20 */ /* 0x000fe20008410000 */
[----:B------:R-:W-:Y:S01]  /*2f90*/  FMUL.FTZ R69, R69, UR5 ;  /* 0x0000000545457c20 */ /* 0x000fe20008410000 */
[----:B------:R-:W-:Y:S01]  /*2fa0*/  HMMA.16816.F32.BF16 R56, R8, R38, R56 ;  /* 0x000000260838723c */ /* 0x000fe20000041838 */
[----:B------:R-:W2:Y:S01]  /*2fb0*/  LDSM.16.M88.4 R36, [R118+0x7c00] ;  /* 0x007c00007624783b */ /* 0x000ea20000000200 */
[----:B------:R-:W-:Y:S01]  /*2fc0*/  MUFU.TANH R70, R70 ;  /* 0x0000004600467308 */ /* 0x000fe20000002400 */
[----:B------:R-:W-:Y:S01]  /*2fd0*/  FMUL.FTZ R66, R66, UR5 ;  /* 0x0000000542427c20 */ /* 0x000fe20008410000 */
[----:B------:R-:W-:Y:S01]  /*2fe0*/  FMUL.FTZ R67, R67, UR5 ;  /* 0x0000000543437c20 */ /* 0x000fe20008410000 */
[----:B------:R-:W-:Y:S01]  /*2ff0*/  FMUL.FTZ R64, R64, UR5 ;  /* 0x0000000540407c20 */ /* 0x000fe20008410000 */
[----:B---3--:R-:W-:Y:S01]  /*3000*/  HMMA.16816.F32.BF16 R44, R16, R28, R44 ;  /* 0x0000001c102c723c */ /* 0x008fe2000004182c */
[----:B------:R-:W-:-:S03]  /*3010*/  FMUL.FTZ R65, R65, UR5 ;  /* 0x0000000541417c20 */ /* 0x000fc60008410000 */
[----:B------:R-:W3:Y:S02]  /*3020*/  MUFU.TANH R71, R71 ;  /* 0x0000004700477308 */ /* 0x000ee40000002400 */
[----:B------:R-:W-:Y:S06]  /*3030*/  HMMA.16816.F32.BF16 R52, R8, R20, R52 ;  /* 0x000000140834723c */ /* 0x000fec0000041834 */
[----:B------:R-:W-:Y:S01]  /*3040*/  HMMA.16816.F32.BF16 R40, R16, R30, R40 ;  /* 0x0000001e1028723c */ /* 0x000fe20000041828 */
[----:B------:R-:W-:Y:S01]  /*3050*/  LDSM.16.M88.4 R28, [R158+0x8000] ;  /* 0x008000009e1c783b */ /* 0x000fe20000000200 */
[----:B------:R-:W3:Y:S04]  /*3060*/  MUFU.TANH R68, R68 ;  /* 0x0000004400447308 */ /* 0x000ee80000002400 */
[----:B------:R-:W-:Y:S01]  /*3070*/  HMMA.16816.F32.BF16 R48, R8, R22, R48 ;  /* 0x000000160830723c */ /* 0x000fe20000041830 */
[----:B------:R-:W3:Y:S03]  /*3080*/  LDSM.16.M88.4 R20, [R158+0x6400] ;  /* 0x006400009e14783b */ /* 0x000ee60000000200 */
[----:B------:R-:W3:Y:S02]  /*3090*/  MUFU.TANH R69, R69 ;  /* 0x0000004500457308 */ /* 0x000ee40000002400 */
[C---:B-1----:R-:W-:Y:S06]  /*30a0*/  HMMA.16816.F32.BF16 R60, R4.reuse, R24, R60 ;  /* 0x00000018043c723c */ /* 0x042fec000004183c */
[----:B------:R-:W-:Y:S01]  /*30b0*/  HMMA.16816.F32.BF16 R56, R4, R26, R56 ;  /* 0x0000001a0438723c */ /* 0x000fe20000041838 */
[----:B------:R-:W-:Y:S01]  /*30c0*/  LDSM.16.M88.4 R24, [R118+0x4c00] ;  /* 0x004c00007618783b */ /* 0x000fe20000000200 */
[----:B------:R-:W1:Y:S04]  /*30d0*/  MUFU.TANH R66, R66 ;  /* 0x0000004200427308 */ /* 0x000e680000002400 */
[C---:B----4-:R-:W-:Y:S04]  /*30e0*/  HMMA.16816.F32.BF16 R44, R12.reuse, R32, R44 ;  /* 0x000000200c2c723c */ /* 0x050fe8000004182c */
[----:B------:R-:W4:Y:S02]  /*30f0*/  MUFU.TANH R67, R67 ;  /* 0x0000004300437308 */ /* 0x000f240000002400 */
[----:B------:R-:W-:Y:S01]  /*3100*/  HMMA.16816.F32.BF16 R40, R12, R34, R40 ;  /* 0x000000220c28723c */ /* 0x000fe20000041828 */
[----:B------:R-:W1:Y:S05]  /*3110*/  LDSM.16.M88.4 R32, [R118+0x6400] ;  /* 0x006400007620783b */ /* 0x000e6a0000000200 */
[----:B------:R-:W-:Y:S01]  /*3120*/  FMUL.FTZ R60, R60, UR5 ;  /* 0x000000053c3c7c20 */ /* 0x000fe20008410000 */
[----:B------:R-:W-:Y:S01]  /*3130*/  FMUL.FTZ R61, R61, UR5 ;  /* 0x000000053d3d7c20 */ /* 0x000fe20008410000 */
[C---:B--2---:R-:W-:Y:S01]  /*3140*/  HMMA.16816.F32.BF16 R52, R4.reuse, R36, R52 ;  /* 0x000000240434723c */ /* 0x044fe20000041834 */
[----:B------:R-:W-:Y:S01]  /*3150*/  FMUL.FTZ R155, R62, UR5 ;  /* 0x000000053e9b7c20 */ /* 0x000fe20008410000 */
[----:B------:R-:W-:Y:S02]  /*3160*/  MUFU.TANH R75, R60 ;  /* 0x0000003c004b7308 */ /* 0x000fe40000002400 */
[----:B------:R-:W-:Y:S01]  /*3170*/  FMUL.FTZ R174, R56, UR5 ;  /* 0x0000000538ae7c20 */ /* 0x000fe20008410000 */
[----:B------:R-:W-:Y:S01]  /*3180*/  FMUL.FTZ R56, R57, UR5 ;  /* 0x0000000539387c20 */ /* 0x000fe20008410000 */
[----:B------:R-:W-:Y:S01]  /*3190*/  HMMA.16816.F32.BF16 R48, R4, R38, R48 ;  /* 0x000000260430723c */ /* 0x000fe20000041830 */
[----:B------:R-:W-:Y:S01]  /*31a0*/  FMUL.FTZ R37, R63, UR5 ;  /* 0x000000053f257c20 */ /* 0x000fe20008410000 */
[----:B------:R-:W-:-:S02]  /*31b0*/  FMUL.FTZ R57, R59, UR5 ;  /* 0x000000053b397c20 */ /* 0x000fc40008410000 */
[----:B------:R2:W-:Y:S02]  /*31c0*/  MUFU.TANH R88, R61 ;  /* 0x0000003d00587308 */ /* 0x0005e40000002400 */
[----:B---3--:R-:W-:Y:S01]  /*31d0*/  HMMA.16816.F32.BF16 R96, R16, R20, R96 ;  /* 0x000000141060723c */ /* 0x008fe20000041860 */
[----:B------:R-:W-:-:S05]  /*31e0*/  FMUL.FTZ R39, R58, UR5 ;  /* 0x000000053a277c20 */ /* 0x000fca0008410000 */
[----:B------:R-:W-:Y:S01]  /*31f0*/  HMMA.16816.F32.BF16 R92, R16, R22, R92 ;  /* 0x00000016105c723c */ /* 0x000fe2000004185c */
[----:B------:R-:W3:Y:S01]  /*3200*/  LDSM.16.M88.4 R20, [R158+0x6800] ;  /* 0x006800009e14783b */ /* 0x000ee20000000200 */
[----:B------:R-:W4:Y:S04]  /*3210*/  MUFU.TANH R64, R64 ;  /* 0x0000004000407308 */ /* 0x000f280000002400 */
[C---:B------:R-:W-:Y:S01]  /*3220*/  HMMA.16816.F32.BF16 R44, R8.reuse, R28, R44 ;  /* 0x0000001c082c723c */ /* 0x040fe2000004182c */
[----:B------:R-:W-:Y:S01]  /*3230*/  FMUL.FTZ R54, R54, UR5 ;  /* 0x0000000536367c20 */ /* 0x000fe20008410000 */
[----:B------:R-:W-:Y:S01]  /*3240*/  FMUL.FTZ R154, R52, UR5 ;  /* 0x00000005349a7c20 */ /* 0x000fe20008410000 */
[----:B--2---:R-:W2:Y:S01]  /*3250*/  LDSM.16.M88.4 R60, [R118+0x8000] ;  /* 0x00800000763c783b */ /* 0x004ea20000000200 */
[----:B------:R-:W4:Y:S01]  /*3260*/  MUFU.TANH R65, R65 ;  /* 0x0000004100417308 */ /* 0x000f220000002400 */
[----:B------:R-:W-:Y:S01]  /*3270*/  FMUL.FTZ R52, R53, UR5 ;  /* 0x0000000535347c20 */ /* 0x000fe20008410000 */
[----:B------:R-:W-:Y:S01]  /*3280*/  HMMA.16816.F32.BF16 R40, R8, R30, R40 ;  /* 0x0000001e0828723c */ /* 0x000fe20000041828 */
[----:B------:R-:W4:Y:S01]  /*3290*/  LDSM.16.M88.4 R28, [R158+0x8400] ;  /* 0x008400009e1c783b */ /* 0x000f220000000200 */
[----:B------:R-:W-:Y:S01]  /*32a0*/  FMUL.FTZ R152, R48, UR5 ;  /* 0x0000000530987c20 */ /* 0x000fe20008410000 */
[----:B------:R-:W-:Y:S01]  /*32b0*/  FMUL.FTZ R48, R49, UR5 ;  /* 0x0000000531307c20 */ /* 0x000fe20008410000 */
[----:B------:R-:W-:Y:S01]  /*32c0*/  FMUL.FTZ R49, R51, UR5 ;  /* 0x0000000533317c20 */ /* 0x000fe20008410000 */
[----:B------:R-:W-:Y:S01]  /*32d0*/  SHF.R.S32.HI R51, RZ, 0x1f, R130 ;  /* 0x0000001fff337819 */ /* 0x000fe20000011482 */
[----:B-1----:R-:W-:Y:S01]  /*32e0*/  HMMA.16816.F32.BF16 R96, R12, R32, R96 ;  /* 0x000000200c60723c */ /* 0x002fe20000041860 */
[----:B------:R1:W-:Y:S01]  /*32f0*/  MUFU.TANH R153, R54 ;  /* 0x0000003600997308 */ /* 0x0003e20000002400 */
[----:B------:R-:W-:Y:S01]  /*3300*/  FMUL.FTZ R50, R50, UR5 ;  /* 0x0000000532327c20 */ /* 0x000fe20008410000 */
[----:B------:R-:W-:-:S03]  /*3310*/  FMUL.FTZ R55, R55, UR5 ;  /* 0x0000000537377c20 */ /* 0x000fc60008410000 */
[C---:B------:R-:W-:Y:S01]  /*3320*/  HMMA.16816.F32.BF16 R80, R108.reuse, R24, R80 ;  /* 0x000000186c50723c */ /* 0x040fe20000041850 */
[----:B------:R-:W-:Y:S02]  /*3330*/  LOP3.LUT R32, R127, 0xffffffe0, RZ, 0xc0, !PT ;  /* 0xffffffe07f207812 */ /* 0x000fe400078ec0ff */
[----:B------:R-:W1:Y:S03]  /*3340*/  MUFU.TANH R174, R174 ;  /* 0x000000ae00ae7308 */ /* 0x000e660000002400 */
[----:B------:R-:W-:Y:S01]  /*3350*/  HMMA.16816.F32.BF16 R76, R108, R26, R76 ;  /* 0x0000001a6c4c723c */ /* 0x000fe2000004184c */
[C---:B------:R-:W-:Y:S01]  /*3360*/  IMAD.IADD R32, R121.reuse, 0x1, -R32 ;  /* 0x0000000179207824 */ /* 0x040fe200078e0a20 */
[----:B------:R-:W1:Y:S01]  /*3370*/  LDSM.16.M88.4 R24, [R118+0x8400] ;  /* 0x008400007618783b */ /* 0x000e620000000200 */
[----:B------:R-:W-:Y:S02]  /*3380*/  IMAD.SHL.U32 R121, R121, 0x2, RZ ;  /* 0x0000000279797824 */ /* 0x000fe400078e00ff */
[----:B------:R-:W1:Y:S01]  /*3390*/  MUFU.TANH R56, R56 ;  /* 0x0000003800387308 */ /* 0x000e620000002400 */
[----:B------:R-:W-:Y:S01]  /*33a0*/  SHF.R.S32.HI R173, RZ, 0x1f, R32 ;  /* 0x0000001fffad7819 */ /* 0x000fe20000011420 */
[----:B------:R-:W-:Y:S01]  /*33b0*/  HMMA.16816.F32.BF16 R92, R12, R34, R92 ;  /* 0x000000220c5c723c */ /* 0x000fe2000004185c */
[----:B------:R-:W-:-:S02]  /*33c0*/  LOP3.LUT R121, R121, 0x6, RZ, 0xc0, !PT ;  /* 0x0000000679797812 */ /* 0x000fc400078ec0ff */
[----:B------:R-:W-:Y:S02]  /*33d0*/  LEA.HI R173, R173, R32, RZ, 0x2 ;  /* 0x00000020adad7211 */ /* 0x000fe400078f10ff */
[----:B------:R-:W1:Y:S01]  /*33e0*/  LDSM.16.M88.4 R32, [R118+0x6800] ;  /* 0x006800007620783b */ /* 0x000e620000000200 */
[----:B---3--:R-:W-:Y:S01]  /*33f0*/  HMMA.16816.F32.BF16 R112, R16, R20, R112 ;  /* 0x000000141070723c */ /* 0x008fe20000041870 */
[----:B------:R-:W-:Y:S01]  /*3400*/  SHF.R.S32.HI R173, RZ, 0x2, R173 ;  /* 0x00000002ffad7819 */ /* 0x000fe200000114ad */
[----:B------:R-:W3:Y:S04]  /*3410*/  MUFU.TANH R155, R155 ;  /* 0x0000009b009b7308 */ /* 0x000ee80000002400 */
[----:B--2---:R-:W-:Y:S01]  /*3420*/  HMMA.16816.F32.BF16 R40, R4, R62, R40 ;  /* 0x0000003e0428723c */ /* 0x004fe20000041828 */
[----:B------:R-:W-:Y:S01]  /*3430*/  IMAD R20, R130, 0x10, R129 ;  /* 0x0000001082147824 */ /* 0x000fe200078e0281 */
[----:B------:R-:W-:-:S02]  /*3440*/  LEA.HI R21, R51, R130, RZ, 0x2 ;  /* 0x0000008233157211 */ /* 0x000fc400078f10ff */
[----:B------:R-:W2:Y:S02]  /*3450*/  MUFU.TANH R37, R37 ;  /* 0x0000002500257308 */ /* 0x000ea40000002400 */
[----:B----4-:R-:W-:Y:S01]  /*3460*/  HMMA.16816.F32.BF16 R96, R8, R28, R96 ;  /* 0x0000001c0860723c */ /* 0x010fe20000041860 */
[----:B------:R-:W-:Y:S02]  /*3470*/  IADD3 R20, R20, 0x1, R173 ;  /* 0x0000000114147810 */ /* 0x000fe40007ffe0ad */
[----:B------:R-:W-:-:S03]  /*3480*/  LOP3.LUT R21, R21, 0xfffffffc, RZ, 0xc0, !PT ;  /* 0xfffffffc15157812 */ /* 0x000fc600078ec0ff */
[----:B------:R-:W-:Y:S01]  /*3490*/  HMMA.16816.F32.BF16 R92, R8, R30, R92 ;  /* 0x0000001e085c723c */ /* 0x000fe2000004185c */
[----:B------:R-:W-:Y:S01]  /*34a0*/  IADD3 R29, R119, R20, -R128 ;  /* 0x00000014771d7210 */ /* 0x000fe20007ffe880 */
[----:B------:R-:W-:Y:S01]  /*34b0*/  IMAD.IADD R172, R130, 0x1, -R21 ;  /* 0x0000000182ac7824 */ /* 0x000fe200078e0a15 */
[----:B------:R-:W4:Y:S03]  /*34c0*/  MUFU.TANH R39, R39 ;  /* 0x0000002700277308 */ /* 0x000f260000002400 */
[----:B------:R-:W-:Y:S01]  /*34d0*/  IMAD.IADD R116, R29, 0x1, R116 ;  /* 0x000000011d747824 */ /* 0x000fe200078e0274 */
[----:B------:R-:W-:Y:S01]  /*34e0*/  HMMA.16816.F32.BF16 R84, R16, R22, R84 ;  /* 0x000000161054723c */ /* 0x000fe20000041854 */
[----:B------:R-:W3:Y:S03]  /*34f0*/  LDSM.16.M88.4 R20, [R158+0x6c00] ;  /* 0x006c00009e14783b */ /* 0x000ee60000000200 */
[----:B------:R-:W-:Y:S01]  /*3500*/  VIMNMX R139, R116, R119, PT ;  /* 0x00000077748b7248 */ /* 0x000fe20003fe0100 */
[----:B------:R-:W-:Y:S01]  /*3510*/  FMUL.FTZ R142, R40, UR5 ;  /* 0x00000005288e7c20 */ /* 0x000fe20008410000 */
[----:B------:R-:W-:Y:S01]  /*3520*/  IMAD.IADD R40, R0, 0x1, R121 ;  /* 0x0000000100287824 */ /* 0x000fe200078e0279 */
[----:B------:R-:W-:Y:S01]  /*3530*/  VIADDMNMX R119, R116, 0x8, R119, PT ;  /* 0x0000000874777846 */ /* 0x000fe20003800177 */
[----:B------:R-:W-:Y:S01]  /*3540*/  FMUL.FTZ R131, R42, UR5 ;  /* 0x000000052a837c20 */ /* 0x000fe20008410000 */
[C---:B------:R-:W-:Y:S01]  /*3550*/  HMMA.16816.F32.BF16 R44, R4.reuse, R60, R44 ;  /* 0x0000003c042c723c */ /* 0x040fe2000004182c */
[C---:B------:R-:W-:Y:S01]  /*3560*/  VIADD R30, R40.reuse, 0x1 ;  /* 0x00000001281e7836 */ /* 0x040fe20000000000 */
[CC--:B------:R-:W-:Y:S01]  /*3570*/  ISETP.GE.AND P0, PT, R40.reuse, R139.reuse, PT ;  /* 0x0000008b2800720c */ /* 0x0c0fe20003f06270 */
[C---:B------:R-:W-:Y:S01]  /*3580*/  VIADD R28, R40.reuse, 0x8 ;  /* 0x00000008281c7836 */ /* 0x040fe20000000000 */
[----:B------:R-:W4:Y:S01]  /*3590*/  MUFU.TANH R57, R57 ;  /* 0x0000003900397308 */ /* 0x000f220000002400 */
[----:B------:R-:W-:Y:S01]  /*35a0*/  VIADD R36, R40, 0x18 ;  /* 0x0000001828247836 */ /* 0x000fe20000000000 */
[C---:B------:R-:W-:Y:S01]  /*35b0*/  ISETP.GE.AND P4, PT, R30.reuse, R139, PT ;  /* 0x0000008b1e00720c */ /* 0x040fe20003f86270 */
[----:B-1----:R-:W-:Y:S01]  /*35c0*/  HMMA.16816.F32.BF16 R96, R4, R24, R96 ;  /* 0x000000180460723c */ /* 0x002fe20000041860 */
[----:B------:R-:W-:Y:S01]  /*35d0*/  ISETP.GE.AND P3, PT, R30, R119, PT ;  /* 0x000000771e00720c */ /* 0x000fe20003f66270 */
[----:B------:R-:W-:Y:S01]  /*35e0*/  FMUL.FTZ R41, R41, UR5 ;  /* 0x0000000529297c20 */ /* 0x000fe20008410000 */
[C---:B------:R-:W-:Y:S01]  /*35f0*/  ISETP.GE.AND P5, PT, R28.reuse, R139, PT ;  /* 0x0000008b1c00720c */ /* 0x040fe20003fa6270 */
[----:B------:R-:W-:Y:S01]  /*3600*/  FMUL.FTZ R43, R43, UR5 ;  /* 0x000000052b2b7c20 */ /* 0x000fe20008410000 */
[----:B------:R-:W-:Y:S01]  /*3610*/  ISETP.GE.AND P1, PT, R28, R119, PT ;  /* 0x000000771c00720c */ /* 0x000fe20003f26270 */
[C---:B------:R-:W-:Y:S01]  /*3620*/  HMMA.16816.F32.BF16 R112, R12.reuse, R32, R112 ;  /* 0x000000200c70723c */ /* 0x040fe20000041870 */
[----:B------:R-:W1:Y:S01]  /*3630*/  LDSM.16.M88.4 R28, [R158+0x8800] ;  /* 0x008800009e1c783b */ /* 0x000e620000000200 */
[----:B------:R-:W-:Y:S01]  /*3640*/  VIADD R24, R40, 0x9 ;  /* 0x0000000928187836 */ /* 0x000fe20000000000 */
[----:B------:R-:W-:Y:S01]  /*3650*/  FSEL R73, R73, -INF , !P3 ;  /* 0xff80000049497808 */ /* 0x000fe20005800000 */
[----:B------:R-:W4:Y:S01]  /*3660*/  MUFU.TANH R52, R52 ;  /* 0x0000003400347308 */ /* 0x000f220000002400 */
[----:B------:R-:W-:Y:S01]  /*3670*/  FSEL R100, R100, -INF , !P0 ;  /* 0xff80000064647808 */ /* 0x000fe20004000000 */
[----:B------:R-:W-:Y:S01]  /*3680*/  HMMA.16816.F32.BF16 R84, R12, R34, R84 ;  /* 0x000000220c54723c */ /* 0x000fe20000041854 */
[----:B------:R-:W-:Y:S01]  /*3690*/  ISETP.GE.AND P2, PT, R24, R139, PT ;  /* 0x0000008b1800720c */ /* 0x000fe20003f46270 */
[----:B------:R-:W-:Y:S01]  /*36a0*/  VIADD R32, R40, 0x11 ;  /* 0x0000001128207836 */ /* 0x000fe20000000000 */
[-C--:B------:R-:W-:Y:S01]  /*36b0*/  ISETP.GE.AND P0, PT, R24, R119.reuse, PT ;  /* 0x000000771800720c */ /* 0x080fe20003f06270 */
[----:B------:R-:W-:Y:S01]  /*36c0*/  VIADD R24, R40, 0x10 ;  /* 0x0000001028187836 */ /* 0x000fe20000000000 */
[----:B------:R-:W-:Y:S01]  /*36d0*/  FSEL R104, R104, -INF , !P2 ;  /* 0xff80000068687808 */ /* 0x000fe20005000000 */
[----:B------:R-:W-:Y:S01]  /*36e0*/  HMMA.16816.F32.BF16 R92, R4, R26, R92 ;  /* 0x0000001a045c723c */ /* 0x000fe2000004185c */
[-C--:B------:R-:W-:Y:S01]  /*36f0*/  ISETP.GE.AND P2, PT, R40, R119.reuse, PT ;  /* 0x000000772800720c */ /* 0x080fe20003f46270 */
[----:B------:R-:W4:Y:S01]  /*3700*/  MUFU.TANH R152, R152 ;  /* 0x0000009800987308 */ /* 0x000f220000002400 */
[----:B------:R-:W-:Y:S01]  /*3710*/  ISETP.GE.AND P3, PT, R32, R119, PT ;  /* 0x000000772000720c */ /* 0x000fe20003f66270 */
[----:B------:R-:W-:Y:S01]  /*3720*/  FMUL.FTZ R44, R44, UR5 ;  /* 0x000000052c2c7c20 */ /* 0x000fe20008410000 */
[----:B------:R-:W-:Y:S01]  /*3730*/  FSEL R91, R102, -INF , !P2 ;  /* 0xff800000665b7808 */ /* 0x000fe20005000000 */
[----:B------:R-:W-:Y:S01]  /*3740*/  FMUL.FTZ R62, R97, UR5 ;  /* 0x00000005613e7c20 */ /* 0x000fe20008410000 */
[----:B------:R-:W-:Y:S01]  /*3750*/  ISETP.GE.AND P2, PT, R32, R139, PT ;  /* 0x0000008b2000720c */ /* 0x000fe20003f46270 */
[C---:B---3--:R-:W-:Y:S01]  /*3760*/  HMMA.16816.F32.BF16 R80, R16.reuse, R20, R80 ;  /* 0x000000141050723c */ /* 0x048fe20000041850 */
[----:B------:R-:W3:Y:S01]  /*3770*/  LDSM.16.M88.4 R32, [R118+0x6c00] ;  /* 0x006c00007620783b */ /* 0x000ee20000000200 */
[----:B------:R-:W-:Y:S01]  /*3780*/  FSEL R42, R103, -INF , !P5 ;  /* 0xff800000672a7808 */ /* 0x000fe20006800000 */
[----:B------:R-:W-:Y:S01]  /*3790*/  FMUL.FTZ R61, R99, UR5 ;  /* 0x00000005633d7c20 */ /* 0x000fe20008410000 */
[----:B------:R-:W-:Y:S01]  /*37a0*/  ISETP.GE.AND P5, PT, R24, R119, PT ;  /* 0x000000771800720c */ /* 0x000fe20003fa6270 */
[----:B------:R4:W4:Y:S01]  /*37b0*/  MUFU.TANH R141, R50 ;  /* 0x00000032008d7308 */ /* 0x0009220000002400 */
[----:B------:R-:W-:Y:S01]  /*37c0*/  HMMA.16816.F32.BF16 R76, R16, R22, R76 ;  /* 0x00000016104c723c */ /* 0x000fe2000004184c */
[----:B------:R-:W-:Y:S01]  /*37d0*/  FSEL R71, R71, -INF , !P3 ;  /* 0xff80000047477808 */ /* 0x000fe20005800000 */
[----:B------:R-:W-:Y:S01]  /*37e0*/  FMUL.FTZ R46, R46, UR5 ;  /* 0x000000052e2e7c20 */ /* 0x000fe20008410000 */
[----:B------:R-:W-:Y:S01]  /*37f0*/  FSEL R54, R101, -INF , !P4 ;  /* 0xff80000065367808 */ /* 0x000fe20006000000 */
[----:B------:R-:W-:Y:S01]  /*3800*/  FMUL.FTZ R47, R47, UR5 ;  /* 0x000000052f2f7c20 */ /* 0x000fe20008410000 */
[----:B------:R-:W-:Y:S01]  /*3810*/  ISETP.GE.AND P4, PT, R24, R139, PT ;  /* 0x0000008b1800720c */ /* 0x000fe20003f86270 */
[----:B------:R-:W-:Y:S01]  /*3820*/  FMUL.FTZ R45, R45, UR5 ;  /* 0x000000052d2d7c20 */ /* 0x000fe20008410000 */
[----:B------:R-:W-:Y:S01]  /*3830*/  VIADD R16, R40, 0x21 ;  /* 0x0000002128107836 */ /* 0x000fe20000000000 */
[----:B------:R-:W2:Y:S01]  /*3840*/  LDSM.16.M88.4 R24, [R118+0x8800] ;  /* 0x008800007618783b */ /* 0x000ea20000000200 */
[----:B------:R-:W-:Y:S01]  /*3850*/  FSEL R51, R72, -INF , !P1 ;  /* 0xff80000048337808 */ /* 0x000fe20004800000 */
[----:B------:R-:W-:Y:S01]  /*3860*/  VIADD R22, R40, 0x28 ;  /* 0x0000002828167836 */ /* 0x000fe20000000000 */
[----:B------:R-:W-:Y:S01]  /*3870*/  FSEL R89, R74, -INF , !P0 ;  /* 0xff8000004a597808 */ /* 0x000fe20004000000 */
[----:B------:R-:W4:Y:S01]  /*3880*/  MUFU.TANH R49, R49 ;  /* 0x0000003100317308 */ /* 0x000f220000002400 */
[----:B------:R-:W-:Y:S01]  /*3890*/  ISETP.GE.AND P3, PT, R16, R119, PT ;  /* 0x000000771000720c */ /* 0x000fe20003f66270 */
[----:B------:R-:W-:Y:S01]  /*38a0*/  FMUL.FTZ R59, R94, UR5 ;  /* 0x000000055e3b7c20 */ /* 0x000fe20008410000 */
[C---:B-1----:R-:W-:Y:S01]  /*38b0*/  HMMA.16816.F32.BF16 R112, R8.reuse, R28, R112 ;  /* 0x0000001c0870723c */ /* 0x042fe20000041870 */
[----:B------:R-:W-:Y:S01]  /*38c0*/  ISETP.GE.AND P1, PT, R36, R139, PT ;  /* 0x0000008b2400720c */ /* 0x000fe20003f26270 */
[----:B------:R-:W-:Y:S01]  /*38d0*/  FMUL.FTZ R20, R96, UR5 ;  /* 0x0000000560147c20 */ /* 0x000fe20008410000 */
[----:B------:R-:W-:Y:S01]  /*38e0*/  ISETP.GE.AND P0, PT, R36, R119, PT ;  /* 0x000000772400720c */ /* 0x000fe20003f06270 */
[----:B------:R-:W-:Y:S01]  /*38f0*/  VIADD R36, R40, 0x19 ;  /* 0x0000001928247836 */ /* 0x000fe20000000000 */
[----:B------:R-:W-:Y:S01]  /*3900*/  FSEL R68, R68, -INF , !P4 ;  /* 0xff80000044447808 */ /* 0x000fe20006000000 */
[----:B------:R-:W-:Y:S01]  /*3910*/  HMMA.16816.F32.BF16 R84, R8, R30, R84 ;  /* 0x0000001e0854723c */ /* 0x000fe20000041854 */
[----:B------:R-:W-:Y:S01]  /*3920*/  FSEL R29, R70, -INF , !P5 ;  /* 0xff800000461d7808 */ /* 0x000fe20006800000 */
[----:B------:R1:W1:Y:S01]  /*3930*/  MUFU.TANH R146, R44 ;  /* 0x0000002c00927308 */ /* 0x0002620000002400 */
[-C--:B------:R-:W-:Y:S01]  /*3940*/  ISETP.GE.AND P5, PT, R16, R139.reuse, PT ;  /* 0x0000008b1000720c */ /* 0x080fe20003fa6270 */
[----:B------:R-:W-:Y:S01]  /*3950*/  FMUL.FTZ R60, R92, UR5 ;  /* 0x000000055c3c7c20 */ /* 0x000fe20008410000 */
[----:B------:R-:W4:Y:S01]  /*3960*/  LDSM.16.M88.4 R16, [R158+0x8c00] ;  /* 0x008c00009e10783b */ /* 0x000f220000000200 */
[----:B------:R-:W-:Y:S01]  /*3970*/  FSEL R28, R69, -INF , !P2 ;  /* 0xff800000451c7808 */ /* 0x000fe20005000000 */
[----:B------:R-:W-:Y:S01]  /*3980*/  FMUL.FTZ R58, R93, UR5 ;  /* 0x000000055d3a7c20 */ /* 0x000fe20008410000 */
[----:B------:R-:W-:Y:S01]  /*3990*/  ISETP.GE.AND P4, PT, R36, R139, PT ;  /* 0x0000008b2400720c */ /* 0x000fe20003f86270 */
[----:B------:R-:W-:Y:S01]  /*39a0*/  FMUL.FTZ R63, R98, UR5 ;  /* 0x00000005623f7c20 */ /* 0x000fe20008410000 */
[----:B------:R-:W-:Y:S01]  /*39b0*/  ISETP.GE.AND P2, PT, R36, R119, PT ;  /* 0x000000772400720c */ /* 0x000fe20003f46270 */
[----:B------:R-:W-:Y:S01]  /*39c0*/  VIADD R36, R40, 0x20 ;  /* 0x0000002028247836 */ /* 0x000fe20000000000 */
[----:B------:R-:W-:Y:S01]  /*39d0*/  FSEL R99, R66, -INF , !P0 ;  /* 0xff80000042637808 */ /* 0x000fe20004000000 */
[----:B------:R-:W1:Y:S01]  /*39e0*/  MUFU.TANH R154, R154 ;  /* 0x0000009a009a7308 */ /* 0x000e620000002400 */
[----:B---3--:R-:W-:Y:S01]  /*39f0*/  HMMA.16816.F32.BF16 R80, R12, R32, R80 ;  /* 0x000000200c50723c */ /* 0x008fe20000041850 */
[----:B------:R-:W-:Y:S01]  /*3a00*/  FSEL R97, R67, -INF , !P2 ;  /* 0xff80000043617808 */ /* 0x000fe20005000000 */
[----:B------:R-:W-:Y:S01]  /*3a10*/  FMUL.FTZ R53, R95, UR5 ;  /* 0x000000055f357c20 */ /* 0x000fe20008410000 */
[----:B------:R-:W-:-:S02]  /*3a20*/  FSEL R74, R64, -INF , !P1 ;  /* 0xff800000404a7808 */ /* 0x000fc40004800000 */
[C---:B------:R-:W-:Y:S01]  /*3a30*/  ISETP.GE.AND P0, PT, R22.reuse, R139, PT ;  /* 0x0000008b1600720c */ /* 0x040fe20003f06270 */
[----:B------:R-:W-:Y:S01]  /*3a40*/  HMMA.16816.F32.BF16 R76, R12, R34, R76 ;  /* 0x000000220c4c723c */ /* 0x000fe2000004184c */
[----:B------:R-:W3:Y:S01]  /*3a50*/  LDSM.16.M88.4 R12, [R118+0x8c00] ;  /* 0x008c0000760c783b */ /* 0x000ee20000000200 */
[----:B------:R-:W-:Y:S01]  /*3a60*/  ISETP.GE.AND P2, PT, R22, R119, PT ;  /* 0x000000771600720c */ /* 0x000fe20003f46270 */
[----:B------:R-:W-:Y:S01]  /*3a70*/  VIADD R22, R40, 0x29 ;  /* 0x0000002928167836 */ /* 0x000fe20000000000 */
[C---:B------:R-:W-:Y:S01]  /*3a80*/  ISETP.GE.AND P1, PT, R36.reuse, R139, PT ;  /* 0x0000008b2400720c */ /* 0x040fe20003f26270 */
[----:B------:R-:W1:Y:S01]  /*3a90*/  MUFU.TANH R142, R142 ;  /* 0x0000008e008e7308 */ /* 0x000e620000002400 */
[----:B------:R-:W-:Y:S01]  /*3aa0*/  FSEL R72, R65, -INF , !P4 ;  /* 0xff80000041487808 */ /* 0x000fe20006000000 */
[----:B--2---:R-:W-:Y:S01]  /*3ab0*/  HMMA.16816.F32.BF16 R112, R4, R24, R112 ;  /* 0x000000180470723c */ /* 0x004fe20000041870 */
[----:B------:R-:W-:Y:S01]  /*3ac0*/  ISETP.GE.AND P4, PT, R36, R119, PT ;  /* 0x000000772400720c */ /* 0x000fe20003f86270 */
[----:B------:R-:W-:-:S04]  /*3ad0*/  DEPBAR.LE SB0, 0x0 ;  /* 0x000080000000791a */ /* 0x000fc80000000000 */
[----:B------:R-:W-:Y:S01]  /*3ae0*/  FSEL R38, R75, -INF , !P1 ;  /* 0xff8000004b267808 */ /* 0x000fe20004800000 */
[----:B------:R-:W-:Y:S01]  /*3af0*/  VIADD R24, R40, 0x31 ;  /* 0x0000003128187836 */ /* 0x000fe20000000000 */
[----:B------:R-:W-:Y:S01]  /*3b00*/  FSEL R36, R88, -INF , !P5 ;  /* 0xff80000058247808 */ /* 0x000fe20006800000 */
[----:B------:R-:W2:Y:S01]  /*3b10*/  MUFU.TANH R140, R41 ;  /* 0x00000029008c7308 */ /* 0x000ea20000002400 */
[C---:B------:R-:W-:Y:S01]  /*3b20*/  ISETP.GE.AND P1, PT, R22.reuse, R139, PT ;  /* 0x0000008b1600720c */ /* 0x040fe20003f26270 */
[----:B------:R-:W-:Y:S01]  /*3b30*/  HMMA.16816.F32.BF16 R84, R4, R26, R84 ;  /* 0x0000001a0454723c */ /* 0x000fe20000041854 */
[----:B------:R-:W-:Y:S01]  /*3b40*/  ISETP.GE.AND P5, PT, R22, R119, PT ;  /* 0x000000771600720c */ /* 0x000fe20003fa6270 */
[----:B------:R-:W-:Y:S01]  /*3b50*/  VIADD R22, R40, 0x30 ;  /* 0x0000003028167836 */ /* 0x000fe20000000000 */
[----:B------:R-:W-:Y:S02]  /*3b60*/  FSEL R174, R174, -INF , !P0 ;  /* 0xff800000aeae7808 */ /* 0x000fe40004000000 */
[----:B------:R-:W-:Y:S01]  /*3b70*/  FSEL R130, R56, -INF , !P1 ;  /* 0xff80000038827808 */ /* 0x000fe20004800000 */
[----:B------:R-:W2:Y:S01]  /*3b80*/  MUFU.TANH R48, R48 ;  /* 0x0000003000307308 */ /* 0x000ea20000002400 */
[----:B----4-:R-:W-:Y:S01]  /*3b90*/  HMMA.16816.F32.BF16 R80, R8, R16, R80 ;  /* 0x000000100850723c */ /* 0x010fe20000041850 */
[----:B------:R-:W-:-:S02]  /*3ba0*/  ISETP.GE.AND P0, PT, R22, R139, PT ;  /* 0x0000008b1600720c */ /* 0x000fc40003f06270 */
[----:B------:R-:W-:Y:S01]  /*3bb0*/  ISETP.GE.AND P1, PT, R22, R119, PT ;  /* 0x000000771600720c */ /* 0x000fe20003f26270 */
[----:B------:R-:W-:Y:S01]  /*3bc0*/  VIADD R22, R40, 0x38 ;  /* 0x0000003828167836 */ /* 0x000fe20000000000 */
[----:B------:R-:W-:Y:S01]  /*3bd0*/  FSEL R155, R155, -INF , !P4 ;  /* 0xff8000009b9b7808 */ /* 0x000fe20006000000 */
[----:B------:R-:W-:Y:S01]  /*3be0*/  HMMA.16816.F32.BF16 R76, R8, R18, R76 ;  /* 0x00000012084c723c */ /* 0x000fe2000004184c */
[----:B------:R-:W-:Y:S01]  /*3bf0*/  FSEL R121, R37, -INF , !P3 ;  /* 0xff80000025797808 */ /* 0x000fe20005800000 */
[----:B------:R-:W4:Y:S01]  /*3c00*/  MUFU.TANH R151, R55 ;  /* 0x0000003700977308 */ /* 0x000f220000002400 */
[----:B------:R-:W-:Y:S01]  /*3c10*/  ISETP.GE.AND P4, PT, R24, R139, PT ;  /* 0x0000008b1800720c */ /* 0x000fe20003f86270 */
[----:B------:R-:W-:Y:S01]  /*3c20*/  FMUL.FTZ R50, R112, UR5 ;  /* 0x0000000570327c20 */ /* 0x000fe20008410000 */
[----:B------:R-:W-:Y:S01]  /*3c30*/  ISETP.GE.AND P3, PT, R24, R119, PT ;  /* 0x000000771800720c */ /* 0x000fe20003f66270 */
[C---:B------:R-:W-:Y:S01]  /*3c40*/  VIADD R24, R40.reuse, 0x39 ;  /* 0x0000003928187836 */ /* 0x040fe20000000000 */
[----:B------:R-:W-:Y:S01]  /*3c50*/  FSEL R37, R39, -INF , !P2 ;  /* 0xff80000027257808 */ /* 0x000fe20005000000 */
[----:B------:R-:W-:Y:S01]  /*3c60*/  VIADD R10, R40, 0x48 ;  /* 0x00000048280a7836 */ /* 0x000fe20000000000 */
[----:B------:R-:W-:Y:S01]  /*3c70*/  FSEL R33, R57, -INF , !P5 ;  /* 0xff80000039217808 */ /* 0x000fe20006800000 */
[----:B------:R2:W4:Y:S01]  /*3c80*/  MUFU.TANH R149, R46 ;  /* 0x0000002e00957308 */ /* 0x0005220000002400 */
[----:B------:R-:W-:Y:S01]  /*3c90*/  ISETP.GE.AND P2, PT, R22, R139, PT ;  /* 0x0000008b1600720c */ /* 0x000fe20003f46270 */
[----:B------:R-:W-:Y:S01]  /*3ca0*/  VIADD R8, R40, 0x41 ;  /* 0x0000004128087836 */ /* 0x000fe20000000000 */
[-C--:B------:R-:W-:Y:S01]  /*3cb0*/  ISETP.GE.AND P5, PT, R22, R119.reuse, PT ;  /* 0x000000771600720c */ /* 0x080fe20003fa6270 */
[----:B------:R-:W-:Y:S01]  /*3cc0*/  VIADD R22, R40, 0x40 ;  /* 0x0000004028167836 */ /* 0x000fe20000000000 */
[----:B------:R-:W-:Y:S01]  /*3cd0*/  FSEL R32, R52, -INF , !P4 ;  /* 0xff80000034207808 */ /* 0x000fe20006000000 */
[----:B------:R-:W-:Y:S01]  /*3ce0*/  FMUL.FTZ R113, R113, UR5 ;  /* 0x0000000571717c20 */ /* 0x000fe20008410000 */
[----:B------:R-:W-:Y:S01]  /*3cf0*/  ISETP.GE.AND P4, PT, R24, R119, PT ;  /* 0x000000771800720c */ /* 0x000fe20003f86270 */
[----:B------:R4:W4:Y:S01]  /*3d00*/  MUFU.TANH R147, R47 ;  /* 0x0000002f00937308 */ /* 0x0009220000002400 */
[----:B------:R-:W-:Y:S01]  /*3d10*/  FSEL R152, R152, -INF , !P2 ;  /* 0xff80000098987808 */ /* 0x000fe20005000000 */
[C---:B---3--:R-:W-:Y:S01]  /*3d20*/  HMMA.16816.F32.BF16 R80, R4.reuse, R12, R80 ;  /* 0x0000000c0450723c */ /* 0x048fe20000041850 */
[-C--:B------:R-:W-:Y:S01]  /*3d30*/  ISETP.GE.AND P2, PT, R22, R139.reuse, PT ;  /* 0x0000008b1600720c */ /* 0x080fe20003f46270 */
[----:B-1----:R-:W-:Y:S01]  /*3d40*/  FMUL.FTZ R44, R85, UR5 ;  /* 0x00000005552c7c20 */ /* 0x002fe20008410000 */
[----:B------:R-:W-:Y:S01]  /*3d50*/  FSEL R141, R141, -INF , !P5 ;  /* 0xff8000008d8d7808 */ /* 0x000fe20006800000 */
[----:B------:R-:W-:Y:S01]  /*3d60*/  FMUL.FTZ R114, R114, UR5 ;  /* 0x0000000572727c20 */ /* 0x000fe20008410000 */
[----:B------:R-:W-:Y:S01]  /*3d70*/  FSEL R129, R49, -INF , !P4 ;  /* 0xff80000031817808 */ /* 0x000fe20006000000 */
[----:B------:R1:W3:Y:S01]  /*3d80*/  MUFU.TANH R144, R45 ;  /* 0x0000002d00907308 */ /* 0x0002e20000002400 */
[----:B------:R-:W-:Y:S01]  /*3d90*/  VIADD R12, R40, 0x49 ;  /* 0x00000049280c7836 */ /* 0x000fe20000000000 */
[C---:B------:R-:W-:Y:S01]  /*3da0*/  ISETP.GE.AND P5, PT, R10.reuse, R139, PT ;  /* 0x0000008b0a00720c */ /* 0x040fe20003fa6270 */
[----:B------:R-:W-:Y:S01]  /*3db0*/  HMMA.16816.F32.BF16 R76, R4, R14, R76 ;  /* 0x0000000e044c723c */ /* 0x000fe2000004184c */
[----:B------:R-:W-:Y:S01]  /*3dc0*/  ISETP.GE.AND P4, PT, R10, R119, PT ;  /* 0x000000770a00720c */ /* 0x000fe20003f86270 */
[----:B------:R-:W-:Y:S01]  /*3dd0*/  VIADD R10, R40, 0x50 ;  /* 0x00000050280a7836 */ /* 0x000fe20000000000 */
[----:B------:R-:W-:Y:S01]  /*3de0*/  FSEL R146, R146, -INF , !P2 ;  /* 0xff80000092927808 */ /* 0x000fe20005000000 */
[----:B--2---:R-:W-:Y:S01]  /*3df0*/  FMUL.FTZ R46, R84, UR5 ;  /* 0x00000005542e7c20 */ /* 0x004fe20008410000 */
[----:B------:R-:W-:Y:S01]  /*3e00*/  MUFU.TANH R127, R43 ;  /* 0x0000002b007f7308 */ /* 0x000fe20000002400 */
[----:B------:R-:W-:Y:S01]  /*3e10*/  FSEL R154, R154, -INF , !P0 ;  /* 0xff8000009a9a7808 */ /* 0x000fe20004000000 */
[----:B------:R-:W-:Y:S01]  /*3e20*/  VIADD R6, R40, 0x59 ;  /* 0x0000005928067836 */ /* 0x000fe20000000000 */
[-C--:B------:R-:W-:Y:S01]  /*3e30*/  ISETP.GE.AND P2, PT, R12, R139.reuse, PT ;  /* 0x0000008b0c00720c */ /* 0x080fe20003f46270 */
[----:B----4-:R-:W-:Y:S01]  /*3e40*/  FMUL.FTZ R47, R115, UR5 ;  /* 0x00000005732f7c20 */ /* 0x010fe20008410000 */
[-C--:B------:R-:W-:Y:S01]  /*3e50*/  ISETP.GE.AND P0, PT, R24, R139.reuse, PT ;  /* 0x0000008b1800720c */ /* 0x080fe20003f06270 */
[----:B------:R-:W-:Y:S01]  /*3e60*/  FMUL.FTZ R4, R87, UR5 ;  /* 0x0000000557047c20 */ /* 0x000fe20008410000 */
[----:B------:R-:W-:Y:S01]  /*3e70*/  FSEL R142, R142, -INF , !P5 ;  /* 0xff8000008e8e7808 */ /* 0x000fe20006800000 */
[----:B------:R-:W-:Y:S01]  /*3e80*/  MUFU.TANH R59, R59 ;  /* 0x0000003b003b7308 */ /* 0x000fe20000002400 */
[----:B------:R-:W-:Y:S01]  /*3e90*/  FSEL R140, R140, -INF , !P2 ;  /* 0xff8000008c8c7808 */ /* 0x000fe20005000000 */
[----:B-1----:R-:W-:Y:S01]  /*3ea0*/  FMUL.FTZ R45, R86, UR5 ;  /* 0x00000005562d7c20 */ /* 0x002fe20008410000 */
[----:B------:R-:W-:Y:S01]  /*3eb0*/  FSEL R128, R48, -INF , !P0 ;  /* 0xff80000030807808 */ /* 0x000fe20004000000 */
[----:B------:R-:W-:Y:S01]  /*3ec0*/  FMUL.FTZ R24, R80, UR5 ;  /* 0x0000000550187c20 */ /* 0x000fe20008410000 */
[----:B------:R-:W-:Y:S01]  /*3ed0*/  FSEL R151, R151, -INF , !P3 ;  /* 0xff80000097977808 */ /* 0x000fe20005800000 */
[----:B------:R-:W-:Y:S01]  /*3ee0*/  FMUL.FTZ R23, R81, UR5 ;  /* 0x0000000551177c20 */ /* 0x000fe20008410000 */
[C---:B------:R-:W-:Y:S01]  /*3ef0*/  ISETP.GE.AND P5, PT, R10.reuse, R139, PT ;  /* 0x0000008b0a00720c */ /* 0x040fe20003fa6270 */
[----:B------:R-:W1:Y:S01]  /*3f00*/  MUFU.TANH R131, R131 ;  /* 0x0000008300837308 */ /* 0x000e620000002400 */
[-C--:B------:R-:W-:Y:S01]  /*3f10*/  ISETP.GE.AND P2, PT, R10, R119.reuse, PT ;  /* 0x000000770a00720c */ /* 0x080fe20003f46270 */
[----:B------:R-:W-:Y:S01]  /*3f20*/  VIADD R10, R40, 0x51 ;  /* 0x00000051280a7836 */ /* 0x000fe20000000000 */
[-C--:B------:R-:W-:Y:S01]  /*3f30*/  ISETP.GE.AND P0, PT, R22, R119.reuse, PT ;  /* 0x000000771600720c */ /* 0x080fe20003f06270 */
[----:B------:R-:W-:Y:S01]  /*3f40*/  FMUL.FTZ R22, R76, UR5 ;  /* 0x000000054c167c20 */ /* 0x000fe20008410000 */
[----:B------:R-:W-:Y:S01]  /*3f50*/  FSEL R153, R153, -INF , !P1 ;  /* 0xff80000099997808 */ /* 0x000fe20004800000 */
[----:B------:R-:W-:Y:S01]  /*3f60*/  FMUL.FTZ R21, R77, UR5 ;  /* 0x000000054d157c20 */ /* 0x000fe20008410000 */
[C---:B------:R-:W-:Y:S01]  /*3f70*/  ISETP.GE.AND P3, PT, R8.reuse, R119, PT ;  /* 0x000000770800720c */ /* 0x040fe20003f66270 */
[----:B------:R-:W2:Y:S01]  /*3f80*/  MUFU.TANH R20, R20 ;  /* 0x0000001400147308 */ /* 0x000ea20000002400 */
[-C--:B------:R-:W-:Y:S01]  /*3f90*/  ISETP.GE.AND P1, PT, R8, R139.reuse, PT ;  /* 0x0000008b0800720c */ /* 0x080fe20003f26270 */
[----:B------:R-:W-:Y:S01]  /*3fa0*/  FMUL.FTZ R39, R82, UR5 ;  /* 0x0000000552277c20 */ /* 0x000fe20008410000 */
[----:B------:R-:W-:Y:S01]  /*3fb0*/  FSEL R149, R149, -INF , !P0 ;  /* 0xff80000095957808 */ /* 0x000fe20004000000 */
[----:B------:R-:W-:Y:S01]  /*3fc0*/  FMUL.FTZ R27, R83, UR5 ;  /* 0x00000005531b7c20 */ /* 0x000fe20008410000 */
[----:B------:R-:W-:Y:S01]  /*3fd0*/  FSEL R147, R147, -INF , !P3 ;  /* 0xff80000093937808 */ /* 0x000fe20005800000 */
[----:B------:R-:W-:Y:S01]  /*3fe0*/  FMUL.FTZ R26, R78, UR5 ;  /* 0x000000054e1a7c20 */ /* 0x000fe20008410000 */
[----:B---3--:R-:W-:Y:S01]  /*3ff0*/  FSEL R144, R144, -INF , !P1 ;  /* 0xff80000090907808 */ /* 0x008fe20004800000 */
[----:B------:R-:W3:Y:S01]  /*4000*/  MUFU.TANH R62, R62 ;  /* 0x0000003e003e7308 */ /* 0x000ee20000002400 */
[C---:B------:R-:W-:Y:S01]  /*4010*/  ISETP.GE.AND P0, PT, R10.reuse, R139, PT ;  /* 0x0000008b0a00720c */ /* 0x040fe20003f06270 */
[----:B------:R-:W-:Y:S01]  /*4020*/  FMUL.FTZ R25, R79, UR5 ;  /* 0x000000054f197c20 */ /* 0x000fe20008410000 */
[-C--:B------:R-:W-:Y:S01]  /*4030*/  ISETP.GE.AND P3, PT, R10, R119.reuse, PT ;  /* 0x000000770a00720c */ /* 0x080fe20003f66270 */
[----:B------:R-:W-:Y:S01]  /*4040*/  VIADD R10, R40, 0x58 ;  /* 0x00000058280a7836 */ /* 0x000fe20000000000 */
[----:B------:R-:W-:-:S02]  /*4050*/  ISETP.GE.AND P1, PT, R12, R119, PT ;  /* 0x000000770c00720c */ /* 0x000fc40003f26270 */
[----:B-1----:R-:W-:Y:S01]  /*4060*/  FSEL R131, R131, -INF , !P4 ;  /* 0xff80000083837808 */ /* 0x002fe20006000000 */
[----:B------:R-:W1:Y:S01]  /*4070*/  MUFU.TANH R60, R60 ;  /* 0x0000003c003c7308 */ /* 0x000e620000002400 */
[----:B------:R-:W-:Y:S02]  /*4080*/  FSEL R127, R127, -INF , !P1 ;  /* 0xff8000007f7f7808 */ /* 0x000fe40004800000 */
[C---:B------:R-:W-:Y:S02]  /*4090*/  ISETP.GE.AND P1, PT, R10.reuse, R119, PT ;  /* 0x000000770a00720c */ /* 0x040fe40003f26270 */
[----:B------:R-:W-:Y:S01]  /*40a0*/  ISETP.GE.AND P4, PT, R10, R139, PT ;  /* 0x0000008b0a00720c */ /* 0x000fe20003f86270 */
[----:B------:R-:W-:Y:S01]  /*40b0*/  VIADD R10, R40, 0x60 ;  /* 0x00000060280a7836 */ /* 0x000fe20000000000 */
[----:B------:R-:W-:Y:S01]  /*40c0*/  FSEL R59, R59, -INF , !P1 ;  /* 0xff8000003b3b7808 */ /* 0x000fe20004800000 */
[----:B------:R-:W4:Y:S01]  /*40d0*/  MUFU.TANH R58, R58 ;  /* 0x0000003a003a7308 */ /* 0x000f220000002400 */
[----:B------:R-:W-:-:S02]  /*40e0*/  ISETP.GT.AND P1, PT, R164, R161, PT ;  /* 0x000000a1a400720c */ /* 0x000fc40003f24270 */
[----:B--2---:R-:W-:Y:S02]  /*40f0*/  FSEL R64, R20, -INF , !P5 ;  /* 0xff80000014407808 */ /* 0x004fe40006800000 */
[----:B------:R-:W-:Y:S02]  /*4100*/  ISETP.GE.AND P5, PT, R6, R139, PT ;  /* 0x0000008b0600720c */ /* 0x000fe40003fa6270 */
[----:B---3--:R-:W-:Y:S01]  /*4110*/  FSEL R62, R62, -INF , !P0 ;  /* 0xff8000003e3e7808 */ /* 0x008fe20004000000 */
[----:B------:R-:W2:Y:S01]  /*4120*/  MUFU.TANH R63, R63 ;  /* 0x0000003f003f7308 */ /* 0x000ea20000002400 */
[----:B------:R-:W-:Y:S01]  /*4130*/  ISETP.GE.AND P0, PT, R6, R119, PT ;  /* 0x000000770600720c */ /* 0x000fe20003f06270 */
[----:B------:R-:W-:Y:S01]  /*4140*/  VIADD R6, R40, 0x61 ;  /* 0x0000006128067836 */ /* 0x000fe20000000000 */
[----:B-1----:R-:W-:Y:S02]  /*4150*/  FSEL R60, R60, -INF , !P4 ;  /* 0xff8000003c3c7808 */ /* 0x002fe40006000000 */
[----:B------:R-:W-:Y:S01]  /*4160*/  ISETP.GE.AND P4, PT, R10, R139, PT ;  /* 0x0000008b0a00720c */ /* 0x000fe20003f86270 */
[----:B------:R-:W1:Y:S02]  /*4170*/  @!P1 LDC.64 R134, c[0x0][0x218] ;  /* 0x00008600ff869b82 */ /* 0x000e640000000a00 */
[----:B------:R-:W3:Y:S01]  /*4180*/  MUFU.TANH R61, R61 ;  /* 0x0000003d003d7308 */ /* 0x000ee20000002400 */
[----:B----4-:R-:W-:-:S02]  /*4190*/  FSEL R58, R58, -INF , !P5 ;  /* 0xff8000003a3a7808 */ /* 0x010fc40006800000 */
[----:B------:R-:W-:Y:S01]  /*41a0*/  ISETP.GE.AND P5, PT, R10, R119, PT ;  /* 0x000000770a00720c */ /* 0x000fe20003fa6270 */
[----:B------:R-:W-:-:S04]  /*41b0*/  VIADD R10, R40, 0x68 ;  /* 0x00000068280a7836 */ /* 0x000fc80000000000 */
[----:B------:R-:W4:Y:S01]  /*41c0*/  MUFU.TANH R53, R53 ;  /* 0x0000003500357308 */ /* 0x000f220000002400 */
[----:B--2---:R-:W-:Y:S02]  /*41d0*/  FSEL R63, R63, -INF , !P2 ;  /* 0xff8000003f3f7808 */ /* 0x004fe40005000000 */
[----:B------:R-:W-:-:S05]  /*41e0*/  ISETP.GE.AND P2, PT, R6, R139, PT ;  /* 0x0000008b0600720c */ /* 0x000fca0003f46270 */
[----:B------:R-:W2:Y:S01]  /*41f0*/  MUFU.TANH R16, R113 ;  /* 0x0000007100107308 */ /* 0x000ea20000002400 */
[----:B---3--:R-:W-:Y:S02]  /*4200*/  FSEL R61, R61, -INF , !P3 ;  /* 0xff8000003d3d7808 */ /* 0x008fe40005800000 */
[----:B------:R-:W-:Y:S01]  /*4210*/  ISETP.GE.AND P3, PT, R6, R119, PT ;  /* 0x000000770600720c */ /* 0x000fe20003f66270 */
[----:B------:R-:W-:-:S04]  /*4220*/  VIADD R6, R40, 0x69 ;  /* 0x0000006928067836 */ /* 0x000fc80000000000 */
[----:B------:R-:W3:Y:S01]  /*4230*/  MUFU.TANH R46, R46 ;  /* 0x0000002e002e7308 */ /* 0x000ee20000002400 */
[----:B----4-:R-:W-:Y:S02]  /*4240*/  FSEL R53, R53, -INF , !P0 ;  /* 0xff80000035357808 */ /* 0x010fe40004000000 */
[----:B------:R-:W-:-:S05]  /*4250*/  ISETP.GE.AND P0, PT, R10, R139, PT ;  /* 0x0000008b0a00720c */ /* 0x000fca0003f06270 */
        /* <DEDUP_REMOVED lines=17> */
[C---:B------:R-:W-:Y:S02]  /*4370*/  VIADD R6, R40.reuse, 0x78 ;  /* 0x0000007828067836 */ /* 0x040fe40000000000 */
[----:B------:R-:W-:Y:S02]  /*4380*/  VIADD R40, R40, 0x79 ;  /* 0x0000007928287836 */ /* 0x000fe40000000000 */
        /* <DEDUP_REMOVED lines=8> */
[----:B------:R-:W-:-:S05]  /*4410*/  ISETP.GE.AND P2, PT, R40, R139, PT ;  /* 0x0000008b2800720c */ /* 0x000fca0003f46270 */
[----:B------:R-:W3:Y:S01]  /*4420*/  MUFU.TANH R22, R22 ;  /* 0x0000001600167308 */ /* 0x000ee20000002400 */
[----:B----4-:R-:W-:Y:S02]  /*4430*/  FSEL R49, R8, -INF , !P5 ;  /* 0xff80000008317808 */ /* 0x010fe40006800000 */
[----:B------:R-:W-:-:S05]  /*4440*/  ISETP.GE.AND P5, PT, R10, R119, PT ;  /* 0x000000770a00720c */ /* 0x000fca0003fa6270 */
[----:B------:R-:W4:Y:S01]  /*4450*/  MUFU.TANH R21, R21 ;  /* 0x0000001500157308 */ /* 0x000f220000002400 */
[----:B--2---:R-:W-:Y:S01]  /*4460*/  FSEL R23, R23, -INF , !P3 ;  /* 0xff80000017177808 */ /* 0x004fe20005800000 */
[----:B------:R-:W-:Y:S01]  /*4470*/  BAR.SYNC.DEFER_BLOCKING 0x0 ;  /* 0x0000000000007b1d */ /* 0x000fe20000010000 */
[----:B------:R-:W-:-:S05]  /*4480*/  ISETP.GE.AND P3, PT, R6, R119, PT ;  /* 0x000000770600720c */ /* 0x000fca0003f66270 */
[----:B------:R-:W2:Y:S01]  /*4490*/  MUFU.TANH R39, R39 ;  /* 0x0000002700277308 */ /* 0x000ea20000002400 */
[----:B---3--:R-:W-:Y:S02]  /*44a0*/  FSEL R22, R22, -INF , !P0 ;  /* 0xff80000016167808 */ /* 0x008fe40004000000 */
[----:B-1----:R-:W-:-:S04]  /*44b0*/  @!P1 LEA R176, P0, R117, R134, 0x1 ;  /* 0x0000008675b09211 */ /* 0x002fc800078008ff */
[----:B------:R-:W-:Y:S01]  /*44c0*/  @!P1 LEA.HI.X R177, R117, R135, R138, 0x1, P0 ;  /* 0x0000008775b19211 */ /* 0x000fe200000f0c8a */
[----:B------:R-:W1:Y:S01]  /*44d0*/  MUFU.TANH R27, R27 ;  /* 0x0000001b001b7308 */ /* 0x000e620000002400 */
[----:B----4-:R-:W-:Y:S02]  /*44e0*/  FSEL R21, R21, -INF , !P2 ;  /* 0xff80000015157808 */ /* 0x010fe40005000000 */
[----:B------:R-:W-:-:S05]  /*44f0*/  ISETP.GE.AND P2, PT, R40, R119, PT ;  /* 0x000000772800720c */ /* 0x000fca0003f46270 */
[----:B------:R-:W3:Y:S01]  /*4500*/  MUFU.TANH R26, R26 ;  /* 0x0000001a001a7308 */ /* 0x000ee20000002400 */
[----:B--2---:R-:W-:-:S07]  /*4510*/  FSEL R39, R39, -INF , !P5 ;  /* 0xff80000027277808 */ /* 0x004fce0006800000 */
[----:B------:R-:W2:Y:S01]  /*4520*/  MUFU.TANH R25, R25 ;  /* 0x0000001900197308 */ /* 0x000ea20000002400 */
[----:B-1----:R-:W-:Y:S02]  /*4530*/  FSEL R27, R27, -INF , !P4 ;  /* 0xff8000001b1b7808 */ /* 0x002fe40006000000 */
[----:B---3--:R-:W-:Y:S02]  /*4540*/  FSEL R26, R26, -INF , !P3 ;  /* 0xff8000001a1a7808 */ /* 0x008fe40005800000 */
        /* <DEDUP_REMOVED lines=62> */
.L_x_2784:
[----:B------:R-:W-:-:S04]  /*4930*/  LEA R0, -R132, RZ, 0x7 ;  /* 0x000000ff84007211 */ /* 0x000fc800078e39ff */
[----:B------:R-:W-:-:S07]  /*4940*/  SHF.R.S32.HI R7, RZ, 0x1f, R0 ;  /* 0x0000001fff077819 */ /* 0x000fce0000011400 */
.L_x_2785:
        /* <DEDUP_REMOVED lines=29> */
.L_x_2783:
        /* <DEDUP_REMOVED lines=75> */
[----:B------:R-:W2:Y:S04]  /*4fd0*/  SHFL.BFLY PT, R2, R5, 0x1, 0x1f ;  /* 0x0c201f0005027f89 */ /* 0x000ea800000e0000 */
[----:B------:R-:W-:Y:S01]  /*4fe0*/  LDSM.16.MT88.4 R16, [R116+0x9400] ;  /* 0x009400007410783b */ /* 0x000fe20000004200 */
        /* <DEDUP_REMOVED lines=38> */
[----:B-1----:R-:W-:Y:S01]  /*5250*/  F2FP.BF16.F32.PACK_AB R68, R143, R148 ;  /* 0x000000948f44723e */ /* 0x002fe200000010ff */
[--C-:B------:R-:W-:Y:S01]  /*5260*/  FFMA.FTZ R57, R29, UR6, -R40.reuse ;  /* 0x000000061d397c23 */ /* 0x100fe20008010828 */
[--C-:B------:R-:W-:Y:S01]  /*5270*/  FFMA.FTZ R52, R99, UR6, -R40.reuse ;  /* 0x0000000663347c23 */ /* 0x100fe20008010828 */
[--C-:B------:R-:W-:Y:S01]  /*5280*/  FFMA.FTZ R51, R97, UR6, -R40.reuse ;  /* 0x0000000661337c23 */ /* 0x100fe20008010828 */
[----:B------:R-:W1:Y:S01]  /*5290*/  LDSM.16.MT88.4 R28, [R156+0x9400] ;  /* 0x009400009c1c783b */ /* 0x000e620000004200 */
        /* <DEDUP_REMOVED lines=14> */
[----:B------:R-:W-:Y:S01]  /*5380*/  FFMA.FTZ R44, R44, UR6, -R43 ;  /* 0x000000062c2c7c23 */ /* 0x000fe2000801082b */
[--C-:B------:R-:W-:Y:S01]  /*5390*/  FFMA.FTZ R49, R49, UR6, -R40.reuse ;  /* 0x0000000631317c23 */ /* 0x100fe20008010828 */
[--C-:B------:R-:W-:Y:S01]  /*53a0*/  FFMA.FTZ R45, R45, UR6, -R40.reuse ;  /* 0x000000062d2d7c23 */ /* 0x100fe20008010828 */
[----:B------:R-:W-:Y:S01]  /*53b0*/  MUFU.EX2 R126, R126 ;  /* 0x0000007e007e7308 */ /* 0x000fe20000000800 */
[----:B------:R-:W-:-:S07]  /*53c0*/  FFMA.FTZ R39, R39, UR6, -R40 ;  /* 0x0000000627277c23 */ /* 0x000fce0008010828 */
[----:B------:R-:W3:Y:S01]  /*53d0*/  MUFU.EX2 R67, R67 ;  /* 0x0000004300437308 */ /* 0x000ee20000000800 */
[----:B----4-:R-:W-:-:S07]  /*53e0*/  F2FP.BF16.F32.PACK_AB R69, R150, R145 ;  /* 0x000000919645723e */ /* 0x010fce00000010ff */
[----:B------:R-:W-:Y:S08]  /*53f0*/  MUFU.EX2 R55, R55 ;  /* 0x0000003700377308 */ /* 0x000ff00000000800 */
[----:B------:R-:W4:Y:S01]  /*5400*/  MUFU.EX2 R54, R54 ;  /* 0x0000003600367308 */ /* 0x000f220000000800 */
[----:B---3--:R-:W-:-:S07]  /*5410*/  F2FP.BF16.F32.PACK_AB R71, R67, R126 ;  /* 0x0000007e4347723e */ /* 0x008fce00000010ff */
[C---:B------:R-:W-:Y:S01]  /*5420*/  HMMA.16816.F32.BF16 R88, R68.reuse, R84, RZ ;  /* 0x000000544458723c */ /* 0x040fe200000418ff */
[----:B------:R-:W-:Y:S05]  /*5430*/  MUFU.EX2 R42, R42 ;  /* 0x0000002a002a7308 */ /* 0x000fea0000000800 */
[----:B------:R-:W-:Y:S03]  /*5440*/  HMMA.16816.F32.BF16 R84, R68, R86, RZ ;  /* 0x000000564454723c */ /* 0x000fe600000418ff */
[----:B------:R-:W3:Y:S01]  /*5450*/  MUFU.EX2 R41, R41 ;  /* 0x0000002900297308 */ /* 0x000ee20000000800 */
[----:B----4-:R-:W-:-:S02]  /*5460*/  F2FP.BF16.F32.PACK_AB R4, R54, R55 ;  /* 0x000000373604723e */ /* 0x010fc400000010ff */
[C---:B------:R-:W-:Y:S05]  /*5470*/  HMMA.16816.F32.BF16 R112, R68.reuse, R108, RZ ;  /* 0x0000006c4470723c */ /* 0x040fea00000418ff */
[----:B------:R-:W-:Y:S01]  /*5480*/  MUFU.EX2 R57, R57 ;  /* 0x0000003900397308 */ /* 0x000fe20000000800 */
[C---:B--2---:R-:W-:Y:S06]  /*5490*/  HMMA.16816.F32.BF16 R104, R68.reuse, R100, RZ ;  /* 0x000000644468723c */ /* 0x044fec00000418ff */
[----:B------:R-:W-:Y:S01]  /*54a0*/  HMMA.16816.F32.BF16 R96, R68, R92, RZ ;  /* 0x0000005c4460723c */ /* 0x000fe200000418ff */
[----:B------:R-:W2:Y:S01]  /*54b0*/  MUFU.EX2 R56, R56 ;  /* 0x0000003800387308 */ /* 0x000ea20000000800 */
[----:B---3--:R-:W-:-:S04]  /*54c0*/  F2FP.BF16.F32.PACK_AB R6, R41, R42 ;  /* 0x0000002a2906723e */ /* 0x008fc800000010ff */
[C---:B------:R-:W-:Y:S03]  /*54d0*/  HMMA.16816.F32.BF16 R80, R68.reuse, R76, RZ ;  /* 0x0000004c4450723c */ /* 0x040fe600000418ff */
[----:B------:R-:W-:Y:S03]  /*54e0*/  MUFU.EX2 R52, R52 ;  /* 0x0000003400347308 */ /* 0x000fe60000000800 */
[C---:B------:R-:W-:Y:S05]  /*54f0*/  HMMA.16816.F32.BF16 R108, R68.reuse, R110, RZ ;  /* 0x0000006e446c723c */ /* 0x040fea00000418ff */
[----:B------:R-:W3:Y:S01]  /*5500*/  MUFU.EX2 R51, R51 ;  /* 0x0000003300337308 */ /* 0x000ee20000000800 */
[----:B--2---:R-:W-:Y:S01]  /*5510*/  F2FP.BF16.F32.PACK_AB R5, R56, R57 ;  /* 0x000000393805723e */ /* 0x004fe200000010ff */
[C---:B------:R-:W-:Y:S06]  /*5520*/  HMMA.16816.F32.BF16 R100, R68.reuse, R102, RZ ;  /* 0x000000664464723c */ /* 0x040fec00000418ff */
[C---:B------:R-:W-:Y:S01]  /*5530*/  HMMA.16816.F32.BF16 R92, R68.reuse, R94, RZ ;  /* 0x0000005e445c723c */ /* 0x040fe200000418ff */
[----:B------:R-:W-:Y:S05]  /*5540*/  MUFU.EX2 R123, R123 ;  /* 0x0000007b007b7308 */ /* 0x000fea0000000800 */
[----:B------:R-:W-:Y:S01]  /*5550*/  HMMA.16816.F32.BF16 R76, R68, R78, RZ ;  /* 0x0000004e444c723c */ /* 0x000fe200000418ff */
[----:B---3--:R-:W-:-:S02]  /*5560*/  F2FP.BF16.F32.PACK_AB R7, R51, R52 ;  /* 0x000000343307723e */ /* 0x008fc400000010ff */
[----:B------:R-:W2:Y:S05]  /*5570*/  MUFU.EX2 R38, R38 ;  /* 0x0000002600267308 */ /* 0x000eaa0000000800 */
[C---:B------:R-:W-:Y:S03]  /*5580*/  HMMA.16816.F32.BF16 R88, R4.reuse, R8, R88 ;  /* 0x000000080458723c */ /* 0x040fe60000041858 */
[----:B------:R-:W-:Y:S03]  /*5590*/  MUFU.EX2 R35, R35 ;  /* 0x0000002300237308 */ /* 0x000fe60000000800 */
[C---:B------:R-:W-:Y:S01]  /*55a0*/  HMMA.16816.F32.BF16 R84, R4.reuse, R10, R84 ;  /* 0x0000000a0454723c */ /* 0x040fe20000041854 */
[----:B------:R-:W3:Y:S04]  /*55b0*/  LDSM.16.MT88.4 R8, [R116+0xd000] ;  /* 0x00d000007408783b */ /* 0x000ee80000004200 */
[----:B------:R-:W-:Y:S01]  /*55c0*/  MUFU.EX2 R34, R34 ;  /* 0x0000002200227308 */ /* 0x000fe20000000800 */
[C---:B------:R-:W-:Y:S06]  /*55d0*/  HMMA.16816.F32.BF16 R96, R4.reuse, R12, R96 ;  /* 0x0000000c0460723c */ /* 0x040fec0000041860 */
[C---:B------:R-:W-:Y:S01]  /*55e0*/  HMMA.16816.F32.BF16 R92, R4.reuse, R14, R92 ;  /* 0x0000000e045c723c */ /* 0x040fe2000004185c */
[----:B------:R-:W4:Y:S01]  /*55f0*/  LDSM.16.MT88.4 R12, [R156+0xd400] ;  /* 0x00d400009c0c783b */ /* 0x000f220000004200 */
[----:B------:R-:W-:Y:S04]  /*5600*/  MUFU.EX2 R130, R130 ;  /* 0x0000008200827308 */ /* 0x000fe80000000800 */
[C---:B-1----:R-:W-:Y:S04]  /*5610*/  HMMA.16816.F32.BF16 R112, R4.reuse, R28, R112 ;  /* 0x0000001c0470723c */ /* 0x042fe80000041870 */
[----:B------:R1:W5:Y:S02]  /*5620*/  MUFU.EX2 R37, R121 ;  /* 0x0000007900257308 */ /* 0x0003640000000800 */
[----:B------:R-:W-:Y:S01]  /*5630*/  HMMA.16816.F32.BF16 R108, R4, R30, R108 ;  /* 0x0000001e046c723c */ /* 0x000fe2000004186c */
[----:B------:R-:W-:Y:S01]  /*5640*/  FFMA.FTZ R28, R128, UR6, -R43 ;  /* 0x00000006801c7c23 */ /* 0x000fe2000801082b */
[--C-:B------:R-:W-:Y:S01]  /*5650*/  FFMA.FTZ R128, R153, UR6, -R40.reuse ;  /* 0x0000000699807c23 */ /* 0x100fe20008010828 */
[----:B------:R-:W-:-:S03]  /*5660*/  FFMA.FTZ R29, R151, UR6, -R40 ;  /* 0x00000006971d7c23 */ /* 0x000fc60008010828 */
[----:B------:R-:W-:Y:S01]  /*5670*/  MUFU.EX2 R36, R36 ;  /* 0x0000002400247308 */ /* 0x000fe20000000800 */
[C---:B------:R-:W-:Y:S01]  /*5680*/  HMMA.16816.F32.BF16 R104, R4.reuse, R16, R104 ;  /* 0x000000100468723c */ /* 0x040fe20000041868 */
[--C-:B------:R-:W-:Y:S01]  /*5690*/  FFMA.FTZ R31, R152, UR6, -R43.reuse ;  /* 0x00000006981f7c23 */ /* 0x100fe2000801082b */
[--C-:B------:R-:W-:Y:S01]  /*56a0*/  FFMA.FTZ R30, R141, UR6, -R40.reuse ;  /* 0x000000068d1e7c23 */ /* 0x100fe20008010828 */
[--C-:B------:R-:W-:Y:S01]  /*56b0*/  FFMA.FTZ R141, R144, UR6, -R43.reuse ;  /* 0x00000006908d7c23 */ /* 0x100fe2000801082b */
[--C-:B------:R-:W-:Y:S02]  /*56c0*/  FFMA.FTZ R144, R149, UR6, -R40.reuse ;  /* 0x0000000695907c23 */ /* 0x100fe40008010828 */
[----:B------:R-:W-:Y:S01]  /*56d0*/  HMMA.16816.F32.BF16 R100, R4, R18, R100 ;  /* 0x000000120464723c */ /* 0x000fe20000041864 */
[----:B------:R-:W5:Y:S01]  /*56e0*/  MUFU.EX2 R33, R33 ;  /* 0x0000002100217308 */ /* 0x000f620000000800 */
[----:B-1----:R-:W-:Y:S01]  /*56f0*/  FFMA.FTZ R121, R154, UR6, -R43 ;  /* 0x000000069a797c23 */ /* 0x002fe2000801082b */
[----:B------:R-:W-:Y:S03]  /*5700*/  LDSM.16.MT88.4 R16, [R156+0xa400] ;  /* 0x00a400009c10783b */ /* 0x000fe60000004200 */
[C---:B---3--:R-:W-:Y:S03]  /*5710*/  HMMA.16816.F32.BF16 R72, R68.reuse, R8, RZ ;  /* 0x000000084448723c */ /* 0x048fe600000418ff */
[----:B------:R-:W-:Y:S03]  /*5720*/  MUFU.EX2 R121, R121 ;  /* 0x0000007900797308 */ /* 0x000fe60000000800 */
[----:B------:R-:W-:Y:S01]  /*5730*/  HMMA.16816.F32.BF16 R68, R68, R10, RZ ;  /* 0x0000000a4444723c */ /* 0x000fe200000418ff */
[----:B------:R-:W1:Y:S04]  /*5740*/  LDSM.16.MT88.4 R8, [R116+0xd400] ;  /* 0x00d400007408783b */ /* 0x000e680000004200 */
[----:B------:R-:W3:Y:S01]  /*5750*/  MUFU.EX2 R32, R32 ;  /* 0x0000002000207308 */ /* 0x000ee20000000800 */
[C---:B----4-:R-:W-:Y:S06]  /*5760*/  HMMA.16816.F32.BF16 R80, R4.reuse, R12, R80 ;  /* 0x0000000c0450723c */ /* 0x050fec0000041850 */
[----:B------:R-:W-:Y:S01]  /*5770*/  HMMA.16816.F32.BF16 R76, R4, R14, R76 ;  /* 0x0000000e044c723c */ /* 0x000fe2000004184c */
[----:B------:R-:W-:Y:S01]  /*5780*/  MUFU.EX2 R31, R31 ;  /* 0x0000001f001f7308 */ /* 0x000fe20000000800 */
[----:B------:R-:W-:Y:S01]  /*5790*/  FADD.FTZ R13, R148, R143 ;  /* 0x0000008f940d7221 */ /* 0x000fe20000010000 */
[----:B------:R-:W-:Y:S01]  /*57a0*/  FFMA.FTZ R143, R60, UR6, -R43 ;  /* 0x000000063c8f7c23 */ /* 0x000fe2000801082b */
[----:B------:R-:W-:-:S03]  /*57b0*/  FFMA.FTZ R60, R61, UR6, -R40 ;  /* 0x000000063d3c7c23 */ /* 0x000fc60008010828 */
[----:B------:R-:W-:Y:S01]  /*57c0*/  FADD.FTZ R15, R145, R150 ;  /* 0x00000096910f7221 */ /* 0x000fe20000010000 */
[----:B------:R-:W-:Y:S01]  /*57d0*/  FFMA.FTZ R145, R64, UR6, -R43 ;  /* 0x0000000640917c23 */ /* 0x000fe2000801082b */
[----:B------:R-:W-:Y:S01]  /*57e0*/  MUFU.EX2 R28, R28 ;  /* 0x0000001c001c7308 */ /* 0x000fe20000000800 */
[----:B------:R-:W-:-:S07]  /*57f0*/  FFMA.FTZ R64, R59, UR6, -R40 ;  /* 0x000000063b407c23 */ /* 0x000fce0008010828 */
[----:B------:R-:W-:Y:S08]  /*5800*/  MUFU.EX2 R128, R128 ;  /* 0x0000008000807308 */ /* 0x000ff00000000800 */
[----:B------:R-:W4:Y:S01]  /*5810*/  MUFU.EX2 R29, R29 ;  /* 0x0000001d001d7308 */ /* 0x000f220000000800 */
[C---:B-1----:R-:W-:Y:S07]  /*5820*/  HMMA.16816.F32.BF16 R72, R4.reuse, R8, R72 ;  /* 0x000000080448723c */ /* 0x042fee0000041848 */
[----:B------:R-:W-:Y:S01]  /*5830*/  MUFU.EX2 R30, R30 ;  /* 0x0000001e001e7308 */ /* 0x000fe20000000800 */
[----:B------:R-:W-:Y:S01]  /*5840*/  HMMA.16816.F32.BF16 R68, R4, R10, R68 ;  /* 0x0000000a0444723c */ /* 0x000fe20000041844 */
[----:B------:R-:W1:Y:S06]  /*5850*/  LDSM.16.MT88.4 R8, [R156+0x9800] ;  /* 0x009800009c08783b */ /* 0x000e6c0000004200 */
[----:B------:R-:W4:Y:S01]  /*5860*/  MUFU.EX2 R3, R3 ;  /* 0x0000000300037308 */ /* 0x000f220000000800 */
[----:B--2---:R-:W-:-:S02]  /*5870*/  F2FP.BF16.F32.PACK_AB R4, R38, R123 ;  /* 0x0000007b2604723e */ /* 0x004fc400000010ff */
[----:B-----5:R-:W-:Y:S02]  /*5880*/  F2FP.BF16.F32.PACK_AB R5, R37, R130 ;  /* 0x000000822505723e */ /* 0x020fe400000010ff */
[----:B------:R-:W-:Y:S02]  /*5890*/  F2FP.BF16.F32.PACK_AB R6, R34, R35 ;  /* 0x000000232206723e */ /* 0x000fe400000010ff */
[----:B------:R-:W-:Y:S01]  /*58a0*/  F2FP.BF16.F32.PACK_AB R7, R33, R36 ;  /* 0x000000242107723e */ /* 0x000fe200000010ff */
[----:B------:R-:W-:Y:S08]  /*58b0*/  MUFU.EX2 R146, R146 ;  /* 0x0000009200927308 */ /* 0x000ff00000000800 */
[----:B------:R-:W2:Y:S08]  /*58c0*/  MUFU.EX2 R141, R141 ;  /* 0x0000008d008d7308 */ /* 0x000eb00000000800 */
[----:B------:R-:W-:Y:S08]  /*58d0*/  MUFU.EX2 R142, R142 ;  /* 0x0000008e008e7308 */ /* 0x000ff00000000800 */
[----:B------:R-:W-:Y:S01]  /*58e0*/  MUFU.EX2 R129, R129 ;  /* 0x0000008100817308 */ /* 0x000fe20000000800 */
[C---:B-1----:R-:W-:Y:S07]  /*58f0*/  HMMA.16816.F32.BF16 R112, R4.reuse, R8, R112 ;  /* 0x000000080470723c */ /* 0x042fee0000041870 */
[----:B------:R-:W-:Y:S01]  /*5900*/  MUFU.EX2 R144, R144 ;  /* 0x0000009000907308 */ /* 0x000fe20000000800 */
[C---:B------:R-:W-:Y:S01]  /*5910*/  HMMA.16816.F32.BF16 R108, R4.reuse, R10, R108 ;  /* 0x0000000a046c723c */ /* 0x040fe2000004186c */
[----:B------:R-:W1:Y:S06]  /*5920*/  LDSM.16.MT88.4 R8, [R116+0x9800] ;  /* 0x009800007408783b */ /* 0x000e6c0000004200 */
[----:B------:R-:W5:Y:S08]  /*5930*/  MUFU.EX2 R131, R147 ;  /* 0x0000009300837308 */ /* 0x000f700000000800 */
[----:B------:R-:W-:Y:S08]  /*5940*/  MUFU.EX2 R140, R140 ;  /* 0x0000008c008c7308 */ /* 0x000ff00000000800 */
[----:B------:R-:W5:Y:S08]  /*5950*/  MUFU.EX2 R127, R127 ;  /* 0x0000007f007f7308 */ /* 0x000f700000000800 */
[----:B------:R-:W-:Y:S08]  /*5960*/  MUFU.EX2 R145, R145 ;  /* 0x0000009100917308 */ /* 0x000ff00000000800 */
[----:B------:R-:W-:Y:S01]  /*5970*/  MUFU.EX2 R62, R62 ;  /* 0x0000003e003e7308 */ /* 0x000fe20000000800 */
[C---:B-1----:R-:W-:Y:S06]  /*5980*/  HMMA.16816.F32.BF16 R104, R4.reuse, R8, R104 ;  /* 0x000000080468723c */ /* 0x042fec0000041868 */
[C---:B------:R-:W-:Y:S01]  /*5990*/  HMMA.16816.F32.BF16 R100, R4.reuse, R10, R100 ;  /* 0x0000000a0464723c */ /* 0x040fe20000041864 */
[----:B------:R-:W1:Y:S01]  /*59a0*/  LDSM.16.MT88.4 R8, [R156+0xb800] ;  /* 0x00b800009c08783b */ /* 0x000e620000004200 */
[----:B------:R-:W-:Y:S08]  /*59b0*/  MUFU.EX2 R143, R143 ;  /* 0x0000008f008f7308 */ /* 0x000ff00000000800 */
[----:B------:R-:W-:Y:S08]  /*59c0*/  MUFU.EX2 R58, R58 ;  /* 0x0000003a003a7308 */ /* 0x000ff00000000800 */
[----:B------:R-:W-:Y:S08]  /*59d0*/  MUFU.EX2 R63, R63 ;  /* 0x0000003f003f7308 */ /* 0x000ff00000000800 */
[----:B------:R-:W5:Y:S08]  /*59e0*/  MUFU.EX2 R60, R60 ;  /* 0x0000003c003c7308 */ /* 0x000f700000000800 */
[----:B------:R-:W-:Y:S01]  /*59f0*/  MUFU.EX2 R64, R64 ;  /* 0x0000004000407308 */ /* 0x000fe20000000800 */
[C---:B-1----:R-:W-:Y:S07]  /*5a00*/  HMMA.16816.F32.BF16 R96, R4.reuse, R8, R96 ;  /* 0x000000080460723c */ /* 0x042fee0000041860 */
[----:B------:R-:W1:Y:S01]  /*5a10*/  MUFU.EX2 R53, R53 ;  /* 0x0000003500357308 */ /* 0x000e620000000800 */
[C---:B------:R-:W-:Y:S01]  /*5a20*/  HMMA.16816.F32.BF16 R92, R4.reuse, R10, R92 ;  /* 0x0000000a045c723c */ /* 0x040fe2000004185c */
[----:B------:R-:W3:Y:S06]  /*5a30*/  LDSM.16.MT88.4 R8, [R116+0xb800] ;  /* 0x00b800007408783b */ /* 0x000eec0000004200 */
[----:B------:R-:W-:Y:S08]  /*5a40*/  MUFU.EX2 R48, R48 ;  /* 0x0000003000307308 */ /* 0x000ff00000000800 */
[----:B------:R-:W-:Y:S08]  /*5a50*/  MUFU.EX2 R44, R44 ;  /* 0x0000002c002c7308 */ /* 0x000ff00000000800 */
[----:B------:R-:W-:Y:S08]  /*5a60*/  MUFU.EX2 R49, R49 ;  /* 0x0000003100317308 */ /* 0x000ff00000000800 */
[----:B------:R-:W-:Y:S08]  /*5a70*/  MUFU.EX2 R45, R45 ;  /* 0x0000002d002d7308 */ /* 0x000ff00000000800 */
[----:B------:R-:W-:Y:S01]  /*5a80*/  MUFU.EX2 R39, R39 ;  /* 0x0000002700277308 */ /* 0x000fe20000000800 */
        /* <DEDUP_REMOVED lines=9> */
[----:B------:R-:W-:-:S02]  /*5b20*/  F2FP.BF16.F32.PACK_AB R4, R32, R121 ;  /* 0x000000792004723e */ /* 0x000fc400000010ff */
[----:B----4-:R-:W-:Y:S02]  /*5b30*/  F2FP.BF16.F32.PACK_AB R5, R29, R128 ;  /* 0x000000801d05723e */ /* 0x010fe400000010ff */
        /* <DEDUP_REMOVED lines=21> */
[----:B-----5:R-:W-:Y:S02]  /*5c90*/  F2FP.BF16.F32.PACK_AB R5, R131, R144 ;  /* 0x000000908305723e */ /* 0x020fe400000010ff */
        /* <DEDUP_REMOVED lines=21> */
[----:B------:R-:W-:Y:S01]  /*5df0*/  FADD.FTZ R6, R126, R15 ;  /* 0x0000000f7e067221 */ /* 0x000fe20000010000 */
[----:B------:R-:W-:Y:S01]  /*5e00*/  F2FP.BF16.F32.PACK_AB R5, R60, R63 ;  /* 0x0000003f3c05723e */ /* 0x000fe200000010ff */
[----:B------:R-:W3:Y:S01]  /*5e10*/  LDSM.16.MT88.4 R12, [R116+0xa400] ;  /* 0x00a40000740c783b */ /* 0x000ee20000004200 */
[----:B------:R-:W-:Y:S01]  /*5e20*/  FADD.FTZ R4, R65, R4 ;  /* 0x0000000441047221 */ /* 0x000fe20000010000 */
[----:B------:R-:W-:Y:S01]  /*5e30*/  FADD.FTZ R6, R67, R6 ;  /* 0x0000000643067221 */ /* 0x000fe20000010000 */
[----:B-1----:R-:W-:-:S02]  /*5e40*/  F2FP.BF16.F32.PACK_AB R7, R53, R64 ;  /* 0x000000403507723e */ /* 0x002fc400000010ff */
[----:B------:R-:W-:Y:S01]  /*5e50*/  FADD.FTZ R59, R55, R4 ;  /* 0x00000004373b7221 */ /* 0x000fe20000010000 */
[----:B------:R-:W-:Y:S01]  /*5e60*/  FADD.FTZ R61, R57, R6 ;  /* 0x00000006393d7221 */ /* 0x000fe20000010000 */
[----:B------:R-:W-:Y:S01]  /*5e70*/  F2FP.BF16.F32.PACK_AB R4, R62, R145 ;  /* 0x000000913e04723e */ /* 0x000fe200000010ff */
[----:B------:R-:W-:Y:S01]  /*5e80*/  FFMA.FTZ R55, R46, UR6, -R43 ;  /* 0x000000062e377c23 */ /* 0x000fe2000801082b */
[----:B------:R-:W-:Y:S01]  /*5e90*/  F2FP.BF16.F32.PACK_AB R6, R58, R143 ;  /* 0x0000008f3a06723e */ /* 0x000fe200000010ff */
[----:B------:R-:W-:Y:S01]  /*5ea0*/  FADD.FTZ R59, R54, R59 ;  /* 0x0000003b363b7221 */ /* 0x000fe20000010000 */
[----:B------:R-:W-:Y:S01]  /*5eb0*/  FFMA.FTZ R57, R50, UR6, -R43 ;  /* 0x0000000632397c23 */ /* 0x000fe2000801082b */
[--C-:B------:R-:W-:Y:S01]  /*5ec0*/  FFMA.FTZ R46, R47, UR6, -R40.reuse ;  /* 0x000000062f2e7c23 */ /* 0x100fe20008010828 */
[----:B------:R-:W-:Y:S01]  /*5ed0*/  FADD.FTZ R61, R56, R61 ;  /* 0x0000003d383d7221 */ /* 0x000fe20000010000 */
[----:B------:R-:W-:Y:S01]  /*5ee0*/  MUFU.EX2 R55, R55 ;  /* 0x0000003700377308 */ /* 0x000fe20000000800 */
[----:B------:R-:W-:Y:S01]  /*5ef0*/  FFMA.FTZ R50, R27, UR6, -R40 ;  /* 0x000000061b327c23 */ /* 0x000fe20008010828 */
[----:B------:R-:W-:Y:S01]  /*5f00*/  HMMA.16816.F32.BF16 R112, R4, R16, R112 ;  /* 0x000000100470723c */ /* 0x000fe20000041870 */
[--C-:B------:R-:W-:Y:S01]  /*5f10*/  FFMA.FTZ R54, R24, UR6, -R43.reuse ;  /* 0x0000000618367c23 */ /* 0x100fe2000801082b */
[----:B------:R-:W-:-:S04]  /*5f20*/  FFMA.FTZ R47, R22, UR6, -R43 ;  /* 0x00000006162f7c23 */ /* 0x000fc8000801082b */
[C---:B------:R-:W-:Y:S01]  /*5f30*/  HMMA.16816.F32.BF16 R108, R4.reuse, R18, R108 ;  /* 0x00000012046c723c */ /* 0x040fe2000004186c */
[----:B------:R-:W1:Y:S01]  /*5f40*/  LDSM.16.MT88.4 R16, [R116+0xc400] ;  /* 0x00c400007410783b */ /* 0x000e620000004200 */
[----:B------:R-:W4:Y:S04]  /*5f50*/  MUFU.EX2 R57, R57 ;  /* 0x0000003900397308 */ /* 0x000f280000000800 */
[C---:B--2---:R-:W-:Y:S04]  /*5f60*/  HMMA.16816.F32.BF16 R96, R4.reuse, R8, R96 ;  /* 0x000000080460723c */ /* 0x044fe80000041860 */
[----:B------:R-:W2:Y:S02]  /*5f70*/  MUFU.EX2 R46, R46 ;  /* 0x0000002e002e7308 */ /* 0x000ea40000000800 */
[C---:B------:R-:W-:Y:S01]  /*5f80*/  HMMA.16816.F32.BF16 R92, R4.reuse, R10, R92 ;  /* 0x0000000a045c723c */ /* 0x040fe2000004185c */
[----:B------:R-:W5:Y:S05]  /*5f90*/  LDSM.16.MT88.4 R8, [R156+0xe400] ;  /* 0x00e400009c08783b */ /* 0x000f6a0000004200 */
[----:B------:R-:W-:Y:S01]  /*5fa0*/  MUFU.EX2 R50, R50 ;  /* 0x0000003200327308 */ /* 0x000fe20000000800 */
[C---:B---3--:R-:W-:Y:S06]  /*5fb0*/  HMMA.16816.F32.BF16 R104, R4.reuse, R12, R104 ;  /* 0x0000000c0468723c */ /* 0x048fec0000041868 */
[C---:B------:R-:W-:Y:S01]  /*5fc0*/  HMMA.16816.F32.BF16 R100, R4.reuse, R14, R100 ;  /* 0x0000000e0464723c */ /* 0x040fe20000041864 */
[----:B------:R-:W3:Y:S05]  /*5fd0*/  LDSM.16.MT88.4 R12, [R116+0xe400] ;  /* 0x00e40000740c783b */ /* 0x000eea0000004200 */
[C---:B-1----:R-:W-:Y:S06]  /*5fe0*/  HMMA.16816.F32.BF16 R88, R4.reuse, R16, R88 ;  /* 0x000000100458723c */ /* 0x042fec0000041858 */
[----:B------:R-:W-:Y:S01]  /*5ff0*/  HMMA.16816.F32.BF16 R84, R4, R18, R84 ;  /* 0x000000120454723c */ /* 0x000fe20000041854 */
[----:B------:R-:W-:Y:S01]  /*6000*/  FADD.FTZ R16, R52, R61 ;  /* 0x0000003d34107221 */ /* 0x000fe20000010000 */
[--C-:B------:R-:W-:Y:S01]  /*6010*/  FFMA.FTZ R52, R23, UR6, -R43.reuse ;  /* 0x0000000617347c23 */ /* 0x100fe2000801082b */
[----:B------:R-:W-:-:S02]  /*6020*/  FFMA.FTZ R43, R21, UR6, -R43 ;  /* 0x00000006152b7c23 */ /* 0x000fc4000801082b */
[----:B------:R-:W-:Y:S02]  /*6030*/  FADD.FTZ R51, R51, R16 ;  /* 0x0000001033337221 */ /* 0x000fe40000010000 */
[----:B------:R-:W-:Y:S01]  /*6040*/  LDSM.16.MT88.4 R16, [R116+0xe800] ;  /* 0x00e800007410783b */ /* 0x000fe20000004200 */
[----:B-----5:R-:W-:Y:S01]  /*6050*/  HMMA.16816.F32.BF16 R80, R4, R8, R80 ;  /* 0x000000080450723c */ /* 0x020fe20000041850 */
        /* <DEDUP_REMOVED lines=9> */
[----:B------:R-:W-:Y:S01]  /*60f0*/  FADD.FTZ R12, R42, R59 ;  /* 0x0000003b2a0c7221 */ /* 0x000fe20000010000 */
[----:B------:R-:W-:Y:S01]  /*6100*/  FFMA.FTZ R42, R20, UR6, -R40 ;  /* 0x00000006142a7c23 */ /* 0x000fe20008010828 */
[----:B------:R-:W-:Y:S01]  /*6110*/  FADD.FTZ R29, R29, R128 ;  /* 0x000000801d1d7221 */ /* 0x000fe20000010000 */
[----:B------:R-:W3:Y:S01]  /*6120*/  LDSM.16.MT88.4 R20, [R156+0xc800] ;  /* 0x00c800009c14783b */ /* 0x000ee20000004200 */
[----:B------:R-:W-:Y:S01]  /*6130*/  FADD.FTZ R12, R41, R12 ;  /* 0x0000000c290c7221 */ /* 0x000fe20000010000 */
[----:B------:R-:W-:Y:S01]  /*6140*/  FFMA.FTZ R41, R26, UR6, -R40 ;  /* 0x000000061a297c23 */ /* 0x000fe20008010828 */
[----:B----4-:R-:W-:Y:S01]  /*6150*/  F2FP.BF16.F32.PACK_AB R4, R48, R57 ;  /* 0x000000393004723e */ /* 0x010fe200000010ff */
[----:B------:R-:W4:Y:S01]  /*6160*/  MUFU.EX2 R42, R42 ;  /* 0x0000002a002a7308 */ /* 0x000f220000000800 */
[----:B--2---:R-:W-:Y:S01]  /*6170*/  F2FP.BF16.F32.PACK_AB R5, R46, R49 ;  /* 0x000000312e05723e */ /* 0x004fe200000010ff */
[----:B------:R-:W-:Y:S01]  /*6180*/  FADD.FTZ R123, R123, R12 ;  /* 0x0000000c7b7b7221 */ /* 0x000fe20000010000 */
[----:B------:R-:W-:Y:S01]  /*6190*/  F2FP.BF16.F32.PACK_AB R6, R44, R55 ;  /* 0x000000372c06723e */ /* 0x000fe200000010ff */
[----:B------:R-:W2:Y:S01]  /*61a0*/  LDSM.16.MT88.4 R12, [R116+0xc800] ;  /* 0x00c80000740c783b */ /* 0x000ea20000004200 */
[----:B------:R-:W-:Y:S01]  /*61b0*/  FFMA.FTZ R40, R25, UR6, -R40 ;  /* 0x0000000619287c23 */ /* 0x000fe20008010828 */
[----:B------:R-:W-:Y:S01]  /*61c0*/  FADD.FTZ R38, R38, R123 ;  /* 0x0000007b26267221 */ /* 0x000fe20000010000 */
[----:B------:R-:W-:Y:S01]  /*61d0*/  FADD.FTZ R30, R30, R29 ;  /* 0x0000001d1e1e7221 */ /* 0x000fe20000010000 */
[----:B------:R-:W5:Y:S01]  /*61e0*/  LDSM.16.MT88.4 R24, [R116+0xa800] ;  /* 0x00a800007418783b */ /* 0x000f620000004200 */
[----:B------:R-:W-:Y:S01]  /*61f0*/  MUFU.EX2 R41, R41 ;  /* 0x0000002900297308 */ /* 0x000fe20000000800 */
[----:B------:R-:W-:Y:S01]  /*6200*/  FADD.FTZ R35, R35, R38 ;  /* 0x0000002623237221 */ /* 0x000fe20000010000 */
[----:B------:R-:W-:-:S03]  /*6210*/  FADD.FTZ R3, R3, R30 ;  /* 0x0000001e03037221 */ /* 0x000fc60000010000 */
[----:B------:R-:W-:Y:S01]  /*6220*/  FADD.FTZ R34, R34, R35 ;  /* 0x0000002322227221 */ /* 0x000fe20000010000 */
[----:B------:R-:W-:Y:S01]  /*6230*/  FADD.FTZ R144, R144, R3 ;  /* 0x0000000390907221 */ /* 0x000fe20000010000 */
[----:B----4-:R-:W-:Y:S02]  /*6240*/  F2FP.BF16.F32.PACK_AB R7, R42, R45 ;  /* 0x0000002d2a07723e */ /* 0x010fe400000010ff */
[----:B------:R-:W-:Y:S01]  /*6250*/  FADD.FTZ R121, R121, R34 ;  /* 0x0000002279797221 */ /* 0x000fe20000010000 */
[----:B------:R-:W-:Y:S01]  /*6260*/  MUFU.EX2 R40, R40 ;  /* 0x0000002800287308 */ /* 0x000fe20000000800 */
[----:B------:R-:W-:Y:S02]  /*6270*/  FADD.FTZ R131, R131, R144 ;  /* 0x0000009083837221 */ /* 0x000fe40000010000 */
        /* <DEDUP_REMOVED lines=8> */
[----:B------:R-:W-:-:S03]  /*6300*/  FADD.FTZ R63, R63, R140 ;  /* 0x0000008c3f3f7221 */ /* 0x000fc60000010000 */
[----:B---3--:R-:W-:Y:S01]  /*6310*/  HMMA.16816.F32.BF16 R96, R4, R20, R96 ;  /* 0x000000140460723c */ /* 0x008fe20000041860 */
[----:B------:R-:W-:Y:S01]  /*6320*/  FADD.FTZ R146, R146, R31 ;  /* 0x0000001f92927221 */ /* 0x000fe20000010000 */
[----:B------:R-:W-:-:S03]  /*6330*/  FADD.FTZ R63, R60, R63 ;  /* 0x0000003f3c3f7221 */ /* 0x000fc60000010000 */
[----:B------:R-:W-:Y:S01]  /*6340*/  FADD.FTZ R141, R141, R146 ;  /* 0x000000928d8d7221 */ /* 0x000fe20000010000 */
[----:B------:R-:W-:Y:S01]  /*6350*/  HMMA.16816.F32.BF16 R92, R4, R22, R92 ;  /* 0x00000016045c723c */ /* 0x000fe2000004185c */
[----:B------:R-:W-:Y:S01]  /*6360*/  LDSM.16.MT88.4 R20, [R116+0xac00] ;  /* 0x00ac00007414783b */ /* 0x000fe20000004200 */
        /* <DEDUP_REMOVED lines=8> */
[----:B------:R-:W-:Y:S01]  /*63f0*/  FADD.FTZ R49, R49, R64 ;  /* 0x0000004031317221 */ /* 0x000fe20000010000 */
[----:B------:R-:W-:-:S03]  /*6400*/  FADD.FTZ R62, R62, R145 ;  /* 0x000000913e3e7221 */ /* 0x000fc60000010000 */
[----:B-----5:R-:W-:Y:S01]  /*6410*/  HMMA.16816.F32.BF16 R104, R4, R24, R104 ;  /* 0x000000180468723c */ /* 0x020fe20000041868 */
[----:B------:R-:W-:Y:S01]  /*6420*/  MUFU.EX2 R24, R54 ;  /* 0x0000003600187308 */ /* 0x000fe20000000800 */
[----:B------:R-:W-:Y:S01]  /*6430*/  FADD.FTZ R143, R143, R62 ;  /* 0x0000003e8f8f7221 */ /* 0x000fe20000010000 */
[----:B------:R-:W-:-:S03]  /*6440*/  FADD.FTZ R46, R46, R49 ;  /* 0x000000312e2e7221 */ /* 0x000fc60000010000 */
[C---:B------:R-:W-:Y:S01]  /*6450*/  HMMA.16816.F32.BF16 R100, R4.reuse, R26, R100 ;  /* 0x0000001a0464723c */ /* 0x040fe20000041864 */
[----:B------:R-:W-:Y:S01]  /*6460*/  FADD.FTZ R58, R58, R143 ;  /* 0x0000008f3a3a7221 */ /* 0x000fe20000010000 */
[----:B------:R-:W-:Y:S01]  /*6470*/  FADD.FTZ R45, R45, R46 ;  /* 0x0000002e2d2d7221 */ /* 0x000fe20000010000 */
[----:B------:R-:W3:Y:S02]  /*6480*/  MUFU.EX2 R27, R52 ;  /* 0x00000034001b7308 */ /* 0x000ee40000000800 */
[----:B------:R-:W-:Y:S01]  /*6490*/  FADD.FTZ R57, R57, R58 ;  /* 0x0000003a39397221 */ /* 0x000fe20000010000 */
[C---:B-1----:R-:W-:Y:S01]  /*64a0*/  HMMA.16816.F32.BF16 R80, R4.reuse, R8, R80 ;  /* 0x000000080450723c */ /* 0x042fe20000041850 */
[----:B------:R-:W-:Y:S02]  /*64b0*/  FADD.FTZ R42, R42, R45 ;  /* 0x0000002d2a2a7221 */ /* 0x000fe40000010000 */
[----:B------:R-:W-:Y:S02]  /*64c0*/  FADD.FTZ R48, R48, R57 ;  /* 0x0000003930307221 */ /* 0x000fe40000010000 */
[----:B------:R-:W-:Y:S01]  /*64d0*/  MUFU.EX2 R25, R47 ;  /* 0x0000002f00197308 */ /* 0x000fe20000000800 */
[----:B------:R-:W-:Y:S01]  /*64e0*/  HMMA.16816.F32.BF16 R76, R4, R10, R76 ;  /* 0x0000000a044c723c */ /* 0x000fe2000004184c */
[----:B------:R-:W1:Y:S01]  /*64f0*/  LDSM.16.MT88.4 R8, [R156+0xcc00] ;  /* 0x00cc00009c08783b */ /* 0x000e620000004200 */
[----:B------:R-:W-:-:S04]  /*6500*/  FADD.FTZ R55, R55, R48 ;  /* 0x0000003037377221 */ /* 0x000fc80000010000 */
[----:B------:R-:W-:Y:S01]  /*6510*/  HMMA.16816.F32.BF16 R72, R4, R16, R72 ;  /* 0x000000100448723c */ /* 0x000fe20000041848 */
[----:B------:R-:W4:Y:S01]  /*6520*/  MUFU.EX2 R26, R43 ;  /* 0x0000002b001a7308 */ /* 0x000f220000000800 */
[----:B------:R-:W-:-:S04]  /*6530*/  FADD.FTZ R55, R44, R55 ;  /* 0x000000372c377221 */ /* 0x000fc80000010000 */
[----:B------:R-:W-:Y:S01]  /*6540*/  HMMA.16816.F32.BF16 R68, R4, R18, R68 ;  /* 0x000000120444723c */ /* 0x000fe20000041844 */
[----:B------:R-:W5:Y:S06]  /*6550*/  LDSM.16.MT88.4 R16, [R116+0xcc00] ;  /* 0x00cc00007410783b */ /* 0x000f6c0000004200 */
[----:B---3--:R-:W-:Y:S01]  /*6560*/  F2FP.BF16.F32.PACK_AB R4, R27, R24 ;  /* 0x000000181b04723e */ /* 0x008fe200000010ff */
[----:B------:R-:W-:Y:S01]  /*6570*/  FADD.FTZ R24, R24, R55 ;  /* 0x0000003718187221 */ /* 0x000fe20000010000 */
[----:B------:R-:W-:Y:S01]  /*6580*/  F2FP.BF16.F32.PACK_AB R5, R50, R39 ;  /* 0x000000273205723e */ /* 0x000fe200000010ff */
[----:B------:R-:W-:Y:S01]  /*6590*/  FADD.FTZ R39, R39, R42 ;  /* 0x0000002a27277221 */ /* 0x000fe20000010000 */
[----:B------:R-:W-:Y:S01]  /*65a0*/  F2FP.BF16.F32.PACK_AB R7, R40, R41 ;  /* 0x000000292807723e */ /* 0x000fe200000010ff */
[----:B------:R-:W-:Y:S01]  /*65b0*/  FADD.FTZ R24, R27, R24 ;  /* 0x000000181b187221 */ /* 0x000fe20000010000 */
[----:B----4-:R-:W-:Y:S01]  /*65c0*/  F2FP.BF16.F32.PACK_AB R6, R26, R25 ;  /* 0x000000191a06723e */ /* 0x010fe200000010ff */
[----:B------:R-:W-:-:S02]  /*65d0*/  FADD.FTZ R50, R50, R39 ;  /* 0x0000002732327221 */ /* 0x000fc40000010000 */
[----:B------:R-:W-:Y:S02]  /*65e0*/  FADD.FTZ R25, R25, R24 ;  /* 0x0000001819197221 */ /* 0x000fe40000010000 */
[----:B------:R-:W-:Y:S02]  /*65f0*/  FADD.FTZ R41, R41, R50 ;  /* 0x0000003229297221 */ /* 0x000fe40000010000 */
        /* <DEDUP_REMOVED lines=8> */
[C---:B------:R-:W-:Y:S06]  /*6680*/  HMMA.16816.F32.BF16 R104, R4.reuse, R20, R104 ;  /* 0x000000140468723c */ /* 0x040fec0000041868 */
[C---:B------:R-:W-:Y:S06]  /*6690*/  HMMA.16816.F32.BF16 R100, R4.reuse, R22, R100 ;  /* 0x000000160464723c */ /* 0x040fec0000041864 */
[C---:B-----5:R-:W-:Y:S06]  /*66a0*/  HMMA.16816.F32.BF16 R88, R4.reuse, R16, R88 ;  /* 0x000000100458723c */ /* 0x060fec0000041858 */
        /* <DEDUP_REMOVED lines=71> */
.L_x_2787:
[----:B------:R-:W-:-:S04]  /*6b20*/  LEA R5, -R136, RZ, 0x7 ;  /* 0x000000ff88057211 */ /* 0x000fc800078e39ff */
[----:B------:R-:W-:-:S07]  /*6b30*/  SHF.R.S32.HI R4, RZ, 0x1f, R5 ;  /* 0x0000001fff047819 */ /* 0x000fce0000011405 */
.L_x_2788:
        /* <DEDUP_REMOVED lines=56> */
[----:B------:R-:W0:Y:S05]  /*6ec0*/  LDGDEPBAR ;  /* 0x00000000000079af */ /* 0x000e2a0000000000 */
[----:B------:R-:W-:Y:S06]  /*6ed0*/  HMMA.16816.F32.BF16 R52, R4, R54, RZ ;  /* 0x000000360434723c */ /* 0x000fec00000418ff */
[C---:B--2---:R-:W-:Y:S06]  /*6ee0*/  HMMA.16816.F32.BF16 R64, R120.reuse, R8, R64 ;  /* 0x000000087840723c */ /* 0x044fec0000041840 */
[C---:B---3--:R-:W-:Y:S06]  /*6ef0*/  HMMA.16816.F32.BF16 R56, R120.reuse, R12, R56 ;  /* 0x0000000c7838723c */ /* 0x048fec0000041838 */
[C---:B------:R-:W-:Y:S01]  /*6f00*/  HMMA.16816.F32.BF16 R60, R120.reuse, R10, R60 ;  /* 0x0000000a783c723c */ /* 0x040fe2000004183c */
[----:B------:R-:W1:Y:S05]  /*6f10*/  LDSM.16.M88.4 R8, [R118+0x3c00] ;  /* 0x003c00007608783b */ /* 0x000e6a0000000200 */
[----:B------:R-:W-:Y:S01]  /*6f20*/  HMMA.16816.F32.BF16 R52, R120, R14, R52 ;  /* 0x0000000e7834723c */ /* 0x000fe20000041834 */
[----:B------:R-:W2:Y:S05]  /*6f30*/  LDSM.16.M88.4 R12, [R158+0x4800] ;  /* 0x004800009e0c783b */ /* 0x000eaa0000000200 */
        /* <DEDUP_REMOVED lines=9> */
[C---:B-1----:R-:W-:Y:S06]  /*6fd0*/  HMMA.16816.F32.BF16 R40, R120.reuse, R8, R40 ;  /* 0x000000087828723c */ /* 0x042fec0000041828 */
[----:B------:R-:W-:Y:S06]  /*6fe0*/  HMMA.16816.F32.BF16 R36, R120, R10, R36 ;  /* 0x0000000a7824723c */ /* 0x000fec0000041824 */
[C---:B--2---:R-:W-:Y:S06]  /*6ff0*/  HMMA.16816.F32.BF16 R16, R4.reuse, R12, RZ ;  /* 0x0000000c0410723c */ /* 0x044fec00000418ff */
        /* <DEDUP_REMOVED lines=98> */
[----:B------:R-:W-:-:S04]  /*7620*/  FMUL.FTZ R59, R59, UR5 ;  /* 0x000000053b3b7c20 */ /* 0x000fc80008410000 */
[----:B------:R-:W-:Y:S08]  /*7630*/  MUFU.TANH R206, R59 ;  /* 0x0000003b00ce7308 */ /* 0x000ff00000002400 */
[----:B------:R-:W-:Y:S01]  /*7640*/  FMUL.FTZ R67, R67, UR5 ;  /* 0x0000000543437c20 */ /* 0x000fe20008410000 */
[----:B------:R-:W-:Y:S01]  /*7650*/  FMUL.FTZ R3, R64, UR5 ;  /* 0x0000000540037c20 */ /* 0x000fe20008410000 */
[----:B------:R-:W-:-:S04]  /*7660*/  FMUL.FTZ R64, R66, UR5 ;  /* 0x0000000542407c20 */ /* 0x000fc80008410000 */
[----:B------:R-:W3:Y:S01]  /*7670*/  MUFU.TANH R67, R67 ;  /* 0x0000004300437308 */ /* 0x000ee20000002400 */
[----:B------:R-:W-:Y:S01]  /*7680*/  FMUL.FTZ R66, R62, UR5 ;  /* 0x000000053e427c20 */ /* 0x000fe20008410000 */
[----:B------:R-:W-:Y:S01]  /*7690*/  FMUL.FTZ R62, R63, UR5 ;  /* 0x000000053f3e7c20 */ /* 0x000fe20008410000 */
[C---:B-1----:R-:W-:Y:S05]  /*76a0*/  HMMA.16816.F32.BF16 R40, R128.reuse, R120, R40 ;  /* 0x000000788028723c */ /* 0x042fea0000041828 */
[----:B------:R-:W-:Y:S01]  /*76b0*/  MUFU.TANH R66, R66 ;  /* 0x0000004200427308 */ /* 0x000fe20000002400 */
[C---:B------:R-:W-:Y:S01]  /*76c0*/  HMMA.16816.F32.BF16 R36, R128.reuse, R122, R36 ;  /* 0x0000007a8024723c */ /* 0x040fe20000041824 */
[----:B------:R-:W1:Y:S06]  /*76d0*/  LDSM.16.M88.4 R120, [R118+0x8400] ;  /* 0x008400007678783b */ /* 0x000e6c0000000200 */
[----:B------:R-:W-:Y:S01]  /*76e0*/  MUFU.TANH R62, R62 ;  /* 0x0000003e003e7308 */ /* 0x000fe20000002400 */
[C---:B--2---:R-:W-:Y:S06]  /*76f0*/  HMMA.16816.F32.BF16 R48, R128.reuse, R124, R48 ;  /* 0x0000007c8030723c */ /* 0x044fec0000041830 */
[----:B------:R-:W-:Y:S01]  /*7700*/  HMMA.16816.F32.BF16 R44, R128, R126, R44 ;  /* 0x0000007e802c723c */ /* 0x000fe2000004182c */
[----:B------:R-:W2:Y:S01]  /*7710*/  LDSM.16.M88.4 R124, [R118+0x8000] ;  /* 0x00800000767c783b */ /* 0x000ea20000000200 */
[----:B------:R-:W-:Y:S02]  /*7720*/  MUFU.TANH R3, R3 ;  /* 0x0000000300037308 */ /* 0x000fe40000002400 */
[----:B------:R-:W-:Y:S01]  /*7730*/  FMUL.FTZ R195, R40, UR5 ;  /* 0x0000000528c37c20 */ /* 0x000fe20008410000 */
[----:B------:R-:W-:Y:S01]  /*7740*/  FMUL.FTZ R41, R41, UR5 ;  /* 0x0000000529297c20 */ /* 0x000fe20008410000 */
[----:B------:R-:W4:Y:S01]  /*7750*/  S2R R40, SR_TID.X ;  /* 0x0000000000287919 */ /* 0x000f220000002100 */
[----:B------:R-:W-:Y:S01]  /*7760*/  FMUL.FTZ R43, R43, UR5 ;  /* 0x000000052b2b7c20 */ /* 0x000fe20008410000 */
[----:B------:R-:W-:-:S02]  /*7770*/  FMUL.FTZ R42, R42, UR5 ;  /* 0x000000052a2a7c20 */ /* 0x000fc40008410000 */
[----:B------:R-:W-:Y:S01]  /*7780*/  MUFU.TANH R197, R41 ;  /* 0x0000002900c57308 */ /* 0x000fe20000002400 */
[----:B------:R-:W-:Y:S01]  /*7790*/  FMUL.FTZ R36, R36, UR5 ;  /* 0x0000000524247c20 */ /* 0x000fe20008410000 */
[----:B------:R-:W-:Y:S01]  /*77a0*/  FMUL.FTZ R38, R38, UR5 ;  /* 0x0000000526267c20 */ /* 0x000fe20008410000 */
[----:B------:R-:W-:Y:S01]  /*77b0*/  FMUL.FTZ R37, R37, UR5 ;  /* 0x0000000525257c20 */ /* 0x000fe20008410000 */
[----:B------:R-:W-:-:S04]  /*77c0*/  FMUL.FTZ R39, R39, UR5 ;  /* 0x0000000527277c20 */ /* 0x000fc80008410000 */
[----:B------:R-:W-:Y:S01]  /*77d0*/  FMUL.FTZ R49, R49, UR5 ;  /* 0x0000000531317c20 */ /* 0x000fe20008410000 */
[----:B------:R5:W-:Y:S01]  /*77e0*/  MUFU.TANH R193, R36 ;  /* 0x0000002400c17308 */ /* 0x000be20000002400 */
        /* <DEDUP_REMOVED lines=8> */
[C---:B-1----:R-:W-:Y:S06]  /*7870*/  HMMA.16816.F32.BF16 R24, R128.reuse, R120, R24 ;  /* 0x000000788018723c */ /* 0x042fec0000041818 */
[----:B------:R-:W-:Y:S01]  /*7880*/  HMMA.16816.F32.BF16 R20, R128, R122, R20 ;  /* 0x0000007a8014723c */ /* 0x000fe20000041814 */
[----:B------:R-:W1:Y:S01]  /*7890*/  LDSM.16.M88.4 R120, [R118+0x8c00] ;  /* 0x008c00007678783b */ /* 0x000e620000000200 */
[----:B------:R-:W-:Y:S01]  /*78a0*/  MUFU.TANH R190, R47 ;  /* 0x0000002f00be7308 */ /* 0x000fe20000002400 */
[----:B----4-:R-:W-:-:S03]  /*78b0*/  IMAD.SHL.U32 R40, R40, 0x2, RZ ;  /* 0x0000000228287824 */ /* 0x010fc600078e00ff */
[C---:B--2---:R-:W-:Y:S04]  /*78c0*/  HMMA.16816.F32.BF16 R32, R128.reuse, R124, R32 ;  /* 0x0000007c8020723c */ /* 0x044fe80000041820 */
[----:B------:R-:W-:Y:S02]  /*78d0*/  MUFU.TANH R194, R46 ;  /* 0x0000002e00c27308 */ /* 0x000fe40000002400 */
[----:B------:R-:W-:Y:S01]  /*78e0*/  HMMA.16816.F32.BF16 R28, R128, R126, R28 ;  /* 0x0000007e801c723c */ /* 0x000fe2000004181c */
[----:B------:R-:W2:Y:S01]  /*78f0*/  LDSM.16.M88.4 R124, [R118+0x8800] ;  /* 0x00880000767c783b */ /* 0x000ea20000000200 */
[----:B------:R-:W-:-:S04]  /*7900*/  DEPBAR.LE SB0, 0x0 ;  /* 0x000080000000791a */ /* 0x000fc80000000000 */
[----:B------:R-:W-:Y:S01]  /*7910*/  FMUL.FTZ R181, R24, UR5 ;  /* 0x0000000518b57c20 */ /* 0x000fe20008410000 */
[----:B------:R-:W-:Y:S01]  /*7920*/  MUFU.TANH R204, R50 ;  /* 0x0000003200cc7308 */ /* 0x000fe20000002400 */
[----:B------:R-:W-:Y:S01]  /*7930*/  FMUL.FTZ R25, R25, UR5 ;  /* 0x0000000519197c20 */ /* 0x000fe20008410000 */
[----:B------:R-:W-:Y:S01]  /*7940*/  FMUL.FTZ R27, R27, UR5 ;  /* 0x000000051b1b7c20 */ /* 0x000fe20008410000 */
[----:B------:R-:W-:Y:S02]  /*7950*/  FMUL.FTZ R26, R26, UR5 ;  /* 0x000000051a1a7c20 */ /* 0x000fe40008410000 */
[----:B------:R-:W-:Y:S01]  /*7960*/  FMUL.FTZ R175, R20, UR5 ;  /* 0x0000000514af7c20 */ /* 0x000fe20008410000 */
[----:B------:R-:W-:Y:S01]  /*7970*/  FMUL.FTZ R22, R22, UR5 ;  /* 0x0000000516167c20 */ /* 0x000fe20008410000 */
[----:B------:R-:W-:Y:S01]  /*7980*/  FMUL.FTZ R21, R21, UR5 ;  /* 0x0000000515157c20 */ /* 0x000fe20008410000 */
[----:B------:R-:W-:Y:S01]  /*7990*/  MUFU.TANH R201, R45 ;  /* 0x0000002d00c97308 */ /* 0x000fe20000002400 */
[----:B------:R-:W-:-:S02]  /*79a0*/  FMUL.FTZ R23, R23, UR5 ;  /* 0x0000000517177c20 */ /* 0x000fc40008410000 */
[----:B------:R-:W-:Y:S01]  /*79b0*/  FMUL.FTZ R185, R33, UR5 ;  /* 0x0000000521b97c20 */ /* 0x000fe20008410000 */
[----:B------:R-:W-:Y:S01]  /*79c0*/  LOP3.LUT R33, R40, 0x6, RZ, 0xc0, !PT ;  /* 0x0000000628217812 */ /* 0x000fe200078ec0ff */
[----:B------:R-:W-:Y:S01]  /*79d0*/  FMUL.FTZ R183, R32, UR5 ;  /* 0x0000000520b77c20 */ /* 0x000fe20008410000 */
[----:B------:R-:W-:Y:S01]  /*79e0*/  FMUL.FTZ R184, R34, UR5 ;  /* 0x0000000522b87c20 */ /* 0x000fe20008410000 */
[----:B------:R-:W-:Y:S01]  /*79f0*/  FMUL.FTZ R174, R35, UR5 ;  /* 0x0000000523ae7c20 */ /* 0x000fe20008410000 */
[----:B------:R-:W-:Y:S01]  /*7a00*/  MUFU.TANH R202, R43 ;  /* 0x0000002b00ca7308 */ /* 0x000fe20000002400 */
[----:B-----5:R-:W-:Y:S02]  /*7a10*/  IMAD R36, R164, 0x80, R33 ;  /* 0x00000080a4247824 */ /* 0x020fe400078e0221 */
[----:B------:R-:W-:Y:S01]  /*7a20*/  FMUL.FTZ R187, R28, UR5 ;  /* 0x000000051cbb7c20 */ /* 0x000fe20008410000 */
[----:B------:R-:W-:Y:S01]  /*7a30*/  FMUL.FTZ R180, R30, UR5 ;  /* 0x000000051eb47c20 */ /* 0x000fe20008410000 */
[----:B------:R-:W-:Y:S01]  /*7a40*/  FMUL.FTZ R189, R29, UR5 ;  /* 0x000000051dbd7c20 */ /* 0x000fe20008410000 */
[C---:B------:R-:W-:Y:S01]  /*7a50*/  VIADD R32, R36.reuse, 0x1 ;  /* 0x0000000124207836 */ /* 0x040fe20000000000 */
[C---:B-1----:R-:W-:Y:S01]  /*7a60*/  HMMA.16816.F32.BF16 R8, R128.reuse, R120, R8 ;  /* 0x000000788008723c */ /* 0x042fe20000041808 */
[C---:B------:R-:W-:Y:S01]  /*7a70*/  VIADD R28, R36.reuse, 0x10 ;  /* 0x00000010241c7836 */ /* 0x040fe20000000000 */
[----:B------:R-:W-:Y:S01]  /*7a80*/  MUFU.TANH R198, R38 ;  /* 0x0000002600c67308 */ /* 0x000fe20000002400 */
[----:B------:R-:W-:Y:S01]  /*7a90*/  VIADD R34, R36, 0x8 ;  /* 0x0000000824227836 */ /* 0x000fe20000000000 */
[----:B------:R-:W-:Y:S01]  /*7aa0*/  ISETP.GE.AND P3, PT, R32, R139, PT ;  /* 0x0000008b2000720c */ /* 0x000fe20003f66270 */
[----:B------:R-:W-:Y:S01]  /*7ab0*/  VIADD R24, R36, 0x20 ;  /* 0x0000002024187836 */ /* 0x000fe20000000000 */
[----:B------:R-:W-:Y:S01]  /*7ac0*/  ISETP.GE.AND P1, PT, R32, R119, PT ;  /* 0x000000772000720c */ /* 0x000fe20003f26270 */
[----:B------:R-:W-:Y:S01]  /*7ad0*/  FMUL.FTZ R120, R65, UR5 ;  /* 0x0000000541787c20 */ /* 0x000fe20008410000 */
[----:B------:R-:W-:Y:S01]  /*7ae0*/  FMUL.FTZ R65, R60, UR5 ;  /* 0x000000053c417c20 */ /* 0x000fe20008410000 */
[----:B------:R-:W-:Y:S01]  /*7af0*/  FMUL.FTZ R60, R61, UR5 ;  /* 0x000000053d3c7c20 */ /* 0x000fe20008410000 */
[----:B------:R-:W-:Y:S01]  /*7b00*/  FMUL.FTZ R61, R56, UR5 ;  /* 0x00000005383d7c20 */ /* 0x000fe20008410000 */
[----:B------:R-:W-:Y:S01]  /*7b10*/  FMUL.FTZ R56, R57, UR5 ;  /* 0x0000000539387c20 */ /* 0x000fe20008410000 */
[C---:B--2---:R-:W-:Y:S01]  /*7b20*/  HMMA.16816.F32.BF16 R16, R128.reuse, R124, R16 ;  /* 0x0000007c8010723c */ /* 0x044fe20000041810 */
[----:B------:R-:W1:Y:S01]  /*7b30*/  MUFU.TANH R120, R120 ;  /* 0x0000007800787308 */ /* 0x000e620000002400 */
[----:B------:R-:W-:Y:S01]  /*7b40*/  FMUL.FTZ R57, R53, UR5 ;  /* 0x0000000535397c20 */ /* 0x000fe20008410000 */
[----:B------:R-:W-:Y:S01]  /*7b50*/  FMUL.FTZ R53, R54, UR5 ;  /* 0x0000000536357c20 */ /* 0x000fe20008410000 */
[----:B------:R-:W-:Y:S01]  /*7b60*/  VIADD R32, R36, 0x9 ;  /* 0x0000000924207836 */ /* 0x000fe20000000000 */
[-C--:B------:R-:W-:Y:S01]  /*7b70*/  ISETP.GE.AND P4, PT, R34, R139.reuse, PT ;  /* 0x0000008b2200720c */ /* 0x080fe20003f86270 */
[C---:B------:R-:W-:Y:S01]  /*7b80*/  HMMA.16816.F32.BF16 R12, R128.reuse, R126, R12 ;  /* 0x0000007e800c723c */ /* 0x040fe2000004180c */
[----:B------:R-:W-:Y:S01]  /*7b90*/  FMUL.FTZ R124, R58, UR5 ;  /* 0x000000053a7c7c20 */ /* 0x000fe20008410000 */
[----:B------:R-:W-:Y:S01]  /*7ba0*/  FMUL.FTZ R58, R52, UR5 ;  /* 0x00000005343a7c20 */ /* 0x000fe20008410000 */
[----:B------:R-:W2:Y:S01]  /*7bb0*/  MUFU.TANH R65, R65 ;  /* 0x0000004100417308 */ /* 0x000ea20000002400 */
[C---:B------:R-:W-:Y:S01]  /*7bc0*/  ISETP.GE.AND P5, PT, R32.reuse, R139, PT ;  /* 0x0000008b2000720c */ /* 0x040fe20003fa6270 */
[----:B------:R-:W-:Y:S01]  /*7bd0*/  FMUL.FTZ R52, R55, UR5 ;  /* 0x0000000537347c20 */ /* 0x000fe20008410000 */
[-C--:B------:R-:W-:Y:S01]  /*7be0*/  ISETP.GE.AND P2, PT, R32, R119.reuse, PT ;  /* 0x000000772000720c */ /* 0x080fe20003f46270 */
[----:B------:R-:W-:Y:S01]  /*7bf0*/  HMMA.16816.F32.BF16 R4, R128, R122, R4 ;  /* 0x0000007a8004723c */ /* 0x000fe20000041804 */
[----:B---3--:R-:W-:Y:S01]  /*7c00*/  FSEL R32, R67, -INF , !P1 ;  /* 0xff80000043207808 */ /* 0x008fe20004800000 */
[----:B------:R-:W-:Y:S01]  /*7c10*/  VIADD R20, R36, 0x30 ;  /* 0x0000003024147836 */ /* 0x000fe20000000000 */
[----:B------:R-:W-:Y:S01]  /*7c20*/  ISETP.GE.AND P1, PT, R28, R119, PT ;  /* 0x000000771c00720c */ /* 0x000fe20003f26270 */
[----:B------:R-:W3:Y:S01]  /*7c30*/  MUFU.TANH R56, R56 ;  /* 0x0000003800387308 */ /* 0x000ee20000002400 */
[----:B-1----:R-:W-:Y:S01]  /*7c40*/  FSEL R35, R120, -INF , !P3 ;  /* 0xff80000078237808 */ /* 0x002fe20005800000 */
[----:B------:R-:W-:Y:S01]  /*7c50*/  FMUL.FTZ R31, R31, UR5 ;  /* 0x000000051f1f7c20 */ /* 0x000fe20008410000 */
[----:B------:R-:W-:Y:S01]  /*7c60*/  ISETP.GE.AND P3, PT, R28, R139, PT ;  /* 0x0000008b1c00720c */ /* 0x000fe20003f66270 */
[----:B------:R-:W-:Y:S01]  /*7c70*/  VIADD R28, R36, 0x11 ;  /* 0x00000011241c7836 */ /* 0x000fe20000000000 */
[----:B------:R-:W-:Y:S01]  /*7c80*/  ISETP.GE.AND P0, PT, R34, R119, PT ;  /* 0x000000772200720c */ /* 0x000fe20003f06270 */
[----:B------:R-:W-:-:S02]  /*7c90*/  VIADD R34, R36, 0x18 ;  /* 0x0000001824227836 */ /* 0x000fc40000000000 */
[----:B------:R-:W-:Y:S01]  /*7ca0*/  FMUL.FTZ R137, R16, UR5 ;  /* 0x0000000510897c20 */ /* 0x000fe20008410000 */
[----:B------:R-:W1:Y:S01]  /*7cb0*/  MUFU.TANH R60, R60 ;  /* 0x0000003c003c7308 */ /* 0x000e620000002400 */
[----:B--2---:R-:W-:Y:S01]  /*7cc0*/  FSEL R33, R65, -INF , !P4 ;  /* 0xff80000041217808 */ /* 0x004fe20006000000 */
[----:B------:R-:W-:Y:S01]  /*7cd0*/  VIADD R16, R36, 0x40 ;  /* 0x0000004024107836 */ /* 0x000fe20000000000 */
[----:B------:R-:W-:Y:S01]  /*7ce0*/  FSEL R30, R66, -INF , !P0 ;  /* 0xff800000421e7808 */ /* 0x000fe20004000000 */
[----:B------:R-:W-:Y:S01]  /*7cf0*/  FMUL.FTZ R17, R17, UR5 ;  /* 0x0000000511117c20 */ /* 0x000fe20008410000 */
[----:B------:R-:W-:Y:S01]  /*7d00*/  ISETP.GE.AND P4, PT, R28, R139, PT ;  /* 0x0000008b1c00720c */ /* 0x000fe20003f86270 */
[----:B------:R-:W-:Y:S01]  /*7d10*/  FMUL.FTZ R143, R12, UR5 ;  /* 0x000000050c8f7c20 */ /* 0x000fe20008410000 */
[----:B------:R-:W-:Y:S01]  /*7d20*/  ISETP.GE.AND P0, PT, R28, R119, PT ;  /* 0x000000771c00720c */ /* 0x000fe20003f06270 */
[----:B------:R-:W2:Y:S01]  /*7d30*/  MUFU.TANH R58, R58 ;  /* 0x0000003a003a7308 */ /* 0x000ea20000002400 */
[----:B---3--:R-:W-:Y:S01]  /*7d40*/  FSEL R47, R56, -INF , !P4 ;  /* 0xff800000382f7808 */ /* 0x008fe20006000000 */
[----:B------:R-:W-:Y:S01]  /*7d50*/  VIADD R12, R36, 0x50 ;  /* 0x00000050240c7836 */ /* 0x000fe20000000000 */
[----:B------:R-:W-:Y:S01]  /*7d60*/  FSEL R206, R206, -INF , !P0 ;  /* 0xff800000cece7808 */ /* 0x000fe20004000000 */
[----:B------:R-:W-:Y:S01]  /*7d70*/  FMUL.FTZ R147, R8, UR5 ;  /* 0x0000000508937c20 */ /* 0x000fe20008410000 */
[----:B------:R-:W-:Y:S01]  /*7d80*/  FSEL R28, R62, -INF , !P2 ;  /* 0xff8000003e1c7808 */ /* 0x000fe20005000000 */
        /* <DEDUP_REMOVED lines=8> */
[----:B------:R-:W-:Y:S01]  /*7e10*/  FMUL.FTZ R149, R4, UR5 ;  /* 0x0000000504957c20 */ /* 0x000fe20008410000 */
[----:B------:R-:W-:Y:S01]  /*7e20*/  ISETP.GE.AND P2, PT, R34, R119, PT ;  /* 0x000000772200720c */ /* 0x000fe20003f46270 */
[----:B------:R-:W1:Y:S01]  /*7e30*/  MUFU.TANH R61, R61 ;  /* 0x0000003d003d7308 */ /* 0x000e620000002400 */
[----:B------:R-:W-:Y:S01]  /*7e40*/  VIADD R34, R36, 0x19 ;  /* 0x0000001924227836 */ /* 0x000fe20000000000 */
[----:B--2---:R-:W-:Y:S01]  /*7e50*/  FSEL R45, R58, -INF , !P5 ;  /* 0xff8000003a2d7808 */ /* 0x004fe20006800000 */
[----:B------:R-:W-:Y:S01]  /*7e60*/  FMUL.FTZ R18, R18, UR5 ;  /* 0x0000000512127c20 */ /* 0x000fe20008410000 */
[----:B------:R-:W-:Y:S01]  /*7e70*/  ISETP.GE.AND P5, PT, R24, R139, PT ;  /* 0x0000008b1800720c */ /* 0x000fe20003fa6270 */
[----:B------:R-:W-:Y:S01]  /*7e80*/  FMUL.FTZ R13, R13, UR5 ;  /* 0x000000050d0d7c20 */ /* 0x000fe20008410000 */
[----:B------:R-:W-:Y:S01]  /*7e90*/  FSEL R204, R204, -INF , !P0 ;  /* 0xff800000cccc7808 */ /* 0x000fe20004000000 */
[----:B------:R-:W-:Y:S01]  /*7ea0*/  FMUL.FTZ R15, R15, UR5 ;  /* 0x000000050f0f7c20 */ /* 0x000fe20008410000 */
[----:B------:R-:W2:Y:S01]  /*7eb0*/  MUFU.TANH R124, R124 ;  /* 0x0000007c007c7308 */ /* 0x000ea20000002400 */
[----:B---3--:R-:W-:Y:S01]  /*7ec0*/  FSEL R62, R53, -INF , !P2 ;  /* 0xff800000353e7808 */ /* 0x008fe20005000000 */
[----:B------:R-:W-:Y:S01]  /*7ed0*/  FMUL.FTZ R14, R14, UR5 ;  /* 0x000000050e0e7c20 */ /* 0x000fe20008410000 */
[----:B------:R-:W-:Y:S01]  /*7ee0*/  ISETP.GE.AND P2, PT, R24, R119, PT ;  /* 0x000000771800720c */ /* 0x000fe20003f46270 */
[----:B------:R-:W-:-:S02]  /*7ef0*/  VIADD R24, R36, 0x28 ;  /* 0x0000002824187836 */ /* 0x000fc40000000000 */
[----:B------:R-:W-:Y:S01]  /*7f00*/  FMUL.FTZ R9, R9, UR5 ;  /* 0x0000000509097c20 */ /* 0x000fe20008410000 */
[----:B------:R-:W-:Y:S01]  /*7f10*/  VIADD R4, R36, 0x70 ;  /* 0x0000007024047836 */ /* 0x000fe20000000000 */
[----:B------:R-:W-:Y:S01]  /*7f20*/  FSEL R142, R142, -INF , !P2 ;  /* 0xff8000008e8e7808 */ /* 0x000fe20005000000 */
[----:B------:R-:W3:Y:S01]  /*7f30*/  MUFU.TANH R129, R49 ;  /* 0x0000003100817308 */ /* 0x000ee20000002400 */
[----:B-1----:R-:W-:Y:S01]  /*7f40*/  FSEL R59, R61, -INF , !P3 ;  /* 0xff8000003d3b7808 */ /* 0x002fe20005800000 */
[----:B------:R-:W-:Y:S01]  /*7f50*/  FMUL.FTZ R10, R10, UR5 ;  /* 0x000000050a0a7c20 */ /* 0x000fe20008410000 */
[----:B------:R-:W-:Y:S01]  /*7f60*/  ISETP.GE.AND P3, PT, R34, R139, PT ;  /* 0x0000008b2200720c */ /* 0x000fe20003f66270 */
[----:B------:R-:W-:Y:S01]  /*7f70*/  FMUL.FTZ R11, R11, UR5 ;  /* 0x000000050b0b7c20 */ /* 0x000fe20008410000 */
[-C--:B------:R-:W-:Y:S01]  /*7f80*/  ISETP.GE.AND P2, PT, R20, R119.reuse, PT ;  /* 0x000000771400720c */ /* 0x080fe20003f46270 */
[----:B------:R-:W-:Y:S01]  /*7f90*/  FMUL.FTZ R66, R6, UR5 ;  /* 0x0000000506427c20 */ /* 0x000fe20008410000 */
[----:B------:R-:W-:Y:S01]  /*7fa0*/  VIADD R6, R36, 0x78 ;  /* 0x0000007824067836 */ /* 0x000fe20000000000 */
[----:B------:R-:W1:Y:S01]  /*7fb0*/  MUFU.TANH R57, R57 ;  /* 0x0000003900397308 */ /* 0x000e620000002400 */
[----:B--2---:R-:W-:Y:S01]  /*7fc0*/  FSEL R124, R124, -INF , !P1 ;  /* 0xff8000007c7c7808 */ /* 0x004fe20004800000 */
[----:B------:R-:W-:Y:S01]  /*7fd0*/  FMUL.FTZ R5, R5, UR5 ;  /* 0x0000000505057c20 */ /* 0x000fe20008410000 */
[----:B------:R-:W-:Y:S01]  /*7fe0*/  ISETP.GE.AND P1, PT, R34, R119, PT ;  /* 0x000000772200720c */ /* 0x000fe20003f26270 */
[----:B------:R-:W-:-:S04]  /*7ff0*/  FMUL.FTZ R7, R7, UR5 ;  /* 0x0000000507077c20 */ /* 0x000fc80008410000 */
        /* <DEDUP_REMOVED lines=14> */
[C---:B------:R-:W-:Y:S02]  /*80e0*/  ISETP.GE.AND P3, PT, R20.reuse, R139, PT ;  /* 0x0000008b1400720c */ /* 0x040fe40003f66270 */
[-C--:B------:R-:W-:Y:S01]  /*80f0*/  ISETP.GE.AND P1, PT, R20, R119.reuse, PT ;  /* 0x000000771400720c */ /* 0x080fe20003f26270 */
[----:B------:R-:W-:Y:S01]  /*8100*/  VIADD R20, R36, 0x38 ;  /* 0x0000003824147836 */ /* 0x000fe20000000000 */
[----:B------:R-:W-:Y:S01]  /*8110*/  ISETP.GE.AND P0, PT, R24, R119, PT ;  /* 0x000000771800720c */ /* 0x000fe20003f06270 */
[----:B------:R-:W3:Y:S01]  /*8120*/  MUFU.TANH R196, R42 ;  /* 0x0000002a00c47308 */ /* 0x000ee20000002400 */
[----:B-1----:R-:W-:-:S02]  /*8130*/  FSEL R131, R131, -INF , !P4 ;  /* 0xff80000083837808 */ /* 0x002fc40006000000 */
[-C--:B------:R-:W-:Y:S02]  /*8140*/  ISETP.GE.AND P4, PT, R24, R139.reuse, PT ;  /* 0x0000008b1800720c */ /* 0x080fe40003f86270 */
[----:B------:R-:W-:Y:S02]  /*8150*/  FSEL R197, R197, -INF , !P3 ;  /* 0xff800000c5c57808 */ /* 0x000fe40005800000 */
[----:B------:R-:W-:Y:S01]  /*8160*/  FSEL R202, R202, -INF , !P1 ;  /* 0xff800000caca7808 */ /* 0x000fe20004800000 */
[----:B------:R-:W1:Y:S01]  /*8170*/  MUFU.TANH R185, R185 ;  /* 0x000000b900b97308 */ /* 0x000e620000002400 */
[----:B------:R-:W-:Y:S02]  /*8180*/  FSEL R201, R201, -INF , !P4 ;  /* 0xff800000c9c97808 */ /* 0x000fe40006000000 */
[----:B------:R-:W-:Y:S02]  /*8190*/  FSEL R190, R190, -INF , !P0 ;  /* 0xff800000bebe7808 */ /* 0x000fe40004000000 */
[----:B------:R-:W-:-:S02]  /*81a0*/  ISETP.GE.AND P3, PT, R16, R139, PT ;  /* 0x0000008b1000720c */ /* 0x000fc40003f66270 */
[----:B------:R-:W-:Y:S01]  /*81b0*/  ISETP.GE.AND P1, PT, R16, R119, PT ;  /* 0x000000771000720c */ /* 0x000fe20003f26270 */
[----:B------:R-:W4:Y:S01]  /*81c0*/  MUFU.TANH R174, R174 ;  /* 0x000000ae00ae7308 */ /* 0x000f220000002400 */
[----:B------:R-:W-:Y:S01]  /*81d0*/  ISETP.GE.AND P4, PT, R20, R139, PT ;  /* 0x0000008b1400720c */ /* 0x000fe20003f86270 */
[----:B------:R-:W-:Y:S01]  /*81e0*/  VIADD R16, R36, 0x41 ;  /* 0x0000004124107836 */ /* 0x000fe20000000000 */
[----:B------:R-:W-:Y:S01]  /*81f0*/  ISETP.GE.AND P0, PT, R20, R119, PT ;  /* 0x000000771400720c */ /* 0x000fe20003f06270 */
[----:B------:R-:W-:Y:S01]  /*8200*/  VIADD R20, R36, 0x39 ;  /* 0x0000003924147836 */ /* 0x000fe20000000000 */
[----:B------:R-:W-:Y:S02]  /*8210*/  FSEL R193, R193, -INF , !P4 ;  /* 0xff800000c1c17808 */ /* 0x000fe40006000000 */
[----:B------:R-:W-:Y:S01]  /*8220*/  FSEL R198, R198, -INF , !P0 ;  /* 0xff800000c6c67808 */ /* 0x000fe20004000000 */
[----:B------:R-:W5:Y:S01]  /*8230*/  MUFU.TANH R199, R37 ;  /* 0x0000002500c77308 */ /* 0x000f620000002400 */
[----:B--2---:R-:W-:-:S02]  /*8240*/  FSEL R195, R195, -INF , !P5 ;  /* 0xff800000c3c37808 */ /* 0x004fc40006800000 */
[----:B---3--:R-:W-:Y:S02]  /*8250*/  FSEL R196, R196, -INF , !P2 ;  /* 0xff800000c4c47808 */ /* 0x008fe40005000000 */
[C---:B------:R-:W-:Y:S02]  /*8260*/  ISETP.GE.AND P4, PT, R16.reuse, R139, PT ;  /* 0x0000008b1000720c */ /* 0x040fe40003f86270 */
[----:B------:R-:W-:Y:S01]  /*8270*/  ISETP.GE.AND P0, PT, R16, R119, PT ;  /* 0x000000771000720c */ /* 0x000fe20003f06270 */
[----:B------:R-:W2:Y:S01]  /*8280*/  MUFU.TANH R200, R39 ;  /* 0x0000002700c87308 */ /* 0x000ea20000002400 */
[----:B------:R-:W-:Y:S01]  /*8290*/  ISETP.GE.AND P5, PT, R20, R139, PT ;  /* 0x0000008b1400720c */ /* 0x000fe20003fa6270 */
[----:B------:R-:W-:Y:S01]  /*82a0*/  VIADD R16, R36, 0x48 ;  /* 0x0000004824107836 */ /* 0x000fe20000000000 */
[----:B------:R-:W-:Y:S02]  /*82b0*/  ISETP.GE.AND P2, PT, R20, R119, PT ;  /* 0x000000771400720c */ /* 0x000fe40003f46270 */
[----:B-1----:R-:W-:-:S02]  /*82c0*/  FSEL R185, R185, -INF , !P4 ;  /* 0xff800000b9b97808 */ /* 0x002fc40006000000 */
[----:B----4-:R-:W-:Y:S01]  /*82d0*/  FSEL R174, R174, -INF , !P0 ;  /* 0xff800000aeae7808 */ /* 0x010fe20004000000 */
[----:B------:R-:W1:Y:S01]  /*82e0*/  MUFU.TANH R187, R187 ;  /* 0x000000bb00bb7308 */ /* 0x000e620000002400 */
[----:B-----5:R-:W-:Y:S02]  /*82f0*/  FSEL R199, R199, -INF , !P5 ;  /* 0xff800000c7c77808 */ /* 0x020fe40006800000 */
[C---:B------:R-:W-:Y:S02]  /*8300*/  ISETP.GE.AND P4, PT, R12.reuse, R139, PT ;  /* 0x0000008b0c00720c */ /* 0x040fe40003f86270 */
[----:B------:R-:W-:Y:S01]  /*8310*/  ISETP.GE.AND P0, PT, R12, R119, PT ;  /* 0x000000770c00720c */ /* 0x000fe20003f06270 */
[----:B------:R-:W-:Y:S01]  /*8320*/  VIADD R12, R36, 0x51 ;  /* 0x00000051240c7836 */ /* 0x000fe20000000000 */
[----:B------:R-:W-:Y:S01]  /*8330*/  ISETP.GE.AND P5, PT, R16, R139, PT ;  /* 0x0000008b1000720c */ /* 0x000fe20003fa6270 */
[----:B------:R-:W3:Y:S01]  /*8340*/  MUFU.TANH R180, R180 ;  /* 0x000000b400b47308 */ /* 0x000ee20000002400 */
[----:B--2---:R-:W-:-:S02]  /*8350*/  FSEL R200, R200, -INF , !P2 ;  /* 0xff800000c8c87808 */ /* 0x004fc40005000000 */
[----:B------:R-:W-:Y:S01]  /*8360*/  ISETP.GE.AND P2, PT, R16, R119, PT ;  /* 0x000000771000720c */ /* 0x000fe20003f46270 */
[----:B------:R-:W-:-:S04]  /*8370*/  VIADD R16, R36, 0x49 ;  /* 0x0000004924107836 */ /* 0x000fc80000000000 */
[----:B------:R-:W2:Y:S01]  /*8380*/  MUFU.TANH R183, R183 ;  /* 0x000000b700b77308 */ /* 0x000ea20000002400 */
[----:B-1----:R-:W-:Y:S02]  /*8390*/  FSEL R187, R187, -INF , !P5 ;  /* 0xff800000bbbb7808 */ /* 0x002fe40006800000 */
[----:B------:R-:W-:-:S05]  /*83a0*/  ISETP.GE.AND P5, PT, R12, R139, PT ;  /* 0x0000008b0c00720c */ /* 0x000fca0003fa6270 */
[----:B------:R-:W1:Y:S01]  /*83b0*/  MUFU.TANH R184, R184 ;  /* 0x000000b800b87308 */ /* 0x000e620000002400 */
[----:B---3--:R-:W-:Y:S02]  /*83c0*/  FSEL R180, R180, -INF , !P2 ;  /* 0xff800000b4b47808 */ /* 0x008fe40005000000 */
[----:B------:R-:W-:Y:S01]  /*83d0*/  ISETP.GE.AND P2, PT, R12, R119, PT ;  /* 0x000000770c00720c */ /* 0x000fe20003f46270 */
[----:B------:R-:W-:-:S04]  /*83e0*/  VIADD R12, R36, 0x58 ;  /* 0x00000058240c7836 */ /* 0x000fc80000000000 */
        /* <DEDUP_REMOVED lines=9> */
[----:B------:R-:W3:Y:S01]  /*8480*/  MUFU.TANH R182, R31 ;  /* 0x0000001f00b67308 */ /* 0x000ee20000002400 */
[----:B--2---:R-:W-:Y:S02]  /*8490*/  FSEL R150, R150, -INF , !P2 ;  /* 0xff80000096967808 */ /* 0x004fe40005000000 */
        /* <DEDUP_REMOVED lines=14> */
[----:B------:R-:W-:Y:S01]  /*8580*/  ISETP.GE.AND P1, PT, R8, R119, PT ;  /* 0x000000770800720c */ /* 0x000fe20003f26270 */
[----:B------:R-:W-:-:S04]  /*8590*/  VIADD R8, R36, 0x68 ;  /* 0x0000006824087836 */ /* 0x000fc80000000000 */
[----:B------:R-:W1:Y:S01]  /*85a0*/  MUFU.TANH R141, R17 ;  /* 0x00000011008d7308 */ /* 0x000e620000002400 */
[----:B---3--:R-:W-:Y:S02]  /*85b0*/  FSEL R181, R181, -INF , !P4 ;  /* 0xff800000b5b57808 */ /* 0x008fe40006000000 */
        /* <DEDUP_REMOVED lines=29> */
[----:B------:R-:W-:-:S05]  /*8790*/  ISETP.GT.AND P3, PT, R164, R161, PT ;  /* 0x000000a1a400720c */ /* 0x000fca0003f64270 */
[----:B------:R-:W3:Y:S01]  /*87a0*/  MUFU.TANH R143, R143 ;  /* 0x0000008f008f7308 */ /* 0x000ee20000002400 */
[----:B--2---:R-:W-:Y:S02]  /*87b0*/  FSEL R148, R148, -INF , !P5 ;  /* 0xff80000094947808 */ /* 0x004fe40006800000 */
[----:B------:R-:W-:-:S04]  /*87c0*/  ISETP.GE.AND P5, PT, R36, R139, PT ;  /* 0x0000008b2400720c */ /* 0x000fc80003fa6270 */
[----:B------:R-:W-:Y:S01]  /*87d0*/  FSEL R3, R3, -INF , !P5 ;  /* 0xff80000003037808 */ /* 0x000fe20006800000 */
[----:B------:R-:W2:Y:S01]  /*87e0*/  MUFU.TANH R126, R14 ;  /* 0x0000000e007e7308 */ /* 0x000ea20000002400 */
[----:B-1----:R-:W-:Y:S02]  /*87f0*/  FSEL R121, R121, -INF , !P2 ;  /* 0xff80000079797808 */ /* 0x002fe40005000000 */
[C---:B------:R-:W-:Y:S01]  /*8800*/  ISETP.GE.AND P2, PT, R36.reuse, R119, PT ;  /* 0x000000772400720c */ /* 0x040fe20003f46270 */
        /* <DEDUP_REMOVED lines=8> */
[----:B-1----:R-:W-:Y:S01]  /*8890*/  FSEL R145, R145, -INF , !P4 ;  /* 0xff80000091917808 */ /* 0x002fe20006000000 */
[----:B------:R-:W-:Y:S01]  /*88a0*/  BAR.SYNC.DEFER_BLOCKING 0x0 ;  /* 0x0000000000007b1d */ /* 0x000fe20000010000 */
        /* <DEDUP_REMOVED lines=8> */
[----:B-1----:R-:W-:-:S07]  /*8930*/  FSEL R64, R64, -INF , !P2 ;  /* 0xff80000040407808 */ /* 0x002fce0005000000 */
[----:B------:R-:W1:Y:S01]  /*8940*/  MUFU.TANH R65, R7 ;  /* 0x0000000700417308 */ /* 0x000e620000002400 */
[----:B---3--:R-:W-:Y:S02]  /*8950*/  FSEL R139, R4, -INF , !P4 ;  /* 0xff800000048b7808 */ /* 0x008fe40006000000 */
[----:B--2---:R-:W-:Y:S02]  /*8960*/  FSEL R66, R66, -INF , !P1 ;  /* 0xff80000042427808 */ /* 0x004fe40004800000 */
[----:B-1----:R-:W-:Y:S01]  /*8970*/  FSEL R65, R65, -INF , !P0 ;  /* 0xff80000041417808 */ /* 0x002fe20004000000 */
[----:B------:R-:W-:Y:S06]  /*8980*/  @!P3 BRA `(.L_x_2789) ;  /* 0x000000040068b947 */ /* 0x000fec0003800000 */
[----:B------:R-:W-:Y:S05]  /*8990*/  @!P6 BRA `(.L_x_2790) ;  /* 0x0000000000ece947 */ /* 0x000fea0003800000 */
[----:B------:R-:W1:Y:S01]  /*89a0*/  LDC R5, c[0x0][0x380] ;  /* 0x0000e000ff057b82 */ /* 0x000e620000000800 */
[----:B------:R-:W-:Y:S01]  /*89b0*/  MOV R8, RZ ;  /* 0x000000ff00087202 */ /* 0x000fe20000000f00 */
[----:B------:R-:W-:Y:S01]  /*89c0*/  ULDC.64 UR4, c[0x0][0x230] ;  /* 0x00008c0000047ab9 */ /* 0x000fe20000000a00 */
[----:B-1----:R-:W-:-:S04]  /*89d0*/  IABS R4, R5 ;  /* 0x0000000500047213 */ /* 0x002fc80000000000 */
[----:B------:R-:W1:Y:S08]  /*89e0*/  I2F.RP R7, R4 ;  /* 0x0000000400077306 */ /* 0x000e700000209400 */
[----:B-1----:R-:W1:Y:S02]  /*89f0*/  MUFU.RCP R9, R7 ;  /* 0x0000000700097308 */ /* 0x002e640000001000 */
[----:B-1----:R-:W-:-:S06]  /*8a00*/  VIADD R9, R9, 0xffffffe ;  /* 0x0ffffffe09097836 */ /* 0x002fcc0000000000 */
[----:B------:R-:W1:Y:S02]  /*8a10*/  F2I.FTZ.U32.TRUNC.NTZ R9, R9 ;  /* 0x0000000900097305 */ /* 0x000e64000021f000 */
[----:B-1----:R-:W-:-:S05]  /*8a20*/  IADD3 R6, RZ, -R9, RZ ;  /* 0x80000009ff067210 */ /* 0x002fca0007ffe0ff */
        /* <DEDUP_REMOVED lines=8> */
[----:B------:R-:W-:Y:S02]  /*8ab0*/  LOP3.LUT R12, R12, R5, RZ, 0x3c, !PT ;  /* 0x000000050c0c7212 */ /* 0x000fe400078e3cff */
[----:B------:R-:W-:Y:S01]  /*8ac0*/  IADD3 R9, -R13, RZ, RZ ;  /* 0x000000ff0d097210 */ /* 0x000fe20007ffe1ff */
[----:B------:R-:W-:Y:S01]  /*8ad0*/  IMAD.HI.U32 R11, R11, R8, RZ ;  /* 0x000000080b0b7227 */ /* 0x000fe200078e00ff */
[----:B------:R-:W-:-:S03]  /*8ae0*/  ISETP.GE.AND P2, PT, R6, RZ, PT ;  /* 0x000000ff0600720c */ /* 0x000fc60003f46270 */
        /* <DEDUP_REMOVED lines=12> */
[----:B------:R-:W-:-:S02]  /*8bb0*/  ISETP.NE.AND P1, PT, R5, RZ, PT ;  /* 0x000000ff0500720c */ /* 0x000fc40003f25270 */
[----:B------:R-:W-:-:S05]  /*8bc0*/  LOP3.LUT R4, RZ, R5, RZ, 0x33, !PT ;  /* 0x00000005ff047212 */ /* 0x000fca00078e33ff */
        /* <DEDUP_REMOVED lines=13> */
[----:B------:R-:W-:-:S04]  /*8ca0*/  IMAD R4, R5, R132, RZ ;  /* 0x0000008405047224 */ /* 0x000fc800078e02ff */
[C---:B------:R-:W-:Y:S02]  /*8cb0*/  IMAD R4, R7.reuse, R133, R4 ;  /* 0x0000008507047224 */ /* 0x040fe400078e0204 */
[----:B--2---:R-:W-:Y:S02]  /*8cc0*/  IMAD.IADD R6, R6, 0x1, -R9 ;  /* 0x0000000106067824 */ /* 0x004fe400078e0a09 */
[----:B------:R-:W-:-:S03]  /*8cd0*/  IMAD.WIDE.U32 R8, R7, R132, RZ ;  /* 0x0000008407087225 */ /* 0x000fc600078e00ff */
[----:B------:R-:W-:Y:S02]  /*8ce0*/  SHF.R.S32.HI R5, RZ, 0x1f, R6 ;  /* 0x0000001fff057819 */ /* 0x000fe40000011406 */
[----:B------:R-:W-:-:S03]  /*8cf0*/  IADD3 R9, R9, R4, RZ ;  /* 0x0000000409097210 */ /* 0x000fc60007ffe0ff */
[----:B------:R-:W-:-:S04]  /*8d00*/  IMAD R5, R5, UR4, RZ ;  /* 0x0000000405057c24 */ /* 0x000fc8000f8e02ff */
[C---:B------:R-:W-:Y:S02]  /*8d10*/  IMAD R5, R6.reuse, UR5, R5 ;  /* 0x0000000506057c24 */ /* 0x040fe4000f8e0205 */
[----:B------:R-:W-:-:S04]  /*8d20*/  IMAD.WIDE.U32 R6, R6, UR4, R8 ;  /* 0x0000000406067c25 */ /* 0x000fc8000f8e0008 */
[----:B------:R-:W-:Y:S01]  /*8d30*/  IMAD.IADD R5, R7, 0x1, R5 ;  /* 0x0000000107057824 */ /* 0x000fe200078e0205 */
[----:B------:R-:W-:Y:S06]  /*8d40*/  BRA `(.L_x_2791) ;  /* 0x0000000000087947 */ /* 0x000fec0003800000 */
.L_x_2790:
[----:B------:R-:W-:-:S04]  /*8d50*/  LEA R6, -R132, RZ, 0x7 ;  /* 0x000000ff84067211 */ /* 0x000fc800078e39ff */
[----:B------:R-:W-:-:S07]  /*8d60*/  SHF.R.S32.HI R5, RZ, 0x1f, R6 ;  /* 0x0000001fff057819 */ /* 0x000fce0000011406 */
.L_x_2791:
        /* <DEDUP_REMOVED lines=28> */
.L_x_2789:
        /* <DEDUP_REMOVED lines=70> */
[----:B-1----:R-:W-:-:S03]  /*9390*/  FMNMX.FTZ R7, R8, R7, !PT ;  /* 0x0000000708077209 */ /* 0x002fc60007810000 */
[----:B------:R-:W-:Y:S01]  /*93a0*/  LDSM.16.MT88.4 R8, [R156+0x9000] ;  /* 0x009000009c08783b */ /* 0x000fe20000004200 */
[----:B--2---:R-:W-:-:S03]  /*93b0*/  FMNMX.FTZ R5, R6, R5, !PT ;  /* 0x0000000506057209 */ /* 0x004fc60007810000 */
[----:B------:R-:W1:Y:S04]  /*93c0*/  SHFL.BFLY PT, R56, R7, 0x1, 0x1f ;  /* 0x0c201f0007387f89 */ /* 0x000e6800000e0000 */
[----:B------:R-:W2:Y:S01]  /*93d0*/  SHFL.BFLY PT, R4, R5, 0x1, 0x1f ;  /* 0x0c201f0005047f89 */ /* 0x000ea200000e0000 */
[----:B-1----:R-:W-:-:S04]  /*93e0*/  FMNMX.FTZ R56, R7, R56, !PT ;  /* 0x0000003807387209 */ /* 0x002fc80007810000 */
[C---:B------:R-:W-:Y:S01]  /*93f0*/  FSETP.NEU.FTZ.AND P1, PT, R56.reuse, -INF , PT ;  /* 0xff8000003800780b */ /* 0x040fe20003f3d000 */
[----:B------:R-:W-:-:S05]  /*9400*/  FMUL.FTZ R154, R56, UR6 ;  /* 0x00000006389a7c20 */ /* 0x000fca0008410000 */
[----:B------:R-:W-:-:S05]  /*9410*/  FSEL R154, R154, RZ, P1 ;  /* 0x000000ff9a9a7208 */ /* 0x000fca0000800000 */
[--C-:B------:R-:W-:Y:S01]  /*9420*/  FFMA.FTZ R188, R3, UR6, -R154.reuse ;  /* 0x0000000603bc7c23 */ /* 0x100fe2000801089a */
[----:B--2---:R-:W-:Y:S01]  /*9430*/  FMNMX.FTZ R3, R5, R4, !PT ;  /* 0x0000000405037209 */ /* 0x004fe20007810000 */
[--C-:B------:R-:W-:Y:S01]  /*9440*/  FFMA.FTZ R153, R35, UR6, -R154.reuse ;  /* 0x0000000623997c23 */ /* 0x100fe2000801089a */
[----:B------:R-:W-:Y:S01]  /*9450*/  FSEL R5, R56, RZ, P1 ;  /* 0x000000ff38057208 */ /* 0x000fe20000800000 */
[--C-:B------:R-:W-:Y:S01]  /*9460*/  FFMA.FTZ R128, R33, UR6, -R154.reuse ;  /* 0x0000000621807c23 */ /* 0x100fe2000801089a */
[C---:B------:R-:W-:Y:S01]  /*9470*/  FSETP.NEU.FTZ.AND P0, PT, R3.reuse, -INF , PT ;  /* 0xff8000000300780b */ /* 0x040fe20003f1d000 */
[----:B------:R-:W-:Y:S01]  /*9480*/  FMUL.FTZ R119, R3, UR6 ;  /* 0x0000000603777c20 */ /* 0x000fe20008410000 */
[--C-:B------:R-:W-:Y:S01]  /*9490*/  FFMA.FTZ R123, R29, UR6, -R154.reuse ;  /* 0x000000061d7b7c23 */ /* 0x100fe2000801089a */
[----:B------:R-:W-:Y:S01]  /*94a0*/  FADD.FTZ R192, R2, -R5 ;  /* 0x8000000502c07221 */ /* 0x000fe20000010000 */
[----:B------:R-:W-:Y:S01]  /*94b0*/  FSEL R5, R3, RZ, P0 ;  /* 0x000000ff03057208 */ /* 0x000fe20000000000 */
[----:B------:R-:W-:Y:S01]  /*94c0*/  MUFU.EX2 R188, R188 ;  /* 0x000000bc00bc7308 */ /* 0x000fe20000000800 */
[----:B------:R-:W-:Y:S01]  /*94d0*/  FSEL R119, R119, RZ, P0 ;  /* 0x000000ff77777208 */ /* 0x000fe20000000000 */
[----:B------:R-:W-:Y:S01]  /*94e0*/  FMUL.FTZ R192, R192, UR6 ;  /* 0x00000006c0c07c20 */ /* 0x000fe20008410000 */
[--C-:B------:R-:W-:Y:S01]  /*94f0*/  FFMA.FTZ R58, R45, UR6, -R154.reuse ;  /* 0x000000062d3a7c23 */ /* 0x100fe2000801089a */
        /* <DEDUP_REMOVED lines=17> */
[----:B------:R-:W3:Y:S01]  /*9610*/  LDSM.16.MT88.4 R60, [R116+0x9400] ;  /* 0x00940000743c783b */ /* 0x000ee20000004200 */
        /* <DEDUP_REMOVED lines=41> */
[----:B------:R-:W-:Y:S01]  /*98b0*/  FFMA.FTZ R139, R139, UR6, -R154 ;  /* 0x000000068b8b7c23 */ /* 0x000fe2000801089a */
[----:B------:R-:W-:-:S04]  /*98c0*/  FFMA.FTZ R66, R66, UR6, -R119 ;  /* 0x0000000642427c23 */ /* 0x000fc80008010877 */
[----:B------:R-:W2:Y:S08]  /*98d0*/  MUFU.EX2 R186, R186 ;  /* 0x000000ba00ba7308 */ /* 0x000eb00000000800 */
        /* <DEDUP_REMOVED lines=17> */
[----:B-----5:R-:W-:Y:S01]  /*99f0*/  F2FP.BF16.F32.PACK_AB R51, R0, R125 ;  /* 0x0000007d0033723e */ /* 0x020fe200000010ff */
        /* <DEDUP_REMOVED lines=31> */
[-C--:B------:R-:W-:Y:S01]  /*9bf0*/  FMUL.FTZ R71, R71, R186.reuse ;  /* 0x000000ba47477220 */ /* 0x080fe20000410000 */
[----:B------:R-:W-:Y:S01]  /*9c00*/  HMMA.16816.F32.BF16 R4, R48, R8, R4 ;  /* 0x000000083004723c */ /* 0x000fe20000041804 */
[----:B------:R-:W-:Y:S01]  /*9c10*/  MUFU.EX2 R64, R64 ;  /* 0x0000004000407308 */ /* 0x000fe20000000800 */
[----:B------:R-:W2:Y:S01]  /*9c20*/  LDSM.16.MT88.4 R72, [R156+0xb400] ;  /* 0x00b400009c48783b */ /* 0x000ea20000004200 */
[----:B------:R-:W-:Y:S01]  /*9c30*/  FFMA.FTZ R178, R178, R186, R191 ;  /* 0x000000bab2b27223 */ /* 0x000fe200000100bf */
[----:B------:R-:W-:-:S02]  /*9c40*/  FFMA.FTZ R188, R179, R192, R188 ;  /* 0x000000c0b3bc7223 */ /* 0x000fc400000100bc */
[C---:B------:R-:W-:Y:S02]  /*9c50*/  HMMA.16816.F32.BF16 R12, R48.reuse, R16, R12 ;  /* 0x00000010300c723c */ /* 0x040fe4000004180c */
[----:B------:R-:W-:Y:S01]  /*9c60*/  FADD.FTZ R153, R153, R188 ;  /* 0x000000bc99997221 */ /* 0x000fe20000010000 */
[----:B------:R-:W4:Y:S03]  /*9c70*/  MUFU.EX2 R59, R59 ;  /* 0x0000003b003b7308 */ /* 0x000f260000000800 */
[----:B------:R-:W-:Y:S01]  /*9c80*/  HMMA.16816.F32.BF16 R20, R48, R24, R20 ;  /* 0x000000183014723c */ /* 0x000fe20000041814 */
[----:B------:R-:W-:-:S04]  /*9c90*/  FADD.FTZ R128, R128, R153 ;  /* 0x0000009980807221 */ /* 0x000fc80000010000 */
[----:B------:R-:W-:Y:S01]  /*9ca0*/  MUFU.EX2 R58, R58 ;  /* 0x0000003a003a7308 */ /* 0x000fe20000000800 */
[----:B-1----:R-:W-:Y:S01]  /*9cb0*/  HMMA.16816.F32.BF16 R28, R48, R32, R28 ;  /* 0x00000020301c723c */ /* 0x002fe2000004181c */
[----:B------:R-:W-:-:S05]  /*9cc0*/  FADD.FTZ R123, R123, R128 ;  /* 0x000000807b7b7221 */ /* 0x000fca0000010000 */
[C---:B------:R-:W-:Y:S01]  /*9cd0*/  HMMA.16816.F32.BF16 R36, R48.reuse, R40, R36 ;  /* 0x000000283024723c */ /* 0x040fe20000041824 */
[----:B------:R-:W-:Y:S05]  /*9ce0*/  MUFU.EX2 R57, R57 ;  /* 0x0000003900397308 */ /* 0x000fea0000000800 */
[C---:B------:R-:W-:Y:S01]  /*9cf0*/  HMMA.16816.F32.BF16 R8, R48.reuse, R10, R108 ;  /* 0x0000000a3008723c */ /* 0x040fe2000004186c */
[----:B------:R-:W-:Y:S02]  /*9d00*/  LDSM.16.MT88.4 R108, [R156+0xa400] ;  /* 0x00a400009c6c783b */ /* 0x000fe40000004200 */
[----:B------:R-:W-:Y:S03]  /*9d10*/  MUFU.EX2 R124, R124 ;  /* 0x0000007c007c7308 */ /* 0x000fe60000000800 */
[C---:B------:R-:W-:Y:S01]  /*9d20*/  HMMA.16816.F32.BF16 R16, R48.reuse, R18, R100 ;  /* 0x000000123010723c */ /* 0x040fe20000041864 */
[----:B------:R-:W-:Y:S04]  /*9d30*/  LDSM.16.MT88.4 R100, [R116+0xa400] ;  /* 0x00a400007464783b */ /* 0x000fe80000004200 */
[----:B------:R-:W1:Y:S01]  /*9d40*/  MUFU.EX2 R117, R117 ;  /* 0x0000007500757308 */ /* 0x000e620000000800 */
        /* <DEDUP_REMOVED lines=11> */
[----:B------:R-:W2:Y:S01]  /*9e00*/  LDSM.16.MT88.4 R68, [R156+0x9400] ;  /* 0x009400009c44783b */ /* 0x000ea20000004200 */
[----:B----4-:R-:W-:Y:S01]  /*9e10*/  F2FP.BF16.F32.PACK_AB R52, R59, R64 ;  /* 0x000000403b34723e */ /* 0x010fe200000010ff */
[----:B------:R-:W-:Y:S01]  /*9e20*/  FADD.FTZ R64, R64, R123 ;  /* 0x0000007b40407221 */ /* 0x000fe20000010000 */
[----:B-1----:R-:W-:-:S03]  /*9e30*/  F2FP.BF16.F32.PACK_AB R53, R117, R124 ;  /* 0x0000007c7535723e */ /* 0x002fc600000010ff */
[----:B------:R-:W-:Y:S01]  /*9e40*/  F2FP.BF16.F32.PACK_AB R54, R57, R58 ;  /* 0x0000003a3936723e */ /* 0x000fe200000010ff */
[----:B------:R-:W1:Y:S01]  /*9e50*/  MUFU.EX2 R129, R129 ;  /* 0x0000008100817308 */ /* 0x000e620000000800 */
[----:B-----5:R-:W-:Y:S01]  /*9e60*/  F2FP.BF16.F32.PACK_AB R55, R2, R67 ;  /* 0x000000430237723e */ /* 0x020fe200000010ff */
[----:B------:R-:W-:-:S04]  /*9e70*/  FADD.FTZ R59, R59, R64 ;  /* 0x000000403b3b7221 */ /* 0x000fc80000010000 */
[----:B------:R-:W-:Y:S02]  /*9e80*/  FADD.FTZ R58, R58, R59 ;  /* 0x0000003b3a3a7221 */ /* 0x000fe40000010000 */
[----:B---3--:R-:W-:Y:S01]  /*9e90*/  HMMA.16816.F32.BF16 R12, R52, R60, R12 ;  /* 0x0000003c340c723c */ /* 0x008fe2000004180c */
[----:B------:R-:W-:Y:S01]  /*9ea0*/  MUFU.EX2 R132, R132 ;  /* 0x0000008400847308 */ /* 0x000fe20000000800 */
[----:B------:R-:W-:-:S04]  /*9eb0*/  FADD.FTZ R57, R57, R58 ;  /* 0x0000003a39397221 */ /* 0x000fc80000010000 */
[C---:B------:R-:W-:Y:S01]  /*9ec0*/  HMMA.16816.F32.BF16 R16, R52.reuse, R62, R16 ;  /* 0x0000003e3410723c */ /* 0x040fe20000041810 */
[----:B------:R-:W3:Y:S02]  /*9ed0*/  LDSM.16.MT88.4 R60, [R156+0xd400] ;  /* 0x00d400009c3c783b */ /* 0x000ee40000004200 */
[----:B------:R-:W-:Y:S03]  /*9ee0*/  MUFU.EX2 R127, R127 ;  /* 0x0000007f007f7308 */ /* 0x000fe60000000800 */
[C---:B--2---:R-:W-:Y:S05]  /*9ef0*/  HMMA.16816.F32.BF16 R20, R52.reuse, R72, R20 ;  /* 0x000000483414723c */ /* 0x044fea0000041814 */
[----:B------:R-:W-:Y:S01]  /*9f00*/  MUFU.EX2 R131, R131 ;  /* 0x0000008300837308 */ /* 0x000fe20000000800 */
[C---:B------:R-:W-:Y:S01]  /*9f10*/  HMMA.16816.F32.BF16 R24, R52.reuse, R74, R24 ;  /* 0x0000004a3418723c */ /* 0x040fe20000041818 */
[----:B------:R-:W-:Y:S05]  /*9f20*/  LDSM.16.MT88.4 R72, [R156+0xb800] ;  /* 0x00b800009c48783b */ /* 0x000fea0000004200 */
[C---:B------:R-:W-:Y:S01]  /*9f30*/  HMMA.16816.F32.BF16 R4, R52.reuse, R68, R4 ;  /* 0x000000443404723c */ /* 0x040fe20000041804 */
[----:B------:R-:W2:Y:S05]  /*9f40*/  MUFU.EX2 R142, R142 ;  /* 0x0000008e008e7308 */ /* 0x000eaa0000000800 */
[C---:B------:R-:W-:Y:S01]  /*9f50*/  HMMA.16816.F32.BF16 R8, R52.reuse, R70, R8 ;  /* 0x000000463408723c */ /* 0x040fe20000041808 */
[----:B------:R-:W4:Y:S02]  /*9f60*/  LDSM.16.MT88.4 R68, [R116+0xb400] ;  /* 0x00b400007444783b */ /* 0x000f240000004200 */
[----:B------:R-:W-:Y:S08]  /*9f70*/  MUFU.EX2 R138, R138 ;  /* 0x0000008a008a7308 */ /* 0x000ff00000000800 */
[----:B------:R-:W5:Y:S01]  /*9f80*/  MUFU.EX2 R133, R133 ;  /* 0x0000008500857308 */ /* 0x000f620000000800 */
[C---:B---3--:R-:W-:Y:S07]  /*9f90*/  HMMA.16816.F32.BF16 R36, R52.reuse, R60, R36 ;  /* 0x0000003c3424723c */ /* 0x048fee0000041824 */
[----:B------:R-:W-:Y:S01]  /*9fa0*/  MUFU.EX2 R195, R195 ;  /* 0x000000c300c37308 */ /* 0x000fe20000000800 */
[C---:B------:R-:W-:Y:S01]  /*9fb0*/  HMMA.16816.F32.BF16 R40, R52.reuse, R62, R40 ;  /* 0x0000003e3428723c */ /* 0x040fe20000041828 */
[----:B------:R-:W-:Y:S06]  /*9fc0*/  LDSM.16.MT88.4 R60, [R116+0x9800] ;  /* 0x00980000743c783b */ /* 0x000fec0000004200 */
[----:B------:R-:W3:Y:S08]  /*9fd0*/  MUFU.EX2 R194, R194 ;  /* 0x000000c200c27308 */ /* 0x000ef00000000800 */
[----:B------:R-:W-:Y:S01]  /*9fe0*/  MUFU.EX2 R193, R193 ;  /* 0x000000c100c17308 */ /* 0x000fe20000000800 */
[C---:B----4-:R-:W-:Y:S07]  /*9ff0*/  HMMA.16816.F32.BF16 R28, R52.reuse, R68, R28 ;  /* 0x00000044341c723c */ /* 0x050fee000004181c */
[----:B------:R-:W-:Y:S01]  /*a000*/  MUFU.EX2 R190, R190 ;  /* 0x000000be00be7308 */ /* 0x000fe20000000800 */
[C---:B------:R-:W-:Y:S01]  /*a010*/  HMMA.16816.F32.BF16 R32, R52.reuse, R70, R32 ;  /* 0x000000463420723c */ /* 0x040fe20000041820 */
[----:B------:R-:W4:Y:S06]  /*a020*/  LDSM.16.MT88.4 R68, [R116+0xd400] ;  /* 0x00d400007444783b */ /* 0x000f2c0000004200 */
[----:B------:R-:W-:Y:S08]  /*a030*/  MUFU.EX2 R196, R196 ;  /* 0x000000c400c47308 */ /* 0x000ff00000000800 */
[----:B------:R-:W3:Y:S08]  /*a040*/  MUFU.EX2 R199, R199 ;  /* 0x000000c700c77308 */ /* 0x000ef00000000800 */
[----:B------:R-:W-:Y:S08]  /*a050*/  MUFU.EX2 R198, R198 ;  /* 0x000000c600c67308 */ /* 0x000ff00000000800 */
[----:B------:R-:W3:Y:S08]  /*a060*/  MUFU.EX2 R197, R197 ;  /* 0x000000c500c57308 */ /* 0x000ef00000000800 */
[----:B------:R-:W-:Y:S01]  /*a070*/  MUFU.EX2 R201, R201 ;  /* 0x000000c900c97308 */ /* 0x000fe20000000800 */
[C---:B----4-:R-:W-:Y:S07]  /*a080*/  HMMA.16816.F32.BF16 R44, R52.reuse, R68, R44 ;  /* 0x00000044342c723c */ /* 0x050fee000004182c */
[----:B------:R-:W4:Y:S01]  /*a090*/  MUFU.EX2 R202, R202 ;  /* 0x000000ca00ca7308 */ /* 0x000f220000000800 */
[----:B------:R-:W-:Y:S01]  /*a0a0*/  HMMA.16816.F32.BF16 R48, R52, R70, R48 ;  /* 0x000000463430723c */ /* 0x000fe20000041830 */
[----:B------:R-:W3:Y:S06]  /*a0b0*/  LDSM.16.MT88.4 R68, [R156+0x9800] ;  /* 0x009800009c44783b */ /* 0x000eec0000004200 */
[----:B------:R-:W-:Y:S01]  /*a0c0*/  MUFU.EX2 R183, R183 ;  /* 0x000000b700b77308 */ /* 0x000fe20000000800 */
[----:B-1----:R-:W-:Y:S01]  /*a0d0*/  F2FP.BF16.F32.PACK_AB R52, R129, R134 ;  /* 0x000000868134723e */ /* 0x002fe200000010ff */
[----:B------:R-:W-:Y:S01]  /*a0e0*/  FADD.FTZ R134, R134, R57 ;  /* 0x0000003986867221 */ /* 0x000fe20000010000 */
[----:B--2---:R-:W-:-:S02]  /*a0f0*/  F2FP.BF16.F32.PACK_AB R53, R142, R131 ;  /* 0x000000838e35723e */ /* 0x004fc400000010ff */
[----:B------:R-:W-:Y:S01]  /*a100*/  F2FP.BF16.F32.PACK_AB R54, R127, R132 ;  /* 0x000000847f36723e */ /* 0x000fe200000010ff */
[----:B------:R-:W-:Y:S01]  /*a110*/  FADD.FTZ R129, R129, R134 ;  /* 0x0000008681817221 */ /* 0x000fe20000010000 */
[----:B-----5:R-:W-:Y:S01]  /*a120*/  F2FP.BF16.F32.PACK_AB R55, R133, R138 ;  /* 0x0000008a8537723e */ /* 0x020fe200000010ff */
[----:B------:R-:W-:Y:S06]  /*a130*/  MUFU.EX2 R200, R200 ;  /* 0x000000c800c87308 */ /* 0x000fec0000000800 */
[C---:B------:R-:W-:Y:S02]  /*a140*/  HMMA.16816.F32.BF16 R12, R52.reuse, R60, R12 ;  /* 0x0000003c340c723c */ /* 0x040fe4000004180c */
[----:B------:R-:W-:Y:S04]  /*a150*/  MUFU.EX2 R184, R184 ;  /* 0x000000b800b87308 */ /* 0x000fe80000000800 */
[C---:B------:R-:W-:Y:S01]  /*a160*/  HMMA.16816.F32.BF16 R16, R52.reuse, R62, R16 ;  /* 0x0000003e3410723c */ /* 0x040fe20000041810 */
[----:B------:R-:W1:Y:S03]  /*a170*/  LDSM.16.MT88.4 R60, [R156+0xd800] ;  /* 0x00d800009c3c783b */ /* 0x000e660000004200 */
[----:B------:R-:W2:Y:S02]  /*a180*/  MUFU.EX2 R187, R187 ;  /* 0x000000bb00bb7308 */ /* 0x000ea40000000800 */
[C---:B------:R-:W-:Y:S06]  /*a190*/  HMMA.16816.F32.BF16 R20, R52.reuse, R72, R20 ;  /* 0x000000483414723c */ /* 0x040fec0000041814 */
[C---:B------:R-:W-:Y:S01]  /*a1a0*/  HMMA.16816.F32.BF16 R24, R52.reuse, R74, R24 ;  /* 0x0000004a3418723c */ /* 0x040fe20000041818 */
[----:B------:R-:W-:Y:S01]  /*a1b0*/  LDSM.16.MT88.4 R72, [R156+0xbc00] ;  /* 0x00bc00009c48783b */ /* 0x000fe20000004200 */
[----:B------:R-:W-:Y:S04]  /*a1c0*/  MUFU.EX2 R174, R174 ;  /* 0x000000ae00ae7308 */ /* 0x000fe80000000800 */
[C---:B---3--:R-:W-:Y:S04]  /*a1d0*/  HMMA.16816.F32.BF16 R4, R52.reuse, R68, R4 ;  /* 0x000000443404723c */ /* 0x048fe80000041804 */
[----:B------:R-:W3:Y:S02]  /*a1e0*/  MUFU.EX2 R185, R185 ;  /* 0x000000b900b97308 */ /* 0x000ee40000000800 */
[C---:B------:R-:W-:Y:S01]  /*a1f0*/  HMMA.16816.F32.BF16 R8, R52.reuse, R70, R8 ;  /* 0x000000463408723c */ /* 0x040fe20000041808 */
[----:B------:R-:W5:Y:S05]  /*a200*/  LDSM.16.MT88.4 R68, [R116+0xb800] ;  /* 0x00b800007444783b */ /* 0x000f6a0000004200 */
[----:B------:R-:W-:Y:S08]  /*a210*/  MUFU.EX2 R150, R150 ;  /* 0x0000009600967308 */ /* 0x000ff00000000800 */
[----:B------:R-:W-:Y:S01]  /*a220*/  MUFU.EX2 R144, R144 ;  /* 0x0000009000907308 */ /* 0x000fe20000000800 */
[C---:B-1----:R-:W-:Y:S07]  /*a230*/  HMMA.16816.F32.BF16 R36, R52.reuse, R60, R36 ;  /* 0x0000003c3424723c */ /* 0x042fee0000041824 */
[----:B------:R-:W-:Y:S01]  /*a240*/  MUFU.EX2 R147, R147 ;  /* 0x0000009300937308 */ /* 0x000fe20000000800 */
[C---:B------:R-:W-:Y:S01]  /*a250*/  HMMA.16816.F32.BF16 R40, R52.reuse, R62, R40 ;  /* 0x0000003e3428723c */ /* 0x040fe20000041828 */
[----:B------:R-:W-:Y:S06]  /*a260*/  LDSM.16.MT88.4 R60, [R116+0x9c00] ;  /* 0x009c0000743c783b */ /* 0x000fec0000004200 */
[----:B------:R-:W-:Y:S01]  /*a270*/  MUFU.EX2 R149, R149 ;  /* 0x0000009500957308 */ /* 0x000fe20000000800 */
[C---:B-----5:R-:W-:Y:S06]  /*a280*/  HMMA.16816.F32.BF16 R28, R52.reuse, R68, R28 ;  /* 0x00000044341c723c */ /* 0x060fec000004181c */
        /* <DEDUP_REMOVED lines=18> */
[C---:B-----5:R-:W-:Y:S06]  /*a3b0*/  HMMA.16816.F32.BF16 R36, R52.reuse, R60, R36 ;  /* 0x0000003c3424723c */ /* 0x060fec0000041824 */
[C---:B------:R-:W-:Y:S01]  /*a3c0*/  HMMA.16816.F32.BF16 R40, R52.reuse, R62, R40 ;  /* 0x0000003e3428723c */ /* 0x040fe20000041828 */
[----:B------:R-:W-:Y:S05]  /*a3d0*/  LDSM.16.MT88.4 R60, [R156+0xc000] ;  /* 0x00c000009c3c783b */ /* 0x000fea0000004200 */
[C---:B-1----:R-:W-:Y:S06]  /*a3e0*/  HMMA.16816.F32.BF16 R28, R52.reuse, R68, R28 ;  /* 0x00000044341c723c */ /* 0x042fec000004181c */
[C---:B------:R-:W-:Y:S01]  /*a3f0*/  HMMA.16816.F32.BF16 R32, R52.reuse, R70, R32 ;  /* 0x000000463420723c */ /* 0x040fe20000041820 */
[----:B------:R-:W1:Y:S05]  /*a400*/  LDSM.16.MT88.4 R68, [R116+0xdc00] ;  /* 0x00dc00007444783b */ /* 0x000e6a0000004200 */
[C---:B-1----:R-:W-:Y:S06]  /*a410*/  HMMA.16816.F32.BF16 R44, R52.reuse, R68, R44 ;  /* 0x00000044342c723c */ /* 0x042fec000004182c */
[----:B------:R-:W-:Y:S01]  /*a420*/  HMMA.16816.F32.BF16 R48, R52, R70, R48 ;  /* 0x000000463430723c */ /* 0x000fe20000041830 */
[----:B------:R-:W1:Y:S01]  /*a430*/  LDSM.16.MT88.4 R52, [R116+0xc000] ;  /* 0x00c000007434783b */ /* 0x000e620000004200 */
[----:B----4-:R-:W-:-:S02]  /*a440*/  F2FP.BF16.F32.PACK_AB R68, R202, R201 ;  /* 0x000000c9ca44723e */ /* 0x010fc400000010ff */
[----:B--2---:R-:W-:-:S03]  /*a450*/  F2FP.BF16.F32.PACK_AB R69, R187, R184 ;  /* 0x000000b8bb45723e */ /* 0x004fc600000010ff */
[----:B------:R-:W-:Y:S02]  /*a460*/  F2FP.BF16.F32.PACK_AB R70, R200, R183 ;  /* 0x000000b7c846723e */ /* 0x000fe400000010ff */
[----:B---3--:R-:W-:-:S07]  /*a470*/  F2FP.BF16.F32.PACK_AB R71, R185, R174 ;  /* 0x000000aeb947723e */ /* 0x008fce00000010ff */
[C---:B------:R-:W-:Y:S01]  /*a480*/  HMMA.16816.F32.BF16 R112, R68.reuse, R76, R4 ;  /* 0x0000004c4470723c */ /* 0x040fe20000041804 */
[----:B------:R-:W2:Y:S05]  /*a490*/  LDSM.16.MT88.4 R4, [R156+0xe000] ;  /* 0x00e000009c04783b */ /* 0x000eaa0000004200 */
[C---:B------:R-:W-:Y:S06]  /*a4a0*/  HMMA.16816.F32.BF16 R24, R68.reuse, R62, R24 ;  /* 0x0000003e4418723c */ /* 0x040fec0000041818 */
[----:B------:R-:W-:Y:S01]  /*a4b0*/  HMMA.16816.F32.BF16 R20, R68, R60, R20 ;  /* 0x0000003c4414723c */ /* 0x000fe20000041814 */
[--C-:B------:R-:W-:Y:S01]  /*a4c0*/  FFMA.FTZ R63, R151, UR6, -R154.reuse ;  /* 0x00000006973f7c23 */ /* 0x100fe2000801089a */
[----:B------:R-:W-:Y:S01]  /*a4d0*/  FFMA.FTZ R62, R155, UR6, -R154 ;  /* 0x000000069b3e7c23 */ /* 0x000fe2000801089a */
[----:B------:R-:W-:-:S03]  /*a4e0*/  FFMA.FTZ R151, R152, UR6, -R119 ;  /* 0x0000000698977c23 */ /* 0x000fc60008010877 */
[C---:B------:R-:W-:Y:S01]  /*a4f0*/  HMMA.16816.F32.BF16 R8, R68.reuse, R78, R8 ;  /* 0x0000004e4408723c */ /* 0x040fe20000041808 */
[--C-:B------:R-:W-:Y:S01]  /*a500*/  FFMA.FTZ R61, R181, UR6, -R154.reuse ;  /* 0x00000006b53d7c23 */ /* 0x100fe2000801089a */
[----:B------:R-:W-:Y:S01]  /*a510*/  FFMA.FTZ R60, R175, UR6, -R154 ;  /* 0x00000006af3c7c23 */ /* 0x000fe2000801089a */
[----:B------:R-:W-:Y:S01]  /*a520*/  MUFU.EX2 R62, R62 ;  /* 0x0000003e003e7308 */ /* 0x000fe20000000800 */
[----:B------:R-:W-:Y:S02]  /*a530*/  LDSM.16.MT88.4 R76, [R156+0xe400] ;  /* 0x00e400009c4c783b */ /* 0x000fe40000004200 */
[C---:B------:R-:W-:Y:S05]  /*a540*/  HMMA.16816.F32.BF16 R12, R68.reuse, R72, R12 ;  /* 0x00000048440c723c */ /* 0x040fea000004180c */
[----:B------:R-:W3:Y:S01]  /*a550*/  MUFU.EX2 R61, R61 ;  /* 0x0000003d003d7308 */ /* 0x000ee20000000800 */
[C---:B-1----:R-:W-:Y:S06]  /*a560*/  HMMA.16816.F32.BF16 R28, R68.reuse, R52, R28 ;  /* 0x00000034441c723c */ /* 0x042fec000004181c */
[C---:B------:R-:W-:Y:S01]  /*a570*/  HMMA.16816.F32.BF16 R32, R68.reuse, R54, R32 ;  /* 0x000000364420723c */ /* 0x040fe20000041820 */
[----:B------:R-:W1:Y:S01]  /*a580*/  LDSM.16.MT88.4 R52, [R116+0xe000] ;  /* 0x00e000007434783b */ /* 0x000e620000004200 */
[----:B------:R-:W-:Y:S04]  /*a590*/  MUFU.EX2 R60, R60 ;  /* 0x0000003c003c7308 */ /* 0x000fe80000000800 */
[C---:B--2---:R-:W-:Y:S04]  /*a5a0*/  HMMA.16816.F32.BF16 R36, R68.reuse, R4, R36 ;  /* 0x000000044424723c */ /* 0x044fe80000041824 */
[----:B------:R-:W2:Y:S02]  /*a5b0*/  MUFU.EX2 R63, R63 ;  /* 0x0000003f003f7308 */ /* 0x000ea40000000800 */
[----:B------:R-:W-:Y:S01]  /*a5c0*/  HMMA.16816.F32.BF16 R40, R68, R6, R40 ;  /* 0x000000064428723c */ /* 0x000fe20000041828 */
[----:B---3--:R-:W-:-:S05]  /*a5d0*/  F2FP.BF16.F32.PACK_AB R4, R62, R61 ;  /* 0x0000003d3e04723e */ /* 0x008fca00000010ff */
[----:B------:R-:W3:Y:S01]  /*a5e0*/  MUFU.EX2 R151, R151 ;  /* 0x0000009700977308 */ /* 0x000ee20000000800 */
[----:B------:R-:W-:Y:S01]  /*a5f0*/  HMMA.16816.F32.BF16 R16, R68, R74, R16 ;  /* 0x0000004a4410723c */ /* 0x000fe20000041810 */
[----:B--2---:R-:W-:Y:S02]  /*a600*/  F2FP.BF16.F32.PACK_AB R6, R63, R60 ;  /* 0x0000003c3f06723e */ /* 0x004fe400000010ff */
[----:B---3--:R-:W-:-:S03]  /*a610*/  F2FP.BF16.F32.PACK_AB R5, R150, R151 ;  /* 0x000000979605723e */ /* 0x008fc600000010ff */
[C---:B-1----:R-:W-:Y:S01]  /*a620*/  HMMA.16816.F32.BF16 R44, R68.reuse, R52, R44 ;  /* 0x00000034442c723c */ /* 0x042fe2000004182c */
[----:B------:R-:W1:Y:S05]  /*a630*/  MUFU.EX2 R53, R146 ;  /* 0x0000009200357308 */ /* 0x000e6a0000000800 */
[----:B------:R-:W-:Y:S01]  /*a640*/  HMMA.16816.F32.BF16 R68, R68, R54, R48 ;  /* 0x000000364444723c */ /* 0x000fe20000041830 */
[----:B------:R-:W-:Y:S02]  /*a650*/  FADD.FTZ R52, R135, R178 ;  /* 0x000000b287347221 */ /* 0x000fe40000010000 */
[----:B------:R-:W-:Y:S02]  /*a660*/  MUFU.EX2 R48, R137 ;  /* 0x0000008900307308 */ /* 0x000fe40000000800 */
[----:B------:R-:W-:-:S04]  /*a670*/  FADD.FTZ R125, R125, R52 ;  /* 0x000000347d7d7221 */ /* 0x000fc80000010000 */
[----:B------:R-:W-:Y:S02]  /*a680*/  FADD.FTZ R125, R0, R125 ;  /* 0x0000007d007d7221 */ /* 0x000fe40000010000 */
[----:B------:R-:W-:Y:S01]  /*a690*/  MUFU.EX2 R0, R66 ;  /* 0x0000004200007308 */ /* 0x000fe20000000800 */
[----:B-1----:R-:W-:Y:S01]  /*a6a0*/  F2FP.BF16.F32.PACK_AB R7, R53, R144 ;  /* 0x000000903507723e */ /* 0x002fe200000010ff */
[----:B------:R-:W-:-:S04]  /*a6b0*/  FADD.FTZ R124, R124, R125 ;  /* 0x0000007d7c7c7221 */ /* 0x000fc80000010000 */
[----:B------:R-:W-:Y:S02]  /*a6c0*/  FADD.FTZ R124, R117, R124 ;  /* 0x0000007c757c7221 */ /* 0x000fe40000010000 */
[----:B------:R-:W-:Y:S02]  /*a6d0*/  HMMA.16816.F32.BF16 R112, R4, R108, R112 ;  /* 0x0000006c0470723c */ /* 0x000fe40000041870 */
[----:B------:R-:W-:-:S04]  /*a6e0*/  FADD.FTZ R67, R67, R124 ;  /* 0x0000007c43437221 */ /* 0x000fc80000010000 */
[----:B------:R-:W-:Y:S01]  /*a6f0*/  HMMA.16816.F32.BF16 R108, R4, R110, R8 ;  /* 0x0000006e046c723c */ /* 0x000fe20000041808 */
[----:B------:R-:W1:Y:S01]  /*a700*/  LDSM.16.MT88.4 R8, [R116+0xe400] ;  /* 0x00e400007408783b */ /* 0x000e620000004200 */
[----:B------:R-:W-:-:S04]  /*a710*/  FADD.FTZ R2, R2, R67 ;  /* 0x0000004302027221 */ /* 0x000fc80000010000 */
[C---:B------:R-:W-:Y:S01]  /*a720*/  HMMA.16816.F32.BF16 R104, R4.reuse, R100, R12 ;  /* 0x000000640468723c */ /* 0x040fe2000004180c */
[----:B------:R-:W2:Y:S05]  /*a730*/  LDSM.16.MT88.4 R12, [R116+0xa800] ;  /* 0x00a80000740c783b */ /* 0x000eaa0000004200 */
[C---:B------:R-:W-:Y:S01]  /*a740*/  HMMA.16816.F32.BF16 R96, R4.reuse, R92, R20 ;  /* 0x0000005c0460723c */ /* 0x040fe20000041814 */
[----:B------:R-:W3:Y:S05]  /*a750*/  LDSM.16.MT88.4 R20, [R156+0xa800] ;  /* 0x00a800009c14783b */ /* 0x000eea0000004200 */
[C---:B------:R-:W-:Y:S01]  /*a760*/  HMMA.16816.F32.BF16 R88, R4.reuse, R84, R28 ;  /* 0x000000540458723c */ /* 0x040fe2000004181c */
[----:B------:R-:W4:Y:S05]  /*a770*/  MUFU.EX2 R29, R141 ;  /* 0x0000008d001d7308 */ /* 0x000f2a0000000800 */
[----:B------:R-:W-:Y:S01]  /*a780*/  HMMA.16816.F32.BF16 R84, R4, R86, R32 ;  /* 0x000000560454723c */ /* 0x000fe20000041820 */
[----:B------:R-:W-:-:S02]  /*a790*/  FFMA.FTZ R30, R140, UR6, -R119 ;  /* 0x000000068c1e7c23 */ /* 0x000fc40008010877 */
[----:B------:R-:W-:Y:S03]  /*a7a0*/  MUFU.EX2 R28, R143 ;  /* 0x0000008f001c7308 */ /* 0x000fe60000000800 */
[C---:B------:R-:W-:Y:S01]  /*a7b0*/  HMMA.16816.F32.BF16 R100, R4.reuse, R102, R16 ;  /* 0x000000660464723c */ /* 0x040fe20000041810 */
[--C-:B------:R-:W-:Y:S01]  /*a7c0*/  FFMA.FTZ R33, R130, UR6, -R119.reuse ;  /* 0x0000000682217c23 */ /* 0x100fe20008010877 */
[--C-:B------:R-:W-:Y:S01]  /*a7d0*/  FFMA.FTZ R32, R126, UR6, -R119.reuse ;  /* 0x000000067e207c23 */ /* 0x100fe20008010877 */
[--C-:B------:R-:W-:Y:S01]  /*a7e0*/  FFMA.FTZ R35, R121, UR6, -R119.reuse ;  /* 0x0000000679237c23 */ /* 0x100fe20008010877 */
[----:B------:R-:W-:Y:S01]  /*a7f0*/  LDSM.16.MT88.4 R16, [R156+0xc800] ;  /* 0x00c800009c10783b */ /* 0x000fe20000004200 */
[----:B------:R-:W5:Y:S01]  /*a800*/  MUFU.EX2 R31, R148 ;  /* 0x00000094001f7308 */ /* 0x000f620000000800 */
[C---:B------:R-:W-:Y:S06]  /*a810*/  HMMA.16816.F32.BF16 R80, R4.reuse, R76, R36 ;  /* 0x0000004c0450723c */ /* 0x040fec0000041824 */
[----:B-1----:R-:W-:Y:S01]  /*a820*/  HMMA.16816.F32.BF16 R72, R4, R8, R44 ;  /* 0x000000080448723c */ /* 0x002fe2000004182c */
[----:B------:R-:W-:Y:S01]  /*a830*/  MUFU.EX2 R30, R30 ;  /* 0x0000001e001e7308 */ /* 0x000fe20000000800 */
[--C-:B------:R-:W-:Y:S01]  /*a840*/  FFMA.FTZ R38, R120, UR6, -R119.reuse ;  /* 0x0000000678267c23 */ /* 0x100fe20008010877 */
[--C-:B------:R-:W-:Y:S01]  /*a850*/  FFMA.FTZ R37, R122, UR6, -R119.reuse ;  /* 0x000000067a257c23 */ /* 0x100fe20008010877 */
[----:B------:R-:W-:-:S02]  /*a860*/  FFMA.FTZ R39, R65, UR6, -R119 ;  /* 0x0000000641277c23 */ /* 0x000fc40008010877 */
[C---:B------:R-:W-:Y:S01]  /*a870*/  HMMA.16816.F32.BF16 R68, R4.reuse, R10, R68 ;  /* 0x0000000a0444723c */ /* 0x040fe20000041844 */
[----:B----4-:R-:W-:Y:S02]  /*a880*/  F2FP.BF16.F32.PACK_AB R8, R29, R48 ;  /* 0x000000301d08723e */ /* 0x010fe400000010ff */
[----:B------:R-:W1:Y:S03]  /*a890*/  MUFU.EX2 R33, R33 ;  /* 0x0000002100217308 */ /* 0x000e660000000800 */
[C---:B------:R-:W-:Y:S01]  /*a8a0*/  HMMA.16816.F32.BF16 R92, R4.reuse, R94, R24 ;  /* 0x0000005e045c723c */ /* 0x040fe20000041818 */
[----:B-----5:R-:W-:Y:S01]  /*a8b0*/  F2FP.BF16.F32.PACK_AB R10, R31, R28 ;  /* 0x0000001c1f0a723e */ /* 0x020fe200000010ff */
[----:B------:R-:W-:Y:S03]  /*a8c0*/  LDSM.16.MT88.4 R24, [R116+0xe800] ;  /* 0x00e800007418783b */ /* 0x000fe60000004200 */
[----:B------:R-:W-:Y:S01]  /*a8d0*/  MUFU.EX2 R32, R32 ;  /* 0x0000002000207308 */ /* 0x000fe20000000800 */
[----:B------:R-:W-:Y:S01]  /*a8e0*/  HMMA.16816.F32.BF16 R76, R4, R78, R40 ;  /* 0x0000004e044c723c */ /* 0x000fe20000041828 */
[----:B------:R-:W4:Y:S06]  /*a8f0*/  LDSM.16.MT88.4 R4, [R116+0xc800] ;  /* 0x00c800007404783b */ /* 0x000f2c0000004200 */
[----:B------:R-:W5:Y:S01]  /*a900*/  MUFU.EX2 R35, R35 ;  /* 0x0000002300237308 */ /* 0x000f620000000800 */
[----:B-1----:R-:W-:-:S07]  /*a910*/  F2FP.BF16.F32.PACK_AB R9, R33, R30 ;  /* 0x0000001e2109723e */ /* 0x002fce00000010ff */
[----:B------:R-:W1:Y:S08]  /*a920*/  MUFU.EX2 R34, R145 ;  /* 0x0000009100227308 */ /* 0x000e700000000800 */
[----:B------:R-:W-:Y:S01]  /*a930*/  MUFU.EX2 R36, R139 ;  /* 0x0000008b00247308 */ /* 0x000fe20000000800 */
[----:B-----5:R-:W-:-:S07]  /*a940*/  F2FP.BF16.F32.PACK_AB R11, R35, R32 ;  /* 0x00000020230b723e */ /* 0x020fce00000010ff */
[C---:B--2---:R-:W-:Y:S01]  /*a950*/  HMMA.16816.F32.BF16 R104, R8.reuse, R12, R104 ;  /* 0x0000000c0868723c */ /* 0x044fe20000041868 */
[----:B------:R-:W-:Y:S05]  /*a960*/  MUFU.EX2 R38, R38 ;  /* 0x0000002600267308 */ /* 0x000fea0000000800 */
[C---:B------:R-:W-:Y:S01]  /*a970*/  HMMA.16816.F32.BF16 R100, R8.reuse, R14, R100 ;  /* 0x0000000e0864723c */ /* 0x040fe20000041864 */
[----:B------:R-:W2:Y:S02]  /*a980*/  LDSM.16.MT88.4 R12, [R156+0xe800] ;  /* 0x00e800009c0c783b */ /* 0x000ea40000004200 */
[----:B------:R-:W5:Y:S03]  /*a990*/  MUFU.EX2 R37, R37 ;  /* 0x0000002500257308 */ /* 0x000f660000000800 */
[C---:B---3--:R-:W-:Y:S05]  /*a9a0*/  HMMA.16816.F32.BF16 R112, R8.reuse, R20, R112 ;  /* 0x000000140870723c */ /* 0x048fea0000041870 */
[----:B------:R-:W3:Y:S01]  /*a9b0*/  MUFU.EX2 R39, R39 ;  /* 0x0000002700277308 */ /* 0x000ee20000000800 */
[C---:B------:R-:W-:Y:S01]  /*a9c0*/  HMMA.16816.F32.BF16 R108, R8.reuse, R22, R108 ;  /* 0x00000016086c723c */ /* 0x040fe2000004186c */
[----:B------:R-:W2:Y:S05]  /*a9d0*/  LDSM.16.MT88.4 R20, [R156+0xac00] ;  /* 0x00ac00009c14783b */ /* 0x000eaa0000004200 */
[C---:B----4-:R-:W-:Y:S06]  /*a9e0*/  HMMA.16816.F32.BF16 R88, R8.reuse, R4, R88 ;  /* 0x000000040858723c */ /* 0x050fec0000041858 */
[----:B------:R-:W-:Y:S01]  /*a9f0*/  HMMA.16816.F32.BF16 R84, R8, R6, R84 ;  /* 0x000000060854723c */ /* 0x000fe20000041854 */
[----:B-1----:R-:W-:-:S02]  /*aa00*/  F2FP.BF16.F32.PACK_AB R4, R34, R147 ;  /* 0x000000932204723e */ /* 0x002fc400000010ff */
[----:B-----5:R-:W-:-:S03]  /*aa10*/  F2FP.BF16.F32.PACK_AB R5, R37, R38 ;  /* 0x000000262505723e */ /* 0x020fc600000010ff */
[----:B------:R-:W-:Y:S01]  /*aa20*/  HMMA.16816.F32.BF16 R96, R8, R16, R96 ;  /* 0x000000100860723c */ /* 0x000fe20000041860 */
[----:B------:R-:W-:Y:S02]  /*aa30*/  F2FP.BF16.F32.PACK_AB R6, R36, R149 ;  /* 0x000000952406723e */ /* 0x000fe400000010ff */
[----:B---3--:R-:W-:-:S03]  /*aa40*/  F2FP.BF16.F32.PACK_AB R7, R39, R0 ;  /* 0x000000002707723e */ /* 0x008fc600000010ff */
[C---:B------:R-:W-:Y:S01]  /*aa50*/  HMMA.16816.F32.BF16 R92, R8.reuse, R18, R92 ;  /* 0x00000012085c723c */ /* 0x040fe2000004185c */
[----:B------:R-:W1:Y:S05]  /*aa60*/  LDSM.16.MT88.4 R16, [R116+0xac00] ;  /* 0x00ac00007410783b */ /* 0x000e6a0000004200 */
[C---:B--2---:R-:W-:Y:S06]  /*aa70*/  HMMA.16816.F32.BF16 R80, R8.reuse, R12, R80 ;  /* 0x0000000c0850723c */ /* 0x044fec0000041850 */
[----:B------:R-:W-:Y:S01]  /*aa80*/  HMMA.16816.F32.BF16 R76, R8, R14, R76 ;  /* 0x0000000e084c723c */ /* 0x000fe2000004184c */
[----:B------:R-:W2:Y:S05]  /*aa90*/  LDSM.16.MT88.4 R12, [R156+0xcc00] ;  /* 0x00cc00009c0c783b */ /* 0x000eaa0000004200 */
[----:B------:R-:W-:Y:S06]  /*aaa0*/  HMMA.16816.F32.BF16 R112, R4, R20, R112 ;  /* 0x000000140470723c */ /* 0x000fec0000041870 */
        /* <DEDUP_REMOVED lines=32> */
[C---:B---3--:R-:W-:Y:S06]  /*acb0*/  HMMA.16816.F32.BF16 R84, R4.reuse, R10, R84 ;  /* 0x0000000a0454723c */ /* 0x048fec0000041854 */
[----:B------:R-:W-:Y:S01]  /*acc0*/  HMMA.16816.F32.BF16 R88, R4, R8, R88 ;  /* 0x000000080458723c */ /* 0x000fe20000041858 */
[----:B------:R-:W-:-:S04]  /*acd0*/  FADD.FTZ R11, R151, R2 ;  /* 0x00000002970b7221 */ /* 0x000fc80000010000 */
[----:B------:R-:W-:Y:S02]  /*ace0*/  FADD.FTZ R11, R150, R11 ;  /* 0x0000000b960b7221 */ /* 0x000fe40000010000 */
[----:B------:R-:W-:Y:S02]  /*acf0*/  FADD.FTZ R9, R61, R200 ;  /* 0x000000c83d097221 */ /* 0x000fe40000010000 */
        /* <DEDUP_REMOVED lines=19> */
[----:B------:R-:W-:Y:S01]  /*ae30*/  FADD.FTZ R147, R147, R2 ;  /* 0x0000000293937221 */ /* 0x000fe20000010000 */
[----:B------:R-:W-:Y:S01]  /*ae40*/  MOV R2, R56 ;  /* 0x0000003800027202 */ /* 0x000fe20000000f00 */
[----:B------:R-:W-:-:S02]  /*ae50*/  FADD.FTZ R0, R0, R37 ;  /* 0x0000002500007221 */ /* 0x000fc40000010000 */
[----:B------:R-:W-:Y:S02]  /*ae60*/  FADD.FTZ R34, R34, R147 ;  /* 0x0000009322227221 */ /* 0x000fe40000010000 */
[----:B------:R-:W-:Y:S01]  /*ae70*/  FADD.FTZ R178, R39, R0 ;  /* 0x0000000027b27221 */ /* 0x000fe20000010000 */
[----:B------:R-:W-:Y:S01]  /*ae80*/  MOV R0, R3 ;  /* 0x0000000300007202 */ /* 0x000fe20000000f00 */
[----:B------:R-:W-:-:S04]  /*ae90*/  FADD.FTZ R149, R149, R34 ;  /* 0x0000002295957221 */ /* 0x000fc80000010000 */
[----:B------:R-:W-:-:S09]  /*aea0*/  FADD.FTZ R179, R36, R149 ;  /* 0x0000009524b37221 */ /* 0x000fd20000010000 */
.L_x_2786:
        /* <DEDUP_REMOVED lines=14> */
.L_x_2796:
[----:B------:R-:W-:Y:S04]  /*af90*/  DEPBAR.LE SB0, 0x0 ;  /* 0x000080000000791a */ /* 0x000fe80000000000 */
[----:B------:R-:W-:Y:S01]  /*afa0*/  BAR.SYNC.DEFER_BLOCKING 0x0 ;  /* 0x0000000000007b1d */ /* 0x000fe20000010000 */
[----:B------:R-:W-:Y:S02]  /*afb0*/  IADD3 R164, R164, -0x1, RZ ;  /* 0xffffffffa4a47810 */ /* 0x000fe40007ffe0ff */
[----:B------:R-:W-:Y:S02]  /*afc0*/  MOV R10, R175 ;  /* 0x000000af000a7202 */ /* 0x000fe40000000f00 */
[----:B------:R-:W-:Y:S01]  /*afd0*/  MOV R0, R174 ;  /* 0x000000ae00007202 */ /* 0x000fe20000000f00 */
[----:B------:R-:W-:Y:S06]  /*afe0*/  @!P6 BRA `(.L_x_2793) ;  /* 0x0000000000f4e947 */ /* 0x000fec0003800000 */
        /* <DEDUP_REMOVED lines=61> */
.L_x_2793:
        /* <DEDUP_REMOVED lines=162> */
[----:B------:R-:W2:Y:S02]  /*bde0*/  LDSM.16.M88.4 R128, [R118+0x8000] ;  /* 0x008000007680783b */ /* 0x000ea40000000200 */
[----:B------:R3:W4:Y:S02]  /*bdf0*/  MUFU.TANH R142, R0 ;  /* 0x00000000008e7308 */ /* 0x0007240000002400 */
        /* <DEDUP_REMOVED lines=13> */
[----:B---3--:R-:W-:Y:S01]  /*bed0*/  FMUL.FTZ R0, R10, UR12 ;  /* 0x0000000c0a007c20 */ /* 0x008fe20008410000 */
[----:B------:R-:W-:Y:S01]  /*bee0*/  FMUL.FTZ R199, R18, UR12 ;  /* 0x0000000c12c77c20 */ /* 0x000fe20008410000 */
[----:B------:R-:W-:Y:S01]  /*bef0*/  FMUL.FTZ R197, R19, UR12 ;  /* 0x0000000c13c57c20 */ /* 0x000fe20008410000 */
[----:B------:R-:W-:Y:S01]  /*bf00*/  FMUL.FTZ R195, R20, UR12 ;  /* 0x0000000c14c37c20 */ /* 0x000fe20008410000 */
[----:B------:R-:W-:Y:S01]  /*bf10*/  FMUL.FTZ R193, R21, UR12 ;  /* 0x0000000c15c17c20 */ /* 0x000fe20008410000 */
[----:B------:R-:W-:Y:S01]  /*bf20*/  FMUL.FTZ R191, R22, UR12 ;  /* 0x0000000c16bf7c20 */ /* 0x000fe20008410000 */
[----:B------:R-:W-:Y:S03]  /*bf30*/  FMUL.FTZ R187, R23, UR12 ;  /* 0x0000000c17bb7c20 */ /* 0x000fe60008410000 */
[----:B------:R3:W2:Y:S01]  /*bf40*/  MUFU.TANH R10, R0 ;  /* 0x00000000000a7308 */ /* 0x0006a20000002400 */
[----:B------:R-:W-:Y:S01]  /*bf50*/  FMUL.FTZ R189, R24, UR12 ;  /* 0x0000000c18bd7c20 */ /* 0x000fe20008410000 */
[C---:B-1----:R-:W-:Y:S03]  /*bf60*/  HMMA.16816.F32.BF16 R28, R124.reuse, R120, R28 ;  /* 0x000000787c1c723c */ /* 0x042fe6000004181c */
[----:B------:R-:W-:Y:S01]  /*bf70*/  FMUL.FTZ R185, R25, UR12 ;  /* 0x0000000c19b97c20 */ /* 0x000fe20008410000 */
[----:B------:R-:W-:Y:S01]  /*bf80*/  FMUL.FTZ R183, R26, UR12 ;  /* 0x0000000c1ab77c20 */ /* 0x000fe20008410000 */
[----:B------:R-:W-:Y:S03]  /*bf90*/  FMUL.FTZ R2, R6, UR12 ;  /* 0x0000000c06027c20 */ /* 0x000fe60008410000 */
[----:B------:R-:W1:Y:S01]  /*bfa0*/  MUFU.TANH R217, R217 ;  /* 0x000000d900d97308 */ /* 0x000e620000002400 */
[C---:B------:R-:W-:Y:S01]  /*bfb0*/  HMMA.16816.F32.BF16 R32, R124.reuse, R122, R32 ;  /* 0x0000007a7c20723c */ /* 0x040fe20000041820 */
[----:B------:R-:W5:Y:S05]  /*bfc0*/  LDSM.16.M88.4 R120, [R118+0x8400] ;  /* 0x008400007678783b */ /* 0x000f6a0000000200 */
[C---:B--2---:R-:W-:Y:S03]  /*bfd0*/  HMMA.16816.F32.BF16 R36, R124.reuse, R128, R36 ;  /* 0x000000807c24723c */ /* 0x044fe60000041824 */
[----:B------:R2:W1:Y:S02]  /*bfe0*/  MUFU.TANH R6, R2 ;  /* 0x0000000200067308 */ /* 0x0004640000002400 */
[----:B---3--:R-:W-:Y:S01]  /*bff0*/  FMUL.FTZ R0, R27, UR12 ;  /* 0x0000000c1b007c20 */ /* 0x008fe20008410000 */
[C---:B------:R-:W-:Y:S01]  /*c000*/  HMMA.16816.F32.BF16 R40, R124.reuse, R130, R40 ;  /* 0x000000827c28723c */ /* 0x040fe20000041828 */
[----:B------:R-:W3:Y:S06]  /*c010*/  LDSM.16.M88.4 R128, [R118+0x8800] ;  /* 0x008800007680783b */ /* 0x000eec0000000200 */
[----:B------:R-:W1:Y:S01]  /*c020*/  MUFU.TANH R215, R215 ;  /* 0x000000d700d77308 */ /* 0x000e620000002400 */
[----:B------:R-:W-:Y:S03]  /*c030*/  FMUL.FTZ R252, R28, UR12 ;  /* 0x0000000c1cfc7c20 */ /* 0x000fe60008410000 */
        /* <DEDUP_REMOVED lines=18> */
[C---:B-----5:R-:W-:Y:S08]  /*c160*/  HMMA.16816.F32.BF16 R44, R124.reuse, R120, R44 ;  /* 0x000000787c2c723c */ /* 0x060ff0000004182c */
[----:B------:R-:W1:Y:S01]  /*c170*/  MUFU.TANH R205, R205 ;  /* 0x000000cd00cd7308 */ /* 0x000e620000002400 */
[C---:B------:R-:W-:Y:S01]  /*c180*/  HMMA.16816.F32.BF16 R48, R124.reuse, R122, R48 ;  /* 0x0000007a7c30723c */ /* 0x040fe20000041830 */
[----:B------:R-:W5:Y:S01]  /*c190*/  LDSM.16.M88.4 R120, [R118+0x8c00] ;  /* 0x008c00007678783b */ /* 0x000f620000000200 */
[----:B------:R-:W-:Y:S04]  /*c1a0*/  DEPBAR.LE SB0, 0x0 ;  /* 0x000080000000791a */ /* 0x000fe80000000000 */
[C---:B---3--:R-:W-:Y:S03]  /*c1b0*/  HMMA.16816.F32.BF16 R52, R124.reuse, R128, R52 ;  /* 0x000000807c34723c */ /* 0x048fe60000041834 */
[----:B------:R-:W3:Y:S01]  /*c1c0*/  MUFU.TANH R207, R207 ;  /* 0x000000cf00cf7308 */ /* 0x000ee20000002400 */
[----:B------:R-:W-:Y:S02]  /*c1d0*/  BAR.SYNC.DEFER_BLOCKING 0x0 ;  /* 0x0000000000007b1d */ /* 0x000fe40000010000 */
[C---:B------:R-:W-:Y:S07]  /*c1e0*/  HMMA.16816.F32.BF16 R56, R124.reuse, R130, R56 ;  /* 0x000000827c38723c */ /* 0x040fee0000041838 */
        /* <DEDUP_REMOVED lines=37> */
[----:B------:R2:W1:Y:S10]  /*c440*/  MUFU.TANH R154, R0 ;  /* 0x00000000009a7308 */ /* 0x0004740000002400 */
        /* <DEDUP_REMOVED lines=40> */
[----:B---34-:R-:W-:Y:S05]  /*c6d0*/  @!P0 BRA `(.L_x_2794) ;  /* 0x0000000400688947 */ /* 0x018fea0003800000 */
[----:B------:R-:W-:Y:S04]  /*c6e0*/  ULEA UR8, -UR9, URZ, 0x7 ;  /* 0x0000003f09087291 */ /* 0x000fe8000f8e393f */
[----:B------:R-:W-:Y:S02]  /*c6f0*/  USHF.R.S32.HI UR7, URZ, 0x1f, UR8 ;  /* 0x0000001f3f077899 */ /* 0x000fe40008011408 */
[----:B------:R-:W-:Y:S04]  /*c700*/  MOV R12, UR8 ;  /* 0x00000008000c7c02 */ /* 0x000fe80008000f00 */
[----:B------:R-:W-:Y:S01]  /*c710*/  MOV R5, UR7 ;  /* 0x0000000700057c02 */ /* 0x000fe20008000f00 */
[----:B------:R-:W-:Y:S06]  /*c720*/  @!P6 BRA `(.L_x_2795) ;  /* 0x0000000000f4e947 */ /* 0x000fec0003800000 */
[----:B--2---:R-:W2:Y:S01]  /*c730*/  LDC R0, c[0x0][0x380] ;  /* 0x0000e000ff007b82 */ /* 0x004ea20000000800 */
        /* <DEDUP_REMOVED lines=19> */
[C---:B------:R-:W-:Y:S03]  /*c870*/  IADD3 R7, -R11.reuse, RZ, RZ ;  /* 0x000000ff0b077210 */ /* 0x040fe60007ffe1ff */
        /* <DEDUP_REMOVED lines=13> */
[----:B------:R-:W2:Y:S08]  /*c950*/  LDC.64 R4, c[0x0][0x230] ;  /* 0x00008c00ff047b82 */ /* 0x000eb00000000a00 */
[----:B------:R-:W3:Y:S02]  /*c960*/  LDC R2, c[0x0][0x24c] ;  /* 0x00009300ff027b82 */ /* 0x000ee40000000800 */
        /* <DEDUP_REMOVED lines=11> */
[----:B------:R-:W4:Y:S02]  /*ca20*/  LDG.E R7, desc[UR10][R16.64] ;  /* 0x0000000a10077981 */ /* 0x000f24000c1e1900 */
[----:B------:R-:W-:Y:S02]  /*ca30*/  IMAD R0, R9, R0, -0x80 ;  /* 0xffffff8009007424 */ /* 0x000fe400078e0200 */
[----:B------:R-:W4:Y:S02]  /*ca40*/  LDG.E R8, desc[UR10][R14.64] ;  /* 0x0000000a0e087981 */ /* 0x000f24000c1e1900 */
[C---:B------:R-:W-:Y:S01]  /*ca50*/  IMAD.WIDE.U32 R12, R0.reuse, UR9, RZ ;  /* 0x00000009000c7c25 */ /* 0x040fe2000f8e00ff */
[----:B------:R-:W-:Y:S05]  /*ca60*/  SHF.R.S32.HI R9, RZ, 0x1f, R0 ;  /* 0x0000001fff097819 */ /* 0x000fea0000011400 */
[----:B------:R-:W-:Y:S04]  /*ca70*/  IMAD R9, R9, UR9, RZ ;  /* 0x0000000909097c24 */ /* 0x000fe8000f8e02ff */
[----:B---3--:R-:W-:Y:S04]  /*ca80*/  IMAD R9, R0, R2, R9 ;  /* 0x0000000200097224 */ /* 0x008fe800078e0209 */
[----:B------:R-:W-:Y:S01]  /*ca90*/  IMAD.IADD R13, R13, 0x1, R9 ;  /* 0x000000010d0d7824 */ /* 0x000fe200078e0209 */
[----:B----4-:R-:W-:Y:S04]  /*caa0*/  IADD3 R7, -R8, R7, RZ ;  /* 0x0000000708077210 */ /* 0x010fe80007ffe1ff */
[----:B------:R-:W-:Y:S01]  /*cab0*/  SHF.R.S32.HI R11, RZ, 0x1f, R7 ;  /* 0x0000001fff0b7819 */ /* 0x000fe20000011407 */
[-C--:B--2---:R-:W-:Y:S04]  /*cac0*/  IMAD.WIDE.U32 R12, R7, R4.reuse, R12 ;  /* 0x00000004070c7225 */ /* 0x084fe800078e000c */
[----:B------:R-:W-:Y:S04]  /*cad0*/  IMAD R0, R11, R4, RZ ;  /* 0x000000040b007224 */ /* 0x000fe800078e02ff */
[----:B------:R-:W-:Y:S05]  /*cae0*/  IMAD R0, R7, R5, R0 ;  /* 0x0000000507007224 */ /* 0x000fea00078e0200 */
[----:B------:R-:W-:Y:S07]  /*caf0*/  IADD3 R5, R13, R0, RZ ;  /* 0x000000000d057210 */ /* 0x000fee0007ffe0ff */
.L_x_2795:
        /* <DEDUP_REMOVED lines=24> */
.L_x_2794:
[----:B--2---:R-:W-:Y:S01]  /*cc80*/  FMNMX.FTZ R2, R142, R119, !PT ;  /* 0x000000778e027209 */ /* 0x004fe20007810000 */
[----:B------:R-:W-:Y:S01]  /*cc90*/  LDSM.16.MT88.4 R24, [R116+0x9000] ;  /* 0x009000007418783b */ /* 0x000fe20000004200 */
[----:B-1----:R-:W-:Y:S02]  /*cca0*/  FMNMX.FTZ R0, R6, R117, !PT ;  /* 0x0000007506007209 */ /* 0x002fe40007810000 */
[----:B------:R-:W-:Y:S02]  /*ccb0*/  FMNMX.FTZ R2, R213, R2, !PT ;  /* 0x00000002d5027209 */ /* 0x000fe40007810000 */
[----:B---3--:R-:W-:Y:S02]  /*ccc0*/  FMNMX.FTZ R5, R219, R0, !PT ;  /* 0x00000000db057209 */ /* 0x008fe40007810000 */
        /* <DEDUP_REMOVED lines=74> */
[C---:B------:R-:W-:Y:S01]  /*d170*/  FADD.FTZ R4, -R2.reuse, R119 ;  /* 0x0000007702047221 */ /* 0x040fe20000010100 */
[----:B------:R-:W-:Y:S02]  /*d180*/  FSETP.NEU.FTZ.AND P0, PT, R2, -INF , PT ;  /* 0xff8000000200780b */ /* 0x000fe40003f1d000 */
[----:B------:R-:W-:Y:S01]  /*d190*/  MOV R119, R2 ;  /* 0x0000000200777202 */ /* 0x000fe20000000f00 */
[----:B------:R-:W-:Y:S01]  /*d1a0*/  FMUL.FTZ R54, R4, UR4 ;  /* 0x0000000404367c20 */ /* 0x000fe20008410000 */
[----:B------:R-:W-:Y:S01]  /*d1b0*/  FADD.FTZ R4, -R0, R117 ;  /* 0x0000007500047221 */ /* 0x000fe20000010100 */
[----:B------:R-:W-:Y:S01]  /*d1c0*/  FMUL.FTZ R117, R2, UR4 ;  /* 0x0000000402757c20 */ /* 0x000fe20008410000 */
[----:B------:R-:W-:Y:S02]  /*d1d0*/  FMUL.FTZ R55, R0, UR4 ;  /* 0x0000000400377c20 */ /* 0x000fe40008410000 */
        /* <DEDUP_REMOVED lines=13> */
[----:B------:R-:W-:Y:S01]  /*d2b0*/  FFMA.FTZ R124, R219, UR4, -R55 ;  /* 0x00000004db7c7c23 */ /* 0x000fe20008010837 */
        /* <DEDUP_REMOVED lines=26> */
[C---:B------:R-:W-:Y:S03]  /*d460*/  FMUL.FTZ R38, R53.reuse, R82 ;  /* 0x0000005235267220 */ /* 0x040fe60000410000 */
[----:B------:R-:W-:Y:S01]  /*d470*/  MUFU.EX2 R127, R127 ;  /* 0x0000007f007f7308 */ /* 0x000fe20000000800 */
[----:B------:R-:W-:Y:S01]  /*d480*/  FMUL.FTZ R39, R53, R83 ;  /* 0x0000005335277220 */ /* 0x000fe20000410000 */
[----:B------:R-:W-:Y:S01]  /*d490*/  FFMA.FTZ R83, R197, UR4, -R55 ;  /* 0x00000004c5537c23 */ /* 0x000fe20008010837 */
[--C-:B------:R-:W-:Y:S01]  /*d4a0*/  FFMA.FTZ R88, R209, UR4, -R117.reuse ;  /* 0x00000004d1587c23 */ /* 0x100fe20008010875 */
[--C-:B------:R-:W-:Y:S01]  /*d4b0*/  FFMA.FTZ R82, R203, UR4, -R117.reuse ;  /* 0x00000004cb527c23 */ /* 0x100fe20008010875 */
[----:B------:R-:W-:Y:S01]  /*d4c0*/  FFMA.FTZ R81, R201, UR4, -R117 ;  /* 0x00000004c9517c23 */ /* 0x000fe20008010875 */
        /* <DEDUP_REMOVED lines=9> */
[----:B------:R-:W-:Y:S03]  /*d560*/  FFMA.FTZ R91, R187, UR4, -R55 ;  /* 0x00000004bb5b7c23 */ /* 0x000fe60008010837 */
[----:B------:R-:W-:Y:S01]  /*d570*/  MUFU.EX2 R126, R126 ;  /* 0x0000007e007e7308 */ /* 0x000fe20000000800 */
[--C-:B------:R-:W-:Y:S01]  /*d580*/  FFMA.FTZ R90, R189, UR4, -R117.reuse ;  /* 0x00000004bd5a7c23 */ /* 0x100fe20008010875 */
[--C-:B------:R-:W-:Y:S01]  /*d590*/  FFMA.FTZ R113, R236, UR4, -R117.reuse ;  /* 0x00000004ec717c23 */ /* 0x100fe20008010875 */
[----:B------:R-:W-:Y:S01]  /*d5a0*/  FFMA.FTZ R128, R234, UR4, -R117 ;  /* 0x00000004ea807c23 */ /* 0x000fe20008010875 */
[--C-:B------:R-:W-:Y:S01]  /*d5b0*/  FFMA.FTZ R112, R230, UR4, -R55.reuse ;  /* 0x00000004e6707c23 */ /* 0x100fe20008010837 */
[----:B------:R-:W-:Y:S01]  /*d5c0*/  FFMA.FTZ R129, R232, UR4, -R55 ;  /* 0x00000004e8817c23 */ /* 0x000fe20008010837 */
[----:B------:R-:W-:Y:S01]  /*d5d0*/  LDSM.16.MT88.4 R68, [R156+0xd400] ;  /* 0x00d400009c44783b */ /* 0x000fe20000004200 */
[--C-:B------:R-:W-:Y:S03]  /*d5e0*/  FFMA.FTZ R130, R228, UR4, -R117.reuse ;  /* 0x00000004e4827c23 */ /* 0x100fe60008010875 */
[----:B------:R-:W1:Y:S01]  /*d5f0*/  MUFU.EX2 R124, R124 ;  /* 0x0000007c007c7308 */ /* 0x000e620000000800 */
[----:B--2---:R-:W-:Y:S01]  /*d600*/  F2FP.BF16.F32.PACK_AB R56, R125, R127 ;  /* 0x0000007f7d38723e */ /* 0x004fe200000010ff */
[----:B------:R-:W-:Y:S01]  /*d610*/  FFMA.FTZ R131, R226, UR4, -R117 ;  /* 0x00000004e2837c23 */ /* 0x000fe20008010875 */
[--C-:B------:R-:W-:Y:S01]  /*d620*/  FFMA.FTZ R132, R224, UR4, -R55.reuse ;  /* 0x00000004e0847c23 */ /* 0x100fe20008010837 */
        /* <DEDUP_REMOVED lines=10> */
[----:B------:R-:W-:Y:S01]  /*d6d0*/  FFMA.FTZ R98, R248, UR4, -R55 ;  /* 0x00000004f8627c23 */ /* 0x000fe20008010837 */
[----:B------:R-:W-:Y:S03]  /*d6e0*/  FFMA.FTZ R99, R244, UR4, -R117 ;  /* 0x00000004f4637c23 */ /* 0x000fe60008010875 */
[----:B------:R-:W-:Y:S01]  /*d6f0*/  MUFU.EX2 R89, R211 ;  /* 0x000000d300597308 */ /* 0x000fe20000000800 */
[----:B-1----:R-:W-:Y:S01]  /*d700*/  F2FP.BF16.F32.PACK_AB R57, R124, R126 ;  /* 0x0000007e7c39723e */ /* 0x002fe200000010ff */
[----:B------:R-:W-:Y:S01]  /*d710*/  FFMA.FTZ R126, R53, R178, R126 ;  /* 0x000000b2357e7223 */ /* 0x000fe2000001007e */
[----:B------:R-:W-:Y:S01]  /*d720*/  FFMA.FTZ R127, R54, R179, R127 ;  /* 0x000000b3367f7223 */ /* 0x000fe2000001007f */
[--C-:B------:R-:W-:Y:S01]  /*d730*/  FFMA.FTZ R140, R192, UR4, -R55.reuse ;  /* 0x00000004c08c7c23 */ /* 0x100fe20008010837 */
[----:B------:R-:W-:Y:S01]  /*d740*/  FFMA.FTZ R141, R190, UR4, -R55 ;  /* 0x00000004be8d7c23 */ /* 0x000fe20008010837 */
[----:B------:R-:W-:Y:S01]  /*d750*/  FADD.FTZ R126, R124, R126 ;  /* 0x0000007e7c7e7221 */ /* 0x000fe20000010000 */
[----:B------:R-:W-:Y:S03]  /*d760*/  FADD.FTZ R127, R125, R127 ;  /* 0x0000007f7d7f7221 */ /* 0x000fe60000010000 */
[----:B------:R-:W-:Y:S01]  /*d770*/  MUFU.EX2 R80, R207 ;  /* 0x000000cf00507308 */ /* 0x000fe20000000800 */
[----:B--2---:R-:W-:Y:S01]  /*d780*/  F2FP.BF16.F32.PACK_AB R58, R121, R122 ;  /* 0x0000007a793a723e */ /* 0x004fe200000010ff */
[----:B------:R-:W-:Y:S01]  /*d790*/  FADD.FTZ R101, R123, R126 ;  /* 0x0000007e7b657221 */ /* 0x000fe20000010000 */
[----:B------:R-:W-:Y:S01]  /*d7a0*/  FADD.FTZ R100, R122, R127 ;  /* 0x0000007f7a647221 */ /* 0x000fe20000010000 */
[--C-:B------:R-:W-:Y:S01]  /*d7b0*/  FFMA.FTZ R122, R204, UR4, -R117.reuse ;  /* 0x00000004cc7a7c23 */ /* 0x100fe20008010875 */
[----:B------:R-:W-:Y:S01]  /*d7c0*/  FFMA.FTZ R123, R202, UR4, -R117 ;  /* 0x00000004ca7b7c23 */ /* 0x000fe20008010875 */
[----:B------:R-:W-:Y:S01]  /*d7d0*/  FADD.FTZ R120, R120, R101 ;  /* 0x0000006578787221 */ /* 0x000fe20000010000 */
[----:B------:R-:W-:Y:S01]  /*d7e0*/  FADD.FTZ R100, R121, R100 ;  /* 0x0000006479647221 */ /* 0x000fe20000010000 */
[C---:B------:R-:W-:Y:S02]  /*d7f0*/  HMMA.16816.F32.BF16 R4, R56.reuse, R12, R4 ;  /* 0x0000000c3804723c */ /* 0x040fe40000041804 */
[----:B------:R-:W-:Y:S03]  /*d800*/  MUFU.EX2 R83, R83 ;  /* 0x0000005300537308 */ /* 0x000fe60000000800 */
[--C-:B------:R-:W-:Y:S01]  /*d810*/  FFMA.FTZ R124, R200, UR4, -R55.reuse ;  /* 0x00000004c87c7c23 */ /* 0x100fe20008010837 */
[C---:B------:R-:W-:Y:S06]  /*d820*/  HMMA.16816.F32.BF16 R8, R56.reuse, R14, R8 ;  /* 0x0000000e3808723c */ /* 0x040fec0000041808 */
[----:B------:R-:W1:Y:S01]  /*d830*/  MUFU.EX2 R88, R88 ;  /* 0x0000005800587308 */ /* 0x000e620000000800 */
[----:B------:R-:W-:Y:S01]  /*d840*/  ISETP.GT.AND P0, PT, R164, R161, PT ;  /* 0x000000a1a400720c */ /* 0x000fe20003f04270 */
[C---:B------:R-:W-:Y:S03]  /*d850*/  FMUL.FTZ R12, R54.reuse, R104 ;  /* 0x00000068360c7220 */ /* 0x040fe60000410000 */
[----:B------:R-:W-:Y:S01]  /*d860*/  FMUL.FTZ R13, R54, R105 ;  /* 0x00000069360d7220 */ /* 0x000fe20000410000 */
[C---:B------:R-:W-:Y:S01]  /*d870*/  FMUL.FTZ R14, R53.reuse, R106 ;  /* 0x0000006a350e7220 */ /* 0x040fe20000410000 */
[C---:B------:R-:W-:Y:S03]  /*d880*/  FMUL.FTZ R15, R53.reuse, R107 ;  /* 0x0000006b350f7220 */ /* 0x040fe60000410000 */
[----:B------:R-:W-:Y:S01]  /*d890*/  MUFU.EX2 R91, R91 ;  /* 0x0000005b005b7308 */ /* 0x000fe20000000800 */
[----:B------:R-:W-:Y:S01]  /*d8a0*/  FFMA.FTZ R105, R246, UR4, -R55 ;  /* 0x00000004f6697c23 */ /* 0x000fe20008010837 */
[----:B------:R-:W-:Y:S01]  /*d8b0*/  FFMA.FTZ R106, R242, UR4, -R117 ;  /* 0x00000004f26a7c23 */ /* 0x000fe20008010875 */
[--C-:B------:R-:W-:Y:S01]  /*d8c0*/  FFMA.FTZ R107, R240, UR4, -R55.reuse ;  /* 0x00000004f06b7c23 */ /* 0x100fe20008010837 */
[C---:B------:R-:W-:Y:S03]  /*d8d0*/  HMMA.16816.F32.BF16 R12, R56.reuse, R24, R12 ;  /* 0x00000018380c723c */ /* 0x040fe6000004180c */
[--C-:B------:R-:W-:Y:S03]  /*d8e0*/  FFMA.FTZ R104, R238, UR4, -R55.reuse ;  /* 0x00000004ee687c23 */ /* 0x100fe60008010837 */
[----:B------:R-:W-:Y:S01]  /*d8f0*/  MUFU.EX2 R90, R90 ;  /* 0x0000005a005a7308 */ /* 0x000fe20000000800 */
[----:B------:R-:W-:Y:S01]  /*d900*/  FFMA.FTZ R125, R198, UR4, -R55 ;  /* 0x00000004c67d7c23 */ /* 0x000fe20008010837 */
[C---:B------:R-:W-:Y:S03]  /*d910*/  HMMA.16816.F32.BF16 R16, R56.reuse, R26, R16 ;  /* 0x0000001a3810723c */ /* 0x040fe60000041810 */
[C---:B------:R-:W-:Y:S03]  /*d920*/  FMUL.FTZ R24, R54.reuse, R92 ;  /* 0x0000005c36187220 */ /* 0x040fe60000410000 */
[C---:B------:R-:W-:Y:S02]  /*d930*/  HMMA.16816.F32.BF16 R20, R56.reuse, R32, R20 ;  /* 0x000000203814723c */ /* 0x040fe40000041814 */
[----:B------:R-:W-:Y:S03]  /*d940*/  MUFU.EX2 R82, R82 ;  /* 0x0000005200527308 */ /* 0x000fe60000000800 */
[C---:B------:R-:W-:Y:S01]  /*d950*/  FMUL.FTZ R25, R54.reuse, R93 ;  /* 0x0000005d36197220 */ /* 0x040fe20000410000 */
[C---:B------:R-:W-:Y:S01]  /*d960*/  FMUL.FTZ R26, R53.reuse, R94 ;  /* 0x0000005e351a7220 */ /* 0x040fe20000410000 */
[----:B------:R-:W-:Y:S01]  /*d970*/  FMUL.FTZ R27, R53, R95 ;  /* 0x0000005f351b7220 */ /* 0x000fe20000410000 */
[----:B------:R-:W-:Y:S04]  /*d980*/  FFMA.FTZ R93, R185, UR4, -R117 ;  /* 0x00000004b95d7c23 */ /* 0x000fe80008010875 */
[----:B------:R-:W-:Y:S01]  /*d990*/  MUFU.EX2 R105, R105 ;  /* 0x0000006900697308 */ /* 0x000fe20000000800 */
[C---:B------:R-:W-:Y:S01]  /*d9a0*/  FMUL.FTZ R32, R54.reuse, R84 ;  /* 0x0000005436207220 */ /* 0x040fe20000410000 */
[----:B------:R-:W-:Y:S01]  /*d9b0*/  FMUL.FTZ R33, R54, R85 ;  /* 0x0000005536217220 */ /* 0x000fe20000410000 */
[--C-:B------:R-:W-:Y:S01]  /*d9c0*/  FFMA.FTZ R84, R199, UR4, -R55.reuse ;  /* 0x00000004c7547c23 */ /* 0x100fe20008010837 */
[C---:B------:R-:W-:Y:S06]  /*d9d0*/  HMMA.16816.F32.BF16 R24, R56.reuse, R34, R24 ;  /* 0x000000223818723c */ /* 0x040fec0000041818 */
[----:B------:R-:W-:Y:S01]  /*d9e0*/  MUFU.EX2 R93, R93 ;  /* 0x0000005d005d7308 */ /* 0x000fe20000000800 */
[--C-:B------:R-:W-:Y:S01]  /*d9f0*/  FFMA.FTZ R95, R183, UR4, -R55.reuse ;  /* 0x00000004b75f7c23 */ /* 0x100fe20008010837 */
[----:B------:R-:W-:Y:S01]  /*da00*/  FFMA.FTZ R94, R154, UR4, -R55 ;  /* 0x000000049a5e7c23 */ /* 0x000fe20008010837 */
        /* <DEDUP_REMOVED lines=8> */
[C---:B------:R-:W-:Y:S03]  /*da90*/  HMMA.16816.F32.BF16 R32, R56.reuse, R42, R32 ;  /* 0x0000002a3820723c */ /* 0x040fe60000041820 */
[----:B------:R-:W-:Y:S03]  /*daa0*/  FFMA.FTZ R92, R191, UR4, -R55 ;  /* 0x00000004bf5c7c23 */ /* 0x000fe60008010837 */
[----:B------:R-:W-:Y:S01]  /*dab0*/  MUFU.EX2 R86, R86 ;  /* 0x0000005600567308 */ /* 0x000fe20000000800 */
[--C-:B------:R-:W-:Y:S01]  /*dac0*/  FFMA.FTZ R126, R196, UR4, -R117.reuse ;  /* 0x00000004c47e7c23 */ /* 0x100fe20008010875 */
[C---:B------:R-:W-:Y:S03]  /*dad0*/  HMMA.16816.F32.BF16 R36, R56.reuse, R44, R36 ;  /* 0x0000002c3824723c */ /* 0x040fe60000041824 */
[C---:B------:R-:W-:Y:S01]  /*dae0*/  FMUL.FTZ R42, R53.reuse, R78 ;  /* 0x0000004e352a7220 */ /* 0x040fe20000410000 */
[C---:B------:R-:W-:Y:S03]  /*daf0*/  FMUL.FTZ R43, R53.reuse, R79 ;  /* 0x0000004f352b7220 */ /* 0x040fe60000410000 */
[C---:B------:R-:W-:Y:S01]  /*db00*/  FMUL.FTZ R44, R54.reuse, R72 ;  /* 0x00000048362c7220 */ /* 0x040fe20000410000 */
[----:B------:R-:W2:Y:S01]  /*db10*/  LDSM.16.MT88.4 R76, [R116+0x9400] ;  /* 0x00940000744c783b */ /* 0x000ea20000004200 */
[----:B------:R-:W-:Y:S02]  /*db20*/  MUFU.EX2 R87, R87 ;  /* 0x0000005700577308 */ /* 0x000fe40000000800 */
[----:B------:R-:W-:Y:S01]  /*db30*/  FMUL.FTZ R45, R54, R73 ;  /* 0x00000049362d7220 */ /* 0x000fe20000410000 */
[--C-:B------:R-:W-:Y:S01]  /*db40*/  FFMA.FTZ R54, R218, UR4, -R117.reuse ;  /* 0x00000004da367c23 */ /* 0x100fe20008010875 */
[C---:B------:R-:W-:Y:S03]  /*db50*/  HMMA.16816.F32.BF16 R40, R56.reuse, R46, R40 ;  /* 0x0000002e3828723c */ /* 0x040fe60000041828 */
[--C-:B------:R-:W-:Y:S03]  /*db60*/  FFMA.FTZ R127, R194, UR4, -R117.reuse ;  /* 0x00000004c27f7c23 */ /* 0x100fe60008010875 */
[----:B------:R-:W3:Y:S01]  /*db70*/  MUFU.EX2 R85, R205 ;  /* 0x000000cd00557308 */ /* 0x000ee20000000800 */
[----:B------:R-:W-:Y:S01]  /*db80*/  FFMA.FTZ R121, R186, UR4, -R117 ;  /* 0x00000004ba797c23 */ /* 0x000fe20008010875 */
[----:B------:R-:W-:Y:S03]  /*db90*/  FFMA.FTZ R142, R184, UR4, -R55 ;  /* 0x00000004b88e7c23 */ /* 0x000fe60008010837 */
[C---:B------:R-:W-:Y:S01]  /*dba0*/  FMUL.FTZ R46, R53.reuse, R74 ;  /* 0x0000004a352e7220 */ /* 0x040fe20000410000 */
[----:B------:R-:W-:Y:S02]  /*dbb0*/  FMUL.FTZ R47, R53, R75 ;  /* 0x0000004b352f7220 */ /* 0x000fe40000410000 */
[----:B------:R-:W-:Y:S01]  /*dbc0*/  LDSM.16.MT88.4 R72, [R156+0xc000] ;  /* 0x00c000009c48783b */ /* 0x000fe20000004200 */
[----:B------:R-:W-:Y:S01]  /*dbd0*/  FFMA.FTZ R53, R220, UR4, -R117 ;  /* 0x00000004dc357c23 */ /* 0x000fe20008010875 */
[----:B------:R-:W4:Y:S01]  /*dbe0*/  MUFU.EX2 R81, R81 ;  /* 0x0000005100517308 */ /* 0x000f220000000800 */
[----:B------:R-:W-:Y:S01]  /*dbf0*/  FFMA.FTZ R143, R182, UR4, -R55 ;  /* 0x00000004b68f7c23 */ /* 0x000fe20008010837 */
[----:B------:R-:W-:Y:S01]  /*dc00*/  FFMA.FTZ R144, R181, UR4, -R117 ;  /* 0x00000004b5907c23 */ /* 0x000fe20008010875 */
[C---:B------:R-:W-:Y:S03]  /*dc10*/  HMMA.16816.F32.BF16 R44, R56.reuse, R60, R44 ;  /* 0x0000003c382c723c */ /* 0x040fe6000004182c */
[--C-:B------:R-:W-:Y:S01]  /*dc20*/  FFMA.FTZ R52, R52, UR4, -R55.reuse ;  /* 0x0000000434347c23 */ /* 0x100fe20008010837 */
[----:B------:R-:W-:Y:S03]  /*dc30*/  FFMA.FTZ R55, R3, UR4, -R55 ;  /* 0x0000000403377c23 */ /* 0x000fe60008010837 */
[----:B------:R-:W-:Y:S01]  /*dc40*/  MUFU.EX2 R95, R95 ;  /* 0x0000005f005f7308 */ /* 0x000fe20000000800 */
[----:B------:R-:W-:Y:S01]  /*dc50*/  HMMA.16816.F32.BF16 R48, R56, R62, R48 ;  /* 0x0000003e3830723c */ /* 0x000fe20000041830 */
[----:B------:R-:W5:Y:S06]  /*dc60*/  LDSM.16.MT88.4 R60, [R156+0xb400] ;  /* 0x00b400009c3c783b */ /* 0x000f6c0000004200 */
[----:B-1----:R-:W-:Y:S02]  /*dc70*/  F2FP.BF16.F32.PACK_AB R56, R88, R89 ;  /* 0x000000595838723e */ /* 0x002fe400000010ff */
[----:B------:R-:W-:Y:S02]  /*dc80*/  MUFU.EX2 R94, R94 ;  /* 0x0000005e005e7308 */ /* 0x000fe40000000800 */
[----:B---3--:R-:W-:Y:S01]  /*dc90*/  F2FP.BF16.F32.PACK_AB R57, R80, R85 ;  /* 0x000000555039723e */ /* 0x008fe200000010ff */
[----:B------:R-:W-:Y:S01]  /*dca0*/  FADD.FTZ R89, R89, R100 ;  /* 0x0000006459597221 */ /* 0x000fe20000010000 */
[----:B----4-:R-:W-:Y:S01]  /*dcb0*/  F2FP.BF16.F32.PACK_AB R58, R81, R82 ;  /* 0x00000052513a723e */ /* 0x010fe200000010ff */
[----:B------:R-:W-:Y:S01]  /*dcc0*/  LDSM.16.MT88.4 R100, [R116+0xac00] ;  /* 0x00ac00007464783b */ /* 0x000fe20000004200 */
[----:B------:R-:W-:Y:S04]  /*dcd0*/  F2FP.BF16.F32.PACK_AB R59, R83, R84 ;  /* 0x00000054533b723e */ /* 0x000fe800000010ff */
[----:B------:R-:W-:Y:S01]  /*dce0*/  MUFU.EX2 R113, R113 ;  /* 0x0000007100717308 */ /* 0x000fe20000000800 */
[----:B------:R-:W-:Y:S01]  /*dcf0*/  FADD.FTZ R85, R85, R120 ;  /* 0x0000007855557221 */ /* 0x000fe20000010000 */
[----:B------:R-:W-:Y:S01]  /*dd00*/  FADD.FTZ R89, R88, R89 ;  /* 0x0000005958597221 */ /* 0x000fe20000010000 */
[--C-:B------:R-:W-:Y:S01]  /*dd10*/  FFMA.FTZ R120, R188, UR4, -R117.reuse ;  /* 0x00000004bc787c23 */ /* 0x100fe20008010875 */
[----:B------:R-:W-:Y:S01]  /*dd20*/  FFMA.FTZ R117, R180, UR4, -R117 ;  /* 0x00000004b4757c23 */ /* 0x000fe20008010875 */
[----:B------:R-:W-:Y:S01]  /*dd30*/  FADD.FTZ R85, R80, R85 ;  /* 0x0000005550557221 */ /* 0x000fe20000010000 */
[C---:B------:R-:W-:Y:S04]  /*dd40*/  HMMA.16816.F32.BF16 R4, R56.reuse, R64, R4 ;  /* 0x000000403804723c */ /* 0x040fe80000041804 */
[----:B------:R-:W-:Y:S01]  /*dd50*/  MUFU.EX2 R128, R128 ;  /* 0x0000008000807308 */ /* 0x000fe20000000800 */
[----:B------:R-:W-:Y:S01]  /*dd60*/  FADD.FTZ R84, R84, R85 ;  /* 0x0000005554547221 */ /* 0x000fe20000010000 */
[----:B------:R-:W-:Y:S01]  /*dd70*/  FADD.FTZ R82, R82, R89 ;  /* 0x0000005952527221 */ /* 0x000fe20000010000 */
[C---:B------:R-:W-:Y:S01]  /*dd80*/  HMMA.16816.F32.BF16 R8, R56.reuse, R66, R8 ;  /* 0x000000423808723c */ /* 0x040fe20000041808 */
[----:B------:R-:W1:Y:S06]  /*dd90*/  LDSM.16.MT88.4 R64, [R116+0xb400] ;  /* 0x00b400007440783b */ /* 0x000e6c0000004200 */
[----:B------:R-:W-:Y:S01]  /*dda0*/  MUFU.EX2 R112, R112 ;  /* 0x0000007000707308 */ /* 0x000fe20000000800 */
[----:B------:R-:W-:Y:S01]  /*ddb0*/  FADD.FTZ R83, R83, R84 ;  /* 0x0000005453537221 */ /* 0x000fe20000010000 */
[C---:B--2---:R-:W-:Y:S03]  /*ddc0*/  HMMA.16816.F32.BF16 R12, R56.reuse, R76, R12 ;  /* 0x0000004c380c723c */ /* 0x044fe6000004180c */
[----:B------:R-:W-:Y:S03]  /*ddd0*/  FADD.FTZ R81, R81, R82 ;  /* 0x0000005251517221 */ /* 0x000fe60000010000 */
[C---:B------:R-:W-:Y:S01]  /*dde0*/  HMMA.16816.F32.BF16 R16, R56.reuse, R78, R16 ;  /* 0x0000004e3810723c */ /* 0x040fe20000041810 */
[----:B------:R-:W-:Y:S01]  /*ddf0*/  LDSM.16.MT88.4 R76, [R116+0xa400] ;  /* 0x00a40000744c783b */ /* 0x000fe20000004200 */
[----:B------:R-:W-:Y:S04]  /*de00*/  MUFU.EX2 R129, R129 ;  /* 0x0000008100817308 */ /* 0x000fe80000000800 */
[C---:B-----5:R-:W-:Y:S06]  /*de10*/  HMMA.16816.F32.BF16 R20, R56.reuse, R60, R20 ;  /* 0x0000003c3814723c */ /* 0x060fec0000041814 */
[----:B------:R-:W-:Y:S01]  /*de20*/  MUFU.EX2 R130, R130 ;  /* 0x0000008200827308 */ /* 0x000fe20000000800 */
[C---:B------:R-:W-:Y:S01]  /*de30*/  HMMA.16816.F32.BF16 R24, R56.reuse, R62, R24 ;  /* 0x0000003e3818723c */ /* 0x040fe20000041818 */
[----:B------:R-:W2:Y:S08]  /*de40*/  LDSM.16.MT88.4 R60, [R116+0xd400] ;  /* 0x00d40000743c783b */ /* 0x000eb00000004200 */
[----:B------:R-:W-:Y:S10]  /*de50*/  MUFU.EX2 R131, R131 ;  /* 0x0000008300837308 */ /* 0x000ff40000000800 */
[----:B------:R-:W-:Y:S01]  /*de60*/  MUFU.EX2 R132, R132 ;  /* 0x0000008400847308 */ /* 0x000fe20000000800 */
[C---:B-1----:R-:W-:Y:S09]  /*de70*/  HMMA.16816.F32.BF16 R28, R56.reuse, R64, R28 ;  /* 0x00000040381c723c */ /* 0x042ff2000004181c */
[----:B------:R-:W-:Y:S01]  /*de80*/  MUFU.EX2 R133, R133 ;  /* 0x0000008500857308 */ /* 0x000fe20000000800 */
[C---:B------:R-:W-:Y:S01]  /*de90*/  HMMA.16816.F32.BF16 R32, R56.reuse, R66, R32 ;  /* 0x000000423820723c */ /* 0x040fe20000041820 */
[----:B------:R-:W1:Y:S05]  /*dea0*/  LDSM.16.MT88.4 R64, [R156+0x9800] ;  /* 0x009800009c40783b */ /* 0x000e6a0000004200 */
[C---:B------:R-:W-:Y:S03]  /*deb0*/  HMMA.16816.F32.BF16 R36, R56.reuse, R68, R36 ;  /* 0x000000443824723c */ /* 0x040fe60000041824 */
[----:B------:R-:W-:Y:S03]  /*dec0*/  MUFU.EX2 R53, R53 ;  /* 0x0000003500357308 */ /* 0x000fe60000000800 */
[C---:B------:R-:W-:Y:S01]  /*ded0*/  HMMA.16816.F32.BF16 R40, R56.reuse, R70, R40 ;  /* 0x000000463828723c */ /* 0x040fe20000041828 */
[----:B------:R-:W3:Y:S06]  /*dee0*/  LDSM.16.MT88.4 R68, [R116+0x9800] ;  /* 0x009800007444783b */ /* 0x000eec0000004200 */
[----:B------:R-:W4:Y:S01]  /*def0*/  MUFU.EX2 R92, R92 ;  /* 0x0000005c005c7308 */ /* 0x000f220000000800 */
[C---:B--2---:R-:W-:Y:S09]  /*df00*/  HMMA.16816.F32.BF16 R44, R56.reuse, R60, R44 ;  /* 0x0000003c382c723c */ /* 0x044ff2000004182c */
[----:B------:R-:W-:Y:S01]  /*df10*/  MUFU.EX2 R54, R54 ;  /* 0x0000003600367308 */ /* 0x000fe20000000800 */
[----:B------:R-:W-:Y:S01]  /*df20*/  HMMA.16816.F32.BF16 R48, R56, R62, R48 ;  /* 0x0000003e3830723c */ /* 0x000fe20000041830 */
[----:B------:R-:W2:Y:S06]  /*df30*/  LDSM.16.MT88.4 R60, [R156+0xb800] ;  /* 0x00b800009c3c783b */ /* 0x000eac0000004200 */
[----:B------:R-:W-:Y:S02]  /*df40*/  F2FP.BF16.F32.PACK_AB R58, R93, R90 ;  /* 0x0000005a5d3a723e */ /* 0x000fe400000010ff */
[----:B------:R-:W-:Y:S02]  /*df50*/  MUFU.EX2 R134, R134 ;  /* 0x0000008600867308 */ /* 0x000fe40000000800 */
[----:B------:R-:W-:Y:S01]  /*df60*/  F2FP.BF16.F32.PACK_AB R56, R87, R86 ;  /* 0x000000565738723e */ /* 0x000fe200000010ff */
[----:B------:R-:W-:Y:S01]  /*df70*/  FADD.FTZ R86, R86, R81 ;  /* 0x0000005156567221 */ /* 0x000fe20000010000 */
[----:B----4-:R-:W-:Y:S01]  /*df80*/  F2FP.BF16.F32.PACK_AB R57, R91, R92 ;  /* 0x0000005c5b39723e */ /* 0x010fe200000010ff */
[----:B------:R-:W-:Y:S01]  /*df90*/  FADD.FTZ R92, R92, R83 ;  /* 0x000000535c5c7221 */ /* 0x000fe20000010000 */
[C---:B------:R-:W-:Y:S01]  /*dfa0*/  F2FP.BF16.F32.PACK_AB R59, R94.reuse, R95 ;  /* 0x0000005f5e3b723e */ /* 0x040fe200000010ff */
[----:B------:R-:W-:Y:S03]  /*dfb0*/  FADD.FTZ R87, R87, R86 ;  /* 0x0000005657577221 */ /* 0x000fe60000010000 */
[----:B------:R-:W-:Y:S01]  /*dfc0*/  MUFU.EX2 R135, R135 ;  /* 0x0000008700877308 */ /* 0x000fe20000000800 */
[----:B------:R-:W-:Y:S02]  /*dfd0*/  FADD.FTZ R92, R91, R92 ;  /* 0x0000005c5b5c7221 */ /* 0x000fe40000010000 */
[C---:B-1----:R-:W-:Y:S03]  /*dfe0*/  HMMA.16816.F32.BF16 R4, R56.reuse, R64, R4 ;  /* 0x000000403804723c */ /* 0x042fe60000041804 */
[----:B------:R-:W-:Y:S04]  /*dff0*/  FADD.FTZ R95, R95, R92 ;  /* 0x0000005c5f5f7221 */ /* 0x000fe80000010000 */
[----:B------:R-:W-:Y:S01]  /*e000*/  MUFU.EX2 R136, R136 ;  /* 0x0000008800887308 */ /* 0x000fe20000000800 */
[C---:B------:R-:W-:Y:S01]  /*e010*/  HMMA.16816.F32.BF16 R8, R56.reuse, R66, R8 ;  /* 0x000000423808723c */ /* 0x040fe20000041808 */
[----:B------:R-:W1:Y:S02]  /*e020*/  LDSM.16.MT88.4 R64, [R116+0xb800] ;  /* 0x00b800007440783b */ /* 0x000e640000004200 */
[----:B------:R-:W-:Y:S03]  /*e030*/  FADD.FTZ R94, R94, R95 ;  /* 0x0000005f5e5e7221 */ /* 0x000fe60000010000 */
[C---:B---3--:R-:W-:Y:S03]  /*e040*/  HMMA.16816.F32.BF16 R12, R56.reuse, R68, R12 ;  /* 0x00000044380c723c */ /* 0x048fe6000004180c */
[----:B------:R-:W-:Y:S03]  /*e050*/  MUFU.EX2 R137, R137 ;  /* 0x0000008900897308 */ /* 0x000fe60000000800 */
[C---:B------:R-:W-:Y:S01]  /*e060*/  HMMA.16816.F32.BF16 R16, R56.reuse, R70, R16 ;  /* 0x000000463810723c */ /* 0x040fe20000041810 */
[----:B------:R-:W3:Y:S06]  /*e070*/  LDSM.16.MT88.4 R68, [R156+0xd800] ;  /* 0x00d800009c44783b */ /* 0x000eec0000004200 */
[----:B------:R-:W-:Y:S01]  /*e080*/  MUFU.EX2 R138, R138 ;  /* 0x0000008a008a7308 */ /* 0x000fe20000000800 */
[C---:B--2---:R-:W-:Y:S09]  /*e090*/  HMMA.16816.F32.BF16 R20, R56.reuse, R60, R20 ;  /* 0x0000003c3814723c */ /* 0x044ff20000041814 */
[----:B------:R-:W-:Y:S01]  /*e0a0*/  MUFU.EX2 R139, R139 ;  /* 0x0000008b008b7308 */ /* 0x000fe20000000800 */
[C---:B------:R-:W-:Y:S01]  /*e0b0*/  HMMA.16816.F32.BF16 R24, R56.reuse, R62, R24 ;  /* 0x0000003e3818723c */ /* 0x040fe20000041818 */
[----:B------:R-:W2:Y:S08]  /*e0c0*/  LDSM.16.MT88.4 R60, [R116+0xd800] ;  /* 0x00d80000743c783b */ /* 0x000eb00000004200 */
[----:B------:R-:W-:Y:S10]  /*e0d0*/  MUFU.EX2 R97, R97 ;  /* 0x0000006100617308 */ /* 0x000ff40000000800 */
[----:B------:R-:W4:Y:S01]  /*e0e0*/  MUFU.EX2 R96, R96 ;  /* 0x0000006000607308 */ /* 0x000f220000000800 */
[C---:B-1----:R-:W-:Y:S06]  /*e0f0*/  HMMA.16816.F32.BF16 R28, R56.reuse, R64, R28 ;  /* 0x00000040381c723c */ /* 0x042fec000004181c */
[C---:B------:R-:W-:Y:S01]  /*e100*/  HMMA.16816.F32.BF16 R32, R56.reuse, R66, R32 ;  /* 0x000000423820723c */ /* 0x040fe20000041820 */
[----:B------:R-:W1:Y:S02]  /*e110*/  LDSM.16.MT88.4 R64, [R156+0x9c00] ;  /* 0x009c00009c40783b */ /* 0x000e640000004200 */
[----:B------:R-:W5:Y:S03]  /*e120*/  MUFU.EX2 R98, R98 ;  /* 0x0000006200627308 */ /* 0x000f660000000800 */
[C---:B---3--:R-:W-:Y:S07]  /*e130*/  HMMA.16816.F32.BF16 R36, R56.reuse, R68, R36 ;  /* 0x000000443824723c */ /* 0x048fee0000041824 */
[----:B------:R-:W-:Y:S01]  /*e140*/  MUFU.EX2 R99, R99 ;  /* 0x0000006300637308 */ /* 0x000fe20000000800 */
[C---:B------:R-:W-:Y:S01]  /*e150*/  HMMA.16816.F32.BF16 R40, R56.reuse, R70, R40 ;  /* 0x000000463828723c */ /* 0x040fe20000041828 */
[----:B------:R-:W3:Y:S05]  /*e160*/  LDSM.16.MT88.4 R68, [R116+0x9c00] ;  /* 0x009c00007444783b */ /* 0x000eea0000004200 */
[C---:B--2---:R-:W-:Y:S03]  /*e170*/  HMMA.16816.F32.BF16 R44, R56.reuse, R60, R44 ;  /* 0x0000003c382c723c */ /* 0x044fe6000004182c */
[----:B------:R-:W2:Y:S03]  /*e180*/  MUFU.EX2 R106, R106 ;  /* 0x0000006a006a7308 */ /* 0x000ea60000000800 */
[----:B------:R-:W-:Y:S01]  /*e190*/  HMMA.16816.F32.BF16 R48, R56, R62, R48 ;  /* 0x0000003e3830723c */ /* 0x000fe20000041830 */
[----:B------:R-:W3:Y:S06]  /*e1a0*/  LDSM.16.MT88.4 R60, [R156+0xbc00] ;  /* 0x00bc00009c3c783b */ /* 0x000eec0000004200 */
[----:B------:R-:W-:Y:S01]  /*e1b0*/  MUFU.EX2 R107, R107 ;  /* 0x0000006b006b7308 */ /* 0x000fe20000000800 */
[----:B----4-:R-:W-:Y:S09]  /*e1c0*/  F2FP.BF16.F32.PACK_AB R56, R96, R97 ;  /* 0x000000616038723e */ /* 0x010ff200000010ff */
[----:B------:R-:W4:Y:S01]  /*e1d0*/  MUFU.EX2 R104, R104 ;  /* 0x0000006800687308 */ /* 0x000f220000000800 */
[----:B-----5:R-:W-:Y:S01]  /*e1e0*/  F2FP.BF16.F32.PACK_AB R57, R98, R105 ;  /* 0x000000696239723e */ /* 0x020fe200000010ff */
[----:B------:R-:W-:Y:S01]  /*e1f0*/  FADD.FTZ R105, R105, R94 ;  /* 0x0000005e69697221 */ /* 0x000fe20000010000 */
[----:B--2---:R-:W-:Y:S03]  /*e200*/  F2FP.BF16.F32.PACK_AB R58, R106, R99 ;  /* 0x000000636a3a723e */ /* 0x004fe600000010ff */
[----:B------:R-:W-:Y:S04]  /*e210*/  FADD.FTZ R98, R98, R105 ;  /* 0x0000006962627221 */ /* 0x000fe80000010000 */
[----:B------:R-:W-:Y:S10]  /*e220*/  MUFU.EX2 R122, R122 ;  /* 0x0000007a007a7308 */ /* 0x000ff40000000800 */
[----:B------:R-:W2:Y:S01]  /*e230*/  MUFU.EX2 R123, R123 ;  /* 0x0000007b007b7308 */ /* 0x000ea20000000800 */
[C---:B----4-:R-:W-:Y:S01]  /*e240*/  F2FP.BF16.F32.PACK_AB R59, R104.reuse, R107 ;  /* 0x0000006b683b723e */ /* 0x050fe200000010ff */
[----:B------:R-:W-:Y:S04]  /*e250*/  FADD.FTZ R107, R107, R98 ;  /* 0x000000626b6b7221 */ /* 0x000fe80000010000 */
[----:B------:R-:W-:Y:S02]  /*e260*/  FADD.FTZ R107, R104, R107 ;  /* 0x0000006b686b7221 */ /* 0x000fe40000010000 */
[C---:B-1----:R-:W-:Y:S02]  /*e270*/  HMMA.16816.F32.BF16 R4, R56.reuse, R64, R4 ;  /* 0x000000403804723c */ /* 0x042fe40000041804 */
[----:B------:R-:W-:Y:S04]  /*e280*/  MUFU.EX2 R124, R124 ;  /* 0x0000007c007c7308 */ /* 0x000fe80000000800 */
[C---:B------:R-:W-:Y:S01]  /*e290*/  HMMA.16816.F32.BF16 R8, R56.reuse, R66, R8 ;  /* 0x000000423808723c */ /* 0x040fe20000041808 */
[----:B------:R-:W1:Y:S05]  /*e2a0*/  LDSM.16.MT88.4 R64, [R116+0xbc00] ;  /* 0x00bc00007440783b */ /* 0x000e6a0000004200 */
[----:B------:R-:W4:Y:S01]  /*e2b0*/  MUFU.EX2 R125, R125 ;  /* 0x0000007d007d7308 */ /* 0x000f220000000800 */
[C---:B---3--:R-:W-:Y:S09]  /*e2c0*/  HMMA.16816.F32.BF16 R12, R56.reuse, R68, R12 ;  /* 0x00000044380c723c */ /* 0x048ff2000004180c */
[----:B------:R-:W-:Y:S01]  /*e2d0*/  MUFU.EX2 R126, R126 ;  /* 0x0000007e007e7308 */ /* 0x000fe20000000800 */
[C---:B------:R-:W-:Y:S01]  /*e2e0*/  HMMA.16816.F32.BF16 R16, R56.reuse, R70, R16 ;  /* 0x000000463810723c */ /* 0x040fe20000041810 */
[----:B------:R-:W3:Y:S05]  /*e2f0*/  LDSM.16.MT88.4 R68, [R156+0xdc00] ;  /* 0x00dc00009c44783b */ /* 0x000eea0000004200 */
[C---:B------:R-:W-:Y:S03]  /*e300*/  HMMA.16816.F32.BF16 R20, R56.reuse, R60, R20 ;  /* 0x0000003c3814723c */ /* 0x040fe60000041814 */
[----:B------:R-:W5:Y:S03]  /*e310*/  MUFU.EX2 R127, R127 ;  /* 0x0000007f007f7308 */ /* 0x000f660000000800 */
[C---:B------:R-:W-:Y:S01]  /*e320*/  HMMA.16816.F32.BF16 R24, R56.reuse, R62, R24 ;  /* 0x0000003e3818723c */ /* 0x040fe20000041818 */
[----:B------:R-:W2:Y:S06]  /*e330*/  LDSM.16.MT88.4 R60, [R116+0xdc00] ;  /* 0x00dc0000743c783b */ /* 0x000eac0000004200 */
[----:B------:R-:W-:Y:S10]  /*e340*/  MUFU.EX2 R140, R140 ;  /* 0x0000008c008c7308 */ /* 0x000ff40000000800 */
[----:B------:R-:W5:Y:S01]  /*e350*/  MUFU.EX2 R141, R141 ;  /* 0x0000008d008d7308 */ /* 0x000f620000000800 */
[C---:B-1----:R-:W-:Y:S09]  /*e360*/  HMMA.16816.F32.BF16 R28, R56.reuse, R64, R28 ;  /* 0x00000040381c723c */ /* 0x042ff2000004181c */
[----:B------:R-:W-:Y:S01]  /*e370*/  MUFU.EX2 R120, R120 ;  /* 0x0000007800787308 */ /* 0x000fe20000000800 */
[C---:B------:R-:W-:Y:S01]  /*e380*/  HMMA.16816.F32.BF16 R32, R56.reuse, R66, R32 ;  /* 0x000000423820723c */ /* 0x040fe20000041820 */
[----:B------:R-:W1:Y:S08]  /*e390*/  LDSM.16.MT88.4 R64, [R156+0xa000] ;  /* 0x00a000009c40783b */ /* 0x000e700000004200 */
[----:B------:R-:W5:Y:S01]  /*e3a0*/  MUFU.EX2 R121, R121 ;  /* 0x0000007900797308 */ /* 0x000f620000000800 */
[C---:B---3--:R-:W-:Y:S06]  /*e3b0*/  HMMA.16816.F32.BF16 R36, R56.reuse, R68, R36 ;  /* 0x000000443824723c */ /* 0x048fec0000041824 */
[C---:B------:R-:W-:Y:S01]  /*e3c0*/  HMMA.16816.F32.BF16 R40, R56.reuse, R70, R40 ;  /* 0x000000463828723c */ /* 0x040fe20000041828 */
[----:B------:R-:W3:Y:S02]  /*e3d0*/  LDSM.16.MT88.4 R68, [R116+0xa000] ;  /* 0x00a000007444783b */ /* 0x000ee40000004200 */
[----:B------:R-:W-:Y:S03]  /*e3e0*/  MUFU.EX2 R142, R142 ;  /* 0x0000008e008e7308 */ /* 0x000fe60000000800 */
[C---:B--2---:R-:W-:Y:S07]  /*e3f0*/  HMMA.16816.F32.BF16 R44, R56.reuse, R60, R44 ;  /* 0x0000003c382c723c */ /* 0x044fee000004182c */
[----:B------:R-:W2:Y:S01]  /*e400*/  MUFU.EX2 R143, R143 ;  /* 0x0000008f008f7308 */ /* 0x000ea20000000800 */
[----:B------:R-:W-:Y:S01]  /*e410*/  HMMA.16816.F32.BF16 R48, R56, R62, R48 ;  /* 0x0000003e3830723c */ /* 0x000fe20000041830 */
[----:B------:R-:W4:Y:S08]  /*e420*/  LDSM.16.MT88.4 R60, [R116+0xc000] ;  /* 0x00c00000743c783b */ /* 0x000f300000004200 */
[----:B------:R-:W-:Y:S02]  /*e430*/  MUFU.EX2 R144, R144 ;  /* 0x0000009000907308 */ /* 0x000fe40000000800 */
[----:B------:R-:W-:Y:S02]  /*e440*/  F2FP.BF16.F32.PACK_AB R56, R128, R113 ;  /* 0x000000718038723e */ /* 0x000fe400000010ff */
[----:B------:R-:W-:Y:S02]  /*e450*/  F2FP.BF16.F32.PACK_AB R57, R129, R112 ;  /* 0x000000708139723e */ /* 0x000fe400000010ff */
[----:B------:R-:W-:Y:S04]  /*e460*/  F2FP.BF16.F32.PACK_AB R58, R131, R130 ;  /* 0x00000082833a723e */ /* 0x000fe800000010ff */
[----:B------:R-:W2:Y:S01]  /*e470*/  MUFU.EX2 R117, R117 ;  /* 0x0000007500757308 */ /* 0x000ea20000000800 */
[----:B------:R-:W-:Y:S07]  /*e480*/  F2FP.BF16.F32.PACK_AB R59, R133, R132 ;  /* 0x00000084853b723e */ /* 0x000fee00000010ff */
[C---:B-1----:R-:W-:Y:S02]  /*e490*/  HMMA.16816.F32.BF16 R4, R56.reuse, R64, R4 ;  /* 0x000000403804723c */ /* 0x042fe40000041804 */
[----:B------:R-:W-:Y:S04]  /*e4a0*/  MUFU.EX2 R52, R52 ;  /* 0x0000003400347308 */ /* 0x000fe80000000800 */
[C---:B------:R-:W-:Y:S01]  /*e4b0*/  HMMA.16816.F32.BF16 R8, R56.reuse, R66, R8 ;  /* 0x000000423808723c */ /* 0x040fe20000041808 */
[----:B------:R-:W1:Y:S05]  /*e4c0*/  LDSM.16.MT88.4 R64, [R156+0xe000] ;  /* 0x00e000009c40783b */ /* 0x000e6a0000004200 */
[----:B------:R-:W2:Y:S01]  /*e4d0*/  MUFU.EX2 R55, R55 ;  /* 0x0000003700377308 */ /* 0x000ea20000000800 */
[C---:B---3--:R-:W-:Y:S06]  /*e4e0*/  HMMA.16816.F32.BF16 R12, R56.reuse, R68, R12 ;  /* 0x00000044380c723c */ /* 0x048fec000004180c */
[C---:B------:R-:W-:Y:S01]  /*e4f0*/  HMMA.16816.F32.BF16 R16, R56.reuse, R70, R16 ;  /* 0x000000463810723c */ /* 0x040fe20000041810 */
[----:B------:R-:W3:Y:S05]  /*e500*/  LDSM.16.MT88.4 R68, [R116+0xe000] ;  /* 0x00e000007444783b */ /* 0x000eea0000004200 */
[C---:B------:R-:W-:Y:S06]  /*e510*/  HMMA.16816.F32.BF16 R20, R56.reuse, R72, R20 ;  /* 0x000000483814723c */ /* 0x040fec0000041814 */
[C---:B------:R-:W-:Y:S01]  /*e520*/  HMMA.16816.F32.BF16 R24, R56.reuse, R74, R24 ;  /* 0x0000004a3818723c */ /* 0x040fe20000041818 */
[----:B------:R-:W5:Y:S05]  /*e530*/  LDSM.16.MT88.4 R72, [R156+0xa400] ;  /* 0x00a400009c48783b */ /* 0x000f6a0000004200 */
[C---:B----4-:R-:W-:Y:S06]  /*e540*/  HMMA.16816.F32.BF16 R28, R56.reuse, R60, R28 ;  /* 0x0000003c381c723c */ /* 0x050fec000004181c */
[C---:B------:R-:W-:Y:S05]  /*e550*/  HMMA.16816.F32.BF16 R32, R56.reuse, R62, R32 ;  /* 0x0000003e3820723c */ /* 0x040fea0000041820 */
[----:B------:R-:W-:Y:S01]  /*e560*/  F2FP.BF16.F32.PACK_AB R60, R54, R53 ;  /* 0x00000035363c723e */ /* 0x000fe200000010ff */
[C---:B-1----:R-:W-:Y:S05]  /*e570*/  HMMA.16816.F32.BF16 R36, R56.reuse, R64, R36 ;  /* 0x000000403824723c */ /* 0x042fea0000041824 */
[----:B------:R-:W-:Y:S01]  /*e580*/  F2FP.BF16.F32.PACK_AB R61, R135, R134 ;  /* 0x00000086873d723e */ /* 0x000fe200000010ff */
[C---:B------:R-:W-:Y:S01]  /*e590*/  HMMA.16816.F32.BF16 R40, R56.reuse, R66, R40 ;  /* 0x000000423828723c */ /* 0x040fe20000041828 */
[----:B------:R-:W1:Y:S04]  /*e5a0*/  LDSM.16.MT88.4 R64, [R156+0xc400] ;  /* 0x00c400009c40783b */ /* 0x000e680000004200 */
[----:B------:R-:W-:Y:S01]  /*e5b0*/  F2FP.BF16.F32.PACK_AB R62, R137, R136 ;  /* 0x00000088893e723e */ /* 0x000fe200000010ff */
[C---:B---3--:R-:W-:Y:S05]  /*e5c0*/  HMMA.16816.F32.BF16 R44, R56.reuse, R68, R44 ;  /* 0x00000044382c723c */ /* 0x048fea000004182c */
[----:B------:R-:W-:Y:S01]  /*e5d0*/  F2FP.BF16.F32.PACK_AB R63, R139, R138 ;  /* 0x0000008a8b3f723e */ /* 0x000fe200000010ff */
[----:B------:R-:W-:Y:S01]  /*e5e0*/  HMMA.16816.F32.BF16 R48, R56, R70, R48 ;  /* 0x000000463830723c */ /* 0x000fe20000041830 */
[----:B------:R-:W3:Y:S05]  /*e5f0*/  LDSM.16.MT88.4 R56, [R116+0xc400] ;  /* 0x00c400007438783b */ /* 0x000eea0000004200 */
[C---:B-----5:R-:W-:Y:S03]  /*e600*/  HMMA.16816.F32.BF16 R4, R60.reuse, R72, R4 ;  /* 0x000000483c04723c */ /* 0x060fe60000041804 */
[----:B------:R-:W4:Y:S03]  /*e610*/  LDSM.16.MT88.4 R68, [R156+0xe400] ;  /* 0x00e400009c44783b */ /* 0x000f260000004200 */
[C---:B------:R-:W-:Y:S05]  /*e620*/  HMMA.16816.F32.BF16 R8, R60.reuse, R74, R8 ;  /* 0x0000004a3c08723c */ /* 0x040fea0000041808 */
[----:B------:R-:W5:Y:S01]  /*e630*/  LDSM.16.MT88.4 R72, [R116+0xe400] ;  /* 0x00e400007448783b */ /* 0x000f620000004200 */
[C---:B------:R-:W-:Y:S06]  /*e640*/  HMMA.16816.F32.BF16 R12, R60.reuse, R76, R12 ;  /* 0x0000004c3c0c723c */ /* 0x040fec000004180c */
[C---:B------:R-:W-:Y:S01]  /*e650*/  HMMA.16816.F32.BF16 R16, R60.reuse, R78, R16 ;  /* 0x0000004e3c10723c */ /* 0x040fe20000041810 */
[----:B------:R-:W-:Y:S05]  /*e660*/  LDSM.16.MT88.4 R76, [R116+0xa800] ;  /* 0x00a80000744c783b */ /* 0x000fea0000004200 */
[C---:B-1----:R-:W-:Y:S06]  /*e670*/  HMMA.16816.F32.BF16 R20, R60.reuse, R64, R20 ;  /* 0x000000403c14723c */ /* 0x042fec0000041814 */
[C---:B------:R-:W-:Y:S01]  /*e680*/  HMMA.16816.F32.BF16 R24, R60.reuse, R66, R24 ;  /* 0x000000423c18723c */ /* 0x040fe20000041818 */
[----:B------:R-:W1:Y:S05]  /*e690*/  LDSM.16.MT88.4 R64, [R156+0xa800] ;  /* 0x00a800009c40783b */ /* 0x000e6a0000004200 */
        /* <DEDUP_REMOVED lines=8> */
[C---:B-----5:R-:W-:Y:S05]  /*e720*/  HMMA.16816.F32.BF16 R44, R60.reuse, R72, R44 ;  /* 0x000000483c2c723c */ /* 0x060fea000004182c */
[----:B------:R-:W-:Y:S01]  /*e730*/  F2FP.BF16.F32.PACK_AB R59, R141, R140 ;  /* 0x0000008c8d3b723e */ /* 0x000fe200000010ff */
[----:B------:R-:W-:Y:S01]  /*e740*/  HMMA.16816.F32.BF16 R48, R60, R74, R48 ;  /* 0x0000004a3c30723c */ /* 0x000fe20000041830 */
[----:B------:R-:W4:Y:S05]  /*e750*/  LDSM.16.MT88.4 R60, [R116+0xc800] ;  /* 0x00c80000743c783b */ /* 0x000f2a0000004200 */
[C---:B-1----:R-:W-:Y:S03]  /*e760*/  HMMA.16816.F32.BF16 R4, R56.reuse, R64, R4 ;  /* 0x000000403804723c */ /* 0x042fe60000041804 */
[----:B------:R-:W-:Y:S03]  /*e770*/  LDSM.16.MT88.4 R72, [R116+0xe800] ;  /* 0x00e800007448783b */ /* 0x000fe60000004200 */
[C---:B------:R-:W-:Y:S05]  /*e780*/  HMMA.16816.F32.BF16 R8, R56.reuse, R66, R8 ;  /* 0x000000423808723c */ /* 0x040fea0000041808 */
[----:B------:R-:W1:Y:S01]  /*e790*/  LDSM.16.MT88.4 R64, [R156+0xe800] ;  /* 0x00e800009c40783b */ /* 0x000e620000004200 */
[C---:B------:R-:W-:Y:S06]  /*e7a0*/  HMMA.16816.F32.BF16 R12, R56.reuse, R76, R12 ;  /* 0x0000004c380c723c */ /* 0x040fec000004180c */
[C---:B------:R-:W-:Y:S01]  /*e7b0*/  HMMA.16816.F32.BF16 R16, R56.reuse, R78, R16 ;  /* 0x0000004e3810723c */ /* 0x040fe20000041810 */
[----:B------:R-:W-:Y:S05]  /*e7c0*/  LDSM.16.MT88.4 R76, [R156+0xec00] ;  /* 0x00ec00009c4c783b */ /* 0x000fea0000004200 */
[C---:B---3--:R-:W-:Y:S06]  /*e7d0*/  HMMA.16816.F32.BF16 R20, R56.reuse, R68, R20 ;  /* 0x000000443814723c */ /* 0x048fec0000041814 */
[C---:B------:R-:W-:Y:S05]  /*e7e0*/  HMMA.16816.F32.BF16 R24, R56.reuse, R70, R24 ;  /* 0x000000463818723c */ /* 0x040fea0000041818 */
[----:B------:R-:W-:Y:S01]  /*e7f0*/  F2FP.BF16.F32.PACK_AB R68, R121, R120 ;  /* 0x000000787944723e */ /* 0x000fe200000010ff */
[C---:B----4-:R-:W-:Y:S05]  /*e800*/  HMMA.16816.F32.BF16 R28, R56.reuse, R60, R28 ;  /* 0x0000003c381c723c */ /* 0x050fea000004181c */
[----:B--2---:R-:W-:Y:S01]  /*e810*/  F2FP.BF16.F32.PACK_AB R69, R143, R142 ;  /* 0x0000008e8f45723e */ /* 0x004fe200000010ff */
[C---:B------:R-:W-:Y:S05]  /*e820*/  HMMA.16816.F32.BF16 R32, R56.reuse, R62, R32 ;  /* 0x0000003e3820723c */ /* 0x040fea0000041820 */
[----:B------:R-:W-:Y:S01]  /*e830*/  FADD.FTZ R60, R90, R87 ;  /* 0x000000575a3c7221 */ /* 0x000fe20000010000 */
[----:B------:R-:W-:Y:S01]  /*e840*/  F2FP.BF16.F32.PACK_AB R70, R117, R144 ;  /* 0x000000907546723e */ /* 0x000fe200000010ff */
[----:B------:R-:W-:Y:S01]  /*e850*/  LDSM.16.MT88.4 R84, [R116+0xcc00] ;  /* 0x00cc00007454783b */ /* 0x000fe20000004200 */
[----:B------:R-:W-:Y:S01]  /*e860*/  F2FP.BF16.F32.PACK_AB R71, R55, R52 ;  /* 0x000000343747723e */ /* 0x000fe200000010ff */
[C---:B-1----:R-:W-:Y:S03]  /*e870*/  HMMA.16816.F32.BF16 R36, R56.reuse, R64, R36 ;  /* 0x000000403824723c */ /* 0x042fe60000041824 */
[----:B------:R-:W-:Y:S03]  /*e880*/  FADD.FTZ R60, R93, R60 ;  /* 0x0000003c5d3c7221 */ /* 0x000fe60000010000 */
[C---:B------:R-:W-:Y:S01]  /*e890*/  HMMA.16816.F32.BF16 R40, R56.reuse, R66, R40 ;  /* 0x000000423828723c */ /* 0x040fe20000041828 */
[----:B------:R-:W1:Y:S04]  /*e8a0*/  LDSM.16.MT88.4 R92, [R156+0xcc00] ;  /* 0x00cc00009c5c783b */ /* 0x000e680000004200 */
[----:B------:R-:W-:Y:S01]  /*e8b0*/  FADD.FTZ R97, R97, R60 ;  /* 0x0000003c61617221 */ /* 0x000fe20000010000 */
[C---:B------:R-:W-:Y:S05]  /*e8c0*/  HMMA.16816.F32.BF16 R44, R56.reuse, R72, R44 ;  /* 0x00000048382c723c */ /* 0x040fea000004182c */
[----:B------:R-:W-:Y:S01]  /*e8d0*/  FADD.FTZ R96, R96, R97 ;  /* 0x0000006160607221 */ /* 0x000fe20000010000 */
[----:B------:R-:W-:Y:S05]  /*e8e0*/  HMMA.16816.F32.BF16 R48, R56, R74, R48 ;  /* 0x0000004a3830723c */ /* 0x000fea0000041830 */
[----:B------:R-:W-:Y:S02]  /*e8f0*/  FADD.FTZ R99, R99, R96 ;  /* 0x0000006063637221 */ /* 0x000fe40000010000 */
[----:B------:R-:W-:Y:S04]  /*e900*/  FADD.FTZ R56, R112, R107 ;  /* 0x0000006b70387221 */ /* 0x000fe80000010000 */
[----:B------:R-:W-:Y:S01]  /*e910*/  FADD.FTZ R106, R106, R99 ;  /* 0x000000636a6a7221 */ /* 0x000fe20000010000 */
[----:B------:R-:W-:Y:S03]  /*e920*/  FADD.FTZ R129, R129, R56 ;  /* 0x0000003881817221 */ /* 0x000fe60000010000 */
[----:B------:R-:W-:Y:S01]  /*e930*/  FADD.FTZ R3, R113, R106 ;  /* 0x0000006a71037221 */ /* 0x000fe20000010000 */
[----:B------:R-:W-:Y:S01]  /*e940*/  FADD.FTZ R132, R132, R129 ;  /* 0x0000008184847221 */ /* 0x000fe20000010000 */
        /* <DEDUP_REMOVED lines=42> */
[----:B------:R-:W-:Y:S06]  /*ebf0*/  @P0 BRA `(.L_x_2796) ;  /* 0xffffffc000e40947 */ /* 0x000fec000383ffff */
.L_x_2792:
        /* <DEDUP_REMOVED lines=194> */
.L_x_2798:
[----:B------:R-:W-:Y:S05]  /*f820*/  BSYNC B0 ;  /* 0x0000000000007941 */ /* 0x000fea0003800000 */
.L_x_2797:
        /* <DEDUP_REMOVED lines=33> */
.L_x_2799:
        /* <DEDUP_REMOVED lines=12> */
.L_x_6465:


//--------------------- .text._ZN5flash24flash_fwd_splitkv_kernelI23Flash_fwd_kernel_traitsILi96ELi64ELi128ELi4ELb0ELb0EN7cutlass10bfloat16_tE19Flash_kernel_traitsILi96ELi64ELi128ELi4ES3_EELb1ELb0ELb1ELb0ELb0ELb0ELb1ELb0EEEvNS_16Flash_fwd_paramsE --------------------------
	.section	.text._ZN5flash24flash_fwd_splitkv_kernelI23Flash_fwd_kernel_traitsILi96ELi64ELi128ELi4ELb0ELb0EN7cutlass10bfloat16_tE19Flash_kernel_traitsILi96ELi64ELi128ELi4ES3_EELb1ELb0ELb1ELb0ELb0ELb0ELb1ELb0EEEvNS_16Flash_fwd_paramsE,"ax",@progbits
	.align	128
        .global         _ZN5flash24flash_fwd_splitkv_kernelI23Flash_fwd_kernel_traitsILi96ELi64ELi128ELi4ELb0ELb0EN7cutlass10bfloat16_tE19Flash_kernel_traitsILi96ELi64ELi128ELi4ES3_EELb1ELb0ELb1ELb0ELb0ELb0ELb1ELb0EEEvNS_16Flash_fwd_paramsE
        .type           _ZN5flash24flash_fwd_splitkv_kernelI23Flash_fwd_kernel_traitsILi96ELi64ELi128ELi4ELb0ELb0EN7cutlass10bfloat16_tE19Flash_kernel_traitsILi96ELi64ELi128ELi4ES3_EELb1ELb0ELb1ELb0ELb0ELb0ELb1ELb0EEEvNS_16Flash_fwd_paramsE,@function
        .size           _ZN5flash24flash_fwd_splitkv_kernelI23Flash_fwd_kernel_traitsILi96ELi64ELi128ELi4ELb0ELb0EN7cutlass10bfloat16_tE19Flash_kernel_traitsILi96ELi64ELi128ELi4ES3_EELb1ELb0ELb1ELb0ELb0ELb0ELb1ELb0EEEvNS_16Flash_fwd_paramsE,(.L_x_6466 - _ZN5flash24flash_fwd_splitkv_kernelI23Flash_fwd_kernel_traitsILi96ELi64ELi128ELi4ELb0ELb0EN7cutlass10bfloat16_tE19Flash_kernel_traitsILi96ELi64ELi128ELi4ES3_EELb1ELb0ELb1ELb0ELb0ELb0ELb1ELb0EEEvNS_16Flash_fwd_paramsE)
        .other          _ZN5flash24flash_fwd_splitkv_kernelI23Flash_fwd_kernel_traitsILi96ELi64ELi128ELi4ELb0ELb0EN7cutlass10bfloat16_tE19Flash_kernel_traitsILi96ELi64ELi128ELi4ES3_EELb1ELb0ELb1ELb0ELb0ELb0ELb1ELb0EEEvNS_16Flash_fwd_paramsE,@"STO_CUDA_ENTRY STV_DEFAULT"
_ZN5flash24flash_fwd_splitkv_kernelI23Flash_fwd_kernel_traitsILi96ELi64ELi128ELi4ELb0ELb0EN7cutlass10bfloat16_tE19Flash_kernel_traitsILi96ELi64ELi128ELi4ES3_EELb1ELb0ELb1ELb0ELb0ELb0ELb1ELb0EEEvNS_16Flash_fwd_paramsE:
.text._ZN5flash24flash_fwd_splitkv_kernelI23Flash_fwd_kernel_traitsILi96ELi64ELi128ELi4ELb0ELb0EN7cutlass10bfloat16_tE19Flash_kernel_traitsILi96ELi64ELi128ELi4ES3_EELb1ELb0ELb1ELb0ELb0ELb0ELb1ELb0EEEvNS_16Flash_fwd_paramsE:
[----:B------:R-:W-:Y:S08]  /*0000*/  LDC R1, c[0x0][0x28] ;  /* 0x00000a00ff017b82 */ /* 0x000ff00000000800 */
[----:B------:R-:W1:Y:S01]  /*0010*/  LDC R5, c[0x0][0x270] ;  /* 0x00009c00ff057b82 */ /* 0x000e620000000800 */
[----:B------:R-:W2:Y:S01]  /*0020*/  S2R R8, SR_CTAID.Z ;  /* 0x0000000000087919 */ /* 0x000ea20000002700 */
[----:B------:R-:W-:Y:S01]  /*0030*/  MOV R2, RZ ;  /* 0x000000ff00027202 */ /* 0x000fe20000000f00 */
[----:B------:R-:W-:-:S05]  /*0040*/  ULDC.64 UR10, c[0x0][0x208] ;  /* 0x00008200000a7ab9 */ /* 0x000fca0000000a00 */
        /* <DEDUP_REMOVED lines=22> */
[-C--:B------:R-:W-:Y:S02]  /*01b0*/  ISETP.GE.U32.AND P3, PT, R0, R5.reuse, PT ;  /* 0x000000050000720c */ /* 0x080fe40003f66070 */
[----:B------:R-:W-:Y:S02]  /*01c0*/  ISETP.NE.AND.EX P1, PT, R7, RZ, PT, P1 ;  /* 0x000000ff0700720c */ /* 0x000fe40003f25310 */
[----:B------:R-:W-:Y:S01]  /*01d0*/  MOV R6, 0xffffffff ;  /* 0xffffffff00067802 */ /* 0x000fe20000000f00 */
[----:B------:R-:W2:Y:S08]  /*01e0*/  LDC.U8 R0, c[0x0][0x3c2] ;  /* 0x0000f080ff007b82 */ /* 0x000eb00000000000 */
[----:B------:R-:W-:Y:S01]  /*01f0*/  @P3 VIADD R185, R185, 0x1 ;  /* 0x00000001b9b93836 */ /* 0x000fe20000000000 */
[----:B------:R-:W-:-:S05]  /*0200*/  @!P2 LOP3.LUT R185, RZ, R5, RZ, 0x33, !PT ;  /* 0x00000005ffb9a212 */ /* 0x000fca00078e33ff */
[C---:B---3--:R-:W-:Y:S01]  /*0210*/  IMAD.WIDE R14, R185.reuse, 0x4, R10 ;  /* 0x00000004b90e7825 */ /* 0x048fe200078e020a */
[----:B-1----:R-:W-:Y:S01]  /*0220*/  ISETP.EQ.U32.AND P2, PT, R2, RZ, PT ;  /* 0x000000ff0200720c */ /* 0x002fe20003f42070 */
[----:B------:R-:W1:Y:S03]  /*0230*/  @P0 LDC.64 R10, c[0x0][0x300] ;  /* 0x0000c000ff0a0b82 */ /* 0x000e660000000a00 */
[----:B------:R-:W3:Y:S04]  /*0240*/  @P1 LDG.E R6, desc[UR10][R14.64] ;  /* 0x0000000a0e061981 */ /* 0x000ee8000c1e1900 */
[----:B------:R-:W3:Y:S01]  /*0250*/  @P1 LDG.E R7, desc[UR10][R14.64+0x4] ;  /* 0x0000040a0e071981 */ /* 0x000ee2000c1e1900 */
[----:B--2---:R-:W-:Y:S01]  /*0260*/  ISETP.NE.AND P3, PT, R0, RZ, PT ;  /* 0x000000ff0000720c */ /* 0x004fe20003f65270 */
[----:B----4-:R-:W-:Y:S01]  /*0270*/  IMAD.WIDE R12, R185, 0x4, R12 ;  /* 0x00000004b90c7825 */ /* 0x010fe200078e020c */
[----:B------:R-:W-:-:S02]  /*0280*/  MOV R0, 0xffffffff ;  /* 0xffffffff00007802 */ /* 0x000fc40000000f00 */
[----:B------:R-:W-:Y:S01]  /*0290*/  ISETP.EQ.OR.EX P2, PT, R3, RZ, !P3, P2 ;  /* 0x000000ff0300720c */ /* 0x000fe20005f42720 */
[----:B------:R-:W-:-:S12]  /*02a0*/  IMAD.MOV.U32 R9, RZ, RZ, RZ ;  /* 0x000000ffff097224 */ /* 0x000fd800078e00ff */
[----:B------:R2:W5:Y:S01]  /*02b0*/  @!P2 LDG.E R0, desc[UR10][R12.64] ;  /* 0x0000000a0c00a981 */ /* 0x000562000c1e1900 */
[----:B-1----:R-:W-:Y:S01]  /*02c0*/  @P0 IMAD.WIDE R10, R185, 0x4, R10 ;  /* 0x00000004b90a0825 */ /* 0x002fe200078e020a */
[----:B------:R-:W1:Y:S04]  /*02d0*/  S2R R23, SR_CTAID.X ;  /* 0x0000000000177919 */ /* 0x000e680000002500 */
[----:B------:R2:W5:Y:S01]  /*02e0*/  @P0 LDG.E R9, desc[UR10][R10.64] ;  /* 0x0000000a0a090981 */ /* 0x000562000c1e1900 */
[----:B------:R-:W-:Y:S01]  /*02f0*/  ISETP.NE.U32.AND P0, PT, R2, RZ, PT ;  /* 0x000000ff0200720c */ /* 0x000fe20003f05070 */
[----:B------:R-:W4:Y:S03]  /*0300*/  S2R R4, SR_CTAID.Y ;  /* 0x0000000000047919 */ /* 0x000f260000002600 */
[----:B------:R-:W-:-:S02]  /*0310*/  ISETP.NE.AND.EX P0, PT, R3, RZ, PT, P0 ;  /* 0x000000ff0300720c */ /* 0x000fc40003f05300 */
[----:B------:R-:W-:-:S05]  /*0320*/  IADD3 R2, -R185, RZ, RZ ;  /* 0x000000ffb9027210 */ /* 0x000fca0007ffe1ff */
[----:B------:R-:W-:Y:S02]  /*0330*/  IMAD R8, R5, R2, R8 ;  /* 0x0000000205087224 */ /* 0x000fe400078e0208 */
[----:B---3--:R-:W-:-:S06]  /*0340*/  @P1 IMAD.IADD R124, R7, 0x1, -R6 ;  /* 0x00000001077c1824 */ /* 0x008fcc00078e0a06 */
[----:B------:R-:W3:Y:S01]  /*0350*/  @!P1 LDC R124, c[0x0][0x2c4] ;  /* 0x0000b100ff7c9b82 */ /* 0x000ee20000000800 */
[----:B-12-4-:R-:W-:Y:S05]  /*0360*/  @!P0 BRA `(.L_x_2800) ;  /* 0x0000000000108947 */ /* 0x016fea0003800000 */
[----:B------:R-:W2:Y:S02]  /*0370*/  @P3 LDG.E R3, desc[UR10][R12.64+0x4] ;  /* 0x0000040a0c033981 */ /* 0x000ea4000c1e1900 */
[----:B--2--5:R-:W-:-:S06]  /*0380*/  @P3 IADD3 R10, R3, -R0, RZ ;  /* 0x80000000030a3210 */ /* 0x024fcc0007ffe0ff */
[----:B------:R2:W5:Y:S01]  /*0390*/  @!P3 LDG.E R10, desc[UR10][R12.64] ;  /* 0x0000000a0c0ab981 */ /* 0x000562000c1e1900 */
[----:B------:R-:W-:Y:S05]  /*03a0*/  BRA `(.L_x_2801) ;  /* 0x0000000000047947 */ /* 0x000fea0003800000 */
.L_x_2800:
[----:B------:R-:W1:Y:S02]  /*03b0*/  LDC R10, c[0x0][0x2c8] ;  /* 0x0000b200ff0a7b82 */ /* 0x000e640000000800 */
.L_x_2801:
[----:B------:R-:W4:Y:S02]  /*03c0*/  LDC.64 R2, c[0x0][0x308] ;  /* 0x0000c200ff027b82 */ /* 0x000f240000000a00 */
[----:B----4-:R-:W-:-:S04]  /*03d0*/  ISETP.NE.U32.AND P3, PT, R2, RZ, PT ;  /* 0x000000ff0200720c */ /* 0x010fc80003f65070 */
[----:B------:R-:W-:-:S13]  /*03e0*/  ISETP.NE.AND.EX P3, PT, R3, RZ, PT, P3 ;  /* 0x000000ff0300720c */ /* 0x000fda0003f65330 */
[----:B------:R-:W4:Y:S02]  /*03f0*/  @P3 LDC.64 R2, c[0x0][0x308] ;  /* 0x0000c200ff023b82 */ /* 0x000f240000000a00 */
[----:B----4-:R-:W-:-:S05]  /*0400*/  @P3 IMAD.WIDE R2, R185, 0x4, R2 ;  /* 0x00000004b9023825 */ /* 0x010fca00078e0202 */
[----:B------:R4:W5:Y:S01]  /*0410*/  @P3 LDG.E R18, desc[UR10][R2.64] ;  /* 0x0000000a02123981 */ /* 0x000962000c1e1900 */
[----:B------:R-:W-:-:S05]  /*0420*/  IMAD.SHL.U32 R127, R23, 0x40, RZ ;  /* 0x00000040177f7824 */ /* 0x000fca00078e00ff */
[----:B---3--:R-:W-:-:S13]  /*0430*/  ISETP.GT.AND P0, PT, R124, R127, PT ;  /* 0x0000007f7c00720c */ /* 0x008fda0003f04270 */
[----:B------:R-:W-:Y:S05]  /*0440*/  @!P0 EXIT ;  /* 0x000000000000894d */ /* 0x000fea0003800000 */
[----:B------:R-:W2:Y:S01]  /*0450*/  LDC R11, c[0x0][0x10] ;  /* 0x00000400ff0b7b82 */ /* 0x000ea20000000800 */
[----:B-----5:R-:W-:Y:S01]  /*0460*/  @P3 IMAD.IADD R117, R18, 0x1, -R9 ;  /* 0x0000000112753824 */ /* 0x020fe200078e0a09 */
[----:B------:R-:W3:Y:S06]  /*0470*/  S2R R123, SR_TID.X ;  /* 0x00000000007b7919 */ /* 0x000eec0000002100 */
[----:B----4-:R-:W4:Y:S08]  /*0480*/  LDC R3, c[0x0][0x2c8] ;  /* 0x0000b200ff037b82 */ /* 0x010f300000000800 */
[----:B------:R-:W3:Y:S01]  /*0490*/  LDC R120, c[0x0][0x398] ;  /* 0x0000e600ff787b82 */ /* 0x000ee20000000800 */
[----:B--2---:R-:W-:-:S04]  /*04a0*/  IABS R13, R11 ;  /* 0x0000000b000d7213 */ /* 0x004fc80000000000 */
[----:B------:R-:W2:Y:S01]  /*04b0*/  I2F.RP R7, R13 ;  /* 0x0000000d00077306 */ /* 0x000ea20000209400 */
[----:B----4-:R-:W-:-:S05]  /*04c0*/  VIADD R3, R3, 0x7f ;  /* 0x0000007f03037836 */ /* 0x010fca0000000000 */
[----:B------:R-:W-:-:S04]  /*04d0*/  SHF.R.S32.HI R16, RZ, 0x1f, R3 ;  /* 0x0000001fff107819 */ /* 0x000fc80000011403 */
[----:B------:R-:W-:Y:S01]  /*04e0*/  LEA.HI R16, R16, R3, RZ, 0x7 ;  /* 0x0000000310107211 */ /* 0x000fe200078f38ff */
[----:B--2---:R-:W2:Y:S01]  /*04f0*/  MUFU.RCP R20, R7 ;  /* 0x0000000700147308 */ /* 0x004ea20000001000 */
[-C--:B------:R-:W-:Y:S02]  /*0500*/  IABS R3, R11.reuse ;  /* 0x0000000b00037213 */ /* 0x080fe40000000000 */
[----:B------:R-:W-:-:S03]  /*0510*/  LEA.HI.SX32 R16, R16, R11, 0x19 ;  /* 0x0000000b10107211 */ /* 0x000fc600078fcaff */
[----:B------:R-:W-:Y:S02]  /*0520*/  IMAD.MOV R3, RZ, RZ, -R3 ;  /* 0x000000ffff037224 */ /* 0x000fe400078e0a03 */
[----:B------:R-:W-:-:S05]  /*0530*/  VIADD R16, R16, 0xffffffff ;  /* 0xffffffff10107836 */ /* 0x000fca0000000000 */
[----:B------:R-:W-:Y:S02]  /*0540*/  IABS R14, R16 ;  /* 0x00000010000e7213 */ /* 0x000fe40000000000 */
[----:B------:R-:W-:Y:S01]  /*0550*/  LOP3.LUT R16, R16, R11, RZ, 0x3c, !PT ;  /* 0x0000000b10107212 */ /* 0x000fe200078e3cff */
[----:B--2---:R-:W-:-:S03]  /*0560*/  VIADD R20, R20, 0xffffffe ;  /* 0x0ffffffe14147836 */ /* 0x004fc60000000000 */
[----:B------:R-:W-:Y:S01]  /*0570*/  ISETP.GE.AND P0, PT, R16, RZ, PT ;  /* 0x000000ff1000720c */ /* 0x000fe20003f06270 */
[----:B------:R-:W2:Y:S02]  /*0580*/  F2I.FTZ.U32.TRUNC.NTZ R21, R20 ;  /* 0x0000001400157305 */ /* 0x000ea4000021f000 */
        /* <DEDUP_REMOVED lines=8> */
[----:B------:R-:W4:-:S12]  /*0610*/  @!P3 LDC.64 R2, c[0x0][0x318] ;  /* 0x0000c600ff02bb82 */ /* 0x000f180000000a00 */
[----:B------:R-:W-:Y:S02]  /*0620*/  @!P1 IMAD.IADD R14, R14, 0x1, -R13 ;  /* 0x000000010e0e9824 */ /* 0x000fe400078e0a0d */
[----:B------:R-:W-:Y:S01]  /*0630*/  @!P1 VIADD R12, R12, 0x1 ;  /* 0x000000010c0c9836 */ /* 0x000fe20000000000 */
[----:B------:R-:W-:Y:S02]  /*0640*/  ISETP.NE.AND P1, PT, R11, RZ, PT ;  /* 0x000000ff0b00720c */ /* 0x000fe40003f25270 */
[----:B------:R-:W-:Y:S02]  /*0650*/  ISETP.GE.U32.AND P4, PT, R14, R13, PT ;  /* 0x0000000d0e00720c */ /* 0x000fe40003f86070 */
[----:B----4-:R-:W-:Y:S02]  /*0660*/  @!P3 ISETP.NE.U32.AND P2, PT, R2, RZ, PT ;  /* 0x000000ff0200b20c */ /* 0x010fe40003f45070 */
        /* <DEDUP_REMOVED lines=8> */
[----:B---3--:R-:W-:Y:S01]  /*06f0*/  IADD3 R2, R2, R120, R117 ;  /* 0x0000007802027210 */ /* 0x008fe20007ffe075 */
        /* <DEDUP_REMOVED lines=37> */
[----:B------:R-:W-:-:S03]  /*0950*/  VIADD R8, R2, 0x20 ;  /* 0x0000002002087836 */ /* 0x000fc60000000000 */
[----:B------:R-:W-:Y:S01]  /*0960*/  LEA.HI.X.SX32 R0, R6, R13, 0x1, P0 ;  /* 0x0000000d06007211 */ /* 0x000fe200000f0eff */
[----:B------:R-:W-:Y:S01]  /*0970*/  VIADD R6, R2, 0x40 ;  /* 0x0000004002067836 */ /* 0x000fe20000000000 */
[----:B------:R-:W-:Y:S02]  /*0980*/  LEA R10, P1, R9, UR4, 0x2 ;  /* 0x00000004090a7c11 */ /* 0x000fe4000f8210ff */
[-C--:B------:R-:W-:Y:S02]  /*0990*/  ISETP.GE.AND P0, PT, R11, R124.reuse, PT ;  /* 0x0000007c0b00720c */ /* 0x080fe40003f06270 */
        /* <DEDUP_REMOVED lines=10> */
.L_x_2804:
[----:B------:R-:W-:Y:S05]  /*0a40*/  BSYNC B0 ;  /* 0x0000000000007941 */ /* 0x000fea0003800000 */
.L_x_2803:
        /* <DEDUP_REMOVED lines=10> */
.L_x_2806:
[----:B------:R-:W-:Y:S05]  /*0af0*/  BSYNC B0 ;  /* 0x0000000000007941 */ /* 0x000fea0003800000 */
.L_x_2805:
        /* <DEDUP_REMOVED lines=11> */
.L_x_2808:
[----:B------:R-:W-:Y:S05]  /*0bb0*/  BSYNC B0 ;  /* 0x0000000000007941 */ /* 0x000fea0003800000 */
.L_x_2807:
        /* <DEDUP_REMOVED lines=9> */
.L_x_2810:
[----:B------:R-:W-:Y:S05]  /*0c50*/  BSYNC B0 ;  /* 0x0000000000007941 */ /* 0x000fea0003800000 */
.L_x_2809:
        /* <DEDUP_REMOVED lines=15> */
.L_x_2802:
        /* <DEDUP_REMOVED lines=24> */
.L_x_2811:
        /* <DEDUP_REMOVED lines=30> */
[----:B------:R-:W4:Y:S01]  /*10b0*/  LDG.E R0, desc[UR10][R18.64] ;  /* 0x0000000a12007981 */ /* 0x000f22000c1e1900 */
[----:B--2---:R-:W-:Y:S01]  /*10c0*/  IABS R2, R13 ;  /* 0x0000000d00027213 */ /* 0x004fe20000000000 */
[----:B-----5:R-:W-:-:S03]  /*10d0*/  IMAD.MOV R14, RZ, RZ, -R15 ;  /* 0x000000ffff0e7224 */ /* 0x020fc600078e0a0f */
        /* <DEDUP_REMOVED lines=46> */
.L_x_2812:
        /* <DEDUP_REMOVED lines=49> */
.L_x_2814:
        /* <DEDUP_REMOVED lines=29> */
.L_x_2813:
        /* <DEDUP_REMOVED lines=23> */
[C---:B------:R-:W-:Y:S01]  /*1a10*/  VIADD R183, R184.reuse, 0x20 ;  /* 0x00000020b8b77836 */ /* 0x040fe20000000000 */
[----:B------:R-:W-:Y:S01]  /*1a20*/  IADD3 R18, P0, R184, R18, RZ ;  /* 0x00000012b8127210 */ /* 0x000fe20007f1e0ff */
[----:B------:R-:W-:Y:S01]  /*1a30*/  IMAD.WIDE R22, R23, 0x40, R20 ;  /* 0x0000004017167825 */ /* 0x000fe200078e0214 */
[----:B------:R-:W-:-:S02]  /*1a40*/  LOP3.LUT R26, R181, 0x18, R184, 0xf8, !PT ;  /* 0x00000018b51a7812 */ /* 0x000fc400078ef8b8 */
[----:B------:R-:W-:Y:S02]  /*1a50*/  SHF.R.U32.HI R181, RZ, 0x3, R181 ;  /* 0x00000003ffb57819 */ /* 0x000fe400000116b5 */
[----:B------:R-:W-:Y:S02]  /*1a60*/  SHF.R.S32.HI R126, RZ, 0x5, R125 ;  /* 0x00000005ff7e7819 */ /* 0x000fe4000001147d */
[----:B------:R-:W-:Y:S02]  /*1a70*/  LOP3.LUT R181, R26, R181, RZ, 0x3c, !PT ;  /* 0x000000b51ab57212 */ /* 0x000fe400078e3cff */
[----:B------:R-:W-:Y:S01]  /*1a80*/  IADD3 R182, R184, 0x40, RZ ;  /* 0x00000040b8b67810 */ /* 0x000fe20007ffe0ff */
[----:B--2---:R-:W-:Y:S01]  /*1a90*/  @P1 IMAD.WIDE.U32 R28, R6, R4, RZ ;  /* 0x00000004061c1225 */ /* 0x004fe200078e00ff */
[----:B------:R-:W-:-:S03]  /*1aa0*/  LEA.HI R4, R15, R20, RZ, 0x1 ;  /* 0x000000140f047211 */ /* 0x000fc600078f08ff */
[----:B------:R-:W-:Y:S01]  /*1ab0*/  @P1 IMAD R5, R6, R5, R29 ;  /* 0x0000000506051224 */ /* 0x000fe200078e021d */
[----:B------:R-:W-:Y:S01]  /*1ac0*/  LOP3.LUT R15, R4, 0x7fffffe, RZ, 0xc0, !PT ;  /* 0x07fffffe040f7812 */ /* 0x000fe200078ec0ff */
[----:B------:R-:W-:Y:S02]  /*1ad0*/  @P1 IMAD.MOV.U32 R4, RZ, RZ, R28 ;  /* 0x000000ffff041224 */ /* 0x000fe400078e001c */
[-C--:B---3--:R-:W-:Y:S01]  /*1ae0*/  @!P1 IMAD R6, R9, R2.reuse, RZ ;  /* 0x0000000209069224 */ /* 0x088fe200078e02ff */
[----:B------:R-:W-:Y:S01]  /*1af0*/  IADD3 R15, R20, -R15, RZ ;  /* 0x8000000f140f7210 */ /* 0x000fe20007ffe0ff */
[----:B------:R-:W-:Y:S01]  /*1b00*/  @!P1 IMAD.WIDE.U32 R26, R185, R2, RZ ;  /* 0x00000002b91a9225 */ /* 0x000fe200078e00ff */
[----:B------:R-:W-:-:S03]  /*1b10*/  SHF.R.S32.HI R9, RZ, 0x1f, R8 ;  /* 0x0000001fff097819 */ /* 0x000fc60000011408 */
        /* <DEDUP_REMOVED lines=10> */
[----:B------:R-:W-:-:S02]  /*1bc0*/  UMOV UR4, 0x400 ;  /* 0x0000040000047882 */ /* 0x000fc40000000000 */
[----:B-1----:R-:W-:Y:S01]  /*1bd0*/  ULEA UR4, UR8, UR4, 0x18 ;  /* 0x0000000408047291 */ /* 0x002fe2000f8ec03f */
[----:B------:R-:W-:Y:S01]  /*1be0*/  IMAD.X R27, R3, 0x1, R5, P0 ;  /* 0x00000001031b7824 */ /* 0x000fe200000e0605 */
[-C--:B------:R-:W-:Y:S01]  /*1bf0*/  ISETP.GE.AND P0, PT, R20, R174.reuse, PT ;  /* 0x000000ae1400720c */ /* 0x080fe20003f06270 */
[----:B------:R-:W-:Y:S02]  /*1c00*/  IMAD R29, R9, UR6, RZ ;  /* 0x00000006091d7c24 */ /* 0x000fe4000f8e02ff */
        /* <DEDUP_REMOVED lines=48> */
.L_x_2816:
[----:B------:R-:W-:Y:S05]  /*1f10*/  BSYNC B0 ;  /* 0x0000000000007941 */ /* 0x000fea0003800000 */
.L_x_2815:
        /* <DEDUP_REMOVED lines=40> */
.L_x_2818:
[----:B------:R-:W-:Y:S05]  /*21a0*/  BSYNC B0 ;  /* 0x0000000000007941 */ /* 0x000fea0003800000 */
.L_x_2817:
        /* <DEDUP_REMOVED lines=44> */
.L_x_2820:
[----:B------:R-:W-:Y:S05]  /*2470*/  BSYNC B0 ;  /* 0x0000000000007941 */ /* 0x000fea0003800000 */
.L_x_2819:
        /* <DEDUP_REMOVED lines=33> */
.L_x_2822:
[----:B------:R-:W-:Y:S05]  /*2690*/  BSYNC B0 ;  /* 0x0000000000007941 */ /* 0x000fea0003800000 */
.L_x_2821:
        /* <DEDUP_REMOVED lines=35> */
.L_x_2824:
[----:B------:R-:W-:Y:S05]  /*28d0*/  BSYNC B0 ;  /* 0x0000000000007941 */ /* 0x000fea0003800000 */
.L_x_2823:
[-C--:B------:R-:W-:Y:S01]  /*28e0*/  ISETP.GE.AND P2, PT, R24, R15.reuse, PT ;  /* 0x0000000f1800720c */ /* 0x080fe20003f46270 */
[----:B------:R-:W-:Y:S01]  /*28f0*/  BSSY B0, `(.L_x_2825) ;  /* 0x0000022000007945 */ /* 0x000fe20003800000 */
[----:B------:R-:W-:-:S11]  /*2900*/  ISETP.GE.AND P1, PT, R20, R15, PT ;  /* 0x0000000f1400720c */ /* 0x000fd60003f26270 */
[----:B------:R-:W-:Y:S05]  /*2910*/  @P2 BRA `(.L_x_2826) ;  /* 0x00000000007c2947 */ /* 0x000fea0003800000 */
[----:B------:R-:W-:Y:S01]  /*2920*/  ULDC UR5, c[0x0][0x2d0] ;  /* 0x0000b40000057ab9 */ /* 0x000fe20000000800 */
[----:B---3--:R-:W-:Y:S01]  /*2930*/  IMAD R26, R129, 0x60, RZ ;  /* 0x00000060811a7824 */ /* 0x008fe200078e02ff */
[----:B------:R-:W-:Y:S01]  /*2940*/  ISETP.GE.AND P5, PT, R184, UR5, PT ;  /* 0x00000005b8007c0c */ /* 0x000fe2000bfa6270 */
[----:B------:R-:W-:Y:S01]  /*2950*/  IMAD.WIDE.U32 R28, R128, 0x60, R132 ;  /* 0x00000060801c7825 */ /* 0x000fe200078e0084 */
[----:B------:R-:W-:Y:S02]  /*2960*/  ISETP.GE.AND P4, PT, R183, UR5, PT ;  /* 0x00000005b7007c0c */ /* 0x000fe4000bf86270 */
[----:B------:R-:W-:Y:S01]  /*2970*/  ISETP.GE.AND P3, PT, R182, UR5, PT ;  /* 0x00000005b6007c0c */ /* 0x000fe2000bf66270 */
[----:B------:R-:W-:-:S08]  /*2980*/  IMAD.IADD R26, R29, 0x1, R26 ;  /* 0x000000011d1a7824 */ /* 0x000fd000078e021a */
[----:B------:R-:W3:Y:S01]  /*2990*/  @!P5 LDC.64 R6, c[0x0][0x218] ;  /* 0x00008600ff06db82 */ /* 0x000ee20000000a00 */
[----:B------:R3:W-:Y:S07]  /*29a0*/  @P5 STS.128 [R181+0x4800], RZ ;  /* 0x004800ffb5005388 */ /* 0x0007ee0000000c00 */
[----:B--2---:R-:W2:Y:S08]  /*29b0*/  @!P4 LDC.64 R4, c[0x0][0x218] ;  /* 0x00008600ff04cb82 */ /* 0x004eb00000000a00 */
[----:B-1--4-:R-:W1:Y:S01]  /*29c0*/  @!P3 LDC.64 R2, c[0x0][0x218] ;  /* 0x00008600ff02bb82 */ /* 0x012e620000000a00 */
[----:B---3--:R-:W-:-:S04]  /*29d0*/  @!P5 LEA R6, P2, R28, R6, 0x1 ;  /* 0x000000061c06d211 */ /* 0x008fc800078408ff */
[C---:B------:R-:W-:Y:S02]  /*29e0*/  @!P5 LEA.HI.X R7, R28.reuse, R7, R26, 0x1, P2 ;  /* 0x000000071c07d211 */ /* 0x040fe400010f0c1a */
[----:B--2---:R-:W-:-:S03]  /*29f0*/  @!P4 LEA R4, P2, R28, R4, 0x1 ;  /* 0x000000041c04c211 */ /* 0x004fc600078408ff */
[----:B------:R-:W-:Y:S01]  /*2a00*/  @!PT LDS RZ, [RZ] ;  /* 0x00000000fffff984 */ /* 0x000fe20000000800 */
[----:B------:R-:W-:Y:S01]  /*2a10*/  @!PT LDS RZ, [RZ] ;  /* 0x00000000fffff984 */ /* 0x000fe20000000800 */
[----:B------:R-:W-:Y:S01]  /*2a20*/  @!PT LDS RZ, [RZ] ;  /* 0x00000000fffff984 */ /* 0x000fe20000000800 */
[----:B------:R2:W-:Y:S01]  /*2a30*/  @!P5 LDGSTS.E.BYPASS.LTC128B.128 [R181+0x4800], desc[UR10][R6.64] ;  /* 0x0480000006b5dfae */ /* 0x0005e2000b901d4a */
[----:B------:R-:W-:-:S03]  /*2a40*/  @!P4 LEA.HI.X R5, R28, R5, R26, 0x1, P2 ;  /* 0x000000051c05c211 */ /* 0x000fc600010f0c1a */
[----:B------:R2:W-:Y:S01]  /*2a50*/  @P4 STS.128 [R181+0x6800], RZ ;  /* 0x006800ffb5004388 */ /* 0x0005e20000000c00 */
        /* <DEDUP_REMOVED lines=10> */
[----:B------:R2:W-:Y:S02]  /*2b00*/  @!P3 LDGSTS.E.BYPASS.LTC128B.128 [R181+0x8800], desc[UR10][R2.64+0x80] ;  /* 0x0880008002b5bfae */ /* 0x0005e4000b901d4a */
.L_x_2826:
[----:B------:R-:W-:Y:S05]  /*2b10*/  BSYNC B0 ;  /* 0x0000000000007941 */ /* 0x000fea0003800000 */
.L_x_2825:
[----:B------:R-:W-:Y:S01]  /*2b20*/  LEA.HI R16, R16, R123, RZ, 0x4 ;  /* 0x0000007b10107211 */ /* 0x000fe200078f20ff */
[----:B------:R-:W0:Y:S01]  /*2b30*/  LDGDEPBAR ;  /* 0x00000000000079af */ /* 0x000e220000000000 */
[----:B-1234-:R-:W-:Y:S01]  /*2b40*/  LOP3.LUT R2, R14, 0xfffffff8, RZ, 0xc0, !PT ;  /* 0xfffffff80e027812 */ /* 0x01efe200078ec0ff */
[----:B------:R-:W-:Y:S01]  /*2b50*/  ULDC.64 UR6, c[0x0][0x3d0] ;  /* 0x0000f40000067ab9 */ /* 0x000fe20000000a00 */
[----:B------:R-:W-:Y:S01]  /*2b60*/  SHF.R.S32.HI R3, RZ, 0x4, R16 ;  /* 0x00000004ff037819 */ /* 0x000fe20000011410 */
[----:B------:R-:W-:Y:S01]  /*2b70*/  IMAD.WIDE.U32 R8, R185, UR6, R8 ;  /* 0x00000006b9087c25 */ /* 0x000fe2000f8e0008 */
[----:B------:R-:W-:Y:S01]  /*2b80*/  LOP3.LUT R122, R16, 0xfffffff0, RZ, 0xc0, !PT ;  /* 0xfffffff0107a7812 */ /* 0x000fe200078ec0ff */
[----:B------:R-:W1:Y:S01]  /*2b90*/  LDC.64 R130, c[0x0][0x250] ;  /* 0x00009400ff827b82 */ /* 0x000e620000000a00 */
[----:B------:R-:W-:Y:S01]  /*2ba0*/  LEA.HI R14, R14, R11, RZ, 0x1 ;  /* 0x0000000b0e0e7211 */ /* 0x000fe200078f08ff */
[----:B------:R-:W-:Y:S01]  /*2bb0*/  IMAD.IADD R2, R123, 0x1, -R2 ;  /* 0x000000017b027824 */ /* 0x000fe200078e0a02 */
[----:B------:R-:W-:Y:S01]  /*2bc0*/  LEA.HI R6, R3, R3, RZ, 0x1 ;  /* 0x0000000303067211 */ /* 0x000fe200078f08ff */
[----:B------:R-:W-:Y:S01]  /*2bd0*/  IMAD.IADD R122, R123, 0x1, -R122 ;  /* 0x000000017b7a7824 */ /* 0x000fe200078e0a7a */
[----:B------:R-:W-:Y:S01]  /*2be0*/  LOP3.LUT R14, R14, 0xfffffffe, RZ, 0xc0, !PT ;  /* 0xfffffffe0e0e7812 */ /* 0x000fe200078ec0ff */
[----:B------:R-:W-:Y:S01]  /*2bf0*/  IMAD.X R17, R21, 0x1, R17, P0 ;  /* 0x0000000115117824 */ /* 0x000fe200000e0611 */
[----:B------:R-:W-:Y:S01]  /*2c00*/  LOP3.LUT R6, R6, 0xfffffffe, RZ, 0xc0, !PT ;  /* 0xfffffffe06067812 */ /* 0x000fe200078ec0ff */
[----:B------:R-:W-:Y:S01]  /*2c10*/  IMAD.IADD R13, R13, 0x1, R10 ;  /* 0x000000010d0d7824 */ /* 0x000fe200078e020a */
[----:B------:R-:W-:Y:S01]  /*2c20*/  LEA.HI R4, R2, R2, RZ, 0x1 ;  /* 0x0000000202047211 */ /* 0x000fe200078f08ff */
[----:B------:R-:W-:Y:S01]  /*2c30*/  IMAD.IADD R5, R11, 0x1, -R14 ;  /* 0x000000010b057824 */ /* 0x000fe200078e0a0e */
[----:B------:R-:W-:Y:S01]  /*2c40*/  LEA.HI R19, R122, R122, RZ, 0x1 ;  /* 0x0000007a7a137211 */ /* 0x000fe200078f08ff */
[----:B------:R-:W-:Y:S01]  /*2c50*/  IMAD.IADD R11, R3, 0x1, -R6 ;  /* 0x00000001030b7824 */ /* 0x000fe200078e0a06 */
[----:B------:R-:W-:Y:S01]  /*2c60*/  LOP3.LUT R7, R4, 0xfffffffe, RZ, 0xc0, !PT ;  /* 0xfffffffe04077812 */ /* 0x000fe200078ec0ff */
[----:B------:R-:W-:Y:S01]  /*2c70*/  IMAD.SHL.U32 R5, R5, 0x8, RZ ;  /* 0x0000000805057824 */ /* 0x000fe200078e00ff */
[----:B------:R-:W-:Y:S01]  /*2c80*/  SHF.R.S32.HI R3, RZ, 0x1, R4 ;  /* 0x00000001ff037819 */ /* 0x000fe20000011404 */
[----:B------:R-:W-:Y:S01]  /*2c90*/  ULDC UR5, c[0x0][0x2e8] ;  /* 0x0000ba0000057ab9 */ /* 0x000fe20000000800 */
[-C--:B------:R-:W-:Y:S01]  /*2ca0*/  ISETP.GE.AND P3, PT, R18, R15.reuse, PT ;  /* 0x0000000f1200720c */ /* 0x080fe20003f66270 */
[----:B------:R-:W-:Y:S01]  /*2cb0*/  IMAD.IADD R14, R2, 0x1, -R7 ;  /* 0x00000001020e7824 */ /* 0x000fe200078e0a07 */
[-C--:B------:R-:W-:Y:S01]  /*2cc0*/  ISETP.GE.AND P5, PT, R22, R15.reuse, PT ;  /* 0x0000000f1600720c */ /* 0x080fe20003fa6270 */
[----:B------:R-:W-:Y:S01]  /*2cd0*/  IMAD.SHL.U32 R2, R3, 0x40, RZ ;  /* 0x0000004003027824 */ /* 0x000fe200078e00ff */
[----:B------:R-:W-:Y:S01]  /*2ce0*/  ISETP.GE.AND P4, PT, R24, R15, PT ;  /* 0x0000000f1800720c */ /* 0x000fe20003f86270 */
[----:B------:R-:W2:Y:S01]  /*2cf0*/  LDC.64 R6, c[0x0][0x3c8] ;  /* 0x0000f200ff067b82 */ /* 0x000ea20000000a00 */
[----:B------:R-:W-:Y:S01]  /*2d00*/  SHF.R.S32.HI R15, RZ, 0x1, R19 ;  /* 0x00000001ff0f7819 */ /* 0x000fe20000011413 */
[----:B------:R-:W-:-:S04]  /*2d10*/  DEPBAR.LE SB0, 0x0 ;  /* 0x000080000000791a */ /* 0x000fc80000000000 */
[----:B------:R-:W-:Y:S01]  /*2d20*/  SHF.R.S32.HI R4, RZ, 0x1f, R19 ;  /* 0x0000001fff047819 */ /* 0x000fe20000011413 */
[-C--:B-1----:R-:W-:Y:S01]  /*2d30*/  IMAD R17, R17, R130.reuse, RZ ;  /* 0x0000008211117224 */ /* 0x082fe200078e02ff */
[----:B------:R-:W-:Y:S02]  /*2d40*/  LOP3.LUT R2, R2, 0xc0, RZ, 0xc0, !PT ;  /* 0x000000c002027812 */ /* 0x000fe400078ec0ff */
[----:B------:R-:W-:Y:S01]  /*2d50*/  LEA.HI R4, R4, R15, RZ, 0x2 ;  /* 0x0000000f04047211 */ /* 0x000fe200078f10ff */
[----:B------:R-:W-:Y:S01]  /*2d60*/  IMAD R17, R118, R131, R17 ;  /* 0x0000008376117224 */ /* 0x000fe200078e0211 */
[----:B------:R-:W-:Y:S01]  /*2d70*/  LOP3.LUT R5, R2, 0x8, R5, 0xf8, !PT ;  /* 0x0000000802057812 */ /* 0x000fe200078ef805 */
[----:B------:R-:W-:Y:S01]  /*2d80*/  IMAD.WIDE.U32 R118, R118, R130, R12 ;  /* 0x0000008276767225 */ /* 0x000fe200078e000c */
[----:B------:R-:W-:Y:S02]  /*2d90*/  LOP3.LUT R4, R4, 0xfffffffc, RZ, 0xc0, !PT ;  /* 0xfffffffc04047812 */ /* 0x000fe400078ec0ff */
[----:B------:R-:W-:-:S02]  /*2da0*/  SHF.R.U32.HI R2, RZ, 0x3, R2 ;  /* 0x00000003ff027819 */ /* 0x000fc40000011602 */
[----:B------:R-:W-:Y:S01]  /*2db0*/  SHF.R.S32.HI R21, RZ, 0x1f, R122 ;  /* 0x0000001fff157819 */ /* 0x000fe2000001147a */
[----:B------:R-:W-:Y:S01]  /*2dc0*/  IMAD.IADD R4, R15, 0x1, -R4 ;  /* 0x000000010f047824 */ /* 0x000fe200078e0a04 */
[----:B------:R-:W-:Y:S02]  /*2dd0*/  SHF.R.S32.HI R15, RZ, 0x1f, R185 ;  /* 0x0000001fff0f7819 */ /* 0x000fe400000114b9 */
[----:B------:R-:W-:Y:S01]  /*2de0*/  LOP3.LUT R2, R5, R2, RZ, 0x3c, !PT ;  /* 0x0000000205027212 */ /* 0x000fe200078e3cff */
[----:B------:R-:W-:Y:S01]  /*2df0*/  IMAD R5, R11, 0x8, R14 ;  /* 0x000000080b057824 */ /* 0x000fe200078e020e */
[----:B------:R-:W-:Y:S01]  /*2e00*/  LOP3.LUT R19, R19, 0x7fffffe, RZ, 0xc0, !PT ;  /* 0x07fffffe13137812 */ /* 0x000fe200078ec0ff */
[----:B------:R-:W-:Y:S01]  /*2e10*/  IMAD R14, R15, UR6, RZ ;  /* 0x000000060f0e7c24 */ /* 0x000fe2000f8e02ff */
[----:B--2---:R-:W-:Y:S01]  /*2e20*/  LEA R18, P0, R8, R6, 0x2 ;  /* 0x0000000608127211 */ /* 0x004fe200078010ff */
[----:B------:R-:W-:Y:S01]  /*2e30*/  IMAD.U32 R172, R5, 0x20, R2 ;  /* 0x0000002005ac7824 */ /* 0x000fe200078e0002 */
[----:B------:R-:W-:Y:S01]  /*2e40*/  LEA.HI R10, R21, R122, RZ, 0x3 ;  /* 0x0000007a150a7211 */ /* 0x000fe200078f18ff */
[----:B------:R-:W-:Y:S01]  /*2e50*/  IMAD R14, R185, UR7, R14 ;  /* 0x00000007b90e7c24 */ /* 0x000fe2000f8e020e */
[----:B------:R-:W-:Y:S01]  /*2e60*/  ULDC.64 UR6, c[0x0][0x220] ;  /* 0x0000880000067ab9 */ /* 0x000fe20000000a00 */
[----:B------:R-:W-:-:S02]  /*2e70*/  IMAD.IADD R122, R122, 0x1, -R19 ;  /* 0x000000017a7a7824 */ /* 0x000fc400078e0a13 */
[----:B------:R-:W-:Y:S02]  /*2e80*/  IMAD.IADD R14, R9, 0x1, R14 ;  /* 0x00000001090e7824 */ /* 0x000fe400078e020e */
[----:B------:R-:W-:Y:S02]  /*2e90*/  IMAD.SHL.U32 R16, R4, 0x40, RZ ;  /* 0x0000004004107824 */ /* 0x000fe400078e00ff */
[----:B------:R-:W-:Y:S01]  /*2ea0*/  IMAD.SHL.U32 R10, R10, 0x20, RZ ;  /* 0x000000200a0a7824 */ /* 0x000fe200078e00ff */
[----:B------:R-:W-:Y:S01]  /*2eb0*/  LEA.HI.X R19, R8, R7, R14, 0x2, P0 ;  /* 0x0000000708137211 */ /* 0x000fe200000f140e */
[----:B------:R-:W-:Y:S01]  /*2ec0*/  IMAD.SHL.U32 R11, R11, 0x8, RZ ;  /* 0x000000080b0b7824 */ /* 0x000fe200078e00ff */
[----:B------:R-:W-:Y:S02]  /*2ed0*/  LOP3.LUT R16, R16, 0xc0, RZ, 0xc0, !PT ;  /* 0x000000c010107812 */ /* 0x000fe400078ec0ff */
[----:B------:R-:W-:Y:S01]  /*2ee0*/  LOP3.LUT R121, R10, 0xffffff00, RZ, 0xc0, !PT ;  /* 0xffffff000a797812 */ /* 0x000fe200078ec0ff */
[----:B------:R1:W5:Y:S01]  /*2ef0*/  LDG.E R2, desc[UR10][R18.64] ;  /* 0x0000000a12027981 */ /* 0x000362000c1e1900 */
[----:B------:R-:W-:-:S02]  /*2f00*/  LOP3.LUT R5, R16, 0x8, R11, 0xf8, !PT ;  /* 0x0000000810057812 */ /* 0x000fc400078ef80b */
[----:B------:R-:W-:Y:S01]  /*2f10*/  SHF.R.U32.HI R16, RZ, 0x3, R16 ;  /* 0x00000003ff107819 */ /* 0x000fe20000011610 */
[----:B------:R-:W-:Y:S01]  /*2f20*/  BAR.SYNC.DEFER_BLOCKING 0x0 ;  /* 0x0000000000007b1d */ /* 0x000fe20000010000 */
[----:B------:R-:W-:Y:S02]  /*2f30*/  IMAD R7, R126, 0x200, R121 ;  /* 0x000002007e077824 */ /* 0x000fe400078e0279 */
[----:B------:R-:W-:Y:S02]  /*2f40*/  LOP3.LUT R5, R5, R16, RZ, 0x3c, !PT ;  /* 0x0000001005057212 */ /* 0x000fe400078e3cff */
[----:B------:R-:W-:Y:S01]  /*2f50*/  IMAD R8, R122, 0x20, R7 ;  /* 0x000000207a087824 */ /* 0x000fe200078e0207 */
[----:B------:R-:W-:Y:S01]  /*2f60*/  LEA R196, P0, R118, UR6, 0x1 ;  /* 0x0000000676c47c11 */ /* 0x000fe2000f8008ff */
[----:B------:R-:W-:Y:S02]  /*2f70*/  IMAD.IADD R6, R119, 0x1, R17 ;  /* 0x0000000177067824 */ /* 0x000fe400078e0211 */
[----:B------:R-:W-:Y:S01]  /*2f80*/  IMAD.IADD R173, R5, 0x1, R8 ;  /* 0x0000000105ad7824 */ /* 0x000fe200078e0208 */
[----:B------:R1:W-:Y:S04]  /*2f90*/  @P1 STS [R181+0x9000], RZ ;  /* 0x009000ffb5001388 */ /* 0x0003e80000000800 */
[----:B------:R1:W-:Y:S04]  /*2fa0*/  @P1 STS [R181+0x9004], RZ ;  /* 0x009004ffb5001388 */ /* 0x0003e80000000800 */
[----:B------:R1:W-:Y:S04]  /*2fb0*/  @P1 STS.64 [R181+0x9008], RZ ;  /* 0x009008ffb5001388 */ /* 0x0003e80000000a00 */
[----:B------:R1:W-:Y:S04]  /*2fc0*/  @P1 STS.128 [R181+0xb000], RZ ;  /* 0x00b000ffb5001388 */ /* 0x0003e80000000c00 */
[----:B------:R1:W-:Y:S01]  /*2fd0*/  @P1 STS.128 [R181+0xd000], RZ ;  /* 0x00d000ffb5001388 */ /* 0x0003e20000000c00 */
        /* <DEDUP_REMOVED lines=32> */
.L_x_2828:
[----:B------:R-:W-:Y:S05]  /*31e0*/  BSYNC B0 ;  /* 0x0000000000007941 */ /* 0x000fea0003800000 */
.L_x_2827:
        /* <DEDUP_REMOVED lines=12> */
[----:B---3--:R-:W-:-:S03]  /*32b0*/  @!P2 LEA R8, P1, R179, R196, 0x1 ;  /* 0x000000c4b308a211 */ /* 0x008fc600078208ff */
        /* <DEDUP_REMOVED lines=18> */
.L_x_2830:
[----:B------:R-:W-:Y:S05]  /*33e0*/  BSYNC B0 ;  /* 0x0000000000007941 */ /* 0x000fea0003800000 */
.L_x_2829:
        /* <DEDUP_REMOVED lines=33> */
.L_x_2832:
[----:B------:R-:W-:Y:S05]  /*3600*/  BSYNC B0 ;  /* 0x0000000000007941 */ /* 0x000fea0003800000 */
.L_x_2831:
        /* <DEDUP_REMOVED lines=36> */
.L_x_2834:
[----:B------:R-:W-:Y:S05]  /*3850*/  BSYNC B0 ;  /* 0x0000000000007941 */ /* 0x000fea0003800000 */
.L_x_2833:
[----:B------:R-:W-:Y:S01]  /*3860*/  LDSM.16.M88.4 R84, [R173] ;  /* 0x00000000ad54783b */ /* 0x000fe20000000200 */
[----:B------:R-:W-:Y:S01]  /*3870*/  LOP3.LUT P0, RZ, R3, 0x2, RZ, 0xc0, !PT ;  /* 0x0000000203ff7812 */ /* 0x000fe2000780c0ff */
[----:B------:R-:W-:Y:S01]  /*3880*/  IMAD.MOV.U32 R3, RZ, RZ, 0x20 ;  /* 0x00000020ff037424 */ /* 0x000fe200078e00ff */
[----:B------:R-:W-:Y:S01]  /*3890*/  LOP3.LUT P1, RZ, R4, 0x2, RZ, 0xc0, !PT ;  /* 0x0000000204ff7812 */ /* 0x000fe2000782c0ff */
[----:B------:R-:W2:Y:S01]  /*38a0*/  LDSM.16.M88.4 R52, [R172+0x3000] ;  /* 0x00300000ac34783b */ /* 0x000ea20000000200 */
[----:B------:R-:W-:Y:S02]  /*38b0*/  IMAD.MOV.U32 R4, RZ, RZ, 0x10 ;  /* 0x00000010ff047424 */ /* 0x000fe400078e00ff */
[----:B------:R-:W-:Y:S01]  /*38c0*/  SEL R3, R3, 0xffffffe0, !P0 ;  /* 0xffffffe003037807 */ /* 0x000fe20004000000 */
[----:B------:R-:W4:Y:S01]  /*38d0*/  LDSM.16.M88.4 R44, [R172+0x3400] ;  /* 0x00340000ac2c783b */ /* 0x000f220000000200 */
[----:B------:R-:W-:Y:S01]  /*38e0*/  IMAD R127, R126, 0x10, R127 ;  /* 0x000000107e7f7824 */ /* 0x000fe200078e027f */
[----:B------:R-:W-:Y:S01]  /*38f0*/  SEL R4, R4, 0xfffffff0, !P1 ;  /* 0xfffffff004047807 */ /* 0x000fe20004800000 */
[----:B------:R-:W-:Y:S01]  /*3900*/  IMAD.SHL.U32 R189, R123, 0x2, RZ ;  /* 0x000000027bbd7824 */ /* 0x000fe200078e00ff */
[----:B------:R-:W4:Y:S01]  /*3910*/  LDSM.16.M88.4 R36, [R172+0x3800] ;  /* 0x00380000ac24783b */ /* 0x000f220000000200 */
[----:B------:R-:W-:-:S02]  /*3920*/  IMAD.IADD R169, R172, 0x1, R3 ;  /* 0x00000001aca97824 */ /* 0x000fc400078e0203 */
[----:B------:R-:W-:Y:S01]  /*3930*/  IMAD R171, R4, 0x2, R173 ;  /* 0x0000000204ab7824 */ /* 0x000fe200078e02ad */
[----:B------:R-:W4:Y:S01]  /*3940*/  LDSM.16.M88.4 R28, [R172+0x3c00] ;  /* 0x003c0000ac1c783b */ /* 0x000f220000000200 */
[----:B------:R-:W-:Y:S01]  /*3950*/  LOP3.LUT R189, R189, 0x6, RZ, 0xc0, !PT ;  /* 0x00000006bdbd7812 */ /* 0x000fe200078ec0ff */
[----:B------:R-:W-:Y:S02]  /*3960*/  IMAD R122, R122, 0x20, R121 ;  /* 0x000000207a7a7824 */ /* 0x000fe400078e0279 */
[----:B------:R-:W4:Y:S02]  /*3970*/  LDSM.16.M88.4 R20, [R172+0x4000] ;  /* 0x00400000ac14783b */ /* 0x000f240000000200 */
[----:B------:R-:W-:Y:S02]  /*3980*/  IMAD.IADD R5, R5, 0x1, R122 ;  /* 0x0000000105057824 */ /* 0x000fe400078e027a */
[----:B-1----:R-:W1:Y:S04]  /*3990*/  LDSM.16.M88.4 R12, [R172+0x4400] ;  /* 0x00440000ac0c783b */ /* 0x002e680000000200 */
[----:B------:R-:W1:Y:S04]  /*39a0*/  LDSM.16.M88.4 R92, [R172+0x4800] ;  /* 0x00480000ac5c783b */ /* 0x000e680000000200 */
[----:B---3--:R-:W3:Y:S04]  /*39b0*/  LDSM.16.M88.4 R8, [R172+0x4c00] ;  /* 0x004c0000ac08783b */ /* 0x008ee80000000200 */
[----:B------:R-:W-:Y:S04]  /*39c0*/  LDSM.16.M88.4 R60, [R171] ;  /* 0x00000000ab3c783b */ /* 0x000fe80000000200 */
[----:B------:R-:W-:Y:S01]  /*39d0*/  LDSM.16.M88.4 R64, [R169+0x4c00] ;  /* 0x004c0000a940783b */ /* 0x000fe20000000200 */
[C---:B--2---:R-:W-:Y:S03]  /*39e0*/  HMMA.16816.F32.BF16 R56, R84.reuse, R52, RZ ;  /* 0x000000345438723c */ /* 0x044fe600000418ff */
[----:B------:R-:W2:Y:S04]  /*39f0*/  LDSM.16.M88.4 R108, [R169+0x3400] ;  /* 0x00340000a96c783b */ /* 0x000ea80000000200 */
[----:B------:R-:W2:Y:S01]  /*3a00*/  LDSM.16.M88.4 R68, [R169+0x3c00] ;  /* 0x003c0000a944783b */ /* 0x000ea20000000200 */
[C---:B----4-:R-:W-:Y:S03]  /*3a10*/  HMMA.16816.F32.BF16 R48, R84.reuse, R44, RZ ;  /* 0x0000002c5430723c */ /* 0x050fe600000418ff */
[----:B------:R-:W-:Y:S03]  /*3a20*/  LDSM.16.M88.4 R72, [R169+0x3000] ;  /* 0x00300000a948783b */ /* 0x000fe60000000200 */
[C---:B------:R-:W-:Y:S01]  /*3a30*/  HMMA.16816.F32.BF16 R40, R84.reuse, R36, RZ ;  /* 0x000000245428723c */ /* 0x040fe200000418ff */
[----:B------:R-:W-:Y:S04]  /*3a40*/  LDSM.16.M88.4 R104, [R169+0x3800] ;  /* 0x00380000a968783b */ /* 0x000fe80000000200 */
[----:B------:R-:W-:Y:S01]  /*3a50*/  LDSM.16.M88.4 R100, [R169+0x4000] ;  /* 0x00400000a964783b */ /* 0x000fe20000000200 */
[C---:B------:R-:W-:Y:S03]  /*3a60*/  HMMA.16816.F32.BF16 R32, R84.reuse, R28, RZ ;  /* 0x0000001c5420723c */ /* 0x040fe600000418ff */
[----:B------:R-:W-:Y:S03]  /*3a70*/  LDSM.16.M88.4 R76, [R169+0x4400] ;  /* 0x00440000a94c783b */ /* 0x000fe60000000200 */
[C---:B------:R-:W-:Y:S01]  /*3a80*/  HMMA.16816.F32.BF16 R24, R84.reuse, R20, RZ ;  /* 0x000000145418723c */ /* 0x040fe200000418ff */
[----:B------:R-:W-:Y:S04]  /*3a90*/  LDSM.16.M88.4 R80, [R173+0x1000] ;  /* 0x00100000ad50783b */ /* 0x000fe80000000200 */
[----:B------:R-:W-:Y:S01]  /*3aa0*/  LDSM.16.M88.4 R112, [R172+0x8400] ;  /* 0x00840000ac70783b */ /* 0x000fe20000000200 */
[C---:B-1----:R-:W-:Y:S03]  /*3ab0*/  HMMA.16816.F32.BF16 R16, R84.reuse, R12, RZ ;  /* 0x0000000c5410723c */ /* 0x042fe600000418ff */
        /* <DEDUP_REMOVED lines=9> */
[C---:B---3--:R-:W-:Y:S06]  /*3b50*/  HMMA.16816.F32.BF16 R88, R84.reuse, R8, RZ ;  /* 0x000000085458723c */ /* 0x048fec00000418ff */
[----:B------:R-:W-:Y:S01]  /*3b60*/  HMMA.16816.F32.BF16 R84, R84, R10, RZ ;  /* 0x0000000a5454723c */ /* 0x000fe200000418ff */
[----:B------:R-:W1:Y:S05]  /*3b70*/  LDSM.16.M88.4 R8, [R169+0x4800] ;  /* 0x00480000a908783b */ /* 0x000e6a0000000200 */
[C---:B--2---:R-:W-:Y:S06]  /*3b80*/  HMMA.16816.F32.BF16 R48, R60.reuse, R108, R48 ;  /* 0x0000006c3c30723c */ /* 0x044fec0000041830 */
        /* <DEDUP_REMOVED lines=16> */
[----:B------:R-:W2:Y:S05]  /*3c90*/  LDSM.16.M88.4 R104, [R172+0x6000] ;  /* 0x00600000ac68783b */ /* 0x000eaa0000000200 */
[C---:B------:R-:W-:Y:S06]  /*3ca0*/  HMMA.16816.F32.BF16 R24, R60.reuse, R100, R24 ;  /* 0x000000643c18723c */ /* 0x040fec0000041818 */
[C---:B------:R-:W-:Y:S01]  /*3cb0*/  HMMA.16816.F32.BF16 R20, R60.reuse, R102, R20 ;  /* 0x000000663c14723c */ /* 0x040fe20000041814 */
[----:B------:R-:W-:Y:S05]  /*3cc0*/  LDSM.16.M88.4 R100, [R172+0x6c00] ;  /* 0x006c0000ac64783b */ /* 0x000fea0000000200 */
[C---:B------:R-:W-:Y:S06]  /*3cd0*/  HMMA.16816.F32.BF16 R16, R60.reuse, R76, R16 ;  /* 0x0000004c3c10723c */ /* 0x040fec0000041810 */
[----:B------:R-:W-:Y:S01]  /*3ce0*/  HMMA.16816.F32.BF16 R12, R60, R78, R12 ;  /* 0x0000004e3c0c723c */ /* 0x000fe2000004180c */
[----:B------:R-:W3:Y:S04]  /*3cf0*/  LDSM.16.M88.4 R60, [R172+0x6800] ;  /* 0x00680000ac3c783b */ /* 0x000ee80000000200 */
[----:B------:R-:W-:Y:S01]  /*3d00*/  LDSM.16.M88.4 R76, [R171+0x1000] ;  /* 0x00100000ab4c783b */ /* 0x000fe20000000200 */
        /* <DEDUP_REMOVED lines=18> */
[C---:B------:R-:W-:Y:S06]  /*3e30*/  HMMA.16816.F32.BF16 R56, R80.reuse, R72, R56 ;  /* 0x000000485038723c */ /* 0x040fec0000041838 */
[C---:B------:R-:W-:Y:S01]  /*3e40*/  HMMA.16816.F32.BF16 R52, R80.reuse, R74, R52 ;  /* 0x0000004a5034723c */ /* 0x040fe20000041834 */
[----:B------:R-:W3:Y:S05]  /*3e50*/  LDSM.16.M88.4 R72, [R169+0x5000] ;  /* 0x00500000a948783b */ /* 0x000eea0000000200 */
[C---:B------:R-:W-:Y:S06]  /*3e60*/  HMMA.16816.F32.BF16 R88, R80.reuse, R100, R88 ;  /* 0x000000645058723c */ /* 0x040fec0000041858 */
[----:B------:R-:W-:Y:S01]  /*3e70*/  HMMA.16816.F32.BF16 R84, R80, R102, R84 ;  /* 0x000000665054723c */ /* 0x000fe20000041854 */
[----:B------:R-:W3:Y:S04]  /*3e80*/  LDSM.16.M88.4 R100, [R169+0x6800] ;  /* 0x00680000a964783b */ /* 0x000ee80000000200 */
[----:B------:R-:W3:Y:S01]  /*3e90*/  LDSM.16.M88.4 R80, [R169+0x6c00] ;  /* 0x006c0000a950783b */ /* 0x000ee20000000200 */
[C---:B-1----:R-:W-:Y:S06]  /*3ea0*/  HMMA.16816.F32.BF16 R40, R76.reuse, R8, R40 ;  /* 0x000000084c28723c */ /* 0x042fec0000041828 */
[C---:B------:R-:W-:Y:S01]  /*3eb0*/  HMMA.16816.F32.BF16 R36, R76.reuse, R10, R36 ;  /* 0x0000000a4c24723c */ /* 0x040fe20000041824 */
[----:B------:R-:W1:Y:S05]  /*3ec0*/  LDSM.16.M88.4 R8, [R172+0x7800] ;  /* 0x00780000ac08783b */ /* 0x000e6a0000000200 */
[C---:B----4-:R-:W-:Y:S06]  /*3ed0*/  HMMA.16816.F32.BF16 R24, R76.reuse, R64, R24 ;  /* 0x000000404c18723c */ /* 0x050fec0000041818 */
[C---:B------:R-:W-:Y:S01]  /*3ee0*/  HMMA.16816.F32.BF16 R20, R76.reuse, R66, R20 ;  /* 0x000000424c14723c */ /* 0x040fe20000041814 */
[----:B------:R-:W4:Y:S05]  /*3ef0*/  LDSM.16.M88.4 R64, [R172+0x7c00] ;  /* 0x007c0000ac40783b */ /* 0x000f2a0000000200 */
[C---:B------:R-:W-:Y:S06]  /*3f00*/  HMMA.16816.F32.BF16 R48, R76.reuse, R68, R48 ;  /* 0x000000444c30723c */ /* 0x040fec0000041830 */
        /* <DEDUP_REMOVED lines=11> */
[C---:B------:R-:W-:Y:S06]  /*3fc0*/  HMMA.16816.F32.BF16 R96, R76.reuse, R100, R96 ;  /* 0x000000644c60723c */ /* 0x040fec0000041860 */
[C---:B------:R-:W-:Y:S01]  /*3fd0*/  HMMA.16816.F32.BF16 R92, R76.reuse, R102, R92 ;  /* 0x000000664c5c723c */ /* 0x040fe2000004185c */
[----:B------:R-:W3:Y:S05]  /*3fe0*/  LDSM.16.M88.4 R100, [R172+0x8c00] ;  /* 0x008c0000ac64783b */ /* 0x000eea0000000200 */
[C---:B------:R-:W-:Y:S06]  /*3ff0*/  HMMA.16816.F32.BF16 R88, R76.reuse, R80, R88 ;  /* 0x000000504c58723c */ /* 0x040fec0000041858 */
[----:B------:R-:W-:Y:S01]  /*4000*/  HMMA.16816.F32.BF16 R84, R76, R82, R84 ;  /* 0x000000524c54723c */ /* 0x000fe20000041854 */
[----:B------:R-:W-:Y:S04]  /*4010*/  LDSM.16.M88.4 R76, [R169+0x7400] ;  /* 0x00740000a94c783b */ /* 0x000fe80000000200 */
[----:B------:R-:W-:Y:S01]  /*4020*/  LDSM.16.M88.4 R80, [R169+0x7000] ;  /* 0x00700000a950783b */ /* 0x000fe20000000200 */
        /* <DEDUP_REMOVED lines=8> */
[----:B------:R-:W-:Y:S05]  /*40b0*/  LDSM.16.M88.4 R68, [R169+0x7c00] ;  /* 0x007c0000a944783b */ /* 0x000fea0000000200 */
[C---:B--2---:R-:W-:Y:S06]  /*40c0*/  HMMA.16816.F32.BF16 R24, R108.reuse, R60, R24 ;  /* 0x0000003c6c18723c */ /* 0x044fec0000041818 */
[C---:B---3--:R-:W-:Y:S06]  /*40d0*/  HMMA.16816.F32.BF16 R56, R108.reuse, R72, R56 ;  /* 0x000000486c38723c */ /* 0x048fec0000041838 */
[C---:B------:R-:W-:Y:S01]  /*40e0*/  HMMA.16816.F32.BF16 R52, R108.reuse, R74, R52 ;  /* 0x0000004a6c34723c */ /* 0x040fe20000041834 */
[----:B------:R-:W2:Y:S05]  /*40f0*/  LDSM.16.M88.4 R72, [R169+0x7800] ;  /* 0x00780000a948783b */ /* 0x000eaa0000000200 */
[C---:B------:R-:W-:Y:S01]  /*4100*/  HMMA.16816.F32.BF16 R20, R108.reuse, R62, R20 ;  /* 0x0000003e6c14723c */ /* 0x040fe20000041814 */
[----:B------:R-:W3:Y:S05]  /*4110*/  LDSM.16.M88.4 R60, [R169+0x8400] ;  /* 0x00840000a93c783b */ /* 0x000eea0000000200 */
[C---:B------:R-:W-:Y:S06]  /*4120*/  HMMA.16816.F32.BF16 R88, R108.reuse, R100, R88 ;  /* 0x000000646c58723c */ /* 0x040fec0000041858 */
[----:B------:R-:W-:Y:S01]  /*4130*/  HMMA.16816.F32.BF16 R84, R108, R102, R84 ;  /* 0x000000666c54723c */ /* 0x000fe20000041854 */
[----:B------:R-:W3:Y:S05]  /*4140*/  LDSM.16.M88.4 R100, [R169+0x8800] ;  /* 0x00880000a964783b */ /* 0x000eea0000000200 */
[C---:B-1----:R-:W-:Y:S06]  /*4150*/  HMMA.16816.F32.BF16 R48, R8.reuse, R76, R48 ;  /* 0x0000004c0830723c */ /* 0x042fec0000041830 */
[----:B------:R-:W-:Y:S01]  /*4160*/  HMMA.16816.F32.BF16 R44, R8, R78, R44 ;  /* 0x0000004e082c723c */ /* 0x000fe2000004182c */
[----:B------:R-:W1:Y:S01]  /*4170*/  LDSM.16.M88.4 R76, [R169+0x8c00] ;  /* 0x008c0000a94c783b */ /* 0x000e620000000200 */
[----:B------:R-:W-:-:S04]  /*4180*/  DEPBAR.LE SB0, 0x0 ;  /* 0x000080000000791a */ /* 0x000fc80000000000 */
[----:B----4-:R-:W-:Y:S06]  /*4190*/  HMMA.16816.F32.BF16 R24, R8, R64, R24 ;  /* 0x000000400818723c */ /* 0x010fec0000041818 */
[----:B------:R-:W-:Y:S01]  /*41a0*/  HMMA.16816.F32.BF16 R16, R108, R112, R16 ;  /* 0x000000706c10723c */ /* 0x000fe20000041810 */
[----:B------:R-:W-:-:S05]  /*41b0*/  LOP3.LUT R64, R125, 0xffffffe0, RZ, 0xc0, !PT ;  /* 0xffffffe07d407812 */ /* 0x000fca00078ec0ff */
[----:B------:R-:W-:Y:S01]  /*41c0*/  IMAD.IADD R64, R123, 0x1, -R64 ;  /* 0x000000017b407824 */ /* 0x000fe200078e0a40 */
[C---:B------:R-:W-:Y:S04]  /*41d0*/  HMMA.16816.F32.BF16 R12, R108.reuse, R114, R12 ;  /* 0x000000726c0c723c */ /* 0x040fe8000004180c */
[----:B------:R-:W-:Y:S02]  /*41e0*/  SHF.R.S32.HI R3, RZ, 0x1f, R64 ;  /* 0x0000001fff037819 */ /* 0x000fe40000011440 */
[----:B------:R-:W-:Y:S02]  /*41f0*/  HMMA.16816.F32.BF16 R96, R108, R104, R96 ;  /* 0x000000686c60723c */ /* 0x000fe40000041860 */
[----:B------:R-:W-:-:S04]  /*4200*/  LEA.HI R188, R3, R64, RZ, 0x2 ;  /* 0x0000004003bc7211 */ /* 0x000fc800078f10ff */
[----:B------:R-:W-:Y:S01]  /*4210*/  HMMA.16816.F32.BF16 R92, R108, R106, R92 ;  /* 0x0000006a6c5c723c */ /* 0x000fe2000004185c */
[----:B------:R-:W-:-:S04]  /*4220*/  SHF.R.S32.HI R188, RZ, 0x2, R188 ;  /* 0x00000002ffbc7819 */ /* 0x000fc800000114bc */
[----:B------:R-:W-:Y:S01]  /*4230*/  IADD3 R3, R127, 0x1, R188 ;  /* 0x000000017f037810 */ /* 0x000fe20007ffe0bc */
[----:B------:R-:W-:Y:S03]  /*4240*/  HMMA.16816.F32.BF16 R56, R8, R80, R56 ;  /* 0x000000500838723c */ /* 0x000fe60000041838 */
[----:B------:R-:W-:-:S03]  /*4250*/  IADD3 R3, R117, R3, -R124 ;  /* 0x0000000375037210 */ /* 0x000fc60007ffe87c */
[C---:B------:R-:W-:Y:S02]  /*4260*/  HMMA.16816.F32.BF16 R52, R8.reuse, R82, R52 ;  /* 0x000000520834723c */ /* 0x040fe40000041834 */
[----:B------:R-:W-:Y:S02]  /*4270*/  IMAD.IADD R120, R3, 0x1, R120 ;  /* 0x0000000103787824 */ /* 0x000fe400078e0278 */
[----:B-----5:R-:W-:Y:S02]  /*4280*/  FMUL.FTZ R3, R2, R7 ;  /* 0x0000000702037220 */ /* 0x020fe40000410000 */
[----:B------:R-:W-:Y:S01]  /*4290*/  HMMA.16816.F32.BF16 R20, R8, R66, R20 ;  /* 0x000000420814723c */ /* 0x000fe20000041814 */
[C---:B------:R-:W-:Y:S02]  /*42a0*/  VIMNMX R135, R120.reuse, R117, PT ;  /* 0x0000007578877248 */ /* 0x040fe40003fe0100 */
[----:B------:R-:W-:-:S03]  /*42b0*/  VIADDMNMX R134, R120, 0x8, R117, PT ;  /* 0x0000000878867846 */ /* 0x000fc60003800175 */
[----:B--2---:R-:W-:Y:S01]  /*42c0*/  HMMA.16816.F32.BF16 R40, R8, R72, R40 ;  /* 0x000000480828723c */ /* 0x004fe20000041828 */
[----:B------:R-:W-:-:S04]  /*42d0*/  IMAD.IADD R66, R0, 0x1, R189 ;  /* 0x0000000100427824 */ /* 0x000fc800078e02bd */
[C---:B------:R-:W-:Y:S01]  /*42e0*/  VIADD R2, R66.reuse, 0x1 ;  /* 0x0000000142027836 */ /* 0x040fe20000000000 */
[C---:B------:R-:W-:Y:S01]  /*42f0*/  HMMA.16816.F32.BF16 R36, R8.reuse, R74, R36 ;  /* 0x0000004a0824723c */ /* 0x040fe20000041824 */
[C---:B------:R-:W-:Y:S02]  /*4300*/  VIADD R7, R66.reuse, 0x8 ;  /* 0x0000000842077836 */ /* 0x040fe40000000000 */
[----:B------:R-:W-:Y:S01]  /*4310*/  VIADD R140, R66, 0x49 ;  /* 0x00000049428c7836 */ /* 0x000fe20000000000 */
[CC--:B------:R-:W-:Y:S02]  /*4320*/  ISETP.GE.AND P4, PT, R2.reuse, R135.reuse, PT ;  /* 0x000000870200720c */ /* 0x0c0fe40003f86270 */
[----:B------:R-:W-:Y:S01]  /*4330*/  HMMA.16816.F32.BF16 R32, R8, R68, R32 ;  /* 0x000000440820723c */ /* 0x000fe20000041820 */
[----:B------:R-:W-:Y:S02]  /*4340*/  ISETP.GE.AND P2, PT, R2, R134, PT ;  /* 0x000000860200720c */ /* 0x000fe40003f46270 */
[----:B------:R-:W-:-:S02]  /*4350*/  ISETP.GE.AND P3, PT, R7, R135, PT ;  /* 0x000000870700720c */ /* 0x000fc40003f66270 */
[----:B------:R-:W-:Y:S01]  /*4360*/  ISETP.GE.AND P0, PT, R7, R134, PT ;  /* 0x000000860700720c */ /* 0x000fe20003f06270 */
[----:B------:R-:W-:Y:S01]  /*4370*/  HMMA.16816.F32.BF16 R28, R8, R70, R28 ;  /* 0x00000046081c723c */ /* 0x000fe2000004181c */
[----:B------:R-:W-:-:S05]  /*4380*/  I2FP.F32.S32 R7, R7 ;  /* 0x0000000700077245 */ /* 0x000fca0000201400 */
[----:B---3--:R-:W-:Y:S01]  /*4390*/  HMMA.16816.F32.BF16 R16, R8, R60, R16 ;  /* 0x0000003c0810723c */ /* 0x008fe20000041810 */
[----:B------:R-:W-:-:S05]  /*43a0*/  FFMA.FTZ R54, R3, R7, R54 ;  /* 0x0000000703367223 */ /* 0x000fca0000010036 */
[C---:B------:R-:W-:Y:S06]  /*43b0*/  HMMA.16816.F32.BF16 R12, R8.reuse, R62, R12 ;  /* 0x0000003e080c723c */ /* 0x040fec000004180c */
[----:B------:R-:W-:Y:S01]  /*43c0*/  HMMA.16816.F32.BF16 R96, R8, R100, R96 ;  /* 0x000000640860723c */ /* 0x000fe20000041860 */
[----:B------:R-:W-:-:S05]  /*43d0*/  FSEL R62, R54, -INF , !P0 ;  /* 0xff800000363e7808 */ /* 0x000fca0004000000 */
[C---:B------:R-:W-:Y:S06]  /*43e0*/  HMMA.16816.F32.BF16 R92, R8.reuse, R102, R92 ;  /* 0x00000066085c723c */ /* 0x040fec000004185c */
[C---:B-1----:R-:W-:Y:S06]  /*43f0*/  HMMA.16816.F32.BF16 R88, R8.reuse, R76, R88 ;  /* 0x0000004c0858723c */ /* 0x042fec0000041858 */
[----:B------:R-:W-:Y:S07]  /*4400*/  HMMA.16816.F32.BF16 R84, R8, R78, R84 ;  /* 0x0000004e0854723c */ /* 0x000fee0000041854 */
[C---:B------:R-:W-:Y:S01]  /*4410*/  VIADD R9, R66.reuse, 0x9 ;  /* 0x0000000942097836 */ /* 0x040fe20000000000 */
[----:B------:R-:W-:Y:S01]  /*4420*/  I2FP.F32.S32 R8, R2 ;  /* 0x0000000200087245 */ /* 0x000fe20000201400 */
[----:B------:R-:W-:Y:S01]  /*4430*/  FFMA.FTZ R11, R3, R7, R52 ;  /* 0x00000007030b7223 */ /* 0x000fe20000010034 */
[----:B------:R-:W-:-:S02]  /*4440*/  VIADD R7, R66, 0x18 ;  /* 0x0000001842077836 */ /* 0x000fc40000000000 */
[----:B------:R-:W-:Y:S01]  /*4450*/  I2FP.F32.S32 R2, R9 ;  /* 0x0000000900027245 */ /* 0x000fe20000201400 */
[-C--:B------:R-:W-:Y:S01]  /*4460*/  FFMA.FTZ R57, R3, R8.reuse, R57 ;  /* 0x0000000803397223 */ /* 0x080fe20000010039 */
[----:B------:R-:W-:Y:S01]  /*4470*/  BAR.SYNC.DEFER_BLOCKING 0x0 ;  /* 0x0000000000007b1d */ /* 0x000fe20000010000 */
[-C--:B------:R-:W-:Y:S01]  /*4480*/  ISETP.GE.AND P5, PT, R9, R135.reuse, PT ;  /* 0x000000870900720c */ /* 0x080fe20003fa6270 */
[----:B------:R-:W-:Y:S01]  /*4490*/  FFMA.FTZ R59, R3, R8, R59 ;  /* 0x00000008033b7223 */ /* 0x000fe2000001003b */
[----:B------:R-:W-:Y:S01]  /*44a0*/  ISETP.GE.AND P1, PT, R9, R134, PT ;  /* 0x000000860900720c */ /* 0x000fe20003f26270 */
[CC--:B------:R-:W-:Y:S01]  /*44b0*/  FFMA.FTZ R9, R3.reuse, R2.reuse, R53 ;  /* 0x0000000203097223 */ /* 0x0c0fe20000010035 */
[----:B------:R-:W-:Y:S01]  /*44c0*/  FFMA.FTZ R55, R3, R2, R55 ;  /* 0x0000000203377223 */ /* 0x000fe20000010037 */
[C---:B------:R-:W-:Y:S01]  /*44d0*/  VIADD R8, R66.reuse, 0x10 ;  /* 0x0000001042087836 */ /* 0x040fe20000000000 */
[----:B------:R-:W-:Y:S01]  /*44e0*/  FSEL R57, R57, -INF , !P4 ;  /* 0xff80000039397808 */ /* 0x000fe20006000000 */
[C---:B------:R-:W-:Y:S01]  /*44f0*/  VIADD R2, R66.reuse, 0x11 ;  /* 0x0000001142027836 */ /* 0x040fe20000000000 */
[----:B------:R-:W-:Y:S01]  /*4500*/  FSEL R64, R59, -INF , !P2 ;  /* 0xff8000003b407808 */ /* 0x000fe20005000000 */
[----:B------:R-:W-:Y:S01]  /*4510*/  VIADD R10, R66, 0x19 ;  /* 0x00000019420a7836 */ /* 0x000fe20000000000 */
[----:B------:R-:W-:-:S02]  /*4520*/  ISETP.GE.AND P4, PT, R8, R135, PT ;  /* 0x000000870800720c */ /* 0x000fc40003f86270 */
[----:B------:R-:W-:Y:S02]  /*4530*/  ISETP.GE.AND P2, PT, R8, R134, PT ;  /* 0x000000860800720c */ /* 0x000fe40003f46270 */
[----:B------:R-:W-:Y:S02]  /*4540*/  FSEL R11, R11, -INF , !P3 ;  /* 0xff8000000b0b7808 */ /* 0x000fe40005800000 */
[----:B------:R-:W-:Y:S02]  /*4550*/  FSEL R9, R9, -INF , !P5 ;  /* 0xff80000009097808 */ /* 0x000fe40006800000 */
[----:B------:R-:W-:Y:S02]  /*4560*/  FSEL R60, R55, -INF , !P1 ;  /* 0xff800000373c7808 */ /* 0x000fe40004800000 */
[----:B------:R-:W-:Y:S02]  /*4570*/  I2FP.F32.S32 R8, R8 ;  /* 0x0000000800087245 */ /* 0x000fe40000201400 */
[----:B------:R-:W-:-:S02]  /*4580*/  ISETP.GE.AND P3, PT, R2, R135, PT ;  /* 0x000000870200720c */ /* 0x000fc40003f66270 */
[----:B------:R-:W-:Y:S01]  /*4590*/  ISETP.GE.AND P0, PT, R2, R134, PT ;  /* 0x000000860200720c */ /* 0x000fe20003f06270 */
[-C--:B------:R-:W-:Y:S01]  /*45a0*/  FFMA.FTZ R69, R3, R8.reuse, R48 ;  /* 0x0000000803457223 */ /* 0x080fe20000010030 */
[----:B------:R-:W-:Y:S01]  /*45b0*/  ISETP.GE.AND P5, PT, R7, R135, PT ;  /* 0x000000870700720c */ /* 0x000fe20003fa6270 */
[----:B------:R-:W-:Y:S01]  /*45c0*/  FFMA.FTZ R50, R3, R8, R50 ;  /* 0x0000000803327223 */ /* 0x000fe20000010032 */
[----:B------:R-:W-:Y:S02]  /*45d0*/  ISETP.GE.AND P1, PT, R7, R134, PT ;  /* 0x000000860700720c */ /* 0x000fe40003f26270 */
[----:B------:R-:W-:Y:S02]  /*45e0*/  I2FP.F32.S32 R2, R2 ;  /* 0x0000000200027245 */ /* 0x000fe40000201400 */
        /* <DEDUP_REMOVED lines=8> */
[C---:B------:R-:W-:Y:S01]  /*4670*/  VIADD R2, R66.reuse, 0x21 ;  /* 0x0000002142027836 */ /* 0x040fe20000000000 */
[----:B------:R-:W-:Y:S01]  /*4680*/  FSEL R63, R49, -INF , !P3 ;  /* 0xff800000313f7808 */ /* 0x000fe20005800000 */
[----:B------:R-:W-:Y:S01]  /*4690*/  VIADD R46, R66, 0x61 ;  /* 0x00000061422e7836 */ /* 0x000fe20000000000 */
[----:B------:R-:W-:-:S02]  /*46a0*/  FSEL R48, R48, -INF , !P0 ;  /* 0xff80000030307808 */ /* 0x000fc40004000000 */
[CC--:B------:R-:W-:Y:S02]  /*46b0*/  ISETP.GE.AND P4, PT, R10.reuse, R135.reuse, PT ;  /* 0x000000870a00720c */ /* 0x0c0fe40003f86270 */
[-C--:B------:R-:W-:Y:S02]  /*46c0*/  ISETP.GE.AND P2, PT, R10, R134.reuse, PT ;  /* 0x000000860a00720c */ /* 0x080fe40003f46270 */
[C---:B------:R-:W-:Y:S02]  /*46d0*/  ISETP.GE.AND P3, PT, R7.reuse, R135, PT ;  /* 0x000000870700720c */ /* 0x040fe40003f66270 */
[----:B------:R-:W-:Y:S02]  /*46e0*/  ISETP.GE.AND P0, PT, R7, R134, PT ;  /* 0x000000860700720c */ /* 0x000fe40003f06270 */
[----:B------:R-:W-:Y:S02]  /*46f0*/  FSEL R61, R44, -INF , !P5 ;  /* 0xff8000002c3d7808 */ /* 0x000fe40006800000 */
[----:B------:R-:W-:-:S02]  /*4700*/  FSEL R8, R8, -INF , !P1 ;  /* 0xff80000008087808 */ /* 0x000fc40004800000 */
        /* <DEDUP_REMOVED lines=9> */
[C---:B------:R-:W-:Y:S01]  /*47a0*/  VIADD R40, R66.reuse, 0x28 ;  /* 0x0000002842287836 */ /* 0x040fe20000000000 */
[----:B------:R-:W-:Y:S01]  /*47b0*/  FSEL R45, R45, -INF , !P4 ;  /* 0xff8000002d2d7808 */ /* 0x000fe20006000000 */
        /* <DEDUP_REMOVED lines=12> */
[----:B------:R-:W-:Y:S02]  /*4880*/  ISETP.GE.AND P1, PT, R41, R134, PT ;  /* 0x000000862900720c */ /* 0x000fe40003f26270 */
[----:B------:R-:W-:Y:S02]  /*4890*/  I2FP.F32.S32 R40, R40 ;  /* 0x0000002800287245 */ /* 0x000fe40000201400 */
[C---:B------:R-:W-:Y:S02]  /*48a0*/  ISETP.GE.AND P3, PT, R2.reuse, R135, PT ;  /* 0x000000870200720c */ /* 0x040fe40003f66270 */
[----:B------:R-:W-:Y:S01]  /*48b0*/  ISETP.GE.AND P0, PT, R2, R134, PT ;  /* 0x000000860200720c */ /* 0x000fe20003f06270 */
[CC--:B------:R-:W-:Y:S01]  /*48c0*/  FFMA.FTZ R149, R3.reuse, R40.reuse, R36 ;  /* 0x0000002803957223 */ /* 0x0c0fe20000010024 */
[----:B------:R-:W-:Y:S01]  /*48d0*/  I2FP.F32.S32 R41, R41 ;  /* 0x0000002900297245 */ /* 0x000fe20000201400 */
[----:B------:R-:W-:Y:S01]  /*48e0*/  FFMA.FTZ R38, R3, R40, R38 ;  /* 0x0000002803267223 */ /* 0x000fe20000010026 */
[----:B------:R-:W-:Y:S01]  /*48f0*/  I2FP.F32.S32 R2, R2 ;  /* 0x0000000200027245 */ /* 0x000fe20000201400 */
[C---:B------:R-:W-:Y:S01]  /*4900*/  VIADD R36, R66.reuse, 0x38 ;  /* 0x0000003842247836 */ /* 0x040fe20000000000 */
[----:B------:R-:W-:Y:S01]  /*4910*/  FSEL R149, R149, -INF , !P4 ;  /* 0xff80000095957808 */ /* 0x000fe20006000000 */
[----:B------:R-:W-:Y:S01]  /*4920*/  FFMA.FTZ R59, R3, R41, R32 ;  /* 0x00000029033b7223 */ /* 0x000fe20000010020 */
[----:B------:R-:W-:-:S02]  /*4930*/  VIADD R32, R66, 0x31 ;  /* 0x0000003142207836 */ /* 0x000fc40000000000 */
[CC--:B------:R-:W-:Y:S01]  /*4940*/  FFMA.FTZ R37, R3.reuse, R2.reuse, R37 ;  /* 0x0000000203257223 */ /* 0x0c0fe20000010025 */
[C---:B------:R-:W-:Y:S01]  /*4950*/  FFMA.FTZ R39, R3.reuse, R2, R39 ;  /* 0x0000000203277223 */ /* 0x040fe20000010027 */
[----:B------:R-:W-:Y:S01]  /*4960*/  FFMA.FTZ R34, R3, R41, R34 ;  /* 0x0000002903227223 */ /* 0x000fe20000010022 */
[----:B------:R-:W-:Y:S01]  /*4970*/  VIADD R2, R66, 0x39 ;  /* 0x0000003942027836 */ /* 0x000fe20000000000 */
[----:B------:R-:W-:Y:S02]  /*4980*/  FSEL R154, R38, -INF , !P2 ;  /* 0xff800000269a7808 */ /* 0x000fe40005000000 */
[C---:B------:R-:W-:Y:S02]  /*4990*/  ISETP.GE.AND P4, PT, R32.reuse, R135, PT ;  /* 0x000000872000720c */ /* 0x040fe40003f86270 */
[----:B------:R-:W-:Y:S02]  /*49a0*/  ISETP.GE.AND P2, PT, R32, R134, PT ;  /* 0x000000862000720c */ /* 0x000fe40003f46270 */
[----:B------:R-:W-:-:S02]  /*49b0*/  FSEL R147, R37, -INF , !P3 ;  /* 0xff80000025937808 */ /* 0x000fc40005800000 */
[----:B------:R-:W-:Y:S02]  /*49c0*/  I2FP.F32.S32 R32, R32 ;  /* 0x0000002000207245 */ /* 0x000fe40000201400 */
[----:B------:R-:W-:Y:S02]  /*49d0*/  I2FP.F32.S32 R37, R36 ;  /* 0x0000002400257245 */ /* 0x000fe40000201400 */
[----:B------:R-:W-:Y:S01]  /*49e0*/  FSEL R59, R59, -INF , !P5 ;  /* 0xff8000003b3b7808 */ /* 0x000fe20006800000 */
[CC--:B------:R-:W-:Y:S01]  /*49f0*/  FFMA.FTZ R33, R3.reuse, R32.reuse, R33 ;  /* 0x0000002003217223 */ /* 0x0c0fe20000010021 */
[----:B------:R-:W-:Y:S01]  /*4a00*/  FSEL R142, R34, -INF , !P1 ;  /* 0xff800000228e7808 */ /* 0x000fe20004800000 */
[C---:B------:R-:W-:Y:S01]  /*4a10*/  FFMA.FTZ R35, R3.reuse, R32, R35 ;  /* 0x0000002003237223 */ /* 0x040fe20000010023 */
[C---:B------:R-:W-:Y:S01]  /*4a20*/  ISETP.GE.AND P5, PT, R2.reuse, R135, PT ;  /* 0x000000870200720c */ /* 0x040fe20003fa6270 */
[CC--:B------:R-:W-:Y:S01]  /*4a30*/  FFMA.FTZ R141, R3.reuse, R37.reuse, R28 ;  /* 0x00000025038d7223 */ /* 0x0c0fe2000001001c */
[----:B------:R-:W-:Y:S01]  /*4a40*/  ISETP.GE.AND P1, PT, R2, R134, PT ;  /* 0x000000860200720c */ /* 0x000fe20003f26270 */
[----:B------:R-:W-:Y:S01]  /*4a50*/  VIADD R28, R66, 0x40 ;  /* 0x00000040421c7836 */ /* 0x000fe20000000000 */
[----:B------:R-:W-:Y:S01]  /*4a60*/  I2FP.F32.S32 R2, R2 ;  /* 0x0000000200027245 */ /* 0x000fe20000201400 */
[----:B------:R-:W-:Y:S01]  /*4a70*/  FFMA.FTZ R30, R3, R37, R30 ;  /* 0x00000025031e7223 */ /* 0x000fe2000001001e */
[----:B------:R-:W-:-:S02]  /*4a80*/  FSEL R122, R39, -INF , !P0 ;  /* 0xff800000277a7808 */ /* 0x000fc40004000000 */
[CC--:B------:R-:W-:Y:S01]  /*4a90*/  ISETP.GE.AND P3, PT, R36.reuse, R135.reuse, PT ;  /* 0x000000872400720c */ /* 0x0c0fe20003f66270 */
[CC--:B------:R-:W-:Y:S01]  /*4aa0*/  FFMA.FTZ R65, R3.reuse, R2.reuse, R29 ;  /* 0x0000000203417223 */ /* 0x0c0fe2000001001d */
[----:B------:R-:W-:Y:S01]  /*4ab0*/  FFMA.FTZ R31, R3, R2, R31 ;  /* 0x00000002031f7223 */ /* 0x000fe2000001001f */
[-C--:B------:R-:W-:Y:S01]  /*4ac0*/  ISETP.GE.AND P0, PT, R36, R134.reuse, PT ;  /* 0x000000862400720c */ /* 0x080fe20003f06270 */
[C---:B------:R-:W-:Y:S01]  /*4ad0*/  VIADD R2, R66.reuse, 0x41 ;  /* 0x0000004142027836 */ /* 0x040fe20000000000 */
[----:B------:R-:W-:Y:S01]  /*4ae0*/  FSEL R143, R33, -INF , !P4 ;  /* 0xff800000218f7808 */ /* 0x000fe20006000000 */
[----:B------:R-:W-:Y:S01]  /*4af0*/  VIADD R29, R66, 0x48 ;  /* 0x00000048421d7836 */ /* 0x000fe20000000000 */
[----:B------:R-:W-:Y:S02]  /*4b00*/  FSEL R148, R35, -INF , !P2 ;  /* 0xff80000023947808 */ /* 0x000fe40005000000 */
[C---:B------:R-:W-:Y:S02]  /*4b10*/  ISETP.GE.AND P4, PT, R28.reuse, R135, PT ;  /* 0x000000871c00720c */ /* 0x040fe40003f86270 */
[----:B------:R-:W-:-:S02]  /*4b20*/  ISETP.GE.AND P2, PT, R28, R134, PT ;  /* 0x000000861c00720c */ /* 0x000fc40003f46270 */
[----:B------:R-:W-:Y:S02]  /*4b30*/  I2FP.F32.S32 R28, R28 ;  /* 0x0000001c001c7245 */ /* 0x000fe40000201400 */
[----:B------:R-:W-:Y:S02]  /*4b40*/  FSEL R141, R141, -INF , !P3 ;  /* 0xff8000008d8d7808 */ /* 0x000fe40005800000 */
[----:B------:R-:W-:Y:S01]  /*4b50*/  FSEL R144, R30, -INF , !P0 ;  /* 0xff8000001e907808 */ /* 0x000fe20004000000 */
[-C--:B------:R-:W-:Y:S01]  /*4b60*/  FFMA.FTZ R127, R3, R28.reuse, R24 ;  /* 0x0000001c037f7223 */ /* 0x080fe20000010018 */
[----:B------:R-:W-:Y:S01]  /*4b70*/  FSEL R65, R65, -INF , !P5 ;  /* 0xff80000041417808 */ /* 0x000fe20006800000 */
[----:B------:R-:W-:Y:S01]  /*4b80*/  FFMA.FTZ R26, R3, R28, R26 ;  /* 0x0000001c031a7223 */ /* 0x000fe2000001001a */
[----:B------:R-:W-:Y:S01]  /*4b90*/  FSEL R50, R31, -INF , !P1 ;  /* 0xff8000001f327808 */ /* 0x000fe20004800000 */
[----:B------:R-:W-:Y:S01]  /*4ba0*/  VIADD R24, R66, 0x50 ;  /* 0x0000005042187836 */ /* 0x000fe20000000000 */
        /* <DEDUP_REMOVED lines=12> */
[----:B------:R-:W-:-:S02]  /*4c70*/  FSEL R138, R26, -INF , !P2 ;  /* 0xff8000001a8a7808 */ /* 0x000fc40005000000 */
[CC--:B------:R-:W-:Y:S02]  /*4c80*/  ISETP.GE.AND P4, PT, R140.reuse, R135.reuse, PT ;  /* 0x000000878c00720c */ /* 0x0c0fe40003f86270 */
[----:B------:R-:W-:Y:S02]  /*4c90*/  ISETP.GE.AND P2, PT, R140, R134, PT ;  /* 0x000000868c00720c */ /* 0x000fe40003f46270 */
[----:B------:R-:W-:Y:S02]  /*4ca0*/  I2FP.F32.S32 R140, R140 ;  /* 0x0000008c008c7245 */ /* 0x000fe40000201400 */
[----:B------:R-:W-:Y:S02]  /*4cb0*/  FSEL R123, R20, -INF , !P5 ;  /* 0xff800000147b7808 */ /* 0x000fe40006800000 */
[----:B------:R-:W-:Y:S01]  /*4cc0*/  FSEL R126, R22, -INF , !P1 ;  /* 0xff800000167e7808 */ /* 0x000fe20004800000 */
[-C--:B------:R-:W-:Y:S01]  /*4cd0*/  FFMA.FTZ R137, R3, R140.reuse, R21 ;  /* 0x0000008c03897223 */ /* 0x080fe20000010015 */
[----:B------:R-:W-:Y:S01]  /*4ce0*/  FSEL R125, R25, -INF , !P3 ;  /* 0xff800000197d7808 */ /* 0x000fe20005800000 */
[----:B------:R-:W-:Y:S01]  /*4cf0*/  FFMA.FTZ R140, R3, R140, R23 ;  /* 0x0000008c038c7223 */ /* 0x000fe20000010017 */
[----:B------:R-:W-:-:S02]  /*4d00*/  ISETP.GE.AND P5, PT, R2, R135, PT ;  /* 0x000000870200720c */ /* 0x000fc40003fa6270 */
        /* <DEDUP_REMOVED lines=8> */
[-C--:B------:R-:W-:Y:S01]  /*4d90*/  ISETP.GE.AND P3, PT, R24, R135.reuse, PT ;  /* 0x000000871800720c */ /* 0x080fe20003f66270 */
[----:B------:R-:W-:Y:S01]  /*4da0*/  VIADD R2, R66, 0x59 ;  /* 0x0000005942027836 */ /* 0x000fe20000000000 */
[----:B------:R-:W-:Y:S01]  /*4db0*/  ISETP.GE.AND P0, PT, R24, R134, PT ;  /* 0x000000861800720c */ /* 0x000fe20003f06270 */
[C---:B------:R-:W-:Y:S01]  /*4dc0*/  VIADD R16, R66.reuse, 0x58 ;  /* 0x0000005842107836 */ /* 0x040fe20000000000 */
[----:B------:R-:W-:Y:S01]  /*4dd0*/  FSEL R23, R23, -INF , !P3 ;  /* 0xff80000017177808 */ /* 0x000fe20005800000 */
[----:B------:R-:W-:Y:S01]  /*4de0*/  VIADD R17, R66, 0x60 ;  /* 0x0000006042117836 */ /* 0x000fe20000000000 */
[----:B------:R-:W-:Y:S01]  /*4df0*/  FSEL R22, R18, -INF , !P0 ;  /* 0xff80000012167808 */ /* 0x000fe20004000000 */
[----:B------:R-:W-:Y:S01]  /*4e00*/  VIADD R24, R66, 0x69 ;  /* 0x0000006942187836 */ /* 0x000fe20000000000 */
[----:B------:R-:W-:-:S02]  /*4e10*/  ISETP.GE.AND P3, PT, R2, R135, PT ;  /* 0x000000870200720c */ /* 0x000fc40003f66270 */
[----:B------:R-:W-:Y:S02]  /*4e20*/  ISETP.GE.AND P0, PT, R2, R134, PT ;  /* 0x000000860200720c */ /* 0x000fe40003f06270 */
[----:B------:R-:W-:Y:S02]  /*4e30*/  FSEL R137, R137, -INF , !P4 ;  /* 0xff80000089897808 */ /* 0x000fe40006000000 */
[----:B------:R-:W-:Y:S02]  /*4e40*/  FSEL R140, R140, -INF , !P2 ;  /* 0xff8000008c8c7808 */ /* 0x000fe40005000000 */
[----:B------:R-:W-:Y:S02]  /*4e50*/  I2FP.F32.S32 R2, R2 ;  /* 0x0000000200027245 */ /* 0x000fe40000201400 */
[CC--:B------:R-:W-:Y:S02]  /*4e60*/  ISETP.GE.AND P4, PT, R16.reuse, R135.reuse, PT ;  /* 0x000000871000720c */ /* 0x0c0fe40003f86270 */
[----:B------:R-:W-:Y:S01]  /*4e70*/  ISETP.GE.AND P2, PT, R16, R134, PT ;  /* 0x000000861000720c */ /* 0x000fe20003f46270 */
[C---:B------:R-:W-:Y:S01]  /*4e80*/  FFMA.FTZ R13, R3.reuse, R2, R13 ;  /* 0x00000002030d7223 */ /* 0x040fe2000001000d */
[----:B------:R-:W-:Y:S01]  /*4e90*/  I2FP.F32.S32 R16, R16 ;  /* 0x0000001000107245 */ /* 0x000fe20000201400 */
[----:B------:R-:W-:Y:S01]  /*4ea0*/  FFMA.FTZ R15, R3, R2, R15 ;  /* 0x00000002030f7223 */ /* 0x000fe2000001000f */
[----:B------:R-:W-:Y:S01]  /*4eb0*/  FSEL R21, R21, -INF , !P5 ;  /* 0xff80000015157808 */ /* 0x000fe20006800000 */
[----:B------:R-:W-:Y:S01]  /*4ec0*/  VIADD R2, R66, 0x68 ;  /* 0x0000006842027836 */ /* 0x000fe20000000000 */
[----:B------:R-:W-:Y:S01]  /*4ed0*/  FSEL R20, R19, -INF , !P1 ;  /* 0xff80000013147808 */ /* 0x000fe20004800000 */
[-C--:B------:R-:W-:Y:S01]  /*4ee0*/  FFMA.FTZ R12, R3, R16.reuse, R12 ;  /* 0x00000010030c7223 */ /* 0x080fe2000001000c */
[----:B------:R-:W-:Y:S01]  /*4ef0*/  ISETP.GE.AND P5, PT, R17, R135, PT ;  /* 0x000000871100720c */ /* 0x000fe20003fa6270 */
[----:B------:R-:W-:Y:S01]  /*4f00*/  FFMA.FTZ R14, R3, R16, R14 ;  /* 0x00000010030e7223 */ /* 0x000fe2000001000e */
[----:B------:R-:W-:-:S02]  /*4f10*/  ISETP.GE.AND P1, PT, R17, R134, PT ;  /* 0x000000861100720c */ /* 0x000fc40003f26270 */
[----:B------:R-:W-:Y:S02]  /*4f20*/  I2FP.F32.S32 R17, R17 ;  /* 0x0000001100117245 */ /* 0x000fe40000201400 */
[----:B------:R-:W-:Y:S02]  /*4f30*/  FSEL R53, R13, -INF , !P3 ;  /* 0xff8000000d357808 */ /* 0x000fe40005800000 */
[----:B------:R-:W-:Y:S01]  /*4f40*/  I2FP.F32.S32 R13, R2 ;  /* 0x00000002000d7245 */ /* 0x000fe20000201400 */
[CC--:B------:R-:W-:Y:S01]  /*4f50*/  FFMA.FTZ R41, R3.reuse, R17.reuse, R96 ;  /* 0x0000001103297223 */ /* 0x0c0fe20000010060 */
[C---:B------:R-:W-:Y:S01]  /*4f60*/  FFMA.FTZ R38, R3.reuse, R17, R98 ;  /* 0x0000001103267223 */ /* 0x040fe20000010062 */
[----:B------:R-:W-:Y:S01]  /*4f70*/  FSEL R55, R12, -INF , !P4 ;  /* 0xff8000000c377808 */ /* 0x000fe20006000000 */
[----:B------:R-:W-:Y:S01]  /*4f80*/  VIADD R12, R66, 0x70 ;  /* 0x00000070420c7836 */ /* 0x000fe20000000000 */
[----:B------:R-:W-:Y:S01]  /*4f90*/  FSEL R54, R14, -INF , !P2 ;  /* 0xff8000000e367808 */ /* 0x000fe20005000000 */
[C---:B------:R-:W-:Y:S01]  /*4fa0*/  FFMA.FTZ R49, R3.reuse, R13, R92 ;  /* 0x0000000d03317223 */ /* 0x040fe2000001005c */
        /* <DEDUP_REMOVED lines=8> */
[----:B------:R-:W-:Y:S01]  /*5030*/  FSEL R38, R38, -INF , !P1 ;  /* 0xff80000026267808 */ /* 0x000fe20004800000 */
[----:B------:R-:W-:Y:S01]  /*5040*/  FFMA.FTZ R46, R3, R46, R99 ;  /* 0x0000002e032e7223 */ /* 0x000fe20000010063 */
[CC--:B------:R-:W-:Y:S02]  /*5050*/  ISETP.GE.AND P3, PT, R2.reuse, R135.reuse, PT ;  /* 0x000000870200720c */ /* 0x0c0fe40003f66270 */
[----:B------:R-:W-:Y:S01]  /*5060*/  ISETP.GE.AND P0, PT, R2, R134, PT ;  /* 0x000000860200720c */ /* 0x000fe20003f06270 */
[----:B------:R-:W-:Y:S01]  /*5070*/  VIADD R2, R66, 0x78 ;  /* 0x0000007842027836 */ /* 0x000fe20000000000 */
[----:B------:R-:W-:-:S02]  /*5080*/  ISETP.GE.AND P5, PT, R24, R135, PT ;  /* 0x000000871800720c */ /* 0x000fc40003fa6270 */
[----:B------:R-:W-:Y:S02]  /*5090*/  ISETP.GE.AND P1, PT, R24, R134, PT ;  /* 0x000000861800720c */ /* 0x000fe40003f26270 */
[----:B------:R-:W-:Y:S02]  /*50a0*/  I2FP.F32.S32 R24, R24 ;  /* 0x0000001800187245 */ /* 0x000fe40000201400 */
[----:B------:R-:W-:Y:S02]  /*50b0*/  FSEL R49, R49, -INF , !P3 ;  /* 0xff80000031317808 */ /* 0x000fe40005800000 */
[----:B------:R-:W-:Y:S01]  /*50c0*/  FSEL R36, R36, -INF , !P0 ;  /* 0xff80000024247808 */ /* 0x000fe20004000000 */
[-C--:B------:R-:W-:Y:S01]  /*50d0*/  FFMA.FTZ R47, R3, R24.reuse, R93 ;  /* 0x00000018032f7223 */ /* 0x080fe2000001005d */
[----:B------:R-:W-:Y:S01]  /*50e0*/  ISETP.GE.AND P3, PT, R13, R135, PT ;  /* 0x000000870d00720c */ /* 0x000fe20003f66270 */
[----:B------:R-:W-:Y:S01]  /*50f0*/  FFMA.FTZ R24, R3, R24, R95 ;  /* 0x0000001803187223 */ /* 0x000fe2000001005f */
[----:B------:R-:W-:-:S02]  /*5100*/  ISETP.GE.AND P0, PT, R13, R134, PT ;  /* 0x000000860d00720c */ /* 0x000fc40003f06270 */
[----:B------:R-:W-:Y:S02]  /*5110*/  I2FP.F32.S32 R14, R13 ;  /* 0x0000000d000e7245 */ /* 0x000fe40000201400 */
        /* <DEDUP_REMOVED lines=8> */
[----:B------:R-:W-:Y:S01]  /*51a0*/  FFMA.FTZ R33, R3, R13, R86 ;  /* 0x0000000d03217223 */ /* 0x000fe20000010056 */
[----:B------:R-:W-:-:S02]  /*51b0*/  I2FP.F32.S32 R12, R12 ;  /* 0x0000000c000c7245 */ /* 0x000fc40000201400 */
[----:B------:R-:W-:Y:S02]  /*51c0*/  FSEL R47, R47, -INF , !P5 ;  /* 0xff8000002f2f7808 */ /* 0x000fe40006800000 */
[----:B------:R-:W-:Y:S01]  /*51d0*/  ISETP.GE.AND P5, PT, R2, R135, PT ;  /* 0x000000870200720c */ /* 0x000fe20003fa6270 */
[CC--:B------:R-:W-:Y:S01]  /*51e0*/  FFMA.FTZ R27, R3.reuse, R12.reuse, R88 ;  /* 0x0000000c031b7223 */ /* 0x0c0fe20000010058 */
[----:B------:R-:W-:Y:S01]  /*51f0*/  FSEL R24, R24, -INF , !P1 ;  /* 0xff80000018187808 */ /* 0x000fe20004800000 */
[----:B------:R-:W-:Y:S01]  /*5200*/  FFMA.FTZ R34, R3, R12, R90 ;  /* 0x0000000c03227223 */ /* 0x000fe2000001005a */
[----:B------:R-:W-:Y:S01]  /*5210*/  ISETP.GE.AND P1, PT, R2, R134, PT ;  /* 0x000000860200720c */ /* 0x000fe20003f26270 */
[----:B------:R-:W-:Y:S01]  /*5220*/  VIADD R2, R66, 0x79 ;  /* 0x0000007942027836 */ /* 0x000fe20000000000 */
[----:B------:R-:W-:Y:S02]  /*5230*/  FSEL R40, R40, -INF , !P5 ;  /* 0xff80000028287808 */ /* 0x000fe40006800000 */
[----:B------:R-:W-:-:S02]  /*5240*/  ISETP.GT.AND P5, PT, R180, R175, PT ;  /* 0x000000afb400720c */ /* 0x000fc40003fa4270 */
[----:B------:R-:W-:Y:S02]  /*5250*/  FSEL R27, R27, -INF , !P4 ;  /* 0xff8000001b1b7808 */ /* 0x000fe40006000000 */
[----:B------:R-:W-:Y:S02]  /*5260*/  FSEL R34, R34, -INF , !P2 ;  /* 0xff80000022227808 */ /* 0x000fe40005000000 */
[----:B------:R-:W-:Y:S02]  /*5270*/  FSEL R25, R25, -INF , !P3 ;  /* 0xff80000019197808 */ /* 0x000fe40005800000 */
        /* <DEDUP_REMOVED lines=77> */
.L_x_2836:
[----:B------:R-:W-:-:S04]  /*5750*/  LEA R31, -R128, RZ, 0x7 ;  /* 0x000000ff801f7211 */ /* 0x000fc800078e39ff */
[----:B------:R-:W-:-:S07]  /*5760*/  SHF.R.S32.HI R0, RZ, 0x1f, R31 ;  /* 0x0000001fff007819 */ /* 0x000fce000001141f */
.L_x_2837:
        /* <DEDUP_REMOVED lines=134> */
.L_x_2839:
[----:B------:R-:W-:Y:S05]  /*5fd0*/  BSYNC B0 ;  /* 0x0000000000007941 */ /* 0x000fea0003800000 */
.L_x_2838:
[----:B------:R-:W0:Y:S01]  /*5fe0*/  LDGDEPBAR ;  /* 0x00000000000079af */ /* 0x000e220000000000 */
[----:B------:R-:W-:-:S04]  /*5ff0*/  IADD3 R132, P0, R31, R132, RZ ;  /* 0x000000841f847210 */ /* 0x000fc80007f1e0ff */
[----:B------:R-:W-:-:S09]  /*6000*/  IADD3.X R133, R0, R133, RZ, P0, !PT ;  /* 0x0000008500857210 */ /* 0x000fd200007fe4ff */
.L_x_2835:
        /* <DEDUP_REMOVED lines=93> */
[----:B-1----:R-:W-:Y:S01]  /*65e0*/  FMNMX.FTZ R0, R12, R13, !PT ;  /* 0x0000000d0c007209 */ /* 0x002fe20007810000 */
[--C-:B------:R-:W-:Y:S01]  /*65f0*/  FFMA.FTZ R53, R53, UR12, -R44.reuse ;  /* 0x0000000c35357c23 */ /* 0x100fe2000801082c */
[----:B------:R-:W1:Y:S01]  /*6600*/  LDSM.16.MT88.4 R12, [R168+0xb400] ;  /* 0x00b40000a80c783b */ /* 0x000e620000004200 */
[----:B------:R-:W2:Y:S01]  /*6610*/  MUFU.EX2 R139, R139 ;  /* 0x0000008b008b7308 */ /* 0x000ea20000000800 */
[C---:B------:R-:W-:Y:S01]  /*6620*/  FSETP.NEU.FTZ.AND P0, PT, R0.reuse, -INF , PT ;  /* 0xff8000000000780b */ /* 0x040fe20003f1d000 */
[----:B------:R-:W-:Y:S01]  /*6630*/  FMUL.FTZ R35, R0, UR12 ;  /* 0x0000000c00237c20 */ /* 0x000fe20008410000 */
[----:B------:R-:W-:-:S04]  /*6640*/  FFMA.FTZ R51, R51, UR12, -R44 ;  /* 0x0000000c33337c23 */ /* 0x000fc8000801082c */
[----:B------:R-:W-:Y:S01]  /*6650*/  FSEL R35, R35, RZ, P0 ;  /* 0x000000ff23237208 */ /* 0x000fe20000000000 */
[----:B------:R-:W-:Y:S01]  /*6660*/  MUFU.EX2 R67, R67 ;  /* 0x0000004300437308 */ /* 0x000fe20000000800 */
[----:B------:R-:W-:-:S03]  /*6670*/  LEA R192, P0, R132, UR8, 0x1 ;  /* 0x0000000884c07c11 */ /* 0x000fc6000f8008ff */
        /* <DEDUP_REMOVED lines=10> */
[----:B------:R-:W2:Y:S01]  /*6720*/  LDSM.16.MT88.4 R28, [R168+0x9400] ;  /* 0x00940000a81c783b */ /* 0x000ea20000004200 */
        /* <DEDUP_REMOVED lines=13> */
[----:B------:R-:W-:Y:S01]  /*6800*/  FFMA.FTZ R140, R21, UR12, -R44 ;  /* 0x0000000c158c7c23 */ /* 0x000fe2000801082c */
[--C-:B------:R-:W-:Y:S01]  /*6810*/  FFMA.FTZ R52, R52, UR12, -R35.reuse ;  /* 0x0000000c34347c23 */ /* 0x100fe20008010823 */
[--C-:B------:R-:W-:Y:S01]  /*6820*/  FFMA.FTZ R54, R54, UR12, -R35.reuse ;  /* 0x0000000c36367c23 */ /* 0x100fe20008010823 */
[----:B------:R-:W-:Y:S01]  /*6830*/  FFMA.FTZ R38, R38, UR12, -R35 ;  /* 0x0000000c26267c23 */ /* 0x000fe20008010823 */
[----:B------:R-:W-:Y:S01]  /*6840*/  MUFU.EX2 R121, R121 ;  /* 0x0000007900797308 */ /* 0x000fe20000000800 */
[----:B------:R-:W-:-:S07]  /*6850*/  LEA.HI.X R193, R132, UR9, R133, 0x1, P0 ;  /* 0x0000000984c17c11 */ /* 0x000fce00080f0c85 */
[----:B------:R-:W3:Y:S01]  /*6860*/  MUFU.EX2 R64, R64 ;  /* 0x0000004000407308 */ /* 0x000ee20000000800 */
[----:B-----5:R-:W-:Y:S01]  /*6870*/  F2FP.BF16.F32.PACK_AB R105, R120, R117 ;  /* 0x000000757869723e */ /* 0x020fe200000010ff */
[----:B------:R-:W-:-:S06]  /*6880*/  FADD.FTZ R120, R117, R120 ;  /* 0x0000007875787221 */ /* 0x000fcc0000010000 */
[----:B------:R-:W-:Y:S08]  /*6890*/  MUFU.EX2 R57, R57 ;  /* 0x0000003900397308 */ /* 0x000ff00000000800 */
[----:B------:R-:W5:Y:S01]  /*68a0*/  MUFU.EX2 R56, R56 ;  /* 0x0000003800387308 */ /* 0x000f620000000800 */
[----:B---3--:R-:W-:Y:S01]  /*68b0*/  F2FP.BF16.F32.PACK_AB R107, R64, R121 ;  /* 0x00000079406b723e */ /* 0x008fe200000010ff */
[----:B------:R-:W-:-:S04]  /*68c0*/  FADD.FTZ R121, R121, R120 ;  /* 0x0000007879797221 */ /* 0x000fc80000010000 */
[----:B------:R-:W-:Y:S02]  /*68d0*/  FADD.FTZ R121, R64, R121 ;  /* 0x0000007940797221 */ /* 0x000fe40000010000 */
[C---:B------:R-:W-:Y:S01]  /*68e0*/  HMMA.16816.F32.BF16 R84, R104.reuse, R88, RZ ;  /* 0x000000586854723c */ /* 0x040fe200000418ff */
[----:B------:R-:W-:Y:S05]  /*68f0*/  MUFU.EX2 R43, R43 ;  /* 0x0000002b002b7308 */ /* 0x000fea0000000800 */
[----:B------:R-:W-:Y:S03]  /*6900*/  HMMA.16816.F32.BF16 R88, R104, R90, RZ ;  /* 0x0000005a6858723c */ /* 0x000fe600000418ff */
[----:B------:R-:W3:Y:S01]  /*6910*/  MUFU.EX2 R42, R42 ;  /* 0x0000002a002a7308 */ /* 0x000ee20000000800 */
[----:B-----5:R-:W-:-:S02]  /*6920*/  F2FP.BF16.F32.PACK_AB R8, R56, R57 ;  /* 0x000000393808723e */ /* 0x020fc400000010ff */
[C---:B------:R-:W-:Y:S05]  /*6930*/  HMMA.16816.F32.BF16 R112, R104.reuse, R108, RZ ;  /* 0x0000006c6870723c */ /* 0x040fea00000418ff */
[----:B------:R-:W-:Y:S01]  /*6940*/  MUFU.EX2 R58, R58 ;  /* 0x0000003a003a7308 */ /* 0x000fe20000000800 */
[C---:B------:R-:W-:Y:S06]  /*6950*/  HMMA.16816.F32.BF16 R68, R104.reuse, R72, RZ ;  /* 0x000000486844723c */ /* 0x040fec00000418ff */
[----:B------:R-:W-:Y:S01]  /*6960*/  HMMA.16816.F32.BF16 R76, R104, R80, RZ ;  /* 0x00000050684c723c */ /* 0x000fe200000418ff */
[----:B------:R-:W5:Y:S01]  /*6970*/  MUFU.EX2 R45, R45 ;  /* 0x0000002d002d7308 */ /* 0x000f620000000800 */
[----:B---3--:R-:W-:-:S04]  /*6980*/  F2FP.BF16.F32.PACK_AB R10, R42, R43 ;  /* 0x0000002b2a0a723e */ /* 0x008fc800000010ff */
[C---:B------:R-:W-:Y:S03]  /*6990*/  HMMA.16816.F32.BF16 R92, R104.reuse, R96, RZ ;  /* 0x00000060685c723c */ /* 0x040fe600000418ff */
[----:B------:R-:W-:Y:S03]  /*69a0*/  MUFU.EX2 R48, R48 ;  /* 0x0000003000307308 */ /* 0x000fe60000000800 */
[C---:B------:R-:W-:Y:S05]  /*69b0*/  HMMA.16816.F32.BF16 R108, R104.reuse, R110, RZ ;  /* 0x0000006e686c723c */ /* 0x040fea00000418ff */
[----:B------:R-:W3:Y:S01]  /*69c0*/  MUFU.EX2 R37, R37 ;  /* 0x0000002500257308 */ /* 0x000ee20000000800 */
[----:B-----5:R-:W-:Y:S01]  /*69d0*/  F2FP.BF16.F32.PACK_AB R9, R45, R58 ;  /* 0x0000003a2d09723e */ /* 0x020fe200000010ff */
[----:B------:R-:W-:Y:S01]  /*69e0*/  HMMA.16816.F32.BF16 R72, R104, R74, RZ ;  /* 0x0000004a6848723c */ /* 0x000fe200000418ff */
[----:B------:R-:W-:-:S05]  /*69f0*/  FADD.FTZ R58, R58, R121 ;  /* 0x000000793a3a7221 */ /* 0x000fca0000010000 */
[C---:B------:R-:W-:Y:S01]  /*6a00*/  HMMA.16816.F32.BF16 R80, R104.reuse, R82, RZ ;  /* 0x000000526850723c */ /* 0x040fe200000418ff */
[----:B------:R-:W-:Y:S05]  /*6a10*/  MUFU.EX2 R124, R124 ;  /* 0x0000007c007c7308 */ /* 0x000fea0000000800 */
[----:B------:R-:W-:Y:S01]  /*6a20*/  HMMA.16816.F32.BF16 R96, R104, R98, RZ ;  /* 0x000000626860723c */ /* 0x000fe200000418ff */
[----:B---3--:R-:W-:Y:S02]  /*6a30*/  F2FP.BF16.F32.PACK_AB R11, R37, R48 ;  /* 0x00000030250b723e */ /* 0x008fe400000010ff */
[----:B------:R-:W-:Y:S05]  /*6a40*/  MUFU.EX2 R5, R5 ;  /* 0x0000000500057308 */ /* 0x000fea0000000800 */
[C---:B-1----:R-:W-:Y:S03]  /*6a50*/  HMMA.16816.F32.BF16 R84, R8.reuse, R12, R84 ;  /* 0x0000000c0854723c */ /* 0x042fe60000041854 */
[----:B------:R-:W-:Y:S03]  /*6a60*/  MUFU.EX2 R4, R4 ;  /* 0x0000000400047308 */ /* 0x000fe60000000800 */
[C---:B------:R-:W-:Y:S01]  /*6a70*/  HMMA.16816.F32.BF16 R88, R8.reuse, R14, R88 ;  /* 0x0000000e0858723c */ /* 0x040fe20000041858 */
[----:B------:R-:W1:Y:S04]  /*6a80*/  LDSM.16.MT88.4 R12, [R168+0xd000] ;  /* 0x00d00000a80c783b */ /* 0x000e680000004200 */
[----:B------:R-:W-:Y:S01]  /*6a90*/  MUFU.EX2 R122, R122 ;  /* 0x0000007a007a7308 */ /* 0x000fe20000000800 */
[C---:B------:R-:W-:Y:S06]  /*6aa0*/  HMMA.16816.F32.BF16 R76, R8.reuse, R16, R76 ;  /* 0x00000010084c723c */ /* 0x040fec000004184c */
[C---:B------:R-:W-:Y:S01]  /*6ab0*/  HMMA.16816.F32.BF16 R80, R8.reuse, R18, R80 ;  /* 0x000000120850723c */ /* 0x040fe20000041850 */
[----:B------:R-:W3:Y:S01]  /*6ac0*/  LDSM.16.MT88.4 R16, [R170+0xd400] ;  /* 0x00d40000aa10783b */ /* 0x000ee20000004200 */
[----:B------:R-:W-:Y:S04]  /*6ad0*/  MUFU.EX2 R59, R59 ;  /* 0x0000003b003b7308 */ /* 0x000fe80000000800 */
[C---:B--2---:R-:W-:Y:S04]  /*6ae0*/  HMMA.16816.F32.BF16 R72, R8.reuse, R30, R72 ;  /* 0x0000001e0848723c */ /* 0x044fe80000041848 */
[----:B------:R-:W-:Y:S02]  /*6af0*/  MUFU.EX2 R50, R50 ;  /* 0x0000003200327308 */ /* 0x000fe40000000800 */
[----:B------:R-:W-:Y:S01]  /*6b00*/  HMMA.16816.F32.BF16 R68, R8, R28, R68 ;  /* 0x0000001c0844723c */ /* 0x000fe20000041844 */
[--C-:B------:R-:W-:Y:S01]  /*6b10*/  FFMA.FTZ R31, R7, UR12, -R44.reuse ;  /* 0x0000000c071f7c23 */ /* 0x100fe2000801082c */
[--C-:B------:R-:W-:Y:S01]  /*6b20*/  FFMA.FTZ R30, R149, UR12, -R44.reuse ;  /* 0x0000000c951e7c23 */ /* 0x100fe2000801082c */
[----:B------:R-:W-:-:S03]  /*6b30*/  FFMA.FTZ R7, R147, UR12, -R44 ;  /* 0x0000000c93077c23 */ /* 0x000fc6000801082c */
[C---:B----4-:R-:W-:Y:S01]  /*6b40*/  HMMA.16816.F32.BF16 R112, R8.reuse, R60, R112 ;  /* 0x0000003c0870723c */ /* 0x050fe20000041870 */
[--C-:B------:R-:W-:Y:S01]  /*6b50*/  FFMA.FTZ R29, R152, UR12, -R35.reuse ;  /* 0x0000000c981d7c23 */ /* 0x100fe20008010823 */
[--C-:B------:R-:W-:Y:S01]  /*6b60*/  FFMA.FTZ R28, R150, UR12, -R35.reuse ;  /* 0x0000000c961c7c23 */ /* 0x100fe20008010823 */
[----:B------:R-:W2:Y:S03]  /*6b70*/  MUFU.EX2 R31, R31 ;  /* 0x0000001f001f7308 */ /* 0x000ea60000000800 */
[----:B------:R-:W-:Y:S01]  /*6b80*/  HMMA.16816.F32.BF16 R108, R8, R62, R108 ;  /* 0x0000003e086c723c */ /* 0x000fe2000004186c */
[--C-:B------:R-:W-:Y:S01]  /*6b90*/  FFMA.FTZ R60, R65, UR12, -R44.reuse ;  /* 0x0000000c413c7c23 */ /* 0x100fe2000801082c */
[--C-:B------:R-:W-:Y:S01]  /*6ba0*/  FFMA.FTZ R61, R141, UR12, -R44.reuse ;  /* 0x0000000c8d3d7c23 */ /* 0x100fe2000801082c */
[--C-:B------:R-:W-:Y:S01]  /*6bb0*/  FFMA.FTZ R65, R142, UR12, -R35.reuse ;  /* 0x0000000c8e417c23 */ /* 0x100fe20008010823 */
[--C-:B------:R-:W-:Y:S01]  /*6bc0*/  FFMA.FTZ R142, R123, UR12, -R44.reuse ;  /* 0x0000000c7b8e7c23 */ /* 0x100fe2000801082c */
[----:B------:R-:W-:Y:S01]  /*6bd0*/  MUFU.EX2 R30, R30 ;  /* 0x0000001e001e7308 */ /* 0x000fe20000000800 */
[C---:B-1----:R-:W-:Y:S01]  /*6be0*/  HMMA.16816.F32.BF16 R100, R104.reuse, R12, RZ ;  /* 0x0000000c6864723c */ /* 0x042fe200000418ff */
[--C-:B------:R-:W-:Y:S01]  /*6bf0*/  FFMA.FTZ R63, R143, UR12, -R44.reuse ;  /* 0x0000000c8f3f7c23 */ /* 0x100fe2000801082c */
[--C-:B------:R-:W-:Y:S01]  /*6c00*/  FFMA.FTZ R62, R148, UR12, -R35.reuse ;  /* 0x0000000c943e7c23 */ /* 0x100fe20008010823 */
[--C-:B------:R-:W-:Y:S01]  /*6c10*/  FFMA.FTZ R123, R137, UR12, -R44.reuse ;  /* 0x0000000c897b7c23 */ /* 0x100fe2000801082c */
[--C-:B------:R-:W-:Y:S01]  /*6c20*/  FFMA.FTZ R137, R138, UR12, -R35.reuse ;  /* 0x0000000c8a897c23 */ /* 0x100fe20008010823 */
[----:B------:R-:W-:Y:S01]  /*6c30*/  FFMA.FTZ R138, R55, UR12, -R44 ;  /* 0x0000000c378a7c23 */ /* 0x000fe2000801082c */
[----:B------:R-:W-:Y:S01]  /*6c40*/  HMMA.16816.F32.BF16 R104, R104, R14, RZ ;  /* 0x0000000e6868723c */ /* 0x000fe200000418ff */
[----:B------:R-:W1:Y:S01]  /*6c50*/  LDSM.16.MT88.4 R12, [R168+0xd400] ;  /* 0x00d40000a80c783b */ /* 0x000e620000004200 */
[----:B------:R-:W-:Y:S01]  /*6c60*/  MUFU.EX2 R7, R7 ;  /* 0x0000000700077308 */ /* 0x000fe20000000800 */
[----:B------:R-:W-:-:S03]  /*6c70*/  FFMA.FTZ R55, R20, UR12, -R35 ;  /* 0x0000000c14377c23 */ /* 0x000fc60008010823 */
[C---:B---3--:R-:W-:Y:S04]  /*6c80*/  HMMA.16816.F32.BF16 R92, R8.reuse, R16, R92 ;  /* 0x00000010085c723c */ /* 0x048fe8000004185c */
[----:B------:R-:W-:Y:S02]  /*6c90*/  MUFU.EX2 R29, R29 ;  /* 0x0000001d001d7308 */ /* 0x000fe40000000800 */
[----:B------:R-:W-:Y:S01]  /*6ca0*/  HMMA.16816.F32.BF16 R96, R8, R18, R96 ;  /* 0x000000120860723c */ /* 0x000fe20000041860 */
[----:B------:R-:W-:Y:S01]  /*6cb0*/  FADD.FTZ R16, R146, R139 ;  /* 0x0000008b92107221 */ /* 0x000fe20000010000 */
[----:B------:R-:W-:Y:S01]  /*6cc0*/  FFMA.FTZ R139, R23, UR12, -R44 ;  /* 0x0000000c178b7c23 */ /* 0x000fe2000801082c */
[----:B------:R-:W-:Y:S02]  /*6cd0*/  FFMA.FTZ R146, R22, UR12, -R35 ;  /* 0x0000000c16927c23 */ /* 0x000fe40008010823 */
[----:B------:R-:W-:Y:S01]  /*6ce0*/  FADD.FTZ R67, R67, R16 ;  /* 0x0000001043437221 */ /* 0x000fe20000010000 */
[----:B------:R-:W3:Y:S01]  /*6cf0*/  MUFU.EX2 R28, R28 ;  /* 0x0000001c001c7308 */ /* 0x000ee20000000800 */
[----:B------:R-:W-:Y:S02]  /*6d00*/  LDSM.16.MT88.4 R16, [R168+0xa400] ;  /* 0x00a40000a810783b */ /* 0x000fe40000004200 */
[----:B------:R-:W-:-:S02]  /*6d10*/  FADD.FTZ R66, R66, R67 ;  /* 0x0000004342427221 */ /* 0x000fc40000010000 */
[----:B------:R-:W-:Y:S02]  /*6d20*/  LDSM.16.MT88.4 R20, [R170+0xa400] ;  /* 0x00a40000aa14783b */ /* 0x000fe40000004200 */
[----:B------:R-:W-:Y:S01]  /*6d30*/  FADD.FTZ R57, R57, R66 ;  /* 0x0000004239397221 */ /* 0x000fe20000010000 */
[----:B------:R-:W4:Y:S03]  /*6d40*/  MUFU.EX2 R63, R63 ;  /* 0x0000003f003f7308 */ /* 0x000f260000000800 */
[----:B------:R-:W-:Y:S01]  /*6d50*/  FADD.FTZ R64, R56, R57 ;  /* 0x0000003938407221 */ /* 0x000fe20000010000 */
[--C-:B------:R-:W-:Y:S01]  /*6d60*/  FFMA.FTZ R56, R41, UR12, -R44.reuse ;  /* 0x0000000c29387c23 */ /* 0x100fe2000801082c */
[--C-:B------:R-:W-:Y:S01]  /*6d70*/  FFMA.FTZ R41, R49, UR12, -R44.reuse ;  /* 0x0000000c31297c23 */ /* 0x100fe2000801082c */
[--C-:B------:R-:W-:Y:S01]  /*6d80*/  FFMA.FTZ R57, R25, UR12, -R44.reuse ;  /* 0x0000000c19397c23 */ /* 0x100fe2000801082c */
[----:B------:R-:W-:Y:S01]  /*6d90*/  FFMA.FTZ R49, R40, UR12, -R44 ;  /* 0x0000000c28317c23 */ /* 0x000fe2000801082c */
[----:B------:R-:W-:Y:S01]  /*6da0*/  MUFU.EX2 R61, R61 ;  /* 0x0000003d003d7308 */ /* 0x000fe20000000800 */
[----:B------:R-:W-:Y:S01]  /*6db0*/  FFMA.FTZ R40, R26, UR12, -R35 ;  /* 0x0000000c1a287c23 */ /* 0x000fe20008010823 */
[C---:B-1----:R-:W-:Y:S06]  /*6dc0*/  HMMA.16816.F32.BF16 R100, R8.reuse, R12, R100 ;  /* 0x0000000c0864723c */ /* 0x042fec0000041864 */
[----:B------:R-:W-:Y:S01]  /*6dd0*/  MUFU.EX2 R60, R60 ;  /* 0x0000003c003c7308 */ /* 0x000fe20000000800 */
[----:B------:R-:W-:Y:S01]  /*6de0*/  HMMA.16816.F32.BF16 R104, R8, R14, R104 ;  /* 0x0000000e0868723c */ /* 0x000fe20000041868 */
[----:B------:R-:W1:Y:S06]  /*6df0*/  LDSM.16.MT88.4 R12, [R170+0x9800] ;  /* 0x00980000aa0c783b */ /* 0x000e6c0000004200 */
[----:B------:R-:W-:Y:S01]  /*6e00*/  MUFU.EX2 R65, R65 ;  /* 0x0000004100417308 */ /* 0x000fe20000000800 */
[----:B--2---:R-:W-:-:S02]  /*6e10*/  F2FP.BF16.F32.PACK_AB R8, R31, R124 ;  /* 0x0000007c1f08723e */ /* 0x004fc400000010ff */
[----:B---3--:R-:W-:Y:S02]  /*6e20*/  F2FP.BF16.F32.PACK_AB R9, R28, R29 ;  /* 0x0000001d1c09723e */ /* 0x008fe400000010ff */
[----:B------:R-:W-:-:S03]  /*6e30*/  F2FP.BF16.F32.PACK_AB R10, R7, R30 ;  /* 0x0000001e070a723e */ /* 0x000fc600000010ff */
[----:B------:R-:W2:Y:S01]  /*6e40*/  MUFU.EX2 R62, R62 ;  /* 0x0000003e003e7308 */ /* 0x000ea20000000800 */
[----:B------:R-:W-:-:S07]  /*6e50*/  F2FP.BF16.F32.PACK_AB R11, R4, R5 ;  /* 0x00000005040b723e */ /* 0x000fce00000010ff */
[----:B------:R-:W-:Y:S08]  /*6e60*/  MUFU.EX2 R144, R144 ;  /* 0x0000009000907308 */ /* 0x000ff00000000800 */
[----:B------:R-:W3:Y:S08]  /*6e70*/  MUFU.EX2 R125, R125 ;  /* 0x0000007d007d7308 */ /* 0x000ef00000000800 */
[----:B------:R-:W-:Y:S01]  /*6e80*/  MUFU.EX2 R142, R142 ;  /* 0x0000008e008e7308 */ /* 0x000fe20000000800 */
[C---:B-1----:R-:W-:Y:S07]  /*6e90*/  HMMA.16816.F32.BF16 R112, R8.reuse, R12, R112 ;  /* 0x0000000c0870723c */ /* 0x042fee0000041870 */
[----:B------:R-:W-:Y:S01]  /*6ea0*/  MUFU.EX2 R123, R123 ;  /* 0x0000007b007b7308 */ /* 0x000fe20000000800 */
[C---:B------:R-:W-:Y:S01]  /*6eb0*/  HMMA.16816.F32.BF16 R108, R8.reuse, R14, R108 ;  /* 0x0000000e086c723c */ /* 0x040fe2000004186c */
[----:B------:R-:W1:Y:S06]  /*6ec0*/  LDSM.16.MT88.4 R12, [R168+0x9800] ;  /* 0x00980000a80c783b */ /* 0x000e6c0000004200 */
[----:B------:R-:W-:Y:S08]  /*6ed0*/  MUFU.EX2 R137, R137 ;  /* 0x0000008900897308 */ /* 0x000ff00000000800 */
[----:B------:R-:W5:Y:S08]  /*6ee0*/  MUFU.EX2 R136, R136 ;  /* 0x0000008800887308 */ /* 0x000f700000000800 */
[----:B------:R-:W-:Y:S08]  /*6ef0*/  MUFU.EX2 R126, R126 ;  /* 0x0000007e007e7308 */ /* 0x000ff00000000800 */
[----:B------:R-:W5:Y:S08]  /*6f00*/  MUFU.EX2 R127, R127 ;  /* 0x0000007f007f7308 */ /* 0x000f700000000800 */
[----:B------:R-:W-:Y:S01]  /*6f10*/  MUFU.EX2 R139, R139 ;  /* 0x0000008b008b7308 */ /* 0x000fe20000000800 */
[C---:B-1----:R-:W-:Y:S07]  /*6f20*/  HMMA.16816.F32.BF16 R68, R8.reuse, R12, R68 ;  /* 0x0000000c0844723c */ /* 0x042fee0000041844 */
[----:B------:R-:W1:Y:S01]  /*6f30*/  MUFU.EX2 R140, R140 ;  /* 0x0000008c008c7308 */ /* 0x000e620000000800 */
[C---:B------:R-:W-:Y:S01]  /*6f40*/  HMMA.16816.F32.BF16 R72, R8.reuse, R14, R72 ;  /* 0x0000000e0848723c */ /* 0x040fe20000041848 */
[----:B------:R-:W4:Y:S06]  /*6f50*/  LDSM.16.MT88.4 R12, [R170+0xb800] ;  /* 0x00b80000aa0c783b */ /* 0x000f2c0000004200 */
[----:B------:R-:W-:Y:S08]  /*6f60*/  MUFU.EX2 R138, R138 ;  /* 0x0000008a008a7308 */ /* 0x000ff00000000800 */
[----:B------:R-:W-:Y:S08]  /*6f70*/  MUFU.EX2 R53, R53 ;  /* 0x0000003500357308 */ /* 0x000ff00000000800 */
[----:B------:R-:W-:Y:S08]  /*6f80*/  MUFU.EX2 R146, R146 ;  /* 0x0000009200927308 */ /* 0x000ff00000000800 */
[----:B------:R-:W1:Y:S08]  /*6f90*/  MUFU.EX2 R55, R55 ;  /* 0x0000003700377308 */ /* 0x000e700000000800 */
[----:B------:R2:W-:Y:S01]  /*6fa0*/  MUFU.EX2 R67, R54 ;  /* 0x0000003600437308 */ /* 0x0005e20000000800 */
[C---:B----4-:R-:W-:Y:S07]  /*6fb0*/  HMMA.16816.F32.BF16 R76, R8.reuse, R12, R76 ;  /* 0x0000000c084c723c */ /* 0x050fee000004184c */
[----:B------:R-:W4:Y:S01]  /*6fc0*/  MUFU.EX2 R52, R52 ;  /* 0x0000003400347308 */ /* 0x000f220000000800 */
[----:B------:R-:W-:Y:S01]  /*6fd0*/  HMMA.16816.F32.BF16 R80, R8, R14, R80 ;  /* 0x0000000e0850723c */ /* 0x000fe20000041850 */
[----:B------:R-:W3:Y:S06]  /*6fe0*/  LDSM.16.MT88.4 R12, [R168+0xb800] ;  /* 0x00b80000a80c783b */ /* 0x000eec0000004200 */
[----:B------:R-:W-:Y:S01]  /*6ff0*/  MUFU.EX2 R56, R56 ;  /* 0x0000003800387308 */ /* 0x000fe20000000800 */
[----:B--2---:R-:W-:Y:S01]  /*7000*/  FFMA.FTZ R54, R47, UR12, -R44 ;  /* 0x0000000c2f367c23 */ /* 0x004fe2000801082c */
[--C-:B------:R-:W-:Y:S01]  /*7010*/  FFMA.FTZ R47, R46, UR12, -R35.reuse ;  /* 0x0000000c2e2f7c23 */ /* 0x100fe20008010823 */
[----:B------:R-:W-:-:S05]  /*7020*/  FFMA.FTZ R46, R34, UR12, -R35 ;  /* 0x0000000c222e7c23 */ /* 0x000fca0008010823 */
[----:B------:R-:W-:Y:S08]  /*7030*/  MUFU.EX2 R51, R51 ;  /* 0x0000003300337308 */ /* 0x000ff00000000800 */
[----:B------:R-:W-:Y:S08]  /*7040*/  MUFU.EX2 R41, R41 ;  /* 0x0000002900297308 */ /* 0x000ff00000000800 */
[----:B------:R-:W2:Y:S08]  /*7050*/  MUFU.EX2 R54, R54 ;  /* 0x0000003600367308 */ /* 0x000eb00000000800 */
[----:B------:R-:W-:Y:S01]  /*7060*/  MUFU.EX2 R38, R38 ;  /* 0x0000002600267308 */ /* 0x000fe20000000800 */
[C---:B---3--:R-:W-:Y:S06]  /*7070*/  HMMA.16816.F32.BF16 R84, R8.reuse, R12, R84 ;  /* 0x0000000c0854723c */ /* 0x048fec0000041854 */
[C---:B------:R-:W-:Y:S01]  /*7080*/  HMMA.16816.F32.BF16 R88, R8.reuse, R14, R88 ;  /* 0x0000000e0858723c */ /* 0x040fe20000041858 */
[----:B------:R-:W3:Y:S01]  /*7090*/  LDSM.16.MT88.4 R12, [R170+0xd800] ;  /* 0x00d80000aa0c783b */ /* 0x000ee20000004200 */
[----:B------:R-:W2:Y:S08]  /*70a0*/  MUFU.EX2 R47, R47 ;  /* 0x0000002f002f7308 */ /* 0x000eb00000000800 */
        /* <DEDUP_REMOVED lines=30> */
[----:B-----5:R-:W-:Y:S02]  /*7290*/  F2FP.BF16.F32.PACK_AB R9, R136, R137 ;  /* 0x000000898809723e */ /* 0x020fe400000010ff */
        /* <DEDUP_REMOVED lines=21> */
[----:B------:R-:W-:Y:S02]  /*73f0*/  F2FP.BF16.F32.PACK_AB R9, R55, R146 ;  /* 0x000000923709723e */ /* 0x000fe400000010ff */
[----:B------:R-:W-:Y:S02]  /*7400*/  F2FP.BF16.F32.PACK_AB R10, R53, R138 ;  /* 0x0000008a350a723e */ /* 0x000fe400000010ff */
[----:B----4-:R-:W-:-:S07]  /*7410*/  F2FP.BF16.F32.PACK_AB R11, R52, R67 ;  /* 0x00000043340b723e */ /* 0x010fce00000010ff */
[C---:B------:R-:W-:Y:S06]  /*7420*/  HMMA.16816.F32.BF16 R68, R8.reuse, R16, R68 ;  /* 0x000000100844723c */ /* 0x040fec0000041844 */
        /* <DEDUP_REMOVED lines=8> */
[C---:B-1----:R-:W-:Y:S06]  /*74b0*/  HMMA.16816.F32.BF16 R92, R8.reuse, R16, R92 ;  /* 0x00000010085c723c */ /* 0x042fec000004185c */
[C---:B------:R-:W-:Y:S01]  /*74c0*/  HMMA.16816.F32.BF16 R96, R8.reuse, R18, R96 ;  /* 0x000000120860723c */ /* 0x040fe20000041860 */
[----:B------:R-:W1:Y:S05]  /*74d0*/  LDSM.16.MT88.4 R16, [R170+0xa800] ;  /* 0x00a80000aa10783b */ /* 0x000e6a0000004200 */
[C---:B----4-:R-:W-:Y:S06]  /*74e0*/  HMMA.16816.F32.BF16 R84, R8.reuse, R20, R84 ;  /* 0x000000140854723c */ /* 0x050fec0000041854 */
[C---:B------:R-:W-:Y:S01]  /*74f0*/  HMMA.16816.F32.BF16 R88, R8.reuse, R22, R88 ;  /* 0x000000160858723c */ /* 0x040fe20000041858 */
[----:B------:R-:W-:Y:S05]  /*7500*/  LDSM.16.MT88.4 R20, [R168+0xe800] ;  /* 0x00e80000a814783b */ /* 0x000fea0000004200 */
[C---:B---3--:R-:W-:Y:S06]  /*7510*/  HMMA.16816.F32.BF16 R100, R8.reuse, R12, R100 ;  /* 0x0000000c0864723c */ /* 0x048fec0000041864 */
[----:B------:R-:W-:Y:S01]  /*7520*/  HMMA.16816.F32.BF16 R104, R8, R14, R104 ;  /* 0x0000000e0868723c */ /* 0x000fe20000041868 */
[----:B------:R-:W3:Y:S06]  /*7530*/  LDSM.16.MT88.4 R12, [R168+0xa800] ;  /* 0x00a80000a80c783b */ /* 0x000eec0000004200 */
[--C-:B------:R-:W-:Y:S01]  /*7540*/  FFMA.FTZ R8, R36, UR12, -R35.reuse ;  /* 0x0000000c24087c23 */ /* 0x100fe20008010823 */
[----:B------:R-:W-:Y:S01]  /*7550*/  FFMA.FTZ R36, R24, UR12, -R35 ;  /* 0x0000000c18247c23 */ /* 0x000fe20008010823 */
[----:B------:R-:W-:Y:S01]  /*7560*/  FADD.FTZ R9, R45, R58 ;  /* 0x0000003a2d097221 */ /* 0x000fe20000010000 */
[----:B------:R-:W-:Y:S01]  /*7570*/  FADD.FTZ R11, R43, R64 ;  /* 0x000000402b0b7221 */ /* 0x000fe20000010000 */
[----:B------:R4:W-:Y:S01]  /*7580*/  MUFU.EX2 R45, R8 ;  /* 0x00000008002d7308 */ /* 0x0009e20000000800 */
[--C-:B------:R-:W-:Y:S01]  /*7590*/  FFMA.FTZ R58, R27, UR12, -R44.reuse ;  /* 0x0000000c1b3a7c23 */ /* 0x100fe2000801082c */
[----:B------:R-:W-:Y:S01]  /*75a0*/  FFMA.FTZ R43, R39, UR12, -R44 ;  /* 0x0000000c272b7c23 */ /* 0x000fe2000801082c */
[----:B------:R-:W-:Y:S01]  /*75b0*/  FADD.FTZ R44, R48, R9 ;  /* 0x00000009302c7221 */ /* 0x000fe20000010000 */
[----:B------:R-:W-:Y:S01]  /*75c0*/  FADD.FTZ R9, R42, R11 ;  /* 0x0000000b2a097221 */ /* 0x000fe20000010000 */
[----:B--2---:R-:W-:Y:S01]  /*75d0*/  F2FP.BF16.F32.PACK_AB R10, R54, R41 ;  /* 0x00000029360a723e */ /* 0x004fe200000010ff */
[----:B------:R-:W2:Y:S01]  /*75e0*/  LDSM.16.MT88.4 R24, [R170+0xc800] ;  /* 0x00c80000aa18783b */ /* 0x000ea20000004200 */
[----:B------:R-:W-:Y:S01]  /*75f0*/  FADD.FTZ R44, R37, R44 ;  /* 0x0000002c252c7221 */ /* 0x000fe20000010000 */
[----:B------:R-:W5:Y:S01]  /*7600*/  MUFU.EX2 R36, R36 ;  /* 0x0000002400247308 */ /* 0x000f620000000800 */
[----:B------:R-:W-:Y:S01]  /*7610*/  FADD.FTZ R124, R124, R9 ;  /* 0x000000097c7c7221 */ /* 0x000fe20000010000 */
[----:B------:R-:W-:Y:S01]  /*7620*/  F2FP.BF16.F32.PACK_AB R9, R47, R38 ;  /* 0x000000262f09723e */ /* 0x000fe200000010ff */
[----:B------:R-:W-:Y:S01]  /*7630*/  FADD.FTZ R29, R29, R44 ;  /* 0x0000002c1d1d7221 */ /* 0x000fe20000010000 */
[--C-:B------:R-:W-:Y:S01]  /*7640*/  FFMA.FTZ R39, R33, UR12, -R35.reuse ;  /* 0x0000000c21277c23 */ /* 0x100fe20008010823 */
[----:B------:R-:W-:Y:S01]  /*7650*/  FADD.FTZ R31, R31, R124 ;  /* 0x0000007c1f1f7221 */ /* 0x000fe20000010000 */
[----:B------:R-:W-:Y:S01]  /*7660*/  FFMA.FTZ R42, R32, UR12, -R35 ;  /* 0x0000000c202a7c23 */ /* 0x000fe20008010823 */
[----:B------:R-:W-:Y:S01]  /*7670*/  FADD.FTZ R28, R28, R29 ;  /* 0x0000001d1c1c7221 */ /* 0x000fe20000010000 */
[----:B------:R-:W-:Y:S01]  /*7680*/  MUFU.EX2 R34, R58 ;  /* 0x0000003a00227308 */ /* 0x000fe20000000800 */
[----:B----4-:R-:W-:Y:S01]  /*7690*/  F2FP.BF16.F32.PACK_AB R8, R51, R56 ;  /* 0x000000383308723e */ /* 0x010fe200000010ff */
[----:B------:R-:W-:Y:S01]  /*76a0*/  FADD.FTZ R30, R30, R31 ;  /* 0x0000001f1e1e7221 */ /* 0x000fe20000010000 */
[----:B------:R-:W-:-:S03]  /*76b0*/  FADD.FTZ R5, R5, R28 ;  /* 0x0000001c05057221 */ /* 0x000fc60000010000 */
[----:B------:R-:W-:Y:S01]  /*76c0*/  FADD.FTZ R7, R7, R30 ;  /* 0x0000001e07077221 */ /* 0x000fe20000010000 */
[----:B------:R-:W-:Y:S01]  /*76d0*/  FADD.FTZ R4, R4, R5 ;  /* 0x0000000504047221 */ /* 0x000fe20000010000 */
[----:B------:R-:W4:Y:S01]  /*76e0*/  MUFU.EX2 R33, R57 ;  /* 0x0000003900217308 */ /* 0x000f220000000800 */
[----:B-----5:R-:W-:Y:S01]  /*76f0*/  F2FP.BF16.F32.PACK_AB R11, R36, R45 ;  /* 0x0000002d240b723e */ /* 0x020fe200000010ff */
[----:B------:R-:W-:Y:S01]  /*7700*/  FADD.FTZ R122, R122, R7 ;  /* 0x000000077a7a7221 */ /* 0x000fe20000010000 */
[----:B------:R-:W-:-:S03]  /*7710*/  FADD.FTZ R65, R65, R4 ;  /* 0x0000000441417221 */ /* 0x000fc60000010000 */
[----:B------:R-:W-:Y:S01]  /*7720*/  FADD.FTZ R122, R63, R122 ;  /* 0x0000007a3f7a7221 */ /* 0x000fe20000010000 */
[----:B------:R-:W-:Y:S01]  /*7730*/  FADD.FTZ R62, R62, R65 ;  /* 0x000000413e3e7221 */ /* 0x000fe20000010000 */
[----:B-1----:R-:W-:Y:S01]  /*7740*/  HMMA.16816.F32.BF16 R112, R8, R16, R112 ;  /* 0x000000100870723c */ /* 0x002fe20000041870 */
[----:B------:R-:W-:Y:S01]  /*7750*/  MUFU.EX2 R32, R49 ;  /* 0x0000003100207308 */ /* 0x000fe20000000800 */
[----:B------:R-:W-:Y:S01]  /*7760*/  FADD.FTZ R5, R61, R122 ;  /* 0x0000007a3d057221 */ /* 0x000fe20000010000 */
[----:B------:R-:W-:-:S03]  /*7770*/  FADD.FTZ R59, R59, R62 ;  /* 0x0000003e3b3b7221 */ /* 0x000fc60000010000 */
[C---:B------:R-:W-:Y:S01]  /*7780*/  HMMA.16816.F32.BF16 R108, R8.reuse, R18, R108 ;  /* 0x00000012086c723c */ /* 0x040fe2000004186c */
[----:B------:R-:W1:Y:S01]  /*7790*/  LDSM.16.MT88.4 R16, [R168+0xc800] ;  /* 0x00c80000a810783b */ /* 0x000e620000004200 */
[----:B------:R-:W-:Y:S01]  /*77a0*/  FADD.FTZ R5, R60, R5 ;  /* 0x000000053c057221 */ /* 0x000fe20000010000 */
[----:B------:R-:W-:Y:S01]  /*77b0*/  MUFU.EX2 R35, R43 ;  /* 0x0000002b00237308 */ /* 0x000fe20000000800 */
[----:B------:R-:W-:Y:S02]  /*77c0*/  FADD.FTZ R50, R50, R59 ;  /* 0x0000003b32327221 */ /* 0x000fe40000010000 */
[----:B---3--:R-:W-:Y:S01]  /*77d0*/  HMMA.16816.F32.BF16 R68, R8, R12, R68 ;  /* 0x0000000c0844723c */ /* 0x008fe20000041844 */
[----:B------:R-:W-:Y:S01]  /*77e0*/  FADD.FTZ R144, R144, R5 ;  /* 0x0000000590907221 */ /* 0x000fe20000010000 */
[----:B------:R-:W-:-:S03]  /*77f0*/  FADD.FTZ R137, R137, R50 ;  /* 0x0000003289897221 */ /* 0x000fc60000010000 */
[----:B------:R-:W3:Y:S01]  /*7800*/  MUFU.EX2 R37, R46 ;  /* 0x0000002e00257308 */ /* 0x000ee20000000800 */
[----:B------:R-:W-:Y:S01]  /*7810*/  HMMA.16816.F32.BF16 R72, R8, R14, R72 ;  /* 0x0000000e0848723c */ /* 0x000fe20000041848 */
[----:B------:R-:W5:Y:S01]  /*7820*/  LDSM.16.MT88.4 R12, [R170+0xe800] ;  /* 0x00e80000aa0c783b */ /* 0x000f620000004200 */
[----:B------:R-:W-:Y:S01]  /*7830*/  FADD.FTZ R125, R125, R144 ;  /* 0x000000907d7d7221 */ /* 0x000fe20000010000 */
[----:B------:R-:W-:-:S03]  /*7840*/  FADD.FTZ R137, R136, R137 ;  /* 0x0000008988897221 */ /* 0x000fc60000010000 */
[----:B--2---:R-:W-:Y:S01]  /*7850*/  HMMA.16816.F32.BF16 R76, R8, R24, R76 ;  /* 0x00000018084c723c */ /* 0x004fe2000004184c */
[----:B------:R-:W-:Y:S01]  /*7860*/  MUFU.EX2 R39, R39 ;  /* 0x0000002700277308 */ /* 0x000fe20000000800 */
[----:B------:R-:W-:Y:S01]  /*7870*/  FADD.FTZ R142, R142, R125 ;  /* 0x0000007d8e8e7221 */ /* 0x000fe20000010000 */
[----:B------:R-:W-:-:S03]  /*7880*/  FADD.FTZ R126, R126, R137 ;  /* 0x000000897e7e7221 */ /* 0x000fc60000010000 */
[C---:B------:R-:W-:Y:S01]  /*7890*/  HMMA.16816.F32.BF16 R80, R8.reuse, R26, R80 ;  /* 0x0000001a0850723c */ /* 0x040fe20000041850 */
[----:B------:R-:W-:Y:S01]  /*78a0*/  FADD.FTZ R142, R123, R142 ;  /* 0x0000008e7b8e7221 */ /* 0x000fe20000010000 */
[----:B------:R-:W-:Y:S01]  /*78b0*/  FADD.FTZ R127, R127, R126 ;  /* 0x0000007e7f7f7221 */ /* 0x000fe20000010000 */
[----:B------:R-:W2:Y:S01]  /*78c0*/  MUFU.EX2 R42, R42 ;  /* 0x0000002a002a7308 */ /* 0x000ea20000000800 */
[----:B------:R-:W2:Y:S01]  /*78d0*/  LDSM.16.MT88.4 R24, [R170+0xcc00] ;  /* 0x00cc0000aa18783b */ /* 0x000ea20000004200 */
[----:B------:R-:W-:Y:S01]  /*78e0*/  FADD.FTZ R5, R139, R142 ;  /* 0x0000008e8b057221 */ /* 0x000fe20000010000 */
[C---:B------:R-:W-:Y:S01]  /*78f0*/  HMMA.16816.F32.BF16 R100, R8.reuse, R20, R100 ;  /* 0x000000140864723c */ /* 0x040fe20000041864 */
[----:B------:R-:W-:Y:S02]  /*7900*/  FADD.FTZ R146, R146, R127 ;  /* 0x0000007f92927221 */ /* 0x000fe40000010000 */
[----:B------:R-:W-:Y:S02]  /*7910*/  FADD.FTZ R5, R140, R5 ;  /* 0x000000058c057221 */ /* 0x000fe40000010000 */
[----:B------:R-:W-:Y:S01]  /*7920*/  FADD.FTZ R146, R55, R146 ;  /* 0x0000009237927221 */ /* 0x000fe20000010000 */
[----:B------:R-:W-:Y:S01]  /*7930*/  HMMA.16816.F32.BF16 R104, R8, R22, R104 ;  /* 0x000000160868723c */ /* 0x000fe20000041868 */
[----:B------:R-:W-:Y:S01]  /*7940*/  LDSM.16.MT88.4 R20, [R168+0xcc00] ;  /* 0x00cc0000a814783b */ /* 0x000fe20000004200 */
        /* <DEDUP_REMOVED lines=10> */
[----:B-----5:R-:W-:Y:S01]  /*79f0*/  HMMA.16816.F32.BF16 R92, R8, R12, R92 ;  /* 0x0000000c085c723c */ /* 0x020fe2000004185c */
[----:B------:R-:W-:Y:S01]  /*7a00*/  FADD.FTZ R4, R47, R4 ;  /* 0x000000042f047221 */ /* 0x000fe20000010000 */
[----:B------:R-:W-:-:S03]  /*7a10*/  FADD.FTZ R5, R41, R56 ;  /* 0x0000003829057221 */ /* 0x000fc60000010000 */
[----:B------:R-:W-:Y:S01]  /*7a20*/  FADD.FTZ R45, R45, R4 ;  /* 0x000000042d2d7221 */ /* 0x000fe20000010000 */
[----:B------:R-:W-:Y:S01]  /*7a30*/  HMMA.16816.F32.BF16 R96, R8, R14, R96 ;  /* 0x0000000e0860723c */ /* 0x000fe20000041860 */
[----:B------:R-:W5:Y:S01]  /*7a40*/  LDSM.16.MT88.4 R12, [R168+0xac00] ;  /* 0x00ac0000a80c783b */ /* 0x000f620000004200 */
[----:B------:R-:W-:Y:S01]  /*7a50*/  FADD.FTZ R5, R54, R5 ;  /* 0x0000000536057221 */ /* 0x000fe20000010000 */
[----:B------:R-:W-:-:S04]  /*7a60*/  FADD.FTZ R36, R36, R45 ;  /* 0x0000002d24247221 */ /* 0x000fc80000010000 */
[----:B----4-:R-:W-:Y:S01]  /*7a70*/  F2FP.BF16.F32.PACK_AB R8, R33, R34 ;  /* 0x000000222108723e */ /* 0x010fe200000010ff */
[----:B------:R-:W-:Y:S01]  /*7a80*/  FADD.FTZ R34, R34, R5 ;  /* 0x0000000522227221 */ /* 0x000fe20000010000 */
[----:B---3--:R-:W-:Y:S01]  /*7a90*/  F2FP.BF16.F32.PACK_AB R9, R40, R37 ;  /* 0x000000252809723e */ /* 0x008fe200000010ff */
[----:B------:R-:W-:Y:S01]  /*7aa0*/  FADD.FTZ R37, R37, R36 ;  /* 0x0000002425257221 */ /* 0x000fe20000010000 */
[----:B------:R-:W-:Y:S01]  /*7ab0*/  F2FP.BF16.F32.PACK_AB R10, R35, R32 ;  /* 0x00000020230a723e */ /* 0x000fe200000010ff */
[----:B------:R-:W-:Y:S01]  /*7ac0*/  FADD.FTZ R33, R33, R34 ;  /* 0x0000002221217221 */ /* 0x000fe20000010000 */
[----:B--2---:R-:W-:Y:S01]  /*7ad0*/  F2FP.BF16.F32.PACK_AB R11, R42, R39 ;  /* 0x000000272a0b723e */ /* 0x004fe200000010ff */
[----:B------:R-:W-:Y:S02]  /*7ae0*/  FADD.FTZ R40, R40, R37 ;  /* 0x0000002528287221 */ /* 0x000fe40000010000 */
[----:B------:R-:W-:Y:S02]  /*7af0*/  FADD.FTZ R32, R32, R33 ;  /* 0x0000002120207221 */ /* 0x000fe40000010000 */
[----:B------:R-:W-:-:S02]  /*7b00*/  FADD.FTZ R39, R39, R40 ;  /* 0x0000002827277221 */ /* 0x000fc40000010000 */
[----:B------:R-:W-:Y:S01]  /*7b10*/  HMMA.16816.F32.BF16 R76, R8, R24, R76 ;  /* 0x00000018084c723c */ /* 0x000fe2000004184c */
[----:B------:R-:W-:Y:S01]  /*7b20*/  FADD.FTZ R194, R35, R32 ;  /* 0x0000002023c27221 */ /* 0x000fe20000010000 */
[----:B------:R-:W-:-:S04]  /*7b30*/  FADD.FTZ R195, R42, R39 ;  /* 0x000000272ac37221 */ /* 0x000fc80000010000 */
[C---:B------:R-:W-:Y:S06]  /*7b40*/  HMMA.16816.F32.BF16 R80, R8.reuse, R26, R80 ;  /* 0x0000001a0850723c */ /* 0x040fec0000041850 */
[C---:B-1----:R-:W-:Y:S06]  /*7b50*/  HMMA.16816.F32.BF16 R112, R8.reuse, R16, R112 ;  /* 0x000000100870723c */ /* 0x042fec0000041870 */
[C---:B------:R-:W-:Y:S01]  /*7b60*/  HMMA.16816.F32.BF16 R108, R8.reuse, R18, R108 ;  /* 0x00000012086c723c */ /* 0x040fe2000004186c */
[----:B------:R-:W1:Y:S05]  /*7b70*/  LDSM.16.MT88.4 R16, [R170+0xec00] ;  /* 0x00ec0000aa10783b */ /* 0x000e6a0000004200 */
[C---:B-----5:R-:W-:Y:S06]  /*7b80*/  HMMA.16816.F32.BF16 R68, R8.reuse, R12, R68 ;  /* 0x0000000c0844723c */ /* 0x060fec0000041844 */
        /* <DEDUP_REMOVED lines=73> */
.L_x_2841:
[----:B------:R-:W-:-:S04]  /*8020*/  LEA R8, -R130, RZ, 0x7 ;  /* 0x000000ff82087211 */ /* 0x000fc800078e39ff */
[----:B------:R-:W-:-:S07]  /*8030*/  SHF.R.S32.HI R5, RZ, 0x1f, R8 ;  /* 0x0000001fff057819 */ /* 0x000fce0000011408 */
.L_x_2842:
        /* <DEDUP_REMOVED lines=122> */
[----:B--2---:R-:W2:Y:S04]  /*87e0*/  LDSM.16.M88.4 R12, [R169+0x3400] ;  /* 0x00340000a90c783b */ /* 0x004ea80000000200 */
[----:B---3--:R-:W3:Y:S04]  /*87f0*/  LDSM.16.M88.4 R8, [R169+0x3c00] ;  /* 0x003c0000a908783b */ /* 0x008ee80000000200 */
[----:B----4-:R-:W4:Y:S04]  /*8800*/  LDSM.16.M88.4 R28, [R172+0x4000] ;  /* 0x00400000ac1c783b */ /* 0x010f280000000200 */
[----:B-----5:R-:W5:Y:S01]  /*8810*/  LDSM.16.M88.4 R24, [R169+0x3800] ;  /* 0x00380000a918783b */ /* 0x020f620000000200 */
[C---:B------:R-:W-:Y:S03]  /*8820*/  HMMA.16816.F32.BF16 R64, R4.reuse, R60, RZ ;  /* 0x0000003c0440723c */ /* 0x040fe600000418ff */
        /* <DEDUP_REMOVED lines=14> */
[C---:B--2---:R-:W-:Y:S06]  /*8910*/  HMMA.16816.F32.BF16 R56, R116.reuse, R12, R56 ;  /* 0x0000000c7438723c */ /* 0x044fec0000041838 */
[C---:B------:R-:W-:Y:S01]  /*8920*/  HMMA.16816.F32.BF16 R52, R116.reuse, R14, R52 ;  /* 0x0000000e7434723c */ /* 0x040fe20000041834 */
[----:B------:R-:W2:Y:S05]  /*8930*/  LDSM.16.M88.4 R12, [R172+0x4800] ;  /* 0x00480000ac0c783b */ /* 0x000eaa0000000200 */
[C---:B---3--:R-:W-:Y:S06]  /*8940*/  HMMA.16816.F32.BF16 R40, R116.reuse, R8, R40 ;  /* 0x000000087428723c */ /* 0x048fec0000041828 */
[----:B------:R-:W-:Y:S01]  /*8950*/  HMMA.16816.F32.BF16 R36, R116, R10, R36 ;  /* 0x0000000a7424723c */ /* 0x000fe20000041824 */
[----:B------:R-:W3:Y:S05]  /*8960*/  LDSM.16.M88.4 R8, [R169+0x4400] ;  /* 0x00440000a908783b */ /* 0x000eea0000000200 */
[----:B----4-:R-:W-:Y:S06]  /*8970*/  HMMA.16816.F32.BF16 R32, R4, R28, RZ ;  /* 0x0000001c0420723c */ /* 0x010fec00000418ff */
[C---:B-----5:R-:W-:Y:S06]  /*8980*/  HMMA.16816.F32.BF16 R48, R116.reuse, R24, R48 ;  /* 0x000000187430723c */ /* 0x060fec0000041830 */
[----:B------:R-:W-:Y:S06]  /*8990*/  HMMA.16816.F32.BF16 R44, R116, R26, R44 ;  /* 0x0000001a742c723c */ /* 0x000fec000004182c */
[C---:B------:R-:W-:Y:S06]  /*89a0*/  HMMA.16816.F32.BF16 R28, R4.reuse, R30, RZ ;  /* 0x0000001e041c723c */ /* 0x040fec00000418ff */
[C---:B-1----:R-:W-:Y:S06]  /*89b0*/  HMMA.16816.F32.BF16 R24, R4.reuse, R20, RZ ;  /* 0x000000140418723c */ /* 0x042fec00000418ff */
[----:B------:R-:W-:Y:S06]  /*89c0*/  HMMA.16816.F32.BF16 R20, R4, R22, RZ ;  /* 0x000000160414723c */ /* 0x000fec00000418ff */
[C---:B------:R-:W-:Y:S06]  /*89d0*/  HMMA.16816.F32.BF16 R32, R116.reuse, R16, R32 ;  /* 0x000000107420723c */ /* 0x040fec0000041820 */
[----:B------:R-:W-:Y:S06]  /*89e0*/  HMMA.16816.F32.BF16 R28, R116, R18, R28 ;  /* 0x00000012741c723c */ /* 0x000fec000004181c */
[----:B--2---:R-:W-:Y:S06]  /*89f0*/  HMMA.16816.F32.BF16 R16, R4, R12, RZ ;  /* 0x0000000c0410723c */ /* 0x004fec00000418ff */
[C---:B---3--:R-:W-:Y:S06]  /*8a00*/  HMMA.16816.F32.BF16 R24, R116.reuse, R8, R24 ;  /* 0x000000087418723c */ /* 0x048fec0000041818 */
        /* <DEDUP_REMOVED lines=112> */
[-C--:B------:R-:W-:Y:S02]  /*9110*/  ISETP.GE.AND P0, PT, R116, R135.reuse, PT ;  /* 0x000000877400720c */ /* 0x080fe40003f06270 */
        /* <DEDUP_REMOVED lines=10> */
[----:B------:R-:W-:Y:S02]  /*91c0*/  I2FP.F32.S32 R126, R65 ;  /* 0x00000041007e7245 */ /* 0x000fe40000201400 */
[----:B------:R-:W-:Y:S01]  /*91d0*/  FSEL R208, R208, -INF , !P5 ;  /* 0xff800000d0d07808 */ /* 0x000fe20006800000 */
[CC--:B------:R-:W-:Y:S01]  /*91e0*/  FFMA.FTZ R60, R3.reuse, R67.reuse, R60 ;  /* 0x00000043033c7223 */ /* 0x0c0fe2000001003c */
[C---:B------:R-:W-:Y:S01]  /*91f0*/  FFMA.FTZ R62, R3.reuse, R67, R62 ;  /* 0x00000043033e7223 */ /* 0x040fe2000001003e */
[-C--:B------:R-:W-:Y:S01]  /*9200*/  FFMA.FTZ R61, R3, R126.reuse, R61 ;  /* 0x0000007e033d7223 */ /* 0x080fe2000001003d */
[----:B------:R-:W-:Y:S01]  /*9210*/  ISETP.GE.AND P5, PT, R65, R135, PT ;  /* 0x000000874100720c */ /* 0x000fe20003fa6270 */
[----:B------:R-:W-:Y:S01]  /*9220*/  FFMA.FTZ R126, R3, R126, R63 ;  /* 0x0000007e037e7223 */ /* 0x000fe2000001003f */
[----:B------:R-:W-:-:S02]  /*9230*/  FSEL R117, R60, -INF , !P1 ;  /* 0xff8000003c757808 */ /* 0x000fc40004800000 */
[----:B------:R-:W-:Y:S02]  /*9240*/  LOP3.LUT R60, R202, 0x10, R189, 0xfe, !PT ;  /* 0x00000010ca3c7812 */ /* 0x000fe400078efebd */
[----:B------:R-:W-:Y:S02]  /*9250*/  FSEL R160, R62, -INF , !P0 ;  /* 0xff8000003ea07808 */ /* 0x000fe40004000000 */
[----:B------:R-:W-:Y:S02]  /*9260*/  FSEL R201, R61, -INF , !P5 ;  /* 0xff8000003dc97808 */ /* 0x000fe40006800000 */
[C---:B------:R-:W-:Y:S02]  /*9270*/  ISETP.GE.AND P0, PT, R60.reuse, R135, PT ;  /* 0x000000873c00720c */ /* 0x040fe40003f06270 */
[----:B------:R-:W-:Y:S02]  /*9280*/  ISETP.GE.AND P5, PT, R60, R134, PT ;  /* 0x000000863c00720c */ /* 0x000fe40003fa6270 */
[----:B------:R-:W-:Y:S01]  /*9290*/  I2FP.F32.S32 R61, R60 ;  /* 0x0000003c003d7245 */ /* 0x000fe20000201400 */
[----:B------:R-:W-:Y:S01]  /*92a0*/  VIADD R60, R196, 0x11 ;  /* 0x00000011c43c7836 */ /* 0x000fe20000000000 */
[----:B------:R-:W-:-:S03]  /*92b0*/  ISETP.GE.AND P1, PT, R65, R134, PT ;  /* 0x000000864100720c */ /* 0x000fc60003f26270 */
[CC--:B------:R-:W-:Y:S01]  /*92c0*/  FFMA.FTZ R63, R3.reuse, R61.reuse, R56 ;  /* 0x0000003d033f7223 */ /* 0x0c0fe20000010038 */
[----:B------:R-:W-:Y:S01]  /*92d0*/  I2FP.F32.S32 R56, R60 ;  /* 0x0000003c00387245 */ /* 0x000fe20000201400 */
[C---:B------:R-:W-:Y:S01]  /*92e0*/  FFMA.FTZ R58, R3.reuse, R61, R58 ;  /* 0x0000003d033a7223 */ /* 0x040fe2000001003a */
        /* <DEDUP_REMOVED lines=8> */
[----:B------:R-:W-:Y:S02]  /*9370*/  ISETP.GE.AND P1, PT, R56, R134, PT ;  /* 0x000000863800720c */ /* 0x000fe40003f26270 */
        /* <DEDUP_REMOVED lines=8> */
[-C--:B------:R-:W-:Y:S01]  /*9400*/  ISETP.GE.AND P0, PT, R56, R135.reuse, PT ;  /* 0x000000873800720c */ /* 0x080fe20003f06270 */
        /* <DEDUP_REMOVED lines=177> */
[----:B------:R-:W-:Y:S01]  /*9f20*/  LOP3.LUT R9, R202, 0x78, R189, 0xfe, !PT ;  /* 0x00000078ca097812 */ /* 0x000fe200078efebd */
[----:B------:R-:W-:Y:S01]  /*9f30*/  FFMA.FTZ R11, R3, R8, R11 ;  /* 0x00000008030b7223 */ /* 0x000fe2000001000b */
[----:B------:R-:W-:Y:S01]  /*9f40*/  FSEL R58, R10, -INF , !P5 ;  /* 0xff8000000a3a7808 */ /* 0x000fe20006800000 */
[----:B------:R-:W-:Y:S01]  /*9f50*/  VIADD R8, R196, 0x79 ;  /* 0x00000079c4087836 */ /* 0x000fe20000000000 */
[----:B------:R-:W-:-:S02]  /*9f60*/  FSEL R149, R149, -INF , !P1 ;  /* 0xff80000095957808 */ /* 0x000fc40004800000 */
[C---:B------:R-:W-:Y:S02]  /*9f70*/  ISETP.GE.AND P5, PT, R9.reuse, R135, PT ;  /* 0x000000870900720c */ /* 0x040fe40003fa6270 */
[-C--:B------:R-:W-:Y:S02]  /*9f80*/  ISETP.GE.AND P1, PT, R9, R134.reuse, PT ;  /* 0x000000860900720c */ /* 0x080fe40003f26270 */
[----:B------:R-:W-:Y:S02]  /*9f90*/  I2FP.F32.S32 R9, R9 ;  /* 0x0000000900097245 */ /* 0x000fe40000201400 */
[----:B------:R-:W-:Y:S02]  /*9fa0*/  FSEL R147, R147, -INF , !P0 ;  /* 0xff80000093937808 */ /* 0x000fe40004000000 */
[----:B------:R-:W-:Y:S01]  /*9fb0*/  ISETP.GE.AND P0, PT, R12, R134, PT ;  /* 0x000000860c00720c */ /* 0x000fe20003f06270 */
[CC--:B------:R-:W-:Y:S01]  /*9fc0*/  FFMA.FTZ R151, R3.reuse, R9.reuse, R4 ;  /* 0x0000000903977223 */ /* 0x0c0fe20000010004 */
[----:B------:R-:W-:Y:S01]  /*9fd0*/  FFMA.FTZ R6, R3, R9, R6 ;  /* 0x0000000903067223 */ /* 0x000fe20000010006 */
[----:B------:R-:W-:-:S02]  /*9fe0*/  I2FP.F32.S32 R4, R196 ;  /* 0x000000c400047245 */ /* 0x000fc40000201400 */
[----:B------:R-:W-:Y:S02]  /*9ff0*/  FSEL R59, R11, -INF , !P0 ;  /* 0xff8000000b3b7808 */ /* 0x000fe40004000000 */
[----:B------:R-:W-:Y:S01]  /*a000*/  FSEL R60, R6, -INF , !P1 ;  /* 0xff800000063c7808 */ /* 0x000fe20004800000 */
[-C--:B------:R-:W-:Y:S01]  /*a010*/  FFMA.FTZ R6, R3, R4.reuse, R66 ;  /* 0x0000000403067223 */ /* 0x080fe20000010042 */
[----:B------:R-:W-:Y:S01]  /*a020*/  FSEL R151, R151, -INF , !P5 ;  /* 0xff80000097977808 */ /* 0x000fe20006800000 */
[----:B------:R-:W-:Y:S01]  /*a030*/  FFMA.FTZ R9, R3, R4, R64 ;  /* 0x0000000403097223 */ /* 0x000fe20000010040 */
[C---:B------:R-:W-:Y:S02]  /*a040*/  ISETP.GE.AND P5, PT, R196.reuse, R134, PT ;  /* 0x00000086c400720c */ /* 0x040fe40003fa6270 */
[----:B------:R-:W-:Y:S01]  /*a050*/  ISETP.GE.AND P0, PT, R196, R135, PT ;  /* 0x00000087c400720c */ /* 0x000fe20003f06270 */
[----:B------:R-:W-:Y:S01]  /*a060*/  IMAD.MOV.U32 R196, RZ, RZ, R136 ;  /* 0x000000ffffc47224 */ /* 0x000fe200078e0088 */
[----:B------:R-:W-:-:S02]  /*a070*/  FSEL R6, R6, -INF , !P5 ;  /* 0xff80000006067808 */ /* 0x000fc40006800000 */
[----:B------:R-:W-:Y:S02]  /*a080*/  ISETP.GT.AND P5, PT, R180, R175, PT ;  /* 0x000000afb400720c */ /* 0x000fe40003fa4270 */
[----:B------:R-:W-:Y:S02]  /*a090*/  FSEL R9, R9, -INF , !P0 ;  /* 0xff80000009097808 */ /* 0x000fe40004000000 */
[C---:B------:R-:W-:Y:S02]  /*a0a0*/  ISETP.GE.AND P1, PT, R8.reuse, R135, PT ;  /* 0x000000870800720c */ /* 0x040fe40003f26270 */
        /* <DEDUP_REMOVED lines=8> */
[----:B------:R-:W1:Y:S02]  /*a130*/  LDC R11, c[0x0][0x380] ;  /* 0x0000e000ff0b7b82 */ /* 0x000e640000000800 */
[----:B-1----:R-:W-:-:S04]  /*a140*/  IABS R7, R11 ;  /* 0x0000000b00077213 */ /* 0x002fc80000000000 */
[----:B------:R-:W1:Y:S08]  /*a150*/  I2F.RP R10, R7 ;  /* 0x00000007000a7306 */ /* 0x000e700000209400 */
[----:B-1----:R-:W1:Y:S02]  /*a160*/  MUFU.RCP R8, R10 ;  /* 0x0000000a00087308 */ /* 0x002e640000001000 */
[----:B-1----:R-:W-:-:S06]  /*a170*/  VIADD R8, R8, 0xffffffe ;  /* 0x0ffffffe08087836 */ /* 0x002fcc0000000000 */
[----:B------:R-:W1:Y:S02]  /*a180*/  F2I.FTZ.U32.TRUNC.NTZ R5, R8 ;  /* 0x0000000800057305 */ /* 0x000e64000021f000 */
[----:B-1----:R-:W-:Y:S01]  /*a190*/  IMAD.MOV R4, RZ, RZ, -R5 ;  /* 0x000000ffff047224 */ /* 0x002fe200078e0a05 */
[----:B------:R-:W-:-:S03]  /*a1a0*/  IADD3 R8, R202, -0x80, RZ ;  /* 0xffffff80ca087810 */ /* 0x000fc60007ffe0ff */
[----:B------:R-:W-:Y:S01]  /*a1b0*/  IMAD R13, R4, R7, RZ ;  /* 0x00000007040d7224 */ /* 0x000fe200078e02ff */
[----:B------:R-:W-:-:S05]  /*a1c0*/  MOV R4, RZ ;  /* 0x000000ff00047202 */ /* 0x000fca0000000f00 */
[----:B------:R-:W-:Y:S01]  /*a1d0*/  IMAD.HI.U32 R5, R5, R13, R4 ;  /* 0x0000000d05057227 */ /* 0x000fe200078e0004 */
[----:B------:R-:W-:Y:S02]  /*a1e0*/  IABS R4, R202 ;  /* 0x000000ca00047213 */ /* 0x000fe40000000000 */
[----:B------:R-:W-:-:S03]  /*a1f0*/  LOP3.LUT R202, R202, R11, RZ, 0x3c, !PT ;  /* 0x0000000bcaca7212 */ /* 0x000fc600078e3cff */
[----:B------:R-:W-:-:S04]  /*a200*/  IMAD.HI.U32 R12, R5, R4, RZ ;  /* 0x00000004050c7227 */ /* 0x000fc800078e00ff */
[----:B------:R-:W-:-:S04]  /*a210*/  IMAD.MOV R10, RZ, RZ, -R12 ;  /* 0x000000ffff0a7224 */ /* 0x000fc800078e0a0c */
[C---:B------:R-:W-:Y:S01]  /*a220*/  IMAD R10, R7.reuse, R10, R4 ;  /* 0x0000000a070a7224 */ /* 0x040fe200078e0204 */
[----:B------:R-:W-:Y:S02]  /*a230*/  IABS R4, R8 ;  /* 0x0000000800047213 */ /* 0x000fe40000000000 */
[----:B------:R-:W-:Y:S02]  /*a240*/  LOP3.LUT R8, R8, R11, RZ, 0x3c, !PT ;  /* 0x0000000b08087212 */ /* 0x000fe400078e3cff */
[----:B------:R-:W-:Y:S01]  /*a250*/  ISETP.GT.U32.AND P1, PT, R7, R10, PT ;  /* 0x0000000a0700720c */ /* 0x000fe20003f24070 */
[----:B------:R-:W-:-:S12]  /*a260*/  IMAD.HI.U32 R5, R5, R4, RZ ;  /* 0x0000000405057227 */ /* 0x000fd800078e00ff */
[----:B------:R-:W-:Y:S02]  /*a270*/  @!P1 IMAD.IADD R10, R10, 0x1, -R7 ;  /* 0x000000010a0a9824 */ /* 0x000fe400078e0a07 */
[----:B------:R-:W-:-:S03]  /*a280*/  @!P1 VIADD R12, R12, 0x1 ;  /* 0x000000010c0c9836 */ /* 0x000fc60000000000 */
[----:B------:R-:W-:Y:S02]  /*a290*/  ISETP.GE.U32.AND P0, PT, R10, R7, PT ;  /* 0x000000070a00720c */ /* 0x000fe40003f06070 */
[----:B------:R-:W-:-:S05]  /*a2a0*/  IADD3 R10, -R5, RZ, RZ ;  /* 0x000000ff050a7210 */ /* 0x000fca0007ffe1ff */
[----:B------:R-:W-:-:S05]  /*a2b0*/  IMAD R4, R7, R10, R4 ;  /* 0x0000000a07047224 */ /* 0x000fca00078e0204 */
[----:B------:R-:W-:Y:S02]  /*a2c0*/  ISETP.GT.U32.AND P1, PT, R7, R4, PT ;  /* 0x000000040700720c */ /* 0x000fe40003f24070 */
[----:B------:R-:W-:Y:S02]  /*a2d0*/  @P0 IADD3 R12, R12, 0x1, RZ ;  /* 0x000000010c0c0810 */ /* 0x000fe40007ffe0ff */
[----:B------:R-:W-:-:S09]  /*a2e0*/  ISETP.GE.AND P0, PT, R202, RZ, PT ;  /* 0x000000ffca00720c */ /* 0x000fd20003f06270 */
[----:B------:R-:W-:Y:S02]  /*a2f0*/  @!P1 IMAD.IADD R4, R4, 0x1, -R7 ;  /* 0x0000000104049824 */ /* 0x000fe400078e0a07 */
[----:B------:R-:W-:Y:S01]  /*a300*/  @!P1 VIADD R5, R5, 0x1 ;  /* 0x0000000105059836 */ /* 0x000fe20000000000 */
[----:B------:R-:W-:Y:S02]  /*a310*/  ISETP.GE.AND P1, PT, R8, RZ, PT ;  /* 0x000000ff0800720c */ /* 0x000fe40003f26270 */
[----:B------:R-:W-:Y:S02]  /*a320*/  @!P0 IADD3 R12, -R12, RZ, RZ ;  /* 0x000000ff0c0c8210 */ /* 0x000fe40007ffe1ff */
[----:B------:R-:W-:Y:S02]  /*a330*/  ISETP.GE.U32.AND P0, PT, R4, R7, PT ;  /* 0x000000070400720c */ /* 0x000fe40003f06070 */
[----:B------:R-:W-:-:S11]  /*a340*/  LOP3.LUT R7, RZ, R11, RZ, 0x33, !PT ;  /* 0x0000000bff077212 */ /* 0x000fd600078e33ff */
[----:B------:R-:W-:Y:S02]  /*a350*/  @P0 IADD3 R5, R5, 0x1, RZ ;  /* 0x0000000105050810 */ /* 0x000fe40007ffe0ff */
[----:B------:R-:W-:-:S03]  /*a360*/  ISETP.NE.AND P0, PT, R11, RZ, PT ;  /* 0x000000ff0b00720c */ /* 0x000fc60003f05270 */
[----:B------:R-:W-:Y:S01]  /*a370*/  IMAD.MOV.U32 R4, RZ, RZ, R5 ;  /* 0x000000ffff047224 */ /* 0x000fe200078e0005 */
[----:B------:R-:W-:-:S04]  /*a380*/  SEL R5, R7, R12, !P0 ;  /* 0x0000000c07057207 */ /* 0x000fc80004000000 */
[----:B------:R-:W-:Y:S01]  /*a390*/  @!P1 IADD3 R4, -R4, RZ, RZ ;  /* 0x000000ff04049210 */ /* 0x000fe20007ffe1ff */
[----:B------:R-:W-:-:S03]  /*a3a0*/  IMAD.WIDE R16, R5, 0x4, R186 ;  /* 0x0000000405107825 */ /* 0x000fc600078e02ba */
[----:B------:R-:W-:Y:S02]  /*a3b0*/  SEL R4, R7, R4, !P0 ;  /* 0x0000000407047207 */ /* 0x000fe40004000000 */
[----:B------:R-:W2:Y:S03]  /*a3c0*/  LDG.E R8, desc[UR10][R16.64] ;  /* 0x0000000a10087981 */ /* 0x000ea6000c1e1900 */
[----:B------:R-:W-:-:S05]  /*a3d0*/  IMAD.WIDE R14, R4, 0x4, R186 ;  /* 0x00000004040e7825 */ /* 0x000fca00078e02ba */
        /* <DEDUP_REMOVED lines=17> */
.L_x_2844:
[----:B------:R-:W-:-:S04]  /*a4f0*/  LEA R11, -R128, RZ, 0x7 ;  /* 0x000000ff800b7211 */ /* 0x000fc800078e39ff */
[----:B------:R-:W-:-:S07]  /*a500*/  SHF.R.S32.HI R10, RZ, 0x1f, R11 ;  /* 0x0000001fff0a7819 */ /* 0x000fce000001140b */
.L_x_2845:
[----:B------:R-:W-:Y:S01]  /*a510*/  @!P3 IADD3 R5, P0, R132, R11, RZ ;  /* 0x0000000b8405b210 */ /* 0x000fe20007f1e0ff */
[----:B------:R1:W-:Y:S01]  /*a520*/  @P4 STS [R181+0x3004], RZ ;  /* 0x003004ffb5004388 */ /* 0x0003e20000000800 */
[----:B------:R-:W-:Y:S03]  /*a530*/  BSSY B0, `(.L_x_2846) ;  /* 0x000006c000007945 */ /* 0x000fe60003800000 */
[----:B------:R-:W-:Y:S01]  /*a540*/  @!P3 IMAD.X R4, R133, 0x1, R10, P0 ;  /* 0x000000018504b824 */ /* 0x000fe200000e060a */
[C---:B------:R-:W-:Y:S01]  /*a550*/  @!P3 LEA R14, P0, R5.reuse, UR8, 0x1 ;  /* 0x00000008050ebc11 */ /* 0x040fe2000f8008ff */
[----:B------:R1:W-:Y:S03]  /*a560*/  @P4 STS.64 [R181+0x3008], RZ ;  /* 0x003008ffb5004388 */ /* 0x0003e60000000a00 */
[----:B------:R-:W-:Y:S01]  /*a570*/  @!P3 LEA.HI.X R15, R5, UR9, R4, 0x1, P0 ;  /* 0x00000009050fbc11 */ /* 0x000fe200080f0c04 */
[----:B------:R1:W-:Y:S01]  /*a580*/  @P4 STS [R181+0x3000], RZ ;  /* 0x003000ffb5004388 */ /* 0x0003e20000000800 */
[----:B------:R-:W-:-:S04]  /*a590*/  @!P4 LEA R16, P0, R11, R192, 0x1 ;  /* 0x000000c00b10c211 */ /* 0x000fc800078008ff */
[----:B------:R-:W-:Y:S02]  /*a5a0*/  @!P4 LEA.HI.X R17, R11, R193, R10, 0x1, P0 ;  /* 0x000000c10b11c211 */ /* 0x000fe400000f0c0a */
[----:B------:R-:W-:-:S03]  /*a5b0*/  @!P2 IADD3 R5, P0, R132, R11, RZ ;  /* 0x0000000b8405a210 */ /* 0x000fc60007f1e0ff */
        /* <DEDUP_REMOVED lines=8> */
[----:B------:R-:W-:Y:S01]  /*a640*/  @!PT LDS RZ, [RZ] ;  /* 0x00000000fffff984 */ /* 0x000fe20000000800 */
[----:B------:R-:W-:Y:S01]  /*a650*/  @!PT LDS RZ, [RZ] ;  /* 0x00000000fffff984 */ /* 0x000fe20000000800 */
[----:B------:R-:W-:Y:S01]  /*a660*/  @!PT LDS RZ, [RZ] ;  /* 0x00000000fffff984 */ /* 0x000fe20000000800 */
[----:B------:R2:W-:Y:S01]  /*a670*/  @!P3 LDGSTS.E.BYPASS.LTC128B.128 [R181+0x5000], desc[UR10][R14.64+0x40] ;  /* 0x050000400eb5bfae */ /* 0x0005e2000b901d4a */
[----:B------:R-:W-:-:S03]  /*a680*/  @!P4 IADD3 R5, P0, R177, R11, RZ ;  /* 0x0000000bb105c210 */ /* 0x000fc60007f1e0ff */
[----:B------:R1:W-:Y:S02]  /*a690*/  @P2 STS.128 [R181+0x7000], RZ ;  /* 0x007000ffb5002388 */ /* 0x0003e40000000c00 */
[----:B------:R-:W-:Y:S01]  /*a6a0*/  @!P4 IMAD.X R4, R176, 0x1, R10, P0 ;  /* 0x00000001b004c824 */ /* 0x000fe200000e060a */
[C---:B------:R-:W-:Y:S01]  /*a6b0*/  @!P4 LEA R18, P0, R5.reuse, R192, 0x1 ;  /* 0x000000c00512c211 */ /* 0x040fe200078008ff */
[----:B------:R-:W-:Y:S01]  /*a6c0*/  @!PT LDS RZ, [RZ] ;  /* 0x00000000fffff984 */ /* 0x000fe20000000800 */
[----:B------:R-:W-:Y:S01]  /*a6d0*/  @!PT LDS RZ, [RZ] ;  /* 0x00000000fffff984 */ /* 0x000fe20000000800 */
[----:B------:R-:W-:Y:S01]  /*a6e0*/  @!PT LDS RZ, [RZ] ;  /* 0x00000000fffff984 */ /* 0x000fe20000000800 */
[----:B------:R-:W-:Y:S03]  /*a6f0*/  @!P2 LDGSTS.E.BYPASS.LTC128B.128 [R181+0x7000], desc[UR10][R12.64+0x80] ;  /* 0x070000800cb5afae */ /* 0x000fe6000b901d4a */
[----:B------:R-:W-:Y:S01]  /*a700*/  @!P4 LEA.HI.X R19, R5, R193, R4, 0x1, P0 ;  /* 0x000000c10513c211 */ /* 0x000fe200000f0c04 */
[----:B------:R1:W-:Y:S01]  /*a710*/  @P4 STS.128 [R181+0x3800], RZ ;  /* 0x003800ffb5004388 */ /* 0x0003e20000000c00 */
[----:B------:R-:W-:-:S03]  /*a720*/  @!P3 IADD3 R5, P1, P0, R132, R11, R177 ;  /* 0x0000000b8405b210 */ /* 0x000fc6000783e0b1 */
[----:B------:R-:W-:Y:S01]  /*a730*/  @!PT LDS RZ, [RZ] ;  /* 0x00000000fffff984 */ /* 0x000fe20000000800 */
[----:B------:R-:W-:Y:S01]  /*a740*/  @!PT LDS RZ, [RZ] ;  /* 0x00000000fffff984 */ /* 0x000fe20000000800 */
[----:B------:R-:W-:Y:S01]  /*a750*/  @!PT LDS RZ, [RZ] ;  /* 0x00000000fffff984 */ /* 0x000fe20000000800 */
[----:B------:R3:W-:Y:S01]  /*a760*/  @!P4 LDGSTS.E.BYPASS.LTC128B.128 [R181+0x3800], desc[UR10][R18.64] ;  /* 0x0380000012b5cfae */ /* 0x0007e2000b901d4a */
[----:B------:R-:W-:-:S03]  /*a770*/  @!P3 IADD3.X R4, R133, R10, R176, P1, P0 ;  /* 0x0000000a8504b210 */ /* 0x000fc60000fe04b0 */
[----:B------:R1:W-:Y:S01]  /*a780*/  @P3 STS.128 [R181+0x5800], RZ ;  /* 0x005800ffb5003388 */ /* 0x0003e20000000c00 */
[----:B--2---:R-:W-:-:S04]  /*a790*/  @!P3 LEA R14, P0, R5, UR8, 0x1 ;  /* 0x00000008050ebc11 */ /* 0x004fc8000f8008ff */
[----:B------:R-:W-:Y:S02]  /*a7a0*/  @!P3 LEA.HI.X R15, R5, UR9, R4, 0x1, P0 ;  /* 0x00000009050fbc11 */ /* 0x000fe400080f0c04 */
[----:B------:R-:W-:-:S03]  /*a7b0*/  @!P2 IADD3 R5, P1, P0, R132, R11, R177 ;  /* 0x0000000b8405a210 */ /* 0x000fc6000783e0b1 */
[----:B------:R-:W-:Y:S01]  /*a7c0*/  @!PT LDS RZ, [RZ] ;  /* 0x00000000fffff984 */ /* 0x000fe20000000800 */
[----:B------:R-:W-:Y:S01]  /*a7d0*/  @!PT LDS RZ, [RZ] ;  /* 0x00000000fffff984 */ /* 0x000fe20000000800 */
[----:B------:R-:W-:Y:S01]  /*a7e0*/  @!PT LDS RZ, [RZ] ;  /* 0x00000000fffff984 */ /* 0x000fe20000000800 */
[----:B------:R2:W-:Y:S01]  /*a7f0*/  @!P3 LDGSTS.E.BYPASS.LTC128B.128 [R181+0x5800], desc[UR10][R14.64+0x40] ;  /* 0x058000400eb5bfae */ /* 0x0005e2000b901d4a */
[----:B------:R-:W-:Y:S02]  /*a800*/  @!P2 IADD3.X R4, R133, R10, R176, P1, P0 ;  /* 0x0000000a8504a210 */ /* 0x000fe40000fe04b0 */
[C---:B------:R-:W-:Y:S01]  /*a810*/  @!P2 LEA R16, P0, R5.reuse, UR8, 0x1 ;  /* 0x000000080510ac11 */ /* 0x040fe2000f8008ff */
[----:B------:R1:W-:Y:S03]  /*a820*/  @P2 STS.128 [R181+0x7800], RZ ;  /* 0x007800ffb5002388 */ /* 0x0003e60000000c00 */
[----:B------:R-:W-:Y:S02]  /*a830*/  @!P2 LEA.HI.X R17, R5, UR9, R4, 0x1, P0 ;  /* 0x000000090511ac11 */ /* 0x000fe400080f0c04 */
        /* <DEDUP_REMOVED lines=36> */
[----:B----4-:R-:W-:-:S04]  /*aa80*/  @!P3 LEA R16, P0, R5, UR8, 0x1 ;  /* 0x000000080510bc11 */ /* 0x010fc8000f8008ff */
        /* <DEDUP_REMOVED lines=22> */
.L_x_2847:
[----:B------:R-:W-:Y:S05]  /*abf0*/  BSYNC B0 ;  /* 0x0000000000007941 */ /* 0x000fea0003800000 */
.L_x_2846:
[----:B------:R-:W0:Y:S01]  /*ac00*/  LDGDEPBAR ;  /* 0x00000000000079af */ /* 0x000e220000000000 */
[----:B------:R-:W-:-:S04]  /*ac10*/  LEA R192, P0, R11, R192, 0x1 ;  /* 0x000000c00bc07211 */ /* 0x000fc800078008ff */
[----:B------:R-:W-:-:S09]  /*ac20*/  LEA.HI.X R193, R11, R193, R10, 0x1, P0 ;  /* 0x000000c10bc17211 */ /* 0x000fd200000f0c0a */
.L_x_2843:
        /* <DEDUP_REMOVED lines=79> */
[----:B------:R-:W-:Y:S02]  /*b120*/  FSEL R132, R132, RZ, P1 ;  /* 0x000000ff84847208 */ /* 0x000fe40000800000 */
[C---:B------:R-:W-:Y:S02]  /*b130*/  FSETP.NEU.FTZ.AND P0, PT, R56.reuse, -INF , PT ;  /* 0xff8000003800780b */ /* 0x040fe40003f1d000 */
[----:B------:R-:W-:Y:S01]  /*b140*/  FSEL R5, R57, RZ, P1 ;  /* 0x000000ff39057208 */ /* 0x000fe20000800000 */
[--C-:B------:R-:W-:Y:S01]  /*b150*/  FFMA.FTZ R133, R117, UR12, -R132.reuse ;  /* 0x0000000c75857c23 */ /* 0x100fe20008010884 */
[C---:B------:R-:W-:Y:S01]  /*b160*/  FMUL.FTZ R117, R56.reuse, UR12 ;  /* 0x0000000c38757c20 */ /* 0x040fe20008410000 */
[----:B------:R-:W-:Y:S01]  /*b170*/  FSEL R7, R56, RZ, P0 ;  /* 0x000000ff38077208 */ /* 0x000fe20000000000 */
[--C-:B------:R-:W-:Y:S01]  /*b180*/  FFMA.FTZ R128, R201, UR12, -R132.reuse ;  /* 0x0000000cc9807c23 */ /* 0x100fe20008010884 */
[----:B------:R-:W-:Y:S01]  /*b190*/  FADD.FTZ R5, R2, -R5 ;  /* 0x8000000502057221 */ /* 0x000fe20000010000 */
[--C-:B------:R-:W-:Y:S01]  /*b1a0*/  FFMA.FTZ R199, R9, UR12, -R132.reuse ;  /* 0x0000000c09c77c23 */ /* 0x100fe20008010884 */
[----:B------:R-:W-:Y:S01]  /*b1b0*/  FSEL R117, R117, RZ, P0 ;  /* 0x000000ff75757208 */ /* 0x000fe20000000000 */
[----:B------:R-:W-:Y:S01]  /*b1c0*/  FADD.FTZ R7, R0, -R7 ;  /* 0x8000000700077221 */ /* 0x000fe20000010000 */
[--C-:B------:R-:W-:Y:S01]  /*b1d0*/  FFMA.FTZ R135, R191, UR12, -R132.reuse ;  /* 0x0000000cbf877c23 */ /* 0x100fe20008010884 */
[----:B------:R-:W-:Y:S01]  /*b1e0*/  FMUL.FTZ R203, R5, UR12 ;  /* 0x0000000c05cb7c20 */ /* 0x000fe20008410000 */
        /* <DEDUP_REMOVED lines=42> */
[--C-:B------:R-:W-:Y:S01]  /*b490*/  FFMA.FTZ R58, R58, UR12, -R117.reuse ;  /* 0x0000000c3a3a7c23 */ /* 0x100fe20008010875 */
[----:B------:R-:W-:-:S05]  /*b4a0*/  FFMA.FTZ R60, R60, UR12, -R117 ;  /* 0x0000000c3c3c7c23 */ /* 0x000fca0008010875 */
        /* <DEDUP_REMOVED lines=65> */
[-C--:B------:R-:W-:Y:S01]  /*b8c0*/  FMUL.FTZ R107, R107, R201.reuse ;  /* 0x000000c96b6b7220 */ /* 0x080fe20000410000 */
[C---:B------:R-:W-:Y:S01]  /*b8d0*/  HMMA.16816.F32.BF16 R20, R48.reuse, R24, R20 ;  /* 0x000000183014723c */ /* 0x040fe20000041814 */
[----:B------:R-:W-:Y:S01]  /*b8e0*/  LDSM.16.MT88.4 R108, [R170+0xa000] ;  /* 0x00a00000aa6c783b */ /* 0x000fe20000004200 */
[----:B------:R-:W-:Y:S01]  /*b8f0*/  FFMA.FTZ R195, R195, R201, R202 ;  /* 0x000000c9c3c37223 */ /* 0x000fe200000100ca */
[----:B------:R-:W-:Y:S01]  /*b900*/  FFMA.FTZ R194, R194, R203, R199 ;  /* 0x000000cbc2c27223 */ /* 0x000fe200000100c7 */
[----:B------:R-:W-:Y:S02]  /*b910*/  MUFU.EX2 R63, R63 ;  /* 0x0000003f003f7308 */ /* 0x000fe40000000800 */
[----:B------:R-:W-:Y:S01]  /*b920*/  HMMA.16816.F32.BF16 R28, R48, R32, R28 ;  /* 0x00000020301c723c */ /* 0x000fe2000004181c */
[----:B------:R-:W-:Y:S01]  /*b930*/  FADD.FTZ R195, R136, R195 ;  /* 0x000000c388c37221 */ /* 0x000fe20000010000 */
[----:B------:R-:W-:-:S03]  /*b940*/  FADD.FTZ R194, R135, R194 ;  /* 0x000000c287c27221 */ /* 0x000fc60000010000 */
[----:B------:R-:W-:Y:S01]  /*b950*/  FADD.FTZ R160, R160, R195 ;  /* 0x000000c3a0a07221 */ /* 0x000fe20000010000 */
[----:B------:R-:W4:Y:S01]  /*b960*/  MUFU.EX2 R0, R0 ;  /* 0x0000000000007308 */ /* 0x000f220000000800 */
[----:B------:R-:W-:Y:S01]  /*b970*/  HMMA.16816.F32.BF16 R36, R48, R40, R36 ;  /* 0x000000283024723c */ /* 0x000fe20000041824 */
[----:B------:R-:W-:Y:S01]  /*b980*/  FADD.FTZ R133, R133, R194 ;  /* 0x000000c285857221 */ /* 0x000fe20000010000 */
[----:B------:R-:W-:-:S03]  /*b990*/  FFMA.FTZ R195, R64, UR12, -R117 ;  /* 0x0000000c40c37c23 */ /* 0x000fc60008010875 */
[----:B------:R-:W-:Y:S01]  /*b9a0*/  FADD.FTZ R128, R128, R133 ;  /* 0x0000008580807221 */ /* 0x000fe20000010000 */
        /* <DEDUP_REMOVED lines=52> */
[----:B------:R-:W-:Y:S03]  /*bcf0*/  MUFU.EX2 R151, R151 ;  /* 0x0000009700977308 */ /* 0x000fe60000000800 */
[C---:B--2---:R-:W-:Y:S05]  /*bd00*/  HMMA.16816.F32.BF16 R44, R52.reuse, R68, R44 ;  /* 0x00000044342c723c */ /* 0x044fea000004182c */
[----:B------:R-:W-:Y:S01]  /*bd10*/  MUFU.EX2 R195, R195 ;  /* 0x000000c300c37308 */ /* 0x000fe20000000800 */
[----:B------:R-:W-:Y:S01]  /*bd20*/  HMMA.16816.F32.BF16 R48, R52, R70, R48 ;  /* 0x000000463430723c */ /* 0x000fe20000041830 */
[----:B------:R-:W1:Y:S06]  /*bd30*/  LDSM.16.MT88.4 R68, [R168+0x9800] ;  /* 0x00980000a844783b */ /* 0x000e6c0000004200 */
[----:B------:R-:W-:Y:S01]  /*bd40*/  F2FP.BF16.F32.PACK_AB R52, R122, R125 ;  /* 0x0000007d7a34723e */ /* 0x000fe200000010ff */
[----:B------:R-:W-:Y:S01]  /*bd50*/  FADD.FTZ R125, R125, R2 ;  /* 0x000000027d7d7221 */ /* 0x000fe20000010000 */
[----:B------:R-:W-:-:S02]  /*bd60*/  F2FP.BF16.F32.PACK_AB R53, R120, R123 ;  /* 0x0000007b7835723e */ /* 0x000fc400000010ff */
[----:B------:R-:W-:Y:S01]  /*bd70*/  F2FP.BF16.F32.PACK_AB R54, R118, R121 ;  /* 0x000000797636723e */ /* 0x000fe200000010ff */
[----:B------:R-:W-:Y:S01]  /*bd80*/  FADD.FTZ R122, R122, R125 ;  /* 0x0000007d7a7a7221 */ /* 0x000fe20000010000 */
[----:B------:R-:W-:Y:S02]  /*bd90*/  F2FP.BF16.F32.PACK_AB R55, R66, R119 ;  /* 0x000000774237723e */ /* 0x000fe400000010ff */
[----:B------:R-:W-:-:S05]  /*bda0*/  MOV R2, R57 ;  /* 0x0000003900027202 */ /* 0x000fca0000000f00 */
        /* <DEDUP_REMOVED lines=17> */
[----:B------:R-:W1:Y:S04]  /*bec0*/  LDSM.16.MT88.4 R68, [R168+0x9c00] ;  /* 0x009c0000a844783b */ /* 0x000e680000004200 */
[----:B------:R-:W3:Y:S01]  /*bed0*/  LDSM.16.MT88.4 R52, [R170+0xbc00] ;  /* 0x00bc0000aa34783b */ /* 0x000ee20000004200 */
[C---:B--2---:R-:W-:Y:S03]  /*bee0*/  HMMA.16816.F32.BF16 R112, R104.reuse, R72, R4 ;  /* 0x000000486870723c */ /* 0x044fe60000041804 */
[----:B------:R-:W2:Y:S03]  /*bef0*/  LDSM.16.MT88.4 R4, [R168+0xdc00] ;  /* 0x00dc0000a804783b */ /* 0x000ea60000004200 */
        /* <DEDUP_REMOVED lines=8> */
[C---:B--2---:R-:W-:Y:S06]  /*bf80*/  HMMA.16816.F32.BF16 R44, R104.reuse, R4, R44 ;  /* 0x00000004682c723c */ /* 0x044fec000004182c */
[C---:B-1----:R-:W-:Y:S06]  /*bf90*/  HMMA.16816.F32.BF16 R28, R104.reuse, R68, R28 ;  /* 0x00000044681c723c */ /* 0x042fec000004181c */
[C---:B------:R-:W-:Y:S06]  /*bfa0*/  HMMA.16816.F32.BF16 R32, R104.reuse, R70, R32 ;  /* 0x000000466820723c */ /* 0x040fec0000041820 */
[C---:B---3--:R-:W-:Y:S06]  /*bfb0*/  HMMA.16816.F32.BF16 R36, R104.reuse, R52, R36 ;  /* 0x000000346824723c */ /* 0x048fec0000041824 */
[----:B------:R-:W-:Y:S01]  /*bfc0*/  HMMA.16816.F32.BF16 R40, R104, R54, R40 ;  /* 0x000000366828723c */ /* 0x000fe20000041828 */
[--C-:B------:R-:W-:Y:S01]  /*bfd0*/  FFMA.FTZ R52, R157, UR12, -R132.reuse ;  /* 0x0000000c9d347c23 */ /* 0x100fe20008010884 */
[----:B------:R-:W-:-:S04]  /*bfe0*/  FFMA.FTZ R53, R159, UR12, -R132 ;  /* 0x0000000c9f357c23 */ /* 0x000fc80008010884 */
[----:B------:R-:W-:Y:S01]  /*bff0*/  HMMA.16816.F32.BF16 R104, R104, R6, R48 ;  /* 0x000000066868723c */ /* 0x000fe20000041830 */
[--C-:B------:R-:W-:Y:S01]  /*c000*/  FFMA.FTZ R54, R153, UR12, -R132.reuse ;  /* 0x0000000c99367c23 */ /* 0x100fe20008010884 */
[----:B------:R-:W-:Y:S01]  /*c010*/  FFMA.FTZ R55, R155, UR12, -R132 ;  /* 0x0000000c9b377c23 */ /* 0x000fe20008010884 */
[----:B------:R-:W-:Y:S04]  /*c020*/  MUFU.EX2 R52, R52 ;  /* 0x0000003400347308 */ /* 0x000fe80000000800 */
[--C-:B------:R-:W-:Y:S01]  /*c030*/  FFMA.FTZ R51, R152, UR12, -R117.reuse ;  /* 0x0000000c98337c23 */ /* 0x100fe20008010875 */
[--C-:B------:R-:W-:Y:S01]  /*c040*/  FFMA.FTZ R48, R154, UR12, -R117.reuse ;  /* 0x0000000c9a307c23 */ /* 0x100fe20008010875 */
[----:B------:R-:W-:Y:S02]  /*c050*/  FFMA.FTZ R49, R156, UR12, -R117 ;  /* 0x0000000c9c317c23 */ /* 0x000fe40008010875 */
[----:B------:R-:W-:Y:S08]  /*c060*/  MUFU.EX2 R54, R54 ;  /* 0x0000003600367308 */ /* 0x000ff00000000800 */
[----:B------:R-:W1:Y:S08]  /*c070*/  MUFU.EX2 R55, R55 ;  /* 0x0000003700377308 */ /* 0x000e700000000800 */
[----:B------:R-:W2:Y:S08]  /*c080*/  MUFU.EX2 R53, R53 ;  /* 0x0000003500357308 */ /* 0x000eb00000000800 */
[----:B------:R-:W-:Y:S01]  /*c090*/  MUFU.EX2 R50, R158 ;  /* 0x0000009e00327308 */ /* 0x000fe20000000800 */
[----:B-1----:R-:W-:-:S07]  /*c0a0*/  F2FP.BF16.F32.PACK_AB R4, R55, R54 ;  /* 0x000000363704723e */ /* 0x002fce00000010ff */
[----:B------:R-:W1:Y:S01]  /*c0b0*/  MUFU.EX2 R51, R51 ;  /* 0x0000003300337308 */ /* 0x000e620000000800 */
[----:B--2---:R-:W-:-:S07]  /*c0c0*/  F2FP.BF16.F32.PACK_AB R6, R53, R52 ;  /* 0x000000343506723e */ /* 0x004fce00000010ff */
[----:B------:R-:W-:Y:S08]  /*c0d0*/  MUFU.EX2 R48, R48 ;  /* 0x0000003000307308 */ /* 0x000ff00000000800 */
[----:B------:R-:W2:Y:S01]  /*c0e0*/  MUFU.EX2 R49, R49 ;  /* 0x0000003100317308 */ /* 0x000ea20000000800 */
[----:B-1----:R-:W-:Y:S02]  /*c0f0*/  F2FP.BF16.F32.PACK_AB R5, R51, R50 ;  /* 0x000000323305723e */ /* 0x002fe400000010ff */
[----:B--2---:R-:W-:-:S07]  /*c100*/  F2FP.BF16.F32.PACK_AB R7, R49, R48 ;  /* 0x000000303107723e */ /* 0x004fce00000010ff */
[C---:B------:R-:W-:Y:S06]  /*c110*/  HMMA.16816.F32.BF16 R112, R4.reuse, R108, R112 ;  /* 0x0000006c0470723c */ /* 0x040fec0000041870 */
[C---:B------:R-:W-:Y:S01]  /*c120*/  HMMA.16816.F32.BF16 R108, R4.reuse, R110, R8 ;  /* 0x0000006e046c723c */ /* 0x040fe20000041808 */
[----:B------:R-:W1:Y:S05]  /*c130*/  LDSM.16.MT88.4 R8, [R168+0xe000] ;  /* 0x00e00000a808783b */ /* 0x000e6a0000004200 */
[C---:B------:R-:W-:Y:S01]  /*c140*/  HMMA.16816.F32.BF16 R68, R4.reuse, R72, R12 ;  /* 0x000000480444723c */ /* 0x040fe2000004180c */
[----:B------:R-:W2:Y:S05]  /*c150*/  LDSM.16.MT88.4 R12, [R170+0xa400] ;  /* 0x00a40000aa0c783b */ /* 0x000eaa0000004200 */
        /* <DEDUP_REMOVED lines=10> */
[--C-:B------:R-:W-:Y:S01]  /*c200*/  FFMA.FTZ R34, R142, UR12, -R117.reuse ;  /* 0x0000000c8e227c23 */ /* 0x100fe20008010875 */
[----:B------:R-:W-:Y:S01]  /*c210*/  MUFU.EX2 R30, R30 ;  /* 0x0000001e001e7308 */ /* 0x000fe20000000800 */
[----:B------:R-:W3:Y:S01]  /*c220*/  LDSM.16.MT88.4 R16, [R168+0xc400] ;  /* 0x00c40000a810783b */ /* 0x000ee20000004200 */
[C---:B------:R-:W-:Y:S03]  /*c230*/  HMMA.16816.F32.BF16 R76, R4.reuse, R80, R20 ;  /* 0x00000050044c723c */ /* 0x040fe60000041814 */
[----:B------:R-:W4:Y:S03]  /*c240*/  LDSM.16.MT88.4 R20, [R170+0xc400] ;  /* 0x00c40000aa14783b */ /* 0x000f260000004200 */
[----:B------:R-:W5:Y:S01]  /*c250*/  MUFU.EX2 R31, R31 ;  /* 0x0000001f001f7308 */ /* 0x000f620000000800 */
[C---:B------:R-:W-:Y:S06]  /*c260*/  HMMA.16816.F32.BF16 R92, R4.reuse, R96, R36 ;  /* 0x00000060045c723c */ /* 0x040fec0000041824 */
[C---:B------:R-:W-:Y:S01]  /*c270*/  HMMA.16816.F32.BF16 R80, R4.reuse, R82, R24 ;  /* 0x000000520450723c */ /* 0x040fe20000041818 */
[----:B------:R-:W-:Y:S01]  /*c280*/  MUFU.EX2 R28, R28 ;  /* 0x0000001c001c7308 */ /* 0x000fe20000000800 */
[----:B------:R-:W4:Y:S01]  /*c290*/  LDSM.16.MT88.4 R24, [R168+0xa400] ;  /* 0x00a40000a818783b */ /* 0x000f220000004200 */
[--C-:B------:R-:W-:Y:S01]  /*c2a0*/  FFMA.FTZ R37, R131, UR12, -R132.reuse ;  /* 0x0000000c83257c23 */ /* 0x100fe20008010884 */
[--C-:B------:R-:W-:Y:S01]  /*c2b0*/  FFMA.FTZ R36, R139, UR12, -R132.reuse ;  /* 0x0000000c8b247c23 */ /* 0x100fe20008010884 */
[--C-:B------:R-:W-:Y:S01]  /*c2c0*/  FFMA.FTZ R38, R141, UR12, -R132.reuse ;  /* 0x0000000c8d267c23 */ /* 0x100fe20008010884 */
[C---:B------:R-:W-:Y:S01]  /*c2d0*/  HMMA.16816.F32.BF16 R96, R4.reuse, R98, R40 ;  /* 0x000000620460723c */ /* 0x040fe20000041828 */
[--C-:B------:R-:W-:Y:S01]  /*c2e0*/  FFMA.FTZ R39, R145, UR12, -R132.reuse ;  /* 0x0000000c91277c23 */ /* 0x100fe20008010884 */
[----:B------:R-:W-:Y:S01]  /*c2f0*/  FFMA.FTZ R132, R134, UR12, -R132 ;  /* 0x0000000c86847c23 */ /* 0x000fe20008010884 */
[----:B------:R-:W2:Y:S03]  /*c300*/  MUFU.EX2 R29, R29 ;  /* 0x0000001d001d7308 */ /* 0x000ea60000000800 */
[C---:B-1----:R-:W-:Y:S01]  /*c310*/  HMMA.16816.F32.BF16 R100, R4.reuse, R8, R44 ;  /* 0x000000080464723c */ /* 0x042fe2000004182c */
[--C-:B------:R-:W-:Y:S01]  /*c320*/  FFMA.FTZ R40, R116, UR12, -R117.reuse ;  /* 0x0000000c74287c23 */ /* 0x100fe20008010875 */
[--C-:B------:R-:W-:Y:S01]  /*c330*/  FFMA.FTZ R43, R67, UR12, -R117.reuse ;  /* 0x0000000c432b7c23 */ /* 0x100fe20008010875 */
[--C-:B------:R-:W-:Y:S01]  /*c340*/  FFMA.FTZ R41, R61, UR12, -R117.reuse ;  /* 0x0000000c3d297c23 */ /* 0x100fe20008010875 */
[----:B------:R-:W-:Y:S01]  /*c350*/  FFMA.FTZ R42, R62, UR12, -R117 ;  /* 0x0000000c3e2a7c23 */ /* 0x000fe20008010875 */
[----:B------:R-:W-:Y:S01]  /*c360*/  MUFU.EX2 R32, R32 ;  /* 0x0000002000207308 */ /* 0x000fe20000000800 */
[----:B------:R-:W-:Y:S01]  /*c370*/  HMMA.16816.F32.BF16 R104, R4, R10, R104 ;  /* 0x0000000a0468723c */ /* 0x000fe20000041868 */
[----:B------:R-:W-:Y:S01]  /*c380*/  LDSM.16.MT88.4 R8, [R168+0xe400] ;  /* 0x00e40000a808783b */ /* 0x000fe20000004200 */
[----:B------:R-:W-:-:S04]  /*c390*/  FADD.FTZ R44, R129, R160 ;  /* 0x000000a0812c7221 */ /* 0x000fc80000010000 */
[----:B------:R-:W-:Y:S01]  /*c3a0*/  FADD.FTZ R127, R127, R44 ;  /* 0x0000002c7f7f7221 */ /* 0x000fe20000010000 */
[----:B------:R-:W1:Y:S01]  /*c3b0*/  MUFU.EX2 R35, R35 ;  /* 0x0000002300237308 */ /* 0x000e620000000800 */
[----:B-----5:R-:W-:Y:S01]  /*c3c0*/  F2FP.BF16.F32.PACK_AB R4, R31, R30 ;  /* 0x0000001e1f04723e */ /* 0x020fe200000010ff */
[----:B------:R-:W-:Y:S01]  /*c3d0*/  FFMA.FTZ R44, R59, UR12, -R117 ;  /* 0x0000000c3b2c7c23 */ /* 0x000fe20008010875 */
[----:B--2---:R-:W-:Y:S01]  /*c3e0*/  F2FP.BF16.F32.PACK_AB R6, R29, R28 ;  /* 0x0000001c1d06723e */ /* 0x004fe200000010ff */
[----:B------:R-:W-:-:S04]  /*c3f0*/  FADD.FTZ R124, R124, R127 ;  /* 0x0000007f7c7c7221 */ /* 0x000fc80000010000 */
[----:B------:R-:W-:Y:S01]  /*c400*/  MUFU.EX2 R33, R33 ;  /* 0x0000002100217308 */ /* 0x000fe20000000800 */
[----:B------:R-:W-:-:S04]  /*c410*/  FADD.FTZ R63, R63, R124 ;  /* 0x0000007c3f3f7221 */ /* 0x000fc80000010000 */
[----:B------:R-:W-:-:S03]  /*c420*/  FADD.FTZ R0, R0, R63 ;  /* 0x0000003f00007221 */ /* 0x000fc60000010000 */
[----:B------:R-:W2:Y:S01]  /*c430*/  MUFU.EX2 R34, R34 ;  /* 0x0000002200227308 */ /* 0x000ea20000000800 */
[----:B-1----:R-:W-:Y:S01]  /*c440*/  F2FP.BF16.F32.PACK_AB R5, R35, R32 ;  /* 0x000000202305723e */ /* 0x002fe200000010ff */
[----:B------:R-:W-:-:S04]  /*c450*/  FADD.FTZ R123, R123, R0 ;  /* 0x000000007b7b7221 */ /* 0x000fc80000010000 */
[----:B------:R-:W-:Y:S02]  /*c460*/  FADD.FTZ R120, R120, R123 ;  /* 0x0000007b78787221 */ /* 0x000fe40000010000 */
[----:B------:R-:W-:Y:S08]  /*c470*/  MUFU.EX2 R37, R37 ;  /* 0x0000002500257308 */ /* 0x000ff00000000800 */
[----:B------:R-:W1:Y:S01]  /*c480*/  MUFU.EX2 R36, R36 ;  /* 0x0000002400247308 */ /* 0x000e620000000800 */
[----:B--2---:R-:W-:-:S07]  /*c490*/  F2FP.BF16.F32.PACK_AB R7, R34, R33 ;  /* 0x000000212207723e */ /* 0x004fce00000010ff */
[C---:B------:R-:W-:Y:S01]  /*c4a0*/  HMMA.16816.F32.BF16 R112, R4.reuse, R12, R112 ;  /* 0x0000000c0470723c */ /* 0x040fe20000041870 */
[----:B------:R-:W-:Y:S05]  /*c4b0*/  MUFU.EX2 R38, R38 ;  /* 0x0000002600267308 */ /* 0x000fea0000000800 */
[C---:B------:R-:W-:Y:S01]  /*c4c0*/  HMMA.16816.F32.BF16 R108, R4.reuse, R14, R108 ;  /* 0x0000000e046c723c */ /* 0x040fe2000004186c */
[----:B------:R-:W2:Y:S02]  /*c4d0*/  LDSM.16.MT88.4 R12, [R170+0xe400] ;  /* 0x00e40000aa0c783b */ /* 0x000ea40000004200 */
[----:B------:R-:W-:Y:S03]  /*c4e0*/  MUFU.EX2 R39, R39 ;  /* 0x0000002700277308 */ /* 0x000fe60000000800 */
[C---:B---3--:R-:W-:Y:S05]  /*c4f0*/  HMMA.16816.F32.BF16 R84, R4.reuse, R16, R84 ;  /* 0x000000100454723c */ /* 0x048fea0000041854 */
[----:B------:R-:W-:Y:S01]  /*c500*/  MUFU.EX2 R40, R40 ;  /* 0x0000002800287308 */ /* 0x000fe20000000800 */
[C---:B------:R-:W-:Y:S01]  /*c510*/  HMMA.16816.F32.BF16 R88, R4.reuse, R18, R88 ;  /* 0x000000120458723c */ /* 0x040fe20000041858 */
[----:B------:R-:W3:Y:S05]  /*c520*/  LDSM.16.MT88.4 R16, [R168+0xa800] ;  /* 0x00a80000a810783b */ /* 0x000eea0000004200 */
[C---:B----4-:R-:W-:Y:S01]  /*c530*/  HMMA.16816.F32.BF16 R76, R4.reuse, R20, R76 ;  /* 0x00000014044c723c */ /* 0x050fe2000004184c */
[----:B------:R-:W4:Y:S05]  /*c540*/  MUFU.EX2 R43, R43 ;  /* 0x0000002b002b7308 */ /* 0x000f2a0000000800 */
[C---:B------:R-:W-:Y:S01]  /*c550*/  HMMA.16816.F32.BF16 R80, R4.reuse, R22, R80 ;  /* 0x000000160450723c */ /* 0x040fe20000041850 */
[----:B------:R-:W5:Y:S02]  /*c560*/  LDSM.16.MT88.4 R20, [R170+0xc800] ;  /* 0x00c80000aa14783b */ /* 0x000f640000004200 */
[----:B------:R-:W-:Y:S03]  /*c570*/  MUFU.EX2 R41, R41 ;  /* 0x0000002900297308 */ /* 0x000fe60000000800 */
[C---:B------:R-:W-:Y:S05]  /*c580*/  HMMA.16816.F32.BF16 R68, R4.reuse, R24, R68 ;  /* 0x000000180444723c */ /* 0x040fea0000041844 */
[----:B------:R-:W3:Y:S01]  /*c590*/  MUFU.EX2 R42, R42 ;  /* 0x0000002a002a7308 */ /* 0x000ee20000000800 */
[C---:B------:R-:W-:Y:S01]  /*c5a0*/  HMMA.16816.F32.BF16 R72, R4.reuse, R26, R72 ;  /* 0x0000001a0448723c */ /* 0x040fe20000041848 */
[----:B------:R-:W-:Y:S05]  /*c5b0*/  LDSM.16.MT88.4 R24, [R170+0xa800] ;  /* 0x00a80000aa18783b */ /* 0x000fea0000004200 */
[C---:B--2---:R-:W-:Y:S01]  /*c5c0*/  HMMA.16816.F32.BF16 R92, R4.reuse, R12, R92 ;  /* 0x0000000c045c723c */ /* 0x044fe2000004185c */
[----:B------:R-:W-:Y:S05]  /*c5d0*/  MUFU.EX2 R132, R132 ;  /* 0x0000008400847308 */ /* 0x000fea0000000800 */
[C---:B------:R-:W-:Y:S01]  /*c5e0*/  HMMA.16816.F32.BF16 R96, R4.reuse, R14, R96 ;  /* 0x0000000e0460723c */ /* 0x040fe20000041860 */
[----:B------:R-:W2:Y:S02]  /*c5f0*/  LDSM.16.MT88.4 R12, [R168+0xc800] ;  /* 0x00c80000a80c783b */ /* 0x000ea40000004200 */
[----:B------:R-:W-:Y:S03]  /*c600*/  MUFU.EX2 R44, R44 ;  /* 0x0000002c002c7308 */ /* 0x000fe60000000800 */
[C---:B------:R-:W-:Y:S06]  /*c610*/  HMMA.16816.F32.BF16 R100, R4.reuse, R8, R100 ;  /* 0x000000080464723c */ /* 0x040fec0000041864 */
[----:B------:R-:W-:Y:S01]  /*c620*/  HMMA.16816.F32.BF16 R104, R4, R10, R104 ;  /* 0x0000000a0468723c */ /* 0x000fe20000041868 */
[----:B------:R-:W2:Y:S06]  /*c630*/  LDSM.16.MT88.4 R8, [R170+0xe800] ;  /* 0x00e80000aa08783b */ /* 0x000eac0000004200 */
[----:B-1----:R-:W-:-:S02]  /*c640*/  F2FP.BF16.F32.PACK_AB R4, R36, R37 ;  /* 0x000000252404723e */ /* 0x002fc400000010ff */
[----:B----4-:R-:W-:Y:S02]  /*c650*/  F2FP.BF16.F32.PACK_AB R5, R43, R40 ;  /* 0x000000282b05723e */ /* 0x010fe400000010ff */
[----:B------:R-:W-:Y:S02]  /*c660*/  F2FP.BF16.F32.PACK_AB R6, R39, R38 ;  /* 0x000000262706723e */ /* 0x000fe400000010ff */
[----:B---3--:R-:W-:-:S07]  /*c670*/  F2FP.BF16.F32.PACK_AB R7, R42, R41 ;  /* 0x000000292a07723e */ /* 0x008fce00000010ff */
[C---:B------:R-:W-:Y:S06]  /*c680*/  HMMA.16816.F32.BF16 R68, R4.reuse, R16, R68 ;  /* 0x000000100444723c */ /* 0x040fec0000041844 */
[C---:B------:R-:W-:Y:S01]  /*c690*/  HMMA.16816.F32.BF16 R72, R4.reuse, R18, R72 ;  /* 0x000000120448723c */ /* 0x040fe20000041848 */
[----:B------:R-:W1:Y:S05]  /*c6a0*/  LDSM.16.MT88.4 R16, [R168+0xe800] ;  /* 0x00e80000a810783b */ /* 0x000e6a0000004200 */
[C---:B-----5:R-:W-:Y:S06]  /*c6b0*/  HMMA.16816.F32.BF16 R76, R4.reuse, R20, R76 ;  /* 0x00000014044c723c */ /* 0x060fec000004184c */
[C---:B------:R-:W-:Y:S01]  /*c6c0*/  HMMA.16816.F32.BF16 R80, R4.reuse, R22, R80 ;  /* 0x000000160450723c */ /* 0x040fe20000041850 */
[----:B------:R-:W3:Y:S05]  /*c6d0*/  LDSM.16.MT88.4 R20, [R170+0xac00] ;  /* 0x00ac0000aa14783b */ /* 0x000eea0000004200 */
[C---:B--2---:R-:W-:Y:S06]  /*c6e0*/  HMMA.16816.F32.BF16 R84, R4.reuse, R12, R84 ;  /* 0x0000000c0454723c */ /* 0x044fec0000041854 */
[C---:B------:R-:W-:Y:S01]  /*c6f0*/  HMMA.16816.F32.BF16 R88, R4.reuse, R14, R88 ;  /* 0x0000000e0458723c */ /* 0x040fe20000041858 */
[----:B------:R-:W2:Y:S05]  /*c700*/  LDSM.16.MT88.4 R12, [R168+0xac00] ;  /* 0x00ac0000a80c783b */ /* 0x000eaa0000004200 */
[C---:B------:R-:W-:Y:S01]  /*c710*/  HMMA.16816.F32.BF16 R112, R4.reuse, R24, R112 ;  /* 0x000000180470723c */ /* 0x040fe20000041870 */
[----:B------:R-:W4:Y:S05]  /*c720*/  MUFU.EX2 R24, R149 ;  /* 0x0000009500187308 */ /* 0x000f2a0000000800 */
[C---:B------:R-:W-:Y:S03]  /*c730*/  HMMA.16816.F32.BF16 R108, R4.reuse, R26, R108 ;  /* 0x0000001a046c723c */ /* 0x040fe6000004186c */
[----:B------:R-:W5:Y:S03]  /*c740*/  MUFU.EX2 R25, R58 ;  /* 0x0000003a00197308 */ /* 0x000f660000000800 */
[C---:B------:R-:W-:Y:S05]  /*c750*/  HMMA.16816.F32.BF16 R92, R4.reuse, R8, R92 ;  /* 0x00000008045c723c */ /* 0x040fea000004185c */
[----:B------:R-:W3:Y:S01]  /*c760*/  MUFU.EX2 R26, R60 ;  /* 0x0000003c001a7308 */ /* 0x000ee20000000800 */
[C---:B------:R-:W-:Y:S01]  /*c770*/  HMMA.16816.F32.BF16 R96, R4.reuse, R10, R96 ;  /* 0x0000000a0460723c */ /* 0x040fe20000041860 */
[----:B------:R-:W2:Y:S05]  /*c780*/  LDSM.16.MT88.4 R8, [R170+0xcc00] ;  /* 0x00cc0000aa08783b */ /* 0x000eaa0000004200 */
[C---:B-1----:R-:W-:Y:S06]  /*c790*/  HMMA.16816.F32.BF16 R100, R4.reuse, R16, R100 ;  /* 0x000000100464723c */ /* 0x042fec0000041864 */
[----:B------:R-:W-:Y:S01]  /*c7a0*/  HMMA.16816.F32.BF16 R104, R4, R18, R104 ;  /* 0x000000120468723c */ /* 0x000fe20000041868 */
[----:B------:R-:W1:Y:S06]  /*c7b0*/  LDSM.16.MT88.4 R16, [R168+0xcc00] ;  /* 0x00cc0000a810783b */ /* 0x000e6c0000004200 */
[----:B----4-:R-:W-:-:S02]  /*c7c0*/  F2FP.BF16.F32.PACK_AB R4, R24, R147 ;  /* 0x000000931804723e */ /* 0x010fc400000010ff */
[----:B-----5:R-:W-:Y:S02]  /*c7d0*/  F2FP.BF16.F32.PACK_AB R5, R44, R25 ;  /* 0x000000192c05723e */ /* 0x020fe400000010ff */
[----:B------:R-:W-:Y:S02]  /*c7e0*/  F2FP.BF16.F32.PACK_AB R6, R132, R151 ;  /* 0x000000978406723e */ /* 0x000fe400000010ff */
[----:B---3--:R-:W-:-:S07]  /*c7f0*/  F2FP.BF16.F32.PACK_AB R7, R195, R26 ;  /* 0x0000001ac307723e */ /* 0x008fce00000010ff */
[C---:B------:R-:W-:Y:S06]  /*c800*/  HMMA.16816.F32.BF16 R112, R4.reuse, R20, R112 ;  /* 0x000000140470723c */ /* 0x040fec0000041870 */
        /* <DEDUP_REMOVED lines=34> */
[C---:B--2---:R-:W-:Y:S06]  /*ca30*/  HMMA.16816.F32.BF16 R92, R4.reuse, R12, R92 ;  /* 0x0000000c045c723c */ /* 0x044fec000004185c */
[----:B------:R-:W-:Y:S01]  /*ca40*/  HMMA.16816.F32.BF16 R96, R4, R14, R96 ;  /* 0x0000000e0460723c */ /* 0x000fe20000041860 */
[----:B------:R-:W-:Y:S01]  /*ca50*/  FADD.FTZ R13, R33, R0 ;  /* 0x00000000210d7221 */ /* 0x000fe20000010000 */
[----:B------:R-:W-:-:S03]  /*ca60*/  FADD.FTZ R0, R29, R28 ;  /* 0x0000001c1d007221 */ /* 0x000fc60000010000 */
[----:B------:R-:W-:Y:S01]  /*ca70*/  FADD.FTZ R13, R34, R13 ;  /* 0x0000000d220d7221 */ /* 0x000fe20000010000 */
[----:B------:R-:W-:-:S03]  /*ca80*/  FADD.FTZ R37, R37, R0 ;  /* 0x0000000025257221 */ /* 0x000fc60000010000 */
[----:B------:R-:W-:Y:S01]  /*ca90*/  FADD.FTZ R0, R40, R13 ;  /* 0x0000000d28007221 */ /* 0x000fe20000010000 */
[----:B------:R-:W-:Y:S01]  /*caa0*/  FADD.FTZ R13, R36, R37 ;  /* 0x00000025240d7221 */ /* 0x000fe20000010000 */
[----:B---3--:R-:W-:Y:S02]  /*cab0*/  HMMA.16816.F32.BF16 R100, R4, R8, R100 ;  /* 0x000000080464723c */ /* 0x008fe40000041864 */
[----:B------:R-:W-:Y:S01]  /*cac0*/  FADD.FTZ R0, R43, R0 ;  /* 0x000000002b007221 */ /* 0x000fe20000010000 */
[----:B------:R-:W-:-:S03]  /*cad0*/  FADD.FTZ R38, R38, R13 ;  /* 0x0000000d26267221 */ /* 0x000fc60000010000 */
[----:B------:R-:W-:Y:S01]  /*cae0*/  FADD.FTZ R41, R41, R0 ;  /* 0x0000000029297221 */ /* 0x000fe20000010000 */
[----:B------:R-:W-:Y:S01]  /*caf0*/  HMMA.16816.F32.BF16 R104, R4, R10, R104 ;  /* 0x0000000a0468723c */ /* 0x000fe20000041868 */
[----:B------:R-:W-:Y:S02]  /*cb00*/  FADD.FTZ R0, R39, R38 ;  /* 0x0000002627007221 */ /* 0x000fe40000010000 */
[----:B------:R-:W-:Y:S02]  /*cb10*/  FADD.FTZ R42, R42, R41 ;  /* 0x000000292a2a7221 */ /* 0x000fe40000010000 */
[----:B------:R-:W-:Y:S01]  /*cb20*/  FADD.FTZ R147, R147, R0 ;  /* 0x0000000093937221 */ /* 0x000fe20000010000 */
[----:B------:R-:W-:Y:S01]  /*cb30*/  MOV R0, R56 ;  /* 0x0000003800007202 */ /* 0x000fe20000000f00 */
[----:B------:R-:W-:Y:S02]  /*cb40*/  FADD.FTZ R25, R25, R42 ;  /* 0x0000002a19197221 */ /* 0x000fe40000010000 */
[----:B------:R-:W-:-:S02]  /*cb50*/  FADD.FTZ R24, R24, R147 ;  /* 0x0000009318187221 */ /* 0x000fc40000010000 */
[----:B------:R-:W-:Y:S02]  /*cb60*/  FADD.FTZ R25, R44, R25 ;  /* 0x000000192c197221 */ /* 0x000fe40000010000 */
[----:B------:R-:W-:Y:S02]  /*cb70*/  FADD.FTZ R151, R151, R24 ;  /* 0x0000001897977221 */ /* 0x000fe40000010000 */
[----:B------:R-:W-:Y:S02]  /*cb80*/  FADD.FTZ R26, R26, R25 ;  /* 0x000000191a1a7221 */ /* 0x000fe40000010000 */
[----:B------:R-:W-:Y:S02]  /*cb90*/  FADD.FTZ R194, R132, R151 ;  /* 0x0000009784c27221 */ /* 0x000fe40000010000 */
[----:B------:R-:W-:-:S07]  /*cba0*/  FADD.FTZ R195, R195, R26 ;  /* 0x0000001ac3c37221 */ /* 0x000fce0000010000 */
.L_x_2840:
        /* <DEDUP_REMOVED lines=8> */
.L_x_2852:
        /* <DEDUP_REMOVED lines=70> */
.L_x_2849:
        /* <DEDUP_REMOVED lines=169> */
[----:B------:R-:W2:Y:S04]  /*db20*/  LDSM.16.M88.4 R120, [R169+0x5400] ;  /* 0x00540000a978783b */ /* 0x000ea80000000200 */
[----:B------:R-:W-:Y:S01]  /*db30*/  LDSM.16.M88.4 R132, [R169+0x5c00] ;  /* 0x005c0000a984783b */ /* 0x000fe20000000200 */
        /* <DEDUP_REMOVED lines=64> */
[----:B------:R-:W2:Y:S01]  /*df40*/  LDSM.16.M88.4 R120, [R169+0x8800] ;  /* 0x00880000a978783b */ /* 0x000ea20000000200 */
[----:B------:R-:W-:Y:S04]  /*df50*/  DEPBAR.LE SB0, 0x0 ;  /* 0x000080000000791a */ /* 0x000fe80000000000 */
[----:B------:R-:W-:Y:S01]  /*df60*/  BAR.SYNC.DEFER_BLOCKING 0x0 ;  /* 0x0000000000007b1d */ /* 0x000fe20000010000 */
[C---:B-1----:R-:W-:Y:S06]  /*df70*/  HMMA.16816.F32.BF16 R44, R124.reuse, R128, R44 ;  /* 0x000000807c2c723c */ /* 0x042fec000004182c */
[C---:B------:R-:W-:Y:S06]  /*df80*/  HMMA.16816.F32.BF16 R48, R124.reuse, R130, R48 ;  /* 0x000000827c30723c */ /* 0x040fec0000041830 */
[C---:B--2---:R-:W-:Y:S06]  /*df90*/  HMMA.16816.F32.BF16 R52, R124.reuse, R120, R52 ;  /* 0x000000787c34723c */ /* 0x044fec0000041834 */
        /* <DEDUP_REMOVED lines=72> */
.L_x_2851:
[----:B------:R1:W-:Y:S01]  /*e420*/  @P4 STS [R181+0x3004], RZ ;  /* 0x003004ffb5004388 */ /* 0x0003e20000000800 */
[C---:B------:R-:W-:Y:S02]  /*e430*/  LEA R128, P1, R126.reuse, R192, 0x1 ;  /* 0x000000c07e807211 */ /* 0x040fe400078208ff */
[----:B------:R-:W-:Y:S01]  /*e440*/  IADD3 R123, P0, R177, R126, RZ ;  /* 0x0000007eb17b7210 */ /* 0x000fe20007f1e0ff */
[----:B------:R1:W-:Y:S01]  /*e450*/  @P4 STS.64 [R181+0x3008], RZ ;  /* 0x003008ffb5004388 */ /* 0x0003e20000000a00 */
[--C-:B------:R-:W-:Y:S02]  /*e460*/  LEA.HI.X R129, R126, R193, R121.reuse, 0x1, P1 ;  /* 0x000000c17e817211 */ /* 0x100fe400008f0c79 */
[CC--:B------:R-:W-:Y:S01]  /*e470*/  @!P3 LEA R136, P1, R123.reuse, R192.reuse, 0x1 ;  /* 0x000000c07b88b211 */ /* 0x0c0fe200078208ff */
[----:B------:R1:W-:Y:S01]  /*e480*/  @P4 STS [R181+0x3000], RZ ;  /* 0x003000ffb5004388 */ /* 0x0003e20000000800 */
[C---:B------:R-:W-:Y:S01]  /*e490*/  IMAD.X R2, R176.reuse, 0x1, R121, P0 ;  /* 0x00000001b0027824 */ /* 0x040fe200000e0679 */
[-C--:B------:R-:W-:Y:S02]  /*e4a0*/  @!P4 LEA R130, P0, R123, R192.reuse, 0x1 ;  /* 0x000000c07b82c211 */ /* 0x080fe400078008ff */
[----:B------:R-:W-:Y:S01]  /*e4b0*/  @!PT LDS RZ, [RZ] ;  /* 0x00000000fffff984 */ /* 0x000fe20000000800 */
[----:B------:R-:W-:Y:S01]  /*e4c0*/  @!PT LDS RZ, [RZ] ;  /* 0x00000000fffff984 */ /* 0x000fe20000000800 */
[----:B------:R-:W-:Y:S01]  /*e4d0*/  @!PT LDS RZ, [RZ] ;  /* 0x00000000fffff984 */ /* 0x000fe20000000800 */
[----:B------:R-:W-:Y:S01]  /*e4e0*/  @!P4 LDGSTS.E.BYPASS.LTC128B.128 [R181+0x3000], desc[UR10][R128.64] ;  /* 0x0300000080b5cfae */ /* 0x000fe2000b901d4a */
[----:B------:R-:W-:Y:S02]  /*e4f0*/  IADD3 R121, P5, R177, R123, RZ ;  /* 0x0000007bb1797210 */ /* 0x000fe40007fbe0ff */
[CCC-:B------:R-:W-:Y:S01]  /*e500*/  @!P4 LEA.HI.X R131, R123.reuse, R193.reuse, R2.reuse, 0x1, P0 ;  /* 0x000000c17b83c211 */ /* 0x1c0fe200000f0c02 */
[----:B------:R1:W-:Y:S01]  /*e510*/  @P3 STS.128 [R181+0x5000], RZ ;  /* 0x005000ffb5003388 */ /* 0x0003e20000000c00 */
[CCC-:B------:R-:W-:Y:S02]  /*e520*/  @!P3 LEA.HI.X R137, R123.reuse, R193.reuse, R2.reuse, 0x1, P1 ;  /* 0x000000c17b89b211 */ /* 0x1c0fe400008f0c02 */
[-C--:B------:R-:W-:Y:S01]  /*e530*/  @!P2 LEA R124, P0, R123, R192.reuse, 0x1 ;  /* 0x000000c07b7ca211 */ /* 0x080fe200078008ff */
[----:B------:R-:W-:Y:S01]  /*e540*/  @!PT LDS RZ, [RZ] ;  /* 0x00000000fffff984 */ /* 0x000fe20000000800 */
[----:B------:R-:W-:Y:S01]  /*e550*/  @!PT LDS RZ, [RZ] ;  /* 0x00000000fffff984 */ /* 0x000fe20000000800 */
[----:B------:R-:W-:Y:S01]  /*e560*/  @!PT LDS RZ, [RZ] ;  /* 0x00000000fffff984 */ /* 0x000fe20000000800 */
[----:B------:R-:W-:Y:S01]  /*e570*/  @!P3 LDGSTS.E.BYPASS.LTC128B.128 [R181+0x5000], desc[UR10][R128.64+0x40] ;  /* 0x0500004080b5bfae */ /* 0x000fe2000b901d4a */
[-C--:B------:R-:W-:Y:S02]  /*e580*/  @!P3 LEA R122, P1, R121, R192.reuse, 0x1 ;  /* 0x000000c0797ab211 */ /* 0x080fe400078208ff */
[-CC-:B------:R-:W-:Y:S01]  /*e590*/  @!P2 LEA.HI.X R125, R123, R193.reuse, R2.reuse, 0x1, P0 ;  /* 0x000000c17b7da211 */ /* 0x180fe200000f0c02 */
[----:B------:R1:W-:Y:S01]  /*e5a0*/  @P2 STS.128 [R181+0x7000], RZ ;  /* 0x007000ffb5002388 */ /* 0x0003e20000000c00 */
[CC--:B------:R-:W-:Y:S01]  /*e5b0*/  @!P2 LEA R120, P0, R121.reuse, R192.reuse, 0x1 ;  /* 0x000000c07978a211 */ /* 0x0c0fe200078008ff */
[----:B------:R-:W-:Y:S01]  /*e5c0*/  IMAD.X R2, R176, 0x1, R2, P5 ;  /* 0x00000001b0027824 */ /* 0x000fe200028e0602 */
[CC--:B------:R-:W-:Y:S01]  /*e5d0*/  @!P4 LEA R126, P5, R121.reuse, R192.reuse, 0x1 ;  /* 0x000000c0797ec211 */ /* 0x0c0fe200078a08ff */
[----:B------:R-:W-:Y:S01]  /*e5e0*/  @!PT LDS RZ, [RZ] ;  /* 0x00000000fffff984 */ /* 0x000fe20000000800 */
[----:B------:R-:W-:Y:S01]  /*e5f0*/  @!PT LDS RZ, [RZ] ;  /* 0x00000000fffff984 */ /* 0x000fe20000000800 */
[----:B------:R-:W-:Y:S01]  /*e600*/  @!PT LDS RZ, [RZ] ;  /* 0x00000000fffff984 */ /* 0x000fe20000000800 */
[----:B------:R-:W-:Y:S03]  /*e610*/  @!P2 LDGSTS.E.BYPASS.LTC128B.128 [R181+0x7000], desc[UR10][R128.64+0x80] ;  /* 0x0700008080b5afae */ /* 0x000fe6000b901d4a */
        /* <DEDUP_REMOVED lines=9> */
[-C--:B------:R-:W-:Y:S01]  /*e6b0*/  @!P2 LEA R134, P0, R0, R192.reuse, 0x1 ;  /* 0x000000c00086a211 */ /* 0x080fe200078008ff */
[----:B------:R1:W-:Y:S01]  /*e6c0*/  @P3 STS.128 [R181+0x5800], RZ ;  /* 0x005800ffb5003388 */ /* 0x0003e20000000c00 */
[----:B------:R-:W-:Y:S01]  /*e6d0*/  IMAD.X R2, R176, 0x1, R2, P5 ;  /* 0x00000001b0027824 */ /* 0x000fe200028e0602 */
[CC--:B------:R-:W-:Y:S02]  /*e6e0*/  @!P4 LEA R132, P5, R0.reuse, R192.reuse, 0x1 ;  /* 0x000000c00084c211 */ /* 0x0c0fe400078a08ff */
[----:B------:R-:W-:Y:S01]  /*e6f0*/  @!PT LDS RZ, [RZ] ;  /* 0x00000000fffff984 */ /* 0x000fe20000000800 */
[----:B------:R-:W-:Y:S01]  /*e700*/  @!PT LDS RZ, [RZ] ;  /* 0x00000000fffff984 */ /* 0x000fe20000000800 */
[----:B------:R-:W-:Y:S01]  /*e710*/  @!PT LDS RZ, [RZ] ;  /* 0x00000000fffff984 */ /* 0x000fe20000000800 */
[----:B------:R1:W-:Y:S02]  /*e720*/  @!P3 LDGSTS.E.BYPASS.LTC128B.128 [R181+0x5800], desc[UR10][R136.64+0x40] ;  /* 0x0580004088b5bfae */ /* 0x0003e4000b901d4a */
[CCC-:B------:R-:W-:Y:S02]  /*e730*/  @!P4 LEA.HI.X R133, R0.reuse, R193.reuse, R2.reuse, 0x1, P5 ;  /* 0x000000c10085c211 */ /* 0x1c0fe400028f0c02 */
[----:B------:R1:W-:Y:S01]  /*e740*/  @P2 STS.128 [R181+0x7800], RZ ;  /* 0x007800ffb5002388 */ /* 0x0003e20000000c00 */
[CC--:B------:R-:W-:Y:S03]  /*e750*/  @!P2 LEA.HI.X R135, R0.reuse, R193.reuse, R2, 0x1, P0 ;  /* 0x000000c10087a211 */ /* 0x0c0fe600000f0c02 */
        /* <DEDUP_REMOVED lines=8> */
[----:B------:R1:W-:Y:S01]  /*e7e0*/  @!P4 LDGSTS.E.BYPASS.LTC128B.128 [R181+0x4000], desc[UR10][R126.64] ;  /* 0x040000007eb5cfae */ /* 0x0003e2000b901d4a */
[C---:B--2---:R-:W-:Y:S03]  /*e7f0*/  @!P3 LEA R130, P1, R0.reuse, R192, 0x1 ;  /* 0x000000c00082b211 */ /* 0x044fe600078208ff */
[----:B------:R1:W-:Y:S01]  /*e800*/  @P3 STS.128 [R181+0x6000], RZ ;  /* 0x006000ffb5003388 */ /* 0x0003e20000000c00 */
[----:B------:R-:W-:Y:S01]  /*e810*/  IMAD.MOV.U32 R192, RZ, RZ, R128 ;  /* 0x000000ffffc07224 */ /* 0x000fe200078e0080 */
[----:B------:R-:W-:Y:S02]  /*e820*/  @!P3 LEA.HI.X R131, R0, R193, R2, 0x1, P1 ;  /* 0x000000c10083b211 */ /* 0x000fe400008f0c02 */
        /* <DEDUP_REMOVED lines=26> */
.L_x_2850:
[----:B------:R-:W-:Y:S04]  /*e9d0*/  LEA R0, R180, R189, 0x7 ;  /* 0x000000bdb4007211 */ /* 0x000fe800078e38ff */
[----:B------:R-:W-:Y:S02]  /*e9e0*/  I2FP.F32.S32 R2, R0 ;  /* 0x0000000000027245 */ /* 0x000fe40000201400 */
[C---:B------:R-:W-:Y:S02]  /*e9f0*/  IADD3 R116, R0.reuse, 0x1, RZ ;  /* 0x0000000100747810 */ /* 0x040fe40007ffe0ff */
[C---:B-1----:R-:W-:Y:S01]  /*ea00*/  IADD3 R121, R0.reuse, 0x8, RZ ;  /* 0x0000000800797810 */ /* 0x042fe20007ffe0ff */
        /* <DEDUP_REMOVED lines=197> */
[----:B------:R-:W-:Y:S03]  /*f660*/  FADD.FTZ R117, -R2, R117 ;  /* 0x0000007502757221 */ /* 0x000fe60000010100 */
[C---:B------:R-:W-:Y:S01]  /*f670*/  FSETP.NEU.FTZ.AND P0, PT, R0.reuse, -INF , PT ;  /* 0xff8000000000780b */ /* 0x040fe20003f1d000 */
[C---:B------:R-:W-:Y:S01]  /*f680*/  FADD.FTZ R116, -R0.reuse, R119 ;  /* 0x0000007700747221 */ /* 0x040fe20000010100 */
[----:B------:R-:W-:Y:S01]  /*f690*/  FMUL.FTZ R128, R0, UR4 ;  /* 0x0000000400807c20 */ /* 0x000fe20008410000 */
[----:B------:R-:W-:Y:S01]  /*f6a0*/  FMUL.FTZ R119, R117, UR4 ;  /* 0x0000000475777c20 */ /* 0x000fe20008410000 */
[----:B------:R-:W1:Y:S01]  /*f6b0*/  LDSM.16.MT88.4 R120, [R170+0x9000] ;  /* 0x00900000aa78783b */ /* 0x000e620000004200 */
[----:B------:R-:W-:Y:S02]  /*f6c0*/  FMUL.FTZ R118, R116, UR4 ;  /* 0x0000000474767c20 */ /* 0x000fe40008410000 */
[----:B------:R-:W2:Y:S01]  /*f6d0*/  MUFU.EX2 R117, R119 ;  /* 0x0000007700757308 */ /* 0x000ea20000000800 */
[----:B------:R-:W-:Y:S02]  /*f6e0*/  FSEL R128, R128, RZ, P0 ;  /* 0x000000ff80807208 */ /* 0x000fe40000000000 */
[----:B------:R-:W-:Y:S03]  /*f6f0*/  FSETP.NEU.FTZ.AND P0, PT, R2, -INF , PT ;  /* 0xff8000000200780b */ /* 0x000fe60003f1d000 */
[--C-:B------:R-:W-:Y:S01]  /*f700*/  FFMA.FTZ R139, R6, UR4, -R128.reuse ;  /* 0x00000004068b7c23 */ /* 0x100fe20008010880 */
[----:B------:R-:W-:Y:S03]  /*f710*/  FMUL.FTZ R6, R2, UR4 ;  /* 0x0000000402067c20 */ /* 0x000fe60008410000 */
[----:B------:R3:W4:Y:S01]  /*f720*/  MUFU.EX2 R116, R118 ;  /* 0x0000007600747308 */ /* 0x0007220000000800 */
        /* <DEDUP_REMOVED lines=16> */
[----:B---3--:R-:W-:Y:S01]  /*f830*/  FSEL R118, R6, RZ, P0 ;  /* 0x000000ff06767208 */ /* 0x008fe20000000000 */
[C---:B----4-:R-:W-:Y:S01]  /*f840*/  FMUL.FTZ R6, R116.reuse, R114 ;  /* 0x0000007274067220 */ /* 0x050fe20000410000 */
[C---:B------:R-:W-:Y:S01]  /*f850*/  FMUL.FTZ R7, R116.reuse, R115 ;  /* 0x0000007374077220 */ /* 0x040fe20000410000 */
[C---:B------:R-:W-:Y:S01]  /*f860*/  FMUL.FTZ R10, R116.reuse, R110 ;  /* 0x0000006e740a7220 */ /* 0x040fe20000410000 */
[----:B------:R-:W-:Y:S01]  /*f870*/  FMUL.FTZ R11, R116, R111 ;  /* 0x0000006f740b7220 */ /* 0x000fe20000410000 */
[--C-:B------:R-:W-:Y:S01]  /*f880*/  FFMA.FTZ R130, R8, UR4, -R118.reuse ;  /* 0x0000000408827c23 */ /* 0x100fe20008010876 */
[--C-:B------:R-:W-:Y:S01]  /*f890*/  FFMA.FTZ R119, R9, UR4, -R118.reuse ;  /* 0x0000000409777c23 */ /* 0x100fe20008010876 */
[--C-:B------:R-:W-:Y:S01]  /*f8a0*/  FFMA.FTZ R136, R4, UR4, -R118.reuse ;  /* 0x0000000404887c23 */ /* 0x100fe20008010876 */
[--C-:B------:R-:W-:Y:S01]  /*f8b0*/  FFMA.FTZ R131, R5, UR4, -R118.reuse ;  /* 0x0000000405837c23 */ /* 0x100fe20008010876 */
[----:B------:R-:W-:Y:S01]  /*f8c0*/  MUFU.EX2 R132, R132 ;  /* 0x0000008400847308 */ /* 0x000fe20000000800 */
[C---:B------:R-:W-:Y:S01]  /*f8d0*/  FMUL.FTZ R4, R117.reuse, R112 ;  /* 0x0000007075047220 */ /* 0x040fe20000410000 */
[C---:B------:R-:W-:Y:S01]  /*f8e0*/  FMUL.FTZ R5, R117.reuse, R113 ;  /* 0x0000007175057220 */ /* 0x040fe20000410000 */
[C---:B------:R-:W-:Y:S01]  /*f8f0*/  FMUL.FTZ R8, R117.reuse, R108 ;  /* 0x0000006c75087220 */ /* 0x040fe20000410000 */
[----:B------:R-:W-:Y:S01]  /*f900*/  FMUL.FTZ R9, R117, R109 ;  /* 0x0000006d75097220 */ /* 0x000fe20000410000 */
[C---:B------:R-:W-:Y:S01]  /*f910*/  FMUL.FTZ R70, R116.reuse, R70 ;  /* 0x0000004674467220 */ /* 0x040fe20000410000 */
[----:B------:R-:W3:Y:S01]  /*f920*/  LDSM.16.MT88.4 R108, [R170+0xb000] ;  /* 0x00b00000aa6c783b */ /* 0x000ee20000004200 */
[----:B--2---:R-:W-:Y:S03]  /*f930*/  F2FP.BF16.F32.PACK_AB R113, R133, R139 ;  /* 0x0000008b8571723e */ /* 0x004fe600000010ff */
[----:B------:R-:W2:Y:S01]  /*f940*/  MUFU.EX2 R129, R129 ;  /* 0x0000008100817308 */ /* 0x000ea20000000800 */
        /* <DEDUP_REMOVED lines=31> */
[----:B------:R-:W2:Y:S01]  /*fb40*/  MUFU.EX2 R119, R119 ;  /* 0x0000007700777308 */ /* 0x000ea20000000800 */
[----:B----4-:R-:W-:Y:S01]  /*fb50*/  F2FP.BF16.F32.PACK_AB R112, R131, R136 ;  /* 0x000000888370723e */ /* 0x010fe200000010ff */
[C---:B------:R-:W-:Y:S01]  /*fb60*/  FMUL.FTZ R101, R117.reuse, R101 ;  /* 0x0000006575657220 */ /* 0x040fe20000410000 */
[C---:B------:R-:W-:Y:S01]  /*fb70*/  FMUL.FTZ R106, R116.reuse, R106 ;  /* 0x0000006a746a7220 */ /* 0x040fe20000410000 */
[----:B------:R-:W-:Y:S01]  /*fb80*/  FMUL.FTZ R107, R116, R107 ;  /* 0x0000006b746b7220 */ /* 0x000fe20000410000 */
[C---:B------:R-:W-:Y:S01]  /*fb90*/  FMUL.FTZ R104, R117.reuse, R104 ;  /* 0x0000006875687220 */ /* 0x040fe20000410000 */
[----:B------:R-:W-:Y:S01]  /*fba0*/  FMUL.FTZ R105, R117, R105 ;  /* 0x0000006975697220 */ /* 0x000fe20000410000 */
[--C-:B------:R-:W-:Y:S01]  /*fbb0*/  FFMA.FTZ R134, R12, UR4, -R118.reuse ;  /* 0x000000040c867c23 */ /* 0x100fe20008010876 */
[--C-:B------:R-:W-:Y:S01]  /*fbc0*/  FFMA.FTZ R137, R20, UR4, -R118.reuse ;  /* 0x0000000414897c23 */ /* 0x100fe20008010876 */
[--C-:B------:R-:W-:Y:S01]  /*fbd0*/  FFMA.FTZ R138, R21, UR4, -R118.reuse ;  /* 0x00000004158a7c23 */ /* 0x100fe20008010876 */
[--C-:B------:R-:W-:Y:S01]  /*fbe0*/  FFMA.FTZ R135, R24, UR4, -R118.reuse ;  /* 0x0000000418877c23 */ /* 0x100fe20008010876 */
[--C-:B------:R-:W-:Y:S01]  /*fbf0*/  FFMA.FTZ R146, R28, UR4, -R118.reuse ;  /* 0x000000041c927c23 */ /* 0x100fe20008010876 */
[--C-:B------:R-:W-:Y:S01]  /*fc00*/  FFMA.FTZ R147, R29, UR4, -R118.reuse ;  /* 0x000000041d937c23 */ /* 0x100fe20008010876 */
[----:B------:R-:W-:Y:S01]  /*fc10*/  MUFU.EX2 R134, R134 ;  /* 0x0000008600867308 */ /* 0x000fe20000000800 */
[----:B------:R-:W-:Y:S01]  /*fc20*/  LDSM.16.MT88.4 R28, [R170+0xc400] ;  /* 0x00c40000aa1c783b */ /* 0x000fe20000004200 */
[----:B------:R-:W-:Y:S01]  /*fc30*/  FFMA.FTZ R143, R33, UR4, -R118 ;  /* 0x00000004218f7c23 */ /* 0x000fe20008010876 */
[--C-:B------:R-:W-:Y:S01]  /*fc40*/  FFMA.FTZ R149, R38, UR4, -R128.reuse ;  /* 0x0000000426957c23 */ /* 0x100fe20008010880 */
[----:B--2---:R-:W-:Y:S01]  /*fc50*/  F2FP.BF16.F32.PACK_AB R114, R119, R130 ;  /* 0x000000827772723e */ /* 0x004fe200000010ff */
[----:B------:R-:W-:Y:S01]  /*fc60*/  FFMA.FTZ R148, R39, UR4, -R128 ;  /* 0x0000000427947c23 */ /* 0x000fe20008010880 */
[--C-:B------:R-:W-:Y:S01]  /*fc70*/  FFMA.FTZ R150, R36, UR4, -R118.reuse ;  /* 0x0000000424967c23 */ /* 0x100fe20008010876 */
[--C-:B------:R-:W-:Y:S03]  /*fc80*/  FFMA.FTZ R153, R37, UR4, -R118.reuse ;  /* 0x0000000425997c23 */ /* 0x100fe60008010876 */
[----:B------:R-:W-:Y:S01]  /*fc90*/  MUFU.EX2 R145, R145 ;  /* 0x0000009100917308 */ /* 0x000fe20000000800 */
[----:B------:R-:W-:Y:S01]  /*fca0*/  LDSM.16.MT88.4 R36, [R168+0xc800] ;  /* 0x00c80000a824783b */ /* 0x000fe20000004200 */
[--C-:B------:R-:W-:Y:S01]  /*fcb0*/  FFMA.FTZ R144, R32, UR4, -R118.reuse ;  /* 0x0000000420907c23 */ /* 0x100fe20008010876 */
[C---:B-1----:R-:W-:Y:S07]  /*fcc0*/  HMMA.16816.F32.BF16 R4, R112.reuse, R120, R4 ;  /* 0x000000787004723c */ /* 0x042fee0000041804 */
[----:B------:R-:W-:Y:S01]  /*fcd0*/  MUFU.EX2 R137, R137 ;  /* 0x0000008900897308 */ /* 0x000fe20000000800 */
[C---:B------:R-:W-:Y:S01]  /*fce0*/  HMMA.16816.F32.BF16 R8, R112.reuse, R122, R8 ;  /* 0x0000007a7008723c */ /* 0x040fe20000041808 */
[----:B------:R-:W1:Y:S02]  /*fcf0*/  LDSM.16.MT88.4 R120, [R168+0xb000] ;  /* 0x00b00000a878783b */ /* 0x000e640000004200 */
[----:B------:R-:W-:Y:S01]  /*fd00*/  ISETP.GT.AND P0, PT, R180, R175, PT ;  /* 0x000000afb400720c */ /* 0x000fe20003f04270 */
[--C-:B------:R-:W-:Y:S02]  /*fd10*/  FFMA.FTZ R45, R45, UR4, -R118.reuse ;  /* 0x000000042d2d7c23 */ /* 0x100fe40008010876 */
[C---:B------:R-:W-:Y:S03]  /*fd20*/  HMMA.16816.F32.BF16 R68, R112.reuse, R124, R68 ;  /* 0x0000007c7044723c */ /* 0x040fe60000041844 */
[----:B------:R-:W-:Y:S02]  /*fd30*/  MUFU.EX2 R138, R138 ;  /* 0x0000008a008a7308 */ /* 0x000fe40000000800 */
[----:B------:R-:W-:Y:S01]  /*fd40*/  FFMA.FTZ R49, R49, UR4, -R118 ;  /* 0x0000000431317c23 */ /* 0x000fe20008010876 */
[C---:B------:R-:W-:Y:S07]  /*fd50*/  HMMA.16816.F32.BF16 R72, R112.reuse, R126, R72 ;  /* 0x0000007e7048723c */ /* 0x040fee0000041848 */
[----:B------:R-:W-:Y:S01]  /*fd60*/  MUFU.EX2 R45, R45 ;  /* 0x0000002d002d7308 */ /* 0x000fe20000000800 */
[--C-:B------:R-:W-:Y:S01]  /*fd70*/  FFMA.FTZ R125, R18, UR4, -R128.reuse ;  /* 0x00000004127d7c23 */ /* 0x100fe20008010880 */
[C---:B---3--:R-:W-:Y:S03]  /*fd80*/  HMMA.16816.F32.BF16 R76, R112.reuse, R108, R76 ;  /* 0x0000006c704c723c */ /* 0x048fe6000004184c */
[--C-:B------:R-:W-:Y:S03]  /*fd90*/  FFMA.FTZ R124, R19, UR4, -R128.reuse ;  /* 0x00000004137c7c23 */ /* 0x100fe60008010880 */
[C---:B------:R-:W-:Y:S01]  /*fda0*/  HMMA.16816.F32.BF16 R80, R112.reuse, R110, R80 ;  /* 0x0000006e7050723c */ /* 0x040fe20000041850 */
[----:B------:R-:W2:Y:S01]  /*fdb0*/  LDSM.16.MT88.4 R108, [R170+0xd000] ;  /* 0x00d00000aa6c783b */ /* 0x000ea20000004200 */
[----:B------:R-:W-:Y:S03]  /*fdc0*/  MUFU.EX2 R49, R49 ;  /* 0x0000003100317308 */ /* 0x000fe60000000800 */
[--C-:B------:R-:W-:Y:S01]  /*fdd0*/  FFMA.FTZ R127, R14, UR4, -R128.reuse ;  /* 0x000000040e7f7c23 */ /* 0x100fe20008010880 */
[----:B------:R-:W-:Y:S01]  /*fde0*/  FFMA.FTZ R126, R15, UR4, -R128 ;  /* 0x000000040f7e7c23 */ /* 0x000fe20008010880 */
[----:B------:R-:W-:Y:S01]  /*fdf0*/  FFMA.FTZ R151, R40, UR4, -R118 ;  /* 0x0000000428977c23 */ /* 0x000fe20008010876 */
[--C-:B------:R-:W-:Y:S04]  /*fe00*/  FFMA.FTZ R42, R42, UR4, -R128.reuse ;  /* 0x000000042a2a7c23 */ /* 0x100fe80008010880 */
[----:B------:R-:W-:Y:S01]  /*fe10*/  MUFU.EX2 R125, R125 ;  /* 0x0000007d007d7308 */ /* 0x000fe20000000800 */
[----:B------:R-:W-:Y:S01]  /*fe20*/  FFMA.FTZ R43, R43, UR4, -R128 ;  /* 0x000000042b2b7c23 */ /* 0x000fe20008010880 */
[----:B------:R-:W-:Y:S01]  /*fe30*/  FFMA.FTZ R40, R41, UR4, -R118 ;  /* 0x0000000429287c23 */ /* 0x000fe20008010876 */
[--C-:B------:R-:W-:Y:S01]  /*fe40*/  FFMA.FTZ R41, R46, UR4, -R128.reuse ;  /* 0x000000042e297c23 */ /* 0x100fe20008010880 */
[--C-:B------:R-:W-:Y:S01]  /*fe50*/  FFMA.FTZ R46, R51, UR4, -R128.reuse ;  /* 0x00000004332e7c23 */ /* 0x100fe20008010880 */
[----:B------:R-:W-:Y:S01]  /*fe60*/  FFMA.FTZ R139, R116, R195, R139 ;  /* 0x000000c3748b7223 */ /* 0x000fe2000001008b */
[--C-:B------:R-:W-:Y:S01]  /*fe70*/  FFMA.FTZ R116, R47, UR4, -R128.reuse ;  /* 0x000000042f747c23 */ /* 0x100fe20008010880 */
[C---:B-1----:R-:W-:Y:S03]  /*fe80*/  HMMA.16816.F32.BF16 R84, R112.reuse, R120, R84 ;  /* 0x000000787054723c */ /* 0x042fe60000041854 */
[----:B------:R-:W-:Y:S01]  /*fe90*/  MUFU.EX2 R127, R127 ;  /* 0x0000007f007f7308 */ /* 0x000fe20000000800 */
[----:B------:R-:W-:Y:S01]  /*fea0*/  FFMA.FTZ R47, R50, UR4, -R128 ;  /* 0x00000004322f7c23 */ /* 0x000fe20008010880 */
[--C-:B------:R-:W-:Y:S01]  /*feb0*/  FFMA.FTZ R50, R44, UR4, -R118.reuse ;  /* 0x000000042c327c23 */ /* 0x100fe20008010876 */
[----:B------:R-:W-:Y:S01]  /*fec0*/  FFMA.FTZ R44, R48, UR4, -R118 ;  /* 0x00000004302c7c23 */ /* 0x000fe20008010876 */
[C---:B------:R-:W-:Y:S01]  /*fed0*/  HMMA.16816.F32.BF16 R88, R112.reuse, R122, R88 ;  /* 0x0000007a7058723c */ /* 0x040fe20000041858 */
[----:B------:R-:W1:Y:S05]  /*fee0*/  LDSM.16.MT88.4 R120, [R168+0xd000] ;  /* 0x00d00000a878783b */ /* 0x000e6a0000004200 */
[----:B------:R-:W-:Y:S01]  /*fef0*/  MUFU.EX2 R41, R41 ;  /* 0x0000002900297308 */ /* 0x000fe20000000800 */
[----:B------:R-:W-:Y:S01]  /*ff00*/  FADD.FTZ R139, R133, R139 ;  /* 0x0000008b858b7221 */ /* 0x000fe20000010000 */
[--C-:B------:R-:W-:Y:S03]  /*ff10*/  FFMA.FTZ R48, R54, UR4, -R128.reuse ;  /* 0x0000000436307c23 */ /* 0x100fe60008010880 */
[--C-:B------:R-:W-:Y:S01]  /*ff20*/  FFMA.FTZ R51, R55, UR4, -R128.reuse ;  /* 0x0000000437337c23 */ /* 0x100fe20008010880 */
[--C-:B------:R-:W-:Y:S04]  /*ff30*/  FFMA.FTZ R54, R58, UR4, -R128.reuse ;  /* 0x000000043a367c23 */ /* 0x100fe80008010880 */
[----:B------:R-:W-:Y:S01]  /*ff40*/  MUFU.EX2 R116, R116 ;  /* 0x0000007400747308 */ /* 0x000fe20000000800 */
[----:B------:R-:W-:Y:S01]  /*ff50*/  FADD.FTZ R32, R132, R139 ;  /* 0x0000008b84207221 */ /* 0x000fe20000010000 */
[----:B------:R-:W-:Y:S01]  /*ff60*/  FFMA.FTZ R55, R59, UR4, -R128 ;  /* 0x000000043b377c23 */ /* 0x000fe20008010880 */
[--C-:B------:R-:W-:Y:S01]  /*ff70*/  FFMA.FTZ R52, R52, UR4, -R118.reuse ;  /* 0x0000000434347c23 */ /* 0x100fe20008010876 */
[----:B------:R-:W-:Y:S01]  /*ff80*/  FFMA.FTZ R53, R53, UR4, -R118 ;  /* 0x0000000435357c23 */ /* 0x000fe20008010876 */
[----:B------:R-:W-:Y:S01]  /*ff90*/  FADD.FTZ R32, R129, R32 ;  /* 0x0000002081207221 */ /* 0x000fe20000010000 */
[--C-:B------:R-:W-:Y:S01]  /*ffa0*/  FFMA.FTZ R56, R56, UR4, -R118.reuse ;  /* 0x0000000438387c23 */ /* 0x100fe20008010876 */
[C---:B--2---:R-:W-:Y:S03]  /*ffb0*/  HMMA.16816.F32.BF16 R92, R112.reuse, R108, R92 ;  /* 0x0000006c705c723c */ /* 0x044fe6000004185c */
[----:B------:R-:W-:Y:S01]  /*ffc0*/  MUFU.EX2 R47, R47 ;  /* 0x0000002f002f7308 */ /* 0x000fe20000000800 */
[----:B------:R-:W-:Y:S01]  /*ffd0*/  FFMA.FTZ R57, R57, UR4, -R118 ;  /* 0x0000000439397c23 */ /* 0x000fe20008010876 */
[--C-:B------:R-:W-:Y:S01]  /*ffe0*/  FFMA.FTZ R59, R63, UR4, -R128.reuse ;  /* 0x000000043f3b7c23 */ /* 0x100fe20008010880 */
[----:B------:R-:W-:Y:S01]  /*fff0*/  FFMA.FTZ R58, R62, UR4, -R128 ;  /* 0x000000043e3a7c23 */ /* 0x000fe20008010880 */
[C---:B------:R-:W-:Y:S01]  /*10000*/  HMMA.16816.F32.BF16 R96, R112.reuse, R110, R96 ;  /* 0x0000006e7060723c */ /* 0x040fe20000041860 */
[----:B------:R-:W2:Y:S05]  /*10010*/  LDSM.16.MT88.4 R108, [R170+0x9400] ;  /* 0x00940000aa6c783b */ /* 0x000eaa0000004200 */
[----:B------:R-:W-:Y:S01]  /*10020*/  MUFU.EX2 R46, R46 ;  /* 0x0000002e002e7308 */ /* 0x000fe20000000800 */
[--C-:B------:R-:W-:Y:S01]  /*10030*/  FFMA.FTZ R60, R60, UR4, -R118.reuse ;  /* 0x000000043c3c7c23 */ /* 0x100fe20008010876 */
[--C-:B------:R-:W-:Y:S03]  /*10040*/  FFMA.FTZ R61, R61, UR4, -R118.reuse ;  /* 0x000000043d3d7c23 */ /* 0x100fe60008010876 */
[----:B------:R-:W-:Y:S01]  /*10050*/  FFMA.FTZ R63, R64, UR4, -R118 ;  /* 0x00000004403f7c23 */ /* 0x000fe20008010876 */
[----:B------:R-:W-:Y:S04]  /*10060*/  FFMA.FTZ R62, R66, UR4, -R128 ;  /* 0x00000004423e7c23 */ /* 0x000fe80008010880 */
[----:B------:R-:W-:Y:S01]  /*10070*/  MUFU.EX2 R50, R50 ;  /* 0x0000003200327308 */ /* 0x000fe20000000800 */
[----:B------:R-:W-:Y:S01]  /*10080*/  FFMA.FTZ R136, R117, R194, R136 ;  /* 0x000000c275887223 */ /* 0x000fe20000010088 */
[----:B------:R-:W-:Y:S03]  /*10090*/  MOV R117, R2 ;  /* 0x0000000200757202 */ /* 0x000fe60000000f00 */
[----:B------:R-:W-:Y:S01]  /*100a0*/  FADD.FTZ R131, R131, R136 ;  /* 0x0000008883837221 */ /* 0x000fe20000010000 */
[C---:B-1----:R-:W-:Y:S04]  /*100b0*/  HMMA.16816.F32.BF16 R100, R112.reuse, R120, R100 ;  /* 0x000000787064723c */ /* 0x042fe80000041864 */
[----:B------:R-:W-:Y:S01]  /*100c0*/  MUFU.EX2 R44, R44 ;  /* 0x0000002c002c7308 */ /* 0x000fe20000000800 */
[----:B------:R-:W-:Y:S01]  /*100d0*/  FADD.FTZ R130, R130, R131 ;  /* 0x0000008382827221 */ /* 0x000fe20000010000 */
[----:B------:R-:W-:Y:S01]  /*100e0*/  HMMA.16816.F32.BF16 R104, R112, R122, R104 ;  /* 0x0000007a7068723c */ /* 0x000fe20000041868 */
[----:B------:R-:W1:Y:S07]  /*100f0*/  LDSM.16.MT88.4 R112, [R168+0x9400] ;  /* 0x00940000a870783b */ /* 0x000e6e0000004200 */
[----:B------:R-:W3:Y:S03]  /*10100*/  MUFU.EX2 R126, R126 ;  /* 0x0000007e007e7308 */ /* 0x000ee60000000800 */
[--C-:B------:R-:W-:Y:S01]  /*10110*/  FFMA.FTZ R121, R16, UR4, -R118.reuse ;  /* 0x0000000410797c23 */ /* 0x100fe20008010876 */
[--C-:B------:R-:W-:Y:S01]  /*10120*/  FFMA.FTZ R120, R17, UR4, -R118.reuse ;  /* 0x0000000411787c23 */ /* 0x100fe20008010876 */
[--C-:B------:R-:W-:Y:S01]  /*10130*/  FFMA.FTZ R123, R13, UR4, -R118.reuse ;  /* 0x000000040d7b7c23 */ /* 0x100fe20008010876 */
[--C-:B------:R-:W-:Y:S01]  /*10140*/  FFMA.FTZ R122, R25, UR4, -R118.reuse ;  /* 0x00000004197a7c23 */ /* 0x100fe20008010876 */
[----:B------:R-:W4:Y:S01]  /*10150*/  LDSM.16.MT88.4 R16, [R170+0xb400] ;  /* 0x00b40000aa10783b */ /* 0x000f220000004200 */
[----:B------:R-:W-:Y:S02]  /*10160*/  FFMA.FTZ R118, R65, UR4, -R118 ;  /* 0x0000000441767c23 */ /* 0x000fe40008010876 */
[----:B------:R-:W5:Y:S01]  /*10170*/  MUFU.EX2 R124, R124 ;  /* 0x0000007c007c7308 */ /* 0x000f620000000800 */
[----:B------:R-:W-:Y:S09]  /*10180*/  FADD.FTZ R119, R119, R130 ;  /* 0x0000008277777221 */ /* 0x000ff20000010000 */
[----:B------:R-:W2:Y:S01]  /*10190*/  MUFU.EX2 R123, R123 ;  /* 0x0000007b007b7308 */ /* 0x000ea20000000800 */
[C---:B---3--:R-:W-:Y:S01]  /*101a0*/  F2FP.BF16.F32.PACK_AB R13, R126.reuse, R127 ;  /* 0x0000007f7e0d723e */ /* 0x048fe200000010ff */
[----:B------:R-:W-:Y:S02]  /*101b0*/  FADD.FTZ R127, R127, R32 ;  /* 0x000000207f7f7221 */ /* 0x000fe40000010000 */
[----:B------:R-:W-:Y:S02]  /*101c0*/  LDSM.16.MT88.4 R32, [R170+0xc800] ;  /* 0x00c80000aa20783b */ /* 0x000fe40000004200 */
[----:B------:R-:W-:Y:S04]  /*101d0*/  FADD.FTZ R126, R126, R127 ;  /* 0x0000007f7e7e7221 */ /* 0x000fe80000010000 */
[----:B------:R-:W-:Y:S01]  /*101e0*/  MUFU.EX2 R121, R121 ;  /* 0x0000007900797308 */ /* 0x000fe20000000800 */
[C---:B-----5:R-:W-:Y:S01]  /*101f0*/  F2FP.BF16.F32.PACK_AB R15, R124.reuse, R125 ;  /* 0x0000007d7c0f723e */ /* 0x060fe200000010ff */
[----:B------:R-:W-:Y:S04]  /*10200*/  FADD.FTZ R125, R125, R126 ;  /* 0x0000007e7d7d7221 */ /* 0x000fe80000010000 */
[----:B------:R-:W-:Y:S04]  /*10210*/  FADD.FTZ R124, R124, R125 ;  /* 0x0000007d7c7c7221 */ /* 0x000fe80000010000 */
[----:B------:R-:W3:Y:S01]  /*10220*/  MUFU.EX2 R120, R120 ;  /* 0x0000007800787308 */ /* 0x000ee20000000800 */
[----:B--2---:R-:W-:Y:S01]  /*10230*/  F2FP.BF16.F32.PACK_AB R12, R123, R134 ;  /* 0x000000867b0c723e */ /* 0x004fe200000010ff */
[----:B------:R-:W-:Y:S01]  /*10240*/  FADD.FTZ R134, R134, R119 ;  /* 0x0000007786867221 */ /* 0x000fe20000010000 */
[----:B------:R-:W-:Y:S07]  /*10250*/  MOV R119, R0 ;  /* 0x0000000000777202 */ /* 0x000fee0000000f00 */
[----:B------:R-:W-:Y:S10]  /*10260*/  MUFU.EX2 R135, R135 ;  /* 0x0000008700877308 */ /* 0x000ff40000000800 */
[----:B------:R-:W-:Y:S01]  /*10270*/  MUFU.EX2 R122, R122 ;  /* 0x0000007a007a7308 */ /* 0x000fe20000000800 */
[----:B---3--:R-:W-:Y:S07]  /*10280*/  F2FP.BF16.F32.PACK_AB R14, R120, R121 ;  /* 0x00000079780e723e */ /* 0x008fee00000010ff */
[C---:B------:R-:W-:Y:S02]  /*10290*/  HMMA.16816.F32.BF16 R4, R12.reuse, R108, R4 ;  /* 0x0000006c0c04723c */ /* 0x040fe40000041804 */
        /* <DEDUP_REMOVED lines=10> */
[--C-:B------:R-:W-:Y:S01]  /*10340*/  FFMA.FTZ R115, R22, UR4, -R128.reuse ;  /* 0x0000000416737c23 */ /* 0x100fe20008010880 */
[C---:B------:R-:W-:Y:S01]  /*10350*/  HMMA.16816.F32.BF16 R80, R12.reuse, R18, R80 ;  /* 0x000000120c50723c */ /* 0x040fe20000041850 */
[----:B------:R-:W1:Y:S06]  /*10360*/  LDSM.16.MT88.4 R16, [R170+0xd400] ;  /* 0x00d40000aa10783b */ /* 0x000e6c0000004200 */
[----:B------:R-:W-:Y:S01]  /*10370*/  MUFU.EX2 R112, R112 ;  /* 0x0000007000707308 */ /* 0x000fe20000000800 */
[--C-:B------:R-:W-:Y:S03]  /*10380*/  FFMA.FTZ R114, R23, UR4, -R128.reuse ;  /* 0x0000000417727c23 */ /* 0x100fe60008010880 */
[--C-:B------:R-:W-:Y:S01]  /*10390*/  FFMA.FTZ R113, R27, UR4, -R128.reuse ;  /* 0x000000041b717c23 */ /* 0x100fe20008010880 */
[----:B------:R-:W-:Y:S01]  /*103a0*/  FFMA.FTZ R128, R67, UR4, -R128 ;  /* 0x0000000443807c23 */ /* 0x000fe20008010880 */
[----:B------:R-:W-:Y:S04]  /*103b0*/  LDSM.16.MT88.4 R20, [R168+0xb800] ;  /* 0x00b80000a814783b */ /* 0x000fe80000004200 */
[----:B------:R-:W-:Y:S01]  /*103c0*/  MUFU.EX2 R115, R115 ;  /* 0x0000007300737308 */ /* 0x000fe20000000800 */
[C---:B--2---:R-:W-:Y:S03]  /*103d0*/  HMMA.16816.F32.BF16 R84, R12.reuse, R108, R84 ;  /* 0x0000006c0c54723c */ /* 0x044fe60000041854 */
[----:B------:R-:W-:Y:S06]  /*103e0*/  LDSM.16.MT88.4 R24, [R170+0xc000] ;  /* 0x00c00000aa18783b */ /* 0x000fec0000004200 */
[----:B------:R-:W2:Y:S01]  /*103f0*/  MUFU.EX2 R114, R114 ;  /* 0x0000007200727308 */ /* 0x000ea20000000800 */
[C---:B------:R-:W-:Y:S01]  /*10400*/  HMMA.16816.F32.BF16 R88, R12.reuse, R110, R88 ;  /* 0x0000006e0c58723c */ /* 0x040fe20000041858 */
[----:B------:R-:W3:Y:S08]  /*10410*/  LDSM.16.MT88.4 R108, [R168+0xd400] ;  /* 0x00d40000a86c783b */ /* 0x000ef00000004200 */
[----:B------:R-:W4:Y:S10]  /*10420*/  MUFU.EX2 R113, R113 ;  /* 0x0000007100717308 */ /* 0x000f340000000800 */
[----:B------:R-:W5:Y:S01]  /*10430*/  MUFU.EX2 R147, R147 ;  /* 0x0000009300937308 */ /* 0x000f620000000800 */
[C---:B-1----:R-:W-:Y:S09]  /*10440*/  HMMA.16816.F32.BF16 R92, R12.reuse, R16, R92 ;  /* 0x000000100c5c723c */ /* 0x042ff2000004185c */
[----:B------:R-:W-:Y:S01]  /*10450*/  MUFU.EX2 R144, R144 ;  /* 0x0000009000907308 */ /* 0x000fe20000000800 */
[C---:B------:R-:W-:Y:S01]  /*10460*/  HMMA.16816.F32.BF16 R96, R12.reuse, R18, R96 ;  /* 0x000000120c60723c */ /* 0x040fe20000041860 */
[----:B------:R-:W1:Y:S08]  /*10470*/  LDSM.16.MT88.4 R16, [R170+0x9800] ;  /* 0x00980000aa10783b */ /* 0x000e700000004200 */
[----:B------:R-:W5:Y:S10]  /*10480*/  MUFU.EX2 R143, R143 ;  /* 0x0000008f008f7308 */ /* 0x000f740000000800 */
[----:B------:R-:W-:Y:S01]  /*10490*/  MUFU.EX2 R149, R149 ;  /* 0x0000009500957308 */ /* 0x000fe20000000800 */
[C---:B---3--:R-:W-:Y:S09]  /*104a0*/  HMMA.16816.F32.BF16 R100, R12.reuse, R108, R100 ;  /* 0x0000006c0c64723c */ /* 0x048ff20000041864 */
[----:B------:R-:W3:Y:S01]  /*104b0*/  MUFU.EX2 R148, R148 ;  /* 0x0000009400947308 */ /* 0x000ee20000000800 */
[----:B------:R-:W-:Y:S01]  /*104c0*/  HMMA.16816.F32.BF16 R104, R12, R110, R104 ;  /* 0x0000006e0c68723c */ /* 0x000fe20000041868 */
[----:B------:R-:W5:Y:S08]  /*104d0*/  LDSM.16.MT88.4 R108, [R168+0x9800] ;  /* 0x00980000a86c783b */ /* 0x000f700000004200 */
[----:B------:R-:W-:Y:S02]  /*104e0*/  MUFU.EX2 R42, R42 ;  /* 0x0000002a002a7308 */ /* 0x000fe40000000800 */
[----:B--2---:R-:W-:Y:S02]  /*104f0*/  F2FP.BF16.F32.PACK_AB R13, R114, R115 ;  /* 0x00000073720d723e */ /* 0x004fe400000010ff */
[----:B----4-:R-:W-:Y:S06]  /*10500*/  F2FP.BF16.F32.PACK_AB R15, R113, R112 ;  /* 0x00000070710f723e */ /* 0x010fec00000010ff */
[----:B------:R-:W2:Y:S01]  /*10510*/  MUFU.EX2 R43, R43 ;  /* 0x0000002b002b7308 */ /* 0x000ea20000000800 */
[----:B------:R-:W-:Y:S02]  /*10520*/  F2FP.BF16.F32.PACK_AB R12, R138, R137 ;  /* 0x000000898a0c723e */ /* 0x000fe400000010ff */
[----:B------:R-:W-:Y:S07]  /*10530*/  F2FP.BF16.F32.PACK_AB R14, R122, R135 ;  /* 0x000000877a0e723e */ /* 0x000fee00000010ff */
[----:B------:R-:W-:Y:S01]  /*10540*/  MUFU.EX2 R150, R150 ;  /* 0x0000009600967308 */ /* 0x000fe20000000800 */
[C---:B-1----:R-:W-:Y:S06]  /*10550*/  HMMA.16816.F32.BF16 R4, R12.reuse, R16, R4 ;  /* 0x000000100c04723c */ /* 0x042fec0000041804 */
[C---:B------:R-:W-:Y:S01]  /*10560*/  HMMA.16816.F32.BF16 R8, R12.reuse, R18, R8 ;  /* 0x000000120c08723c */ /* 0x040fe20000041808 */
[----:B------:R-:W1:Y:S02]  /*10570*/  LDSM.16.MT88.4 R16, [R170+0xb800] ;  /* 0x00b80000aa10783b */ /* 0x000e640000004200 */
[----:B------:R-:W4:Y:S10]  /*10580*/  MUFU.EX2 R153, R153 ;  /* 0x0000009900997308 */ /* 0x000f340000000800 */
[----:B------:R-:W-:Y:S01]  /*10590*/  MUFU.EX2 R151, R151 ;  /* 0x0000009700977308 */ /* 0x000fe20000000800 */
[C---:B-----5:R-:W-:Y:S09]  /*105a0*/  HMMA.16816.F32.BF16 R68, R12.reuse, R108, R68 ;  /* 0x0000006c0c44723c */ /* 0x060ff20000041844 */
[----:B------:R-:W5:Y:S01]  /*105b0*/  MUFU.EX2 R40, R40 ;  /* 0x0000002800287308 */ /* 0x000f620000000800 */
[C---:B------:R-:W-:Y:S01]  /*105c0*/  HMMA.16816.F32.BF16 R72, R12.reuse, R110, R72 ;  /* 0x0000006e0c48723c */ /* 0x040fe20000041848 */
[----:B------:R-:W-:Y:S08]  /*105d0*/  LDSM.16.MT88.4 R108, [R170+0xac00] ;  /* 0x00ac0000aa6c783b */ /* 0x000ff00000004200 */
[----:B------:R-:W-:Y:S10]  /*105e0*/  MUFU.EX2 R48, R48 ;  /* 0x0000003000307308 */ /* 0x000ff40000000800 */
[----:B------:R-:W5:Y:S01]  /*105f0*/  MUFU.EX2 R51, R51 ;  /* 0x0000003300337308 */ /* 0x000f620000000800 */
[C---:B-1----:R-:W-:Y:S09]  /*10600*/  HMMA.16816.F32.BF16 R76, R12.reuse, R16, R76 ;  /* 0x000000100c4c723c */ /* 0x042ff2000004184c */
[----:B------:R-:W-:Y:S01]  /*10610*/  MUFU.EX2 R54, R54 ;  /* 0x0000003600367308 */ /* 0x000fe20000000800 */
[C---:B------:R-:W-:Y:S01]  /*10620*/  HMMA.16816.F32.BF16 R80, R12.reuse, R18, R80 ;  /* 0x000000120c50723c */ /* 0x040fe20000041850 */
[----:B------:R-:W1:Y:S08]  /*10630*/  LDSM.16.MT88.4 R16, [R170+0xd800] ;  /* 0x00d80000aa10783b */ /* 0x000e700000004200 */
[----:B------:R-:W5:Y:S01]  /*10640*/  MUFU.EX2 R55, R55 ;  /* 0x0000003700377308 */ /* 0x000f620000000800 */
[C---:B------:R-:W-:Y:S09]  /*10650*/  HMMA.16816.F32.BF16 R84, R12.reuse, R20, R84 ;  /* 0x000000140c54723c */ /* 0x040ff20000041854 */
[----:B------:R-:W-:Y:S01]  /*10660*/  MUFU.EX2 R52, R52 ;  /* 0x0000003400347308 */ /* 0x000fe20000000800 */
[C---:B------:R-:W-:Y:S01]  /*10670*/  HMMA.16816.F32.BF16 R88, R12.reuse, R22, R88 ;  /* 0x000000160c58723c */ /* 0x040fe20000041858 */
[----:B------:R-:W3:Y:S08]  /*10680*/  LDSM.16.MT88.4 R20, [R168+0xd800] ;  /* 0x00d80000a814783b */ /* 0x000ef00000004200 */
[----:B------:R-:W5:Y:S10]  /*10690*/  MUFU.EX2 R53, R53 ;  /* 0x0000003500357308 */ /* 0x000f740000000800 */
        /* <DEDUP_REMOVED lines=8> */
[----:B------:R-:W-:Y:S01]  /*10720*/  HMMA.16816.F32.BF16 R104, R12, R22, R104 ;  /* 0x000000160c68723c */ /* 0x000fe20000041868 */
[----:B------:R-:W3:Y:S02]  /*10730*/  LDSM.16.MT88.4 R20, [R168+0x9c00] ;  /* 0x009c0000a814783b */ /* 0x000ee40000004200 */
[----:B------:R-:W-:Y:S04]  /*10740*/  MUFU.EX2 R62, R62 ;  /* 0x0000003e003e7308 */ /* 0x000fe80000000800 */
[----:B------:R-:W-:Y:S06]  /*10750*/  F2FP.BF16.F32.PACK_AB R13, R142, R145 ;  /* 0x000000918e0d723e */ /* 0x000fec00000010ff */
[----:B------:R-:W5:Y:S01]  /*10760*/  MUFU.EX2 R195, R128 ;  /* 0x0000008000c37308 */ /* 0x000f620000000800 */
[----:B------:R-:W-:Y:S02]  /*10770*/  F2FP.BF16.F32.PACK_AB R15, R141, R140 ;  /* 0x0000008c8d0f723e */ /* 0x000fe400000010ff */
[----:B------:R-:W-:Y:S02]  /*10780*/  F2FP.BF16.F32.PACK_AB R12, R147, R146 ;  /* 0x00000092930c723e */ /* 0x000fe400000010ff */
[----:B------:R-:W-:Y:S05]  /*10790*/  F2FP.BF16.F32.PACK_AB R14, R143, R144 ;  /* 0x000000908f0e723e */ /* 0x000fea00000010ff */
[----:B------:R-:W-:Y:S10]  /*107a0*/  MUFU.EX2 R60, R60 ;  /* 0x0000003c003c7308 */ /* 0x000ff40000000800 */
[----:B------:R-:W5:Y:S01]  /*107b0*/  MUFU.EX2 R61, R61 ;  /* 0x0000003d003d7308 */ /* 0x000f620000000800 */
[C---:B-1----:R-:W-:Y:S09]  /*107c0*/  HMMA.16816.F32.BF16 R4, R12.reuse, R16, R4 ;  /* 0x000000100c04723c */ /* 0x042ff20000041804 */
[----:B------:R-:W-:Y:S01]  /*107d0*/  MUFU.EX2 R63, R63 ;  /* 0x0000003f003f7308 */ /* 0x000fe20000000800 */
[C---:B------:R-:W-:Y:S01]  /*107e0*/  HMMA.16816.F32.BF16 R8, R12.reuse, R18, R8 ;  /* 0x000000120c08723c */ /* 0x040fe20000041808 */
[----:B------:R-:W1:Y:S05]  /*107f0*/  LDSM.16.MT88.4 R16, [R170+0xbc00] ;  /* 0x00bc0000aa10783b */ /* 0x000e6a0000004200 */
[C---:B---3--:R-:W-:Y:S03]  /*10800*/  HMMA.16816.F32.BF16 R68, R12.reuse, R20, R68 ;  /* 0x000000140c44723c */ /* 0x048fe60000041844 */
[----:B------:R-:W3:Y:S03]  /*10810*/  MUFU.EX2 R118, R118 ;  /* 0x0000007600767308 */ /* 0x000ee60000000800 */
        /* <DEDUP_REMOVED lines=16> */
[----:B----4-:R-:W-:Y:S02]  /*10920*/  F2FP.BF16.F32.PACK_AB R12, R153, R150 ;  /* 0x00000096990c723e */ /* 0x010fe400000010ff */
[----:B-----5:R-:W-:Y:S07]  /*10930*/  F2FP.BF16.F32.PACK_AB R14, R40, R151 ;  /* 0x00000097280e723e */ /* 0x020fee00000010ff */
        /* <DEDUP_REMOVED lines=30> */
[----:B------:R-:W5:Y:S05]  /*10b20*/  LDSM.16.MT88.4 R28, [R170+0xa800] ;  /* 0x00a80000aa1c783b */ /* 0x000f6a0000004200 */
[C---:B----4-:R-:W-:Y:S06]  /*10b30*/  HMMA.16816.F32.BF16 R84, R12.reuse, R24, R84 ;  /* 0x000000180c54723c */ /* 0x050fec0000041854 */
[C---:B------:R-:W-:Y:S01]  /*10b40*/  HMMA.16816.F32.BF16 R88, R12.reuse, R26, R88 ;  /* 0x0000001a0c58723c */ /* 0x040fe20000041858 */
[----:B------:R-:W4:Y:S05]  /*10b50*/  LDSM.16.MT88.4 R24, [R168+0xa800] ;  /* 0x00a80000a818783b */ /* 0x000f2a0000004200 */
[C---:B-1----:R-:W-:Y:S06]  /*10b60*/  HMMA.16816.F32.BF16 R92, R12.reuse, R16, R92 ;  /* 0x000000100c5c723c */ /* 0x042fec000004185c */
[C---:B------:R-:W-:Y:S05]  /*10b70*/  HMMA.16816.F32.BF16 R96, R12.reuse, R18, R96 ;  /* 0x000000120c60723c */ /* 0x040fea0000041860 */
[----:B------:R-:W-:Y:S01]  /*10b80*/  F2FP.BF16.F32.PACK_AB R17, R51, R48 ;  /* 0x000000303311723e */ /* 0x000fe200000010ff */
[C---:B--2---:R-:W-:Y:S05]  /*10b90*/  HMMA.16816.F32.BF16 R100, R12.reuse, R20, R100 ;  /* 0x000000140c64723c */ /* 0x044fea0000041864 */
[----:B------:R-:W-:Y:S01]  /*10ba0*/  FADD.FTZ R16, R123, R134 ;  /* 0x000000867b107221 */ /* 0x000fe20000010000 */
[----:B------:R-:W-:Y:S01]  /*10bb0*/  HMMA.16816.F32.BF16 R104, R12, R22, R104 ;  /* 0x000000160c68723c */ /* 0x000fe20000041868 */
[----:B------:R-:W1:Y:S04]  /*10bc0*/  LDSM.16.MT88.4 R12, [R170+0xe800] ;  /* 0x00e80000aa0c783b */ /* 0x000e680000004200 */
[----:B------:R-:W-:Y:S01]  /*10bd0*/  FADD.FTZ R121, R121, R16 ;  /* 0x0000001079797221 */ /* 0x000fe20000010000 */
[----:B------:R-:W-:Y:S02]  /*10be0*/  F2FP.BF16.F32.PACK_AB R19, R55, R54 ;  /* 0x000000363713723e */ /* 0x000fe400000010ff */
[----:B------:R-:W-:Y:S01]  /*10bf0*/  F2FP.BF16.F32.PACK_AB R16, R53, R52 ;  /* 0x000000343510723e */ /* 0x000fe200000010ff */
[----:B------:R-:W2:Y:S02]  /*10c00*/  LDSM.16.MT88.4 R20, [R168+0xe800] ;  /* 0x00e80000a814783b */ /* 0x000ea40000004200 */
[----:B------:R-:W-:Y:S01]  /*10c10*/  F2FP.BF16.F32.PACK_AB R18, R57, R56 ;  /* 0x000000383912723e */ /* 0x000fe200000010ff */
[----:B------:R-:W-:Y:S04]  /*10c20*/  FADD.FTZ R120, R120, R121 ;  /* 0x0000007978787221 */ /* 0x000fe80000010000 */
[----:B------:R-:W-:Y:S02]  /*10c30*/  FADD.FTZ R137, R137, R120 ;  /* 0x0000007889897221 */ /* 0x000fe40000010000 */
        /* <DEDUP_REMOVED lines=10> */
[C---:B------:R-:W-:Y:S01]  /*10ce0*/  HMMA.16816.F32.BF16 R80, R16.reuse, R34, R80 ;  /* 0x000000221050723c */ /* 0x040fe20000041850 */
[----:B------:R-:W-:Y:S04]  /*10cf0*/  LDSM.16.MT88.4 R32, [R168+0xcc00] ;  /* 0x00cc0000a820783b */ /* 0x000fe80000004200 */
        /* <DEDUP_REMOVED lines=10> */
[----:B------:R-:W-:Y:S01]  /*10da0*/  F2FP.BF16.F32.PACK_AB R13, R59, R58 ;  /* 0x0000003a3b0d723e */ /* 0x000fe200000010ff */
[C---:B--2---:R-:W-:Y:S05]  /*10db0*/  HMMA.16816.F32.BF16 R100, R16.reuse, R20, R100 ;  /* 0x000000141064723c */ /* 0x044fea0000041864 */
[----:B------:R-:W-:Y:S01]  /*10dc0*/  F2FP.BF16.F32.PACK_AB R15, R195, R62 ;  /* 0x0000003ec30f723e */ /* 0x000fe200000010ff */
[----:B------:R-:W-:Y:S05]  /*10dd0*/  HMMA.16816.F32.BF16 R104, R16, R22, R104 ;  /* 0x000000161068723c */ /* 0x000fea0000041868 */
[----:B------:R-:W-:Y:S01]  /*10de0*/  F2FP.BF16.F32.PACK_AB R12, R61, R60 ;  /* 0x0000003c3d0c723e */ /* 0x000fe200000010ff */
[----:B------:R-:W-:Y:S01]  /*10df0*/  FADD.FTZ R146, R146, R135 ;  /* 0x0000008792927221 */ /* 0x000fe20000010000 */
[----:B---3--:R-:W-:Y:S01]  /*10e00*/  F2FP.BF16.F32.PACK_AB R14, R118, R63 ;  /* 0x0000003f760e723e */ /* 0x008fe200000010ff */
        /* <DEDUP_REMOVED lines=52> */
.L_x_2848:
[----:B------:R-:W1:Y:S01]  /*11150*/  SHFL.BFLY PT, R3, R194, 0x2, 0x1f ;  /* 0x0c401f00c2037f89 */ /* 0x000e6200000e0000 */
[----:B------:R-:W2:Y:S01]  /*11160*/  S2UR UR4, SR_CgaCtaId ;  /* 0x00000000000479c3 */ /* 0x000ea20000008800 */
[----:B------:R-:W-:Y:S01]  /*11170*/  MOV R7, 0x3f800000 ;  /* 0x3f80000000077802 */ /* 0x000fe20000000f00 */
[----:B------:R-:W-:Y:S01]  /*11180*/  UMOV UR5, 0x400 ;  /* 0x0000040000057882 */ /* 0x000fe20000000000 */
[----:B------:R-:W3:Y:S01]  /*11190*/  SHFL.BFLY PT, R4, R195, 0x2, 0x1f ;  /* 0x0c401f00c3047f89 */ /* 0x000ee200000e0000 */
[----:B------:R-:W-:Y:S01]  /*111a0*/  MOV R6, 0x3f800000 ;  /* 0x3f80000000067802 */ /* 0x000fe20000000f00 */
[----:B------:R-:W-:Y:S03]  /*111b0*/  BSSY B0, `(.L_x_2853) ;  /* 0x00000be000007945 */ /* 0x000fe60003800000 */
[----:B------:R-:W-:Y:S06]  /*111c0*/  BAR.SYNC.DEFER_BLOCKING 0x0 ;  /* 0x0000000000007b1d */ /* 0x000fec0000010000 */
[----:B------:R-:W4:Y:S01]  /*111d0*/  S2R R28, SR_CTAID.Y ;  /* 0x00000000001c7919 */ /* 0x000f220000002600 */
[----:B------:R-:W5:Y:S01]  /*111e0*/  S2R R29, SR_CTAID.X ;  /* 0x00000000001d7919 */ /* 0x000f620000002500 */
[----:B-1----:R-:W-:Y:S01]  /*111f0*/  FADD.FTZ R8, R3, R194 ;  /* 0x000000c203087221 */ /* 0x002fe20000010000 */
[----:B--2---:R-:W-:Y:S01]  /*11200*/  ULEA UR4, UR4, UR5, 0x18 ;  /* 0x0000000504047291 */ /* 0x004fe2000f8ec03f */
[----:B------:R-:W1:Y:S01]  /*11210*/  S2R R3, SR_TID.X ;  /* 0x0000000000037919 */ /* 0x000e620000002100 */
[----:B---3--:R-:W-:-:S02]  /*11220*/  FADD.FTZ R9, R4, R195 ;  /* 0x000000c304097221 */ /* 0x008fc40000010000 */
[----:B------:R-:W2:Y:S04]  /*11230*/  SHFL.BFLY PT, R5, R8, 0x1, 0x1f ;  /* 0x0c201f0008057f89 */ /* 0x000ea800000e0000 */
[----:B------:R-:W3:Y:S01]  /*11240*/  SHFL.BFLY PT, R4, R9, 0x1, 0x1f ;  /* 0x0c201f0009047f89 */ /* 0x000ee200000e0000 */
[----:B--2---:R-:W-:Y:S01]  /*11250*/  FADD.FTZ R5, R8, R5 ;  /* 0x0000000508057221 */ /* 0x004fe20000010000 */
[----:B-1----:R-:W-:Y:S01]  /*11260*/  SHF.R.S32.HI R8, RZ, 0x1f, R3 ;  /* 0x0000001fff087819 */ /* 0x002fe20000011403 */
[----:B---3--:R-:W-:-:S03]  /*11270*/  FADD.FTZ R4, R9, R4 ;  /* 0x0000000409047221 */ /* 0x008fc60000010000 */
[----:B------:R-:W-:Y:S02]  /*11280*/  FSETP.NE.FTZ.AND P3, PT, R5, RZ, PT ;  /* 0x000000ff0500720b */ /* 0x000fe40003f75000 */
[CC--:B------:R-:W-:Y:S02]  /*11290*/  LEA.HI R10, R8.reuse, R3.reuse, RZ, 0x3 ;  /* 0x00000003080a7211 */ /* 0x0c0fe400078f18ff */
[----:B------:R-:W-:Y:S02]  /*112a0*/  LEA.HI R9, R8, R3, RZ, 0x2 ;  /* 0x0000000308097211 */ /* 0x000fe400078f10ff */
[----:B------:R-:W-:Y:S02]  /*112b0*/  SHF.R.S32.HI R11, RZ, 0x3, R10 ;  /* 0x00000003ff0b7819 */ /* 0x000fe4000001140a */
[----:B------:R-:W-:Y:S02]  /*112c0*/  SHF.R.S32.HI R12, RZ, 0x2, R9 ;  /* 0x00000002ff0c7819 */ /* 0x000fe40000011409 */
[----:B------:R-:W-:-:S02]  /*112d0*/  LEA.HI R16, R10, R11, RZ, 0x1 ;  /* 0x0000000b0a107211 */ /* 0x000fc400078f08ff */
[----:B------:R-:W-:Y:S01]  /*112e0*/  SHF.R.S32.HI R15, RZ, 0x1f, R12 ;  /* 0x0000001fff0f7819 */ /* 0x000fe2000001140c */
[----:B------:R-:W1:Y:S01]  /*112f0*/  @P3 MUFU.RCP R7, R5 ;  /* 0x0000000500073308 */ /* 0x000e620000001000 */
[----:B------:R-:W-:Y:S02]  /*11300*/  LEA.HI R14, R8, R3, RZ, 0x6 ;  /* 0x00000003080e7211 */ /* 0x000fe400078f30ff */
[----:B------:R-:W-:Y:S02]  /*11310*/  LOP3.LUT R16, R16, 0xfffffffe, RZ, 0xc0, !PT ;  /* 0xfffffffe10107812 */ /* 0x000fe400078ec0ff */
[----:B------:R-:W-:Y:S02]  /*11320*/  LEA.HI R15, R15, R12, RZ, 0x3 ;  /* 0x0000000c0f0f7211 */ /* 0x000fe400078f18ff */
[----:B------:R-:W-:Y:S01]  /*11330*/  SHF.L.U32 R14, R14, 0x2, RZ ;  /* 0x000000020e0e7819 */ /* 0x000fe200000006ff */
[----:B------:R-:W-:Y:S01]  /*11340*/  IMAD.IADD R13, R11, 0x1, -R16 ;  /* 0x000000010b0d7824 */ /* 0x000fe200078e0a10 */
[----:B------:R-:W-:Y:S01]  /*11350*/  LOP3.LUT R15, R15, 0xfffffff8, RZ, 0xc0, !PT ;  /* 0xfffffff80f0f7812 */ /* 0x000fe200078ec0ff */
[----:B------:R-:W-:Y:S01]  /*11360*/  @P3 MUFU.LG2 R5, R5 ;  /* 0x0000000500053308 */ /* 0x000fe20000000c00 */
[----:B------:R-:W-:-:S02]  /*11370*/  LOP3.LUT R14, R14, 0x3fffff00, RZ, 0xc0, !PT ;  /* 0x3fffff000e0e7812 */ /* 0x000fc400078ec0ff */
[----:B------:R-:W-:Y:S02]  /*11380*/  IADD3 R15, R12, -R15, RZ ;  /* 0x8000000f0c0f7210 */ /* 0x000fe40007ffe0ff */
[----:B------:R-:W-:Y:S02]  /*11390*/  LEA R13, R13, R14, 0x5 ;  /* 0x0000000e0d0d7211 */ /* 0x000fe400078e28ff */
[----:B------:R-:W-:Y:S01]  /*113a0*/  LOP3.LUT R14, R10, 0xfffffff8, RZ, 0xc0, !PT ;  /* 0xfffffff80a0e7812 */ /* 0x000fe200078ec0ff */
[----:B-1----:R-:W-:Y:S01]  /*113b0*/  FMUL.FTZ R112, R7, R112 ;  /* 0x0000007007707220 */ /* 0x002fe20000410000 */
[----:B------:R-:W-:Y:S01]  /*113c0*/  LEA.HI R19, R15, R15, RZ, 0x1 ;  /* 0x0000000f0f137211 */ /* 0x000fe200078f08ff */
[C---:B------:R-:W-:Y:S01]  /*113d0*/  FMUL.FTZ R113, R7.reuse, R113 ;  /* 0x0000007107717220 */ /* 0x040fe20000410000 */
[----:B------:R-:W-:Y:S01]  /*113e0*/  LEA.HI R10, R8, R3, RZ, 0x4 ;  /* 0x00000003080a7211 */ /* 0x000fe200078f20ff */
[----:B------:R-:W-:Y:S01]  /*113f0*/  FMUL.FTZ R108, R7, R108 ;  /* 0x0000006c076c7220 */ /* 0x000fe20000410000 */
[----:B------:R-:W-:Y:S01]  /*11400*/  LOP3.LUT R18, R9, 0xfffffffc, RZ, 0xc0, !PT ;  /* 0xfffffffc09127812 */ /* 0x000fe200078ec0ff */
[C---:B------:R-:W-:Y:S01]  /*11410*/  FMUL.FTZ R109, R7.reuse, R109 ;  /* 0x0000006d076d7220 */ /* 0x040fe20000410000 */
[----:B------:R-:W-:Y:S01]  /*11420*/  IADD3 R9, -R14, R3, RZ ;  /* 0x000000030e097210 */ /* 0x000fe20007ffe1ff */
[----:B------:R-:W-:Y:S01]  /*11430*/  FMUL.FTZ R68, R7, R68 ;  /* 0x0000004407447220 */ /* 0x000fe20000410000 */
[----:B------:R-:W-:Y:S01]  /*11440*/  LOP3.LUT R14, R19, 0x1fffffe, RZ, 0xc0, !PT ;  /* 0x01fffffe130e7812 */ /* 0x000fe200078ec0ff */
[----:B------:R-:W-:Y:S01]  /*11450*/  IMAD.IADD R21, R3, 0x1, -R18 ;  /* 0x0000000103157824 */ /* 0x000fe200078e0a12 */
[----:B------:R-:W-:Y:S01]  /*11460*/  SHF.R.S32.HI R10, RZ, 0x4, R10 ;  /* 0x00000004ff0a7819 */ /* 0x000fe2000001140a */
[----:B------:R-:W-:Y:S01]  /*11470*/  FMUL.FTZ R69, R7, R69 ;  /* 0x0000004507457220 */ /* 0x000fe20000410000 */
[----:B------:R-:W-:Y:S01]  /*11480*/  LEA.HI R16, R9, R9, RZ, 0x1 ;  /* 0x0000000909107211 */ /* 0x000fe200078f08ff */
[C---:B------:R-:W-:Y:S01]  /*11490*/  FMUL.FTZ R72, R7.reuse, R72 ;  /* 0x0000004807487220 */ /* 0x040fe20000410000 */
[----:B------:R-:W-:Y:S01]  /*114a0*/  FSETP.NE.FTZ.AND P2, PT, R4, RZ, PT ;  /* 0x000000ff0400720b */ /* 0x000fe20003f55000 */
[C---:B------:R-:W-:Y:S01]  /*114b0*/  FMUL.FTZ R73, R7.reuse, R73 ;  /* 0x0000004907497220 */ /* 0x040fe20000410000 */
[----:B------:R-:W-:Y:S01]  /*114c0*/  LEA.HI R12, R8, R3, RZ, 0x5 ;  /* 0x00000003080c7211 */ /* 0x000fe200078f28ff */
[----:B------:R-:W-:Y:S01]  /*114d0*/  FMUL.FTZ R76, R7, R76 ;  /* 0x0000004c074c7220 */ /* 0x000fe20000410000 */
[----:B------:R-:W-:Y:S01]  /*114e0*/  IADD3 R17, R15, -R14, RZ ;  /* 0x8000000e0f117210 */ /* 0x000fe20007ffe0ff */
[C---:B------:R-:W-:Y:S01]  /*114f0*/  FMUL.FTZ R77, R7.reuse, R77 ;  /* 0x0000004d074d7220 */ /* 0x040fe20000410000 */
[----:B------:R-:W-:Y:S01]  /*11500*/  SHF.L.U32 R15, R10, 0x6, RZ ;  /* 0x000000060a0f7819 */ /* 0x000fe200000006ff */
[C---:B------:R-:W-:Y:S01]  /*11510*/  FMUL.FTZ R80, R7.reuse, R80 ;  /* 0x0000005007507220 */ /* 0x040fe20000410000 */
[----:B------:R-:W-:Y:S01]  /*11520*/  LOP3.LUT R10, R16, 0xfffffffe, RZ, 0xc0, !PT ;  /* 0xfffffffe100a7812 */ /* 0x000fe200078ec0ff */
[C---:B------:R-:W-:Y:S01]  /*11530*/  FMUL.FTZ R81, R7.reuse, R81 ;  /* 0x0000005107517220 */ /* 0x040fe20000410000 */
[----:B------:R-:W-:Y:S01]  /*11540*/  SHF.R.S32.HI R8, RZ, 0x5, R12 ;  /* 0x00000005ff087819 */ /* 0x000fe2000001140c */
[----:B------:R-:W-:Y:S01]  /*11550*/  FMUL.FTZ R84, R7, R84 ;  /* 0x0000005407547220 */ /* 0x000fe20000410000 */
[----:B------:R-:W-:Y:S01]  /*11560*/  SHF.R.S32.HI R16, RZ, 0x1, R16 ;  /* 0x00000001ff107819 */ /* 0x000fe20000011410 */
[----:B------:R-:W-:Y:S01]  /*11570*/  IMAD.IADD R10, R9, 0x1, -R10 ;  /* 0x00000001090a7824 */ /* 0x000fe200078e0a0a */
[----:B------:R-:W-:Y:S01]  /*11580*/  SHF.R.S32.HI R19, RZ, 0x1, R19 ;  /* 0x00000001ff137819 */ /* 0x000fe20000011413 */
[----:B------:R-:W1:Y:S01]  /*11590*/  @P2 MUFU.RCP R6, R4 ;  /* 0x0000000400062308 */ /* 0x000e620000001000 */
[----:B------:R-:W-:Y:S01]  /*115a0*/  LEA R14, R8, R21, 0x8 ;  /* 0x00000015080e7211 */ /* 0x000fe200078e40ff */
[----:B------:R-:W-:Y:S01]  /*115b0*/  FMUL.FTZ R85, R7, R85 ;  /* 0x0000005507557220 */ /* 0x000fe20000410000 */
[----:B------:R-:W-:Y:S01]  /*115c0*/  LOP3.LUT R15, R15, 0xc0, RZ, 0xc0, !PT ;  /* 0x000000c00f0f7812 */ /* 0x000fe200078ec0ff */
[----:B------:R-:W-:Y:S01]  /*115d0*/  FMUL.FTZ R88, R7, R88 ;  /* 0x0000005807587220 */ /* 0x000fe20000410000 */
[----:B------:R-:W-:Y:S01]  /*115e0*/  SHF.L.U32 R16, R16, 0x3, RZ ;  /* 0x0000000310107819 */ /* 0x000fe200000006ff */
[----:B------:R-:W-:Y:S01]  /*115f0*/  IMAD R14, R17, 0x10, R14 ;  /* 0x00000010110e7824 */ /* 0x000fe200078e020e */
[----:B------:R-:W-:Y:S01]  /*11600*/  SHF.L.U32 R18, R19, 0x6, RZ ;  /* 0x0000000613127819 */ /* 0x000fe200000006ff */
[C---:B------:R-:W-:Y:S01]  /*11610*/  FMUL.FTZ R89, R7.reuse, R89 ;  /* 0x0000005907597220 */ /* 0x040fe20000410000 */
        /* <DEDUP_REMOVED lines=15> */
[----:B------:R-:W-:Y:S01]  /*11710*/  FMUL.FTZ R105, R7, R105 ;  /* 0x0000006907697220 */ /* 0x000fe20000410000 */
[----:B------:R-:W-:Y:S01]  /*11720*/  LOP3.LUT P0, RZ, R19, 0x2, RZ, 0xc0, !PT ;  /* 0x0000000213ff7812 */ /* 0x000fe2000780c0ff */
[----:B-1----:R-:W-:Y:S01]  /*11730*/  FMUL.FTZ R115, R6, R115 ;  /* 0x0000007306737220 */ /* 0x002fe20000410000 */
        /* <DEDUP_REMOVED lines=31> */
[----:B------:R-:W1:Y:S01]  /*11930*/  @P2 MUFU.LG2 R4, R4 ;  /* 0x0000000400042308 */ /* 0x000e620000000c00 */
[----:B------:R-:W-:Y:S01]  /*11940*/  IADD3 R13, R14, R7, RZ ;  /* 0x000000070e0d7210 */ /* 0x000fe20007ffe0ff */
[----:B------:R-:W-:Y:S01]  /*11950*/  STS.64 [R14+0x400], R114 ;  /* 0x000400720e007388 */ /* 0x000fe20000000a00 */
[----:B------:R-:W-:Y:S01]  /*11960*/  IADD3 R7, R7, R6, RZ ;  /* 0x0000000607077210 */ /* 0x000fe20007ffe0ff */
[----:B------:R-:W-:Y:S01]  /*11970*/  @P3 FMUL.FTZ R5, R5, 0.69314718246459960938 ;  /* 0x3f31721805053820 */ /* 0x000fe20000410000 */
[----:B------:R-:W-:Y:S01]  /*11980*/  LEA R10, R10, UR4, 0x2 ;  /* 0x000000040a0a7c11 */ /* 0x000fe2000f8e10ff */
[----:B------:R-:W-:Y:S01]  /*11990*/  STS.64 [R6], R108 ;  /* 0x0000006c06007388 */ /* 0x000fe20000000a00 */
[----:B------:R-:W2:Y:S01]  /*119a0*/  S2UR UR4, SR_CTAID.Z ;  /* 0x00000000000479c3 */ /* 0x000ea20000002700 */
[----:B------:R-:W-:-:S02]  /*119b0*/  LOP3.LUT R12, R12, 0xffffffe0, RZ, 0xc0, !PT ;  /* 0xffffffe00c0c7812 */ /* 0x000fc400078ec0ff */
[----:B------:R-:W-:Y:S03]  /*119c0*/  STS.64 [R6+0x400], R110 ;  /* 0x0004006e06007388 */ /* 0x000fe60000000a00 */
[----:B------:R-:W-:Y:S01]  /*119d0*/  IMAD.IADD R12, R3, 0x1, -R12 ;  /* 0x00000001030c7824 */ /* 0x000fe200078e0a0c */
[----:B------:R-:W-:Y:S01]  /*119e0*/  STS.64 [R13], R68 ;  /* 0x000000440d007388 */ /* 0x000fe20000000a00 */
[----:B------:R-:W-:-:S03]  /*119f0*/  IADD3 R3, -R185, RZ, RZ ;  /* 0x000000ffb9037210 */ /* 0x000fc60007ffe1ff */
        /* <DEDUP_REMOVED lines=21> */
[----:B---3--:R-:W3:Y:S08]  /*11b50*/  LDC.64 R14, c[0x0][0x2c0] ;  /* 0x0000b000ff0e7b82 */ /* 0x008ef00000000a00 */
[----:B------:R-:W-:Y:S08]  /*11b60*/  BAR.SYNC.DEFER_BLOCKING 0x0 ;  /* 0x0000000000007b1d */ /* 0x000ff00000010000 */
[----:B----4-:R-:W4:Y:S01]  /*11b70*/  LDC R6, c[0x0][0x270] ;  /* 0x00009c00ff067b82 */ /* 0x010f220000000800 */
[----:B-----5:R-:W-:-:S04]  /*11b80*/  SHF.R.S32.HI R13, RZ, 0x1f, R8 ;  /* 0x0000001fff0d7819 */ /* 0x020fc80000011408 */
[----:B------:R-:W-:-:S03]  /*11b90*/  LEA.HI R30, R13, R8, RZ, 0x2 ;  /* 0x000000080d1e7211 */ /* 0x000fc600078f10ff */
[----:B------:R-:W5:Y:S01]  /*11ba0*/  @P3 LDC R13, c[0x0][0x2e8] ;  /* 0x0000ba00ff0d3b82 */ /* 0x000f620000000800 */
[----:B------:R-:W-:Y:S01]  /*11bb0*/  LOP3.LUT R31, R30, 0xffffffc, RZ, 0xc0, !PT ;  /* 0x0ffffffc1e1f7812 */ /* 0x000fe200078ec0ff */
[----:B------:R1:W5:Y:S01]  /*11bc0*/  LDS.128 R24, [R10+0x1800] ;  /* 0x001800000a187984 */ /* 0x0003620000000c00 */
[----:B---3--:R-:W-:Y:S01]  /*11bd0*/  IMAD R185, R28, R14, R185 ;  /* 0x0000000e1cb97224 */ /* 0x008fe200078e02b9 */
[----:B------:R-:W-:Y:S01]  /*11be0*/  SHF.L.U32 R14, R29, 0x6, RZ ;  /* 0x000000061d0e7819 */ /* 0x000fe200000006ff */
[----:B-1----:R-:W-:Y:S01]  /*11bf0*/  @P2 FMUL.FTZ R29, R4, 0.69314718246459960938 ;  /* 0x3f317218041d2820 */ /* 0x002fe20000410000 */
[----:B------:R1:W3:Y:S02]  /*11c00*/  LDS.128 R20, [R10+0x3800] ;  /* 0x003800000a147984 */ /* 0x0002e40000000c00 */
[----:B--2---:R-:W2:Y:S01]  /*11c10*/  @P2 LDC R7, c[0x0][0x2e8] ;  /* 0x0000ba00ff072b82 */ /* 0x004ea20000000800 */
[----:B------:R-:W-:Y:S01]  /*11c20*/  IADD3 R31, R8, -R31, RZ ;  /* 0x8000001f081f7210 */ /* 0x000fe20007ffe0ff */
[----:B----4-:R-:W-:Y:S01]  /*11c30*/  IMAD R3, R6, R3, UR4 ;  /* 0x0000000406037e24 */ /* 0x010fe2000f8e0203 */
[----:B------:R1:W4:Y:S01]  /*11c40*/  LDS.128 R16, [R10+0x5800] ;  /* 0x005800000a107984 */ /* 0x0003220000000c00 */
[----:B------:R-:W-:Y:S01]  /*11c50*/  SHF.L.U32 R4, R9, 0x2, RZ ;  /* 0x0000000209047819 */ /* 0x000fe200000006ff */
[----:B------:R-:W-:Y:S01]  /*11c60*/  IMAD.MOV.U32 R8, RZ, RZ, -0x800000 ;  /* 0xff800000ff087424 */ /* 0x000fe200078e00ff */
[----:B------:R-:W-:Y:S01]  /*11c70*/  LEA R31, R31, R188, 0x4 ;  /* 0x000000bc1f1f7211 */ /* 0x000fe200078e20ff */
[----:B------:R-:W-:-:S04]  /*11c80*/  IMAD R3, R185, R6, R3 ;  /* 0x00000006b9037224 */ /* 0x000fc800078e0203 */
[----:B------:R-:W-:Y:S02]  /*11c90*/  IMAD R14, R3, R15, R14 ;  /* 0x0000000f030e7224 */ /* 0x000fe400078e020e */
[----:B-----5:R-:W-:Y:S01]  /*11ca0*/  @P3 FFMA.FTZ R8, R2, R13, R5 ;  /* 0x0000000d02083223 */ /* 0x020fe20000010005 */
[----:B------:R-:W-:Y:S01]  /*11cb0*/  SHF.R.S32.HI R5, RZ, 0x1f, R4 ;  /* 0x0000001fff057819 */ /* 0x000fe20000011404 */
[----:B--2---:R-:W-:Y:S01]  /*11cc0*/  @P2 FFMA.FTZ R12, R0, R7, R29 ;  /* 0x00000007000c2223 */ /* 0x004fe2000001001d */
[----:B-1-3--:R-:W-:Y:S06]  /*11cd0*/  @P0 BRA `(.L_x_2854) ;  /* 0x00000000002c0947 */ /* 0x00afec0003800000 */
        /* <DEDUP_REMOVED lines=11> */
.L_x_2854:
[----:B------:R-:W-:Y:S05]  /*11d90*/  BSYNC B0 ;  /* 0x0000000000007941 */ /* 0x000fea0003800000 */
.L_x_2853:
[----:B------:R-:W-:Y:S01]  /*11da0*/  ULDC UR4, c[0x0][0x2dc] ;  /* 0x0000b70000047ab9 */ /* 0x000fe20000000800 */
[----:B------:R2:W3:Y:S01]  /*11db0*/  LDS.128 R32, [R10] ;  /* 0x000000000a207984 */ /* 0x0004e20000000c00 */
        /* <DEDUP_REMOVED lines=26> */
[----:B---3--:R1:W-:Y:S04]  /*11f60*/  @!P2 STG.E.64 desc[UR10][R6.64], R32 ;  /* 0x000000200600a986 */ /* 0x0083e8000c101b0a */
[----:B------:R1:W-:Y:S02]  /*11f70*/  @!P2 STG.E.64 desc[UR10][R6.64+0x8], R34 ;  /* 0x000008220600a986 */ /* 0x0003e4000c101b0a */
.L_x_2856:
[----:B------:R-:W-:Y:S05]  /*11f80*/  BSYNC B0 ;  /* 0x0000000000007941 */ /* 0x000fea0003800000 */
.L_x_2855:
[----:B-1-3--:R1:W3:Y:S01]  /*11f90*/  LDS.128 R32, [R10+0x800] ;  /* 0x000800000a207984 */ /* 0x00a2e20000000c00 */
        /* <DEDUP_REMOVED lines=8> */
[----:B---3--:R3:W-:Y:S04]  /*12020*/  @!P2 STG.E.128 desc[UR10][R6.64+0x1800], R32 ;  /* 0x001800200600a986 */ /* 0x0087e8000c101d0a */
[----:B-1----:R3:W-:Y:S04]  /*12030*/  @!P1 STG.E.128 desc[UR10][R6.64+0x1880], R28 ;  /* 0x0018801c06009986 */ /* 0x0027e8000c101d0a */
[----:B------:R3:W-:Y:S02]  /*12040*/  @!P0 STG.E.128 desc[UR10][R6.64+0x1900], R12 ;  /* 0x0019000c06008986 */ /* 0x0007e4000c101d0a */
.L_x_2858:
[----:B------:R-:W-:Y:S05]  /*12050*/  BSYNC B0 ;  /* 0x0000000000007941 */ /* 0x000fea0003800000 */
.L_x_2857:
        /* <DEDUP_REMOVED lines=12> */
.L_x_2860:
[----:B------:R-:W-:Y:S05]  /*12120*/  BSYNC B0 ;  /* 0x0000000000007941 */ /* 0x000fea0003800000 */
.L_x_2859:
        /* <DEDUP_REMOVED lines=8> */
[----:B----4-:R-:W-:Y:S01]  /*121b0*/  STG.E.128 desc[UR10][R6.64+0x4900], R16 ;  /* 0x0049001006007986 */ /* 0x010fe2000c101d0a */
[----:B------:R-:W-:Y:S05]  /*121c0*/  EXIT ;  /* 0x000000000000794d */ /* 0x000fea0003800000 */
.L_x_2861:
        /* <DEDUP_REMOVED lines=11> */
.L_x_6466:


//--------------------- .text._ZN5flash24flash_fwd_splitkv_kernelI23Flash_fwd_kernel_traitsILi96ELi64ELi128ELi4ELb0ELb0EN7cutlass10bfloat16_tE19Flash_kernel_traitsILi96ELi64ELi128ELi4ES3_EELb1ELb0ELb1ELb0ELb0ELb1ELb1ELb0EEEvNS_16Flash_fwd_paramsE --------------------------
	.section	.text._ZN5flash24flash_fwd_splitkv_kernelI23Flash_fwd_kernel_traitsILi96ELi64ELi128ELi4ELb0ELb0EN7cutlass10bfloat16_tE19Flash_kernel_traitsILi96ELi64ELi128ELi4ES3_EELb1ELb0ELb1ELb0ELb0ELb1ELb1ELb0EEEvNS_16Flash_fwd_paramsE,"ax",@progbits
	.align	128
        .global         _ZN5flash24flash_fwd_splitkv_kernelI23Flash_fwd_kernel_traitsILi96ELi64ELi128ELi4ELb0ELb0EN7cutlass10bfloat16_tE19Flash_kernel_traitsILi96ELi64ELi128ELi4ES3_EELb1ELb0ELb1ELb0ELb0ELb1ELb1ELb0EEEvNS_16Flash_fwd_paramsE
        .type           _ZN5flash24flash_fwd_splitkv_kernelI23Flash_fwd_kernel_traitsILi96ELi64ELi128ELi4ELb0ELb0EN7cutlass10bfloat16_tE19Flash_kernel_traitsILi96ELi64ELi128ELi4ES3_EELb1ELb0ELb1ELb0ELb0ELb1ELb1ELb0EEEvNS_16Flash_fwd_paramsE,@function
        .size           _ZN5flash24flash_fwd_splitkv_kernelI23Flash_fwd_kernel_traitsILi96ELi64ELi128ELi4ELb0ELb0EN7cutlass10bfloat16_tE19Flash_kernel_traitsILi96ELi64ELi128ELi4ES3_EELb1ELb0ELb1ELb0ELb0ELb1ELb1ELb0EEEvNS_16Flash_fwd_paramsE,(.L_x_6467 - _ZN5flash24flash_fwd_splitkv_kernelI23Flash_fwd_kernel_traitsILi96ELi64ELi128ELi4ELb0ELb0EN7cutlass10bfloat16_tE19Flash_kernel_traitsILi96ELi64ELi128ELi4ES3_EELb1ELb0ELb1ELb0ELb0ELb1ELb1ELb0EEEvNS_16Flash_fwd_paramsE)
        .other          _ZN5flash24flash_fwd_splitkv_kernelI23Flash_fwd_kernel_traitsILi96ELi64ELi128ELi4ELb0ELb0EN7cutlass10bfloat16_tE19Flash_kernel_traitsILi96ELi64ELi128ELi4ES3_EELb1ELb0ELb1ELb0ELb0ELb1ELb1ELb0EEEvNS_16Flash_fwd_paramsE,@"STO_CUDA_ENTRY STV_DEFAULT"
_ZN5flash24flash_fwd_splitkv_kernelI23Flash_fwd_kernel_traitsILi96ELi64ELi128ELi4ELb0ELb0EN7cutlass10bfloat16_tE19Flash_kernel_traitsILi96ELi64ELi128ELi4ES3_EELb1ELb0ELb1ELb0ELb0ELb1ELb1ELb0EEEvNS_16Flash_fwd_paramsE:
.text._ZN5flash24flash_fwd_splitkv_kernelI23Flash_fwd_kernel_traitsILi96ELi64ELi128ELi4ELb0ELb0EN7cutlass10bfloat16_tE19Flash_kernel_traitsILi96ELi64ELi128ELi4ES3_EELb1ELb0ELb1ELb0ELb0ELb1ELb1ELb0EEEvNS_16Flash_fwd_paramsE:
        /* <DEDUP_REMOVED lines=12> */
[----:B-1----:R-:W-:Y:S01]  /*00c0*/  IMAD.MOV R0, RZ, RZ, -R3 ;  /* 0x000000ffff007224 */ /* 0x002fe200078e0a03 */
[----:B------:R-:W1:Y:S03]  /*00d0*/  LDC.U8 R4, c[0x0][0x3c2] ;  /* 0x0000f080ff047b82 */ /* 0x000e660000000000 */
[----:B------:R-:W-:-:S04]  /*00e0*/  IMAD R7, R0, R5, RZ ;  /* 0x0000000500077224 */ /* 0x000fc800078e02ff */
[----:B------:R-:W-:Y:S02]  /*00f0*/  IMAD.HI.U32 R7, R3, R7, R2 ;  /* 0x0000000703077227 */ /* 0x000fe400078e0002 */
[----:B------:R-:W3:Y:S04]  /*0100*/  LDC.64 R2, c[0x0][0x300] ;  /* 0x0000c000ff027b82 */ /* 0x000ee80000000a00 */
[----:B--2---:R-:W-:-:S04]  /*0110*/  IMAD.HI.U32 R183, R7, R12, RZ ;  /* 0x0000000c07b77227 */ /* 0x004fc800078e00ff */
[----:B------:R-:W-:Y:S01]  /*0120*/  IMAD.MOV R0, RZ, RZ, -R183 ;  /* 0x000000ffff007224 */ /* 0x000fe200078e0ab7 */
[----:B------:R-:W2:Y:S03]  /*0130*/  LDC.64 R6, c[0x0][0x2f0] ;  /* 0x0000bc00ff067b82 */ /* 0x000ea60000000a00 */
[----:B------:R-:W-:-:S05]  /*0140*/  IMAD R0, R5, R0, R12 ;  /* 0x0000000005007224 */ /* 0x000fca00078e020c */
[----:B------:R-:W-:Y:S02]  /*0150*/  ISETP.GE.U32.AND P4, PT, R0, R5, PT ;  /* 0x000000050000720c */ /* 0x000fe40003f86070 */
[----:B---3--:R-:W-:-:S04]  /*0160*/  ISETP.NE.U32.AND P0, PT, R2, RZ, PT ;  /* 0x000000ff0200720c */ /* 0x008fc80003f05070 */
[----:B------:R-:W-:-:S07]  /*0170*/  ISETP.NE.AND.EX P0, PT, R3, RZ, PT, P0 ;  /* 0x000000ff0300720c */ /* 0x000fce0003f05300 */
[----:B------:R-:W-:Y:S01]  /*0180*/  @P4 IMAD.IADD R0, R0, 0x1, -R5 ;  /* 0x0000000100004824 */ /* 0x000fe200078e0a05 */
[----:B------:R-:W-:Y:S01]  /*0190*/  @P4 IADD3 R183, R183, 0x1, RZ ;  /* 0x00000001b7b74810 */ /* 0x000fe20007ffe0ff */
[----:B------:R-:W3:Y:S01]  /*01a0*/  LDC.64 R2, c[0x0][0x2f8] ;  /* 0x0000be00ff027b82 */ /* 0x000ee20000000a00 */
[----:B--2---:R-:W-:Y:S02]  /*01b0*/  ISETP.NE.U32.AND P1, PT, R6, RZ, PT ;  /* 0x000000ff0600720c */ /* 0x004fe40003f25070 */
[----:B------:R-:W-:Y:S02]  /*01c0*/  ISETP.GE.U32.AND P3, PT, R0, R5, PT ;  /* 0x000000050000720c */ /* 0x000fe40003f66070 */
[----:B------:R-:W-:Y:S02]  /*01d0*/  ISETP.NE.AND.EX P1, PT, R7, RZ, PT, P1 ;  /* 0x000000ff0700720c */ /* 0x000fe40003f25310 */
[----:B------:R-:W-:-:S09]  /*01e0*/  MOV R0, 0xffffffff ;  /* 0xffffffff00007802 */ /* 0x000fd20000000f00 */
[----:B------:R-:W-:Y:S01]  /*01f0*/  @P3 VIADD R183, R183, 0x1 ;  /* 0x00000001b7b73836 */ /* 0x000fe20000000000 */
[----:B------:R-:W-:-:S05]  /*0200*/  @!P2 LOP3.LUT R183, RZ, R5, RZ, 0x33, !PT ;  /* 0x00000005ffb7a212 */ /* 0x000fca00078e33ff */
[----:B------:R-:W-:Y:S02]  /*0210*/  IMAD.WIDE R18, R183, 0x4, R8 ;  /* 0x00000004b7127825 */ /* 0x000fe400078e0208 */
[----:B------:R-:W2:Y:S03]  /*0220*/  @P0 LDC.64 R8, c[0x0][0x300] ;  /* 0x0000c000ff080b82 */ /* 0x000ea60000000a00 */
[----:B------:R-:W4:Y:S04]  /*0230*/  @P1 LDG.E R0, desc[UR12][R18.64] ;  /* 0x0000000c12001981 */ /* 0x000f28000c1e1900 */
[----:B------:R-:W4:Y:S01]  /*0240*/  @P1 LDG.E R7, desc[UR12][R18.64+0x4] ;  /* 0x0000040c12071981 */ /* 0x000f22000c1e1900 */
[----:B-1----:R-:W-:Y:S01]  /*0250*/  ISETP.NE.AND P3, PT, R4, RZ, PT ;  /* 0x000000ff0400720c */ /* 0x002fe20003f65270 */
[----:B------:R-:W-:Y:S01]  /*0260*/  IMAD.MOV.U32 R13, RZ, RZ, RZ ;  /* 0x000000ffff0d7224 */ /* 0x000fe200078e00ff */
[----:B---3--:R-:W-:-:S02]  /*0270*/  ISETP.EQ.U32.AND P2, PT, R2, RZ, PT ;  /* 0x000000ff0200720c */ /* 0x008fc40003f42070 */
[----:B------:R-:W-:Y:S02]  /*0280*/  MOV R10, 0xffffffff ;  /* 0xffffffff000a7802 */ /* 0x000fe40000000f00 */
[----:B------:R-:W-:Y:S01]  /*0290*/  ISETP.EQ.OR.EX P2, PT, R3, RZ, !P3, P2 ;  /* 0x000000ff0300720c */ /* 0x000fe20005f42720 */
[----:B--2---:R-:W-:-:S04]  /*02a0*/  @P0 IMAD.WIDE R16, R183, 0x4, R8 ;  /* 0x00000004b7100825 */ /* 0x004fc800078e0208 */
        /* <DEDUP_REMOVED lines=16> */
.L_x_2862:
[----:B------:R-:W1:Y:S02]  /*03b0*/  LDC R6, c[0x0][0x2c8] ;  /* 0x0000b200ff067b82 */ /* 0x000e640000000800 */
.L_x_2863:
        /* <DEDUP_REMOVED lines=9> */
[----:B--2---:R-:W2:Y:S01]  /*0450*/  LDC R8, c[0x0][0x10] ;  /* 0x00000400ff087b82 */ /* 0x004ea20000000800 */
[----:B-----5:R-:W-:-:S07]  /*0460*/  @P3 IMAD.IADD R125, R16, 0x1, -R13 ;  /* 0x00000001107d3824 */ /* 0x020fce00078e0a0d */
[----:B---3--:R-:W3:Y:S08]  /*0470*/  LDC R2, c[0x0][0x2c8] ;  /* 0x0000b200ff027b82 */ /* 0x008ef00000000800 */
[----:B------:R-:W4:Y:S01]  /*0480*/  @!P3 LDC R7, c[0x0][0x2cc] ;  /* 0x0000b300ff07bb82 */ /* 0x000f220000000800 */
[----:B--2---:R-:W-:-:S07]  /*0490*/  IABS R11, R8 ;  /* 0x00000008000b7213 */ /* 0x004fce0000000000 */
[----:B------:R-:W2:Y:S01]  /*04a0*/  LDC R118, c[0x0][0x398] ;  /* 0x0000e600ff767b82 */ /* 0x000ea20000000800 */
[----:B------:R-:W-:Y:S01]  /*04b0*/  IABS R14, R8 ;  /* 0x00000008000e7213 */ /* 0x000fe20000000000 */
[----:B------:R-:W1:Y:S04]  /*04c0*/  I2F.RP R3, R11 ;  /* 0x0000000b00037306 */ /* 0x000e680000209400 */
[----:B------:R-:W-:Y:S02]  /*04d0*/  IMAD.MOV R14, RZ, RZ, -R14 ;  /* 0x000000ffff0e7224 */ /* 0x000fe400078e0a0e */
[----:B---3--:R-:W-:-:S05]  /*04e0*/  VIADD R2, R2, 0x7f ;  /* 0x0000007f02027836 */ /* 0x008fca0000000000 */
[----:B------:R-:W-:-:S04]  /*04f0*/  SHF.R.S32.HI R15, RZ, 0x1f, R2 ;  /* 0x0000001fff0f7819 */ /* 0x000fc80000011402 */
[----:B------:R-:W-:Y:S01]  /*0500*/  LEA.HI R15, R15, R2, RZ, 0x7 ;  /* 0x000000020f0f7211 */ /* 0x000fe200078f38ff */
[----:B-1----:R-:W1:Y:S03]  /*0510*/  MUFU.RCP R18, R3 ;  /* 0x0000000300127308 */ /* 0x002e660000001000 */
[----:B------:R-:W-:-:S05]  /*0520*/  LEA.HI.SX32 R15, R15, R8, 0x19 ;  /* 0x000000080f0f7211 */ /* 0x000fca00078fcaff */
[----:B------:R-:W-:Y:S02]  /*0530*/  VIADD R15, R15, 0xffffffff ;  /* 0xffffffff0f0f7836 */ /* 0x000fe40000000000 */
[----:B-1----:R-:W-:-:S04]  /*0540*/  VIADD R18, R18, 0xffffffe ;  /* 0x0ffffffe12127836 */ /* 0x002fc80000000000 */
[----:B------:R-:W1:Y:S02]  /*0550*/  F2I.FTZ.U32.TRUNC.NTZ R19, R18 ;  /* 0x0000001200137305 */ /* 0x000e64000021f000 */
[--C-:B-1----:R-:W-:Y:S02]  /*0560*/  IMAD.MOV R2, RZ, RZ, -R19.reuse ;  /* 0x000000ffff027224 */ /* 0x102fe400078e0a13 */
[----:B------:R-:W-:Y:S02]  /*0570*/  IMAD.MOV.U32 R18, RZ, RZ, RZ ;  /* 0x000000ffff127224 */ /* 0x000fe400078e00ff */
[----:B------:R-:W-:Y:S01]  /*0580*/  IMAD R9, R2, R11, RZ ;  /* 0x0000000b02097224 */ /* 0x000fe200078e02ff */
[----:B------:R-:W-:Y:S02]  /*0590*/  IABS R2, R15 ;  /* 0x0000000f00027213 */ /* 0x000fe40000000000 */
[----:B------:R-:W-:Y:S01]  /*05a0*/  LOP3.LUT R15, R15, R8, RZ, 0x3c, !PT ;  /* 0x000000080f0f7212 */ /* 0x000fe200078e3cff */
[----:B------:R-:W-:-:S03]  /*05b0*/  IMAD.HI.U32 R9, R19, R9, R18 ;  /* 0x0000000913097227 */ /* 0x000fc600078e0012 */
[----:B------:R-:W-:-:S03]  /*05c0*/  ISETP.GE.AND P0, PT, R15, RZ, PT ;  /* 0x000000ff0f00720c */ /* 0x000fc60003f06270 */
[----:B------:R-:W-:-:S04]  /*05d0*/  IMAD.HI.U32 R9, R9, R2, RZ ;  /* 0x0000000209097227 */ /* 0x000fc800078e00ff */
[----:B------:R-:W-:Y:S02]  /*05e0*/  IMAD R14, R9, R14, R2 ;  /* 0x0000000e090e7224 */ /* 0x000fe400078e0202 */
[----:B------:R-:W1:Y:S03]  /*05f0*/  @!P3 LDC.64 R2, c[0x0][0x318] ;  /* 0x0000c600ff02bb82 */ /* 0x000e660000000a00 */
[----:B------:R-:W-:-:S13]  /*0600*/  ISETP.GT.U32.AND P1, PT, R11, R14, PT ;  /* 0x0000000e0b00720c */ /* 0x000fda0003f24070 */
[----:B------:R-:W-:Y:S02]  /*0610*/  @!P1 IMAD.IADD R14, R14, 0x1, -R11 ;  /* 0x000000010e0e9824 */ /* 0x000fe400078e0a0b */
[----:B------:R-:W-:Y:S01]  /*0620*/  @!P1 VIADD R9, R9, 0x1 ;  /* 0x0000000109099836 */ /* 0x000fe20000000000 */
[----:B------:R-:W-:Y:S02]  /*0630*/  ISETP.NE.AND P1, PT, R8, RZ, PT ;  /* 0x000000ff0800720c */ /* 0x000fe40003f25270 */
[----:B------:R-:W-:Y:S02]  /*0640*/  ISETP.GE.U32.AND P4, PT, R14, R11, PT ;  /* 0x0000000b0e00720c */ /* 0x000fe40003f86070 */
[----:B-1----:R-:W-:Y:S02]  /*0650*/  @!P3 ISETP.NE.U32.AND P2, PT, R2, RZ, PT ;  /* 0x000000ff0200b20c */ /* 0x002fe40003f45070 */
[----:B------:R-:W-:Y:S02]  /*0660*/  IADD3 R2, -R126, 0xbf, R131 ;  /* 0x000000bf7e027810 */ /* 0x000fe40007ffe183 */
[----:B------:R-:W-:-:S04]  /*0670*/  @!P3 ISETP.NE.AND.EX P2, PT, R3, RZ, PT, P2 ;  /* 0x000000ff0300b20c */ /* 0x000fc80003f45320 */
[----:B----4-:R-:W-:-:S03]  /*0680*/  @!P3 SEL R7, R7, RZ, P2 ;  /* 0x000000ff0707b207 */ /* 0x010fc60001000000 */
[----:B------:R-:W-:Y:S01]  /*0690*/  @P4 VIADD R9, R9, 0x1 ;  /* 0x0000000109094836 */ /* 0x000fe20000000000 */
[----:B------:R-:W-:-:S03]  /*06a0*/  @!P3 IADD3 R125, R7, R6, -R13 ;  /* 0x00000006077db210 */ /* 0x000fc60007ffe80d */
[----:B------:R-:W-:Y:S01]  /*06b0*/  @!P0 IMAD.MOV R9, RZ, RZ, -R9 ;  /* 0x000000ffff098224 */ /* 0x000fe200078e0a09 */
[----:B------:R-:W-:Y:S01]  /*06c0*/  @!P1 LOP3.LUT R9, RZ, R8, RZ, 0x33, !PT ;  /* 0x00000008ff099212 */ /* 0x000fe200078e33ff */
[----:B------:R-:W1:Y:S01]  /*06d0*/  S2R R7, SR_TID.X ;  /* 0x0000000000077919 */ /* 0x000e620000002100 */
[----:B------:R-:W-:Y:S01]  /*06e0*/  VIADD R6, R125, 0x7f ;  /* 0x0000007f7d067836 */ /* 0x000fe20000000000 */
[----:B--2---:R-:W-:Y:S02]  /*06f0*/  IADD3 R2, R2, R118, R125 ;  /* 0x0000007602027210 */ /* 0x004fe40007ffe07d */
[----:B------:R-:W-:Y:S02]  /*0700*/  IMAD R173, R9, R4, RZ ;  /* 0x0000000409ad7224 */ /* 0x000fe400078e02ff */
[----:B------:R-:W-:Y:S02]  /*0710*/  SHF.R.S32.HI R3, RZ, 0x1f, R6 ;  /* 0x0000001fff037819 */ /* 0x000fe40000011406 */
[----:B------:R-:W-:-:S02]  /*0720*/  SHF.R.S32.HI R11, RZ, 0x1f, R2 ;  /* 0x0000001fff0b7819 */ /* 0x000fc40000011402 */
[----:B------:R-:W-:Y:S02]  /*0730*/  LEA.HI R3, R3, R6, RZ, 0x7 ;  /* 0x0000000603037211 */ /* 0x000fe400078f38ff */
[----:B------:R-:W-:Y:S02]  /*0740*/  LEA.HI R11, R11, R2, RZ, 0x7 ;  /* 0x000000020b0b7211 */ /* 0x000fe400078f38ff */
[----:B------:R-:W-:Y:S02]  /*0750*/  SHF.R.S32.HI R2, RZ, 0x7, R3 ;  /* 0x00000007ff027819 */ /* 0x000fe40000011403 */
[----:B------:R-:W-:Y:S02]  /*0760*/  SHF.R.S32.HI R11, RZ, 0x7, R11 ;  /* 0x00000007ff0b7819 */ /* 0x000fe4000001140b */
[----:B------:R-:W-:-:S04]  /*0770*/  VIADDMNMX R2, R173, R9, R2, PT ;  /* 0x00000009ad027246 */ /* 0x000fc80003800102 */
[----:B------:R-:W-:-:S04]  /*0780*/  VIMNMX R120, R2, R11, PT ;  /* 0x0000000b02787248 */ /* 0x000fc80003fe0100 */
[----:B------:R-:W-:-:S13]  /*0790*/  ISETP.GE.AND P0, PT, R173, R120, PT ;  /* 0x00000078ad00720c */ /* 0x000fda0003f06270 */
[----:B-1----:R-:W-:Y:S05]  /*07a0*/  @!P0 BRA `(.L_x_2864) ;  /* 0x0000000400688947 */ /* 0x002fea0003800000 */
        /* <DEDUP_REMOVED lines=41> */
.L_x_2866:
[----:B------:R-:W-:Y:S05]  /*0a40*/  BSYNC B0 ;  /* 0x0000000000007941 */ /* 0x000fea0003800000 */
.L_x_2865:
        /* <DEDUP_REMOVED lines=10> */
.L_x_2868:
[----:B------:R-:W-:Y:S05]  /*0af0*/  BSYNC B0 ;  /* 0x0000000000007941 */ /* 0x000fea0003800000 */
.L_x_2867:
        /* <DEDUP_REMOVED lines=11> */
.L_x_2870:
[----:B------:R-:W-:Y:S05]  /*0bb0*/  BSYNC B0 ;  /* 0x0000000000007941 */ /* 0x000fea0003800000 */
.L_x_2869:
        /* <DEDUP_REMOVED lines=9> */
.L_x_2872:
[----:B------:R-:W-:Y:S05]  /*0c50*/  BSYNC B0 ;  /* 0x0000000000007941 */ /* 0x000fea0003800000 */
.L_x_2871:
        /* <DEDUP_REMOVED lines=15> */
.L_x_2864:
        /* <DEDUP_REMOVED lines=24> */
.L_x_2873:
        /* <DEDUP_REMOVED lines=30> */
[----:B-----5:R1:W2:Y:S01]  /*10b0*/  LDG.E R6, desc[UR12][R18.64] ;  /* 0x0000000c12067981 */ /* 0x0202a2000c1e1900 */
[----:B---3--:R-:W-:Y:S01]  /*10c0*/  IABS R2, R15 ;  /* 0x0000000f00027213 */ /* 0x008fe20000000000 */
[----:B------:R-:W-:-:S03]  /*10d0*/  IMAD.MOV R10, RZ, RZ, -R17 ;  /* 0x000000ffff0a7224 */ /* 0x000fc600078e0a11 */
[----:B------:R-:W3:Y:S01]  /*10e0*/  I2F.RP R5, R2 ;  /* 0x0000000200057306 */ /* 0x000ee20000209400 */
[----:B------:R-:W-:-:S07]  /*10f0*/  IMAD R11, R16, R10, R11 ;  /* 0x0000000a100b7224 */ /* 0x000fce00078e020b */
[----:B---3--:R-:W3:Y:S01]  /*1100*/  MUFU.RCP R8, R5 ;  /* 0x0000000500087308 */ /* 0x008ee20000001000 */
[----:B-1----:R-:W-:Y:S02]  /*1110*/  SHF.R.S32.HI R19, RZ, 0x1f, R11 ;  /* 0x0000001fff137819 */ /* 0x002fe4000001140b */
[----:B---3--:R-:W-:-:S05]  /*1120*/  IADD3 R8, R8, 0xffffffe, RZ ;  /* 0x0ffffffe08087810 */ /* 0x008fca0007ffe0ff */
        /* <DEDUP_REMOVED lines=42> */
.L_x_2874:
        /* <DEDUP_REMOVED lines=36> */
[----:B------:R-:W-:Y:S02]  /*1610*/  SHF.R.S32.HI R17, RZ, 0x1f, R13 ;  /* 0x0000001fff117819 */ /* 0x000fe4000001140d */
[----:B-----5:R-:W-:-:S05]  /*1620*/  SHF.R.S32.HI R21, RZ, 0x1f, R6 ;  /* 0x0000001fff157819 */ /* 0x020fca0000011406 */
[----:B------:R-:W3:Y:S01]  /*1630*/  LDC.64 R4, c[0x0][0x230] ;  /* 0x00008c00ff047b82 */ /* 0x000ee20000000a00 */
[-C--:B-1----:R-:W-:Y:S02]  /*1640*/  IMAD R16, R17, R116.reuse, RZ ;  /* 0x0000007411107224 */ /* 0x082fe400078e02ff */
[----:B------:R-:W-:-:S04]  /*1650*/  IMAD.WIDE.U32 R24, R13, R116, RZ ;  /* 0x000000740d187225 */ /* 0x000fc800078e00ff */
[----:B------:R-:W-:Y:S02]  /*1660*/  IMAD R17, R13, R117, R16 ;  /* 0x000000750d117224 */ /* 0x000fe400078e0210 */
[----:B---3--:R-:W-:-:S03]  /*1670*/  IMAD R16, R21, R4, RZ ;  /* 0x0000000415107224 */ /* 0x008fc600078e02ff */
[----:B------:R-:W-:Y:S01]  /*1680*/  IADD3 R25, R25, R17, RZ ;  /* 0x0000001119197210 */ /* 0x000fe20007ffe0ff */
[C---:B------:R-:W-:Y:S02]  /*1690*/  IMAD R5, R6.reuse, R5, R16 ;  /* 0x0000000506057224 */ /* 0x040fe400078e0210 */
[----:B------:R-:W-:-:S05]  /*16a0*/  IMAD.WIDE.U32 R16, R6, R4, R24 ;  /* 0x0000000406107225 */ /* 0x000fca00078e0018 */
[----:B------:R-:W-:-:S07]  /*16b0*/  IADD3 R5, R17, R5, RZ ;  /* 0x0000000511057210 */ /* 0x000fce0007ffe0ff */
.L_x_2876:
        /* <DEDUP_REMOVED lines=29> */
.L_x_2875:
        /* <DEDUP_REMOVED lines=8> */
[----:B-----5:R-:W-:Y:S01]  /*1910*/  LEA.HI R6, R16, R7, RZ, 0x3 ;  /* 0x0000000710067211 */ /* 0x020fe200078f18ff */
[----:B------:R-:W-:Y:S01]  /*1920*/  VIADD R178, R120, 0xffffffff ;  /* 0xffffffff78b27836 */ /* 0x000fe20000000000 */
[----:B------:R-:W-:Y:S01]  /*1930*/  LOP3.LUT R182, R17, 0xfffffffc, RZ, 0xc0, !PT ;  /* 0xfffffffc11b67812 */ /* 0x000fe200078ec0ff */
[----:B------:R-:W-:Y:S01]  /*1940*/  BSSY B0, `(.L_x_2877) ;  /* 0x000005c000007945 */ /* 0x000fe20003800000 */
[----:B------:R-:W-:Y:S01]  /*1950*/  SHF.R.S32.HI R20, RZ, 0x2, R17 ;  /* 0x00000002ff147819 */ /* 0x000fe20000011411 */
[----:B------:R-:W2:Y:S01]  /*1960*/  @P1 LDC.64 R8, c[0x0][0x240] ;  /* 0x00009000ff081b82 */ /* 0x000ea20000000a00 */
[----:B------:R-:W-:Y:S01]  /*1970*/  @!P1 SHF.R.S32.HI R13, RZ, 0x1f, R183 ;  /* 0x0000001fff0d9819 */ /* 0x000fe200000114b7 */
[----:B------:R-:W-:Y:S01]  /*1980*/  IMAD.IADD R182, R7, 0x1, -R182 ;  /* 0x0000000107b67824 */ /* 0x000fe200078e0ab6 */
[----:B------:R-:W-:-:S02]  /*1990*/  SHF.R.S32.HI R3, RZ, 0x3, R6 ;  /* 0x00000003ff037819 */ /* 0x000fc40000011406 */
[----:B------:R-:W-:Y:S01]  /*19a0*/  LEA.HI R128, R16, R7, RZ, 0x5 ;  /* 0x0000000710807211 */ /* 0x000fe200078f28ff */
[----:B------:R-:W-:Y:S01]  /*19b0*/  IMAD.SHL.U32 R182, R182, 0x8, RZ ;  /* 0x00000008b6b67824 */ /* 0x000fe200078e00ff */
[----:B------:R-:W-:Y:S01]  /*19c0*/  SHF.R.S32.HI R21, RZ, 0x1f, R20 ;  /* 0x0000001fff157819 */ /* 0x000fe20000011414 */
[----:B------:R-:W3:Y:S01]  /*19d0*/  @!P1 LDC.64 R4, c[0x0][0x228] ;  /* 0x00008a00ff049b82 */ /* 0x000ee20000000a00 */
[----:B------:R-:W-:Y:S01]  /*19e0*/  IMAD.SHL.U32 R179, R3, 0x40, RZ ;  /* 0x0000004003b37824 */ /* 0x000fe200078e00ff */
[----:B------:R-:W-:Y:S01]  /*19f0*/  SHF.R.S32.HI R129, RZ, 0x5, R128 ;  /* 0x00000005ff817819 */ /* 0x000fe20000011480 */
[C---:B------:R-:W-:Y:S01]  /*1a00*/  VIADD R181, R182.reuse, 0x20 ;  /* 0x00000020b6b57836 */ /* 0x040fe20000000000 */
[----:B------:R-:W-:Y:S01]  /*1a10*/  IADD3 R180, R182, 0x40, RZ ;  /* 0x00000040b6b47810 */ /* 0x000fe20007ffe0ff */
[----:B------:R-:W-:Y:S01]  /*1a20*/  IMAD.WIDE R22, R23, 0x40, R20 ;  /* 0x0000004017167825 */ /* 0x000fe200078e0214 */
[----:B------:R-:W-:-:S04]  /*1a30*/  LOP3.LUT R179, R179, 0xc0, RZ, 0xc0, !PT ;  /* 0x000000c0b3b37812 */ /* 0x000fc800078ec0ff */
[----:B------:R-:W-:Y:S02]  /*1a40*/  LOP3.LUT R26, R179, 0x18, R182, 0xf8, !PT ;  /* 0x00000018b31a7812 */ /* 0x000fe400078ef8b6 */
[----:B------:R-:W-:Y:S01]  /*1a50*/  SHF.R.U32.HI R179, RZ, 0x3, R179 ;  /* 0x00000003ffb37819 */ /* 0x000fe200000116b3 */
[----:B--2---:R-:W-:Y:S01]  /*1a60*/  @P1 IMAD.WIDE.U32 R28, R0, R8, RZ ;  /* 0x00000008001c1225 */ /* 0x004fe200078e00ff */
[----:B------:R-:W-:Y:S02]  /*1a70*/  LEA.HI R8, R17, R20, RZ, 0x1 ;  /* 0x0000001411087211 */ /* 0x000fe400078f08ff */
[----:B------:R-:W-:Y:S01]  /*1a80*/  LOP3.LUT R179, R26, R179, RZ, 0x3c, !PT ;  /* 0x000000b31ab37212 */ /* 0x000fe200078e3cff */
[----:B------:R-:W-:Y:S01]  /*1a90*/  @P1 IMAD R9, R0, R9, R29 ;  /* 0x0000000900091224 */ /* 0x000fe200078e021d */
[----:B------:R-:W-:Y:S01]  /*1aa0*/  LOP3.LUT R17, R8, 0x7fffffe, RZ, 0xc0, !PT ;  /* 0x07fffffe08117812 */ /* 0x000fe200078ec0ff */
[----:B------:R-:W-:Y:S01]  /*1ab0*/  @P1 IMAD.MOV.U32 R8, RZ, RZ, R28 ;  /* 0x000000ffff081224 */ /* 0x000fe200078e001c */
[----:B------:R-:W-:Y:S01]  /*1ac0*/  IADD3 R28, P0, R182, R18, RZ ;  /* 0x00000012b61c7210 */ /* 0x000fe20007f1e0ff */
        /* <DEDUP_REMOVED lines=14> */
[----:B------:R-:W-:Y:S01]  /*1bb0*/  UMOV UR4, 0x400 ;  /* 0x0000040000047882 */ /* 0x000fe20000000000 */
[----:B------:R-:W-:Y:S01]  /*1bc0*/  SHF.L.U32 R2, R178, 0x7, RZ ;  /* 0x00000007b2027819 */ /* 0x000fe200000006ff */
[----:B-1----:R-:W-:Y:S01]  /*1bd0*/  ULEA UR4, UR8, UR4, 0x18 ;  /* 0x0000000408047291 */ /* 0x002fe2000f8ec03f */
[----:B------:R-:W-:Y:S01]  /*1be0*/  IMAD.X R9, R5, 0x1, R9, P0 ;  /* 0x0000000105097824 */ /* 0x000fe200000e0609 */
[----:B------:R-:W-:Y:S01]  /*1bf0*/  ISETP.GE.AND P0, PT, R20, R172, PT ;  /* 0x000000ac1400720c */ /* 0x000fe20003f06270 */
[----:B------:R-:W-:-:S02]  /*1c00*/  IMAD R31, R13, UR6, RZ ;  /* 0x000000060d1f7c24 */ /* 0x000fc4000f8e02ff */
[----:B------:R-:W-:Y:S02]  /*1c10*/  IMAD.U32 R179, R26, 0x20, R179 ;  /* 0x000000201ab37824 */ /* 0x000fe400078e00b3 */
[----:B------:R-:W-:Y:S02]  /*1c20*/  VIADD R18, R20, 0x20 ;  /* 0x0000002014127836 */ /* 0x000fe40000000000 */
[C---:B------:R-:W-:Y:S01]  /*1c30*/  IMAD R31, R12.reuse, UR7, R31 ;  /* 0x000000070c1f7c24 */ /* 0x040fe2000f8e021f */
[----:B------:R-:W-:Y:S01]  /*1c40*/  LEA R179, R179, UR4, 0x1 ;  /* 0x00000004b3b37c11 */ /* 0x000fe2000f8e08ff */
[----:B------:R-:W-:Y:S01]  /*1c50*/  IMAD.WIDE.U32 R28, R12, UR6, R8 ;  /* 0x000000060c1c7c25 */ /* 0x000fe2000f8e0008 */
[----:B------:R-:W-:-:S03]  /*1c60*/  ISETP.GE.AND P2, PT, R18, R172, PT ;  /* 0x000000ac1200720c */ /* 0x000fc60003f46270 */
[----:B------:R-:W-:Y:S02]  /*1c70*/  IMAD.X R25, R5, 0x1, R10, P1 ;  /* 0x0000000105197824 */ /* 0x000fe400008e060a */
        /* <DEDUP_REMOVED lines=40> */
.L_x_2878:
[----:B------:R-:W-:Y:S05]  /*1f00*/  BSYNC B0 ;  /* 0x0000000000007941 */ /* 0x000fea0003800000 */
.L_x_2877:
        /* <DEDUP_REMOVED lines=40> */
.L_x_2880:
[----:B------:R-:W-:Y:S05]  /*2190*/  BSYNC B0 ;  /* 0x0000000000007941 */ /* 0x000fea0003800000 */
.L_x_2879:
        /* <DEDUP_REMOVED lines=44> */
.L_x_2882:
[----:B------:R-:W-:Y:S05]  /*2460*/  BSYNC B0 ;  /* 0x0000000000007941 */ /* 0x000fea0003800000 */
.L_x_2881:
        /* <DEDUP_REMOVED lines=33> */
.L_x_2884:
[----:B------:R-:W-:Y:S05]  /*2680*/  BSYNC B0 ;  /* 0x0000000000007941 */ /* 0x000fea0003800000 */
.L_x_2883:
        /* <DEDUP_REMOVED lines=35> */
.L_x_2886:
[----:B------:R-:W-:Y:S05]  /*28c0*/  BSYNC B0 ;  /* 0x0000000000007941 */ /* 0x000fea0003800000 */
.L_x_2885:
        /* <DEDUP_REMOVED lines=11> */
[----:B------:R-:W5:Y:S01]  /*2980*/  @!P5 LDC.64 R10, c[0x0][0x218] ;  /* 0x00008600ff0adb82 */ /* 0x000f620000000a00 */
[----:B------:R5:W-:Y:S07]  /*2990*/  @P5 STS.128 [R179+0x4800], RZ ;  /* 0x004800ffb3005388 */ /* 0x000bee0000000c00 */
[----:B--23--:R-:W2:Y:S08]  /*29a0*/  @!P4 LDC.64 R8, c[0x0][0x218] ;  /* 0x00008600ff08cb82 */ /* 0x00ceb00000000a00 */
[----:B-1--4-:R-:W1:Y:S01]  /*29b0*/  @!P3 LDC.64 R4, c[0x0][0x218] ;  /* 0x00008600ff04bb82 */ /* 0x012e620000000a00 */
[----:B-----5:R-:W-:-:S04]  /*29c0*/  @!P5 LEA R10, P2, R28, R10, 0x1 ;  /* 0x0000000a1c0ad211 */ /* 0x020fc800078408ff */
        /* <DEDUP_REMOVED lines=19> */
.L_x_2888:
[----:B------:R-:W-:Y:S05]  /*2b00*/  BSYNC B0 ;  /* 0x0000000000007941 */ /* 0x000fea0003800000 */
.L_x_2887:
[C---:B-1234-:R-:W-:Y:S01]  /*2b10*/  LOP3.LUT R4, R6.reuse, 0xfffffff8, RZ, 0xc0, !PT ;  /* 0xfffffff806047812 */ /* 0x05efe200078ec0ff */
[----:B------:R-:W0:Y:S01]  /*2b20*/  LDGDEPBAR ;  /* 0x00000000000079af */ /* 0x000e220000000000 */
[----:B------:R-:W-:Y:S01]  /*2b30*/  LEA.HI R6, R6, R3, RZ, 0x1 ;  /* 0x0000000306067211 */ /* 0x000fe200078f08ff */
[----:B------:R-:W-:Y:S01]  /*2b40*/  ULDC.64 UR6, c[0x0][0x3d0] ;  /* 0x0000f40000067ab9 */ /* 0x000fe20000000a00 */
[----:B------:R-:W-:Y:S01]  /*2b50*/  LEA.HI R16, R16, R7, RZ, 0x4 ;  /* 0x0000000710107211 */ /* 0x000fe200078f20ff */
[----:B------:R-:W-:Y:S01]  /*2b60*/  IMAD.IADD R4, R7, 0x1, -R4 ;  /* 0x0000000107047824 */ /* 0x000fe200078e0a04 */
[----:B------:R-:W-:Y:S01]  /*2b70*/  LOP3.LUT R6, R6, 0xfffffffe, RZ, 0xc0, !PT ;  /* 0xfffffffe06067812 */ /* 0x000fe200078ec0ff */
[----:B------:R-:W-:Y:S01]  /*2b80*/  IMAD.WIDE.U32 R12, R183, UR6, R12 ;  /* 0x00000006b70c7c25 */ /* 0x000fe2000f8e000c */
[----:B------:R-:W-:Y:S01]  /*2b90*/  SHF.R.S32.HI R10, RZ, 0x4, R16 ;  /* 0x00000004ff0a7819 */ /* 0x000fe20000011410 */
[----:B------:R-:W1:Y:S01]  /*2ba0*/  LDC.64 R132, c[0x0][0x250] ;  /* 0x00009400ff847b82 */ /* 0x000e620000000a00 */
[----:B------:R-:W-:Y:S01]  /*2bb0*/  LEA.HI R5, R4, R4, RZ, 0x1 ;  /* 0x0000000404057211 */ /* 0x000fe200078f08ff */
[----:B------:R-:W-:Y:S01]  /*2bc0*/  IMAD.IADD R6, R3, 0x1, -R6 ;  /* 0x0000000103067824 */ /* 0x000fe200078e0a06 */
[----:B------:R-:W-:Y:S01]  /*2bd0*/  LEA.HI R9, R10, R10, RZ, 0x1 ;  /* 0x0000000a0a097211 */ /* 0x000fe200078f08ff */
[----:B------:R-:W-:Y:S01]  /*2be0*/  IMAD.IADD R15, R15, 0x1, R0 ;  /* 0x000000010f0f7824 */ /* 0x000fe200078e0200 */
[----:B------:R-:W-:Y:S01]  /*2bf0*/  SHF.R.S32.HI R3, RZ, 0x1, R5 ;  /* 0x00000001ff037819 */ /* 0x000fe20000011405 */
[----:B------:R-:W-:Y:S01]  /*2c00*/  IMAD.SHL.U32 R6, R6, 0x8, RZ ;  /* 0x0000000806067824 */ /* 0x000fe200078e00ff */
[----:B------:R-:W-:Y:S01]  /*2c10*/  LOP3.LUT R9, R9, 0xfffffffe, RZ, 0xc0, !PT ;  /* 0xfffffffe09097812 */ /* 0x000fe200078ec0ff */
[----:B------:R-:W-:Y:S01]  /*2c20*/  IMAD.X R19, R21, 0x1, R19, P0 ;  /* 0x0000000115137824 */ /* 0x000fe200000e0613 */
[----:B------:R-:W-:Y:S01]  /*2c30*/  LOP3.LUT R11, R5, 0xfffffffe, RZ, 0xc0, !PT ;  /* 0xfffffffe050b7812 */ /* 0x000fe200078ec0ff */
[----:B------:R-:W-:Y:S01]  /*2c40*/  IMAD.SHL.U32 R5, R3, 0x40, RZ ;  /* 0x0000004003057824 */ /* 0x000fe200078e00ff */
[----:B------:R-:W-:Y:S01]  /*2c50*/  LOP3.LUT R16, R16, 0xfffffff0, RZ, 0xc0, !PT ;  /* 0xfffffff010107812 */ /* 0x000fe200078ec0ff */
[----:B------:R-:W-:Y:S01]  /*2c60*/  IMAD.IADD R10, R10, 0x1, -R9 ;  /* 0x000000010a0a7824 */ /* 0x000fe200078e0a09 */
[-C--:B------:R-:W-:Y:S01]  /*2c70*/  ISETP.GE.AND P3, PT, R18, R17.reuse, PT ;  /* 0x000000111200720c */ /* 0x080fe20003f66270 */
[----:B------:R-:W2:Y:S01]  /*2c80*/  LDC.64 R8, c[0x0][0x3c8] ;  /* 0x0000f200ff087b82 */ /* 0x000ea20000000a00 */
[----:B------:R-:W-:Y:S01]  /*2c90*/  LOP3.LUT R5, R5, 0xc0, RZ, 0xc0, !PT ;  /* 0x000000c005057812 */ /* 0x000fe200078ec0ff */
[----:B------:R-:W-:Y:S01]  /*2ca0*/  IMAD.IADD R127, R7, 0x1, -R16 ;  /* 0x00000001077f7824 */ /* 0x000fe200078e0a10 */
[----:B------:R-:W-:Y:S01]  /*2cb0*/  ISETP.GE.AND P5, PT, R22, R17, PT ;  /* 0x000000111600720c */ /* 0x000fe20003fa6270 */
[----:B------:R-:W-:Y:S01]  /*2cc0*/  IMAD.IADD R11, R4, 0x1, -R11 ;  /* 0x00000001040b7824 */ /* 0x000fe200078e0a0b */
[----:B------:R-:W-:Y:S01]  /*2cd0*/  LOP3.LUT R6, R5, 0x8, R6, 0xf8, !PT ;  /* 0x0000000805067812 */ /* 0x000fe200078ef806 */
[----:B------:R-:W-:-:S04]  /*2ce0*/  DEPBAR.LE SB0, 0x0 ;  /* 0x000080000000791a */ /* 0x000fc80000000000 */
[----:B------:R-:W-:Y:S01]  /*2cf0*/  SHF.R.U32.HI R5, RZ, 0x3, R5 ;  /* 0x00000003ff057819 */ /* 0x000fe20000011605 */
[C---:B------:R-:W-:Y:S01]  /*2d00*/  IMAD R170, R10.reuse, 0x8, R11 ;  /* 0x000000080aaa7824 */ /* 0x040fe200078e020b */
[----:B------:R-:W-:Y:S01]  /*2d10*/  SHF.R.S32.HI R18, RZ, 0x1f, R127 ;  /* 0x0000001fff127819 */ /* 0x000fe2000001147f */
[----:B------:R-:W-:Y:S01]  /*2d20*/  IMAD.SHL.U32 R10, R10, 0x8, RZ ;  /* 0x000000080a0a7824 */ /* 0x000fe200078e00ff */
[----:B------:R-:W-:Y:S01]  /*2d30*/  LOP3.LUT R5, R6, R5, RZ, 0x3c, !PT ;  /* 0x0000000506057212 */ /* 0x000fe200078e3cff */
[----:B-1----:R-:W-:Y:S01]  /*2d40*/  IMAD R19, R19, R132, RZ ;  /* 0x0000008413137224 */ /* 0x002fe200078e02ff */
[----:B------:R-:W-:Y:S01]  /*2d50*/  SHF.R.S32.HI R6, RZ, 0x1f, R183 ;  /* 0x0000001fff067819 */ /* 0x000fe200000114b7 */
[----:B------:R-:W-:Y:S01]  /*2d60*/  ULDC UR5, c[0x0][0x2e8] ;  /* 0x0000ba0000057ab9 */ /* 0x000fe20000000800 */
[-C--:B------:R-:W-:Y:S01]  /*2d70*/  LEA.HI R0, R18, R127.reuse, RZ, 0x3 ;  /* 0x0000007f12007211 */ /* 0x080fe200078f18ff */
[----:B------:R-:W-:Y:S01]  /*2d80*/  IMAD.U32 R170, R170, 0x20, R5 ;  /* 0x00000020aaaa7824 */ /* 0x000fe200078e0005 */
[----:B------:R-:W-:Y:S01]  /*2d90*/  LEA.HI R16, R127, R127, RZ, 0x1 ;  /* 0x0000007f7f107211 */ /* 0x000fe200078f08ff */
[----:B------:R-:W-:Y:S01]  /*2da0*/  IMAD R6, R6, UR6, RZ ;  /* 0x0000000606067c24 */ /* 0x000fe2000f8e02ff */
[----:B------:R-:W-:Y:S01]  /*2db0*/  ISETP.GE.AND P4, PT, R24, R17, PT ;  /* 0x000000111800720c */ /* 0x000fe20003f86270 */
[----:B------:R-:W-:Y:S01]  /*2dc0*/  IMAD.SHL.U32 R0, R0, 0x20, RZ ;  /* 0x0000002000007824 */ /* 0x000fe200078e00ff */
[----:B--2---:R-:W-:Y:S01]  /*2dd0*/  LEA R8, P0, R12, R8, 0x2 ;  /* 0x000000080c087211 */ /* 0x004fe200078010ff */
[----:B------:R-:W-:Y:S01]  /*2de0*/  IMAD R6, R183, UR7, R6 ;  /* 0x00000007b7067c24 */ /* 0x000fe2000f8e0206 */
[----:B------:R-:W-:Y:S01]  /*2df0*/  SHF.R.S32.HI R17, RZ, 0x1, R16 ;  /* 0x00000001ff117819 */ /* 0x000fe20000011410 */
[----:B------:R-:W-:Y:S01]  /*2e00*/  IMAD R19, R122, R133, R19 ;  /* 0x000000857a137224 */ /* 0x000fe200078e0213 */
[----:B------:R-:W-:Y:S01]  /*2e10*/  LOP3.LUT R124, R0, 0xffffff00, RZ, 0xc0, !PT ;  /* 0xffffff00007c7812 */ /* 0x000fe200078ec0ff */
[----:B------:R-:W-:Y:S01]  /*2e20*/  IMAD.IADD R6, R13, 0x1, R6 ;  /* 0x000000010d067824 */ /* 0x000fe200078e0206 */
[----:B------:R-:W-:Y:S01]  /*2e30*/  SHF.R.S32.HI R4, RZ, 0x1f, R16 ;  /* 0x0000001fff047819 */ /* 0x000fe20000011410 */
[----:B------:R-:W-:Y:S01]  /*2e40*/  IMAD.WIDE.U32 R122, R122, R132, R14 ;  /* 0x000000847a7a7225 */ /* 0x000fe200078e000e */
[----:B------:R-:W-:Y:S01]  /*2e50*/  LOP3.LUT R16, R16, 0x7fffffe, RZ, 0xc0, !PT ;  /* 0x07fffffe10107812 */ /* 0x000fe200078ec0ff */
[----:B------:R-:W-:Y:S01]  /*2e60*/  ULDC.64 UR6, c[0x0][0x220] ;  /* 0x0000880000067ab9 */ /* 0x000fe20000000a00 */
[----:B------:R-:W-:-:S02]  /*2e70*/  LEA.HI.X R9, R12, R9, R6, 0x2, P0 ;  /* 0x000000090c097211 */ /* 0x000fc400000f1406 */
[----:B------:R-:W-:Y:S01]  /*2e80*/  LEA.HI R4, R4, R17, RZ, 0x2 ;  /* 0x0000001104047211 */ /* 0x000fe200078f10ff */
[----:B------:R-:W-:Y:S02]  /*2e90*/  IMAD.IADD R127, R127, 0x1, -R16 ;  /* 0x000000017f7f7824 */ /* 0x000fe400078e0a10 */
[----:B------:R1:W5:Y:S01]  /*2ea0*/  LDG.E R0, desc[UR12][R8.64] ;  /* 0x0000000c08007981 */ /* 0x000362000c1e1900 */
[----:B------:R-:W-:Y:S01]  /*2eb0*/  LOP3.LUT R4, R4, 0xfffffffc, RZ, 0xc0, !PT ;  /* 0xfffffffc04047812 */ /* 0x000fe200078ec0ff */
[----:B------:R-:W-:Y:S04]  /*2ec0*/  BAR.SYNC.DEFER_BLOCKING 0x0 ;  /* 0x0000000000007b1d */ /* 0x000fe80000010000 */
[----:B------:R-:W-:-:S04]  /*2ed0*/  IMAD.IADD R4, R17, 0x1, -R4 ;  /* 0x0000000111047824 */ /* 0x000fc800078e0a04 */
[----:B------:R-:W-:-:S05]  /*2ee0*/  IMAD.SHL.U32 R16, R4, 0x40, RZ ;  /* 0x0000004004107824 */ /* 0x000fca00078e00ff */
[----:B------:R-:W-:-:S04]  /*2ef0*/  LOP3.LUT R11, R16, 0xc0, RZ, 0xc0, !PT ;  /* 0x000000c0100b7812 */ /* 0x000fc800078ec0ff */
[----:B------:R-:W-:Y:S02]  /*2f00*/  LOP3.LUT R5, R11, 0x8, R10, 0xf8, !PT ;  /* 0x000000080b057812 */ /* 0x000fe400078ef80a */
[----:B------:R-:W-:-:S04]  /*2f10*/  SHF.R.U32.HI R10, RZ, 0x3, R11 ;  /* 0x00000003ff0a7819 */ /* 0x000fc8000001160b */
[----:B------:R-:W-:Y:S01]  /*2f20*/  LOP3.LUT R5, R5, R10, RZ, 0x3c, !PT ;  /* 0x0000000a05057212 */ /* 0x000fe200078e3cff */
[----:B------:R-:W-:Y:S01]  /*2f30*/  IMAD R10, R129, 0x200, R124 ;  /* 0x00000200810a7824 */ /* 0x000fe200078e027c */
[----:B------:R1:W-:Y:S04]  /*2f40*/  @P1 STS [R179+0x9000], RZ ;  /* 0x009000ffb3001388 */ /* 0x0003e80000000800 */
[----:B------:R1:W-:Y:S04]  /*2f50*/  @P1 STS [R179+0x9004], RZ ;  /* 0x009004ffb3001388 */ /* 0x0003e80000000800 */
        /* <DEDUP_REMOVED lines=39> */
.L_x_2890:
[----:B------:R-:W-:Y:S05]  /*31d0*/  BSYNC B0 ;  /* 0x0000000000007941 */ /* 0x000fea0003800000 */
.L_x_2889:
        /* <DEDUP_REMOVED lines=31> */
.L_x_2892:
[----:B------:R-:W-:Y:S05]  /*33d0*/  BSYNC B0 ;  /* 0x0000000000007941 */ /* 0x000fea0003800000 */
.L_x_2891:
        /* <DEDUP_REMOVED lines=33> */
.L_x_2894:
[----:B------:R-:W-:Y:S05]  /*35f0*/  BSYNC B0 ;  /* 0x0000000000007941 */ /* 0x000fea0003800000 */
.L_x_2893:
        /* <DEDUP_REMOVED lines=36> */
.L_x_2896:
[----:B------:R-:W-:Y:S05]  /*3840*/  BSYNC B0 ;  /* 0x0000000000007941 */ /* 0x000fea0003800000 */
.L_x_2895:
[----:B------:R-:W-:Y:S01]  /*3850*/  LDSM.16.M88.4 R84, [R171] ;  /* 0x00000000ab54783b */ /* 0x000fe20000000200 */
[----:B------:R-:W-:Y:S01]  /*3860*/  LOP3.LUT P0, RZ, R3, 0x2, RZ, 0xc0, !PT ;  /* 0x0000000203ff7812 */ /* 0x000fe2000780c0ff */
[----:B------:R-:W-:Y:S01]  /*3870*/  IMAD.MOV.U32 R3, RZ, RZ, 0x20 ;  /* 0x00000020ff037424 */ /* 0x000fe200078e00ff */
[----:B------:R-:W-:Y:S01]  /*3880*/  LOP3.LUT P1, RZ, R4, 0x2, RZ, 0xc0, !PT ;  /* 0x0000000204ff7812 */ /* 0x000fe2000782c0ff */
[----:B------:R-:W1:Y:S01]  /*3890*/  LDSM.16.M88.4 R60, [R170+0x3000] ;  /* 0x00300000aa3c783b */ /* 0x000e620000000200 */
[----:B------:R-:W-:Y:S01]  /*38a0*/  IMAD.MOV.U32 R4, RZ, RZ, 0x10 ;  /* 0x00000010ff047424 */ /* 0x000fe200078e00ff */
[----:B------:R-:W-:Y:S01]  /*38b0*/  ULDC UR10, c[0x0][0x39c] ;  /* 0x0000e700000a7ab9 */ /* 0x000fe20000000800 */
[----:B------:R-:W-:Y:S01]  /*38c0*/  SEL R3, R3, 0xffffffe0, !P0 ;  /* 0xffffffe003037807 */ /* 0x000fe20004000000 */
[----:B------:R-:W4:Y:S01]  /*38d0*/  LDSM.16.M88.4 R52, [R170+0x3400] ;  /* 0x00340000aa34783b */ /* 0x000f220000000200 */
[----:B------:R-:W-:Y:S01]  /*38e0*/  IMAD R129, R129, 0x10, R131 ;  /* 0x0000001081817824 */ /* 0x000fe200078e0283 */
[----:B------:R-:W-:Y:S01]  /*38f0*/  SEL R4, R4, 0xfffffff0, !P1 ;  /* 0xfffffff004047807 */ /* 0x000fe20004800000 */
[----:B------:R-:W-:Y:S01]  /*3900*/  IMAD.SHL.U32 R187, R7, 0x2, RZ ;  /* 0x0000000207bb7824 */ /* 0x000fe200078e00ff */
[----:B------:R-:W4:Y:S01]  /*3910*/  LDSM.16.M88.4 R44, [R170+0x3800] ;  /* 0x00380000aa2c783b */ /* 0x000f220000000200 */
[----:B------:R-:W-:-:S02]  /*3920*/  IMAD.IADD R119, R170, 0x1, R3 ;  /* 0x00000001aa777824 */ /* 0x000fc400078e0203 */
[----:B--2--5:R-:W-:Y:S01]  /*3930*/  FMUL.FTZ R0, R0, R121 ;  /* 0x0000007900007220 */ /* 0x024fe20000410000 */
[----:B------:R-:W-:Y:S01]  /*3940*/  IMAD R169, R4, 0x2, R171 ;  /* 0x0000000204a97824 */ /* 0x000fe200078e02ab */
[----:B------:R-:W2:Y:S01]  /*3950*/  LDSM.16.M88.4 R36, [R170+0x3c00] ;  /* 0x003c0000aa24783b */ /* 0x000ea20000000200 */
[----:B------:R-:W-:Y:S01]  /*3960*/  LOP3.LUT R187, R187, 0x6, RZ, 0xc0, !PT ;  /* 0x00000006bbbb7812 */ /* 0x000fe200078ec0ff */
[----:B------:R-:W-:Y:S02]  /*3970*/  IMAD R124, R127, 0x20, R124 ;  /* 0x000000207f7c7824 */ /* 0x000fe400078e027c */
[----:B------:R-:W2:Y:S02]  /*3980*/  LDSM.16.M88.4 R28, [R170+0x4000] ;  /* 0x00400000aa1c783b */ /* 0x000ea40000000200 */
[----:B------:R-:W-:Y:S02]  /*3990*/  IMAD.IADD R5, R5, 0x1, R124 ;  /* 0x0000000105057824 */ /* 0x000fe400078e027c */
[----:B------:R-:W2:Y:S04]  /*39a0*/  LDSM.16.M88.4 R20, [R170+0x4400] ;  /* 0x00440000aa14783b */ /* 0x000ea80000000200 */
[----:B------:R-:W2:Y:S04]  /*39b0*/  LDSM.16.M88.4 R92, [R170+0x4800] ;  /* 0x00480000aa5c783b */ /* 0x000ea80000000200 */
[----:B------:R-:W2:Y:S04]  /*39c0*/  LDSM.16.M88.4 R64, [R170+0x4c00] ;  /* 0x004c0000aa40783b */ /* 0x000ea80000000200 */
[----:B------:R-:W-:Y:S04]  /*39d0*/  LDSM.16.M88.4 R100, [R169] ;  /* 0x00000000a964783b */ /* 0x000fe80000000200 */
[----:B------:R-:W2:Y:S04]  /*39e0*/  LDSM.16.M88.4 R72, [R119+0x3000] ;  /* 0x003000007748783b */ /* 0x000ea80000000200 */
[----:B------:R-:W2:Y:S01]  /*39f0*/  LDSM.16.M88.4 R16, [R119+0x3800] ;  /* 0x003800007710783b */ /* 0x000ea20000000200 */
[C---:B-1-3--:R-:W-:Y:S03]  /*3a00*/  HMMA.16816.F32.BF16 R8, R84.reuse, R60, RZ ;  /* 0x0000003c5408723c */ /* 0x04afe600000418ff */
[----:B------:R-:W1:Y:S03]  /*3a10*/  LDSM.16.M88.4 R12, [R119+0x3c00] ;  /* 0x003c0000770c783b */ /* 0x000e660000000200 */
[C---:B------:R-:W-:Y:S01]  /*3a20*/  HMMA.16816.F32.BF16 R60, R84.reuse, R62, RZ ;  /* 0x0000003e543c723c */ /* 0x040fe200000418ff */
[----:B------:R-:W3:Y:S04]  /*3a30*/  LDSM.16.M88.4 R68, [R119+0x3400] ;  /* 0x003400007744783b */ /* 0x000ee80000000200 */
[----:B------:R-:W-:Y:S01]  /*3a40*/  LDSM.16.M88.4 R80, [R119+0x4400] ;  /* 0x004400007750783b */ /* 0x000fe20000000200 */
[C---:B----4-:R-:W-:Y:S03]  /*3a50*/  HMMA.16816.F32.BF16 R56, R84.reuse, R52, RZ ;  /* 0x000000345438723c */ /* 0x050fe600000418ff */
[----:B------:R-:W-:Y:S03]  /*3a60*/  LDSM.16.M88.4 R108, [R171+0x1000] ;  /* 0x00100000ab6c783b */ /* 0x000fe60000000200 */
[C---:B------:R-:W-:Y:S01]  /*3a70*/  HMMA.16816.F32.BF16 R48, R84.reuse, R44, RZ ;  /* 0x0000002c5430723c */ /* 0x040fe200000418ff */
        /* <DEDUP_REMOVED lines=32> */
[C---:B------:R-:W-:Y:S06]  /*3c80*/  HMMA.16816.F32.BF16 R24, R100.reuse, R80, R24 ;  /* 0x000000506418723c */ /* 0x040fec0000041818 */
[----:B------:R-:W-:Y:S01]  /*3c90*/  HMMA.16816.F32.BF16 R20, R100, R82, R20 ;  /* 0x000000526414723c */ /* 0x000fe20000041814 */
[----:B------:R-:W-:Y:S05]  /*3ca0*/  LDSM.16.M88.4 R80, [R169+0x1000] ;  /* 0x00100000a950783b */ /* 0x000fea0000000200 */
[C---:B------:R-:W-:Y:S06]  /*3cb0*/  HMMA.16816.F32.BF16 R8, R108.reuse, R76, R8 ;  /* 0x0000004c6c08723c */ /* 0x040fec0000041808 */
[----:B------:R-:W-:Y:S01]  /*3cc0*/  HMMA.16816.F32.BF16 R60, R108, R78, R60 ;  /* 0x0000004e6c3c723c */ /* 0x000fe2000004183c */
        /* <DEDUP_REMOVED lines=20> */
[C---:B------:R-:W-:Y:S06]  /*3e10*/  HMMA.16816.F32.BF16 R32, R108.reuse, R68, R32 ;  /* 0x000000446c20723c */ /* 0x040fec0000041820 */
[----:B------:R-:W-:Y:S01]  /*3e20*/  HMMA.16816.F32.BF16 R28, R108, R70, R28 ;  /* 0x000000466c1c723c */ /* 0x000fe2000004181c */
[----:B------:R-:W2:Y:S05]  /*3e30*/  LDSM.16.M88.4 R68, [R119+0x5c00] ;  /* 0x005c00007744783b */ /* 0x000eaa0000000200 */
[C---:B---3--:R-:W-:Y:S06]  /*3e40*/  HMMA.16816.F32.BF16 R56, R80.reuse, R76, R56 ;  /* 0x0000004c5038723c */ /* 0x048fec0000041838 */
        /* <DEDUP_REMOVED lines=32> */
[----:B------:R-:W-:Y:S01]  /*4050*/  FMUL.FTZ R60, R60, UR10 ;  /* 0x0000000a3c3c7c20 */ /* 0x000fe20008410000 */
[----:B------:R-:W-:Y:S01]  /*4060*/  HMMA.16816.F32.BF16 R44, R16, R66, R44 ;  /* 0x00000042102c723c */ /* 0x000fe2000004182c */
[----:B------:R-:W1:Y:S05]  /*4070*/  LDSM.16.M88.4 R64, [R170+0x8400] ;  /* 0x00840000aa40783b */ /* 0x000e6a0000000200 */
[----:B------:R-:W-:Y:S01]  /*4080*/  HMMA.16816.F32.BF16 R8, R84, R100, R8 ;  /* 0x000000645408723c */ /* 0x000fe20000041808 */
[----:B------:R4:W-:Y:S05]  /*4090*/  MUFU.TANH R101, R60 ;  /* 0x0000003c00657308 */ /* 0x0009ea0000002400 */
[C---:B--2---:R-:W-:Y:S06]  /*40a0*/  HMMA.16816.F32.BF16 R40, R16.reuse, R68, R40 ;  /* 0x000000441028723c */ /* 0x044fec0000041828 */
[----:B------:R-:W-:Y:S01]  /*40b0*/  HMMA.16816.F32.BF16 R36, R16, R70, R36 ;  /* 0x000000461024723c */ /* 0x000fe20000041824 */
[----:B------:R-:W-:-:S05]  /*40c0*/  FMUL.FTZ R69, R61, UR10 ;  /* 0x0000000a3d457c20 */ /* 0x000fca0008410000 */
[----:B---3--:R-:W-:Y:S01]  /*40d0*/  HMMA.16816.F32.BF16 R32, R16, R76, R32 ;  /* 0x0000004c1020723c */ /* 0x008fe20000041820 */
[----:B------:R-:W-:Y:S01]  /*40e0*/  FMUL.FTZ R71, R62, UR10 ;  /* 0x0000000a3e477c20 */ /* 0x000fe20008410000 */
[----:B------:R-:W-:Y:S04]  /*40f0*/  MUFU.TANH R69, R69 ;  /* 0x0000004500457308 */ /* 0x000fe80000002400 */
[----:B------:R-:W-:Y:S01]  /*4100*/  HMMA.16816.F32.BF16 R56, R84, R12, R56 ;  /* 0x0000000c5438723c */ /* 0x000fe20000041838 */
[----:B------:R-:W-:Y:S01]  /*4110*/  FMUL.FTZ R77, R63, UR10 ;  /* 0x0000000a3f4d7c20 */ /* 0x000fe20008410000 */
[----:B------:R-:W-:Y:S01]  /*4120*/  FMUL.FTZ R3, R8, UR10 ;  /* 0x0000000a08037c20 */ /* 0x000fe20008410000 */
[----:B----4-:R-:W2:Y:S01]  /*4130*/  LDSM.16.M88.4 R60, [R170+0x8c00] ;  /* 0x008c0000aa3c783b */ /* 0x010ea20000000200 */
[----:B------:R-:W-:Y:S01]  /*4140*/  LOP3.LUT R8, R128, 0xffffffe0, RZ, 0xc0, !PT ;  /* 0xffffffe080087812 */ /* 0x000fe200078ec0ff */
[----:B------:R-:W-:Y:S01]  /*4150*/  FMUL.FTZ R9, R9, UR10 ;  /* 0x0000000a09097c20 */ /* 0x000fe20008410000 */
[----:B------:R-:W-:Y:S01]  /*4160*/  HMMA.16816.F32.BF16 R24, R80, R104, R24 ;  /* 0x000000685018723c */ /* 0x000fe20000041818 */
[----:B------:R-:W-:Y:S01]  /*4170*/  FMUL.FTZ R11, R11, UR10 ;  /* 0x0000000a0b0b7c20 */ /* 0x000fe20008410000 */
[----:B------:R-:W-:Y:S01]  /*4180*/  MUFU.TANH R71, R71 ;  /* 0x0000004700477308 */ /* 0x000fe20000002400 */
[----:B------:R-:W-:-:S02]  /*4190*/  IMAD.IADD R8, R7, 0x1, -R8 ;  /* 0x0000000107087824 */ /* 0x000fc400078e0a08 */
[----:B------:R-:W-:Y:S01]  /*41a0*/  FMUL.FTZ R10, R10, UR10 ;  /* 0x0000000a0a0a7c20 */ /* 0x000fe20008410000 */
[C---:B------:R-:W-:Y:S04]  /*41b0*/  HMMA.16816.F32.BF16 R20, R80.reuse, R106, R20 ;  /* 0x0000006a5014723c */ /* 0x040fe80000041814 */
[----:B------:R-:W3:Y:S02]  /*41c0*/  MUFU.TANH R9, R9 ;  /* 0x0000000900097308 */ /* 0x000ee40000002400 */
[C---:B------:R-:W-:Y:S06]  /*41d0*/  HMMA.16816.F32.BF16 R96, R80.reuse, R112, R96 ;  /* 0x000000705060723c */ /* 0x040fec0000041860 */
[----:B------:R-:W-:Y:S01]  /*41e0*/  HMMA.16816.F32.BF16 R92, R80, R114, R92 ;  /* 0x00000072505c723c */ /* 0x000fe2000004185c */
[----:B------:R-:W4:Y:S01]  /*41f0*/  LDSM.16.M88.4 R80, [R119+0x7800] ;  /* 0x007800007750783b */ /* 0x000f220000000200 */
[----:B------:R-:W-:Y:S01]  /*4200*/  FMUL.FTZ R56, R56, UR10 ;  /* 0x0000000a38387c20 */ /* 0x000fe20008410000 */
[----:B------:R-:W-:Y:S01]  /*4210*/  FMUL.FTZ R57, R57, UR10 ;  /* 0x0000000a39397c20 */ /* 0x000fe20008410000 */
[----:B------:R-:W3:Y:S02]  /*4220*/  MUFU.TANH R11, R11 ;  /* 0x0000000b000b7308 */ /* 0x000ee40000002400 */
[----:B------:R-:W-:Y:S01]  /*4230*/  HMMA.16816.F32.BF16 R52, R84, R14, R52 ;  /* 0x0000000e5434723c */ /* 0x000fe20000041834 */
[----:B------:R-:W3:Y:S05]  /*4240*/  LDSM.16.M88.4 R12, [R119+0x7c00] ;  /* 0x007c0000770c783b */ /* 0x000eea0000000200 */
[C---:B------:R-:W-:Y:S01]  /*4250*/  HMMA.16816.F32.BF16 R28, R16.reuse, R78, R28 ;  /* 0x0000004e101c723c */ /* 0x040fe2000004181c */
[----:B------:R-:W-:Y:S05]  /*4260*/  MUFU.TANH R79, R56 ;  /* 0x00000038004f7308 */ /* 0x000fea0000002400 */
[C---:B-1----:R-:W-:Y:S03]  /*4270*/  HMMA.16816.F32.BF16 R24, R16.reuse, R64, R24 ;  /* 0x000000401018723c */ /* 0x042fe60000041818 */
[----:B------:R1:W-:Y:S03]  /*4280*/  MUFU.TANH R65, R57 ;  /* 0x0000003900417308 */ /* 0x0003e60000002400 */
[C---:B------:R-:W-:Y:S05]  /*4290*/  HMMA.16816.F32.BF16 R20, R16.reuse, R66, R20 ;  /* 0x000000421014723c */ /* 0x040fea0000041814 */
[----:B------:R-:W3:Y:S01]  /*42a0*/  MUFU.TANH R77, R77 ;  /* 0x0000004d004d7308 */ /* 0x000ee20000002400 */
[----:B------:R-:W-:Y:S01]  /*42b0*/  HMMA.16816.F32.BF16 R96, R16, R72, R96 ;  /* 0x000000481060723c */ /* 0x000fe20000041860 */
[----:B------:R-:W-:Y:S01]  /*42c0*/  FMUL.FTZ R67, R58, UR10 ;  /* 0x0000000a3a437c20 */ /* 0x000fe20008410000 */
[----:B------:R-:W-:Y:S01]  /*42d0*/  FMUL.FTZ R52, R52, UR10 ;  /* 0x0000000a34347c20 */ /* 0x000fe20008410000 */
[----:B------:R-:W-:-:S03]  /*42e0*/  FMUL.FTZ R53, R53, UR10 ;  /* 0x0000000a35357c20 */ /* 0x000fc60008410000 */
[C---:B------:R-:W-:Y:S01]  /*42f0*/  HMMA.16816.F32.BF16 R92, R16.reuse, R74, R92 ;  /* 0x0000004a105c723c */ /* 0x040fe2000004185c */
[----:B------:R-:W-:Y:S01]  /*4300*/  FMUL.FTZ R73, R59, UR10 ;  /* 0x0000000a3b497c20 */ /* 0x000fe20008410000 */
[----:B------:R-:W-:Y:S01]  /*4310*/  MUFU.TANH R75, R53 ;  /* 0x00000035004b7308 */ /* 0x000fe20000002400 */
[----:B-1----:R-:W1:Y:S03]  /*4320*/  LDSM.16.M88.4 R56, [R119+0x8000] ;  /* 0x008000007738783b */ /* 0x002e660000000200 */
[C---:B--2---:R-:W-:Y:S04]  /*4330*/  HMMA.16816.F32.BF16 R88, R16.reuse, R60, R88 ;  /* 0x0000003c1058723c */ /* 0x044fe80000041858 */
[----:B------:R-:W2:Y:S02]  /*4340*/  MUFU.TANH R67, R67 ;  /* 0x0000004300437308 */ /* 0x000ea40000002400 */
[----:B------:R-:W-:Y:S01]  /*4350*/  HMMA.16816.F32.BF16 R108, R16, R62, R108 ;  /* 0x0000003e106c723c */ /* 0x000fe2000004186c */
[----:B------:R-:W2:Y:S01]  /*4360*/  LDSM.16.M88.4 R16, [R119+0x8400] ;  /* 0x008400007710783b */ /* 0x000ea20000000200 */
[----:B------:R-:W-:-:S04]  /*4370*/  FMUL.FTZ R61, R54, UR10 ;  /* 0x0000000a363d7c20 */ /* 0x000fc80008410000 */
[C---:B----4-:R-:W-:Y:S01]  /*4380*/  HMMA.16816.F32.BF16 R44, R84.reuse, R82, R44 ;  /* 0x00000052542c723c */ /* 0x050fe2000004182c */
[----:B------:R-:W-:Y:S01]  /*4390*/  FMUL.FTZ R63, R55, UR10 ;  /* 0x0000000a373f7c20 */ /* 0x000fe20008410000 */
[----:B------:R-:W-:Y:S04]  /*43a0*/  MUFU.TANH R61, R61 ;  /* 0x0000003d003d7308 */ /* 0x000fe80000002400 */
[C---:B---3--:R-:W-:Y:S04]  /*43b0*/  HMMA.16816.F32.BF16 R40, R84.reuse, R12, R40 ;  /* 0x0000000c5428723c */ /* 0x048fe80000041828 */
[----:B------:R-:W3:Y:S02]  /*43c0*/  MUFU.TANH R73, R73 ;  /* 0x0000004900497308 */ /* 0x000ee40000002400 */
[C---:B------:R-:W-:Y:S01]  /*43d0*/  HMMA.16816.F32.BF16 R36, R84.reuse, R14, R36 ;  /* 0x0000000e5424723c */ /* 0x040fe20000041824 */
[----:B------:R-:W4:Y:S05]  /*43e0*/  LDSM.16.M88.4 R12, [R119+0x8c00] ;  /* 0x008c0000770c783b */ /* 0x000f2a0000000200 */
[C---:B------:R-:W-:Y:S01]  /*43f0*/  HMMA.16816.F32.BF16 R48, R84.reuse, R80, R48 ;  /* 0x000000505430723c */ /* 0x040fe20000041830 */
[----:B------:R3:W4:Y:S05]  /*4400*/  MUFU.TANH R81, R52 ;  /* 0x0000003400517308 */ /* 0x00072a0000002400 */
[----:B------:R-:W-:Y:S01]  /*4410*/  FMUL.FTZ R44, R44, UR10 ;  /* 0x0000000a2c2c7c20 */ /* 0x000fe20008410000 */
[C---:B-1----:R-:W-:Y:S02]  /*4420*/  HMMA.16816.F32.BF16 R32, R84.reuse, R56, R32 ;  /* 0x000000385420723c */ /* 0x042fe40000041820 */
[----:B------:R-:W1:Y:S03]  /*4430*/  MUFU.TANH R63, R63 ;  /* 0x0000003f003f7308 */ /* 0x000e660000002400 */
[----:B------:R-:W-:Y:S01]  /*4440*/  FMUL.FTZ R40, R40, UR10 ;  /* 0x0000000a28287c20 */ /* 0x000fe20008410000 */
[----:B------:R-:W-:Y:S01]  /*4450*/  HMMA.16816.F32.BF16 R28, R84, R58, R28 ;  /* 0x0000003a541c723c */ /* 0x000fe2000004181c */
[----:B------:R-:W-:Y:S01]  /*4460*/  FMUL.FTZ R43, R43, UR10 ;  /* 0x0000000a2b2b7c20 */ /* 0x000fe20008410000 */
[----:B------:R-:W-:-:S02]  /*4470*/  FMUL.FTZ R41, R41, UR10 ;  /* 0x0000000a29297c20 */ /* 0x000fc40008410000 */
[----:B------:R-:W-:Y:S01]  /*4480*/  MUFU.TANH R57, R44 ;  /* 0x0000002c00397308 */ /* 0x000fe20000002400 */
[----:B---3--:R-:W3:Y:S01]  /*4490*/  LDSM.16.M88.4 R52, [R119+0x8800] ;  /* 0x008800007734783b */ /* 0x008ee20000000200 */
[----:B--2---:R-:W-:Y:S01]  /*44a0*/  HMMA.16816.F32.BF16 R24, R84, R16, R24 ;  /* 0x000000105418723c */ /* 0x004fe20000041818 */
[----:B------:R-:W-:-:S04]  /*44b0*/  DEPBAR.LE SB0, 0x0 ;  /* 0x000080000000791a */ /* 0x000fc80000000000 */
[----:B------:R-:W-:Y:S01]  /*44c0*/  FMUL.FTZ R49, R49, UR10 ;  /* 0x0000000a31317c20 */ /* 0x000fe20008410000 */
[C---:B------:R-:W-:Y:S01]  /*44d0*/  HMMA.16816.F32.BF16 R20, R84.reuse, R18, R20 ;  /* 0x000000125414723c */ /* 0x040fe20000041814 */
[----:B------:R-:W-:Y:S01]  /*44e0*/  FMUL.FTZ R17, R45, UR10 ;  /* 0x0000000a2d117c20 */ /* 0x000fe20008410000 */
        /* <DEDUP_REMOVED lines=9> */
[C---:B----4-:R-:W-:Y:S01]  /*4580*/  HMMA.16816.F32.BF16 R88, R84.reuse, R12, R88 ;  /* 0x0000000c5458723c */ /* 0x050fe20000041858 */
[----:B------:R2:W-:Y:S01]  /*4590*/  MUFU.TANH R13, R40 ;  /* 0x00000028000d7308 */ /* 0x0005e20000002400 */
[----:B------:R-:W-:Y:S01]  /*45a0*/  FMUL.FTZ R16, R29, UR10 ;  /* 0x0000000a1d107c20 */ /* 0x000fe20008410000 */
[----:B------:R-:W-:Y:S01]  /*45b0*/  IADD3 R129, R129, 0x1, R186 ;  /* 0x0000000181817810 */ /* 0x000fe20007ffe0ba */
[----:B------:R-:W-:Y:S01]  /*45c0*/  FMUL.FTZ R19, R46, UR10 ;  /* 0x0000000a2e137c20 */ /* 0x000fe20008410000 */
[----:B------:R-:W-:Y:S01]  /*45d0*/  FMUL.FTZ R28, R28, UR10 ;  /* 0x0000000a1c1c7c20 */ /* 0x000fe20008410000 */
[----:B------:R-:W-:Y:S01]  /*45e0*/  HMMA.16816.F32.BF16 R108, R84, R14, R108 ;  /* 0x0000000e546c723c */ /* 0x000fe2000004186c */
[----:B------:R-:W-:Y:S01]  /*45f0*/  IADD3 R47, R125, R129, -R126 ;  /* 0x000000817d2f7210 */ /* 0x000fe20007ffe87e */
[----:B------:R-:W-:Y:S01]  /*4600*/  FMUL.FTZ R12, R42, UR10 ;  /* 0x0000000a2a0c7c20 */ /* 0x000fe20008410000 */
[----:B------:R-:W-:Y:S01]  /*4610*/  FMUL.FTZ R42, R33, UR10 ;  /* 0x0000000a212a7c20 */ /* 0x000fe20008410000 */
[----:B------:R-:W-:Y:S01]  /*4620*/  FMUL.FTZ R36, R26, UR10 ;  /* 0x0000000a1a247c20 */ /* 0x000fe20008410000 */
[----:B------:R-:W-:Y:S01]  /*4630*/  FMUL.FTZ R32, R24, UR10 ;  /* 0x0000000a18207c20 */ /* 0x000fe20008410000 */
[----:B------:R-:W-:-:S02]  /*4640*/  IMAD.IADD R118, R47, 0x1, R118 ;  /* 0x000000012f767824 */ /* 0x000fc400078e0276 */
[----:B------:R-:W-:Y:S01]  /*4650*/  FMUL.FTZ R15, R39, UR10 ;  /* 0x0000000a270f7c20 */ /* 0x000fe20008410000 */
[----:B------:R-:W-:Y:S01]  /*4660*/  FMUL.FTZ R39, R30, UR10 ;  /* 0x0000000a1e277c20 */ /* 0x000fe20008410000 */
[----:B------:R4:W-:Y:S01]  /*4670*/  MUFU.TANH R33, R12 ;  /* 0x0000000c00217308 */ /* 0x0009e20000002400 */
[----:B------:R-:W-:Y:S01]  /*4680*/  FMUL.FTZ R26, R20, UR10 ;  /* 0x0000000a141a7c20 */ /* 0x000fe20008410000 */
[----:B------:R-:W-:Y:S01]  /*4690*/  VIMNMX R137, R118, R125, PT ;  /* 0x0000007d76897248 */ /* 0x000fe20003fe0100 */
[----:B--2---:R-:W-:Y:S01]  /*46a0*/  FMUL.FTZ R40, R34, UR10 ;  /* 0x0000000a22287c20 */ /* 0x004fe20008410000 */
[----:B------:R-:W-:Y:S01]  /*46b0*/  FMUL.FTZ R34, R27, UR10 ;  /* 0x0000000a1b227c20 */ /* 0x000fe20008410000 */
[----:B------:R-:W-:Y:S01]  /*46c0*/  VIADDMNMX R136, R118, 0x8, R125, PT ;  /* 0x0000000876887846 */ /* 0x000fe2000380017d */
[----:B------:R-:W-:Y:S01]  /*46d0*/  FMUL.FTZ R24, R23, UR10 ;  /* 0x0000000a17187c20 */ /* 0x000fe20008410000 */
        /* <DEDUP_REMOVED lines=9> */
[----:B------:R-:W-:Y:S01]  /*4770*/  FMUL.FTZ R25, R21, UR10 ;  /* 0x0000000a15197c20 */ /* 0x000fe20008410000 */
[----:B----4-:R-:W-:Y:S01]  /*4780*/  FMUL.FTZ R12, R22, UR10 ;  /* 0x0000000a160c7c20 */ /* 0x010fe20008410000 */
[----:B------:R3:W-:Y:S01]  /*4790*/  MUFU.TANH R55, R15 ;  /* 0x0000000f00377308 */ /* 0x0007e20000002400 */
[----:B------:R-:W-:Y:S01]  /*47a0*/  FMUL.FTZ R108, R108, UR10 ;  /* 0x0000000a6c6c7c20 */ /* 0x000fe20008410000 */
[----:B------:R-:W-:Y:S01]  /*47b0*/  FMUL.FTZ R91, R91, UR10 ;  /* 0x0000000a5b5b7c20 */ /* 0x000fe20008410000 */
[----:B------:R-:W-:Y:S01]  /*47c0*/  FMUL.FTZ R88, R88, UR10 ;  /* 0x0000000a58587c20 */ /* 0x000fe20008410000 */
[----:B------:R-:W-:Y:S01]  /*47d0*/  FMUL.FTZ R90, R90, UR10 ;  /* 0x0000000a5a5a7c20 */ /* 0x000fe20008410000 */
[----:B------:R-:W-:Y:S01]  /*47e0*/  FMUL.FTZ R110, R110, UR10 ;  /* 0x0000000a6e6e7c20 */ /* 0x000fe20008410000 */
[----:B------:R-:W-:Y:S01]  /*47f0*/  FMUL.FTZ R109, R109, UR10 ;  /* 0x0000000a6d6d7c20 */ /* 0x000fe20008410000 */
[----:B--2---:R-:W-:Y:S01]  /*4800*/  IMAD.IADD R8, R2, 0x1, R187 ;  /* 0x0000000102087824 */ /* 0x004fe200078e02bb */
[----:B------:R-:W-:Y:S01]  /*4810*/  MUFU.TANH R49, R49 ;  /* 0x0000003100317308 */ /* 0x000fe20000002400 */
[----:B------:R-:W-:-:S02]  /*4820*/  FMUL.FTZ R111, R111, UR10 ;  /* 0x0000000a6f6f7c20 */ /* 0x000fc40008410000 */
[C---:B------:R-:W-:Y:S02]  /*4830*/  VIADD R30, R8.reuse, 0x1 ;  /* 0x00000001081e7836 */ /* 0x040fe40000000000 */
[----:B------:R-:W-:Y:S02]  /*4840*/  VIADD R20, R8, 0x8 ;  /* 0x0000000808147836 */ /* 0x000fe40000000000 */
[----:B------:R-:W-:Y:S01]  /*4850*/  FMUL.FTZ R98, R98, UR10 ;  /* 0x0000000a62627c20 */ /* 0x000fe20008410000 */
[----:B------:R-:W-:Y:S01]  /*4860*/  VIADD R22, R8, 0x9 ;  /* 0x0000000908167836 */ /* 0x000fe20000000000 */
[-C--:B------:R-:W-:Y:S01]  /*4870*/  ISETP.GE.AND P4, PT, R30, R137.reuse, PT ;  /* 0x000000891e00720c */ /* 0x080fe20003f86270 */
[----:B------:R-:W-:Y:S01]  /*4880*/  VIADD R7, R8, 0x10 ;  /* 0x0000001008077836 */ /* 0x000fe20000000000 */
[----:B------:R-:W-:Y:S01]  /*4890*/  ISETP.GE.AND P2, PT, R30, R136, PT ;  /* 0x000000881e00720c */ /* 0x000fe20003f46270 */
[----:B------:R-:W-:Y:S01]  /*48a0*/  VIADD R23, R8, 0x18 ;  /* 0x0000001808177836 */ /* 0x000fe20000000000 */
[----:B------:R-:W-:Y:S01]  /*48b0*/  I2FP.F32.S32 R30, R30 ;  /* 0x0000001e001e7245 */ /* 0x000fe20000201400 */
[----:B------:R-:W-:Y:S01]  /*48c0*/  MUFU.TANH R51, R51 ;  /* 0x0000003300337308 */ /* 0x000fe20000002400 */
[-C--:B------:R-:W-:Y:S01]  /*48d0*/  ISETP.GE.AND P3, PT, R20, R137.reuse, PT ;  /* 0x000000891400720c */ /* 0x080fe20003f66270 */
[----:B------:R-:W-:Y:S01]  /*48e0*/  VIADD R154, R8, 0x21 ;  /* 0x00000021089a7836 */ /* 0x000fe20000000000 */
[----:B------:R-:W-:Y:S01]  /*48f0*/  ISETP.GE.AND P0, PT, R20, R136, PT ;  /* 0x000000881400720c */ /* 0x000fe20003f06270 */
[C---:B------:R-:W-:Y:S01]  /*4900*/  FFMA.FTZ R29, R0.reuse, R30, R9 ;  /* 0x0000001e001d7223 */ /* 0x040fe20000010009 */
[----:B------:R-:W-:Y:S01]  /*4910*/  I2FP.F32.S32 R20, R20 ;  /* 0x0000001400147245 */ /* 0x000fe20000201400 */
[----:B------:R-:W-:Y:S01]  /*4920*/  FFMA.FTZ R30, R0, R30, R11 ;  /* 0x0000001e001e7223 */ /* 0x000fe2000001000b */
[CC--:B------:R-:W-:Y:S01]  /*4930*/  ISETP.GE.AND P5, PT, R22.reuse, R137.reuse, PT ;  /* 0x000000891600720c */ /* 0x0c0fe20003fa6270 */
[----:B------:R2:W-:Y:S01]  /*4940*/  MUFU.TANH R9, R42 ;  /* 0x0000002a00097308 */ /* 0x0005e20000002400 */
[----:B------:R-:W-:Y:S01]  /*4950*/  ISETP.GE.AND P1, PT, R22, R136, PT ;  /* 0x000000881600720c */ /* 0x000fe20003f26270 */
[C---:B------:R-:W-:Y:S01]  /*4960*/  FFMA.FTZ R21, R0.reuse, R20, R101 ;  /* 0x0000001400157223 */ /* 0x040fe20000010065 */
[----:B------:R-:W-:Y:S01]  /*4970*/  I2FP.F32.S32 R22, R22 ;  /* 0x0000001600167245 */ /* 0x000fe20000201400 */
[----:B------:R-:W-:Y:S01]  /*4980*/  FFMA.FTZ R20, R0, R20, R71 ;  /* 0x0000001400147223 */ /* 0x000fe20000010047 */
[----:B------:R-:W-:Y:S01]  /*4990*/  FSEL R29, R29, -INF , !P4 ;  /* 0xff8000001d1d7808 */ /* 0x000fe20006000000 */
[----:B------:R-:W-:Y:S01]  /*49a0*/  VIADD R140, R8, 0x39 ;  /* 0x00000039088c7836 */ /* 0x000fe20000000000 */
[----:B------:R-:W-:Y:S01]  /*49b0*/  FSEL R30, R30, -INF , !P2 ;  /* 0xff8000001e1e7808 */ /* 0x000fe20005000000 */
[CC--:B---3--:R-:W-:Y:S01]  /*49c0*/  FFMA.FTZ R15, R0.reuse, R22.reuse, R69 ;  /* 0x00000016000f7223 */ /* 0x0c8fe20000010045 */
[----:B------:R-:W-:Y:S01]  /*49d0*/  FFMA.FTZ R77, R0, R22, R77 ;  /* 0x00000016004d7223 */ /* 0x000fe2000001004d */
[C---:B------:R-:W-:Y:S01]  /*49e0*/  VIADD R22, R8.reuse, 0x11 ;  /* 0x0000001108167836 */ /* 0x040fe20000000000 */
[C---:B------:R-:W-:Y:S01]  /*49f0*/  ISETP.GE.AND P4, PT, R7.reuse, R137, PT ;  /* 0x000000890700720c */ /* 0x040fe20003f86270 */
[----:B------:R3:W-:Y:S01]  /*4a00*/  MUFU.TANH R59, R18 ;  /* 0x00000012003b7308 */ /* 0x0007e20000002400 */
[-C--:B------:R-:W-:Y:S01]  /*4a10*/  ISETP.GE.AND P2, PT, R7, R136.reuse, PT ;  /* 0x000000880700720c */ /* 0x080fe20003f46270 */
[----:B------:R-:W-:Y:S01]  /*4a20*/  VIADD R144, R8, 0x40 ;  /* 0x0000004008907836 */ /* 0x000fe20000000000 */
[----:B------:R-:W-:Y:S01]  /*4a30*/  I2FP.F32.S32 R7, R7 ;  /* 0x0000000700077245 */ /* 0x000fe20000201400 */
[----:B------:R-:W-:Y:S01]  /*4a40*/  FMUL.FTZ R96, R96, UR10 ;  /* 0x0000000a60607c20 */ /* 0x000fe20008410000 */
[----:B------:R-:W-:Y:S01]  /*4a50*/  FSEL R21, R21, -INF , !P3 ;  /* 0xff80000015157808 */ /* 0x000fe20005800000 */
[----:B------:R-:W-:Y:S01]  /*4a60*/  FMUL.FTZ R97, R97, UR10 ;  /* 0x0000000a61617c20 */ /* 0x000fe20008410000 */
[----:B------:R-:W-:Y:S01]  /*4a70*/  FSEL R20, R20, -INF , !P0 ;  /* 0xff80000014147808 */ /* 0x000fe20004000000 */
[----:B------:R-:W-:Y:S01]  /*4a80*/  FFMA.FTZ R79, R0, R7, R79 ;  /* 0x00000007004f7223 */ /* 0x000fe2000001004f */
[----:B--2---:R-:W-:Y:S01]  /*4a90*/  I2FP.F32.S32 R42, R23 ;  /* 0x00000017002a7245 */ /* 0x004fe20000201400 */
[----:B------:R-:W2:Y:S01]  /*4aa0*/  MUFU.TANH R83, R48 ;  /* 0x0000003000537308 */ /* 0x000ea20000002400 */
[----:B------:R-:W-:Y:S01]  /*4ab0*/  ISETP.GE.AND P3, PT, R22, R137, PT ;  /* 0x000000891600720c */ /* 0x000fe20003f66270 */
[----:B------:R-:W-:Y:S01]  /*4ac0*/  FFMA.FTZ R7, R0, R7, R67 ;  /* 0x0000000700077223 */ /* 0x000fe20000010043 */
[----:B------:R-:W-:Y:S01]  /*4ad0*/  ISETP.GE.AND P0, PT, R22, R136, PT ;  /* 0x000000881600720c */ /* 0x000fe20003f06270 */
[----:B------:R-:W-:Y:S01]  /*4ae0*/  FMUL.FTZ R99, R99, UR10 ;  /* 0x0000000a63637c20 */ /* 0x000fe20008410000 */
[----:B------:R-:W-:Y:S01]  /*4af0*/  I2FP.F32.S32 R22, R22 ;  /* 0x0000001600167245 */ /* 0x000fe20000201400 */
[----:B------:R-:W-:Y:S01]  /*4b00*/  FMUL.FTZ R93, R93, UR10 ;  /* 0x0000000a5d5d7c20 */ /* 0x000fe20008410000 */
[----:B------:R-:W-:Y:S01]  /*4b10*/  FSEL R15, R15, -INF , !P5 ;  /* 0xff8000000f0f7808 */ /* 0x000fe20006800000 */
[----:B------:R-:W4:Y:S01]  /*4b20*/  MUFU.TANH R103, R50 ;  /* 0x0000003200677308 */ /* 0x000f220000002400 */
[----:B---3--:R-:W-:Y:S01]  /*4b30*/  FSEL R18, R77, -INF , !P1 ;  /* 0xff8000004d127808 */ /* 0x008fe20004800000 */
[CC--:B------:R-:W-:Y:S01]  /*4b40*/  FFMA.FTZ R31, R0.reuse, R22.reuse, R65 ;  /* 0x00000016001f7223 */ /* 0x0c0fe20000010041 */
[CC--:B------:R-:W-:Y:S01]  /*4b50*/  ISETP.GE.AND P5, PT, R23.reuse, R137.reuse, PT ;  /* 0x000000891700720c */ /* 0x0c0fe20003fa6270 */
[C---:B------:R-:W-:Y:S01]  /*4b60*/  FFMA.FTZ R22, R0.reuse, R22, R73 ;  /* 0x0000001600167223 */ /* 0x040fe20000010049 */
[----:B------:R-:W-:Y:S01]  /*4b70*/  ISETP.GE.AND P1, PT, R23, R136, PT ;  /* 0x000000881700720c */ /* 0x000fe20003f26270 */
[CC--:B------:R-:W-:Y:S01]  /*4b80*/  FFMA.FTZ R23, R0.reuse, R42.reuse, R81 ;  /* 0x0000002a00177223 */ /* 0x0c0fe20000010051 */
[----:B------:R-:W-:Y:S01]  /*4b90*/  FFMA.FTZ R42, R0, R42, R61 ;  /* 0x0000002a002a7223 */ /* 0x000fe2000001003d */
[----:B------:R3:W-:Y:S01]  /*4ba0*/  MUFU.TANH R37, R43 ;  /* 0x0000002b00257308 */ /* 0x0007e20000002400 */
[----:B------:R-:W-:Y:S01]  /*4bb0*/  FSEL R31, R31, -INF , !P3 ;  /* 0xff8000001f1f7808 */ /* 0x000fe20005800000 */
[----:B------:R-:W-:Y:S01]  /*4bc0*/  FMUL.FTZ R95, R95, UR10 ;  /* 0x0000000a5f5f7c20 */ /* 0x000fe20008410000 */
[----:B------:R-:W-:Y:S01]  /*4bd0*/  FSEL R23, R23, -INF , !P5 ;  /* 0xff80000017177808 */ /* 0x000fe20006800000 */
[----:B------:R-:W-:Y:S01]  /*4be0*/  FMUL.FTZ R92, R92, UR10 ;  /* 0x0000000a5c5c7c20 */ /* 0x000fe20008410000 */
[----:B------:R-:W-:Y:S01]  /*4bf0*/  ISETP.GE.AND P5, PT, R154, R137, PT ;  /* 0x000000899a00720c */ /* 0x000fe20003fa6270 */
[----:B------:R-:W-:Y:S01]  /*4c00*/  FMUL.FTZ R94, R94, UR10 ;  /* 0x0000000a5e5e7c20 */ /* 0x000fe20008410000 */
[----:B------:R-:W-:Y:S01]  /*4c10*/  FSEL R22, R22, -INF , !P0 ;  /* 0xff80000016167808 */ /* 0x000fe20004000000 */
[----:B------:R1:W-:Y:S08]  /*4c20*/  MUFU.TANH R67, R28 ;  /* 0x0000001c00437308 */ /* 0x0003f00000002400 */
[----:B------:R2:W-:Y:S01]  /*4c30*/  MUFU.TANH R11, R40 ;  /* 0x00000028000b7308 */ /* 0x0005e20000002400 */
[----:B---3--:R-:W-:-:S07]  /*4c40*/  VIADD R43, R8, 0x19 ;  /* 0x00000019082b7836 */ /* 0x008fce0000000000 */
[----:B------:R-:W3:Y:S01]  /*4c50*/  MUFU.TANH R19, R19 ;  /* 0x0000001300137308 */ /* 0x000ee20000002400 */
[----:B-1----:R-:W-:Y:S02]  /*4c60*/  FSEL R28, R7, -INF , !P2 ;  /* 0xff800000071c7808 */ /* 0x002fe40005000000 */
[----:B------:R-:W-:Y:S02]  /*4c70*/  I2FP.F32.S32 R7, R43 ;  /* 0x0000002b00077245 */ /* 0x000fe40000201400 */
[----:B------:R-:W-:-:S03]  /*4c80*/  ISETP.GE.AND P2, PT, R43, R136, PT ;  /* 0x000000882b00720c */ /* 0x000fc60003f46270 */
[----:B------:R1:W-:Y:S01]  /*4c90*/  MUFU.TANH R61, R16 ;  /* 0x00000010003d7308 */ /* 0x0003e20000002400 */
[----:B--2---:R-:W-:Y:S02]  /*4ca0*/  VIADD R40, R8, 0x20 ;  /* 0x0000002008287836 */ /* 0x004fe40000000000 */
[----:B------:R-:W-:-:S03]  /*4cb0*/  FFMA.FTZ R63, R0, R7, R63 ;  /* 0x00000007003f7223 */ /* 0x000fc6000001003f */
[C---:B------:R-:W-:Y:S02]  /*4cc0*/  ISETP.GE.AND P3, PT, R40.reuse, R137, PT ;  /* 0x000000892800720c */ /* 0x040fe40003f66270 */
[----:B------:R2:W-:Y:S01]  /*4cd0*/  MUFU.TANH R69, R35 ;  /* 0x0000002300457308 */ /* 0x0005e20000002400 */
[----:B------:R-:W-:Y:S02]  /*4ce0*/  ISETP.GE.AND P0, PT, R40, R136, PT ;  /* 0x000000882800720c */ /* 0x000fe40003f06270 */
[----:B------:R-:W-:-:S05]  /*4cf0*/  I2FP.F32.S32 R40, R40 ;  /* 0x0000002800287245 */ /* 0x000fca0000201400 */
[----:B------:R-:W-:Y:S01]  /*4d00*/  MUFU.TANH R17, R17 ;  /* 0x0000001100117308 */ /* 0x000fe20000002400 */
[----:B-1----:R-:W-:Y:S01]  /*4d10*/  FSEL R16, R42, -INF , !P1 ;  /* 0xff8000002a107808 */ /* 0x002fe20004800000 */
[----:B------:R-:W-:Y:S01]  /*4d20*/  VIADD R42, R8, 0x30 ;  /* 0x00000030082a7836 */ /* 0x000fe20000000000 */
[----:B------:R-:W-:Y:S01]  /*4d30*/  ISETP.GE.AND P1, PT, R154, R136, PT ;  /* 0x000000889a00720c */ /* 0x000fe20003f26270 */
[C---:B------:R-:W-:Y:S01]  /*4d40*/  FFMA.FTZ R83, R0.reuse, R40, R83 ;  /* 0x0000002800537223 */ /* 0x040fe20000010053 */
[----:B------:R-:W-:Y:S01]  /*4d50*/  I2FP.F32.S32 R154, R154 ;  /* 0x0000009a009a7245 */ /* 0x000fe20000201400 */
[----:B----4-:R-:W-:Y:S01]  /*4d60*/  FFMA.FTZ R103, R0, R40, R103 ;  /* 0x0000002800677223 */ /* 0x010fe20000010067 */
[----:B------:R-:W-:Y:S01]  /*4d70*/  VIADD R40, R8, 0x29 ;  /* 0x0000002908287836 */ /* 0x000fe20000000000 */
[----:B------:R1:W-:Y:S01]  /*4d80*/  MUFU.TANH R65, R14 ;  /* 0x0000000e00417308 */ /* 0x0003e20000002400 */
[----:B--2---:R-:W-:Y:S01]  /*4d90*/  FSEL R35, R79, -INF , !P4 ;  /* 0xff8000004f237808 */ /* 0x004fe20006000000 */
[C---:B------:R-:W-:Y:S01]  /*4da0*/  FFMA.FTZ R151, R0.reuse, R154, R49 ;  /* 0x0000009a00977223 */ /* 0x040fe20000010031 */
[----:B------:R-:W-:Y:S01]  /*4db0*/  ISETP.GE.AND P4, PT, R43, R137, PT ;  /* 0x000000892b00720c */ /* 0x000fe20003f86270 */
[----:B------:R-:W-:Y:S01]  /*4dc0*/  FFMA.FTZ R43, R0, R7, R75 ;  /* 0x00000007002b7223 */ /* 0x000fe2000001004b */
[----:B------:R-:W-:-:S02]  /*4dd0*/  VIADD R7, R8, 0x28 ;  /* 0x0000002808077836 */ /* 0x000fc40000000000 */
[----:B------:R-:W-:Y:S01]  /*4de0*/  FFMA.FTZ R154, R0, R154, R51 ;  /* 0x0000009a009a7223 */ /* 0x000fe20000010033 */
[----:B------:R-:W-:Y:S01]  /*4df0*/  FSEL R153, R83, -INF , !P3 ;  /* 0xff80000053997808 */ /* 0x000fe20005800000 */
[----:B------:R-:W2:Y:S01]  /*4e00*/  MUFU.TANH R41, R41 ;  /* 0x0000002900297308 */ /* 0x000ea20000002400 */
[----:B------:R-:W-:Y:S02]  /*4e10*/  FSEL R43, R43, -INF , !P4 ;  /* 0xff8000002b2b7808 */ /* 0x000fe40006000000 */
[-C--:B------:R-:W-:Y:S02]  /*4e20*/  ISETP.GE.AND P4, PT, R7, R137.reuse, PT ;  /* 0x000000890700720c */ /* 0x080fe40003f86270 */
[----:B------:R-:W-:Y:S02]  /*4e30*/  ISETP.GE.AND P3, PT, R40, R137, PT ;  /* 0x000000892800720c */ /* 0x000fe40003f66270 */
[----:B------:R-:W-:Y:S01]  /*4e40*/  FSEL R151, R151, -INF , !P5 ;  /* 0xff80000097977808 */ /* 0x000fe20006800000 */
[----:B------:R4:W-:Y:S01]  /*4e50*/  MUFU.TANH R51, R38 ;  /* 0x0000002600337308 */ /* 0x0009e20000002400 */
[----:B-1----:R-:W-:-:S02]  /*4e60*/  FSEL R14, R63, -INF , !P2 ;  /* 0xff8000003f0e7808 */ /* 0x002fc40005000000 */
[-C--:B------:R-:W-:Y:S02]  /*4e70*/  ISETP.GE.AND P2, PT, R7, R136.reuse, PT ;  /* 0x000000880700720c */ /* 0x080fe40003f46270 */
[----:B------:R-:W-:Y:S02]  /*4e80*/  I2FP.F32.S32 R7, R7 ;  /* 0x0000000700077245 */ /* 0x000fe40000201400 */
[----:B------:R-:W-:Y:S01]  /*4e90*/  FSEL R154, R154, -INF , !P1 ;  /* 0xff8000009a9a7808 */ /* 0x000fe20004800000 */
[----:B------:R-:W1:Y:S01]  /*4ea0*/  MUFU.TANH R45, R45 ;  /* 0x0000002d002d7308 */ /* 0x000e620000002400 */
[----:B------:R-:W-:Y:S01]  /*4eb0*/  ISETP.GE.AND P5, PT, R42, R137, PT ;  /* 0x000000892a00720c */ /* 0x000fe20003fa6270 */
[CC--:B---3--:R-:W-:Y:S01]  /*4ec0*/  FFMA.FTZ R19, R0.reuse, R7.reuse, R19 ;  /* 0x0000000700137223 */ /* 0x0c8fe20000010013 */
[----:B------:R-:W-:Y:S01]  /*4ed0*/  FFMA.FTZ R57, R0, R7, R57 ;  /* 0x0000000700397223 */ /* 0x000fe20000010039 */
[----:B------:R-:W-:-:S03]  /*4ee0*/  ISETP.GE.AND P1, PT, R42, R136, PT ;  /* 0x000000882a00720c */ /* 0x000fc60003f26270 */
[----:B------:R-:W-:Y:S01]  /*4ef0*/  FSEL R56, R19, -INF , !P2 ;  /* 0xff80000013387808 */ /* 0x000fe20005000000 */
[----:B------:R-:W-:Y:S01]  /*4f00*/  MUFU.TANH R53, R53 ;  /* 0x0000003500357308 */ /* 0x000fe20000002400 */
[----:B----4-:R-:W-:Y:S02]  /*4f10*/  I2FP.F32.S32 R38, R42 ;  /* 0x0000002a00267245 */ /* 0x010fe40000201400 */
[----:B------:R-:W-:-:S03]  /*4f20*/  FSEL R149, R57, -INF , !P4 ;  /* 0xff80000039957808 */ /* 0x000fc60006000000 */
[CC--:B------:R-:W-:Y:S01]  /*4f30*/  FFMA.FTZ R131, R0.reuse, R38.reuse, R13 ;  /* 0x0000002600837223 */ /* 0x0c0fe2000001000d */
[----:B------:R-:W-:Y:S01]  /*4f40*/  FFMA.FTZ R33, R0, R38, R33 ;  /* 0x0000002600217223 */ /* 0x000fe20000010021 */
[----:B------:R3:W-:Y:S01]  /*4f50*/  MUFU.TANH R49, R32 ;  /* 0x0000002000317308 */ /* 0x0007e20000002400 */
[----:B------:R-:W-:Y:S02]  /*4f60*/  VIADD R38, R8, 0x31 ;  /* 0x0000003108267836 */ /* 0x000fe40000000000 */
[----:B------:R-:W-:Y:S02]  /*4f70*/  FSEL R131, R131, -INF , !P5 ;  /* 0xff80000083837808 */ /* 0x000fe40006800000 */
[----:B------:R-:W-:Y:S02]  /*4f80*/  FSEL R152, R33, -INF , !P1 ;  /* 0xff80000021987808 */ /* 0x000fe40004800000 */
[----:B------:R-:W-:Y:S01]  /*4f90*/  I2FP.F32.S32 R19, R38 ;  /* 0x0000002600137245 */ /* 0x000fe20000201400 */
[----:B------:R-:W4:Y:S01]  /*4fa0*/  MUFU.TANH R47, R47 ;  /* 0x0000002f002f7308 */ /* 0x000f220000002400 */
[----:B------:R-:W-:-:S02]  /*4fb0*/  ISETP.GE.AND P4, PT, R38, R137, PT ;  /* 0x000000892600720c */ /* 0x000fc40003f86270 */
[-C--:B------:R-:W-:Y:S01]  /*4fc0*/  ISETP.GE.AND P2, PT, R38, R136.reuse, PT ;  /* 0x000000882600720c */ /* 0x080fe20003f46270 */
[CC--:B--2---:R-:W-:Y:S01]  /*4fd0*/  FFMA.FTZ R41, R0.reuse, R19.reuse, R41 ;  /* 0x0000001300297223 */ /* 0x0c4fe20000010029 */
[----:B------:R-:W-:Y:S01]  /*4fe0*/  FFMA.FTZ R37, R0, R19, R37 ;  /* 0x0000001300257223 */ /* 0x000fe20000010025 */
[----:B------:R-:W-:Y:S02]  /*4ff0*/  ISETP.GE.AND P5, PT, R140, R137, PT ;  /* 0x000000898c00720c */ /* 0x000fe40003fa6270 */
[----:B------:R2:W-:Y:S01]  /*5000*/  MUFU.TANH R63, R36 ;  /* 0x00000024003f7308 */ /* 0x0005e20000002400 */
[----:B---3--:R-:W-:Y:S02]  /*5010*/  FSEL R32, R103, -INF , !P0 ;  /* 0xff80000067207808 */ /* 0x008fe40004000000 */
[----:B------:R-:W-:Y:S02]  /*5020*/  ISETP.GE.AND P0, PT, R40, R136, PT ;  /* 0x000000882800720c */ /* 0x000fe40003f06270 */
[----:B------:R-:W-:-:S02]  /*5030*/  I2FP.F32.S32 R40, R40 ;  /* 0x0000002800287245 */ /* 0x000fc40000201400 */
[----:B------:R-:W-:Y:S01]  /*5040*/  ISETP.GE.AND P1, PT, R140, R136, PT ;  /* 0x000000888c00720c */ /* 0x000fe20003f26270 */
[----:B------:R-:W3:Y:S01]  /*5050*/  MUFU.TANH R39, R39 ;  /* 0x0000002700277308 */ /* 0x000ee20000002400 */
[----:B------:R-:W-:Y:S01]  /*5060*/  I2FP.F32.S32 R140, R140 ;  /* 0x0000008c008c7245 */ /* 0x000fe20000201400 */
[CC--:B------:R-:W-:Y:S01]  /*5070*/  FFMA.FTZ R7, R0.reuse, R40.reuse, R17 ;  /* 0x0000002800077223 */ /* 0x0c0fe20000010011 */
[C---:B-1----:R-:W-:Y:S01]  /*5080*/  FFMA.FTZ R45, R0.reuse, R40, R45 ;  /* 0x00000028002d7223 */ /* 0x042fe2000001002d */
[----:B------:R-:W-:Y:S02]  /*5090*/  FSEL R57, R41, -INF , !P4 ;  /* 0xff80000029397808 */ /* 0x000fe40006000000 */
[----:B------:R-:W-:Y:S01]  /*50a0*/  FSEL R142, R37, -INF , !P2 ;  /* 0xff800000258e7808 */ /* 0x000fe20005000000 */
[-C--:B----4-:R-:W-:Y:S01]  /*50b0*/  FFMA.FTZ R47, R0, R140.reuse, R47 ;  /* 0x0000008c002f7223 */ /* 0x090fe2000001002f */
[----:B------:R1:W4:Y:S01]  /*50c0*/  MUFU.TANH R17, R34 ;  /* 0x0000002200117308 */ /* 0x0003220000002400 */
[----:B--2---:R-:W-:Y:S01]  /*50d0*/  VIADD R36, R8, 0x38 ;  /* 0x0000003808247836 */ /* 0x004fe20000000000 */
[----:B------:R-:W-:Y:S01]  /*50e0*/  ISETP.GE.AND P4, PT, R144, R137, PT ;  /* 0x000000899000720c */ /* 0x000fe20003f86270 */
[----:B------:R-:W-:Y:S01]  /*50f0*/  FFMA.FTZ R140, R0, R140, R55 ;  /* 0x0000008c008c7223 */ /* 0x000fe20000010037 */
[----:B------:R-:W-:-:S02]  /*5100*/  ISETP.GE.AND P2, PT, R144, R136, PT ;  /* 0x000000889000720c */ /* 0x000fc40003f46270 */
[----:B------:R-:W-:Y:S02]  /*5110*/  FSEL R52, R45, -INF , !P0 ;  /* 0xff8000002d347808 */ /* 0x000fe40004000000 */
[----:B------:R2:W-:Y:S01]  /*5120*/  MUFU.TANH R13, R26 ;  /* 0x0000001a000d7308 */ /* 0x0005e20000002400 */
[----:B------:R-:W-:Y:S02]  /*5130*/  I2FP.F32.S32 R144, R144 ;  /* 0x0000009000907245 */ /* 0x000fe40000201400 */
[----:B------:R-:W-:Y:S02]  /*5140*/  ISETP.GE.AND P0, PT, R36, R136, PT ;  /* 0x000000882400720c */ /* 0x000fe40003f06270 */
[----:B------:R-:W-:Y:S01]  /*5150*/  FSEL R140, R140, -INF , !P1 ;  /* 0xff8000008c8c7808 */ /* 0x000fe20004800000 */
[CC--:B------:R-:W-:Y:S01]  /*5160*/  FFMA.FTZ R59, R0.reuse, R144.reuse, R59 ;  /* 0x00000090003b7223 */ /* 0x0c0fe2000001003b */
[----:B------:R-:W-:Y:S01]  /*5170*/  FFMA.FTZ R144, R0, R144, R11 ;  /* 0x0000009000907223 */ /* 0x000fe2000001000b */
[----:B------:R3:W4:Y:S01]  /*5180*/  MUFU.TANH R19, R12 ;  /* 0x0000000c00137308 */ /* 0x0007220000002400 */
[----:B-1----:R-:W-:-:S02]  /*5190*/  I2FP.F32.S32 R34, R36 ;  /* 0x0000002400227245 */ /* 0x002fc40000201400 */
[----:B------:R-:W-:Y:S02]  /*51a0*/  FSEL R7, R7, -INF , !P3 ;  /* 0xff80000007077808 */ /* 0x000fe40005800000 */
[----:B------:R-:W-:Y:S01]  /*51b0*/  ISETP.GE.AND P3, PT, R36, R137, PT ;  /* 0x000000892400720c */ /* 0x000fe20003f66270 */
[CC--:B------:R-:W-:Y:S01]  /*51c0*/  FFMA.FTZ R33, R0.reuse, R34.reuse, R27 ;  /* 0x0000002200217223 */ /* 0x0c0fe2000001001b */
[----:B------:R-:W-:Y:S01]  /*51d0*/  FFMA.FTZ R53, R0, R34, R53 ;  /* 0x0000002200357223 */ /* 0x000fe20000010035 */
[C---:B------:R-:W-:Y:S01]  /*51e0*/  VIADD R34, R8.reuse, 0x41 ;  /* 0x0000004108227836 */ /* 0x040fe20000000000 */
[----:B------:R1:W-:Y:S01]  /*51f0*/  MUFU.TANH R27, R24 ;  /* 0x00000018001b7308 */ /* 0x0003e20000002400 */
[----:B--2---:R-:W-:Y:S01]  /*5200*/  VIADD R26, R8, 0x48 ;  /* 0x00000048081a7836 */ /* 0x004fe20000000000 */
[----:B------:R-:W-:Y:S02]  /*5210*/  FSEL R145, R59, -INF , !P4 ;  /* 0xff8000003b917808 */ /* 0x000fe40006000000 */
[----:B------:R-:W-:-:S02]  /*5220*/  FSEL R54, R53, -INF , !P0 ;  /* 0xff80000035367808 */ /* 0x000fc40004000000 */
[----:B------:R-:W-:Y:S02]  /*5230*/  FSEL R53, R47, -INF , !P5 ;  /* 0xff8000002f357808 */ /* 0x000fe40006800000 */
[----:B---3--:R-:W-:Y:S01]  /*5240*/  I2FP.F32.S32 R12, R26 ;  /* 0x0000001a000c7245 */ /* 0x008fe20000201400 */
[----:B------:R-:W2:Y:S01]  /*5250*/  MUFU.TANH R11, R98 ;  /* 0x00000062000b7308 */ /* 0x000ea20000002400 */
[C---:B------:R-:W-:Y:S02]  /*5260*/  ISETP.GE.AND P5, PT, R26.reuse, R137, PT ;  /* 0x000000891a00720c */ /* 0x040fe40003fa6270 */
[----:B------:R-:W-:Y:S01]  /*5270*/  ISETP.GE.AND P1, PT, R26, R136, PT ;  /* 0x000000881a00720c */ /* 0x000fe20003f26270 */
[CC--:B------:R-:W-:Y:S01]  /*5280*/  FFMA.FTZ R67, R0.reuse, R12.reuse, R67 ;  /* 0x0000000c00437223 */ /* 0x0c0fe20000010043 */
[----:B------:R-:W-:Y:S01]  /*5290*/  FFMA.FTZ R39, R0, R12, R39 ;  /* 0x0000000c00277223 */ /* 0x000fe20000010027 */
[----:B------:R-:W-:Y:S01]  /*52a0*/  VIADD R12, R8, 0x51 ;  /* 0x00000051080c7836 */ /* 0x000fe20000000000 */
[----:B------:R-:W-:Y:S01]  /*52b0*/  FSEL R144, R144, -INF , !P2 ;  /* 0xff80000090907808 */ /* 0x000fe20005000000 */
[----:B------:R-:W-:Y:S01]  /*52c0*/  VIADD R26, R8, 0x50 ;  /* 0x00000050081a7836 */ /* 0x000fe20000000000 */
[----:B-1----:R-:W-:Y:S01]  /*52d0*/  I2FP.F32.S32 R24, R34 ;  /* 0x0000002200187245 */ /* 0x002fe20000201400 */
[----:B------:R-:W-:Y:S01]  /*52e0*/  MUFU.TANH R25, R25 ;  /* 0x0000001900197308 */ /* 0x000fe20000002400 */
[----:B------:R-:W-:-:S02]  /*52f0*/  FSEL R141, R67, -INF , !P5 ;  /* 0xff800000438d7808 */ /* 0x000fc40006800000 */
[----:B------:R-:W-:Y:S01]  /*5300*/  FSEL R148, R39, -INF , !P1 ;  /* 0xff80000027947808 */ /* 0x000fe20004800000 */
[CC--:B------:R-:W-:Y:S01]  /*5310*/  FFMA.FTZ R9, R0.reuse, R24.reuse, R9 ;  /* 0x0000001800097223 */ /* 0x0c0fe20000010009 */
[----:B------:R-:W-:Y:S01]  /*5320*/  FFMA.FTZ R69, R0, R24, R69 ;  /* 0x0000001800457223 */ /* 0x000fe20000010045 */
[----:B------:R-:W-:Y:S01]  /*5330*/  VIADD R24, R8, 0x49 ;  /* 0x0000004908187836 */ /* 0x000fe20000000000 */
[CC--:B------:R-:W-:Y:S01]  /*5340*/  ISETP.GE.AND P5, PT, R12.reuse, R137.reuse, PT ;  /* 0x000000890c00720c */ /* 0x0c0fe20003fa6270 */
[----:B------:R-:W-:Y:S01]  /*5350*/  MUFU.TANH R97, R97 ;  /* 0x0000006100617308 */ /* 0x000fe20000002400 */
[-C--:B------:R-:W-:Y:S02]  /*5360*/  ISETP.GE.AND P1, PT, R12, R136.reuse, PT ;  /* 0x000000880c00720c */ /* 0x080fe40003f26270 */
[C---:B------:R-:W-:Y:S02]  /*5370*/  ISETP.GE.AND P4, PT, R24.reuse, R137, PT ;  /* 0x000000891800720c */ /* 0x040fe40003f86270 */
[----:B------:R-:W-:-:S02]  /*5380*/  ISETP.GE.AND P2, PT, R24, R136, PT ;  /* 0x000000881800720c */ /* 0x000fc40003f46270 */
[----:B------:R-:W-:Y:S01]  /*5390*/  I2FP.F32.S32 R24, R24 ;  /* 0x0000001800187245 */ /* 0x000fe20000201400 */
[----:B------:R-:W-:Y:S01]  /*53a0*/  MUFU.TANH R99, R99 ;  /* 0x0000006300637308 */ /* 0x000fe20000002400 */
[----:B------:R-:W-:Y:S02]  /*53b0*/  I2FP.F32.S32 R12, R12 ;  /* 0x0000000c000c7245 */ /* 0x000fe40000201400 */
[----:B------:R-:W-:Y:S01]  /*53c0*/  FSEL R55, R33, -INF , !P3 ;  /* 0xff80000021377808 */ /* 0x000fe20005800000 */
[-C--:B------:R-:W-:Y:S01]  /*53d0*/  FFMA.FTZ R61, R0, R24.reuse, R61 ;  /* 0x00000018003d7223 */ /* 0x080fe2000001003d */
[-C--:B------:R-:W-:Y:S01]  /*53e0*/  ISETP.GE.AND P3, PT, R34, R137.reuse, PT ;  /* 0x000000892200720c */ /* 0x080fe20003f66270 */
[----:B------:R-:W-:Y:S01]  /*53f0*/  FFMA.FTZ R65, R0, R24, R65 ;  /* 0x0000001800417223 */ /* 0x000fe20000010041 */
[----:B------:R-:W-:Y:S01]  /*5400*/  ISETP.GE.AND P0, PT, R34, R136, PT ;  /* 0x000000882200720c */ /* 0x000fe20003f06270 */
[----:B------:R-:W1:Y:S01]  /*5410*/  MUFU.TANH R33, R96 ;  /* 0x0000006000217308 */ /* 0x000e620000002400 */
[CC--:B------:R-:W-:Y:S01]  /*5420*/  FFMA.FTZ R51, R0.reuse, R12.reuse, R51 ;  /* 0x0000000c00337223 */ /* 0x0c0fe20000010033 */
[----:B----4-:R-:W-:Y:S01]  /*5430*/  FFMA.FTZ R66, R0, R12, R17 ;  /* 0x0000000c00427223 */ /* 0x010fe20000010011 */
[----:B------:R-:W-:Y:S01]  /*5440*/  FSEL R143, R9, -INF , !P3 ;  /* 0xff800000098f7808 */ /* 0x000fe20005800000 */
[C---:B------:R-:W-:Y:S01]  /*5450*/  VIADD R24, R8.reuse, 0x58 ;  /* 0x0000005808187836 */ /* 0x040fe20000000000 */
[----:B------:R-:W-:Y:S01]  /*5460*/  FSEL R150, R69, -INF , !P0 ;  /* 0xff80000045967808 */ /* 0x000fe20004000000 */
[----:B------:R-:W-:Y:S01]  /*5470*/  VIADD R12, R8, 0x60 ;  /* 0x00000060080c7836 */ /* 0x000fe20000000000 */
[C---:B------:R-:W-:Y:S01]  /*5480*/  ISETP.GE.AND P3, PT, R26.reuse, R137, PT ;  /* 0x000000891a00720c */ /* 0x040fe20003f66270 */
[----:B------:R-:W3:Y:S01]  /*5490*/  MUFU.TANH R93, R93 ;  /* 0x0000005d005d7308 */ /* 0x000ee20000002400 */
[----:B------:R-:W-:-:S02]  /*54a0*/  ISETP.GE.AND P0, PT, R26, R136, PT ;  /* 0x000000881a00720c */ /* 0x000fc40003f06270 */
[----:B------:R-:W-:Y:S02]  /*54b0*/  I2FP.F32.S32 R26, R26 ;  /* 0x0000001a001a7245 */ /* 0x000fe40000201400 */
[----:B------:R-:W-:Y:S02]  /*54c0*/  FSEL R139, R61, -INF , !P4 ;  /* 0xff8000003d8b7808 */ /* 0x000fe40006000000 */
[----:B------:R-:W-:Y:S01]  /*54d0*/  FSEL R138, R65, -INF , !P2 ;  /* 0xff800000418a7808 */ /* 0x000fe20005000000 */
[CC--:B------:R-:W-:Y:S01]  /*54e0*/  FFMA.FTZ R49, R0.reuse, R26.reuse, R49 ;  /* 0x0000001a00317223 */ /* 0x0c0fe20000010031 */
[----:B------:R-:W-:Y:S01]  /*54f0*/  FSEL R67, R51, -INF , !P5 ;  /* 0xff80000033437808 */ /* 0x000fe20006800000 */
[----:B------:R-:W-:Y:S01]  /*5500*/  FFMA.FTZ R63, R0, R26, R63 ;  /* 0x0000001a003f7223 */ /* 0x000fe2000001003f */
[----:B------:R-:W-:Y:S01]  /*5510*/  FSEL R66, R66, -INF , !P1 ;  /* 0xff80000042427808 */ /* 0x000fe20004800000 */
[----:B------:R-:W-:Y:S01]  /*5520*/  VIADD R26, R8, 0x59 ;  /* 0x00000059081a7836 */ /* 0x000fe20000000000 */
[C---:B------:R-:W-:Y:S01]  /*5530*/  ISETP.GE.AND P4, PT, R24.reuse, R137, PT ;  /* 0x000000891800720c */ /* 0x040fe20003f86270 */
[----:B------:R-:W4:Y:S01]  /*5540*/  MUFU.TANH R95, R95 ;  /* 0x0000005f005f7308 */ /* 0x000f220000002400 */
[----:B------:R-:W-:-:S02]  /*5550*/  ISETP.GE.AND P2, PT, R24, R136, PT ;  /* 0x000000881800720c */ /* 0x000fc40003f46270 */
[CC--:B------:R-:W-:Y:S02]  /*5560*/  ISETP.GE.AND P5, PT, R12.reuse, R137.reuse, PT ;  /* 0x000000890c00720c */ /* 0x0c0fe40003fa6270 */
[----:B------:R-:W-:Y:S02]  /*5570*/  ISETP.GE.AND P1, PT, R12, R136, PT ;  /* 0x000000880c00720c */ /* 0x000fe40003f26270 */
[----:B------:R-:W-:Y:S01]  /*5580*/  I2FP.F32.S32 R24, R24 ;  /* 0x0000001800187245 */ /* 0x000fe20000201400 */
[----:B------:R-:W4:Y:S01]  /*5590*/  MUFU.TANH R9, R92 ;  /* 0x0000005c00097308 */ /* 0x000f220000002400 */
[----:B------:R-:W-:Y:S02]  /*55a0*/  I2FP.F32.S32 R12, R12 ;  /* 0x0000000c000c7245 */ /* 0x000fe40000201400 */
[----:B------:R-:W-:Y:S01]  /*55b0*/  FSEL R121, R49, -INF , !P3 ;  /* 0xff80000031797808 */ /* 0x000fe20005800000 */
[C---:B------:R-:W-:Y:S01]  /*55c0*/  FFMA.FTZ R19, R0.reuse, R24, R19 ;  /* 0x0000001800137223 */ /* 0x040fe20000010013 */
[----:B------:R-:W-:Y:S01]  /*55d0*/  FSEL R124, R63, -INF , !P0 ;  /* 0xff8000003f7c7808 */ /* 0x000fe20004000000 */
[----:B--2---:R-:W-:Y:S01]  /*55e0*/  FFMA.FTZ R50, R0, R12, R11 ;  /* 0x0000000c00327223 */ /* 0x004fe2000001000b */
[----:B------:R-:W-:Y:S01]  /*55f0*/  VIADD R11, R8, 0x61 ;  /* 0x00000061080b7836 */ /* 0x000fe20000000000 */
[C---:B------:R-:W-:Y:S01]  /*5600*/  ISETP.GE.AND P3, PT, R26.reuse, R137, PT ;  /* 0x000000891a00720c */ /* 0x040fe20003f66270 */
[----:B------:R-:W2:Y:S01]  /*5610*/  MUFU.TANH R17, R94 ;  /* 0x0000005e00117308 */ /* 0x000ea20000002400 */
[----:B------:R-:W-:Y:S01]  /*5620*/  ISETP.GE.AND P0, PT, R26, R136, PT ;  /* 0x000000881a00720c */ /* 0x000fe20003f06270 */
[----:B-1----:R-:W-:Y:S01]  /*5630*/  FFMA.FTZ R33, R0, R12, R33 ;  /* 0x0000000c00217223 */ /* 0x002fe20000010021 */
[----:B------:R-:W-:Y:S01]  /*5640*/  I2FP.F32.S32 R26, R26 ;  /* 0x0000001a001a7245 */ /* 0x000fe20000201400 */
[----:B------:R-:W-:Y:S01]  /*5650*/  VIADD R12, R8, 0x69 ;  /* 0x00000069080c7836 */ /* 0x000fe20000000000 */
[----:B------:R-:W-:Y:S01]  /*5660*/  FSEL R64, R19, -INF , !P2 ;  /* 0xff80000013407808 */ /* 0x000fe20005000000 */
[C---:B------:R-:W-:Y:S01]  /*5670*/  FFMA.FTZ R65, R0.reuse, R24, R13 ;  /* 0x0000001800417223 */ /* 0x040fe2000001000d */
[----:B------:R-:W-:Y:S01]  /*5680*/  I2FP.F32.S32 R19, R11 ;  /* 0x0000000b00137245 */ /* 0x000fe20000201400 */
[CC--:B------:R-:W-:Y:S01]  /*5690*/  FFMA.FTZ R25, R0.reuse, R26.reuse, R25 ;  /* 0x0000001a00197223 */ /* 0x0c0fe20000010019 */
[----:B------:R-:W-:Y:S01]  /*56a0*/  FFMA.FTZ R27, R0, R26, R27 ;  /* 0x0000001a001b7223 */ /* 0x000fe2000001001b */
[----:B------:R-:W-:Y:S01]  /*56b0*/  VIADD R24, R8, 0x68 ;  /* 0x0000006808187836 */ /* 0x000fe20000000000 */
[----:B------:R-:W-:Y:S01]  /*56c0*/  FSEL R51, R33, -INF , !P5 ;  /* 0xff80000021337808 */ /* 0x000fe20006800000 */
[-C--:B------:R-:W-:Y:S01]  /*56d0*/  FFMA.FTZ R49, R0, R19.reuse, R97 ;  /* 0x0000001300317223 */ /* 0x080fe20000010061 */
[----:B------:R-:W-:Y:S01]  /*56e0*/  FSEL R50, R50, -INF , !P1 ;  /* 0xff80000032327808 */ /* 0x000fe20004800000 */
[----:B------:R-:W-:Y:S01]  /*56f0*/  FFMA.FTZ R48, R0, R19, R99 ;  /* 0x0000001300307223 */ /* 0x000fe20000010063 */
[C---:B------:R-:W-:Y:S01]  /*5700*/  ISETP.GE.AND P5, PT, R12.reuse, R137, PT ;  /* 0x000000890c00720c */ /* 0x040fe20003fa6270 */
[----:B------:R-:W1:Y:S01]  /*5710*/  MUFU.TANH R19, R108 ;  /* 0x0000006c00137308 */ /* 0x000e620000002400 */
[----:B------:R-:W-:-:S02]  /*5720*/  ISETP.GE.AND P1, PT, R12, R136, PT ;  /* 0x000000880c00720c */ /* 0x000fc40003f26270 */
[----:B------:R-:W-:Y:S02]  /*5730*/  I2FP.F32.S32 R12, R12 ;  /* 0x0000000c000c7245 */ /* 0x000fe40000201400 */
[----:B------:R-:W-:Y:S01]  /*5740*/  FSEL R63, R25, -INF , !P3 ;  /* 0xff800000193f7808 */ /* 0x000fe20005800000 */
[----:B------:R-:W-:Y:S01]  /*5750*/  VIADD R25, R8, 0x70 ;  /* 0x0000007008197836 */ /* 0x000fe20000000000 */
[----:B------:R-:W-:Y:S01]  /*5760*/  FSEL R58, R27, -INF , !P0 ;  /* 0xff8000001b3a7808 */ /* 0x000fe20004000000 */
[----:B------:R-:W1:Y:S01]  /*5770*/  MUFU.TANH R89, R89 ;  /* 0x0000005900597308 */ /* 0x000e620000002400 */
[----:B------:R-:W-:Y:S01]  /*5780*/  FSEL R65, R65, -INF , !P4 ;  /* 0xff80000041417808 */ /* 0x000fe20006000000 */
[-C--:B---3--:R-:W-:Y:S01]  /*5790*/  FFMA.FTZ R45, R0, R12.reuse, R93 ;  /* 0x0000000c002d7223 */ /* 0x088fe2000001005d */
[-C--:B------:R-:W-:Y:S01]  /*57a0*/  ISETP.GE.AND P3, PT, R24, R137.reuse, PT ;  /* 0x000000891800720c */ /* 0x080fe20003f66270 */
[----:B----4-:R-:W-:Y:S01]  /*57b0*/  FFMA.FTZ R38, R0, R12, R95 ;  /* 0x0000000c00267223 */ /* 0x010fe2000001005f */
[-C--:B------:R-:W-:Y:S01]  /*57c0*/  ISETP.GE.AND P0, PT, R24, R136.reuse, PT ;  /* 0x000000881800720c */ /* 0x080fe20003f06270 */
[----:B------:R-:W-:Y:S01]  /*57d0*/  VIADD R12, R8, 0x78 ;  /* 0x00000078080c7836 */ /* 0x000fe20000000000 */
[C---:B------:R-:W-:Y:S01]  /*57e0*/  ISETP.GE.AND P4, PT, R11.reuse, R137, PT ;  /* 0x000000890b00720c */ /* 0x040fe20003f86270 */
[----:B------:R-:W-:Y:S01]  /*57f0*/  MUFU.TANH R13, R88 ;  /* 0x00000058000d7308 */ /* 0x000fe20000002400 */
[----:B------:R-:W-:-:S02]  /*5800*/  ISETP.GE.AND P2, PT, R11, R136, PT ;  /* 0x000000880b00720c */ /* 0x000fc40003f46270 */
[----:B------:R-:W-:Y:S02]  /*5810*/  I2FP.F32.S32 R24, R24 ;  /* 0x0000001800187245 */ /* 0x000fe40000201400 */
[----:B------:R-:W-:Y:S02]  /*5820*/  FSEL R45, R45, -INF , !P5 ;  /* 0xff8000002d2d7808 */ /* 0x000fe40006800000 */
[----:B------:R-:W-:Y:S01]  /*5830*/  FSEL R38, R38, -INF , !P1 ;  /* 0xff80000026267808 */ /* 0x000fe20004800000 */
[----:B------:R-:W-:Y:S01]  /*5840*/  MUFU.TANH R11, R90 ;  /* 0x0000005a000b7308 */ /* 0x000fe20000002400 */
[CC--:B------:R-:W-:Y:S01]  /*5850*/  FFMA.FTZ R9, R0.reuse, R24.reuse, R9 ;  /* 0x0000001800097223 */ /* 0x0c0fe20000010009 */
[----:B--2---:R-:W-:Y:S01]  /*5860*/  FFMA.FTZ R17, R0, R24, R17 ;  /* 0x0000001800117223 */ /* 0x004fe20000010011 */
[----:B------:R-:W-:Y:S01]  /*5870*/  VIADD R24, R8, 0x71 ;  /* 0x0000007108187836 */ /* 0x000fe20000000000 */
[C---:B------:R-:W-:Y:S02]  /*5880*/  ISETP.GE.AND P5, PT, R12.reuse, R137, PT ;  /* 0x000000890c00720c */ /* 0x040fe40003fa6270 */
[----:B------:R-:W-:-:S02]  /*5890*/  ISETP.GE.AND P1, PT, R12, R136, PT ;  /* 0x000000880c00720c */ /* 0x000fc40003f26270 */
[----:B------:R-:W2:Y:S01]  /*58a0*/  MUFU.TANH R91, R91 ;  /* 0x0000005b005b7308 */ /* 0x000ea20000002400 */
[----:B------:R-:W-:Y:S02]  /*58b0*/  I2FP.F32.S32 R12, R12 ;  /* 0x0000000c000c7245 */ /* 0x000fe40000201400 */
[----:B------:R-:W-:Y:S02]  /*58c0*/  FSEL R47, R9, -INF , !P3 ;  /* 0xff800000092f7808 */ /* 0x000fe40005800000 */
[----:B------:R-:W-:Y:S01]  /*58d0*/  FSEL R46, R17, -INF , !P0 ;  /* 0xff800000112e7808 */ /* 0x000fe20004000000 */
[----:B-1----:R-:W-:Y:S01]  /*58e0*/  FFMA.FTZ R19, R0, R12, R19 ;  /* 0x0000000c00137223 */ /* 0x002fe20000010013 */
[----:B------:R-:W-:Y:S01]  /*58f0*/  FSEL R49, R49, -INF , !P4 ;  /* 0xff80000031317808 */ /* 0x000fe20006000000 */
[----:B------:R-:W1:Y:S01]  /*5900*/  MUFU.TANH R27, R110 ;  /* 0x0000006e001b7308 */ /* 0x000e620000002400 */
[----:B------:R-:W-:Y:S02]  /*5910*/  FSEL R48, R48, -INF , !P2 ;  /* 0xff80000030307808 */ /* 0x000fe40005000000 */
[----:B------:R-:W-:-:S02]  /*5920*/  ISETP.GE.AND P3, PT, R24, R137, PT ;  /* 0x000000891800720c */ /* 0x000fc40003f66270 */
[-C--:B------:R-:W-:Y:S02]  /*5930*/  ISETP.GE.AND P0, PT, R24, R136.reuse, PT ;  /* 0x000000881800720c */ /* 0x080fe40003f06270 */
[C---:B------:R-:W-:Y:S01]  /*5940*/  ISETP.GE.AND P4, PT, R25.reuse, R137, PT ;  /* 0x000000891900720c */ /* 0x040fe20003f86270 */
[----:B------:R-:W3:Y:S01]  /*5950*/  MUFU.TANH R3, R3 ;  /* 0x0000000300037308 */ /* 0x000ee20000002400 */
[----:B------:R-:W-:Y:S01]  /*5960*/  BAR.SYNC.DEFER_BLOCKING 0x0 ;  /* 0x0000000000007b1d */ /* 0x000fe20000010000 */
[----:B------:R-:W-:Y:S02]  /*5970*/  ISETP.GE.AND P2, PT, R25, R136, PT ;  /* 0x000000881900720c */ /* 0x000fe40003f46270 */
[----:B------:R-:W-:Y:S02]  /*5980*/  I2FP.F32.S32 R24, R24 ;  /* 0x0000001800187245 */ /* 0x000fe40000201400 */
[----:B------:R-:W-:Y:S02]  /*5990*/  I2FP.F32.S32 R25, R25 ;  /* 0x0000001900197245 */ /* 0x000fe40000201400 */
[----:B------:R4:W3:Y:S01]  /*59a0*/  MUFU.TANH R9, R10 ;  /* 0x0000000a00097308 */ /* 0x0008e20000002400 */
[CC--:B------:R-:W-:Y:S01]  /*59b0*/  FFMA.FTZ R37, R0.reuse, R24.reuse, R89 ;  /* 0x0000001800257223 */ /* 0x0c0fe20000010059 */
[C---:B--2---:R-:W-:Y:S01]  /*59c0*/  FFMA.FTZ R24, R0.reuse, R24, R91 ;  /* 0x0000001800187223 */ /* 0x044fe2000001005b */
[CC--:B------:R-:W-:Y:S01]  /*59d0*/  FFMA.FTZ R13, R0.reuse, R25.reuse, R13 ;  /* 0x00000019000d7223 */ /* 0x0c0fe2000001000d */
[C---:B------:R-:W-:Y:S01]  /*59e0*/  FFMA.FTZ R11, R0.reuse, R25, R11 ;  /* 0x00000019000b7223 */ /* 0x040fe2000001000b */
[----:B-1----:R-:W-:Y:S01]  /*59f0*/  FFMA.FTZ R34, R0, R12, R27 ;  /* 0x0000000c00227223 */ /* 0x002fe2000001001b */
[----:B------:R-:W-:-:S02]  /*5a00*/  FSEL R27, R19, -INF , !P5 ;  /* 0xff800000131b7808 */ /* 0x000fc40006800000 */
[----:B------:R-:W1:Y:S01]  /*5a10*/  MUFU.TANH R109, R109 ;  /* 0x0000006d006d7308 */ /* 0x000e620000002400 */
[----:B------:R-:W-:Y:S02]  /*5a20*/  ISETP.GT.AND P5, PT, R178, R173, PT ;  /* 0x000000adb200720c */ /* 0x000fe40003fa4270 */
[----:B------:R-:W-:Y:S02]  /*5a30*/  FSEL R39, R13, -INF , !P4 ;  /* 0xff8000000d277808 */ /* 0x000fe40006000000 */
[----:B------:R-:W-:Y:S02]  /*5a40*/  FSEL R26, R11, -INF , !P2 ;  /* 0xff8000000b1a7808 */ /* 0x000fe40005000000 */
[----:B------:R-:W-:Y:S01]  /*5a50*/  FSEL R37, R37, -INF , !P3 ;  /* 0xff80000025257808 */ /* 0x000fe20005800000 */
[----:B------:R-:W2:Y:S01]  /*5a60*/  MUFU.TANH R111, R111 ;  /* 0x0000006f006f7308 */ /* 0x000ea20000002400 */
[----:B----4-:R-:W-:Y:S01]  /*5a70*/  VIADD R10, R8, 0x79 ;  /* 0x00000079080a7836 */ /* 0x010fe20000000000 */
[----:B------:R-:W-:-:S02]  /*5a80*/  FSEL R24, R24, -INF , !P0 ;  /* 0xff80000018187808 */ /* 0x000fc40004000000 */
[CC--:B------:R-:W-:Y:S02]  /*5a90*/  ISETP.GE.AND P4, PT, R8.reuse, R137.reuse, PT ;  /* 0x000000890800720c */ /* 0x0c0fe40003f86270 */
[-C--:B------:R-:W-:Y:S02]  /*5aa0*/  ISETP.GE.AND P2, PT, R8, R136.reuse, PT ;  /* 0x000000880800720c */ /* 0x080fe40003f46270 */
[C---:B------:R-:W-:Y:S02]  /*5ab0*/  ISETP.GE.AND P3, PT, R10.reuse, R137, PT ;  /* 0x000000890a00720c */ /* 0x040fe40003f66270 */
[----:B------:R-:W-:Y:S02]  /*5ac0*/  ISETP.GE.AND P0, PT, R10, R136, PT ;  /* 0x000000880a00720c */ /* 0x000fe40003f06270 */
[----:B------:R-:W-:Y:S02]  /*5ad0*/  I2FP.F32.S32 R8, R8 ;  /* 0x0000000800087245 */ /* 0x000fe40000201400 */
[----:B------:R-:W-:-:S02]  /*5ae0*/  I2FP.F32.S32 R10, R10 ;  /* 0x0000000a000a7245 */ /* 0x000fc40000201400 */
[----:B------:R-:W-:Y:S01]  /*5af0*/  FSEL R34, R34, -INF , !P1 ;  /* 0xff80000022227808 */ /* 0x000fe20004800000 */
[CC--:B---3--:R-:W-:Y:S01]  /*5b00*/  FFMA.FTZ R3, R0.reuse, R8.reuse, R3 ;  /* 0x0000000800037223 */ /* 0x0c8fe20000010003 */
[C---:B------:R-:W-:Y:S01]  /*5b10*/  FFMA.FTZ R9, R0.reuse, R8, R9 ;  /* 0x0000000800097223 */ /* 0x040fe20000010009 */
[CC--:B-1----:R-:W-:Y:S01]  /*5b20*/  FFMA.FTZ R25, R0.reuse, R10.reuse, R109 ;  /* 0x0000000a00197223 */ /* 0x0c2fe2000001006d */
[----:B--2---:R-:W-:Y:S02]  /*5b30*/  FFMA.FTZ R33, R0, R10, R111 ;  /* 0x0000000a00217223 */ /* 0x004fe4000001006f */
[----:B------:R-:W-:Y:S02]  /*5b40*/  FSEL R17, R3, -INF , !P4 ;  /* 0xff80000003117808 */ /* 0x000fe40006000000 */
[----:B------:R-:W-:Y:S02]  /*5b50*/  FSEL R36, R9, -INF , !P2 ;  /* 0xff80000009247808 */ /* 0x000fe40005000000 */
[----:B------:R-:W-:-:S02]  /*5b60*/  FSEL R25, R25, -INF , !P3 ;  /* 0xff80000019197808 */ /* 0x000fc40005800000 */
        /* <DEDUP_REMOVED lines=62> */
.L_x_2898:
[----:B------:R-:W-:-:S04]  /*5f50*/  LEA R19, -R116, RZ, 0x7 ;  /* 0x000000ff74137211 */ /* 0x000fc800078e39ff */
[----:B------:R-:W-:-:S07]  /*5f60*/  SHF.R.S32.HI R40, RZ, 0x1f, R19 ;  /* 0x0000001fff287819 */ /* 0x000fce0000011413 */
.L_x_2899:
        /* <DEDUP_REMOVED lines=134> */
.L_x_2901:
[----:B------:R-:W-:Y:S05]  /*67d0*/  BSYNC B0 ;  /* 0x0000000000007941 */ /* 0x000fea0003800000 */
.L_x_2900:
[----:B------:R-:W0:Y:S01]  /*67e0*/  LDGDEPBAR ;  /* 0x00000000000079af */ /* 0x000e220000000000 */
[----:B------:R-:W-:-:S04]  /*67f0*/  IADD3 R134, P0, R19, R134, RZ ;  /* 0x0000008613867210 */ /* 0x000fc80007f1e0ff */
[----:B------:R-:W-:-:S09]  /*6800*/  IADD3.X R135, R40, R135, RZ, P0, !PT ;  /* 0x0000008728877210 */ /* 0x000fd200007fe4ff */
.L_x_2897:
        /* <DEDUP_REMOVED lines=63> */
[----:B------:R-:W-:-:S03]  /*6c00*/  LEA R168, R5, UR4, 0x1 ;  /* 0x0000000405a87c11 */ /* 0x000fc6000f8e08ff */
[----:B------:R-:W1:Y:S01]  /*6c10*/  SHFL.BFLY PT, R2, R11, 0x2, 0x1f ;  /* 0x0c401f000b027f89 */ /* 0x000e6200000e0000 */
[----:B------:R-:W-:-:S03]  /*6c20*/  LEA R118, R4, R168, 0x1 ;  /* 0x000000a804767211 */ /* 0x000fc600078e08ff */
[----:B------:R-:W-:Y:S04]  /*6c30*/  LDSM.16.MT88.4 R108, [R168+0x9000] ;  /* 0x00900000a86c783b */ /* 0x000fe80000004200 */
[----:B------:R-:W-:Y:S04]  /*6c40*/  LDSM.16.MT88.4 R84, [R118+0xb000] ;  /* 0x00b000007654783b */ /* 0x000fe80000004200 */
[----:B------:R-:W-:Y:S04]  /*6c50*/  LDSM.16.MT88.4 R100, [R118+0x9000] ;  /* 0x009000007664783b */ /* 0x000fe80000004200 */
[----:B------:R-:W-:Y:S04]  /*6c60*/  LDSM.16.MT88.4 R92, [R168+0xb000] ;  /* 0x00b00000a85c783b */ /* 0x000fe80000004200 */
[----:B------:R-:W-:Y:S01]  /*6c70*/  LDSM.16.MT88.4 R76, [R168+0xd000] ;  /* 0x00d00000a84c783b */ /* 0x000fe20000004200 */
[----:B-1----:R-:W-:-:S02]  /*6c80*/  FMNMX.FTZ R2, R11, R2, !PT ;  /* 0x000000020b027209 */ /* 0x002fc40007810000 */
        /* <DEDUP_REMOVED lines=27> */
[----:B-1----:R-:W-:Y:S01]  /*6e40*/  FMNMX.FTZ R2, R8, R9, !PT ;  /* 0x0000000908027209 */ /* 0x002fe20007810000 */
[--C-:B------:R-:W-:Y:S01]  /*6e50*/  FFMA.FTZ R47, R47, UR11, -R42.reuse ;  /* 0x0000000b2f2f7c23 */ /* 0x100fe2000801082a */
[----:B------:R-:W-:-:S02]  /*6e60*/  FFMA.FTZ R192, R25, UR11, -R42 ;  /* 0x0000000b19c07c23 */ /* 0x000fc4000801082a */
[C---:B------:R-:W-:Y:S01]  /*6e70*/  FSETP.NEU.FTZ.AND P0, PT, R2.reuse, -INF , PT ;  /* 0xff8000000200780b */ /* 0x040fe20003f1d000 */
[----:B------:R-:W-:Y:S01]  /*6e80*/  FMUL.FTZ R35, R2, UR11 ;  /* 0x0000000b02237c20 */ /* 0x000fe20008410000 */
[----:B------:R-:W-:Y:S04]  /*6e90*/  MUFU.EX2 R126, R126 ;  /* 0x0000007e007e7308 */ /* 0x000fe80000000800 */
[----:B------:R-:W-:Y:S02]  /*6ea0*/  FSEL R35, R35, RZ, P0 ;  /* 0x000000ff23237208 */ /* 0x000fe40000000000 */
[----:B------:R-:W-:Y:S02]  /*6eb0*/  LEA R190, P0, R134, UR8, 0x1 ;  /* 0x0000000886be7c11 */ /* 0x000fe4000f8008ff */
[----:B------:R-:W1:Y:S01]  /*6ec0*/  MUFU.EX2 R125, R125 ;  /* 0x0000007d007d7308 */ /* 0x000e620000000800 */
[--C-:B------:R-:W-:Y:S01]  /*6ed0*/  FFMA.FTZ R127, R36, UR11, -R35.reuse ;  /* 0x0000000b247f7c23 */ /* 0x100fe20008010823 */
[--C-:B------:R-:W-:Y:S01]  /*6ee0*/  FFMA.FTZ R128, R30, UR11, -R35.reuse ;  /* 0x0000000b1e807c23 */ /* 0x100fe20008010823 */
[--C-:B------:R-:W-:Y:S01]  /*6ef0*/  FFMA.FTZ R129, R20, UR11, -R35.reuse ;  /* 0x0000000b14817c23 */ /* 0x100fe20008010823 */
[--C-:B------:R-:W-:Y:S01]  /*6f00*/  FFMA.FTZ R62, R18, UR11, -R35.reuse ;  /* 0x0000000b123e7c23 */ /* 0x100fe20008010823 */
[--C-:B------:R-:W-:Y:S01]  /*6f10*/  FFMA.FTZ R36, R14, UR11, -R35.reuse ;  /* 0x0000000b0e247c23 */ /* 0x100fe20008010823 */
[----:B--2---:R-:W-:Y:S01]  /*6f20*/  F2FP.BF16.F32.PACK_AB R68, R146, R147 ;  /* 0x000000939244723e */ /* 0x004fe200000010ff */
[----:B------:R-:W2:Y:S01]  /*6f30*/  LDSM.16.MT88.4 R12, [R118+0xb400] ;  /* 0x00b40000760c783b */ /* 0x000ea20000004200 */
[----:B------:R-:W-:Y:S01]  /*6f40*/  MUFU.EX2 R127, R127 ;  /* 0x0000007f007f7308 */ /* 0x000fe20000000800 */
[--C-:B------:R-:W-:Y:S01]  /*6f50*/  FFMA.FTZ R61, R28, UR11, -R35.reuse ;  /* 0x0000000b1c3d7c23 */ /* 0x100fe20008010823 */
[--C-:B------:R-:W-:Y:S01]  /*6f60*/  FFMA.FTZ R44, R22, UR11, -R35.reuse ;  /* 0x0000000b162c7c23 */ /* 0x100fe20008010823 */
[--C-:B------:R-:W-:Y:S01]  /*6f70*/  FFMA.FTZ R43, R16, UR11, -R35.reuse ;  /* 0x0000000b102b7c23 */ /* 0x100fe20008010823 */
[----:B------:R-:W-:Y:S01]  /*6f80*/  LDSM.16.MT88.4 R28, [R168+0x9400] ;  /* 0x00940000a81c783b */ /* 0x000fe20000004200 */
[--C-:B------:R-:W-:Y:S01]  /*6f90*/  FFMA.FTZ R32, R32, UR11, -R35.reuse ;  /* 0x0000000b20207c23 */ /* 0x100fe20008010823 */
[--C-:B------:R-:W-:Y:S01]  /*6fa0*/  FFMA.FTZ R5, R52, UR11, -R35.reuse ;  /* 0x0000000b34057c23 */ /* 0x100fe20008010823 */
[--C-:B------:R-:W-:Y:S01]  /*6fb0*/  FFMA.FTZ R52, R53, UR11, -R42.reuse ;  /* 0x0000000b35347c23 */ /* 0x100fe2000801082a */
[----:B------:R-:W3:Y:S01]  /*6fc0*/  MUFU.EX2 R128, R128 ;  /* 0x0000008000807308 */ /* 0x000ee20000000800 */
[----:B-1----:R-:W-:Y:S01]  /*6fd0*/  F2FP.BF16.F32.PACK_AB R70, R125, R126 ;  /* 0x0000007e7d46723e */ /* 0x002fe200000010ff */
[----:B------:R-:W1:Y:S01]  /*6fe0*/  LDSM.16.MT88.4 R16, [R168+0xb400] ;  /* 0x00b40000a810783b */ /* 0x000e620000004200 */
[--C-:B------:R-:W-:Y:S01]  /*6ff0*/  FFMA.FTZ R53, R54, UR11, -R35.reuse ;  /* 0x0000000b36357c23 */ /* 0x100fe20008010823 */
[--C-:B------:R-:W-:Y:S01]  /*7000*/  FFMA.FTZ R4, R140, UR11, -R35.reuse ;  /* 0x0000000b8c047c23 */ /* 0x100fe20008010823 */
[--C-:B------:R-:W-:Y:S01]  /*7010*/  FFMA.FTZ R142, R142, UR11, -R35.reuse ;  /* 0x0000000b8e8e7c23 */ /* 0x100fe20008010823 */
[----:B------:R-:W4:Y:S01]  /*7020*/  LDSM.16.MT88.4 R20, [R118+0x9400] ;  /* 0x009400007614783b */ /* 0x000f220000004200 */
[----:B------:R-:W-:Y:S01]  /*7030*/  FFMA.FTZ R140, R139, UR11, -R42 ;  /* 0x0000000b8b8c7c23 */ /* 0x000fe2000801082a */
[----:B------:R-:W-:Y:S01]  /*7040*/  MUFU.EX2 R129, R129 ;  /* 0x0000008100817308 */ /* 0x000fe20000000800 */
[--C-:B------:R-:W-:Y:S01]  /*7050*/  FFMA.FTZ R144, R144, UR11, -R35.reuse ;  /* 0x0000000b90907c23 */ /* 0x100fe20008010823 */
[--C-:B------:R-:W-:Y:S01]  /*7060*/  FFMA.FTZ R139, R148, UR11, -R35.reuse ;  /* 0x0000000b948b7c23 */ /* 0x100fe20008010823 */
[--C-:B------:R-:W-:Y:S01]  /*7070*/  FFMA.FTZ R138, R138, UR11, -R35.reuse ;  /* 0x0000000b8a8a7c23 */ /* 0x100fe20008010823 */
[----:B------:R-:W-:Y:S01]  /*7080*/  FADD.FTZ R147, R147, R146 ;  /* 0x0000009293937221 */ /* 0x000fe20000010000 */
[--C-:B------:R-:W-:Y:S01]  /*7090*/  FFMA.FTZ R148, R67, UR11, -R42.reuse ;  /* 0x0000000b43947c23 */ /* 0x100fe2000801082a */
[----:B------:R-:W-:Y:S01]  /*70a0*/  FFMA.FTZ R146, R65, UR11, -R42 ;  /* 0x0000000b41927c23 */ /* 0x000fe2000801082a */
[--C-:B------:R-:W-:Y:S01]  /*70b0*/  FFMA.FTZ R124, R124, UR11, -R35.reuse ;  /* 0x0000000b7c7c7c23 */ /* 0x100fe20008010823 */
[----:B------:R-:W5:Y:S01]  /*70c0*/  MUFU.EX2 R62, R62 ;  /* 0x0000003e003e7308 */ /* 0x000f620000000800 */
[----:B---3--:R-:W-:Y:S01]  /*70d0*/  F2FP.BF16.F32.PACK_AB R69, R128, R127 ;  /* 0x0000007f8045723e */ /* 0x008fe200000010ff */
[--C-:B------:R-:W-:Y:S01]  /*70e0*/  FFMA.FTZ R65, R66, UR11, -R35.reuse ;  /* 0x0000000b42417c23 */ /* 0x100fe20008010823 */
[--C-:B------:R-:W-:Y:S01]  /*70f0*/  FFMA.FTZ R67, R64, UR11, -R35.reuse ;  /* 0x0000000b40437c23 */ /* 0x100fe20008010823 */
[----:B------:R-:W-:Y:S01]  /*7100*/  FFMA.FTZ R58, R58, UR11, -R35 ;  /* 0x0000000b3a3a7c23 */ /* 0x000fe20008010823 */
[----:B------:R-:W-:Y:S01]  /*7110*/  FADD.FTZ R128, R127, R128 ;  /* 0x000000807f807221 */ /* 0x000fe20000010000 */
[----:B------:R-:W-:Y:S01]  /*7120*/  FADD.FTZ R126, R126, R147 ;  /* 0x000000937e7e7221 */ /* 0x000fe20000010000 */
[----:B------:R-:W-:Y:S01]  /*7130*/  FFMA.FTZ R193, R33, UR11, -R35 ;  /* 0x0000000b21c17c23 */ /* 0x000fe20008010823 */
[----:B------:R-:W3:Y:S01]  /*7140*/  MUFU.EX2 R60, R60 ;  /* 0x0000003c003c7308 */ /* 0x000ee20000000800 */
[----:B------:R-:W-:Y:S01]  /*7150*/  LEA.HI.X R191, R134, UR9, R135, 0x1, P0 ;  /* 0x0000000986bf7c11 */ /* 0x000fe200080f0c87 */
[----:B------:R-:W-:-:S06]  /*7160*/  FADD.FTZ R125, R125, R126 ;  /* 0x0000007e7d7d7221 */ /* 0x000fcc0000010000 */
[----:B------:R-:W2:Y:S01]  /*7170*/  MUFU.EX2 R59, R59 ;  /* 0x0000003b003b7308 */ /* 0x000ea20000000800 */
[----:B-----5:R-:W-:Y:S01]  /*7180*/  F2FP.BF16.F32.PACK_AB R71, R62, R129 ;  /* 0x000000813e47723e */ /* 0x020fe200000010ff */
[----:B------:R-:W-:-:S04]  /*7190*/  FADD.FTZ R129, R129, R128 ;  /* 0x0000008081817221 */ /* 0x000fc80000010000 */
[----:B------:R-:W-:Y:S02]  /*71a0*/  FADD.FTZ R62, R62, R129 ;  /* 0x000000813e3e7221 */ /* 0x000fe40000010000 */
[----:B------:R-:W-:Y:S01]  /*71b0*/  HMMA.16816.F32.BF16 R88, R68, R84, RZ ;  /* 0x000000544458723c */ /* 0x000fe200000418ff */
[----:B------:R-:W-:Y:S01]  /*71c0*/  MUFU.EX2 R41, R41 ;  /* 0x0000002900297308 */ /* 0x000fe20000000800 */
[----:B---3--:R-:W-:-:S04]  /*71d0*/  FADD.FTZ R64, R60, R125 ;  /* 0x0000007d3c407221 */ /* 0x008fc80000010000 */
[C---:B------:R-:W-:Y:S03]  /*71e0*/  HMMA.16816.F32.BF16 R84, R68.reuse, R86, RZ ;  /* 0x000000564454723c */ /* 0x040fe600000418ff */
[----:B------:R-:W3:Y:S01]  /*71f0*/  MUFU.EX2 R40, R40 ;  /* 0x0000002800287308 */ /* 0x000ee20000000800 */
[----:B--2---:R-:W-:Y:S01]  /*7200*/  F2FP.BF16.F32.PACK_AB R8, R59, R60 ;  /* 0x0000003c3b08723e */ /* 0x004fe200000010ff */
[--C-:B------:R-:W-:Y:S01]  /*7210*/  FFMA.FTZ R60, R45, UR11, -R42.reuse ;  /* 0x0000000b2d3c7c23 */ /* 0x100fe2000801082a */
[C---:B------:R-:W-:Y:S01]  /*7220*/  HMMA.16816.F32.BF16 R112, R68.reuse, R108, RZ ;  /* 0x0000006c4470723c */ /* 0x040fe200000418ff */
[----:B------:R-:W-:Y:S01]  /*7230*/  FFMA.FTZ R45, R50, UR11, -R35 ;  /* 0x0000000b322d7c23 */ /* 0x000fe20008010823 */
[----:B------:R-:W-:Y:S01]  /*7240*/  FFMA.FTZ R50, R37, UR11, -R42 ;  /* 0x0000000b25327c23 */ /* 0x000fe2000801082a */
[----:B------:R-:W-:Y:S02]  /*7250*/  FADD.FTZ R64, R59, R64 ;  /* 0x000000403b407221 */ /* 0x000fe40000010000 */
[----:B------:R-:W-:Y:S01]  /*7260*/  MUFU.EX2 R61, R61 ;  /* 0x0000003d003d7308 */ /* 0x000fe20000000800 */
[C---:B------:R-:W-:Y:S06]  /*7270*/  HMMA.16816.F32.BF16 R104, R68.reuse, R100, RZ ;  /* 0x000000644468723c */ /* 0x040fec00000418ff */
        /* <DEDUP_REMOVED lines=8> */
[----:B------:R-:W-:Y:S01]  /*7300*/  HMMA.16816.F32.BF16 R100, R68, R102, RZ ;  /* 0x000000664464723c */ /* 0x000fe200000418ff */
[----:B------:R-:W-:Y:S01]  /*7310*/  FADD.FTZ R61, R61, R62 ;  /* 0x0000003e3d3d7221 */ /* 0x000fe20000010000 */
[--C-:B------:R-:W-:Y:S01]  /*7320*/  FFMA.FTZ R62, R51, UR11, -R42.reuse ;  /* 0x0000000b333e7c23 */ /* 0x100fe2000801082a */
[----:B------:R-:W-:Y:S01]  /*7330*/  FFMA.FTZ R51, R39, UR11, -R42 ;  /* 0x0000000b27337c23 */ /* 0x000fe2000801082a */
[----:B------:R-:W-:-:S02]  /*7340*/  FFMA.FTZ R39, R24, UR11, -R35 ;  /* 0x0000000b18277c23 */ /* 0x000fc40008010823 */
[C---:B------:R-:W-:Y:S01]  /*7350*/  HMMA.16816.F32.BF16 R92, R68.reuse, R94, RZ ;  /* 0x0000005e445c723c */ /* 0x040fe200000418ff */
[----:B------:R-:W-:Y:S05]  /*7360*/  MUFU.EX2 R130, R130 ;  /* 0x0000008200827308 */ /* 0x000fea0000000800 */
[----:B------:R-:W-:Y:S01]  /*7370*/  HMMA.16816.F32.BF16 R76, R68, R78, RZ ;  /* 0x0000004e444c723c */ /* 0x000fe200000418ff */
[----:B---3--:R-:W-:Y:S02]  /*7380*/  F2FP.BF16.F32.PACK_AB R11, R36, R43 ;  /* 0x0000002b240b723e */ /* 0x008fe400000010ff */
[----:B------:R-:W-:Y:S05]  /*7390*/  MUFU.EX2 R7, R7 ;  /* 0x0000000700077308 */ /* 0x000fea0000000800 */
[C---:B------:R-:W-:Y:S03]  /*73a0*/  HMMA.16816.F32.BF16 R88, R8.reuse, R12, R88 ;  /* 0x0000000c0858723c */ /* 0x040fe60000041858 */
        /* <DEDUP_REMOVED lines=11> */
[--C-:B------:R-:W-:Y:S01]  /*7460*/  FFMA.FTZ R29, R154, UR11, -R35.reuse ;  /* 0x0000000b9a1d7c23 */ /* 0x100fe20008010823 */
[--C-:B------:R-:W-:Y:S01]  /*7470*/  FFMA.FTZ R28, R56, UR11, -R35.reuse ;  /* 0x0000000b381c7c23 */ /* 0x100fe20008010823 */
[----:B------:R-:W-:Y:S01]  /*7480*/  FFMA.FTZ R56, R57, UR11, -R42 ;  /* 0x0000000b39387c23 */ /* 0x000fe2000801082a */
[----:B------:R-:W-:-:S02]  /*7490*/  FFMA.FTZ R57, R152, UR11, -R35 ;  /* 0x0000000b98397c23 */ /* 0x000fc40008010823 */
[C---:B----4-:R-:W-:Y:S01]  /*74a0*/  HMMA.16816.F32.BF16 R104, R8.reuse, R20, R104 ;  /* 0x000000140868723c */ /* 0x050fe20000041868 */
[--C-:B------:R-:W-:Y:S01]  /*74b0*/  FFMA.FTZ R31, R151, UR11, -R42.reuse ;  /* 0x0000000b971f7c23 */ /* 0x100fe2000801082a */
[----:B------:R-:W-:Y:S01]  /*74c0*/  FFMA.FTZ R30, R149, UR11, -R42 ;  /* 0x0000000b951e7c23 */ /* 0x000fe2000801082a */
[----:B------:R-:W-:Y:S03]  /*74d0*/  MUFU.EX2 R29, R29 ;  /* 0x0000001d001d7308 */ /* 0x000fe60000000800 */
[----:B------:R-:W-:Y:S01]  /*74e0*/  HMMA.16816.F32.BF16 R100, R8, R22, R100 ;  /* 0x000000160864723c */ /* 0x000fe20000041864 */
[----:B------:R-:W-:Y:S04]  /*74f0*/  LDSM.16.MT88.4 R20, [R168+0xa400] ;  /* 0x00a40000a814783b */ /* 0x000fe80000004200 */
[----:B------:R-:W3:Y:S01]  /*7500*/  MUFU.EX2 R31, R31 ;  /* 0x0000001f001f7308 */ /* 0x000ee20000000800 */
[C---:B--2---:R-:W-:Y:S06]  /*7510*/  HMMA.16816.F32.BF16 R72, R68.reuse, R12, RZ ;  /* 0x0000000c4448723c */ /* 0x044fec00000418ff */
[----:B------:R-:W-:Y:S01]  /*7520*/  HMMA.16816.F32.BF16 R68, R68, R14, RZ ;  /* 0x0000000e4444723c */ /* 0x000fe200000418ff */
[----:B------:R-:W2:Y:S01]  /*7530*/  LDSM.16.MT88.4 R12, [R118+0xd400] ;  /* 0x00d40000760c783b */ /* 0x000ea20000004200 */
[----:B------:R-:W4:Y:S04]  /*7540*/  MUFU.EX2 R30, R30 ;  /* 0x0000001e001e7308 */ /* 0x000f280000000800 */
[C---:B-1----:R-:W-:Y:S04]  /*7550*/  HMMA.16816.F32.BF16 R80, R8.reuse, R16, R80 ;  /* 0x000000100850723c */ /* 0x042fe80000041850 */
[----:B------:R-:W1:Y:S02]  /*7560*/  MUFU.EX2 R28, R28 ;  /* 0x0000001c001c7308 */ /* 0x000e640000000800 */
[C---:B------:R-:W-:Y:S01]  /*7570*/  HMMA.16816.F32.BF16 R76, R8.reuse, R18, R76 ;  /* 0x00000012084c723c */ /* 0x040fe2000004184c */
[----:B------:R-:W-:Y:S05]  /*7580*/  LDSM.16.MT88.4 R16, [R118+0xa400] ;  /* 0x00a400007610783b */ /* 0x000fea0000004200 */
[----:B------:R-:W5:Y:S08]  /*7590*/  MUFU.EX2 R56, R56 ;  /* 0x0000003800387308 */ /* 0x000f700000000800 */
[----:B------:R-:W-:Y:S08]  /*75a0*/  MUFU.EX2 R52, R52 ;  /* 0x0000003400347308 */ /* 0x000ff00000000800 */
[----:B------:R-:W-:Y:S01]  /*75b0*/  MUFU.EX2 R57, R57 ;  /* 0x0000003900397308 */ /* 0x000fe20000000800 */
[C---:B--2---:R-:W-:Y:S07]  /*75c0*/  HMMA.16816.F32.BF16 R72, R8.reuse, R12, R72 ;  /* 0x0000000c0848723c */ /* 0x044fee0000041848 */
[----:B------:R2:W5:Y:S01]  /*75d0*/  MUFU.EX2 R54, R142 ;  /* 0x0000008e00367308 */ /* 0x0005620000000800 */
[----:B------:R-:W-:Y:S01]  /*75e0*/  HMMA.16816.F32.BF16 R68, R8, R14, R68 ;  /* 0x0000000e0844723c */ /* 0x000fe20000041844 */
[----:B------:R-:W5:Y:S06]  /*75f0*/  LDSM.16.MT88.4 R12, [R168+0x9800] ;  /* 0x00980000a80c783b */ /* 0x000f6c0000004200 */
[----:B------:R-:W-:Y:S01]  /*7600*/  MUFU.EX2 R53, R53 ;  /* 0x0000003500357308 */ /* 0x000fe20000000800 */
[----:B---3--:R-:W-:-:S02]  /*7610*/  F2FP.BF16.F32.PACK_AB R8, R31, R130 ;  /* 0x000000821f08723e */ /* 0x008fc400000010ff */
[----:B------:R-:W-:Y:S02]  /*7620*/  F2FP.BF16.F32.PACK_AB R9, R29, R32 ;  /* 0x000000201d09723e */ /* 0x000fe400000010ff */
[----:B----4-:R-:W-:-:S03]  /*7630*/  F2FP.BF16.F32.PACK_AB R10, R7, R30 ;  /* 0x0000001e070a723e */ /* 0x010fc600000010ff */
[----:B------:R-:W3:Y:S01]  /*7640*/  MUFU.EX2 R4, R4 ;  /* 0x0000000400047308 */ /* 0x000ee20000000800 */
[----:B-1----:R-:W-:Y:S01]  /*7650*/  F2FP.BF16.F32.PACK_AB R11, R5, R28 ;  /* 0x0000001c050b723e */ /* 0x002fe200000010ff */
[--C-:B--2---:R-:W-:Y:S01]  /*7660*/  FFMA.FTZ R142, R143, UR11, -R42.reuse ;  /* 0x0000000b8f8e7c23 */ /* 0x104fe2000801082a */
[----:B------:R-:W-:Y:S01]  /*7670*/  FFMA.FTZ R143, R141, UR11, -R42 ;  /* 0x0000000b8d8f7c23 */ /* 0x000fe2000801082a */
[----:B------:R-:W-:-:S04]  /*7680*/  FFMA.FTZ R141, R150, UR11, -R35 ;  /* 0x0000000b968d7c23 */ /* 0x000fc80008010823 */
[----:B------:R-:W-:Y:S08]  /*7690*/  MUFU.EX2 R145, R145 ;  /* 0x0000009100917308 */ /* 0x000ff00000000800 */
[----:B------:R-:W1:Y:S08]  /*76a0*/  MUFU.EX2 R142, R142 ;  /* 0x0000008e008e7308 */ /* 0x000e700000000800 */
[----:B------:R-:W-:Y:S01]  /*76b0*/  MUFU.EX2 R143, R143 ;  /* 0x0000008f008f7308 */ /* 0x000fe20000000800 */
[C---:B-----5:R-:W-:Y:S07]  /*76c0*/  HMMA.16816.F32.BF16 R112, R8.reuse, R12, R112 ;  /* 0x0000000c0870723c */ /* 0x060fee0000041870 */
[----:B------:R-:W-:Y:S01]  /*76d0*/  MUFU.EX2 R140, R140 ;  /* 0x0000008c008c7308 */ /* 0x000fe20000000800 */
[C---:B------:R-:W-:Y:S01]  /*76e0*/  HMMA.16816.F32.BF16 R108, R8.reuse, R14, R108 ;  /* 0x0000000e086c723c */ /* 0x040fe2000004186c */
[----:B------:R-:W2:Y:S06]  /*76f0*/  LDSM.16.MT88.4 R12, [R118+0x9800] ;  /* 0x00980000760c783b */ /* 0x000eac0000004200 */
[----:B------:R-:W-:Y:S08]  /*7700*/  MUFU.EX2 R144, R144 ;  /* 0x0000009000907308 */ /* 0x000ff00000000800 */
[----:B------:R-:W4:Y:S08]  /*7710*/  MUFU.EX2 R141, R141 ;  /* 0x0000008d008d7308 */ /* 0x000f300000000800 */
[----:B------:R-:W-:Y:S08]  /*7720*/  MUFU.EX2 R139, R139 ;  /* 0x0000008b008b7308 */ /* 0x000ff00000000800 */
[----:B------:R-:W5:Y:S08]  /*7730*/  MUFU.EX2 R138, R138 ;  /* 0x0000008a008a7308 */ /* 0x000f700000000800 */
        /* <DEDUP_REMOVED lines=8> */
[----:B------:R-:W2:Y:S08]  /*77c0*/  MUFU.EX2 R65, R65 ;  /* 0x0000004100417308 */ /* 0x000eb00000000800 */
[----:B------:R-:W-:Y:S01]  /*77d0*/  MUFU.EX2 R67, R67 ;  /* 0x0000004300437308 */ /* 0x000fe20000000800 */
[C---:B---3--:R-:W-:Y:S07]  /*77e0*/  HMMA.16816.F32.BF16 R96, R8.reuse, R12, R96 ;  /* 0x0000000c0860723c */ /* 0x048fee0000041860 */
[----:B------:R-:W3:Y:S01]  /*77f0*/  MUFU.EX2 R58, R58 ;  /* 0x0000003a003a7308 */ /* 0x000ee20000000800 */
[C---:B------:R-:W-:Y:S01]  /*7800*/  HMMA.16816.F32.BF16 R92, R8.reuse, R14, R92 ;  /* 0x0000000e085c723c */ /* 0x040fe2000004185c */
[----:B------:R-:W1:Y:S06]  /*7810*/  LDSM.16.MT88.4 R12, [R118+0xb800] ;  /* 0x00b80000760c783b */ /* 0x000e6c0000004200 */
[----:B------:R-:W-:Y:S08]  /*7820*/  MUFU.EX2 R62, R62 ;  /* 0x0000003e003e7308 */ /* 0x000ff00000000800 */
[----:B------:R-:W3:Y:S08]  /*7830*/  MUFU.EX2 R49, R49 ;  /* 0x0000003100317308 */ /* 0x000ef00000000800 */
[----:B------:R-:W-:Y:S08]  /*7840*/  MUFU.EX2 R47, R47 ;  /* 0x0000002f002f7308 */ /* 0x000ff00000000800 */
[----:B------:R-:W-:Y:S08]  /*7850*/  MUFU.EX2 R60, R60 ;  /* 0x0000003c003c7308 */ /* 0x000ff00000000800 */
[----:B------:R-:W-:Y:S01]  /*7860*/  MUFU.EX2 R45, R45 ;  /* 0x0000002d002d7308 */ /* 0x000fe20000000800 */
[C---:B-1----:R-:W-:Y:S06]  /*7870*/  HMMA.16816.F32.BF16 R88, R8.reuse, R12, R88 ;  /* 0x0000000c0858723c */ /* 0x042fec0000041858 */
[C---:B------:R-:W-:Y:S01]  /*7880*/  HMMA.16816.F32.BF16 R84, R8.reuse, R14, R84 ;  /* 0x0000000e0854723c */ /* 0x040fe20000041854 */
[----:B------:R-:W1:Y:S01]  /*7890*/  LDSM.16.MT88.4 R12, [R168+0xd800] ;  /* 0x00d80000a80c783b */ /* 0x000e620000004200 */
[----:B------:R-:W-:Y:S08]  /*78a0*/  MUFU.EX2 R192, R192 ;  /* 0x000000c000c07308 */ /* 0x000ff00000000800 */
[----:B------:R-:W-:Y:S08]  /*78b0*/  MUFU.EX2 R39, R39 ;  /* 0x0000002700277308 */ /* 0x000ff00000000800 */
[----:B------:R-:W-:Y:S01]  /*78c0*/  MUFU.EX2 R193, R193 ;  /* 0x000000c100c17308 */ /* 0x000fe20000000800 */
        /* <DEDUP_REMOVED lines=29> */
[----:B----4-:R-:W-:Y:S02]  /*7aa0*/  F2FP.BF16.F32.PACK_AB R9, R141, R144 ;  /* 0x000000908d09723e */ /* 0x010fe400000010ff */
[----:B------:R-:W-:Y:S02]  /*7ab0*/  F2FP.BF16.F32.PACK_AB R10, R140, R143 ;  /* 0x0000008f8c0a723e */ /* 0x000fe400000010ff */
[----:B-----5:R-:W-:-:S07]  /*7ac0*/  F2FP.BF16.F32.PACK_AB R11, R138, R139 ;  /* 0x0000008b8a0b723e */ /* 0x020fce00000010ff */
        /* <DEDUP_REMOVED lines=18> */
[----:B--2---:R-:W-:-:S02]  /*7bf0*/  F2FP.BF16.F32.PACK_AB R8, R148, R121 ;  /* 0x000000799408723e */ /* 0x004fc400000010ff */
[----:B------:R-:W-:Y:S02]  /*7c00*/  F2FP.BF16.F32.PACK_AB R9, R65, R124 ;  /* 0x0000007c4109723e */ /* 0x000fe400000010ff */
[----:B------:R-:W-:Y:S02]  /*7c10*/  F2FP.BF16.F32.PACK_AB R10, R63, R146 ;  /* 0x000000923f0a723e */ /* 0x000fe400000010ff */
[----:B---3--:R-:W-:-:S07]  /*7c20*/  F2FP.BF16.F32.PACK_AB R11, R58, R67 ;  /* 0x000000433a0b723e */ /* 0x008fce00000010ff */
        /* <DEDUP_REMOVED lines=14> */
[----:B------:R-:W-:Y:S01]  /*7d10*/  FFMA.FTZ R20, R48, UR11, -R35 ;  /* 0x0000000b30147c23 */ /* 0x000fe20008010823 */
[----:B------:R-:W-:-:S04]  /*7d20*/  FFMA.FTZ R48, R27, UR11, -R42 ;  /* 0x0000000b1b307c23 */ /* 0x000fc8000801082a */
[C---:B-1----:R-:W-:Y:S01]  /*7d30*/  HMMA.16816.F32.BF16 R72, R8.reuse, R12, R72 ;  /* 0x0000000c0848723c */ /* 0x042fe20000041848 */
[----:B------:R-:W-:Y:S05]  /*7d40*/  MUFU.EX2 R33, R48 ;  /* 0x0000003000217308 */ /* 0x000fea0000000800 */
[----:B------:R-:W-:Y:S01]  /*7d50*/  HMMA.16816.F32.BF16 R68, R8, R14, R68 ;  /* 0x0000000e0844723c */ /* 0x000fe20000041844 */
[----:B------:R-:W1:Y:S06]  /*7d60*/  LDSM.16.MT88.4 R12, [R118+0xa800] ;  /* 0x00a80000760c783b */ /* 0x000e6c0000004200 */
[--C-:B------:R-:W-:Y:S01]  /*7d70*/  FFMA.FTZ R10, R46, UR11, -R35.reuse ;  /* 0x0000000b2e0a7c23 */ /* 0x100fe20008010823 */
[----:B------:R-:W-:Y:S01]  /*7d80*/  FFMA.FTZ R11, R38, UR11, -R35 ;  /* 0x0000000b260b7c23 */ /* 0x000fe20008010823 */
[----:B------:R-:W-:Y:S01]  /*7d90*/  FADD.FTZ R8, R44, R61 ;  /* 0x0000003d2c087221 */ /* 0x000fe20000010000 */
[----:B------:R-:W3:Y:S01]  /*7da0*/  MUFU.EX2 R46, R20 ;  /* 0x00000014002e7308 */ /* 0x000ee20000000800 */
[----:B------:R-:W-:Y:S01]  /*7db0*/  FADD.FTZ R9, R41, R64 ;  /* 0x0000004029097221 */ /* 0x000fe20000010000 */
[----:B------:R-:W-:Y:S01]  /*7dc0*/  FFMA.FTZ R38, R34, UR11, -R35 ;  /* 0x0000000b22267c23 */ /* 0x000fe20008010823 */
[----:B------:R-:W-:Y:S01]  /*7dd0*/  FADD.FTZ R41, R43, R8 ;  /* 0x000000082b297221 */ /* 0x000fe20000010000 */
[----:B------:R-:W-:Y:S01]  /*7de0*/  F2FP.BF16.F32.PACK_AB R8, R49, R62 ;  /* 0x0000003e3108723e */ /* 0x000fe200000010ff */
[----:B------:R-:W-:Y:S01]  /*7df0*/  FADD.FTZ R9, R40, R9 ;  /* 0x0000000928097221 */ /* 0x000fe20000010000 */
[----:B------:R-:W-:Y:S01]  /*7e00*/  FFMA.FTZ R40, R26, UR11, -R35 ;  /* 0x0000000b1a287c23 */ /* 0x000fe20008010823 */
[----:B------:R-:W-:Y:S01]  /*7e10*/  FADD.FTZ R41, R36, R41 ;  /* 0x0000002924297221 */ /* 0x000fe20000010000 */
[----:B------:R4:W-:Y:S01]  /*7e20*/  MUFU.EX2 R44, R10 ;  /* 0x0000000a002c7308 */ /* 0x0009e20000000800 */
[----:B------:R-:W-:Y:S01]  /*7e30*/  FADD.FTZ R130, R130, R9 ;  /* 0x0000000982827221 */ /* 0x000fe20000010000 */
[----:B------:R-:W-:Y:S01]  /*7e40*/  LDSM.16.MT88.4 R24, [R168+0xc800] ;  /* 0x00c80000a818783b */ /* 0x000fe20000004200 */
[----:B------:R-:W-:-:S02]  /*7e50*/  FADD.FTZ R32, R32, R41 ;  /* 0x0000002920207221 */ /* 0x000fc40000010000 */
[----:B------:R-:W-:Y:S02]  /*7e60*/  FADD.FTZ R31, R31, R130 ;  /* 0x000000821f1f7221 */ /* 0x000fe40000010000 */
[----:B------:R-:W-:Y:S01]  /*7e70*/  FADD.FTZ R29, R29, R32 ;  /* 0x000000201d1d7221 */ /* 0x000fe20000010000 */
[----:B------:R-:W5:Y:S01]  /*7e80*/  MUFU.EX2 R37, R11 ;  /* 0x0000000b00257308 */ /* 0x000f620000000800 */
[----:B---3--:R-:W-:Y:S01]  /*7e90*/  F2FP.BF16.F32.PACK_AB R9, R46, R45 ;  /* 0x0000002d2e09723e */ /* 0x008fe200000010ff */
[----:B------:R-:W3:Y:S01]  /*7ea0*/  LDSM.16.MT88.4 R20, [R118+0xe800] ;  /* 0x00e800007614783b */ /* 0x000ee20000004200 */
[----:B------:R-:W-:-:S04]  /*7eb0*/  FADD.FTZ R28, R28, R29 ;  /* 0x0000001d1c1c7221 */ /* 0x000fc80000010000 */
[----:B------:R-:W-:Y:S01]  /*7ec0*/  FADD.FTZ R28, R5, R28 ;  /* 0x0000001c051c7221 */ /* 0x000fe20000010000 */
[----:B------:R-:W-:Y:S01]  /*7ed0*/  MUFU.EX2 R35, R51 ;  /* 0x0000003300237308 */ /* 0x000fe20000000800 */
[----:B----4-:R-:W-:Y:S02]  /*7ee0*/  F2FP.BF16.F32.PACK_AB R10, R60, R47 ;  /* 0x0000002f3c0a723e */ /* 0x010fe400000010ff */
[----:B------:R-:W-:-:S04]  /*7ef0*/  FADD.FTZ R57, R57, R28 ;  /* 0x0000001c39397221 */ /* 0x000fc80000010000 */
[----:B------:R-:W-:Y:S01]  /*7f00*/  FADD.FTZ R54, R54, R57 ;  /* 0x0000003936367221 */ /* 0x000fe20000010000 */
[----:B------:R-:W4:Y:S01]  /*7f10*/  MUFU.EX2 R34, R50 ;  /* 0x0000003200227308 */ /* 0x000f220000000800 */
[----:B-----5:R-:W-:Y:S02]  /*7f20*/  F2FP.BF16.F32.PACK_AB R11, R37, R44 ;  /* 0x0000002c250b723e */ /* 0x020fe400000010ff */
[----:B------:R-:W-:-:S04]  /*7f30*/  FADD.FTZ R53, R53, R54 ;  /* 0x0000003635357221 */ /* 0x000fc80000010000 */
[----:B------:R-:W-:Y:S01]  /*7f40*/  FADD.FTZ R53, R4, R53 ;  /* 0x0000003504357221 */ /* 0x000fe20000010000 */
[----:B--2---:R-:W-:Y:S01]  /*7f50*/  HMMA.16816.F32.BF16 R112, R8, R16, R112 ;  /* 0x000000100870723c */ /* 0x004fe20000041870 */
[----:B------:R-:W2:Y:S02]  /*7f60*/  MUFU.EX2 R36, R40 ;  /* 0x0000002800247308 */ /* 0x000ea40000000800 */
[----:B------:R-:W-:-:S03]  /*7f70*/  FADD.FTZ R144, R144, R53 ;  /* 0x0000003590907221 */ /* 0x000fc60000010000 */
[C---:B------:R-:W-:Y:S01]  /*7f80*/  HMMA.16816.F32.BF16 R108, R8.reuse, R18, R108 ;  /* 0x00000012086c723c */ /* 0x040fe2000004186c */
[----:B------:R-:W5:Y:S01]  /*7f90*/  LDSM.16.MT88.4 R16, [R118+0xc800] ;  /* 0x00c800007610783b */ /* 0x000f620000004200 */
[----:B------:R-:W-:Y:S01]  /*7fa0*/  FADD.FTZ R144, R141, R144 ;  /* 0x000000908d907221 */ /* 0x000fe20000010000 */
[----:B------:R-:W2:Y:S03]  /*7fb0*/  MUFU.EX2 R38, R38 ;  /* 0x0000002600267308 */ /* 0x000ea60000000800 */
        /* <DEDUP_REMOVED lines=13> */
[----:B------:R-:W-:Y:S01]  /*8090*/  HMMA.16816.F32.BF16 R92, R8, R26, R92 ;  /* 0x0000001a085c723c */ /* 0x000fe2000004185c */
[----:B------:R-:W3:Y:S02]  /*80a0*/  LDSM.16.MT88.4 R24, [R168+0xcc00] ;  /* 0x00cc0000a818783b */ /* 0x000ee40000004200 */
[----:B------:R-:W-:-:S03]  /*80b0*/  FADD.FTZ R131, R131, R20 ;  /* 0x0000001483837221 */ /* 0x000fc60000010000 */
[C---:B------:R-:W-:Y:S01]  /*80c0*/  HMMA.16816.F32.BF16 R68, R8.reuse, R22, R68 ;  /* 0x000000160844723c */ /* 0x040fe20000041844 */
[----:B------:R-:W-:Y:S01]  /*80d0*/  FADD.FTZ R56, R56, R131 ;  /* 0x0000008338387221 */ /* 0x000fe20000010000 */
[----:B------:R-:W-:Y:S03]  /*80e0*/  LDSM.16.MT88.4 R20, [R118+0xcc00] ;  /* 0x00cc00007614783b */ /* 0x000fe60000004200 */
[----:B------:R-:W-:Y:S01]  /*80f0*/  FADD.FTZ R55, R55, R56 ;  /* 0x0000003837377221 */ /* 0x000fe20000010000 */
[----:B-----5:R-:W-:Y:S03]  /*8100*/  HMMA.16816.F32.BF16 R88, R8, R16, R88 ;  /* 0x000000100858723c */ /* 0x020fe60000041858 */
[----:B------:R-:W-:-:S03]  /*8110*/  FADD.FTZ R52, R52, R55 ;  /* 0x0000003734347221 */ /* 0x000fc60000010000 */
[----:B------:R-:W-:Y:S01]  /*8120*/  HMMA.16816.F32.BF16 R84, R8, R18, R84 ;  /* 0x000000120854723c */ /* 0x000fe20000041854 */
[----:B------:R-:W5:Y:S01]  /*8130*/  LDSM.16.MT88.4 R16, [R168+0xac00] ;  /* 0x00ac0000a810783b */ /* 0x000f620000004200 */
[----:B------:R-:W-:-:S04]  /*8140*/  FADD.FTZ R145, R145, R52 ;  /* 0x0000003491917221 */ /* 0x000fc80000010000 */
[----:B-1----:R-:W-:Y:S01]  /*8150*/  HMMA.16816.F32.BF16 R80, R8, R12, R80 ;  /* 0x0000000c0850723c */ /* 0x002fe20000041850 */
[----:B------:R-:W-:-:S04]  /*8160*/  FADD.FTZ R142, R142, R145 ;  /* 0x000000918e8e7221 */ /* 0x000fc80000010000 */
[----:B------:R-:W-:Y:S01]  /*8170*/  FADD.FTZ R143, R143, R142 ;  /* 0x0000008e8f8f7221 */ /* 0x000fe20000010000 */
[----:B------:R-:W-:Y:S01]  /*8180*/  HMMA.16816.F32.BF16 R76, R8, R14, R76 ;  /* 0x0000000e084c723c */ /* 0x000fe2000004184c */
[----:B------:R-:W1:Y:S02]  /*8190*/  LDSM.16.MT88.4 R12, [R118+0xac00] ;  /* 0x00ac0000760c783b */ /* 0x000e640000004200 */
[----:B------:R-:W-:-:S04]  /*81a0*/  FADD.FTZ R140, R140, R143 ;  /* 0x0000008f8c8c7221 */ /* 0x000fc80000010000 */
[----:B----4-:R-:W-:Y:S01]  /*81b0*/  F2FP.BF16.F32.PACK_AB R8, R34, R35 ;  /* 0x000000232208723e */ /* 0x010fe200000010ff */
[----:B------:R-:W-:Y:S01]  /*81c0*/  FADD.FTZ R121, R121, R140 ;  /* 0x0000008c79797221 */ /* 0x000fe20000010000 */
[----:B--2---:R-:W-:Y:S02]  /*81d0*/  F2FP.BF16.F32.PACK_AB R9, R39, R36 ;  /* 0x000000242709723e */ /* 0x004fe400000010ff */
[----:B------:R-:W-:Y:S01]  /*81e0*/  F2FP.BF16.F32.PACK_AB R10, R192, R33 ;  /* 0x00000021c00a723e */ /* 0x000fe200000010ff */
[----:B------:R-:W-:Y:S01]  /*81f0*/  FADD.FTZ R5, R148, R121 ;  /* 0x0000007994057221 */ /* 0x000fe20000010000 */
[----:B------:R-:W-:-:S03]  /*8200*/  F2FP.BF16.F32.PACK_AB R11, R193, R38 ;  /* 0x00000026c10b723e */ /* 0x000fc600000010ff */
        /* <DEDUP_REMOVED lines=8> */
[C---:B-----5:R-:W-:Y:S01]  /*8290*/  HMMA.16816.F32.BF16 R112, R8.reuse, R16, R112 ;  /* 0x000000100870723c */ /* 0x060fe20000041870 */
[----:B------:R-:W-:Y:S02]  /*82a0*/  FADD.FTZ R37, R37, R44 ;  /* 0x0000002c25257221 */ /* 0x000fe40000010000 */
[----:B------:R-:W-:Y:S02]  /*82b0*/  FADD.FTZ R47, R47, R62 ;  /* 0x0000003e2f2f7221 */ /* 0x000fe40000010000 */
[----:B------:R-:W-:Y:S01]  /*82c0*/  FADD.FTZ R36, R36, R37 ;  /* 0x0000002524247221 */ /* 0x000fe20000010000 */
[----:B------:R-:W-:Y:S01]  /*82d0*/  HMMA.16816.F32.BF16 R108, R8, R18, R108 ;  /* 0x00000012086c723c */ /* 0x000fe2000004186c */
[----:B------:R-:W2:Y:S01]  /*82e0*/  LDSM.16.MT88.4 R16, [R168+0xec00] ;  /* 0x00ec0000a810783b */ /* 0x000ea20000004200 */
        /* <DEDUP_REMOVED lines=10> */
[----:B------:R-:W-:Y:S01]  /*8390*/  HMMA.16816.F32.BF16 R92, R8, R26, R92 ;  /* 0x0000001a085c723c */ /* 0x000fe2000004185c */
[----:B------:R-:W-:-:S05]  /*83a0*/  FADD.FTZ R192, R192, R33 ;  /* 0x00000021c0c07221 */ /* 0x000fca0000010000 */
        /* <DEDUP_REMOVED lines=71> */
.L_x_2903:
[----:B------:R-:W-:-:S04]  /*8820*/  LEA R8, -R132, RZ, 0x7 ;  /* 0x000000ff84087211 */ /* 0x000fc800078e39ff */
[----:B------:R-:W-:-:S07]  /*8830*/  SHF.R.S32.HI R5, RZ, 0x1f, R8 ;  /* 0x0000001fff057819 */ /* 0x000fce0000011408 */
.L_x_2904:
        /* <DEDUP_REMOVED lines=251> */
[----:B------:R-:W-:Y:S01]  /*97f0*/  MUFU.TANH R57, R57 ;  /* 0x0000003900397308 */ /* 0x000fe20000002400 */
[----:B------:R-:W-:Y:S01]  /*9800*/  FMUL.FTZ R52, R52, UR10 ;  /* 0x0000000a34347c20 */ /* 0x000fe20008410000 */
[----:B------:R-:W-:Y:S01]  /*9810*/  FMUL.FTZ R54, R54, UR10 ;  /* 0x0000000a36367c20 */ /* 0x000fe20008410000 */
[----:B------:R-:W-:Y:S01]  /*9820*/  FMUL.FTZ R53, R53, UR10 ;  /* 0x0000000a35357c20 */ /* 0x000fe20008410000 */
[----:B------:R-:W-:Y:S02]  /*9830*/  FMUL.FTZ R55, R55, UR10 ;  /* 0x0000000a37377c20 */ /* 0x000fe40008410000 */
[----:B------:R-:W-:Y:S01]  /*9840*/  FMUL.FTZ R65, R65, UR10 ;  /* 0x0000000a41417c20 */ /* 0x000fe20008410000 */
[----:B------:R-:W-:Y:S01]  /*9850*/  FMUL.FTZ R203, R67, UR10 ;  /* 0x0000000a43cb7c20 */ /* 0x000fe20008410000 */
[----:B------:R-:W-:Y:S01]  /*9860*/  MUFU.TANH R207, R54 ;  /* 0x0000003600cf7308 */ /* 0x000fe20000002400 */
[----:B------:R-:W-:-:S03]  /*9870*/  FMUL.FTZ R66, R66, UR10 ;  /* 0x0000000a42427c20 */ /* 0x000fc60008410000 */
[----:B------:R-:W-:Y:S01]  /*9880*/  FMUL.FTZ R67, R60, UR10 ;  /* 0x0000000a3c437c20 */ /* 0x000fe20008410000 */
[----:B------:R-:W-:Y:S01]  /*9890*/  FMUL.FTZ R62, R62, UR10 ;  /* 0x0000000a3e3e7c20 */ /* 0x000fe20008410000 */
[----:B------:R-:W-:Y:S01]  /*98a0*/  FMUL.FTZ R61, R61, UR10 ;  /* 0x0000000a3d3d7c20 */ /* 0x000fe20008410000 */
[----:B------:R-:W-:Y:S01]  /*98b0*/  LOP3.LUT R60, R162, 0x8, R187, 0xfe, !PT ;  /* 0x00000008a23c7812 */ /* 0x000fe200078efebb */
[----:B------:R-:W3:Y:S01]  /*98c0*/  MUFU.TANH R65, R65 ;  /* 0x0000004100417308 */ /* 0x000ee20000002400 */
[----:B-1----:R-:W-:Y:S02]  /*98d0*/  HMMA.16816.F32.BF16 R40, R128, R120, R40 ;  /* 0x000000788028723c */ /* 0x002fe40000041828 */
[----:B------:R-:W-:-:S04]  /*98e0*/  ISETP.GE.AND P5, PT, R60, R137, PT ;  /* 0x000000893c00720c */ /* 0x000fc80003fa6270 */
[C---:B------:R-:W-:Y:S01]  /*98f0*/  HMMA.16816.F32.BF16 R36, R128.reuse, R122, R36 ;  /* 0x0000007a8024723c */ /* 0x040fe20000041824 */
[----:B------:R-:W1:Y:S01]  /*9900*/  LDSM.16.M88.4 R120, [R119+0x8400] ;  /* 0x008400007778783b */ /* 0x000e620000000200 */
[----:B------:R-:W4:Y:S04]  /*9910*/  MUFU.TANH R203, R203 ;  /* 0x000000cb00cb7308 */ /* 0x000f280000002400 */
[C---:B--2---:R-:W-:Y:S04]  /*9920*/  HMMA.16816.F32.BF16 R48, R128.reuse, R124, R48 ;  /* 0x0000007c8030723c */ /* 0x044fe80000041830 */
[----:B------:R-:W2:Y:S02]  /*9930*/  MUFU.TANH R67, R67 ;  /* 0x0000004300437308 */ /* 0x000ea40000002400 */
[----:B------:R-:W-:Y:S01]  /*9940*/  HMMA.16816.F32.BF16 R44, R128, R126, R44 ;  /* 0x0000007e802c723c */ /* 0x000fe2000004182c */
[----:B------:R-:W5:Y:S05]  /*9950*/  LDSM.16.M88.4 R124, [R119+0x8000] ;  /* 0x00800000777c783b */ /* 0x000f6a0000000200 */
[----:B------:R-:W2:Y:S01]  /*9960*/  MUFU.TANH R199, R62 ;  /* 0x0000003e00c77308 */ /* 0x000ea20000002400 */
[----:B------:R-:W-:Y:S01]  /*9970*/  FMUL.FTZ R41, R41, UR10 ;  /* 0x0000000a29297c20 */ /* 0x000fe20008410000 */
[----:B------:R-:W-:Y:S01]  /*9980*/  FMUL.FTZ R42, R42, UR10 ;  /* 0x0000000a2a2a7c20 */ /* 0x000fe20008410000 */
[----:B------:R-:W-:-:S03]  /*9990*/  FMUL.FTZ R165, R43, UR10 ;  /* 0x0000000a2ba57c20 */ /* 0x000fc60008410000 */
[----:B------:R-:W-:Y:S01]  /*99a0*/  FMUL.FTZ R36, R36, UR10 ;  /* 0x0000000a24247c20 */ /* 0x000fe20008410000 */
[----:B------:R-:W-:Y:S01]  /*99b0*/  FMUL.FTZ R38, R38, UR10 ;  /* 0x0000000a26267c20 */ /* 0x000fe20008410000 */
[----:B------:R-:W-:Y:S01]  /*99c0*/  MUFU.TANH R189, R42 ;  /* 0x0000002a00bd7308 */ /* 0x000fe20000002400 */
[----:B------:R-:W-:Y:S01]  /*99d0*/  FMUL.FTZ R37, R37, UR10 ;  /* 0x0000000a25257c20 */ /* 0x000fe20008410000 */
[----:B------:R-:W-:Y:S02]  /*99e0*/  FMUL.FTZ R39, R39, UR10 ;  /* 0x0000000a27277c20 */ /* 0x000fe40008410000 */
[----:B------:R-:W-:Y:S01]  /*99f0*/  FMUL.FTZ R49, R49, UR10 ;  /* 0x0000000a31317c20 */ /* 0x000fe20008410000 */
[----:B------:R-:W-:Y:S01]  /*9a00*/  FMUL.FTZ R50, R50, UR10 ;  /* 0x0000000a32327c20 */ /* 0x000fe20008410000 */
[----:B------:R-:W-:Y:S02]  /*9a10*/  FMUL.FTZ R167, R51, UR10 ;  /* 0x0000000a33a77c20 */ /* 0x000fe40008410000 */
[----:B------:R-:W-:Y:S02]  /*9a20*/  MUFU.TANH R41, R41 ;  /* 0x0000002900297308 */ /* 0x000fe40000002400 */
[----:B------:R-:W-:Y:S01]  /*9a30*/  FMUL.FTZ R44, R44, UR10 ;  /* 0x0000000a2c2c7c20 */ /* 0x000fe20008410000 */
[----:B------:R-:W-:Y:S01]  /*9a40*/  FMUL.FTZ R46, R46, UR10 ;  /* 0x0000000a2e2e7c20 */ /* 0x000fe20008410000 */
[----:B------:R-:W-:Y:S01]  /*9a50*/  FMUL.FTZ R45, R45, UR10 ;  /* 0x0000000a2d2d7c20 */ /* 0x000fe20008410000 */
[----:B------:R-:W-:Y:S01]  /*9a60*/  FMUL.FTZ R47, R47, UR10 ;  /* 0x0000000a2f2f7c20 */ /* 0x000fe20008410000 */
[C---:B-1----:R-:W-:Y:S02]  /*9a70*/  HMMA.16816.F32.BF16 R24, R128.reuse, R120, R24 ;  /* 0x000000788018723c */ /* 0x042fe40000041818 */
[----:B------:R-:W-:Y:S04]  /*9a80*/  MUFU.TANH R49, R49 ;  /* 0x0000003100317308 */ /* 0x000fe80000002400 */
[C---:B------:R-:W-:Y:S01]  /*9a90*/  HMMA.16816.F32.BF16 R20, R128.reuse, R122, R20 ;  /* 0x0000007a8014723c */ /* 0x040fe20000041814 */
[----:B------:R-:W1:Y:S03]  /*9aa0*/  LDSM.16.M88.4 R120, [R119+0x8c00] ;  /* 0x008c00007778783b */ /* 0x000e660000000200 */
[----:B------:R3:W-:Y:S02]  /*9ab0*/  MUFU.TANH R51, R44 ;  /* 0x0000002c00337308 */ /* 0x0007e40000002400 */
[C---:B-----5:R-:W-:Y:S06]  /*9ac0*/  HMMA.16816.F32.BF16 R32, R128.reuse, R124, R32 ;  /* 0x0000007c8020723c */ /* 0x060fec0000041820 */
[----:B------:R-:W-:Y:S01]  /*9ad0*/  MUFU.TANH R205, R46 ;  /* 0x0000002e00cd7308 */ /* 0x000fe20000002400 */
[----:B------:R-:W-:Y:S01]  /*9ae0*/  HMMA.16816.F32.BF16 R28, R128, R126, R28 ;  /* 0x0000007e801c723c */ /* 0x000fe2000004181c */
[----:B------:R-:W5:Y:S01]  /*9af0*/  LDSM.16.M88.4 R124, [R119+0x8800] ;  /* 0x00880000777c783b */ /* 0x000f620000000200 */
[----:B------:R-:W-:-:S04]  /*9b00*/  DEPBAR.LE SB0, 0x0 ;  /* 0x000080000000791a */ /* 0x000fc80000000000 */
[----:B------:R-:W-:Y:S01]  /*9b10*/  FMUL.FTZ R26, R26, UR10 ;  /* 0x0000000a1a1a7c20 */ /* 0x000fe20008410000 */
[----:B------:R-:W-:Y:S01]  /*9b20*/  MUFU.TANH R167, R167 ;  /* 0x000000a700a77308 */ /* 0x000fe20000002400 */
[----:B---3--:R-:W-:Y:S01]  /*9b30*/  LOP3.LUT R44, R162, 0x28, R187, 0xfe, !PT ;  /* 0x00000028a22c7812 */ /* 0x008fe200078efebb */
[----:B------:R-:W-:Y:S02]  /*9b40*/  FMUL.FTZ R25, R25, UR10 ;  /* 0x0000000a19197c20 */ /* 0x000fe40008410000 */
[----:B------:R-:W-:Y:S01]  /*9b50*/  FMUL.FTZ R20, R20, UR10 ;  /* 0x0000000a14147c20 */ /* 0x000fe20008410000 */
[----:B------:R-:W-:Y:S01]  /*9b60*/  FMUL.FTZ R21, R21, UR10 ;  /* 0x0000000a15157c20 */ /* 0x000fe20008410000 */
[----:B------:R-:W-:Y:S02]  /*9b70*/  FMUL.FTZ R22, R22, UR10 ;  /* 0x0000000a16167c20 */ /* 0x000fe40008410000 */
[----:B------:R-:W-:Y:S01]  /*9b80*/  MUFU.TANH R163, R47 ;  /* 0x0000002f00a37308 */ /* 0x000fe20000002400 */
[----:B------:R-:W-:Y:S01]  /*9b90*/  FMUL.FTZ R141, R23, UR10 ;  /* 0x0000000a178d7c20 */ /* 0x000fe20008410000 */
[----:B------:R-:W-:Y:S01]  /*9ba0*/  FMUL.FTZ R33, R33, UR10 ;  /* 0x0000000a21217c20 */ /* 0x000fe20008410000 */
[----:B------:R-:W-:Y:S01]  /*9bb0*/  FMUL.FTZ R34, R34, UR10 ;  /* 0x0000000a22227c20 */ /* 0x000fe20008410000 */
[----:B------:R-:W-:-:S04]  /*9bc0*/  FMUL.FTZ R153, R35, UR10 ;  /* 0x0000000a23997c20 */ /* 0x000fc80008410000 */
[----:B------:R3:W-:Y:S01]  /*9bd0*/  MUFU.TANH R43, R36 ;  /* 0x00000024002b7308 */ /* 0x0007e20000002400 */
[----:B------:R-:W-:Y:S01]  /*9be0*/  FMUL.FTZ R28, R28, UR10 ;  /* 0x0000000a1c1c7c20 */ /* 0x000fe20008410000 */
[----:B------:R-:W-:Y:S01]  /*9bf0*/  FMUL.FTZ R30, R30, UR10 ;  /* 0x0000000a1e1e7c20 */ /* 0x000fe20008410000 */
[----:B------:R-:W-:Y:S01]  /*9c00*/  FMUL.FTZ R29, R29, UR10 ;  /* 0x0000000a1d1d7c20 */ /* 0x000fe20008410000 */
[----:B------:R-:W-:Y:S01]  /*9c10*/  FMUL.FTZ R31, R31, UR10 ;  /* 0x0000000a1f1f7c20 */ /* 0x000fe20008410000 */
[C---:B-1----:R-:W-:Y:S03]  /*9c20*/  HMMA.16816.F32.BF16 R8, R128.reuse, R120, R8 ;  /* 0x000000788008723c */ /* 0x042fe60000041808 */
[----:B------:R-:W-:Y:S03]  /*9c30*/  MUFU.TANH R197, R38 ;  /* 0x0000002600c57308 */ /* 0x000fe60000002400 */
[----:B------:R-:W-:Y:S01]  /*9c40*/  HMMA.16816.F32.BF16 R4, R128, R122, R4 ;  /* 0x0000007a8004723c */ /* 0x000fe20000041804 */
[----:B------:R-:W-:-:S04]  /*9c50*/  VIADD R121, R194, 0x1 ;  /* 0x00000001c2797836 */ /* 0x000fc80000000000 */
[----:B------:R-:W-:Y:S01]  /*9c60*/  MUFU.TANH R123, R55 ;  /* 0x00000037007b7308 */ /* 0x000fe20000002400 */
[----:B---3--:R-:W-:Y:S01]  /*9c70*/  LOP3.LUT R36, R162, 0x38, R187, 0xfe, !PT ;  /* 0x00000038a2247812 */ /* 0x008fe200078efebb */
[C---:B-----5:R-:W-:Y:S01]  /*9c80*/  HMMA.16816.F32.BF16 R16, R128.reuse, R124, R16 ;  /* 0x0000007c8010723c */ /* 0x060fe20000041810 */
[C---:B------:R-:W-:Y:S02]  /*9c90*/  ISETP.GE.AND P0, PT, R121.reuse, R137, PT ;  /* 0x000000897900720c */ /* 0x040fe40003f06270 */
[-C--:B------:R-:W-:Y:S02]  /*9ca0*/  ISETP.GE.AND P1, PT, R121, R136.reuse, PT ;  /* 0x000000887900720c */ /* 0x080fe40003f26270 */
[----:B------:R-:W-:Y:S01]  /*9cb0*/  I2FP.F32.S32 R121, R121 ;  /* 0x0000007900797245 */ /* 0x000fe20000201400 */
[----:B------:R-:W-:Y:S01]  /*9cc0*/  HMMA.16816.F32.BF16 R12, R128, R126, R12 ;  /* 0x0000007e800c723c */ /* 0x000fe2000004180c */
[----:B------:R-:W-:Y:S03]  /*9cd0*/  MUFU.TANH R125, R50 ;  /* 0x00000032007d7308 */ /* 0x000fe60000002400 */
[CC--:B------:R-:W-:Y:S01]  /*9ce0*/  FFMA.FTZ R160, R0.reuse, R121.reuse, R65 ;  /* 0x0000007900a07223 */ /* 0x0c0fe20000010041 */
[----:B----4-:R-:W-:Y:S01]  /*9cf0*/  FFMA.FTZ R203, R0, R121, R203 ;  /* 0x0000007900cb7223 */ /* 0x010fe200000100cb */
[----:B------:R-:W-:Y:S01]  /*9d00*/  FMUL.FTZ R8, R8, UR10 ;  /* 0x0000000a08087c20 */ /* 0x000fe20008410000 */
[----:B------:R-:W-:Y:S01]  /*9d10*/  FMUL.FTZ R129, R63, UR10 ;  /* 0x0000000a3f817c20 */ /* 0x000fe20008410000 */
[----:B------:R-:W-:Y:S01]  /*9d20*/  FMUL.FTZ R63, R56, UR10 ;  /* 0x0000000a383f7c20 */ /* 0x000fe20008410000 */
[----:B------:R1:W3:Y:S01]  /*9d30*/  MUFU.TANH R65, R61 ;  /* 0x0000003d00417308 */ /* 0x0002e20000002400 */
[----:B------:R-:W-:Y:S01]  /*9d40*/  FSEL R160, R160, -INF , !P0 ;  /* 0xff800000a0a07808 */ /* 0x000fe20004000000 */
[----:B------:R-:W-:Y:S01]  /*9d50*/  VIADD R56, R194, 0x9 ;  /* 0x00000009c2387836 */ /* 0x000fe20000000000 */
[----:B------:R-:W-:Y:S01]  /*9d60*/  ISETP.GE.AND P0, PT, R60, R136, PT ;  /* 0x000000883c00720c */ /* 0x000fe20003f06270 */
[----:B------:R-:W-:Y:S01]  /*9d70*/  FMUL.FTZ R127, R58, UR10 ;  /* 0x0000000a3a7f7c20 */ /* 0x000fe20008410000 */
[----:B------:R-:W-:Y:S01]  /*9d80*/  I2FP.F32.S32 R60, R60 ;  /* 0x0000003c003c7245 */ /* 0x000fe20000201400 */
[----:B------:R-:W-:Y:S01]  /*9d90*/  FMUL.FTZ R58, R59, UR10 ;  /* 0x0000000a3b3a7c20 */ /* 0x000fe20008410000 */
[----:B------:R-:W-:Y:S01]  /*9da0*/  FSEL R203, R203, -INF , !P1 ;  /* 0xff800000cbcb7808 */ /* 0x000fe20004800000 */
[----:B------:R-:W4:Y:S01]  /*9db0*/  MUFU.TANH R129, R129 ;  /* 0x0000008100817308 */ /* 0x000f220000002400 */
[----:B------:R-:W-:Y:S01]  /*9dc0*/  ISETP.GE.AND P1, PT, R56, R137, PT ;  /* 0x000000893800720c */ /* 0x000fe20003f26270 */
[CC--:B--2---:R-:W-:Y:S01]  /*9dd0*/  FFMA.FTZ R128, R0.reuse, R60.reuse, R67 ;  /* 0x0000003c00807223 */ /* 0x0c4fe20000010043 */
[----:B------:R-:W-:Y:S01]  /*9de0*/  FFMA.FTZ R199, R0, R60, R199 ;  /* 0x0000003c00c77223 */ /* 0x000fe200000100c7 */
[----:B------:R-:W-:Y:S01]  /*9df0*/  FMUL.FTZ R131, R27, UR10 ;  /* 0x0000000a1b837c20 */ /* 0x000fe20008410000 */
[----:B------:R-:W-:Y:S01]  /*9e00*/  FMUL.FTZ R16, R16, UR10 ;  /* 0x0000000a10107c20 */ /* 0x000fe20008410000 */
[----:B------:R-:W-:Y:S01]  /*9e10*/  FMUL.FTZ R18, R18, UR10 ;  /* 0x0000000a12127c20 */ /* 0x000fe20008410000 */
[----:B------:R-:W-:Y:S01]  /*9e20*/  FSEL R128, R128, -INF , !P5 ;  /* 0xff80000080807808 */ /* 0x000fe20006800000 */
[----:B------:R-:W2:Y:S01]  /*9e30*/  MUFU.TANH R63, R63 ;  /* 0x0000003f003f7308 */ /* 0x000ea20000002400 */
[----:B-1----:R-:W-:Y:S01]  /*9e40*/  I2FP.F32.S32 R61, R56 ;  /* 0x00000038003d7245 */ /* 0x002fe20000201400 */
[----:B------:R-:W-:Y:S01]  /*9e50*/  FMUL.FTZ R17, R17, UR10 ;  /* 0x0000000a11117c20 */ /* 0x000fe20008410000 */
[-C--:B------:R-:W-:Y:S01]  /*9e60*/  ISETP.GE.AND P5, PT, R56, R136.reuse, PT ;  /* 0x000000883800720c */ /* 0x080fe20003fa6270 */
[----:B------:R-:W-:Y:S01]  /*9e70*/  FMUL.FTZ R19, R19, UR10 ;  /* 0x0000000a13137c20 */ /* 0x000fe20008410000 */
[----:B------:R-:W-:Y:S01]  /*9e80*/  LOP3.LUT R56, R162, 0x10, R187, 0xfe, !PT ;  /* 0x00000010a2387812 */ /* 0x000fe200078efebb */
[----:B---3--:R-:W-:Y:S01]  /*9e90*/  FFMA.FTZ R65, R0, R61, R65 ;  /* 0x0000003d00417223 */ /* 0x008fe20000010041 */
[----:B------:R-:W-:Y:S01]  /*9ea0*/  FSEL R199, R199, -INF , !P0 ;  /* 0xff800000c7c77808 */ /* 0x000fe20004000000 */
[----:B------:R-:W1:Y:S01]  /*9eb0*/  MUFU.TANH R127, R127 ;  /* 0x0000007f007f7308 */ /* 0x000e620000002400 */
[----:B------:R-:W-:Y:S01]  /*9ec0*/  ISETP.GE.AND P0, PT, R56, R137, PT ;  /* 0x000000893800720c */ /* 0x000fe20003f06270 */
[----:B----4-:R-:W-:Y:S01]  /*9ed0*/  FFMA.FTZ R129, R0, R61, R129 ;  /* 0x0000003d00817223 */ /* 0x010fe20000010081 */
[----:B------:R-:W-:Y:S01]  /*9ee0*/  FSEL R200, R65, -INF , !P1 ;  /* 0xff80000041c87808 */ /* 0x000fe20004800000 */
[----:B------:R-:W-:Y:S01]  /*9ef0*/  FMUL.FTZ R9, R9, UR10 ;  /* 0x0000000a09097c20 */ /* 0x000fe20008410000 */
[----:B------:R-:W-:Y:S01]  /*9f00*/  ISETP.GE.AND P1, PT, R56, R136, PT ;  /* 0x000000883800720c */ /* 0x000fe20003f26270 */
[----:B------:R-:W-:Y:S01]  /*9f10*/  FMUL.FTZ R11, R11, UR10 ;  /* 0x0000000a0b0b7c20 */ /* 0x000fe20008410000 */
[----:B------:R-:W-:Y:S01]  /*9f20*/  I2FP.F32.S32 R56, R56 ;  /* 0x0000003800387245 */ /* 0x000fe20000201400 */
[----:B------:R3:W-:Y:S01]  /*9f30*/  MUFU.TANH R59, R52 ;  /* 0x00000034003b7308 */ /* 0x0007e20000002400 */
[----:B------:R-:W-:Y:S01]  /*9f40*/  FSEL R129, R129, -INF , !P5 ;  /* 0xff80000081817808 */ /* 0x000fe20006800000 */
[----:B------:R-:W-:Y:S01]  /*9f50*/  FMUL.FTZ R10, R10, UR10 ;  /* 0x0000000a0a0a7c20 */ /* 0x000fe20008410000 */
[----:B------:R-:W-:Y:S01]  /*9f60*/  FMUL.FTZ R6, R6, UR10 ;  /* 0x0000000a06067c20 */ /* 0x000fe20008410000 */
[----:B--2---:R-:W-:Y:S01]  /*9f70*/  FFMA.FTZ R60, R0, R56, R63 ;  /* 0x00000038003c7223 */ /* 0x004fe2000001003f */
[----:B------:R-:W-:-:S03]  /*9f80*/  VIADD R63, R194, 0x11 ;  /* 0x00000011c23f7836 */ /* 0x000fc60000000000 */
[----:B------:R-:W2:Y:S01]  /*9f90*/  MUFU.TANH R61, R58 ;  /* 0x0000003a003d7308 */ /* 0x000ea20000002400 */
[----:B------:R-:W-:Y:S01]  /*9fa0*/  FSEL R60, R60, -INF , !P0 ;  /* 0xff8000003c3c7808 */ /* 0x000fe20004000000 */
[----:B-1----:R-:W-:Y:S01]  /*9fb0*/  FFMA.FTZ R127, R0, R56, R127 ;  /* 0x00000038007f7223 */ /* 0x002fe2000001007f */
[C---:B------:R-:W-:Y:S02]  /*9fc0*/  ISETP.GE.AND P5, PT, R63.reuse, R137, PT ;  /* 0x000000893f00720c */ /* 0x040fe40003fa6270 */
[----:B------:R-:W-:Y:S02]  /*9fd0*/  ISETP.GE.AND P0, PT, R63, R136, PT ;  /* 0x000000883f00720c */ /* 0x000fe40003f06270 */
[----:B------:R-:W-:Y:S01]  /*9fe0*/  I2FP.F32.S32 R63, R63 ;  /* 0x0000003f003f7245 */ /* 0x000fe20000201400 */
[----:B------:R-:W-:Y:S01]  /*9ff0*/  MUFU.TANH R165, R165 ;  /* 0x000000a500a57308 */ /* 0x000fe20000002400 */
[----:B---3--:R-:W-:Y:S02]  /*a000*/  LOP3.LUT R52, R162, 0x18, R187, 0xfe, !PT ;  /* 0x00000018a2347812 */ /* 0x008fe400078efebb */
[----:B------:R-:W-:Y:S01]  /*a010*/  FSEL R127, R127, -INF , !P1 ;  /* 0xff8000007f7f7808 */ /* 0x000fe20004800000 */
[----:B------:R-:W-:Y:S01]  /*a020*/  FFMA.FTZ R124, R0, R63, R57 ;  /* 0x0000003f007c7223 */ /* 0x000fe20000010039 */
[----:B------:R-:W-:-:S03]  /*a030*/  ISETP.GE.AND P1, PT, R52, R137, PT ;  /* 0x000000893400720c */ /* 0x000fc60003f26270 */
[----:B------:R-:W1:Y:S01]  /*a040*/  MUFU.TANH R57, R53 ;  /* 0x0000003500397308 */ /* 0x000e620000002400 */
[----:B------:R-:W-:Y:S01]  /*a050*/  FSEL R124, R124, -INF , !P5 ;  /* 0xff8000007c7c7808 */ /* 0x000fe20006800000 */
[----:B--2---:R-:W-:Y:S01]  /*a060*/  FFMA.FTZ R61, R0, R63, R61 ;  /* 0x0000003f003d7223 */ /* 0x004fe2000001003d */
[----:B------:R-:W-:Y:S01]  /*a070*/  ISETP.GE.AND P5, PT, R52, R136, PT ;  /* 0x000000883400720c */ /* 0x000fe20003fa6270 */
[----:B------:R-:W-:Y:S01]  /*a080*/  FMUL.FTZ R63, R14, UR10 ;  /* 0x0000000a0e3f7c20 */ /* 0x000fe20008410000 */
[----:B------:R-:W-:Y:S01]  /*a090*/  I2FP.F32.S32 R52, R52 ;  /* 0x0000003400347245 */ /* 0x000fe20000201400 */
[----:B------:R-:W-:Y:S01]  /*a0a0*/  FMUL.FTZ R14, R13, UR10 ;  /* 0x0000000a0d0e7c20 */ /* 0x000fe20008410000 */
[----:B------:R-:W-:Y:S01]  /*a0b0*/  FSEL R61, R61, -INF , !P0 ;  /* 0xff8000003d3d7808 */ /* 0x000fe20004000000 */
[----:B------:R-:W-:Y:S01]  /*a0c0*/  MUFU.TANH R161, R39 ;  /* 0x0000002700a17308 */ /* 0x000fe20000002400 */
[----:B------:R-:W-:Y:S01]  /*a0d0*/  FMUL.FTZ R13, R15, UR10 ;  /* 0x0000000a0f0d7c20 */ /* 0x000fe20008410000 */
[CC--:B------:R-:W-:Y:S01]  /*a0e0*/  FFMA.FTZ R126, R0.reuse, R52.reuse, R59 ;  /* 0x00000034007e7223 */ /* 0x0c0fe2000001003b */
[----:B------:R-:W-:Y:S01]  /*a0f0*/  FFMA.FTZ R207, R0, R52, R207 ;  /* 0x0000003400cf7223 */ /* 0x000fe200000100cf */
[----:B------:R-:W-:Y:S01]  /*a100*/  FMUL.FTZ R52, R48, UR10 ;  /* 0x0000000a30347c20 */ /* 0x000fe20008410000 */
[----:B------:R-:W-:-:S02]  /*a110*/  VIADD R48, R194, 0x19 ;  /* 0x00000019c2307836 */ /* 0x000fc40000000000 */
[----:B------:R-:W-:Y:S01]  /*a120*/  FSEL R126, R126, -INF , !P1 ;  /* 0xff8000007e7e7808 */ /* 0x000fe20004800000 */
[----:B------:R-:W2:Y:S01]  /*a130*/  MUFU.TANH R53, R52 ;  /* 0x0000003400357308 */ /* 0x000ea20000002400 */
[----:B------:R-:W-:Y:S02]  /*a140*/  FSEL R207, R207, -INF , !P5 ;  /* 0xff800000cfcf7808 */ /* 0x000fe40006800000 */
[----:B------:R-:W-:Y:S02]  /*a150*/  I2FP.F32.S32 R55, R48 ;  /* 0x0000003000377245 */ /* 0x000fe40000201400 */
[C---:B------:R-:W-:Y:S02]  /*a160*/  ISETP.GE.AND P0, PT, R48.reuse, R137, PT ;  /* 0x000000893000720c */ /* 0x040fe40003f06270 */
[----:B------:R-:W-:Y:S01]  /*a170*/  ISETP.GE.AND P1, PT, R48, R136, PT ;  /* 0x000000883000720c */ /* 0x000fe20003f26270 */
[-C--:B-1----:R-:W-:Y:S01]  /*a180*/  FFMA.FTZ R57, R0, R55.reuse, R57 ;  /* 0x0000003700397223 */ /* 0x082fe20000010039 */
[----:B------:R-:W-:Y:S01]  /*a190*/  LOP3.LUT R48, R162, 0x20, R187, 0xfe, !PT ;  /* 0x00000020a2307812 */ /* 0x000fe200078efebb */
[----:B------:R-:W-:Y:S01]  /*a1a0*/  FFMA.FTZ R123, R0, R55, R123 ;  /* 0x00000037007b7223 */ /* 0x000fe2000001007b */
[----:B------:R-:W-:Y:S02]  /*a1b0*/  MUFU.TANH R159, R34 ;  /* 0x00000022009f7308 */ /* 0x000fe40000002400 */
[----:B------:R-:W-:-:S02]  /*a1c0*/  FSEL R206, R57, -INF , !P0 ;  /* 0xff80000039ce7808 */ /* 0x000fc40004000000 */
[C---:B------:R-:W-:Y:S02]  /*a1d0*/  ISETP.GE.AND P5, PT, R48.reuse, R137, PT ;  /* 0x000000893000720c */ /* 0x040fe40003fa6270 */
[----:B------:R-:W-:Y:S02]  /*a1e0*/  ISETP.GE.AND P0, PT, R48, R136, PT ;  /* 0x000000883000720c */ /* 0x000fe40003f06270 */
[----:B------:R-:W-:Y:S01]  /*a1f0*/  I2FP.F32.S32 R48, R48 ;  /* 0x0000003000307245 */ /* 0x000fe20000201400 */
[----:B------:R-:W-:Y:S01]  /*a200*/  MUFU.TANH R33, R33 ;  /* 0x0000002100217308 */ /* 0x000fe20000002400 */
[----:B------:R-:W-:-:S03]  /*a210*/  FSEL R123, R123, -INF , !P1 ;  /* 0xff8000007b7b7808 */ /* 0x000fc60004800000 */
[-C--:B--2---:R-:W-:Y:S01]  /*a220*/  FFMA.FTZ R120, R0, R48.reuse, R53 ;  /* 0x0000003000787223 */ /* 0x084fe20000010035 */
[----:B------:R-:W-:Y:S02]  /*a230*/  VIADD R53, R194, 0x21 ;  /* 0x00000021c2357836 */ /* 0x000fe40000000000 */
[----:B------:R-:W-:Y:S01]  /*a240*/  FFMA.FTZ R125, R0, R48, R125 ;  /* 0x00000030007d7223 */ /* 0x000fe2000001007d */
[----:B------:R1:W-:Y:S01]  /*a250*/  MUFU.TANH R35, R28 ;  /* 0x0000001c00237308 */ /* 0x0003e20000002400 */
[----:B------:R-:W-:Y:S02]  /*a260*/  FSEL R120, R120, -INF , !P5 ;  /* 0xff80000078787808 */ /* 0x000fe40006800000 */
[C---:B------:R-:W-:Y:S02]  /*a270*/  ISETP.GE.AND P1, PT, R53.reuse, R137, PT ;  /* 0x000000893500720c */ /* 0x040fe40003f26270 */
[----:B------:R-:W-:Y:S02]  /*a280*/  ISETP.GE.AND P5, PT, R53, R136, PT ;  /* 0x000000883500720c */ /* 0x000fe40003fa6270 */
[----:B------:R-:W-:Y:S01]  /*a290*/  I2FP.F32.S32 R53, R53 ;  /* 0x0000003500357245 */ /* 0x000fe20000201400 */
[----:B------:R-:W-:Y:S01]  /*a2a0*/  MUFU.TANH R155, R30 ;  /* 0x0000001e009b7308 */ /* 0x000fe20000002400 */
[----:B------:R-:W-:-:S02]  /*a2b0*/  FSEL R125, R125, -INF , !P0 ;  /* 0xff8000007d7d7808 */ /* 0x000fc40004000000 */
[----:B------:R-:W-:Y:S01]  /*a2c0*/  ISETP.GE.AND P0, PT, R44, R137, PT ;  /* 0x000000892c00720c */ /* 0x000fe20003f06270 */
[CC--:B------:R-:W-:Y:S01]  /*a2d0*/  FFMA.FTZ R122, R0.reuse, R53.reuse, R49 ;  /* 0x00000035007a7223 */ /* 0x0c0fe20000010031 */
[----:B------:R-:W-:-:S03]  /*a2e0*/  FFMA.FTZ R167, R0, R53, R167 ;  /* 0x0000003500a77223 */ /* 0x000fc600000100a7 */
[----:B------:R-:W2:Y:S01]  /*a2f0*/  MUFU.TANH R49, R45 ;  /* 0x0000002d00317308 */ /* 0x000ea20000002400 */
[----:B------:R-:W-:Y:S02]  /*a300*/  FSEL R122, R122, -INF , !P1 ;  /* 0xff8000007a7a7808 */ /* 0x000fe40004800000 */
[----:B------:R-:W-:Y:S02]  /*a310*/  ISETP.GE.AND P1, PT, R44, R136, PT ;  /* 0x000000882c00720c */ /* 0x000fe40003f26270 */
[----:B------:R-:W-:Y:S02]  /*a320*/  I2FP.F32.S32 R44, R44 ;  /* 0x0000002c002c7245 */ /* 0x000fe40000201400 */
[----:B------:R-:W-:Y:S01]  /*a330*/  FSEL R167, R167, -INF , !P5 ;  /* 0xff800000a7a77808 */ /* 0x000fe20006800000 */
[----:B------:R-:W-:Y:S01]  /*a340*/  MUFU.TANH R153, R153 ;  /* 0x0000009900997308 */ /* 0x000fe20000002400 */
[----:B-1----:R-:W-:Y:S01]  /*a350*/  LOP3.LUT R28, R162, 0x48, R187, 0xfe, !PT ;  /* 0x00000048a21c7812 */ /* 0x002fe200078efebb */
[CC--:B------:R-:W-:Y:S01]  /*a360*/  FFMA.FTZ R196, R0.reuse, R44.reuse, R51 ;  /* 0x0000002c00c47223 */ /* 0x0c0fe20000010033 */
[----:B------:R-:W-:Y:S01]  /*a370*/  FFMA.FTZ R205, R0, R44, R205 ;  /* 0x0000002c00cd7223 */ /* 0x000fe200000100cd */
[----:B------:R-:W-:Y:S01]  /*a380*/  FMUL.FTZ R44, R40, UR10 ;  /* 0x0000000a282c7c20 */ /* 0x000fe20008410000 */
[----:B------:R-:W-:-:S02]  /*a390*/  VIADD R40, R194, 0x29 ;  /* 0x00000029c2287836 */ /* 0x000fc40000000000 */
[----:B------:R-:W-:Y:S01]  /*a3a0*/  FSEL R196, R196, -INF , !P0 ;  /* 0xff800000c4c47808 */ /* 0x000fe20004000000 */
[----:B------:R-:W1:Y:S01]  /*a3b0*/  MUFU.TANH R45, R44 ;  /* 0x0000002c002d7308 */ /* 0x000e620000002400 */
[----:B------:R-:W-:Y:S02]  /*a3c0*/  FSEL R205, R205, -INF , !P1 ;  /* 0xff800000cdcd7808 */ /* 0x000fe40004800000 */
[----:B------:R-:W-:Y:S02]  /*a3d0*/  I2FP.F32.S32 R47, R40 ;  /* 0x00000028002f7245 */ /* 0x000fe40000201400 */
[C---:B------:R-:W-:Y:S02]  /*a3e0*/  ISETP.GE.AND P5, PT, R40.reuse, R137, PT ;  /* 0x000000892800720c */ /* 0x040fe40003fa6270 */
[----:B------:R-:W-:Y:S01]  /*a3f0*/  ISETP.GE.AND P0, PT, R40, R136, PT ;  /* 0x000000882800720c */ /* 0x000fe20003f06270 */
[-C--:B--2---:R-:W-:Y:S01]  /*a400*/  FFMA.FTZ R49, R0, R47.reuse, R49 ;  /* 0x0000002f00317223 */ /* 0x084fe20000010031 */
        /* <DEDUP_REMOVED lines=9> */
[-C--:B-1----:R-:W-:Y:S01]  /*a4a0*/  FFMA.FTZ R164, R0, R40.reuse, R45 ;  /* 0x0000002800a47223 */ /* 0x082fe2000001002d */
        /* <DEDUP_REMOVED lines=13> */
[----:B------:R-:W-:Y:S01]  /*a580*/  FSEL R166, R166, -INF , !P0 ;  /* 0xff800000a6a67808 */ /* 0x000fe20004000000 */
[----:B-1----:R-:W-:Y:S01]  /*a590*/  VIADD R25, R194, 0x51 ;  /* 0x00000051c2197836 */ /* 0x002fe20000000000 */
[----:B------:R-:W-:Y:S02]  /*a5a0*/  ISETP.GE.AND P0, PT, R36, R136, PT ;  /* 0x000000882400720c */ /* 0x000fe40003f06270 */
[----:B------:R-:W-:Y:S02]  /*a5b0*/  I2FP.F32.S32 R36, R36 ;  /* 0x0000002400247245 */ /* 0x000fe40000201400 */
[----:B------:R-:W-:Y:S01]  /*a5c0*/  FSEL R165, R165, -INF , !P1 ;  /* 0xff800000a5a57808 */ /* 0x000fe20004800000 */
[----:B------:R1:W-:Y:S02]  /*a5d0*/  MUFU.TANH R149, R20 ;  /* 0x0000001400957308 */ /* 0x0003e40000002400 */
[CC--:B------:R-:W-:Y:S01]  /*a5e0*/  FFMA.FTZ R188, R0.reuse, R36.reuse, R43 ;  /* 0x0000002400bc7223 */ /* 0x0c0fe2000001002b */
[----:B------:R-:W-:Y:S01]  /*a5f0*/  FFMA.FTZ R197, R0, R36, R197 ;  /* 0x0000002400c57223 */ /* 0x000fe200000100c5 */
[----:B------:R-:W-:Y:S01]  /*a600*/  FMUL.FTZ R36, R32, UR10 ;  /* 0x0000000a20247c20 */ /* 0x000fe20008410000 */
[----:B------:R-:W-:-:S02]  /*a610*/  VIADD R32, R194, 0x39 ;  /* 0x00000039c2207836 */ /* 0x000fc40000000000 */
[----:B------:R-:W-:Y:S01]  /*a620*/  FSEL R188, R188, -INF , !P5 ;  /* 0xff800000bcbc7808 */ /* 0x000fe20006800000 */
[----:B------:R-:W3:Y:S01]  /*a630*/  MUFU.TANH R37, R36 ;  /* 0x0000002400257308 */ /* 0x000ee20000002400 */
[----:B------:R-:W-:Y:S02]  /*a640*/  FSEL R197, R197, -INF , !P0 ;  /* 0xff800000c5c57808 */ /* 0x000fe40004000000 */
[----:B------:R-:W-:Y:S02]  /*a650*/  I2FP.F32.S32 R39, R32 ;  /* 0x0000002000277245 */ /* 0x000fe40000201400 */
[C---:B------:R-:W-:Y:S02]  /*a660*/  ISETP.GE.AND P1, PT, R32.reuse, R137, PT ;  /* 0x000000892000720c */ /* 0x040fe40003f26270 */
[----:B------:R-:W-:Y:S01]  /*a670*/  ISETP.GE.AND P5, PT, R32, R136, PT ;  /* 0x000000882000720c */ /* 0x000fe20003fa6270 */
[-C--:B--2---:R-:W-:Y:S01]  /*a680*/  FFMA.FTZ R41, R0, R39.reuse, R41 ;  /* 0x0000002700297223 */ /* 0x084fe20000010029 */
[----:B------:R-:W-:Y:S01]  /*a690*/  LOP3.LUT R32, R162, 0x40, R187, 0xfe, !PT ;  /* 0x00000040a2207812 */ /* 0x000fe200078efebb */
[----:B------:R-:W-:Y:S01]  /*a6a0*/  FFMA.FTZ R161, R0, R39, R161 ;  /* 0x0000002700a17223 */ /* 0x000fe200000100a1 */
[----:B-1----:R-:W-:Y:S01]  /*a6b0*/  LOP3.LUT R20, R162, 0x58, R187, 0xfe, !PT ;  /* 0x00000058a2147812 */ /* 0x002fe200078efebb */
[----:B------:R-:W-:Y:S01]  /*a6c0*/  MUFU.TANH R133, R22 ;  /* 0x0000001600857308 */ /* 0x000fe20000002400 */
[----:B------:R-:W-:-:S02]  /*a6d0*/  FSEL R198, R41, -INF , !P1 ;  /* 0xff80000029c67808 */ /* 0x000fc40004800000 */
[C---:B------:R-:W-:Y:S02]  /*a6e0*/  ISETP.GE.AND P0, PT, R32.reuse, R137, PT ;  /* 0x000000892000720c */ /* 0x040fe40003f06270 */
[----:B------:R-:W-:Y:S02]  /*a6f0*/  ISETP.GE.AND P1, PT, R32, R136, PT ;  /* 0x000000882000720c */ /* 0x000fe40003f26270 */
[----:B------:R-:W-:Y:S01]  /*a700*/  I2FP.F32.S32 R32, R32 ;  /* 0x0000002000207245 */ /* 0x000fe20000201400 */
[----:B------:R-:W-:Y:S01]  /*a710*/  MUFU.TANH R21, R21 ;  /* 0x0000001500157308 */ /* 0x000fe20000002400 */
[----:B------:R-:W-:-:S03]  /*a720*/  FSEL R161, R161, -INF , !P5 ;  /* 0xff800000a1a17808 */ /* 0x000fc60006800000 */
[-C--:B---3--:R-:W-:Y:S01]  /*a730*/  FFMA.FTZ R152, R0, R32.reuse, R37 ;  /* 0x0000002000987223 */ /* 0x088fe20000010025 */
        /* <DEDUP_REMOVED lines=34> */
[CC--:B------:R-:W-:Y:S01]  /*a960*/  ISETP.GE.AND P5, PT, R24.reuse, R137.reuse, PT ;  /* 0x000000891800720c */ /* 0x0c0fe20003fa6270 */
[----:B------:R-:W-:Y:S01]  /*a970*/  BAR.SYNC.DEFER_BLOCKING 0x0 ;  /* 0x0000000000007b1d */ /* 0x000fe20000010000 */
[----:B------:R-:W-:Y:S02]  /*a980*/  ISETP.GE.AND P0, PT, R24, R136, PT ;  /* 0x000000881800720c */ /* 0x000fe40003f06270 */
[----:B------:R-:W-:Y:S02]  /*a990*/  I2FP.F32.S32 R24, R24 ;  /* 0x0000001800187245 */ /* 0x000fe40000201400 */
[----:B------:R-:W-:Y:S01]  /*a9a0*/  FSEL R157, R157, -INF , !P1 ;  /* 0xff8000009d9d7808 */ /* 0x000fe20004800000 */
[----:B------:R-:W-:Y:S01]  /*a9b0*/  MUFU.TANH R63, R63 ;  /* 0x0000003f003f7308 */ /* 0x000fe20000002400 */
[----:B------:R-:W-:Y:S01]  /*a9c0*/  ISETP.GE.AND P1, PT, R25, R137, PT ;  /* 0x000000891900720c */ /* 0x000fe20003f26270 */
[CC--:B-1----:R-:W-:Y:S01]  /*a9d0*/  FFMA.FTZ R144, R0.reuse, R24.reuse, R29 ;  /* 0x0000001800907223 */ /* 0x0c2fe2000001001d */
[----:B------:R-:W-:-:S04]  /*a9e0*/  FFMA.FTZ R143, R0, R24, R143 ;  /* 0x00000018008f7223 */ /* 0x000fc8000001008f */
[----:B------:R-:W-:Y:S01]  /*a9f0*/  FSEL R144, R144, -INF , !P5 ;  /* 0xff80000090907808 */ /* 0x000fe20006800000 */
[----:B------:R-:W-:Y:S01]  /*aa00*/  MUFU.TANH R13, R13 ;  /* 0x0000000d000d7308 */ /* 0x000fe20000002400 */
[----:B------:R-:W-:Y:S02]  /*aa10*/  ISETP.GE.AND P5, PT, R25, R136, PT ;  /* 0x000000881900720c */ /* 0x000fe40003fa6270 */
[----:B------:R-:W-:Y:S02]  /*aa20*/  I2FP.F32.S32 R25, R25 ;  /* 0x0000001900197245 */ /* 0x000fe40000201400 */
[----:B------:R-:W-:Y:S02]  /*aa30*/  FSEL R143, R143, -INF , !P0 ;  /* 0xff8000008f8f7808 */ /* 0x000fe40004000000 */
[----:B------:R-:W-:Y:S01]  /*aa40*/  ISETP.GE.AND P0, PT, R20, R137, PT ;  /* 0x000000891400720c */ /* 0x000fe20003f06270 */
[CC--:B------:R-:W-:Y:S01]  /*aa50*/  FFMA.FTZ R27, R0.reuse, R25.reuse, R27 ;  /* 0x00000019001b7223 */ /* 0x0c0fe2000001001b */
[----:B------:R-:W-:Y:S01]  /*aa60*/  FFMA.FTZ R131, R0, R25, R131 ;  /* 0x0000001900837223 */ /* 0x000fe20000010083 */
[----:B------:R-:W-:Y:S01]  /*aa70*/  VIADD R25, R194, 0x59 ;  /* 0x00000059c2197836 */ /* 0x000fe20000000000 */
[----:B------:R1:W-:Y:S02]  /*aa80*/  MUFU.TANH R15, R8 ;  /* 0x00000008000f7308 */ /* 0x0003e40000002400 */
[----:B------:R-:W-:-:S02]  /*aa90*/  FSEL R146, R27, -INF , !P1 ;  /* 0xff8000001b927808 */ /* 0x000fc40004800000 */
        /* <DEDUP_REMOVED lines=15> */
[----:B------:R-:W2:Y:S01]  /*ab90*/  MUFU.TANH R21, R17 ;  /* 0x0000001100157308 */ /* 0x000ea20000002400 */
[----:B-1----:R-:W-:-:S02]  /*aba0*/  LOP3.LUT R8, R162, 0x70, R187, 0xfe, !PT ;  /* 0x00000070a2087812 */ /* 0x002fc400078efebb */
[----:B------:R-:W-:Y:S02]  /*abb0*/  FSEL R151, R151, -INF , !P5 ;  /* 0xff80000097977808 */ /* 0x000fe40006800000 */
[----:B------:R-:W-:Y:S02]  /*abc0*/  ISETP.GE.AND P5, PT, R16, R136, PT ;  /* 0x000000881000720c */ /* 0x000fe40003fa6270 */
[----:B------:R-:W-:Y:S02]  /*abd0*/  I2FP.F32.S32 R16, R16 ;  /* 0x0000001000107245 */ /* 0x000fe40000201400 */
[----:B------:R-:W-:-:S03]  /*abe0*/  FSEL R141, R141, -INF , !P0 ;  /* 0xff8000008d8d7808 */ /* 0x000fc60004000000 */
[CC--:B------:R-:W-:Y:S01]  /*abf0*/  FFMA.FTZ R130, R0.reuse, R16.reuse, R23 ;  /* 0x0000001000827223 */ /* 0x0c0fe20000010017 */
[----:B------:R-:W-:Y:S01]  /*ac00*/  FFMA.FTZ R121, R0, R16, R121 ;  /* 0x0000001000797223 */ /* 0x000fe20000010079 */
[----:B------:R-:W-:Y:S01]  /*ac10*/  FMUL.FTZ R16, R12, UR10 ;  /* 0x0000000a0c107c20 */ /* 0x000fe20008410000 */
[----:B------:R-:W-:Y:S02]  /*ac20*/  VIADD R12, R194, 0x61 ;  /* 0x00000061c20c7836 */ /* 0x000fe40000000000 */
[----:B------:R-:W-:Y:S01]  /*ac30*/  FSEL R130, R130, -INF , !P1 ;  /* 0xff80000082827808 */ /* 0x000fe20004800000 */
[----:B------:R-:W1:Y:S01]  /*ac40*/  MUFU.TANH R17, R16 ;  /* 0x0000001000117308 */ /* 0x000e620000002400 */
[----:B------:R-:W-:Y:S02]  /*ac50*/  FSEL R121, R121, -INF , !P5 ;  /* 0xff80000079797808 */ /* 0x000fe40006800000 */
[----:B------:R-:W-:Y:S02]  /*ac60*/  I2FP.F32.S32 R19, R12 ;  /* 0x0000000c00137245 */ /* 0x000fe40000201400 */
[----:B------:R-:W-:-:S02]  /*ac70*/  ISETP.GE.AND P0, PT, R12, R137, PT ;  /* 0x000000890c00720c */ /* 0x000fc40003f06270 */
[-C--:B------:R-:W-:Y:S01]  /*ac80*/  ISETP.GE.AND P1, PT, R12, R136.reuse, PT ;  /* 0x000000880c00720c */ /* 0x080fe20003f26270 */
[-C--:B--2---:R-:W-:Y:S01]  /*ac90*/  FFMA.FTZ R140, R0, R19.reuse, R21 ;  /* 0x00000013008c7223 */ /* 0x084fe20000010015 */
[----:B------:R-:W-:Y:S01]  /*aca0*/  LOP3.LUT R12, R162, 0x68, R187, 0xfe, !PT ;  /* 0x00000068a20c7812 */ /* 0x000fe200078efebb */
[----:B------:R-:W2:Y:S01]  /*acb0*/  MUFU.TANH R21, R14 ;  /* 0x0000000e00157308 */ /* 0x000ea20000002400 */
[----:B------:R-:W-:Y:S02]  /*acc0*/  FFMA.FTZ R67, R0, R19, R67 ;  /* 0x0000001300437223 */ /* 0x000fe40000010043 */
[----:B------:R-:W-:Y:S02]  /*acd0*/  FSEL R140, R140, -INF , !P0 ;  /* 0xff8000008c8c7808 */ /* 0x000fe40004000000 */
[C---:B------:R-:W-:Y:S02]  /*ace0*/  ISETP.GE.AND P5, PT, R12.reuse, R137, PT ;  /* 0x000000890c00720c */ /* 0x040fe40003fa6270 */
[----:B------:R-:W-:Y:S01]  /*acf0*/  ISETP.GE.AND P0, PT, R12, R136, PT ;  /* 0x000000880c00720c */ /* 0x000fe20003f06270 */
[----:B------:R-:W3:Y:S01]  /*ad00*/  MUFU.TANH R19, R10 ;  /* 0x0000000a00137308 */ /* 0x000ee20000002400 */
[----:B------:R-:W-:-:S02]  /*ad10*/  I2FP.F32.S32 R12, R12 ;  /* 0x0000000c000c7245 */ /* 0x000fc40000201400 */
[----:B------:R-:W-:-:S03]  /*ad20*/  FSEL R67, R67, -INF , !P1 ;  /* 0xff80000043437808 */ /* 0x000fc60004800000 */
[-C--:B-1----:R-:W-:Y:S01]  /*ad30*/  FFMA.FTZ R142, R0, R12.reuse, R17 ;  /* 0x0000000c008e7223 */ /* 0x082fe20000010011 */
[----:B------:R-:W-:Y:S02]  /*ad40*/  VIADD R17, R194, 0x69 ;  /* 0x00000069c2117836 */ /* 0x000fe40000000000 */
[----:B------:R-:W-:Y:S02]  /*ad50*/  FFMA.FTZ R63, R0, R12, R63 ;  /* 0x0000000c003f7223 */ /* 0x000fe4000001003f */
[----:B------:R-:W-:Y:S02]  /*ad60*/  FSEL R142, R142, -INF , !P5 ;  /* 0xff8000008e8e7808 */ /* 0x000fe40006800000 */
[C---:B------:R-:W-:Y:S02]  /*ad70*/  ISETP.GE.AND P1, PT, R17.reuse, R137, PT ;  /* 0x000000891100720c */ /* 0x040fe40003f26270 */
[----:B------:R-:W-:Y:S02]  /*ad80*/  ISETP.GE.AND P5, PT, R17, R136, PT ;  /* 0x000000881100720c */ /* 0x000fe40003fa6270 */
[----:B------:R-:W-:-:S02]  /*ad90*/  I2FP.F32.S32 R17, R17 ;  /* 0x0000001100117245 */ /* 0x000fc40000201400 */
[----:B------:R-:W-:Y:S02]  /*ada0*/  FSEL R63, R63, -INF , !P0 ;  /* 0xff8000003f3f7808 */ /* 0x000fe40004000000 */
[----:B------:R-:W-:Y:S01]  /*adb0*/  ISETP.GE.AND P0, PT, R8, R137, PT ;  /* 0x000000890800720c */ /* 0x000fe20003f06270 */
[CC--:B--2---:R-:W-:Y:S01]  /*adc0*/  FFMA.FTZ R21, R0.reuse, R17.reuse, R21 ;  /* 0x0000001100157223 */ /* 0x0c4fe20000010015 */
[----:B------:R-:W-:Y:S01]  /*add0*/  FFMA.FTZ R13, R0, R17, R13 ;  /* 0x00000011000d7223 */ /* 0x000fe2000001000d */
[----:B------:R-:W-:Y:S01]  /*ade0*/  FMUL.FTZ R17, R4, UR10 ;  /* 0x0000000a04117c20 */ /* 0x000fe20008410000 */
[----:B------:R-:W-:Y:S02]  /*adf0*/  VIADD R4, R194, 0x71 ;  /* 0x00000071c2047836 */ /* 0x000fe40000000000 */
[----:B------:R-:W-:Y:S02]  /*ae00*/  FSEL R145, R21, -INF , !P1 ;  /* 0xff80000015917808 */ /* 0x000fe40004800000 */
[----:B------:R-:W-:Y:S01]  /*ae10*/  ISETP.GE.AND P1, PT, R8, R136, PT ;  /* 0x000000880800720c */ /* 0x000fe20003f26270 */
[----:B------:R-:W-:Y:S01]  /*ae20*/  MUFU.TANH R17, R17 ;  /* 0x0000001100117308 */ /* 0x000fe20000002400 */
[----:B------:R-:W-:-:S02]  /*ae30*/  I2FP.F32.S32 R8, R8 ;  /* 0x0000000800087245 */ /* 0x000fc40000201400 */
[----:B------:R-:W-:Y:S02]  /*ae40*/  FSEL R65, R13, -INF , !P5 ;  /* 0xff8000000d417808 */ /* 0x000fe40006800000 */
[----:B------:R-:W-:Y:S01]  /*ae50*/  ISETP.GE.AND P5, PT, R4, R137, PT ;  /* 0x000000890400720c */ /* 0x000fe20003fa6270 */
[CC--:B------:R-:W-:Y:S01]  /*ae60*/  FFMA.FTZ R15, R0.reuse, R8.reuse, R15 ;  /* 0x00000008000f7223 */ /* 0x0c0fe2000001000f */
[----:B---3--:R-:W-:Y:S01]  /*ae70*/  FFMA.FTZ R19, R0, R8, R19 ;  /* 0x0000000800137223 */ /* 0x008fe20000010013 */
[----:B------:R-:W1:Y:S01]  /*ae80*/  MUFU.TANH R13, R6 ;  /* 0x00000006000d7308 */ /* 0x000e620000002400 */
[----:B------:R-:W-:Y:S01]  /*ae90*/  FMUL.FTZ R8, R5, UR10 ;  /* 0x0000000a05087c20 */ /* 0x000fe20008410000 */
[----:B------:R-:W-:Y:S02]  /*aea0*/  I2FP.F32.S32 R5, R194 ;  /* 0x000000c200057245 */ /* 0x000fe40000201400 */
[----:B------:R-:W-:Y:S02]  /*aeb0*/  FSEL R147, R15, -INF , !P0 ;  /* 0xff8000000f937808 */ /* 0x000fe40004000000 */
[----:B------:R-:W-:-:S02]  /*aec0*/  ISETP.GE.AND P0, PT, R4, R136, PT ;  /* 0x000000880400720c */ /* 0x000fc40003f06270 */
[----:B------:R-:W-:Y:S02]  /*aed0*/  I2FP.F32.S32 R4, R4 ;  /* 0x0000000400047245 */ /* 0x000fe40000201400 */
[----:B------:R-:W-:-:S03]  /*aee0*/  FSEL R58, R19, -INF , !P1 ;  /* 0xff800000133a7808 */ /* 0x000fc60004800000 */
[CC--:B------:R-:W-:Y:S01]  /*aef0*/  FFMA.FTZ R9, R0.reuse, R4.reuse, R9 ;  /* 0x0000000400097223 */ /* 0x0c0fe20000010009 */
[----:B------:R-:W-:Y:S01]  /*af00*/  FFMA.FTZ R11, R0, R4, R11 ;  /* 0x00000004000b7223 */ /* 0x000fe2000001000b */
[----:B------:R-:W-:-:S03]  /*af10*/  LOP3.LUT R4, R162, 0x78, R187, 0xfe, !PT ;  /* 0x00000078a2047812 */ /* 0x000fc600078efebb */
[----:B------:R-:W-:Y:S01]  /*af20*/  FSEL R148, R9, -INF , !P5 ;  /* 0xff80000009947808 */ /* 0x000fe20006800000 */
[----:B------:R-:W-:Y:S01]  /*af30*/  FMUL.FTZ R9, R64, UR10 ;  /* 0x0000000a40097c20 */ /* 0x000fe20008410000 */
[----:B------:R-:W-:Y:S02]  /*af40*/  FSEL R59, R11, -INF , !P0 ;  /* 0xff8000000b3b7808 */ /* 0x000fe40004000000 */
[----:B------:R-:W-:Y:S01]  /*af50*/  MUFU.TANH R11, R66 ;  /* 0x00000042000b7308 */ /* 0x000fe20000002400 */
[CC--:B------:R-:W-:Y:S02]  /*af60*/  ISETP.GE.AND P1, PT, R4.reuse, R137.reuse, PT ;  /* 0x000000890400720c */ /* 0x0c0fe40003f26270 */
[----:B------:R-:W-:Y:S02]  /*af70*/  ISETP.GE.AND P5, PT, R4, R136, PT ;  /* 0x000000880400720c */ /* 0x000fe40003fa6270 */
[----:B------:R-:W-:Y:S02]  /*af80*/  I2FP.F32.S32 R4, R4 ;  /* 0x0000000400047245 */ /* 0x000fe40000201400 */
[----:B------:R-:W-:Y:S01]  /*af90*/  ISETP.GE.AND P0, PT, R194, R137, PT ;  /* 0x00000089c200720c */ /* 0x000fe20003f06270 */
[----:B------:R-:W2:Y:S02]  /*afa0*/  MUFU.TANH R9, R9 ;  /* 0x0000000900097308 */ /* 0x000ea40000002400 */
[CC--:B-1----:R-:W-:Y:S01]  /*afb0*/  FFMA.FTZ R13, R0.reuse, R4.reuse, R13 ;  /* 0x00000004000d7223 */ /* 0x0c2fe2000001000d */
[----:B------:R-:W-:Y:S01]  /*afc0*/  FFMA.FTZ R17, R0, R4, R17 ;  /* 0x0000000400117223 */ /* 0x000fe20000010011 */
[----:B------:R-:W-:-:S03]  /*afd0*/  VIADD R4, R194, 0x79 ;  /* 0x00000079c2047836 */ /* 0x000fc60000000000 */
[----:B------:R-:W-:Y:S02]  /*afe0*/  FSEL R62, R13, -INF , !P5 ;  /* 0xff8000000d3e7808 */ /* 0x000fe40006800000 */
[----:B------:R-:W1:Y:S01]  /*aff0*/  MUFU.TANH R13, R8 ;  /* 0x00000008000d7308 */ /* 0x000e620000002400 */
[----:B------:R-:W-:Y:S01]  /*b000*/  ISETP.GE.AND P5, PT, R194, R136, PT ;  /* 0x00000088c200720c */ /* 0x000fe20003fa6270 */
[----:B------:R-:W-:Y:S01]  /*b010*/  IMAD.MOV.U32 R194, RZ, RZ, R138 ;  /* 0x000000ffffc27224 */ /* 0x000fe200078e008a */
[----:B------:R-:W-:Y:S02]  /*b020*/  FSEL R150, R17, -INF , !P1 ;  /* 0xff80000011967808 */ /* 0x000fe40004800000 */
[----:B------:R-:W-:Y:S01]  /*b030*/  ISETP.GE.AND P1, PT, R4, R137, PT ;  /* 0x000000890400720c */ /* 0x000fe20003f26270 */
[CC--:B--2---:R-:W-:Y:S01]  /*b040*/  FFMA.FTZ R6, R0.reuse, R5.reuse, R9 ;  /* 0x0000000500067223 */ /* 0x0c4fe20000010009 */
[----:B------:R-:W-:Y:S01]  /*b050*/  FMUL.FTZ R9, R7, UR10 ;  /* 0x0000000a07097c20 */ /* 0x000fe20008410000 */
[----:B------:R-:W-:-:S03]  /*b060*/  FFMA.FTZ R7, R0, R5, R11 ;  /* 0x0000000500077223 */ /* 0x000fc6000001000b */
[----:B------:R-:W-:Y:S02]  /*b070*/  FSEL R6, R6, -INF , !P0 ;  /* 0xff80000006067808 */ /* 0x000fe40004000000 */
[----:B------:R-:W2:Y:S01]  /*b080*/  MUFU.TANH R9, R9 ;  /* 0x0000000900097308 */ /* 0x000ea20000002400 */
[----:B------:R-:W-:Y:S02]  /*b090*/  FSEL R7, R7, -INF , !P5 ;  /* 0xff80000007077808 */ /* 0x000fe40006800000 */
[----:B------:R-:W-:Y:S02]  /*b0a0*/  ISETP.GT.AND P5, PT, R178, R173, PT ;  /* 0x000000adb200720c */ /* 0x000fe40003fa4270 */
[----:B------:R-:W-:Y:S02]  /*b0b0*/  ISETP.GE.AND P0, PT, R4, R136, PT ;  /* 0x000000880400720c */ /* 0x000fe40003f06270 */
[----:B------:R-:W-:-:S05]  /*b0c0*/  I2FP.F32.S32 R4, R4 ;  /* 0x0000000400047245 */ /* 0x000fca0000201400 */
[CC--:B-1----:R-:W-:Y:S01]  /*b0d0*/  FFMA.FTZ R13, R0.reuse, R4.reuse, R13 ;  /* 0x00000004000d7223 */ /* 0x0c2fe2000001000d */
[----:B--2---:R-:W-:-:S04]  /*b0e0*/  FFMA.FTZ R64, R0, R4, R9 ;  /* 0x0000000400407223 */ /* 0x004fc80000010009 */
        /* <DEDUP_REMOVED lines=19> */
[----:B------:R-:W-:Y:S01]  /*b220*/  IMAD R11, R8, R11, R4 ;  /* 0x0000000b080b7224 */ /* 0x000fe200078e0204 */
        /* <DEDUP_REMOVED lines=44> */
.L_x_2906:
[----:B------:R-:W-:-:S04]  /*b4f0*/  LEA R11, -R116, RZ, 0x7 ;  /* 0x000000ff740b7211 */ /* 0x000fc800078e39ff */
[----:B------:R-:W-:-:S07]  /*b500*/  SHF.R.S32.HI R10, RZ, 0x1f, R11 ;  /* 0x0000001fff0a7819 */ /* 0x000fce000001140b */
.L_x_2907:
        /* <DEDUP_REMOVED lines=51> */
[----:B---3--:R-:W-:-:S03]  /*b840*/  IADD3 R9, P1, P0, R175, R11, R175 ;  /* 0x0000000baf097210 */ /* 0x008fc6000783e0af */
[----:B------:R-:W-:Y:S01]  /*b850*/  @!PT LDS RZ, [RZ] ;  /* 0x00000000fffff984 */ /* 0x000fe20000000800 */
[----:B------:R-:W-:Y:S01]  /*b860*/  @!PT LDS RZ, [RZ] ;  /* 0x00000000fffff984 */ /* 0x000fe20000000800 */
[----:B------:R-:W-:Y:S01]  /*b870*/  @!PT LDS RZ, [RZ] ;  /* 0x00000000fffff984 */ /* 0x000fe20000000800 */
[----:B------:R3:W-:Y:S01]  /*b880*/  @!P2 LDGSTS.E.BYPASS.LTC128B.128 [R179+0x7800], desc[UR12][R14.64+0x80] ;  /* 0x078000800eb3afae */ /* 0x0007e2000b901d4c */
[----:B------:R-:W-:Y:S02]  /*b890*/  IADD3.X R8, R174, R10, R174, P1, P0 ;  /* 0x0000000aae087210 */ /* 0x000fe40000fe04ae */
[C---:B----4-:R-:W-:Y:S01]  /*b8a0*/  @!P4 LEA R16, P0, R9.reuse, R190, 0x1 ;  /* 0x000000be0910c211 */ /* 0x050fe200078008ff */
        /* <DEDUP_REMOVED lines=17> */
[C---:B---3--:R-:W-:Y:S01]  /*b9c0*/  @!P2 LEA R14, P0, R5.reuse, UR8, 0x1 ;  /* 0x00000008050eac11 */ /* 0x048fe2000f8008ff */
        /* <DEDUP_REMOVED lines=34> */
.L_x_2909:
[----:B------:R-:W-:Y:S05]  /*bbf0*/  BSYNC B0 ;  /* 0x0000000000007941 */ /* 0x000fea0003800000 */
.L_x_2908:
[----:B------:R-:W0:Y:S01]  /*bc00*/  LDGDEPBAR ;  /* 0x00000000000079af */ /* 0x000e220000000000 */
[----:B------:R-:W-:-:S04]  /*bc10*/  LEA R190, P0, R11, R190, 0x1 ;  /* 0x000000be0bbe7211 */ /* 0x000fc800078008ff */
[----:B------:R-:W-:-:S09]  /*bc20*/  LEA.HI.X R191, R11, R191, R10, 0x1, P0 ;  /* 0x000000bf0bbf7211 */ /* 0x000fd200000f0c0a */
.L_x_2905:
        /* <DEDUP_REMOVED lines=74> */
[----:B------:R-:W2:Y:S04]  /*c0d0*/  SHFL.BFLY PT, R56, R5, 0x1, 0x1f ;  /* 0x0c201f0005387f89 */ /* 0x000ea800000e0000 */
[----:B------:R-:W3:Y:S01]  /*c0e0*/  LDSM.16.MT88.4 R8, [R168+0x9000] ;  /* 0x00900000a808783b */ /* 0x000ee20000004200 */
[----:B-1----:R-:W-:-:S04]  /*c0f0*/  FMNMX.FTZ R57, R4, R57, !PT ;  /* 0x0000003904397209 */ /* 0x002fc80007810000 */
[C---:B------:R-:W-:Y:S01]  /*c100*/  FSETP.NEU.FTZ.AND P1, PT, R57.reuse, -INF , PT ;  /* 0xff8000003900780b */ /* 0x040fe20003f3d000 */
[----:B------:R-:W-:Y:S01]  /*c110*/  FMUL.FTZ R135, R57, UR11 ;  /* 0x0000000b39877c20 */ /* 0x000fe20008410000 */
[----:B--2---:R-:W-:Y:S02]  /*c120*/  FMNMX.FTZ R56, R5, R56, !PT ;  /* 0x0000003805387209 */ /* 0x004fe40007810000 */
[----:B------:R-:W-:Y:S02]  /*c130*/  FSEL R4, R57, RZ, P1 ;  /* 0x000000ff39047208 */ /* 0x000fe40000800000 */
[C---:B------:R-:W-:Y:S01]  /*c140*/  FSETP.NEU.FTZ.AND P0, PT, R56.reuse, -INF , PT ;  /* 0xff8000003800780b */ /* 0x040fe20003f1d000 */
[C---:B------:R-:W-:Y:S01]  /*c150*/  FMUL.FTZ R66, R56.reuse, UR11 ;  /* 0x0000000b38427c20 */ /* 0x040fe20008410000 */
[----:B------:R-:W-:Y:S01]  /*c160*/  FSEL R135, R135, RZ, P1 ;  /* 0x000000ff87877208 */ /* 0x000fe20000800000 */
[----:B------:R-:W-:Y:S01]  /*c170*/  FADD.FTZ R4, R3, -R4 ;  /* 0x8000000403047221 */ /* 0x000fe20000010000 */
[----:B------:R-:W-:-:S02]  /*c180*/  FSEL R3, R56, RZ, P0 ;  /* 0x000000ff38037208 */ /* 0x000fc40000000000 */
[----:B------:R-:W-:Y:S01]  /*c190*/  FSEL R66, R66, RZ, P0 ;  /* 0x000000ff42427208 */ /* 0x000fe20000000000 */
[--C-:B------:R-:W-:Y:S01]  /*c1a0*/  FFMA.FTZ R138, R160, UR11, -R135.reuse ;  /* 0x0000000ba08a7c23 */ /* 0x100fe20008010887 */
[----:B------:R-:W-:Y:S01]  /*c1b0*/  FFMA.FTZ R134, R200, UR11, -R135 ;  /* 0x0000000bc8867c23 */ /* 0x000fe20008010887 */
[----:B------:R-:W-:Y:S01]  /*c1c0*/  FADD.FTZ R3, R2, -R3 ;  /* 0x8000000302037221 */ /* 0x000fe20000010000 */
[--C-:B------:R-:W-:Y:S01]  /*c1d0*/  FFMA.FTZ R201, R6, UR11, -R135.reuse ;  /* 0x0000000b06c97c23 */ /* 0x100fe20008010887 */
[--C-:B------:R-:W-:Y:S01]  /*c1e0*/  FFMA.FTZ R160, R203, UR11, -R66.reuse ;  /* 0x0000000bcba07c23 */ /* 0x100fe20008010842 */
[--C-:B------:R-:W-:Y:S01]  /*c1f0*/  FFMA.FTZ R139, R128, UR11, -R135.reuse ;  /* 0x0000000b808b7c23 */ /* 0x100fe20008010887 */
[--C-:B------:R-:W-:Y:S01]  /*c200*/  FFMA.FTZ R200, R7, UR11, -R66.reuse ;  /* 0x0000000b07c87c23 */ /* 0x100fe20008010842 */
[----:B------:R-:W-:Y:S01]  /*c210*/  FMUL.FTZ R203, R4, UR11 ;  /* 0x0000000b04cb7c20 */ /* 0x000fe20008410000 */
[--C-:B------:R-:W-:Y:S01]  /*c220*/  FFMA.FTZ R162, R199, UR11, -R66.reuse ;  /* 0x0000000bc7a27c23 */ /* 0x100fe20008010842 */
[--C-:B------:R-:W-:Y:S01]  /*c230*/  FFMA.FTZ R137, R129, UR11, -R66.reuse ;  /* 0x0000000b81897c23 */ /* 0x100fe20008010842 */
[----:B------:R-:W-:Y:S01]  /*c240*/  FMUL.FTZ R3, R3, UR11 ;  /* 0x0000000b03037c20 */ /* 0x000fe20008410000 */
        /* <DEDUP_REMOVED lines=35> */
[--C-:B------:R-:W-:Y:S01]  /*c480*/  FFMA.FTZ R62, R62, UR11, -R66.reuse ;  /* 0x0000000b3e3e7c23 */ /* 0x100fe20008010842 */
[----:B------:R-:W-:-:S04]  /*c490*/  FFMA.FTZ R64, R64, UR11, -R66 ;  /* 0x0000000b40407c23 */ /* 0x000fc80008010842 */
[----:B------:R-:W1:Y:S01]  /*c4a0*/  MUFU.EX2 R160, R160 ;  /* 0x000000a000a07308 */ /* 0x000e620000000800 */
[----:B--2---:R-:W-:-:S07]  /*c4b0*/  F2FP.BF16.F32.PACK_AB R50, R134, R139 ;  /* 0x0000008b8632723e */ /* 0x004fce00000010ff */
[----:B------:R-:W2:Y:S08]  /*c4c0*/  MUFU.EX2 R203, R203 ;  /* 0x000000cb00cb7308 */ /* 0x000eb00000000800 */
[----:B------:R-:W4:Y:S01]  /*c4d0*/  MUFU.EX2 R202, R3 ;  /* 0x0000000300ca7308 */ /* 0x000f220000000800 */
        /* <DEDUP_REMOVED lines=52> */
[C---:B---3--:R-:W-:Y:S01]  /*c820*/  HMMA.16816.F32.BF16 R4, R48.reuse, R8, R4 ;  /* 0x000000083004723c */ /* 0x048fe20000041804 */
[----:B------:R-:W1:Y:S01]  /*c830*/  LDSM.16.MT88.4 R72, [R168+0x9400] ;  /* 0x00940000a848783b */ /* 0x000e620000004200 */
[----:B------:R-:W-:Y:S01]  /*c840*/  FFMA.FTZ R3, R206, UR11, -R135 ;  /* 0x0000000bce037c23 */ /* 0x000fe20008010887 */
[----:B------:R-:W-:Y:S01]  /*c850*/  MUFU.EX2 R199, R199 ;  /* 0x000000c700c77308 */ /* 0x000fe20000000800 */
[----:B------:R-:W-:Y:S01]  /*c860*/  FFMA.FTZ R201, R192, R203, R201 ;  /* 0x000000cbc0c97223 */ /* 0x000fe200000100c9 */
[----:B------:R-:W-:Y:S01]  /*c870*/  FFMA.FTZ R193, R193, R202, R200 ;  /* 0x000000cac1c17223 */ /* 0x000fe200000100c8 */
[----:B------:R-:W-:Y:S02]  /*c880*/  HMMA.16816.F32.BF16 R12, R48, R16, R12 ;  /* 0x00000010300c723c */ /* 0x000fe4000004180c */
[----:B------:R-:W-:Y:S01]  /*c890*/  FADD.FTZ R138, R138, R201 ;  /* 0x000000c98a8a7221 */ /* 0x000fe20000010000 */
[----:B------:R-:W-:-:S02]  /*c8a0*/  FADD.FTZ R193, R160, R193 ;  /* 0x000000c1a0c17221 */ /* 0x000fc40000010000 */
[----:B------:R-:W2:Y:S01]  /*c8b0*/  MUFU.EX2 R128, R128 ;  /* 0x0000008000807308 */ /* 0x000ea20000000800 */
[----:B------:R-:W-:Y:S01]  /*c8c0*/  HMMA.16816.F32.BF16 R20, R48, R24, R20 ;  /* 0x000000183014723c */ /* 0x000fe20000041814 */
[----:B------:R-:W-:Y:S01]  /*c8d0*/  FADD.FTZ R139, R139, R138 ;  /* 0x0000008a8b8b7221 */ /* 0x000fe20000010000 */
[----:B------:R-:W-:-:S03]  /*c8e0*/  FADD.FTZ R162, R162, R193 ;  /* 0x000000c1a2a27221 */ /* 0x000fc60000010000 */
[----:B------:R-:W-:Y:S01]  /*c8f0*/  FADD.FTZ R134, R134, R139 ;  /* 0x0000008b86867221 */ /* 0x000fe20000010000 */
        /* <DEDUP_REMOVED lines=15> */
[C---:B------:R-:W-:Y:S01]  /*c9f0*/  HMMA.16816.F32.BF16 R40, R48.reuse, R42, R76 ;  /* 0x0000002a3028723c */ /* 0x040fe2000004184c */
[----:B------:R-:W-:Y:S04]  /*ca00*/  LDSM.16.MT88.4 R76, [R168+0x9c00] ;  /* 0x009c0000a84c783b */ /* 0x000fe80000004200 */
[----:B------:R-:W4:Y:S01]  /*ca10*/  MUFU.EX2 R2, R2 ;  /* 0x0000000200027308 */ /* 0x000f220000000800 */
[C---:B------:R-:W-:Y:S06]  /*ca20*/  HMMA.16816.F32.BF16 R44, R48.reuse, R52, R44 ;  /* 0x00000034302c723c */ /* 0x040fec000004182c */
[----:B------:R-:W-:Y:S01]  /*ca30*/  HMMA.16816.F32.BF16 R48, R48, R54, R68 ;  /* 0x000000363030723c */ /* 0x000fe20000041844 */
[----:B------:R-:W5:Y:S01]  /*ca40*/  LDSM.16.MT88.4 R68, [R118+0x9400] ;  /* 0x009400007644783b */ /* 0x000f620000004200 */
[----:B--2---:R-:W-:Y:S01]  /*ca50*/  F2FP.BF16.F32.PACK_AB R52, R128, R199 ;  /* 0x000000c78034723e */ /* 0x004fe200000010ff */
[----:B------:R-:W-:Y:S01]  /*ca60*/  MUFU.EX2 R127, R127 ;  /* 0x0000007f007f7308 */ /* 0x000fe20000000800 */
[----:B---3--:R-:W-:Y:S01]  /*ca70*/  F2FP.BF16.F32.PACK_AB R53, R126, R129 ;  /* 0x000000817e35723e */ /* 0x008fe200000010ff */
[----:B------:R-:W-:-:S02]  /*ca80*/  FADD.FTZ R199, R199, R134 ;  /* 0x00000086c7c77221 */ /* 0x000fc40000010000 */
[----:B------:R-:W-:Y:S02]  /*ca90*/  F2FP.BF16.F32.PACK_AB R54, R3, R60 ;  /* 0x0000003c0336723e */ /* 0x000fe400000010ff */
[----:B------:R-:W-:Y:S01]  /*caa0*/  FADD.FTZ R199, R128, R199 ;  /* 0x000000c780c77221 */ /* 0x000fe20000010000 */
[----:B----4-:R-:W-:Y:S01]  /*cab0*/  F2FP.BF16.F32.PACK_AB R55, R2, R61 ;  /* 0x0000003d0237723e */ /* 0x010fe200000010ff */
[----:B------:R-:W2:Y:S02]  /*cac0*/  MUFU.EX2 R124, R124 ;  /* 0x0000007c007c7308 */ /* 0x000ea40000000800 */
[----:B------:R-:W-:-:S04]  /*cad0*/  FADD.FTZ R60, R60, R199 ;  /* 0x000000c73c3c7221 */ /* 0x000fc80000010000 */
[C---:B-1----:R-:W-:Y:S01]  /*cae0*/  HMMA.16816.F32.BF16 R4, R52.reuse, R72, R4 ;  /* 0x000000483404723c */ /* 0x042fe20000041804 */
[----:B------:R-:W-:Y:S01]  /*caf0*/  FADD.FTZ R60, R3, R60 ;  /* 0x0000003c033c7221 */ /* 0x000fe20000010000 */
[----:B------:R-:W-:Y:S04]  /*cb00*/  MUFU.EX2 R123, R123 ;  /* 0x0000007b007b7308 */ /* 0x000fe80000000800 */
[C---:B------:R-:W-:Y:S01]  /*cb10*/  HMMA.16816.F32.BF16 R8, R52.reuse, R74, R8 ;  /* 0x0000004a3408723c */ /* 0x040fe20000041808 */
[----:B------:R-:W1:Y:S03]  /*cb20*/  LDSM.16.MT88.4 R72, [R168+0xb400] ;  /* 0x00b40000a848783b */ /* 0x000e660000004200 */
        /* <DEDUP_REMOVED lines=27> */
[----:B------:R-:W-:Y:S01]  /*cce0*/  MUFU.EX2 R148, R148 ;  /* 0x0000009400947308 */ /* 0x000fe20000000800 */
[----:B------:R-:W-:Y:S01]  /*ccf0*/  HMMA.16816.F32.BF16 R48, R52, R70, R48 ;  /* 0x000000463430723c */ /* 0x000fe20000041830 */
[----:B------:R-:W4:Y:S06]  /*cd00*/  LDSM.16.MT88.4 R68, [R118+0x9800] ;  /* 0x009800007644783b */ /* 0x000f2c0000004200 */
[----:B------:R-:W-:Y:S01]  /*cd10*/  MUFU.EX2 R150, R150 ;  /* 0x0000009600967308 */ /* 0x000fe20000000800 */
[----:B--2---:R-:W-:Y:S01]  /*cd20*/  F2FP.BF16.F32.PACK_AB R52, R124, R127 ;  /* 0x0000007f7c34723e */ /* 0x004fe200000010ff */
[----:B------:R-:W-:Y:S01]  /*cd30*/  FADD.FTZ R127, R127, R60 ;  /* 0x0000003c7f7f7221 */ /* 0x000fe20000010000 */
[----:B---3--:R-:W-:-:S02]  /*cd40*/  F2FP.BF16.F32.PACK_AB R53, R122, R125 ;  /* 0x0000007d7a35723e */ /* 0x008fc400000010ff */
[----:B------:R-:W-:Y:S01]  /*cd50*/  F2FP.BF16.F32.PACK_AB R54, R120, R123 ;  /* 0x0000007b7836723e */ /* 0x000fe200000010ff */
[----:B------:R-:W-:Y:S01]  /*cd60*/  FADD.FTZ R124, R124, R127 ;  /* 0x0000007f7c7c7221 */ /* 0x000fe20000010000 */
[----:B-----5:R-:W-:-:S03]  /*cd70*/  F2FP.BF16.F32.PACK_AB R55, R116, R117 ;  /* 0x000000757437723e */ /* 0x020fc600000010ff */
[----:B------:R-:W-:-:S04]  /*cd80*/  FADD.FTZ R3, R123, R124 ;  /* 0x0000007c7b037221 */ /* 0x000fc80000010000 */
[----:B-1----:R-:W-:Y:S01]  /*cd90*/  HMMA.16816.F32.BF16 R4, R52, R72, R4 ;  /* 0x000000483404723c */ /* 0x002fe20000041804 */
[----:B------:R-:W-:-:S05]  /*cda0*/  FADD.FTZ R3, R120, R3 ;  /* 0x0000000378037221 */ /* 0x000fca0000010000 */
        /* <DEDUP_REMOVED lines=16> */
[----:B------:R-:W2:Y:S01]  /*ceb0*/  LDSM.16.MT88.4 R52, [R168+0xbc00] ;  /* 0x00bc0000a834783b */ /* 0x000ea20000004200 */
[----:B------:R-:W-:Y:S01]  /*cec0*/  F2FP.BF16.F32.PACK_AB R68, R167, R196 ;  /* 0x000000c4a744723e */ /* 0x000fe200000010ff */
[----:B------:R-:W-:Y:S01]  /*ced0*/  FADD.FTZ R196, R196, R3 ;  /* 0x00000003c4c47221 */ /* 0x000fe20000010000 */
[----:B------:R-:W-:-:S03]  /*cee0*/  F2FP.BF16.F32.PACK_AB R69, R165, R188 ;  /* 0x000000bca545723e */ /* 0x000fc600000010ff */
[----:B------:R-:W-:Y:S01]  /*cef0*/  F2FP.BF16.F32.PACK_AB R70, R163, R166 ;  /* 0x000000a6a346723e */ /* 0x000fe200000010ff */
[----:B------:R-:W-:Y:S01]  /*cf00*/  FADD.FTZ R167, R167, R196 ;  /* 0x000000c4a7a77221 */ /* 0x000fe20000010000 */
[----:B------:R-:W-:-:S03]  /*cf10*/  F2FP.BF16.F32.PACK_AB R71, R161, R164 ;  /* 0x000000a4a147723e */ /* 0x000fc600000010ff */
[----:B------:R-:W-:-:S04]  /*cf20*/  FADD.FTZ R166, R166, R167 ;  /* 0x000000a7a6a67221 */ /* 0x000fc80000010000 */
[----:B------:R-:W-:Y:S01]  /*cf30*/  HMMA.16816.F32.BF16 R112, R68, R76, R4 ;  /* 0x0000004c4470723c */ /* 0x000fe20000041804 */
[----:B------:R-:W3:Y:S01]  /*cf40*/  LDSM.16.MT88.4 R4, [R118+0xdc00] ;  /* 0x00dc00007604783b */ /* 0x000ee20000004200 */
[----:B------:R-:W-:-:S04]  /*cf50*/  FADD.FTZ R163, R163, R166 ;  /* 0x000000a6a3a37221 */ /* 0x000fc80000010000 */
[C---:B-1----:R-:W-:Y:S06]  /*cf60*/  HMMA.16816.F32.BF16 R12, R68.reuse, R72, R12 ;  /* 0x00000048440c723c */ /* 0x042fec000004180c */
[C---:B------:R-:W-:Y:S01]  /*cf70*/  HMMA.16816.F32.BF16 R16, R68.reuse, R74, R16 ;  /* 0x0000004a4410723c */ /* 0x040fe20000041810 */
[----:B------:R-:W1:Y:S05]  /*cf80*/  LDSM.16.MT88.4 R72, [R118+0xbc00] ;  /* 0x00bc00007648783b */ /* 0x000e6a0000004200 */
[C---:B------:R-:W-:Y:S01]  /*cf90*/  HMMA.16816.F32.BF16 R8, R68.reuse, R78, R8 ;  /* 0x0000004e4408723c */ /* 0x040fe20000041808 */
[----:B------:R-:W-:Y:S05]  /*cfa0*/  LDSM.16.MT88.4 R76, [R168+0xe000] ;  /* 0x00e00000a84c783b */ /* 0x000fea0000004200 */
[C---:B--2---:R-:W-:Y:S06]  /*cfb0*/  HMMA.16816.F32.BF16 R20, R68.reuse, R52, R20 ;  /* 0x000000344414723c */ /* 0x044fec0000041814 */
[C---:B------:R-:W-:Y:S01]  /*cfc0*/  HMMA.16816.F32.BF16 R24, R68.reuse, R54, R24 ;  /* 0x000000364418723c */ /* 0x040fe20000041818 */
[----:B------:R-:W2:Y:S05]  /*cfd0*/  LDSM.16.MT88.4 R52, [R168+0xdc00] ;  /* 0x00dc0000a834783b */ /* 0x000eaa0000004200 */
[C---:B---3--:R-:W-:Y:S06]  /*cfe0*/  HMMA.16816.F32.BF16 R44, R68.reuse, R4, R44 ;  /* 0x00000004442c723c */ /* 0x048fec000004182c */
[C---:B-1----:R-:W-:Y:S06]  /*cff0*/  HMMA.16816.F32.BF16 R28, R68.reuse, R72, R28 ;  /* 0x00000048441c723c */ /* 0x042fec000004181c */
[C---:B------:R-:W-:Y:S06]  /*d000*/  HMMA.16816.F32.BF16 R32, R68.reuse, R74, R32 ;  /* 0x0000004a4420723c */ /* 0x040fec0000041820 */
[C---:B--2---:R-:W-:Y:S06]  /*d010*/  HMMA.16816.F32.BF16 R36, R68.reuse, R52, R36 ;  /* 0x000000344424723c */ /* 0x044fec0000041824 */
        /* <DEDUP_REMOVED lines=14> */
[----:B-1----:R-:W-:Y:S01]  /*d100*/  F2FP.BF16.F32.PACK_AB R4, R55, R54 ;  /* 0x000000363704723e */ /* 0x002fe200000010ff */
[----:B------:R-:W-:-:S04]  /*d110*/  FADD.FTZ R54, R54, R163 ;  /* 0x000000a336367221 */ /* 0x000fc80000010000 */
[----:B------:R-:W-:Y:S02]  /*d120*/  FADD.FTZ R55, R55, R54 ;  /* 0x0000003637377221 */ /* 0x000fe40000010000 */
[----:B------:R-:W1:Y:S01]  /*d130*/  MUFU.EX2 R51, R51 ;  /* 0x0000003300337308 */ /* 0x000e620000000800 */
[----:B--2---:R-:W-:Y:S01]  /*d140*/  F2FP.BF16.F32.PACK_AB R6, R53, R52 ;  /* 0x000000343506723e */ /* 0x004fe200000010ff */
[----:B------:R-:W-:-:S04]  /*d150*/  FADD.FTZ R52, R52, R55 ;  /* 0x0000003734347221 */ /* 0x000fc80000010000 */
[----:B------:R-:W-:Y:S02]  /*d160*/  FADD.FTZ R53, R53, R52 ;  /* 0x0000003435357221 */ /* 0x000fe40000010000 */
[----:B------:R-:W-:Y:S08]  /*d170*/  MUFU.EX2 R48, R48 ;  /* 0x0000003000307308 */ /* 0x000ff00000000800 */
[----:B------:R-:W2:Y:S01]  /*d180*/  MUFU.EX2 R49, R49 ;  /* 0x0000003100317308 */ /* 0x000ea20000000800 */
[----:B-1----:R-:W-:-:S02]  /*d190*/  F2FP.BF16.F32.PACK_AB R5, R51, R50 ;  /* 0x000000323305723e */ /* 0x002fc400000010ff */
[----:B--2---:R-:W-:-:S07]  /*d1a0*/  F2FP.BF16.F32.PACK_AB R7, R49, R48 ;  /* 0x000000303107723e */ /* 0x004fce00000010ff */
[C---:B------:R-:W-:Y:S06]  /*d1b0*/  HMMA.16816.F32.BF16 R112, R4.reuse, R108, R112 ;  /* 0x0000006c0470723c */ /* 0x040fec0000041870 */
[C---:B------:R-:W-:Y:S01]  /*d1c0*/  HMMA.16816.F32.BF16 R108, R4.reuse, R110, R8 ;  /* 0x0000006e046c723c */ /* 0x040fe20000041808 */
[----:B------:R-:W1:Y:S05]  /*d1d0*/  LDSM.16.MT88.4 R8, [R118+0xe000] ;  /* 0x00e000007608783b */ /* 0x000e6a0000004200 */
[C---:B------:R-:W-:Y:S01]  /*d1e0*/  HMMA.16816.F32.BF16 R104, R4.reuse, R100, R12 ;  /* 0x000000640468723c */ /* 0x040fe2000004180c */
[----:B------:R-:W2:Y:S05]  /*d1f0*/  LDSM.16.MT88.4 R12, [R168+0xa400] ;  /* 0x00a40000a80c783b */ /* 0x000eaa0000004200 */
[C---:B------:R-:W-:Y:S01]  /*d200*/  HMMA.16816.F32.BF16 R100, R4.reuse, R102, R16 ;  /* 0x000000660464723c */ /* 0x040fe20000041810 */
[----:B------:R-:W3:Y:S05]  /*d210*/  LDSM.16.MT88.4 R16, [R118+0xc400] ;  /* 0x00c400007610783b */ /* 0x000eea0000004200 */
        /* <DEDUP_REMOVED lines=12> */
[----:B------:R-:W4:Y:S01]  /*d2e0*/  LDSM.16.MT88.4 R20, [R168+0xc400] ;  /* 0x00c40000a814783b */ /* 0x000f220000004200 */
[C---:B------:R-:W-:Y:S03]  /*d2f0*/  HMMA.16816.F32.BF16 R92, R4.reuse, R94, R24 ;  /* 0x0000005e045c723c */ /* 0x040fe60000041818 */
[----:B------:R-:W5:Y:S03]  /*d300*/  LDSM.16.MT88.4 R24, [R118+0xa400] ;  /* 0x00a400007618783b */ /* 0x000f660000004200 */
[----:B------:R-:W2:Y:S01]  /*d310*/  MUFU.EX2 R31, R31 ;  /* 0x0000001f001f7308 */ /* 0x000ea20000000800 */
[C---:B------:R-:W-:Y:S06]  /*d320*/  HMMA.16816.F32.BF16 R80, R4.reuse, R76, R36 ;  /* 0x0000004c0450723c */ /* 0x040fec0000041824 */
[C---:B------:R-:W-:Y:S01]  /*d330*/  HMMA.16816.F32.BF16 R76, R4.reuse, R78, R40 ;  /* 0x0000004e044c723c */ /* 0x040fe20000041828 */
[----:B------:R-:W-:Y:S01]  /*d340*/  MUFU.EX2 R28, R28 ;  /* 0x0000001c001c7308 */ /* 0x000fe20000000800 */
[--C-:B------:R-:W-:Y:S01]  /*d350*/  FFMA.FTZ R37, R130, UR11, -R135.reuse ;  /* 0x0000000b82257c23 */ /* 0x100fe20008010887 */
[--C-:B------:R-:W-:Y:S01]  /*d360*/  FFMA.FTZ R36, R140, UR11, -R135.reuse ;  /* 0x0000000b8c247c23 */ /* 0x100fe20008010887 */
[--C-:B------:R-:W-:Y:S01]  /*d370*/  FFMA.FTZ R38, R142, UR11, -R135.reuse ;  /* 0x0000000b8e267c23 */ /* 0x100fe20008010887 */
[--C-:B------:R-:W-:Y:S01]  /*d380*/  FFMA.FTZ R39, R145, UR11, -R135.reuse ;  /* 0x0000000b91277c23 */ /* 0x100fe20008010887 */
[C---:B-1----:R-:W-:Y:S01]  /*d390*/  HMMA.16816.F32.BF16 R72, R4.reuse, R8, R44 ;  /* 0x000000080448723c */ /* 0x042fe2000004182c */
[--C-:B------:R-:W-:Y:S01]  /*d3a0*/  FFMA.FTZ R40, R121, UR11, -R66.reuse ;  /* 0x0000000b79287c23 */ /* 0x100fe20008010842 */
[--C-:B------:R-:W-:Y:S01]  /*d3b0*/  FFMA.FTZ R43, R67, UR11, -R66.reuse ;  /* 0x0000000b432b7c23 */ /* 0x100fe20008010842 */
[----:B------:R-:W1:Y:S01]  /*d3c0*/  MUFU.EX2 R29, R29 ;  /* 0x0000001d001d7308 */ /* 0x000e620000000800 */
[--C-:B------:R-:W-:Y:S01]  /*d3d0*/  FFMA.FTZ R41, R63, UR11, -R66.reuse ;  /* 0x0000000b3f297c23 */ /* 0x100fe20008010842 */
[----:B------:R-:W-:Y:S01]  /*d3e0*/  FFMA.FTZ R42, R65, UR11, -R66 ;  /* 0x0000000b412a7c23 */ /* 0x000fe20008010842 */
[----:B------:R-:W-:Y:S01]  /*d3f0*/  HMMA.16816.F32.BF16 R68, R4, R10, R68 ;  /* 0x0000000a0444723c */ /* 0x000fe20000041844 */
[----:B------:R-:W-:Y:S01]  /*d400*/  LDSM.16.MT88.4 R8, [R118+0xe400] ;  /* 0x00e400007608783b */ /* 0x000fe20000004200 */
[----:B------:R-:W-:Y:S01]  /*d410*/  FFMA.FTZ R135, R136, UR11, -R135 ;  /* 0x0000000b88877c23 */ /* 0x000fe20008010887 */
[----:B------:R-:W-:-:S02]  /*d420*/  FADD.FTZ R44, R137, R162 ;  /* 0x000000a2892c7221 */ /* 0x000fc40000010000 */
[----:B------:R-:W-:Y:S02]  /*d430*/  MUFU.EX2 R32, R32 ;  /* 0x0000002000207308 */ /* 0x000fe40000000800 */
[----:B--2---:R-:W-:Y:S01]  /*d440*/  F2FP.BF16.F32.PACK_AB R4, R31, R30 ;  /* 0x0000001e1f04723e */ /* 0x004fe200000010ff */
[----:B------:R-:W-:Y:S01]  /*d450*/  FADD.FTZ R129, R129, R44 ;  /* 0x0000002c81817221 */ /* 0x000fe20000010000 */
[----:B------:R-:W-:-:S03]  /*d460*/  FADD.FTZ R30, R30, R53 ;  /* 0x000000351e1e7221 */ /* 0x000fc60000010000 */
[----:B------:R-:W-:Y:S01]  /*d470*/  FADD.FTZ R126, R126, R129 ;  /* 0x000000817e7e7221 */ /* 0x000fe20000010000 */
[----:B------:R-:W2:Y:S01]  /*d480*/  MUFU.EX2 R35, R35 ;  /* 0x0000002300237308 */ /* 0x000ea20000000800 */
[----:B-1----:R-:W-:Y:S01]  /*d490*/  F2FP.BF16.F32.PACK_AB R6, R29, R28 ;  /* 0x0000001c1d06723e */ /* 0x002fe200000010ff */
[----:B------:R-:W-:Y:S01]  /*d4a0*/  FADD.FTZ R31, R31, R30 ;  /* 0x0000001e1f1f7221 */ /* 0x000fe20000010000 */
[----:B------:R-:W-:-:S03]  /*d4b0*/  FADD.FTZ R61, R61, R126 ;  /* 0x0000007e3d3d7221 */ /* 0x000fc60000010000 */
[----:B------:R-:W-:Y:S01]  /*d4c0*/  FADD.FTZ R28, R28, R31 ;  /* 0x0000001f1c1c7221 */ /* 0x000fe20000010000 */
[----:B------:R-:W-:Y:S01]  /*d4d0*/  FADD.FTZ R2, R2, R61 ;  /* 0x0000003d02027221 */ /* 0x000fe20000010000 */
[----:B------:R-:W-:Y:S03]  /*d4e0*/  MUFU.EX2 R33, R33 ;  /* 0x0000002100217308 */ /* 0x000fe60000000800 */
[----:B------:R-:W-:-:S04]  /*d4f0*/  FADD.FTZ R125, R125, R2 ;  /* 0x000000027d7d7221 */ /* 0x000fc80000010000 */
[----:B------:R-:W-:Y:S01]  /*d500*/  FADD.FTZ R122, R122, R125 ;  /* 0x0000007d7a7a7221 */ /* 0x000fe20000010000 */
[----:B------:R-:W1:Y:S01]  /*d510*/  MUFU.EX2 R34, R34 ;  /* 0x0000002200227308 */ /* 0x000e620000000800 */
[----:B--2---:R-:W-:-:S07]  /*d520*/  F2FP.BF16.F32.PACK_AB R5, R35, R32 ;  /* 0x000000202305723e */ /* 0x004fce00000010ff */
[----:B------:R-:W-:Y:S08]  /*d530*/  MUFU.EX2 R37, R37 ;  /* 0x0000002500257308 */ /* 0x000ff00000000800 */
[----:B------:R-:W2:Y:S01]  /*d540*/  MUFU.EX2 R36, R36 ;  /* 0x0000002400247308 */ /* 0x000ea20000000800 */
[----:B-1----:R-:W-:-:S07]  /*d550*/  F2FP.BF16.F32.PACK_AB R7, R34, R33 ;  /* 0x000000212207723e */ /* 0x002fce00000010ff */
[C---:B------:R-:W-:Y:S01]  /*d560*/  HMMA.16816.F32.BF16 R112, R4.reuse, R12, R112 ;  /* 0x0000000c0470723c */ /* 0x040fe20000041870 */
[----:B------:R-:W-:Y:S05]  /*d570*/  MUFU.EX2 R38, R38 ;  /* 0x0000002600267308 */ /* 0x000fea0000000800 */
[C---:B------:R-:W-:Y:S01]  /*d580*/  HMMA.16816.F32.BF16 R108, R4.reuse, R14, R108 ;  /* 0x0000000e046c723c */ /* 0x040fe2000004186c */
[----:B------:R-:W1:Y:S02]  /*d590*/  LDSM.16.MT88.4 R12, [R168+0xe400] ;  /* 0x00e40000a80c783b */ /* 0x000e640000004200 */
        /* <DEDUP_REMOVED lines=8> */
[----:B------:R-:W3:Y:S02]  /*d620*/  LDSM.16.MT88.4 R20, [R168+0xc800] ;  /* 0x00c80000a814783b */ /* 0x000ee40000004200 */
[----:B------:R-:W-:Y:S03]  /*d630*/  MUFU.EX2 R41, R41 ;  /* 0x0000002900297308 */ /* 0x000fe60000000800 */
[C---:B-----5:R-:W-:Y:S05]  /*d640*/  HMMA.16816.F32.BF16 R104, R4.reuse, R24, R104 ;  /* 0x000000180468723c */ /* 0x060fea0000041868 */
[----:B------:R-:W5:Y:S01]  /*d650*/  MUFU.EX2 R42, R42 ;  /* 0x0000002a002a7308 */ /* 0x000f620000000800 */
[C---:B------:R-:W-:Y:S01]  /*d660*/  HMMA.16816.F32.BF16 R100, R4.reuse, R26, R100 ;  /* 0x0000001a0464723c */ /* 0x040fe20000041864 */
[----:B------:R-:W3:Y:S05]  /*d670*/  LDSM.16.MT88.4 R24, [R168+0xa800] ;  /* 0x00a80000a818783b */ /* 0x000eea0000004200 */
[C---:B-1----:R-:W-:Y:S01]  /*d680*/  HMMA.16816.F32.BF16 R80, R4.reuse, R12, R80 ;  /* 0x0000000c0450723c */ /* 0x042fe20000041850 */
[----:B------:R-:W-:Y:S05]  /*d690*/  MUFU.EX2 R135, R135 ;  /* 0x0000008700877308 */ /* 0x000fea0000000800 */
[C---:B------:R-:W-:Y:S01]  /*d6a0*/  HMMA.16816.F32.BF16 R76, R4.reuse, R14, R76 ;  /* 0x0000000e044c723c */ /* 0x040fe2000004184c */
[----:B------:R-:W1:Y:S05]  /*d6b0*/  LDSM.16.MT88.4 R12, [R118+0xc800] ;  /* 0x00c80000760c783b */ /* 0x000e6a0000004200 */
[C---:B------:R-:W-:Y:S06]  /*d6c0*/  HMMA.16816.F32.BF16 R72, R4.reuse, R8, R72 ;  /* 0x000000080448723c */ /* 0x040fec0000041848 */
[----:B------:R-:W-:Y:S01]  /*d6d0*/  HMMA.16816.F32.BF16 R68, R4, R10, R68 ;  /* 0x0000000a0444723c */ /* 0x000fe20000041844 */
[----:B------:R-:W1:Y:S06]  /*d6e0*/  LDSM.16.MT88.4 R8, [R168+0xe800] ;  /* 0x00e80000a808783b */ /* 0x000e6c0000004200 */
[----:B--2---:R-:W-:-:S02]  /*d6f0*/  F2FP.BF16.F32.PACK_AB R4, R36, R37 ;  /* 0x000000252404723e */ /* 0x004fc400000010ff */
[----:B----4-:R-:W-:Y:S02]  /*d700*/  F2FP.BF16.F32.PACK_AB R5, R43, R40 ;  /* 0x000000282b05723e */ /* 0x010fe400000010ff */
[----:B------:R-:W-:Y:S02]  /*d710*/  F2FP.BF16.F32.PACK_AB R6, R39, R38 ;  /* 0x000000262706723e */ /* 0x000fe400000010ff */
[----:B-----5:R-:W-:-:S07]  /*d720*/  F2FP.BF16.F32.PACK_AB R7, R42, R41 ;  /* 0x000000292a07723e */ /* 0x020fce00000010ff */
[C---:B---3--:R-:W-:Y:S06]  /*d730*/  HMMA.16816.F32.BF16 R104, R4.reuse, R16, R104 ;  /* 0x000000100468723c */ /* 0x048fec0000041868 */
[C---:B------:R-:W-:Y:S01]  /*d740*/  HMMA.16816.F32.BF16 R100, R4.reuse, R18, R100 ;  /* 0x000000120464723c */ /* 0x040fe20000041864 */
[----:B------:R-:W2:Y:S05]  /*d750*/  LDSM.16.MT88.4 R16, [R118+0xe800] ;  /* 0x00e800007610783b */ /* 0x000eaa0000004200 */
[C---:B------:R-:W-:Y:S06]  /*d760*/  HMMA.16816.F32.BF16 R96, R4.reuse, R20, R96 ;  /* 0x000000140460723c */ /* 0x040fec0000041860 */
[C---:B------:R-:W-:Y:S01]  /*d770*/  HMMA.16816.F32.BF16 R92, R4.reuse, R22, R92 ;  /* 0x00000016045c723c */ /* 0x040fe2000004185c */
[----:B------:R-:W3:Y:S05]  /*d780*/  LDSM.16.MT88.4 R20, [R168+0xac00] ;  /* 0x00ac0000a814783b */ /* 0x000eea0000004200 */
[C---:B------:R-:W-:Y:S01]  /*d790*/  HMMA.16816.F32.BF16 R112, R4.reuse, R24, R112 ;  /* 0x000000180470723c */ /* 0x040fe20000041870 */
[----:B------:R-:W-:Y:S05]  /*d7a0*/  MUFU.EX2 R24, R58 ;  /* 0x0000003a00187308 */ /* 0x000fea0000000800 */
[C---:B------:R-:W-:Y:S03]  /*d7b0*/  HMMA.16816.F32.BF16 R108, R4.reuse, R26, R108 ;  /* 0x0000001a046c723c */ /* 0x040fe6000004186c */
[----:B------:R-:W4:Y:S03]  /*d7c0*/  MUFU.EX2 R27, R59 ;  /* 0x0000003b001b7308 */ /* 0x000f260000000800 */
[C---:B-1----:R-:W-:Y:S05]  /*d7d0*/  HMMA.16816.F32.BF16 R88, R4.reuse, R12, R88 ;  /* 0x0000000c0458723c */ /* 0x042fea0000041858 */
[----:B------:R-:W-:Y:S01]  /*d7e0*/  MUFU.EX2 R25, R62 ;  /* 0x0000003e00197308 */ /* 0x000fe20000000800 */
[C---:B------:R-:W-:Y:S01]  /*d7f0*/  HMMA.16816.F32.BF16 R84, R4.reuse, R14, R84 ;  /* 0x0000000e0454723c */ /* 0x040fe20000041854 */
[----:B------:R-:W1:Y:S05]  /*d800*/  LDSM.16.MT88.4 R12, [R118+0xac00] ;  /* 0x00ac0000760c783b */ /* 0x000e6a0000004200 */
[C---:B------:R-:W-:Y:S01]  /*d810*/  HMMA.16816.F32.BF16 R80, R4.reuse, R8, R80 ;  /* 0x000000080450723c */ /* 0x040fe20000041850 */
[----:B------:R-:W5:Y:S05]  /*d820*/  MUFU.EX2 R26, R64 ;  /* 0x00000040001a7308 */ /* 0x000f6a0000000800 */
[C---:B------:R-:W-:Y:S01]  /*d830*/  HMMA.16816.F32.BF16 R76, R4.reuse, R10, R76 ;  /* 0x0000000a044c723c */ /* 0x040fe2000004184c */
[----:B------:R-:W1:Y:S05]  /*d840*/  LDSM.16.MT88.4 R8, [R168+0xcc00] ;  /* 0x00cc0000a808783b */ /* 0x000e6a0000004200 */
[C---:B--2---:R-:W-:Y:S06]  /*d850*/  HMMA.16816.F32.BF16 R72, R4.reuse, R16, R72 ;  /* 0x000000100448723c */ /* 0x044fec0000041848 */
[----:B------:R-:W-:Y:S01]  /*d860*/  HMMA.16816.F32.BF16 R68, R4, R18, R68 ;  /* 0x000000120444723c */ /* 0x000fe20000041844 */
[----:B------:R-:W2:Y:S06]  /*d870*/  LDSM.16.MT88.4 R16, [R118+0xcc00] ;  /* 0x00cc00007610783b */ /* 0x000eac0000004200 */
[----:B------:R-:W-:-:S02]  /*d880*/  F2FP.BF16.F32.PACK_AB R4, R148, R147 ;  /* 0x000000939404723e */ /* 0x000fc400000010ff */
[----:B----4-:R-:W-:Y:S02]  /*d890*/  F2FP.BF16.F32.PACK_AB R5, R27, R24 ;  /* 0x000000181b05723e */ /* 0x010fe400000010ff */
[----:B------:R-:W-:Y:S02]  /*d8a0*/  F2FP.BF16.F32.PACK_AB R6, R135, R150 ;  /* 0x000000968706723e */ /* 0x000fe400000010ff */
[----:B-----5:R-:W-:-:S07]  /*d8b0*/  F2FP.BF16.F32.PACK_AB R7, R26, R25 ;  /* 0x000000191a07723e */ /* 0x020fce00000010ff */
[C---:B---3--:R-:W-:Y:S06]  /*d8c0*/  HMMA.16816.F32.BF16 R112, R4.reuse, R20, R112 ;  /* 0x000000140470723c */ /* 0x048fec0000041870 */
        /* <DEDUP_REMOVED lines=10> */
[----:B------:R-:W3:Y:S02]  /*d970*/  LDSM.16.MT88.4 R8, [R118+0xec00] ;  /* 0x00ec00007608783b */ /* 0x000ee40000004200 */
        /* <DEDUP_REMOVED lines=8> */
[----:B------:R-:W-:-:S04]  /*da00*/  FADD.FTZ R2, R32, R49 ;  /* 0x0000003120027221 */ /* 0x000fc80000010000 */
[----:B------:R-:W-:Y:S01]  /*da10*/  FADD.FTZ R2, R35, R2 ;  /* 0x0000000223027221 */ /* 0x000fe20000010000 */
[----:B-1----:R-:W-:Y:S03]  /*da20*/  HMMA.16816.F32.BF16 R80, R4, R12, R80 ;  /* 0x0000000c0450723c */ /* 0x002fe60000041850 */
        /* <DEDUP_REMOVED lines=24> */
.L_x_2902:
        /* <DEDUP_REMOVED lines=9> */
.L_x_2914:
        /* <DEDUP_REMOVED lines=9> */
[----:B------:R-:W-:Y:S01]  /*dcd0*/  IMAD.MOV.U32 R8, RZ, RZ, RZ ;  /* 0x000000ffff087224 */ /* 0x000fe200078e00ff */
[----:B------:R-:W1:Y:S01]  /*dce0*/  LDC R6, c[0x0][0x380] ;  /* 0x0000e000ff067b82 */ /* 0x000e620000000800 */
[----:B------:R-:W-:Y:S04]  /*dcf0*/  SHF.L.U32 R5, R178, 0x7, RZ ;  /* 0x00000007b2057819 */ /* 0x000fe800000006ff */
[----:B------:R-:W-:Y:S01]  /*dd00*/  IABS R7, R5 ;  /* 0x0000000500077213 */ /* 0x000fe20000000000 */
[C---:B------:R-:W-:Y:S01]  /*dd10*/  VIADD R11, R5.reuse, 0x80 ;  /* 0x00000080050b7836 */ /* 0x040fe20000000000 */
        /* <DEDUP_REMOVED lines=56> */
.L_x_2911:
        /* <DEDUP_REMOVED lines=90> */
[----:B------:R-:W4:Y:S06]  /*e640*/  LDSM.16.M88.4 R124, [R170+0x3000] ;  /* 0x00300000aa7c783b */ /* 0x000f2c0000000200 */
        /* <DEDUP_REMOVED lines=22> */
[C---:B---3--:R-:W-:Y:S06]  /*e7b0*/  HMMA.16816.F32.BF16 R36, R120.reuse, R140, RZ ;  /* 0x0000008c7824723c */ /* 0x048fec00000418ff */
[C---:B------:R-:W-:Y:S06]  /*e7c0*/  HMMA.16816.F32.BF16 R40, R120.reuse, R142, RZ ;  /* 0x0000008e7828723c */ /* 0x040fec00000418ff */
[C---:B------:R-:W-:Y:S06]  /*e7d0*/  HMMA.16816.F32.BF16 R44, R120.reuse, R144, RZ ;  /* 0x00000090782c723c */ /* 0x040fec00000418ff */
[C---:B------:R-:W-:Y:S06]  /*e7e0*/  HMMA.16816.F32.BF16 R48, R120.reuse, R146, RZ ;  /* 0x000000927830723c */ /* 0x040fec00000418ff */
[C---:B----4-:R-:W-:Y:S06]  /*e7f0*/  HMMA.16816.F32.BF16 R52, R120.reuse, R148, RZ ;  /* 0x000000947834723c */ /* 0x050fec00000418ff */
[C---:B------:R-:W-:Y:S06]  /*e800*/  HMMA.16816.F32.BF16 R56, R120.reuse, R150, RZ ;  /* 0x000000967838723c */ /* 0x040fec00000418ff */
[C---:B------:R-:W-:Y:S06]  /*e810*/  HMMA.16816.F32.BF16 R60, R120.reuse, R152, RZ ;  /* 0x00000098783c723c */ /* 0x040fec00000418ff */
[----:B------:R-:W-:Y:S01]  /*e820*/  HMMA.16816.F32.BF16 R64, R120, R154, RZ ;  /* 0x0000009a7840723c */ /* 0x000fe200000418ff */
[----:B------:R-:W2:Y:S05]  /*e830*/  LDSM.16.M88.4 R120, [R119+0x3800] ;  /* 0x003800007778783b */ /* 0x000eaa0000000200 */
[C---:B-----5:R-:W-:Y:S06]  /*e840*/  HMMA.16816.F32.BF16 R4, R156.reuse, R160, R4 ;  /* 0x000000a09c04723c */ /* 0x060fec0000041804 */
[C---:B------:R-:W-:Y:S06]  /*e850*/  HMMA.16816.F32.BF16 R8, R156.reuse, R162, R8 ;  /* 0x000000a29c08723c */ /* 0x040fec0000041808 */
[C---:B-1----:R-:W-:Y:S06]  /*e860*/  HMMA.16816.F32.BF16 R12, R156.reuse, R164, R12 ;  /* 0x000000a49c0c723c */ /* 0x042fec000004180c */
[C---:B------:R-:W-:Y:S06]  /*e870*/  HMMA.16816.F32.BF16 R16, R156.reuse, R166, R16 ;  /* 0x000000a69c10723c */ /* 0x040fec0000041810 */
[C---:B--2---:R-:W-:Y:S06]  /*e880*/  HMMA.16816.F32.BF16 R20, R156.reuse, R120, R20 ;  /* 0x000000789c14723c */ /* 0x044fec0000041814 */
        /* <DEDUP_REMOVED lines=40> */
[----:B------:R-:W2:Y:S06]  /*eb10*/  LDSM.16.M88.4 R120, [R119+0x5400] ;  /* 0x005400007778783b */ /* 0x000eac0000000200 */
        /* <DEDUP_REMOVED lines=56> */
[----:B------:R-:W-:Y:S01]  /*eea0*/  FMUL.FTZ R207, R4, UR8 ;  /* 0x0000000804cf7c20 */ /* 0x000fe20008410000 */
[----:B------:R-:W-:Y:S01]  /*eeb0*/  FMUL.FTZ R209, R5, UR8 ;  /* 0x0000000805d17c20 */ /* 0x000fe20008410000 */
[----:B------:R-:W-:Y:S03]  /*eec0*/  FMUL.FTZ R211, R6, UR8 ;  /* 0x0000000806d37c20 */ /* 0x000fe60008410000 */
[----:B------:R-:W-:Y:S01]  /*eed0*/  FMUL.FTZ R213, R7, UR8 ;  /* 0x0000000807d57c20 */ /* 0x000fe20008410000 */
[----:B------:R-:W3:Y:S01]  /*eee0*/  MUFU.TANH R207, R207 ;  /* 0x000000cf00cf7308 */ /* 0x000ee20000002400 */
[----:B------:R-:W-:Y:S01]  /*eef0*/  FMUL.FTZ R215, R8, UR8 ;  /* 0x0000000808d77c20 */ /* 0x000fe20008410000 */
[----:B------:R-:W-:Y:S01]  /*ef00*/  FMUL.FTZ R217, R9, UR8 ;  /* 0x0000000809d97c20 */ /* 0x000fe20008410000 */
[----:B------:R-:W-:Y:S01]  /*ef10*/  FMUL.FTZ R219, R10, UR8 ;  /* 0x000000080adb7c20 */ /* 0x000fe20008410000 */
[----:B------:R-:W-:Y:S02]  /*ef20*/  FMUL.FTZ R223, R11, UR8 ;  /* 0x000000080bdf7c20 */ /* 0x000fe40008410000 */
        /* <DEDUP_REMOVED lines=8> */
[----:B------:R-:W-:Y:S04]  /*efb0*/  FMUL.FTZ R229, R19, UR8 ;  /* 0x0000000813e57c20 */ /* 0x000fe80008410000 */
[----:B------:R-:W3:Y:S01]  /*efc0*/  MUFU.TANH R211, R211 ;  /* 0x000000d300d37308 */ /* 0x000ee20000002400 */
[C---:B-1----:R-:W-:Y:S06]  /*efd0*/  HMMA.16816.F32.BF16 R20, R124.reuse, R128, R20 ;  /* 0x000000807c14723c */ /* 0x042fec0000041814 */
[C---:B------:R-:W-:Y:S03]  /*efe0*/  HMMA.16816.F32.BF16 R24, R124.reuse, R130, R24 ;  /* 0x000000827c18723c */ /* 0x040fe60000041818 */
[----:B------:R-:W1:Y:S01]  /*eff0*/  MUFU.TANH R213, R213 ;  /* 0x000000d500d57308 */ /* 0x000e620000002400 */
[----:B------:R-:W5:Y:S02]  /*f000*/  LDSM.16.M88.4 R128, [R119+0x8000] ;  /* 0x008000007780783b */ /* 0x000f640000000200 */
        /* <DEDUP_REMOVED lines=17> */
[----:B------:R-:W-:Y:S09]  /*f120*/  FMUL.FTZ R208, R32, UR8 ;  /* 0x0000000820d07c20 */ /* 0x000ff20008410000 */
[----:B------:R2:W1:Y:S01]  /*f130*/  MUFU.TANH R165, R194 ;  /* 0x000000c200a57308 */ /* 0x0004620000002400 */
[C---:B-----5:R-:W-:Y:S06]  /*f140*/  HMMA.16816.F32.BF16 R36, R124.reuse, R128, R36 ;  /* 0x000000807c24723c */ /* 0x060fec0000041824 */
[C---:B------:R-:W-:Y:S03]  /*f150*/  HMMA.16816.F32.BF16 R40, R124.reuse, R130, R40 ;  /* 0x000000827c28723c */ /* 0x040fe60000041828 */
[----:B------:R5:W1:Y:S01]  /*f160*/  MUFU.TANH R163, R204 ;  /* 0x000000cc00a37308 */ /* 0x000a620000002400 */
[----:B------:R-:W1:Y:S01]  /*f170*/  LDSM.16.M88.4 R128, [R119+0x8800] ;  /* 0x008800007780783b */ /* 0x000e620000000200 */
[----:B---3--:R-:W-:Y:S01]  /*f180*/  FMUL.FTZ R195, R30, UR8 ;  /* 0x000000081ec37c20 */ /* 0x008fe20008410000 */
[C---:B----4-:R-:W-:Y:S07]  /*f190*/  HMMA.16816.F32.BF16 R44, R124.reuse, R120, R44 ;  /* 0x000000787c2c723c */ /* 0x050fee000004182c */
[----:B------:R3:W4:Y:S01]  /*f1a0*/  MUFU.TANH R161, R206 ;  /* 0x000000ce00a17308 */ /* 0x0007220000002400 */
[----:B--2---:R-:W-:Y:S01]  /*f1b0*/  FMUL.FTZ R194, R31, UR8 ;  /* 0x000000081fc27c20 */ /* 0x004fe20008410000 */
[C---:B------:R-:W-:Y:S01]  /*f1c0*/  HMMA.16816.F32.BF16 R48, R124.reuse, R122, R48 ;  /* 0x0000007a7c30723c */ /* 0x040fe20000041830 */
[----:B------:R-:W2:Y:S01]  /*f1d0*/  LDSM.16.M88.4 R120, [R119+0x8c00] ;  /* 0x008c00007778783b */ /* 0x000ea20000000200 */
[----:B------:R-:W-:Y:S06]  /*f1e0*/  DEPBAR.LE SB0, 0x0 ;  /* 0x000080000000791a */ /* 0x000fec0000000000 */
[----:B------:R4:W1:Y:S01]  /*f1f0*/  MUFU.TANH R166, R195 ;  /* 0x000000c300a67308 */ /* 0x0008620000002400 */
[----:B------:R-:W-:Y:S02]  /*f200*/  BAR.SYNC.DEFER_BLOCKING 0x0 ;  /* 0x0000000000007b1d */ /* 0x000fe40000010000 */
[----:B-----5:R-:W-:Y:S01]  /*f210*/  FMUL.FTZ R204, R33, UR8 ;  /* 0x0000000821cc7c20 */ /* 0x020fe20008410000 */
[----:B------:R-:W-:Y:S01]  /*f220*/  FMUL.FTZ R210, R37, UR8 ;  /* 0x0000000825d27c20 */ /* 0x000fe20008410000 */
[----:B------:R-:W-:Y:S05]  /*f230*/  FMUL.FTZ R212, R36, UR8 ;  /* 0x0000000824d47c20 */ /* 0x000fea0008410000 */
[----:B------:R5:W1:Y:S01]  /*f240*/  MUFU.TANH R164, R194 ;  /* 0x000000c200a47308 */ /* 0x000a620000002400 */
[----:B---3--:R-:W-:Y:S09]  /*f250*/  FMUL.FTZ R206, R34, UR8 ;  /* 0x0000000822ce7c20 */ /* 0x008ff20008410000 */
[----:B------:R3:W2:Y:S01]  /*f260*/  MUFU.TANH R159, R208 ;  /* 0x000000d0009f7308 */ /* 0x0006a20000002400 */
[----:B----4-:R-:W-:Y:S09]  /*f270*/  FMUL.FTZ R195, R35, UR8 ;  /* 0x0000000823c37c20 */ /* 0x010ff20008410000 */
[----:B------:R4:W4:Y:S01]  /*f280*/  MUFU.TANH R157, R204 ;  /* 0x000000cc009d7308 */ /* 0x0009220000002400 */
[C---:B-1----:R-:W-:Y:S05]  /*f290*/  HMMA.16816.F32.BF16 R52, R124.reuse, R128, R52 ;  /* 0x000000807c34723c */ /* 0x042fea0000041834 */
[----:B-----5:R-:W-:Y:S01]  /*f2a0*/  FMUL.FTZ R194, R38, UR8 ;  /* 0x0000000826c27c20 */ /* 0x020fe20008410000 */
[C---:B------:R-:W-:Y:S03]  /*f2b0*/  HMMA.16816.F32.BF16 R56, R124.reuse, R130, R56 ;  /* 0x000000827c38723c */ /* 0x040fe60000041838 */
[----:B------:R1:W1:Y:S02]  /*f2c0*/  MUFU.TANH R162, R206 ;  /* 0x000000ce00a27308 */ /* 0x0002640000002400 */
[----:B---3--:R-:W-:Y:S01]  /*f2d0*/  FMUL.FTZ R208, R40, UR8 ;  /* 0x0000000828d07c20 */ /* 0x008fe20008410000 */
[C---:B--2---:R-:W-:Y:S07]  /*f2e0*/  HMMA.16816.F32.BF16 R60, R124.reuse, R120, R60 ;  /* 0x000000787c3c723c */ /* 0x044fee000004183c */
[----:B------:R2:W3:Y:S01]  /*f2f0*/  MUFU.TANH R160, R195 ;  /* 0x000000c300a07308 */ /* 0x0004e20000002400 */
[----:B----4-:R-:W-:Y:S01]  /*f300*/  FMUL.FTZ R204, R39, UR8 ;  /* 0x0000000827cc7c20 */ /* 0x010fe20008410000 */
[----:B------:R-:W-:Y:S08]  /*f310*/  HMMA.16816.F32.BF16 R64, R124, R122, R64 ;  /* 0x0000007a7c40723c */ /* 0x000ff00000041840 */
[----:B------:R4:W3:Y:S03]  /*f320*/  MUFU.TANH R151, R210 ;  /* 0x000000d200977308 */ /* 0x0008e60000002400 */
[----:B-1----:R-:W-:Y:S01]  /*f330*/  FMUL.FTZ R206, R41, UR8 ;  /* 0x0000000829ce7c20 */ /* 0x002fe20008410000 */
[----:B------:R-:W-:Y:S06]  /*f340*/  FMUL.FTZ R233, R57, UR8 ;  /* 0x0000000839e97c20 */ /* 0x000fec0008410000 */
[----:B------:R1:W1:Y:S01]  /*f350*/  MUFU.TANH R158, R194 ;  /* 0x000000c2009e7308 */ /* 0x0002620000002400 */
[----:B--2---:R-:W-:Y:S09]  /*f360*/  FMUL.FTZ R195, R42, UR8 ;  /* 0x000000082ac37c20 */ /* 0x004ff20008410000 */
[----:B------:R2:W2:Y:S01]  /*f370*/  MUFU.TANH R156, R204 ;  /* 0x000000cc009c7308 */ /* 0x0004a20000002400 */
[----:B----4-:R-:W-:Y:S01]  /*f380*/  FMUL.FTZ R210, R46, UR8 ;  /* 0x000000082ed27c20 */ /* 0x010fe20008410000 */
[----:B------:R-:W-:Y:S01]  /*f390*/  FMUL.FTZ R64, R64, UR8 ;  /* 0x0000000840407c20 */ /* 0x000fe20008410000 */
[----:B------:R-:W-:Y:S01]  /*f3a0*/  FMUL.FTZ R65, R65, UR8 ;  /* 0x0000000841417c20 */ /* 0x000fe20008410000 */
[----:B------:R-:W-:Y:S01]  /*f3b0*/  FMUL.FTZ R66, R66, UR8 ;  /* 0x0000000842427c20 */ /* 0x000fe20008410000 */
[----:B------:R-:W-:Y:S05]  /*f3c0*/  FMUL.FTZ R67, R67, UR8 ;  /* 0x0000000843437c20 */ /* 0x000fea0008410000 */
[----:B------:R4:W3:Y:S01]  /*f3d0*/  MUFU.TANH R149, R208 ;  /* 0x000000d000957308 */ /* 0x0008e20000002400 */
[----:B-1----:R-:W-:Y:S09]  /*f3e0*/  FMUL.FTZ R194, R43, UR8 ;  /* 0x000000082bc27c20 */ /* 0x002ff20008410000 */
[----:B------:R1:W1:Y:S01]  /*f3f0*/  MUFU.TANH R147, R206 ;  /* 0x000000ce00937308 */ /* 0x0002620000002400 */
[----:B--2---:R-:W-:Y:S09]  /*f400*/  FMUL.FTZ R204, R45, UR8 ;  /* 0x000000082dcc7c20 */ /* 0x004ff20008410000 */
[----:B------:R2:W2:Y:S01]  /*f410*/  MUFU.TANH R154, R195 ;  /* 0x000000c3009a7308 */ /* 0x0004a20000002400 */
[----:B----4-:R-:W-:Y:S09]  /*f420*/  FMUL.FTZ R208, R47, UR8 ;  /* 0x000000082fd07c20 */ /* 0x010ff20008410000 */
        /* <DEDUP_REMOVED lines=57> */
[----:B------:R1:W1:Y:S10]  /*f7c0*/  MUFU.TANH R53, R66 ;  /* 0x0000004200357308 */ /* 0x0002740000002400 */
[----:B------:R1:W1:Y:S01]  /*f7d0*/  MUFU.TANH R52, R67 ;  /* 0x0000004300347308 */ /* 0x0002620000002400 */
[----:B--234-:R-:W-:Y:S05]  /*f7e0*/  @!P0 BRA `(.L_x_2912) ;  /* 0x0000000800748947 */ /* 0x01cfea0003800000 */
[----:B------:R-:W-:Y:S04]  /*f7f0*/  ULEA UR6, -UR7, URZ, 0x7 ;  /* 0x0000003f07067291 */ /* 0x000fe8000f8e393f */
[----:B------:R-:W-:Y:S02]  /*f800*/  USHF.R.S32.HI UR5, URZ, 0x1f, UR6 ;  /* 0x0000001f3f057899 */ /* 0x000fe40008011406 */
[----:B------:R-:W-:Y:S04]  /*f810*/  MOV R8, UR6 ;  /* 0x0000000600087c02 */ /* 0x000fe80008000f00 */
[----:B------:R-:W-:Y:S01]  /*f820*/  MOV R3, UR5 ;  /* 0x0000000500037c02 */ /* 0x000fe20008000f00 */
[----:B------:R-:W-:Y:S06]  /*f830*/  @!P6 BRA `(.L_x_2913) ;  /* 0x0000000000f4e947 */ /* 0x000fec0003800000 */
[----:B------:R-:W-:Y:S01]  /*f840*/  IMAD.MOV.U32 R8, RZ, RZ, RZ ;  /* 0x000000ffff087224 */ /* 0x000fe200078e00ff */
[----:B------:R-:W2:Y:S01]  /*f850*/  LDC R4, c[0x0][0x380] ;  /* 0x0000e000ff047b82 */ /* 0x000ea20000000800 */
[----:B------:R-:W-:Y:S05]  /*f860*/  SHF.L.U32 R5, R178, 0x7, RZ ;  /* 0x00000007b2057819 */ /* 0x000fea00000006ff */
[----:B------:R-:W-:Y:S05]  /*f870*/  VIADD R11, R5, 0xffffff80 ;  /* 0xffffff80050b7836 */ /* 0x000fea0000000000 */
[----:B------:R-:W-:Y:S02]  /*f880*/  IABS R7, R11 ;  /* 0x0000000b00077213 */ /* 0x000fe40000000000 */
[-C--:B--2---:R-:W-:Y:S02]  /*f890*/  IABS R3, R4.reuse ;  /* 0x0000000400037213 */ /* 0x084fe40000000000 */
[----:B------:R-:W-:Y:S02]  /*f8a0*/  LOP3.LUT R11, R11, R4, RZ, 0x3c, !PT ;  /* 0x000000040b0b7212 */ /* 0x000fe400078e3cff */
[----:B------:R-:W2:Y:S10]  /*f8b0*/  I2F.RP R6, R3 ;  /* 0x0000000300067306 */ /* 0x000eb40000209400 */
[----:B--2---:R-:W2:Y:S02]  /*f8c0*/  MUFU.RCP R2, R6 ;  /* 0x0000000600027308 */ /* 0x004ea40000001000 */
[----:B--2---:R-:W-:Y:S08]  /*f8d0*/  VIADD R9, R2, 0xffffffe ;  /* 0x0ffffffe02097836 */ /* 0x004ff00000000000 */
[----:B------:R-:W2:Y:S02]  /*f8e0*/  F2I.FTZ.U32.TRUNC.NTZ R9, R9 ;  /* 0x0000000900097305 */ /* 0x000ea4000021f000 */
[--C-:B--2---:R-:W-:Y:S04]  /*f8f0*/  IMAD.MOV R2, RZ, RZ, -R9.reuse ;  /* 0x000000ffff027224 */ /* 0x104fe800078e0a09 */
        /* <DEDUP_REMOVED lines=30> */
[----:B------:R-:W2:Y:S01]  /*fae0*/  LDC R5, c[0x0][0x24c] ;  /* 0x00009300ff057b82 */ /* 0x000ea20000000800 */
[C---:B------:R-:W-:Y:S03]  /*faf0*/  LEA R10, P0, R9.reuse, R184, 0x2 ;  /* 0x000000b8090a7211 */ /* 0x040fe600078010ff */
[----:B------:R-:W3:Y:S01]  /*fb00*/  LDG.E R6, desc[UR12][R12.64] ;  /* 0x0000000c0c067981 */ /* 0x000ee2000c1e1900 */
[C---:B------:R-:W-:Y:S01]  /*fb10*/  LEA.HI.X.SX32 R11, R9.reuse, R185, 0x2, P0 ;  /* 0x000000b9090b7211 */ /* 0x040fe200000f16ff */
[----:B------:R-:W-:Y:S02]  /*fb20*/  IMAD.IADD R9, R9, 0x1, -R3 ;  /* 0x0000000109097824 */ /* 0x000fe400078e0a03 */
[----:B------:R-:W4:Y:S02]  /*fb30*/  LDC.64 R2, c[0x0][0x230] ;  /* 0x00008c00ff027b82 */ /* 0x000f240000000a00 */
[----:B------:R-:W-:Y:S01]  /*fb40*/  IMAD R8, R9, R4, -0x80 ;  /* 0xffffff8009087424 */ /* 0x000fe200078e0204 */
[----:B------:R-:W3:Y:S04]  /*fb50*/  LDG.E R7, desc[UR12][R10.64] ;  /* 0x0000000c0a077981 */ /* 0x000ee8000c1e1900 */
[----:B------:R-:W-:Y:S05]  /*fb60*/  SHF.R.S32.HI R4, RZ, 0x1f, R8 ;  /* 0x0000001fff047819 */ /* 0x000fea0000011408 */
[----:B------:R-:W-:Y:S04]  /*fb70*/  IMAD R4, R4, UR7, RZ ;  /* 0x0000000704047c24 */ /* 0x000fe8000f8e02ff */
[C---:B--2---:R-:W-:Y:S02]  /*fb80*/  IMAD R4, R8.reuse, R5, R4 ;  /* 0x0000000508047224 */ /* 0x044fe400078e0204 */
[----:B------:R-:W-:Y:S04]  /*fb90*/  IMAD.WIDE.U32 R8, R8, UR7, RZ ;  /* 0x0000000708087c25 */ /* 0x000fe8000f8e00ff */
[----:B------:R-:W-:Y:S01]  /*fba0*/  IMAD.IADD R9, R9, 0x1, R4 ;  /* 0x0000000109097824 */ /* 0x000fe200078e0204 */
[----:B---3--:R-:W-:Y:S04]  /*fbb0*/  IADD3 R6, -R7, R6, RZ ;  /* 0x0000000607067210 */ /* 0x008fe80007ffe1ff */
[----:B------:R-:W-:Y:S01]  /*fbc0*/  SHF.R.S32.HI R5, RZ, 0x1f, R6 ;  /* 0x0000001fff057819 */ /* 0x000fe20000011406 */
[CC--:B----4-:R-:W-:Y:S04]  /*fbd0*/  IMAD.WIDE.U32 R8, R6.reuse, R2.reuse, R8 ;  /* 0x0000000206087225 */ /* 0x0d0fe800078e0008 */
[----:B------:R-:W-:Y:S04]  /*fbe0*/  IMAD R5, R5, R2, RZ ;  /* 0x0000000205057224 */ /* 0x000fe800078e02ff */
[----:B------:R-:W-:Y:S05]  /*fbf0*/  IMAD R5, R6, R3, R5 ;  /* 0x0000000306057224 */ /* 0x000fea00078e0205 */
[----:B------:R-:W-:Y:S07]  /*fc00*/  IADD3 R3, R9, R5, RZ ;  /* 0x0000000509037210 */ /* 0x000fee0007ffe0ff */
.L_x_2913:
        /* <DEDUP_REMOVED lines=61> */
[C---:B---3--:R-:W-:Y:S03]  /*ffe0*/  @!P3 LEA R16, P1, R2.reuse, R190, 0x1 ;  /* 0x000000be0210b211 */ /* 0x048fe600078208ff */
        /* <DEDUP_REMOVED lines=29> */
.L_x_2912:
[----:B------:R-:W-:Y:S01]  /*101c0*/  LEA R2, R178, R187, 0x7 ;  /* 0x000000bbb2027211 */ /* 0x000fe200078e38ff */
[----:B--2---:R-:W-:Y:S03]  /*101d0*/  LDSM.16.MT88.4 R16, [R168+0x9000] ;  /* 0x00900000a810783b */ /* 0x004fe60000004200 */
        /* <DEDUP_REMOVED lines=10> */
[----:B------:R-:W-:Y:S01]  /*10280*/  I2FP.F32.S32 R6, R6 ;  /* 0x0000000600067245 */ /* 0x000fe20000201400 */
[----:B------:R-:W-:Y:S01]  /*10290*/  LDSM.16.MT88.4 R32, [R168+0xb000] ;  /* 0x00b00000a820783b */ /* 0x000fe20000004200 */
[----:B------:R-:W-:Y:S02]  /*102a0*/  I2FP.F32.S32 R4, R4 ;  /* 0x0000000400047245 */ /* 0x000fe40000201400 */
[----:B------:R-:W-:Y:S01]  /*102b0*/  IADD3 R3, R2, 0x28, RZ ;  /* 0x0000002802037810 */ /* 0x000fe20007ffe0ff */
[CC--:B------:R-:W-:Y:S01]  /*102c0*/  FFMA.FTZ R223, R0.reuse, R6.reuse, R223 ;  /* 0x0000000600df7223 */ /* 0x0c0fe200000100df */
[C---:B------:R-:W-:Y:S01]  /*102d0*/  FFMA.FTZ R217, R0.reuse, R6, R217 ;  /* 0x0000000600d97223 */ /* 0x040fe200000100d9 */
[CC--:B-1----:R-:W-:Y:S01]  /*102e0*/  FFMA.FTZ R66, R0.reuse, R4.reuse, R227 ;  /* 0x0000000400427223 */ /* 0x0c2fe200000100e3 */
[----:B------:R-:W-:Y:S01]  /*102f0*/  I2FP.F32.S32 R3, R3 ;  /* 0x0000000300037245 */ /* 0x000fe20000201400 */
[----:B------:R-:W-:Y:S01]  /*10300*/  FFMA.FTZ R65, R0, R4, R221 ;  /* 0x0000000400417223 */ /* 0x000fe200000100dd */
[C---:B------:R-:W-:Y:S01]  /*10310*/  IADD3 R6, R2.reuse, 0x18, RZ ;  /* 0x0000001802067810 */ /* 0x040fe20007ffe0ff */
[----:B------:R-:W-:Y:S01]  /*10320*/  LDSM.16.MT88.4 R40, [R118+0xb000] ;  /* 0x00b000007628783b */ /* 0x000fe20000004200 */
[----:B------:R-:W-:Y:S01]  /*10330*/  IADD3 R4, R2, 0x19, RZ ;  /* 0x0000001902047810 */ /* 0x000fe20007ffe0ff */
[-C--:B------:R-:W-:Y:S01]  /*10340*/  FFMA.FTZ R198, R0, R3.reuse, R198 ;  /* 0x0000000300c67223 */ /* 0x080fe200000100c6 */
[----:B------:R-:W-:Y:S01]  /*10350*/  IADD3 R7, R2, 0x21, RZ ;  /* 0x0000002102077810 */ /* 0x000fe20007ffe0ff */
[----:B------:R-:W-:Y:S01]  /*10360*/  FFMA.FTZ R167, R0, R3, R167 ;  /* 0x0000000300a77223 */ /* 0x000fe200000100a7 */
[----:B------:R-:W-:Y:S02]  /*10370*/  I2FP.F32.S32 R6, R6 ;  /* 0x0000000600067245 */ /* 0x000fe40000201400 */
[----:B------:R-:W-:Y:S01]  /*10380*/  I2FP.F32.S32 R4, R4 ;  /* 0x0000000400047245 */ /* 0x000fe20000201400 */
[----:B------:R-:W-:Y:S01]  /*10390*/  LDSM.16.MT88.4 R48, [R168+0xd000] ;  /* 0x00d00000a830783b */ /* 0x000fe20000004200 */
[----:B------:R-:W-:Y:S01]  /*103a0*/  IADD3 R8, R2, 0x8, RZ ;  /* 0x0000000802087810 */ /* 0x000fe20007ffe0ff */
[----:B------:R-:W-:Y:S01]  /*103b0*/  FFMA.FTZ R46, R0, R6, R231 ;  /* 0x00000006002e7223 */ /* 0x000fe200000100e7 */
[----:B------:R-:W-:Y:S01]  /*103c0*/  IADD3 R3, R2, 0x31, RZ ;  /* 0x0000003102037810 */ /* 0x000fe20007ffe0ff */
[C---:B------:R-:W-:Y:S01]  /*103d0*/  FFMA.FTZ R44, R0.reuse, R4, R229 ;  /* 0x00000004002c7223 */ /* 0x040fe200000100e5 */
[----:B------:R-:W-:Y:S01]  /*103e0*/  I2FP.F32.S32 R7, R7 ;  /* 0x0000000700077245 */ /* 0x000fe20000201400 */
[C---:B------:R-:W-:Y:S01]  /*103f0*/  FFMA.FTZ R203, R0.reuse, R6, R203 ;  /* 0x0000000600cb7223 */ /* 0x040fe200000100cb */
[----:B------:R-:W-:Y:S01]  /*10400*/  I2FP.F32.S32 R8, R8 ;  /* 0x0000000800087245 */ /* 0x000fe20000201400 */
[C---:B------:R-:W-:Y:S01]  /*10410*/  FFMA.FTZ R201, R0.reuse, R4, R201 ;  /* 0x0000000400c97223 */ /* 0x040fe200000100c9 */
[----:B------:R-:W-:Y:S01]  /*10420*/  I2FP.F32.S32 R3, R3 ;  /* 0x0000000300037245 */ /* 0x000fe20000201400 */
[-C--:B------:R-:W-:Y:S01]  /*10430*/  FFMA.FTZ R197, R0, R7.reuse, R197 ;  /* 0x0000000700c57223 */ /* 0x080fe200000100c5 */
[----:B------:R-:W-:Y:S01]  /*10440*/  IADD3 R4, R2, 0x40, RZ ;  /* 0x0000004002047810 */ /* 0x000fe20007ffe0ff */
[C---:B------:R-:W-:Y:S01]  /*10450*/  FFMA.FTZ R200, R0.reuse, R7, R200 ;  /* 0x0000000700c87223 */ /* 0x040fe200000100c8 */
[----:B------:R-:W-:Y:S01]  /*10460*/  FMNMX.FTZ R6, R211, R117, !PT ;  /* 0x00000075d3067209 */ /* 0x000fe20007810000 */
[----:B------:R-:W-:Y:S01]  /*10470*/  FFMA.FTZ R219, R0, R8, R219 ;  /* 0x0000000800db7223 */ /* 0x000fe200000100db */
[----:B------:R-:W-:Y:S01]  /*10480*/  IADD3 R7, R2, 0x38, RZ ;  /* 0x0000003802077810 */ /* 0x000fe20007ffe0ff */
[CC--:B------:R-:W-:Y:S01]  /*10490*/  FFMA.FTZ R164, R0.reuse, R3.reuse, R164 ;  /* 0x0000000300a47223 */ /* 0x0c0fe200000100a4 */
[C---:B------:R-:W-:Y:S01]  /*104a0*/  FFMA.FTZ R161, R0.reuse, R3, R161 ;  /* 0x0000000300a17223 */ /* 0x040fe200000100a1 */
[----:B------:R-:W-:Y:S01]  /*104b0*/  FMNMX.FTZ R6, R213, R6, !PT ;  /* 0x00000006d5067209 */ /* 0x000fe20007810000 */
[----:B------:R-:W-:Y:S01]  /*104c0*/  FFMA.FTZ R215, R0, R8, R215 ;  /* 0x0000000800d77223 */ /* 0x000fe200000100d7 */
[----:B------:R-:W-:Y:S01]  /*104d0*/  I2FP.F32.S32 R3, R4 ;  /* 0x0000000400037245 */ /* 0x000fe20000201400 */
[----:B------:R-:W-:Y:S01]  /*104e0*/  LDSM.16.MT88.4 R60, [R118+0xd000] ;  /* 0x00d00000763c783b */ /* 0x000fe20000004200 */
[----:B------:R-:W-:Y:S02]  /*104f0*/  FMNMX.FTZ R4, R207, R116, !PT ;  /* 0x00000074cf047209 */ /* 0x000fe40007810000 */
[----:B------:R-:W-:Y:S01]  /*10500*/  IADD3 R8, R2, 0x11, RZ ;  /* 0x0000001102087810 */ /* 0x000fe20007ffe0ff */
[C---:B------:R-:W-:Y:S01]  /*10510*/  FFMA.FTZ R158, R0.reuse, R3, R158 ;  /* 0x00000003009e7223 */ /* 0x040fe2000001009e */
[----:B------:R-:W-:Y:S01]  /*10520*/  I2FP.F32.S32 R7, R7 ;  /* 0x0000000700077245 */ /* 0x000fe20000201400 */
[C---:B------:R-:W-:Y:S01]  /*10530*/  FFMA.FTZ R153, R0.reuse, R3, R153 ;  /* 0x0000000300997223 */ /* 0x040fe20000010099 */
[----:B------:R-:W-:Y:S02]  /*10540*/  FMNMX.FTZ R6, R219, R6, !PT ;  /* 0x00000006db067209 */ /* 0x000fe40007810000 */
[----:B------:R-:W-:Y:S01]  /*10550*/  FMNMX.FTZ R4, R209, R4, !PT ;  /* 0x00000004d1047209 */ /* 0x000fe20007810000 */
[CC--:B------:R-:W-:Y:S01]  /*10560*/  FFMA.FTZ R162, R0.reuse, R7.reuse, R162 ;  /* 0x0000000700a27223 */ /* 0x0c0fe200000100a2 */
[----:B------:R-:W-:Y:S01]  /*10570*/  I2FP.F32.S32 R8, R8 ;  /* 0x0000000800087245 */ /* 0x000fe20000201400 */
[----:B------:R-:W-:Y:S01]  /*10580*/  FFMA.FTZ R159, R0, R7, R159 ;  /* 0x00000007009f7223 */ /* 0x000fe2000001009f */
[----:B------:R-:W-:Y:S02]  /*10590*/  FMNMX.FTZ R7, R223, R6, !PT ;  /* 0x00000006df077209 */ /* 0x000fe40007810000 */
[----:B------:R-:W-:Y:S01]  /*105a0*/  IADD3 R5, R2, 0x20, RZ ;  /* 0x0000002002057810 */ /* 0x000fe20007ffe0ff */
[C---:B------:R-:W-:Y:S01]  /*105b0*/  FFMA.FTZ R64, R0.reuse, R8, R225 ;  /* 0x0000000800407223 */ /* 0x040fe200000100e1 */
[----:B------:R-:W-:Y:S01]  /*105c0*/  FMNMX.FTZ R4, R215, R4, !PT ;  /* 0x00000004d7047209 */ /* 0x000fe20007810000 */
[----:B------:R-:W-:Y:S01]  /*105d0*/  FFMA.FTZ R205, R0, R8, R205 ;  /* 0x0000000800cd7223 */ /* 0x000fe200000100cd */
[----:B------:R-:W-:Y:S02]  /*105e0*/  FMNMX.FTZ R7, R66, R7, !PT ;  /* 0x0000000742077209 */ /* 0x000fe40007810000 */
        /* <DEDUP_REMOVED lines=60> */
[C---:B------:R-:W-:Y:S01]  /*109b0*/  FFMA.FTZ R134, R0.reuse, R5, R134 ;  /* 0x0000000500867223 */ /* 0x040fe20000010086 */
[----:B------:R-:W-:Y:S01]  /*109c0*/  I2FP.F32.S32 R9, R9 ;  /* 0x0000000900097245 */ /* 0x000fe20000201400 */
[----:B------:R-:W-:Y:S01]  /*109d0*/  FFMA.FTZ R133, R0, R5, R133 ;  /* 0x0000000500857223 */ /* 0x000fe20000010085 */
[----:B------:R-:W-:Y:S01]  /*109e0*/  FMNMX.FTZ R5, R154, R7, !PT ;  /* 0x000000079a057209 */ /* 0x000fe20007810000 */
[C---:B------:R-:W-:Y:S01]  /*109f0*/  FFMA.FTZ R147, R0.reuse, R3, R147 ;  /* 0x0000000300937223 */ /* 0x040fe20000010093 */
        /* <DEDUP_REMOVED lines=34> */
[----:B------:R-:W-:Y:S02]  /*10c20*/  I2FP.F32.S32 R3, R3 ;  /* 0x0000000300037245 */ /* 0x000fe40000201400 */
[----:B------:R-:W-:Y:S01]  /*10c30*/  FMNMX.FTZ R7, R132, R5, !PT ;  /* 0x0000000584077209 */ /* 0x000fe20007810000 */
[C---:B------:R-:W-:Y:S01]  /*10c40*/  FFMA.FTZ R128, R0.reuse, R127, R128 ;  /* 0x0000007f00807223 */ /* 0x040fe20000010080 */
[----:B------:R-:W-:Y:S01]  /*10c50*/  FMNMX.FTZ R4, R133, R4, !PT ;  /* 0x0000000485047209 */ /* 0x000fe20007810000 */
[-C--:B------:R-:W-:Y:S01]  /*10c60*/  FFMA.FTZ R124, R0, R3.reuse, R124 ;  /* 0x00000003007c7223 */ /* 0x080fe2000001007c */
[----:B------:R-:W-:Y:S01]  /*10c70*/  IADD3 R9, R2, 0x71, RZ ;  /* 0x0000007102097810 */ /* 0x000fe20007ffe0ff */
[----:B------:R-:W-:Y:S01]  /*10c80*/  FFMA.FTZ R125, R0, R3, R125 ;  /* 0x00000003007d7223 */ /* 0x000fe2000001007d */
[----:B------:R-:W-:Y:S01]  /*10c90*/  FMNMX.FTZ R7, R130, R7, !PT ;  /* 0x0000000782077209 */ /* 0x000fe20007810000 */
[----:B------:R-:W-:Y:S01]  /*10ca0*/  FFMA.FTZ R127, R0, R127, R233 ;  /* 0x0000007f007f7223 */ /* 0x000fe200000100e9 */
[----:B------:R-:W-:Y:S02]  /*10cb0*/  FMNMX.FTZ R4, R131, R4, !PT ;  /* 0x0000000483047209 */ /* 0x000fe40007810000 */
[----:B------:R-:W-:Y:S02]  /*10cc0*/  I2FP.F32.S32 R9, R9 ;  /* 0x0000000900097245 */ /* 0x000fe40000201400 */
[----:B------:R-:W-:Y:S02]  /*10cd0*/  IADD3 R3, R2, 0x78, RZ ;  /* 0x0000007802037810 */ /* 0x000fe40007ffe0ff */
[----:B------:R-:W-:Y:S01]  /*10ce0*/  FMNMX.FTZ R7, R128, R7, !PT ;  /* 0x0000000780077209 */ /* 0x000fe20007810000 */
[CC--:B------:R-:W-:Y:S01]  /*10cf0*/  FFMA.FTZ R122, R0.reuse, R9.reuse, R122 ;  /* 0x00000009007a7223 */ /* 0x0c0fe2000001007a */
[----:B------:R-:W-:Y:S01]  /*10d00*/  FMNMX.FTZ R4, R129, R4, !PT ;  /* 0x0000000481047209 */ /* 0x000fe20007810000 */
[----:B------:R-:W-:Y:S01]  /*10d10*/  FFMA.FTZ R123, R0, R9, R123 ;  /* 0x00000009007b7223 */ /* 0x000fe2000001007b */
        /* <DEDUP_REMOVED lines=9> */
[CC--:B------:R-:W-:Y:S01]  /*10db0*/  FFMA.FTZ R52, R0.reuse, R5.reuse, R52 ;  /* 0x0000000500347223 */ /* 0x0c0fe20000010034 */
[----:B------:R-:W-:Y:S01]  /*10dc0*/  FMNMX.FTZ R3, R53, R2, !PT ;  /* 0x0000000235037209 */ /* 0x000fe20007810000 */
[----:B------:R-:W-:Y:S01]  /*10dd0*/  FFMA.FTZ R120, R0, R5, R120 ;  /* 0x0000000500787223 */ /* 0x000fe20000010078 */
        /* <DEDUP_REMOVED lines=12> */
[C---:B------:R-:W-:Y:S01]  /*10ea0*/  FADD.FTZ R5, -R3.reuse, R116 ;  /* 0x0000007403057221 */ /* 0x040fe20000010100 */
[----:B------:R-:W-:Y:S01]  /*10eb0*/  FMUL.FTZ R116, R3, UR4 ;  /* 0x0000000403747c20 */ /* 0x000fe20008410000 */
[C---:B------:R-:W-:Y:S01]  /*10ec0*/  FSETP.NEU.FTZ.AND P0, PT, R2.reuse, -INF , PT ;  /* 0xff8000000200780b */ /* 0x040fe20003f1d000 */
[C---:B------:R-:W-:Y:S01]  /*10ed0*/  FADD.FTZ R4, -R2.reuse, R117 ;  /* 0x0000007502047221 */ /* 0x040fe20000010100 */
[----:B------:R-:W-:Y:S01]  /*10ee0*/  FMUL.FTZ R117, R2, UR4 ;  /* 0x0000000402757c20 */ /* 0x000fe20008410000 */
[----:B------:R-:W-:Y:S02]  /*10ef0*/  FMUL.FTZ R55, R5, UR4 ;  /* 0x0000000405377c20 */ /* 0x000fe40008410000 */
[----:B------:R-:W-:Y:S02]  /*10f00*/  FMUL.FTZ R54, R4, UR4 ;  /* 0x0000000404367c20 */ /* 0x000fe40008410000 */
[----:B------:R-:W-:Y:S02]  /*10f10*/  FSEL R117, R117, RZ, P0 ;  /* 0x000000ff75757208 */ /* 0x000fe40000000000 */
[----:B------:R-:W-:Y:S01]  /*10f20*/  FSETP.NEU.FTZ.AND P0, PT, R3, -INF , PT ;  /* 0xff8000000300780b */ /* 0x000fe20003f1d000 */
[----:B------:R-:W1:Y:S02]  /*10f30*/  MUFU.EX2 R55, R55 ;  /* 0x0000003700377308 */ /* 0x000e640000000800 */
        /* <DEDUP_REMOVED lines=43> */
[----:B-1----:R-:W-:Y:S01]  /*111f0*/  F2FP.BF16.F32.PACK_AB R57, R142, R155 ;  /* 0x0000009b8e39723e */ /* 0x002fe200000010ff */
[--C-:B------:R-:W-:Y:S01]  /*11200*/  FFMA.FTZ R83, R46, UR4, -R117.reuse ;  /* 0x000000042e537c23 */ /* 0x100fe20008010875 */
[--C-:B------:R-:W-:Y:S01]  /*11210*/  FFMA.FTZ R80, R44, UR4, -R117.reuse ;  /* 0x000000042c507c23 */ /* 0x100fe20008010875 */
[C---:B------:R-:W-:Y:S01]  /*11220*/  FMUL.FTZ R46, R54.reuse, R74 ;  /* 0x0000004a362e7220 */ /* 0x040fe20000410000 */
[----:B------:R-:W-:Y:S01]  /*11230*/  FMUL.FTZ R47, R54, R75 ;  /* 0x0000004b362f7220 */ /* 0x000fe20000410000 */
[C---:B------:R-:W-:Y:S01]  /*11240*/  FMUL.FTZ R44, R55.reuse, R72 ;  /* 0x00000048372c7220 */ /* 0x040fe20000410000 */
[----:B------:R-:W-:Y:S03]  /*11250*/  FMUL.FTZ R45, R55, R73 ;  /* 0x00000049372d7220 */ /* 0x000fe60000410000 */
[----:B------:R-:W-:Y:S01]  /*11260*/  MUFU.EX2 R150, R150 ;  /* 0x0000009600967308 */ /* 0x000fe20000000800 */
[--C-:B------:R-:W-:Y:S01]  /*11270*/  FFMA.FTZ R82, R64, UR4, -R117.reuse ;  /* 0x0000000440527c23 */ /* 0x100fe20008010875 */
[--C-:B------:R-:W-:Y:S01]  /*11280*/  FFMA.FTZ R89, R205, UR4, -R116.reuse ;  /* 0x00000004cd597c23 */ /* 0x100fe20008010874 */
[--C-:B------:R-:W-:Y:S01]  /*11290*/  FFMA.FTZ R81, R201, UR4, -R116.reuse ;  /* 0x00000004c9517c23 */ /* 0x100fe20008010874 */
[--C-:B------:R-:W-:Y:S01]  /*112a0*/  FFMA.FTZ R90, R165, UR4, -R116.reuse ;  /* 0x00000004a55a7c23 */ /* 0x100fe20008010874 */
[--C-:B------:R-:W-:Y:S01]  /*112b0*/  FFMA.FTZ R91, R202, UR4, -R117.reuse ;  /* 0x00000004ca5b7c23 */ /* 0x100fe20008010875 */
[--C-:B------:R-:W-:Y:S01]  /*112c0*/  FFMA.FTZ R88, R200, UR4, -R117.reuse ;  /* 0x00000004c8587c23 */ /* 0x100fe20008010875 */
[----:B------:R-:W-:Y:S03]  /*112d0*/  LDSM.16.MT88.4 R72, [R168+0xc400] ;  /* 0x00c40000a848783b */ /* 0x000fe60000004200 */
[----:B------:R-:W1:Y:S01]  /*112e0*/  MUFU.EX2 R138, R138 ;  /* 0x0000008a008a7308 */ /* 0x000e620000000800 */
[----:B--2---:R-:W-:Y:S01]  /*112f0*/  F2FP.BF16.F32.PACK_AB R59, R136, R143 ;  /* 0x0000008f883b723e */ /* 0x004fe200000010ff */
[--C-:B------:R-:W-:Y:S01]  /*11300*/  FFMA.FTZ R99, R164, UR4, -R117.reuse ;  /* 0x00000004a4637c23 */ /* 0x100fe20008010875 */
[--C-:B------:R-:W-:Y:S01]  /*11310*/  FFMA.FTZ R104, R163, UR4, -R116.reuse ;  /* 0x00000004a3687c23 */ /* 0x100fe20008010874 */
[----:B------:R-:W-:Y:S01]  /*11320*/  FFMA.FTZ R113, R158, UR4, -R117 ;  /* 0x000000049e717c23 */ /* 0x000fe20008010875 */
[--C-:B------:R-:W-:Y:S01]  /*11330*/  FFMA.FTZ R112, R153, UR4, -R116.reuse ;  /* 0x0000000499707c23 */ /* 0x100fe20008010874 */
[----:B------:R-:W-:Y:S01]  /*11340*/  FFMA.FTZ R155, R54, R193, R155 ;  /* 0x000000c1369b7223 */ /* 0x000fe2000001009b */
[----:B------:R-:W-:Y:S03]  /*11350*/  LDSM.16.MT88.4 R108, [R168+0xac00] ;  /* 0x00ac0000a86c783b */ /* 0x000fe60000004200 */
        /* <DEDUP_REMOVED lines=9> */
[----:B-1----:R-:W-:Y:S01]  /*113f0*/  F2FP.BF16.F32.PACK_AB R56, R138, R150 ;  /* 0x000000968a38723e */ /* 0x002fe200000010ff */
[--C-:B------:R-:W-:Y:S01]  /*11400*/  FFMA.FTZ R157, R152, UR4, -R117.reuse ;  /* 0x00000004989d7c23 */ /* 0x100fe20008010875 */
[--C-:B------:R-:W-:Y:S01]  /*11410*/  FFMA.FTZ R106, R154, UR4, -R117.reuse ;  /* 0x000000049a6a7c23 */ /* 0x100fe20008010875 */
[--C-:B------:R-:W-:Y:S01]  /*11420*/  FFMA.FTZ R151, R151, UR4, -R116.reuse ;  /* 0x0000000497977c23 */ /* 0x100fe20008010874 */
[--C-:B------:R-:W-:Y:S01]  /*11430*/  FFMA.FTZ R152, R149, UR4, -R116.reuse ;  /* 0x0000000495987c23 */ /* 0x100fe20008010874 */
[--C-:B------:R-:W-:Y:S01]  /*11440*/  FFMA.FTZ R149, R146, UR4, -R117.reuse ;  /* 0x0000000492957c23 */ /* 0x100fe20008010875 */
[----:B------:R-:W-:Y:S03]  /*11450*/  FFMA.FTZ R147, R147, UR4, -R116 ;  /* 0x0000000493937c23 */ /* 0x000fe60008010874 */
[----:B------:R-:W-:Y:S01]  /*11460*/  MUFU.EX2 R82, R82 ;  /* 0x0000005200527308 */ /* 0x000fe20000000800 */
[----:B------:R-:W-:Y:S01]  /*11470*/  FFMA.FTZ R150, R55, R192, R150 ;  /* 0x000000c037967223 */ /* 0x000fe20000010096 */
[--C-:B------:R-:W-:Y:S01]  /*11480*/  FFMA.FTZ R134, R134, UR4, -R117.reuse ;  /* 0x0000000486867c23 */ /* 0x100fe20008010875 */
[--C-:B------:R-:W-:Y:S01]  /*11490*/  FFMA.FTZ R130, R130, UR4, -R117.reuse ;  /* 0x0000000482827c23 */ /* 0x100fe20008010875 */
[----:B------:R-:W-:Y:S01]  /*114a0*/  FFMA.FTZ R131, R131, UR4, -R116 ;  /* 0x0000000483837c23 */ /* 0x000fe20008010874 */
[----:B------:R-:W-:Y:S01]  /*114b0*/  FADD.FTZ R150, R138, R150 ;  /* 0x000000968a967221 */ /* 0x000fe20000010000 */
[--C-:B------:R-:W-:Y:S01]  /*114c0*/  FFMA.FTZ R129, R129, UR4, -R116.reuse ;  /* 0x0000000481817c23 */ /* 0x100fe20008010874 */
[--C-:B------:R-:W-:Y:S03]  /*114d0*/  FFMA.FTZ R125, R125, UR4, -R116.reuse ;  /* 0x000000047d7d7c23 */ /* 0x100fe60008010874 */
[----:B------:R-:W-:Y:S01]  /*114e0*/  MUFU.EX2 R89, R89 ;  /* 0x0000005900597308 */ /* 0x000fe20000000800 */
[----:B--2---:R-:W-:Y:S02]  /*114f0*/  F2FP.BF16.F32.PACK_AB R58, R126, R137 ;  /* 0x000000897e3a723e */ /* 0x004fe400000010ff */
[----:B------:R-:W-:Y:S05]  /*11500*/  ISETP.GT.AND P0, PT, R178, R173, PT ;  /* 0x000000adb200720c */ /* 0x000fea0003f04270 */
[C---:B------:R-:W-:Y:S02]  /*11510*/  HMMA.16816.F32.BF16 R4, R56.reuse, R16, R4 ;  /* 0x000000103804723c */ /* 0x040fe40000041804 */
[----:B------:R-:W-:Y:S04]  /*11520*/  MUFU.EX2 R81, R81 ;  /* 0x0000005100517308 */ /* 0x000fe80000000800 */
[C---:B------:R-:W-:Y:S06]  /*11530*/  HMMA.16816.F32.BF16 R8, R56.reuse, R18, R8 ;  /* 0x000000123808723c */ /* 0x040fec0000041808 */
[----:B------:R-:W-:Y:S01]  /*11540*/  MUFU.EX2 R90, R90 ;  /* 0x0000005a005a7308 */ /* 0x000fe20000000800 */
[C---:B------:R-:W-:Y:S01]  /*11550*/  FMUL.FTZ R17, R55.reuse, R101 ;  /* 0x0000006537117220 */ /* 0x040fe20000410000 */
[C---:B------:R-:W-:Y:S03]  /*11560*/  HMMA.16816.F32.BF16 R12, R56.reuse, R24, R12 ;  /* 0x00000018380c723c */ /* 0x040fe6000004180c */
[C---:B------:R-:W-:Y:S01]  /*11570*/  FMUL.FTZ R18, R54.reuse, R102 ;  /* 0x0000006636127220 */ /* 0x040fe20000410000 */
[C---:B------:R-:W-:Y:S01]  /*11580*/  FMUL.FTZ R19, R54.reuse, R103 ;  /* 0x0000006736137220 */ /* 0x040fe20000410000 */
[C---:B------:R-:W-:Y:S03]  /*11590*/  FMUL.FTZ R16, R55.reuse, R100 ;  /* 0x0000006437107220 */ /* 0x040fe60000410000 */
[----:B------:R-:W-:Y:S03]  /*115a0*/  MUFU.EX2 R99, R99 ;  /* 0x0000006300637308 */ /* 0x000fe60000000800 */
[C---:B------:R-:W-:Y:S01]  /*115b0*/  FMUL.FTZ R24, R55.reuse, R92 ;  /* 0x0000005c37187220 */ /* 0x040fe20000410000 */
[----:B------:R-:W-:Y:S01]  /*115c0*/  FMUL.FTZ R25, R55, R93 ;  /* 0x0000005d37197220 */ /* 0x000fe20000410000 */
[--C-:B------:R-:W-:Y:S01]  /*115d0*/  FFMA.FTZ R92, R199, UR4, -R116.reuse ;  /* 0x00000004c75c7c23 */ /* 0x100fe20008010874 */
[C---:B------:R-:W-:Y:S04]  /*115e0*/  HMMA.16816.F32.BF16 R16, R56.reuse, R26, R16 ;  /* 0x0000001a3810723c */ /* 0x040fe80000041810 */
[----:B------:R-:W-:Y:S01]  /*115f0*/  MUFU.EX2 R104, R104 ;  /* 0x0000006800687308 */ /* 0x000fe20000000800 */
[--C-:B------:R-:W-:Y:S01]  /*11600*/  FFMA.FTZ R93, R167, UR4, -R116.reuse ;  /* 0x00000004a75d7c23 */ /* 0x100fe20008010874 */
[C---:B------:R-:W-:Y:S08]  /*11610*/  HMMA.16816.F32.BF16 R20, R56.reuse, R32, R20 ;  /* 0x000000203814723c */ /* 0x040ff00000041814 */
[----:B------:R-:W-:Y:S03]  /*11620*/  MUFU.EX2 R83, R83 ;  /* 0x0000005300537308 */ /* 0x000fe60000000800 */
[C---:B------:R-:W-:Y:S01]  /*11630*/  FMUL.FTZ R26, R54.reuse, R94 ;  /* 0x0000005e361a7220 */ /* 0x040fe20000410000 */
[----:B------:R-:W-:Y:S01]  /*11640*/  FMUL.FTZ R27, R54, R95 ;  /* 0x0000005f361b7220 */ /* 0x000fe20000410000 */
[----:B------:R-:W-:Y:S01]  /*11650*/  FMUL.FTZ R33, R55, R85 ;  /* 0x0000005537217220 */ /* 0x000fe20000410000 */
[--C-:B------:R-:W-:Y:S01]  /*11660*/  FFMA.FTZ R85, R66, UR4, -R117.reuse ;  /* 0x0000000442557c23 */ /* 0x100fe20008010875 */
[--C-:B------:R-:W-:Y:S03]  /*11670*/  FFMA.FTZ R95, R197, UR4, -R116.reuse ;  /* 0x00000004c55f7c23 */ /* 0x100fe60008010874 */
[----:B------:R-:W-:Y:S01]  /*11680*/  MUFU.EX2 R92, R92 ;  /* 0x0000005c005c7308 */ /* 0x000fe20000000800 */
[C---:B------:R-:W-:Y:S03]  /*11690*/  HMMA.16816.F32.BF16 R24, R56.reuse, R34, R24 ;  /* 0x000000223818723c */ /* 0x040fe60000041818 */
[C---:B------:R-:W-:Y:S01]  /*116a0*/  FMUL.FTZ R32, R55.reuse, R84 ;  /* 0x0000005437207220 */ /* 0x040fe20000410000 */
[--C-:B------:R-:W-:Y:S01]  /*116b0*/  FFMA.FTZ R94, R166, UR4, -R117.reuse ;  /* 0x00000004a65e7c23 */ /* 0x100fe20008010875 */
[--C-:B------:R-:W-:Y:S01]  /*116c0*/  FFMA.FTZ R84, R198, UR4, -R117.reuse ;  /* 0x00000004c6547c23 */ /* 0x100fe20008010875 */
[C---:B------:R-:W-:Y:S03]  /*116d0*/  HMMA.16816.F32.BF16 R28, R56.reuse, R40, R28 ;  /* 0x00000028381c723c */ /* 0x040fe6000004181c */
[----:B------:R-:W-:Y:S02]  /*116e0*/  MUFU.EX2 R85, R85 ;  /* 0x0000005500557308 */ /* 0x000fe40000000800 */
[C---:B------:R-:W-:Y:S01]  /*116f0*/  FMUL.FTZ R34, R54.reuse, R86 ;  /* 0x0000005636227220 */ /* 0x040fe20000410000 */
[----:B------:R-:W-:Y:S01]  /*11700*/  FMUL.FTZ R35, R54, R87 ;  /* 0x0000005736237220 */ /* 0x000fe20000410000 */
[C---:B------:R-:W-:Y:S01]  /*11710*/  FMUL.FTZ R41, R55.reuse, R77 ;  /* 0x0000004d37297220 */ /* 0x040fe20000410000 */
[----:B------:R-:W-:Y:S05]  /*11720*/  FMUL.FTZ R40, R55, R76 ;  /* 0x0000004c37287220 */ /* 0x000fea0000410000 */
[----:B------:R-:W-:Y:S01]  /*11730*/  MUFU.EX2 R95, R95 ;  /* 0x0000005f005f7308 */ /* 0x000fe20000000800 */
[--C-:B------:R-:W-:Y:S01]  /*11740*/  FFMA.FTZ R76, R65, UR4, -R116.reuse ;  /* 0x00000004414c7c23 */ /* 0x100fe20008010874 */
[----:B------:R-:W-:Y:S01]  /*11750*/  FFMA.FTZ R86, R203, UR4, -R116 ;  /* 0x00000004cb567c23 */ /* 0x000fe20008010874 */
[C---:B------:R-:W-:Y:S01]  /*11760*/  HMMA.16816.F32.BF16 R32, R56.reuse, R42, R32 ;  /* 0x0000002a3820723c */ /* 0x040fe20000041820 */
[----:B------:R-:W-:Y:S02]  /*11770*/  LDSM.16.MT88.4 R64, [R118+0x9400] ;  /* 0x009400007640783b */ /* 0x000fe40000004200 */
[--C-:B------:R-:W-:Y:S04]  /*11780*/  FFMA.FTZ R87, R196, UR4, -R117.reuse ;  /* 0x00000004c4577c23 */ /* 0x100fe80008010875 */
[----:B------:R-:W1:Y:S01]  /*11790*/  MUFU.EX2 R76, R76 ;  /* 0x0000004c004c7308 */ /* 0x000e620000000800 */
[C---:B------:R-:W-:Y:S03]  /*117a0*/  HMMA.16816.F32.BF16 R36, R56.reuse, R48, R36 ;  /* 0x000000303824723c */ /* 0x040fe60000041824 */
[C---:B------:R-:W-:Y:S01]  /*117b0*/  FMUL.FTZ R42, R54.reuse, R78 ;  /* 0x0000004e362a7220 */ /* 0x040fe20000410000 */
[----:B------:R-:W-:Y:S03]  /*117c0*/  FMUL.FTZ R43, R54, R79 ;  /* 0x0000004f362b7220 */ /* 0x000fe60000410000 */
[C---:B------:R-:W-:Y:S01]  /*117d0*/  FMUL.FTZ R48, R55.reuse, R68 ;  /* 0x0000004437307220 */ /* 0x040fe20000410000 */
[----:B------:R-:W-:Y:S01]  /*117e0*/  FMUL.FTZ R49, R55, R69 ;  /* 0x0000004537317220 */ /* 0x000fe20000410000 */
[----:B------:R-:W-:Y:S02]  /*117f0*/  MUFU.EX2 R94, R94 ;  /* 0x0000005e005e7308 */ /* 0x000fe40000000800 */
[----:B------:R-:W-:Y:S01]  /*11800*/  FADD.FTZ R55, R137, R150 ;  /* 0x0000009689377221 */ /* 0x000fe20000010000 */
[----:B------:R-:W-:Y:S01]  /*11810*/  FFMA.FTZ R137, R128, UR4, -R117 ;  /* 0x0000000480897c23 */ /* 0x000fe20008010875 */
[C---:B------:R-:W-:Y:S03]  /*11820*/  HMMA.16816.F32.BF16 R40, R56.reuse, R50, R40 ;  /* 0x000000323828723c */ /* 0x040fe60000041828 */
[----:B------:R-:W-:Y:S03]  /*11830*/  FADD.FTZ R55, R126, R55 ;  /* 0x000000377e377221 */ /* 0x000fe60000010000 */
[----:B------:R-:W2:Y:S01]  /*11840*/  MUFU.EX2 R86, R86 ;  /* 0x0000005600567308 */ /* 0x000ea20000000800 */
[--C-:B------:R-:W-:Y:S01]  /*11850*/  FFMA.FTZ R128, R133, UR4, -R116.reuse ;  /* 0x0000000485807c23 */ /* 0x100fe20008010874 */
[C---:B------:R-:W-:Y:S03]  /*11860*/  HMMA.16816.F32.BF16 R44, R56.reuse, R60, R44 ;  /* 0x0000003c382c723c */ /* 0x040fe6000004182c */
[C---:B------:R-:W-:Y:S01]  /*11870*/  FMUL.FTZ R50, R54.reuse, R70 ;  /* 0x0000004636327220 */ /* 0x040fe20000410000 */
[----:B------:R-:W-:Y:S01]  /*11880*/  FMUL.FTZ R51, R54, R71 ;  /* 0x0000004736337220 */ /* 0x000fe20000410000 */
[----:B-1----:R-:W-:Y:S01]  /*11890*/  FADD.FTZ R100, R76, R55 ;  /* 0x000000374c647221 */ /* 0x002fe20000010000 */
[----:B------:R-:W-:Y:S02]  /*118a0*/  LDSM.16.MT88.4 R68, [R168+0xc000] ;  /* 0x00c00000a844783b */ /* 0x000fe40000004200 */
[----:B------:R-:W-:Y:S03]  /*118b0*/  MUFU.EX2 R84, R84 ;  /* 0x0000005400547308 */ /* 0x000fe60000000800 */
[----:B------:R-:W-:Y:S01]  /*118c0*/  FADD.FTZ R54, R142, R155 ;  /* 0x0000009b8e367221 */ /* 0x000fe20000010000 */
[----:B------:R-:W-:Y:S01]  /*118d0*/  FFMA.FTZ R142, R135, UR4, -R116 ;  /* 0x00000004878e7c23 */ /* 0x000fe20008010874 */
[----:B------:R-:W-:Y:S01]  /*118e0*/  HMMA.16816.F32.BF16 R48, R56, R62, R48 ;  /* 0x0000003e3830723c */ /* 0x000fe20000041830 */
[----:B------:R-:W1:Y:S04]  /*118f0*/  LDSM.16.MT88.4 R60, [R168+0x9400] ;  /* 0x00940000a83c783b */ /* 0x000e680000004200 */
[----:B------:R-:W3:Y:S01]  /*11900*/  MUFU.EX2 R80, R80 ;  /* 0x0000005000507308 */ /* 0x000ee20000000800 */
[----:B------:R-:W-:Y:S01]  /*11910*/  FADD.FTZ R143, R143, R54 ;  /* 0x000000368f8f7221 */ /* 0x000fe20000010000 */
[----:B------:R-:W-:Y:S01]  /*11920*/  FFMA.FTZ R135, R132, UR4, -R117 ;  /* 0x0000000484877c23 */ /* 0x000fe20008010875 */
[C---:B------:R-:W-:Y:S03]  /*11930*/  F2FP.BF16.F32.PACK_AB R56, R89.reuse, R76 ;  /* 0x0000004c5938723e */ /* 0x040fe600000010ff */
[----:B------:R-:W-:Y:S01]  /*11940*/  FADD.FTZ R89, R89, R100 ;  /* 0x0000006459597221 */ /* 0x000fe20000010000 */
[----:B------:R-:W-:Y:S03]  /*11950*/  F2FP.BF16.F32.PACK_AB R57, R82, R85 ;  /* 0x000000555239723e */ /* 0x000fe600000010ff */
[----:B------:R-:W-:Y:S01]  /*11960*/  MUFU.EX2 R87, R87 ;  /* 0x0000005700577308 */ /* 0x000fe20000000800 */
[----:B--2---:R-:W-:Y:S01]  /*11970*/  F2FP.BF16.F32.PACK_AB R58, R81, R86 ;  /* 0x00000056513a723e */ /* 0x004fe200000010ff */
[----:B------:R-:W-:Y:S01]  /*11980*/  LDSM.16.MT88.4 R76, [R168+0xc800] ;  /* 0x00c80000a84c783b */ /* 0x000fe20000004200 */
[----:B------:R-:W-:Y:S01]  /*11990*/  FADD.FTZ R86, R86, R89 ;  /* 0x0000005956567221 */ /* 0x000fe20000010000 */
[----:B------:R-:W-:Y:S01]  /*119a0*/  FADD.FTZ R136, R136, R143 ;  /* 0x0000008f88887221 */ /* 0x000fe20000010000 */
[----:B------:R-:W-:Y:S01]  /*119b0*/  FFMA.FTZ R126, R127, UR4, -R116 ;  /* 0x000000047f7e7c23 */ /* 0x000fe20008010874 */
[----:B------:R-:W-:Y:S01]  /*119c0*/  FFMA.FTZ R127, R122, UR4, -R117 ;  /* 0x000000047a7f7c23 */ /* 0x000fe20008010875 */
[----:B------:R-:W-:Y:S03]  /*119d0*/  FADD.FTZ R81, R81, R86 ;  /* 0x0000005651517221 */ /* 0x000fe60000010000 */
[----:B------:R-:W-:Y:S01]  /*119e0*/  MUFU.EX2 R93, R93 ;  /* 0x0000005d005d7308 */ /* 0x000fe20000000800 */
[----:B---3--:R-:W-:Y:S01]  /*119f0*/  F2FP.BF16.F32.PACK_AB R59, R80, R83 ;  /* 0x00000053503b723e */ /* 0x008fe200000010ff */
[----:B------:R-:W-:Y:S01]  /*11a00*/  LDSM.16.MT88.4 R100, [R118+0xac00] ;  /* 0x00ac00007664783b */ /* 0x000fe20000004200 */
[----:B------:R-:W-:Y:S01]  /*11a10*/  FADD.FTZ R85, R85, R136 ;  /* 0x0000008855557221 */ /* 0x000fe20000010000 */
[----:B------:R-:W-:Y:S03]  /*11a20*/  FFMA.FTZ R132, R123, UR4, -R116 ;  /* 0x000000047b847c23 */ /* 0x000fe60008010874 */
[----:B------:R-:W-:Y:S03]  /*11a30*/  FADD.FTZ R54, R82, R85 ;  /* 0x0000005552367221 */ /* 0x000fe60000010000 */
[----:B------:R-:W-:Y:S01]  /*11a40*/  MUFU.EX2 R113, R113 ;  /* 0x0000007100717308 */ /* 0x000fe20000000800 */
[--C-:B------:R-:W-:Y:S01]  /*11a50*/  FFMA.FTZ R82, R124, UR4, -R117.reuse ;  /* 0x000000047c527c23 */ /* 0x100fe20008010875 */
[--C-:B------:R-:W-:Y:S01]  /*11a60*/  FFMA.FTZ R124, R53, UR4, -R117.reuse ;  /* 0x00000004357c7c23 */ /* 0x100fe20008010875 */
[----:B------:R-:W-:Y:S01]  /*11a70*/  FFMA.FTZ R117, R52, UR4, -R117 ;  /* 0x0000000434757c23 */ /* 0x000fe20008010875 */
[----:B------:R-:W-:Y:S06]  /*11a80*/  FADD.FTZ R83, R83, R54 ;  /* 0x0000003653537221 */ /* 0x000fec0000010000 */
[----:B------:R-:W-:Y:S01]  /*11a90*/  MUFU.EX2 R112, R112 ;  /* 0x0000007000707308 */ /* 0x000fe20000000800 */
[----:B------:R-:W-:Y:S01]  /*11aa0*/  FADD.FTZ R80, R80, R83 ;  /* 0x0000005350507221 */ /* 0x000fe20000010000 */
[C---:B-1----:R-:W-:Y:S08]  /*11ab0*/  HMMA.16816.F32.BF16 R4, R56.reuse, R60, R4 ;  /* 0x0000003c3804723c */ /* 0x042ff00000041804 */
[----:B------:R-:W-:Y:S01]  /*11ac0*/  MUFU.EX2 R148, R148 ;  /* 0x0000009400947308 */ /* 0x000fe20000000800 */
[C---:B------:R-:W-:Y:S01]  /*11ad0*/  HMMA.16816.F32.BF16 R8, R56.reuse, R62, R8 ;  /* 0x0000003e3808723c */ /* 0x040fe20000041808 */
[----:B------:R-:W1:Y:S08]  /*11ae0*/  LDSM.16.MT88.4 R60, [R168+0xb400] ;  /* 0x00b40000a83c783b */ /* 0x000e700000004200 */
[----:B------:R-:W-:Y:S01]  /*11af0*/  MUFU.EX2 R149, R149 ;  /* 0x0000009500957308 */ /* 0x000fe20000000800 */
[C---:B------:R-:W-:Y:S09]  /*11b00*/  HMMA.16816.F32.BF16 R12, R56.reuse, R64, R12 ;  /* 0x00000040380c723c */ /* 0x040ff2000004180c */
[----:B------:R-:W-:Y:S01]  /*11b10*/  MUFU.EX2 R153, R153 ;  /* 0x0000009900997308 */ /* 0x000fe20000000800 */
[C---:B------:R-:W-:Y:S01]  /*11b20*/  HMMA.16816.F32.BF16 R16, R56.reuse, R66, R16 ;  /* 0x000000423810723c */ /* 0x040fe20000041810 */
[----:B------:R-:W2:Y:S08]  /*11b30*/  LDSM.16.MT88.4 R64, [R118+0xb400] ;  /* 0x00b400007640783b */ /* 0x000eb00000004200 */
        /* <DEDUP_REMOVED lines=8> */
[C---:B--2---:R-:W-:Y:S06]  /*11bc0*/  HMMA.16816.F32.BF16 R28, R56.reuse, R64, R28 ;  /* 0x00000040381c723c */ /* 0x044fec000004181c */
[C---:B------:R-:W-:Y:S01]  /*11bd0*/  HMMA.16816.F32.BF16 R32, R56.reuse, R66, R32 ;  /* 0x000000423820723c */ /* 0x040fe20000041820 */
[----:B------:R-:W2:Y:S02]  /*11be0*/  LDSM.16.MT88.4 R64, [R118+0xd400] ;  /* 0x00d400007640783b */ /* 0x000ea40000004200 */
[----:B------:R-:W-:Y:S10]  /*11bf0*/  MUFU.EX2 R91, R91 ;  /* 0x0000005b005b7308 */ /* 0x000ff40000000800 */
[----:B------:R-:W3:Y:S10]  /*11c00*/  MUFU.EX2 R88, R88 ;  /* 0x0000005800587308 */ /* 0x000ef40000000800 */
[----:B------:R-:W-:Y:S10]  /*11c10*/  MUFU.EX2 R96, R96 ;  /* 0x0000006000607308 */ /* 0x000ff40000000800 */
[----:B------:R-:W-:Y:S01]  /*11c20*/  MUFU.EX2 R97, R97 ;  /* 0x0000006100617308 */ /* 0x000fe20000000800 */
[C---:B-1----:R-:W-:Y:S09]  /*11c30*/  HMMA.16816.F32.BF16 R36, R56.reuse, R60, R36 ;  /* 0x0000003c3824723c */ /* 0x042ff20000041824 */
[----:B------:R-:W-:Y:S01]  /*11c40*/  MUFU.EX2 R107, R107 ;  /* 0x0000006b006b7308 */ /* 0x000fe20000000800 */
[C---:B------:R-:W-:Y:S01]  /*11c50*/  HMMA.16816.F32.BF16 R40, R56.reuse, R62, R40 ;  /* 0x0000003e3828723c */ /* 0x040fe20000041828 */
[----:B------:R-:W1:Y:S05]  /*11c60*/  LDSM.16.MT88.4 R60, [R168+0x9800] ;  /* 0x00980000a83c783b */ /* 0x000e6a0000004200 */
[C---:B--2---:R-:W-:Y:S03]  /*11c70*/  HMMA.16816.F32.BF16 R44, R56.reuse, R64, R44 ;  /* 0x00000040382c723c */ /* 0x044fe6000004182c */
[----:B------:R-:W-:Y:S03]  /*11c80*/  MUFU.EX2 R105, R105 ;  /* 0x0000006900697308 */ /* 0x000fe60000000800 */
[----:B------:R-:W-:Y:S01]  /*11c90*/  HMMA.16816.F32.BF16 R48, R56, R66, R48 ;  /* 0x000000423830723c */ /* 0x000fe20000041830 */
[----:B------:R-:W2:Y:S06]  /*11ca0*/  LDSM.16.MT88.4 R64, [R118+0x9800] ;  /* 0x009800007640783b */ /* 0x000eac0000004200 */
[----:B------:R-:W-:Y:S01]  /*11cb0*/  MUFU.EX2 R98, R98 ;  /* 0x0000006200627308 */ /* 0x000fe20000000800 */
[C---:B------:R-:W-:Y:S03]  /*11cc0*/  F2FP.BF16.F32.PACK_AB R56, R95.reuse, R92 ;  /* 0x0000005c5f38723e */ /* 0x040fe600000010ff */
[----:B------:R-:W-:Y:S01]  /*11cd0*/  FADD.FTZ R92, R92, R81 ;  /* 0x000000515c5c7221 */ /* 0x000fe20000010000 */
[----:B---3--:R-:W-:Y:S03]  /*11ce0*/  F2FP.BF16.F32.PACK_AB R57, R88, R91 ;  /* 0x0000005b5839723e */ /* 0x008fe600000010ff */
[----:B------:R-:W-:Y:S01]  /*11cf0*/  FADD.FTZ R92, R95, R92 ;  /* 0x0000005c5f5c7221 */ /* 0x000fe20000010000 */
[----:B------:R-:W-:Y:S01]  /*11d00*/  F2FP.BF16.F32.PACK_AB R59, R87, R84 ;  /* 0x00000054573b723e */ /* 0x000fe200000010ff */
[----:B------:R-:W-:Y:S01]  /*11d10*/  MUFU.EX2 R156, R156 ;  /* 0x0000009c009c7308 */ /* 0x000fe20000000800 */
[C---:B------:R-:W-:Y:S01]  /*11d20*/  F2FP.BF16.F32.PACK_AB R58, R90.reuse, R93 ;  /* 0x0000005d5a3a723e */ /* 0x040fe200000010ff */
[----:B------:R-:W-:Y:S04]  /*11d30*/  FADD.FTZ R93, R93, R92 ;  /* 0x0000005c5d5d7221 */ /* 0x000fe80000010000 */
[----:B------:R-:W-:Y:S04]  /*11d40*/  FADD.FTZ R93, R90, R93 ;  /* 0x0000005d5a5d7221 */ /* 0x000fe80000010000 */
[----:B------:R-:W-:Y:S01]  /*11d50*/  MUFU.EX2 R106, R106 ;  /* 0x0000006a006a7308 */ /* 0x000fe20000000800 */
[C---:B-1----:R-:W-:Y:S09]  /*11d60*/  HMMA.16816.F32.BF16 R4, R56.reuse, R60, R4 ;  /* 0x0000003c3804723c */ /* 0x042ff20000041804 */
[----:B------:R-:W-:Y:S01]  /*11d70*/  MUFU.EX2 R157, R157 ;  /* 0x0000009d009d7308 */ /* 0x000fe20000000800 */
[C---:B------:R-:W-:Y:S01]  /*11d80*/  HMMA.16816.F32.BF16 R8, R56.reuse, R62, R8 ;  /* 0x0000003e3808723c */ /* 0x040fe20000041808 */
[----:B------:R-:W1:Y:S08]  /*11d90*/  LDSM.16.MT88.4 R60, [R168+0xb800] ;  /* 0x00b80000a83c783b */ /* 0x000e700000004200 */
[----:B------:R-:W-:Y:S01]  /*11da0*/  MUFU.EX2 R151, R151 ;  /* 0x0000009700977308 */ /* 0x000fe20000000800 */
[C---:B--2---:R-:W-:Y:S09]  /*11db0*/  HMMA.16816.F32.BF16 R12, R56.reuse, R64, R12 ;  /* 0x00000040380c723c */ /* 0x044ff2000004180c */
[----:B------:R-:W-:Y:S01]  /*11dc0*/  MUFU.EX2 R152, R152 ;  /* 0x0000009800987308 */ /* 0x000fe20000000800 */
[C---:B------:R-:W-:Y:S01]  /*11dd0*/  HMMA.16816.F32.BF16 R16, R56.reuse, R66, R16 ;  /* 0x000000423810723c */ /* 0x040fe20000041810 */
[----:B------:R-:W2:Y:S08]  /*11de0*/  LDSM.16.MT88.4 R64, [R118+0xb800] ;  /* 0x00b800007640783b */ /* 0x000eb00000004200 */
[----:B------:R-:W-:Y:S10]  /*11df0*/  MUFU.EX2 R147, R147 ;  /* 0x0000009300937308 */ /* 0x000ff40000000800 */
[----:B------:R-:W-:Y:S10]  /*11e00*/  MUFU.EX2 R134, R134 ;  /* 0x0000008600867308 */ /* 0x000ff40000000800 */
[----:B------:R-:W3:Y:S01]  /*11e10*/  MUFU.EX2 R135, R135 ;  /* 0x0000008700877308 */ /* 0x000ee20000000800 */
[C---:B-1----:R-:W-:Y:S09]  /*11e20*/  HMMA.16816.F32.BF16 R20, R56.reuse, R60, R20 ;  /* 0x0000003c3814723c */ /* 0x042ff20000041814 */
[----:B------:R-:W-:Y:S01]  /*11e30*/  MUFU.EX2 R130, R130 ;  /* 0x0000008200827308 */ /* 0x000fe20000000800 */
[C---:B------:R-:W-:Y:S01]  /*11e40*/  HMMA.16816.F32.BF16 R24, R56.reuse, R62, R24 ;  /* 0x0000003e3818723c */ /* 0x040fe20000041818 */
[----:B------:R-:W1:Y:S08]  /*11e50*/  LDSM.16.MT88.4 R60, [R168+0xd800] ;  /* 0x00d80000a83c783b */ /* 0x000e700000004200 */
[----:B------:R-:W4:Y:S02]  /*11e60*/  MUFU.EX2 R137, R137 ;  /* 0x0000008900897308 */ /* 0x000f240000000800 */
[----:B---3--:R-:W-:Y:S01]  /*11e70*/  F2FP.BF16.F32.PACK_AB R53, R135, R134 ;  /* 0x000000868735723e */ /* 0x008fe200000010ff */
[C---:B--2---:R-:W-:Y:S06]  /*11e80*/  HMMA.16816.F32.BF16 R28, R56.reuse, R64, R28 ;  /* 0x00000040381c723c */ /* 0x044fec000004181c */
[C---:B------:R-:W-:Y:S01]  /*11e90*/  HMMA.16816.F32.BF16 R32, R56.reuse, R66, R32 ;  /* 0x000000423820723c */ /* 0x040fe20000041820 */
[----:B------:R-:W2:Y:S01]  /*11ea0*/  LDSM.16.MT88.4 R64, [R118+0xd800] ;  /* 0x00d800007640783b */ /* 0x000ea20000004200 */
[----:B------:R-:W-:Y:S10]  /*11eb0*/  MUFU.EX2 R128, R128 ;  /* 0x0000008000807308 */ /* 0x000ff40000000800 */
[----:B------:R-:W3:Y:S01]  /*11ec0*/  MUFU.EX2 R131, R131 ;  /* 0x0000008300837308 */ /* 0x000ee20000000800 */
[----:B----4-:R-:W-:Y:S09]  /*11ed0*/  F2FP.BF16.F32.PACK_AB R55, R137, R130 ;  /* 0x000000828937723e */ /* 0x010ff200000010ff */
[----:B------:R-:W-:Y:S10]  /*11ee0*/  MUFU.EX2 R129, R129 ;  /* 0x0000008100817308 */ /* 0x000ff40000000800 */
[----:B------:R-:W4:Y:S01]  /*11ef0*/  MUFU.EX2 R126, R126 ;  /* 0x0000007e007e7308 */ /* 0x000f220000000800 */
[----:B---3--:R-:W-:Y:S01]  /*11f00*/  F2FP.BF16.F32.PACK_AB R52, R131, R128 ;  /* 0x000000808334723e */ /* 0x008fe200000010ff */
[C---:B-1----:R-:W-:Y:S08]  /*11f10*/  HMMA.16816.F32.BF16 R36, R56.reuse, R60, R36 ;  /* 0x0000003c3824723c */ /* 0x042ff00000041824 */
[----:B------:R-:W-:Y:S01]  /*11f20*/  MUFU.EX2 R122, R82 ;  /* 0x00000052007a7308 */ /* 0x000fe20000000800 */
[C---:B------:R-:W-:Y:S01]  /*11f30*/  HMMA.16816.F32.BF16 R40, R56.reuse, R62, R40 ;  /* 0x0000003e3828723c */ /* 0x040fe20000041828 */
[----:B------:R-:W1:Y:S05]  /*11f40*/  LDSM.16.MT88.4 R60, [R168+0x9c00] ;  /* 0x009c0000a83c783b */ /* 0x000e6a0000004200 */
[C---:B--2---:R-:W-:Y:S03]  /*11f50*/  HMMA.16816.F32.BF16 R44, R56.reuse, R64, R44 ;  /* 0x00000040382c723c */ /* 0x044fe6000004182c */
[----:B------:R-:W-:Y:S02]  /*11f60*/  MUFU.EX2 R127, R127 ;  /* 0x0000007f007f7308 */ /* 0x000fe40000000800 */
[----:B----4-:R-:W-:Y:S01]  /*11f70*/  F2FP.BF16.F32.PACK_AB R54, R126, R129 ;  /* 0x000000817e36723e */ /* 0x010fe200000010ff */
[----:B------:R-:W-:Y:S01]  /*11f80*/  HMMA.16816.F32.BF16 R48, R56, R66, R48 ;  /* 0x000000423830723c */ /* 0x000fe20000041830 */
[----:B------:R-:W2:Y:S06]  /*11f90*/  LDSM.16.MT88.4 R64, [R118+0x9c00] ;  /* 0x009c00007640783b */ /* 0x000eac0000004200 */
[----:B------:R-:W-:Y:S01]  /*11fa0*/  MUFU.EX2 R124, R124 ;  /* 0x0000007c007c7308 */ /* 0x000fe20000000800 */
[----:B------:R-:W-:Y:S03]  /*11fb0*/  F2FP.BF16.F32.PACK_AB R57, R99, R94 ;  /* 0x0000005e6339723e */ /* 0x000fe600000010ff */
[----:B------:R-:W-:Y:S06]  /*11fc0*/  F2FP.BF16.F32.PACK_AB R59, R97, R96 ;  /* 0x00000060613b723e */ /* 0x000fec00000010ff */
[----:B------:R-:W-:Y:S01]  /*11fd0*/  MUFU.EX2 R117, R117 ;  /* 0x0000007500757308 */ /* 0x000fe20000000800 */
[C---:B------:R-:W-:Y:S01]  /*11fe0*/  F2FP.BF16.F32.PACK_AB R56, R107.reuse, R104 ;  /* 0x000000686b38723e */ /* 0x040fe200000010ff */
[----:B------:R-:W-:Y:S01]  /*11ff0*/  FADD.FTZ R104, R104, R93 ;  /* 0x0000005d68687221 */ /* 0x000fe20000010000 */
[C---:B------:R-:W-:Y:S03]  /*12000*/  F2FP.BF16.F32.PACK_AB R58, R98.reuse, R105 ;  /* 0x00000069623a723e */ /* 0x040fe600000010ff */
[----:B------:R-:W-:Y:S04]  /*12010*/  FADD.FTZ R104, R107, R104 ;  /* 0x000000686b687221 */ /* 0x000fe80000010000 */
[----:B------:R-:W-:Y:S01]  /*12020*/  MUFU.EX2 R125, R125 ;  /* 0x0000007d007d7308 */ /* 0x000fe20000000800 */
[----:B------:R-:W-:Y:S04]  /*12030*/  FADD.FTZ R105, R105, R104 ;  /* 0x0000006869697221 */ /* 0x000fe80000010000 */
[----:B------:R-:W-:Y:S05]  /*12040*/  FADD.FTZ R105, R98, R105 ;  /* 0x0000006962697221 */ /* 0x000fea0000010000 */
[----:B------:R-:W3:Y:S01]  /*12050*/  MUFU.EX2 R132, R132 ;  /* 0x0000008400847308 */ /* 0x000ee20000000800 */
        /* <DEDUP_REMOVED lines=59> */
[C---:B--2---:R-:W-:Y:S06]  /*12410*/  HMMA.16816.F32.BF16 R44, R56.reuse, R64, R44 ;  /* 0x00000040382c723c */ /* 0x044fec000004182c */
[----:B------:R-:W-:Y:S01]  /*12420*/  HMMA.16816.F32.BF16 R48, R56, R66, R48 ;  /* 0x000000423830723c */ /* 0x000fe20000041830 */
[----:B------:R-:W2:Y:S05]  /*12430*/  LDSM.16.MT88.4 R56, [R168+0xe800] ;  /* 0x00e80000a838783b */ /* 0x000eaa0000004200 */
[C---:B-----5:R-:W-:Y:S03]  /*12440*/  HMMA.16816.F32.BF16 R4, R52.reuse, R72, R4 ;  /* 0x000000483404723c */ /* 0x060fe60000041804 */
[----:B------:R-:W5:Y:S03]  /*12450*/  LDSM.16.MT88.4 R64, [R118+0xe800] ;  /* 0x00e800007640783b */ /* 0x000f660000004200 */
[C---:B------:R-:W-:Y:S06]  /*12460*/  HMMA.16816.F32.BF16 R8, R52.reuse, R74, R8 ;  /* 0x0000004a3408723c */ /* 0x040fec0000041808 */
[C---:B----4-:R-:W-:Y:S06]  /*12470*/  HMMA.16816.F32.BF16 R12, R52.reuse, R68, R12 ;  /* 0x00000044340c723c */ /* 0x050fec000004180c */
[C---:B------:R-:W-:Y:S05]  /*12480*/  HMMA.16816.F32.BF16 R16, R52.reuse, R70, R16 ;  /* 0x000000463410723c */ /* 0x040fea0000041810 */
[----:B---3--:R-:W-:Y:S01]  /*12490*/  F2FP.BF16.F32.PACK_AB R68, R132, R125 ;  /* 0x0000007d8444723e */ /* 0x008fe200000010ff */
[C---:B------:R-:W-:Y:S05]  /*124a0*/  HMMA.16816.F32.BF16 R20, R52.reuse, R76, R20 ;  /* 0x0000004c3414723c */ /* 0x040fea0000041814 */
[----:B------:R-:W-:Y:S01]  /*124b0*/  F2FP.BF16.F32.PACK_AB R71, R117, R124 ;  /* 0x0000007c7547723e */ /* 0x000fe200000010ff */
[C---:B------:R-:W-:Y:S01]  /*124c0*/  HMMA.16816.F32.BF16 R24, R52.reuse, R78, R24 ;  /* 0x0000004e3418723c */ /* 0x040fe20000041818 */
[----:B------:R-:W-:Y:S04]  /*124d0*/  LDSM.16.MT88.4 R76, [R168+0xec00] ;  /* 0x00ec0000a84c783b */ /* 0x000fe80000004200 */
[----:B------:R-:W-:Y:S01]  /*124e0*/  FADD.FTZ R69, R91, R80 ;  /* 0x000000505b457221 */ /* 0x000fe20000010000 */
[C---:B-1----:R-:W-:Y:S05]  /*124f0*/  HMMA.16816.F32.BF16 R28, R52.reuse, R60, R28 ;  /* 0x0000003c341c723c */ /* 0x042fea000004181c */
[----:B------:R-:W-:Y:S01]  /*12500*/  FADD.FTZ R69, R88, R69 ;  /* 0x0000004558457221 */ /* 0x000fe20000010000 */
[C---:B------:R-:W-:Y:S05]  /*12510*/  HMMA.16816.F32.BF16 R32, R52.reuse, R62, R32 ;  /* 0x0000003e3420723c */ /* 0x040fea0000041820 */
[--C-:B------:R-:W-:Y:S01]  /*12520*/  FFMA.FTZ R60, R121, UR4, -R116.reuse ;  /* 0x00000004793c7c23 */ /* 0x100fe20008010874 */
[C---:B--2---:R-:W-:Y:S05]  /*12530*/  HMMA.16816.F32.BF16 R36, R52.reuse, R56, R36 ;  /* 0x000000383424723c */ /* 0x044fea0000041824 */
[----:B------:R-:W-:Y:S01]  /*12540*/  FFMA.FTZ R116, R120, UR4, -R116 ;  /* 0x0000000478747c23 */ /* 0x000fe20008010874 */
[C---:B------:R-:W-:Y:S01]  /*12550*/  HMMA.16816.F32.BF16 R40, R52.reuse, R58, R40 ;  /* 0x0000003a3428723c */ /* 0x040fe20000041828 */
[----:B------:R-:W-:Y:S04]  /*12560*/  MUFU.EX2 R60, R60 ;  /* 0x0000003c003c7308 */ /* 0x000fe80000000800 */
[----:B------:R-:W-:Y:S01]  /*12570*/  FADD.FTZ R84, R84, R69 ;  /* 0x0000004554547221 */ /* 0x000fe20000010000 */
[C---:B-----5:R-:W-:Y:S05]  /*12580*/  HMMA.16816.F32.BF16 R44, R52.reuse, R64, R44 ;  /* 0x00000040342c723c */ /* 0x060fea000004182c */
[----:B------:R-:W1:Y:S01]  /*12590*/  MUFU.EX2 R57, R116 ;  /* 0x0000007400397308 */ /* 0x000e620000000800 */
[----:B------:R-:W-:Y:S01]  /*125a0*/  FADD.FTZ R87, R87, R84 ;  /* 0x0000005457577221 */ /* 0x000fe20000010000 */
[----:B------:R-:W-:Y:S04]  /*125b0*/  HMMA.16816.F32.BF16 R48, R52, R66, R48 ;  /* 0x000000423430723c */ /* 0x000fe80000041830 */
[----:B------:R-:W-:Y:S01]  /*125c0*/  FADD.FTZ R62, R94, R87 ;  /* 0x000000575e3e7221 */ /* 0x000fe20000010000 */
[----:B------:R-:W-:Y:S01]  /*125d0*/  F2FP.BF16.F32.PACK_AB R69, R127, R122 ;  /* 0x0000007a7f45723e */ /* 0x000fe200000010ff */
[----:B------:R-:W2:Y:S01]  /*125e0*/  LDSM.16.MT88.4 R92, [R168+0xcc00] ;  /* 0x00cc0000a85c783b */ /* 0x000ea20000004200 */
[----:B------:R-:W-:Y:S01]  /*125f0*/  FADD.FTZ R52, R112, R105 ;  /* 0x0000006970347221 */ /* 0x000fe20000010000 */
[----:B------:R-:W-:Y:S03]  /*12600*/  FADD.FTZ R99, R99, R62 ;  /* 0x0000003e63637221 */ /* 0x000fe60000010000 */
[----:B------:R-:W-:Y:S01]  /*12610*/  FADD.FTZ R151, R151, R52 ;  /* 0x0000003497977221 */ /* 0x000fe20000010000 */
[----:B-1----:R-:W-:Y:S01]  /*12620*/  F2FP.BF16.F32.PACK_AB R70, R57, R60 ;  /* 0x0000003c3946723e */ /* 0x002fe200000010ff */
[----:B------:R-:W-:Y:S01]  /*12630*/  FADD.FTZ R56, R96, R99 ;  /* 0x0000006360387221 */ /* 0x000fe20000010000 */
[----:B------:R-:W1:Y:S01]  /*12640*/  LDSM.16.MT88.4 R84, [R118+0xcc00] ;  /* 0x00cc00007654783b */ /* 0x000e620000004200 */
[----:B------:R-:W-:Y:S01]  /*12650*/  FADD.FTZ R152, R152, R151 ;  /* 0x0000009798987221 */ /* 0x000fe20000010000 */
[----:B------:R-:W-:Y:S01]  /*12660*/  MOV R116, R3 ;  /* 0x0000000300747202 */ /* 0x000fe20000000f00 */
[----:B------:R-:W-:Y:S02]  /*12670*/  FADD.FTZ R56, R97, R56 ;  /* 0x0000003861387221 */ /* 0x000fe40000010000 */
[----:B------:R-:W-:Y:S02]  /*12680*/  FADD.FTZ R147, R147, R152 ;  /* 0x0000009893937221 */ /* 0x000fe40000010000 */
[----:B------:R-:W-:Y:S02]  /*12690*/  FADD.FTZ R53, R113, R56 ;  /* 0x0000003871357221 */ /* 0x000fe40000010000 */
[C---:B------:R-:W-:Y:S01]  /*126a0*/  HMMA.16816.F32.BF16 R112, R68.reuse, R108, R4 ;  /* 0x0000006c4470723c */ /* 0x040fe20000041804 */
[----:B------:R-:W3:Y:S04]  /*126b0*/  LDSM.16.MT88.4 R4, [R118+0xec00] ;  /* 0x00ec00007604783b */ /* 0x000ee80000004200 */
[----:B------:R-:W-:Y:S01]  /*126c0*/  FADD.FTZ R53, R156, R53 ;  /* 0x000000359c357221 */ /* 0x000fe20000010000 */
[C---:B------:R-:W-:Y:S05]  /*126d0*/  HMMA.16816.F32.BF16 R108, R68.reuse, R110, R8 ;  /* 0x0000006e446c723c */ /* 0x040fea0000041808 */
[----:B------:R-:W-:Y:S02]  /*126e0*/  FADD.FTZ R144, R144, R147 ;  /* 0x0000009390907221 */ /* 0x000fe40000010000 */
[----:B------:R-:W-:Y:S02]  /*126f0*/  FADD.FTZ R8, R106, R53 ;  /* 0x000000356a087221 */ /* 0x000fe40000010000 */
[C---:B------:R-:W-:Y:S03]  /*12700*/  HMMA.16816.F32.BF16 R104, R68.reuse, R100, R12 ;  /* 0x000000644468723c */ /* 0x040fe6000004180c */
        /* <DEDUP_REMOVED lines=32> */
[----:B------:R-:W-:Y:S01]  /*12910*/  MOV R117, R2 ;  /* 0x0000000200757202 */ /* 0x000fe20000000f00 */
[----:B------:R-:W-:Y:S01]  /*12920*/  FADD.FTZ R192, R57, R60 ;  /* 0x0000003c39c07221 */ /* 0x000fe20000010000 */
[----:B------:R-:W-:Y:S06]  /*12930*/  @P0 BRA `(.L_x_2914) ;  /* 0xffffffb000c00947 */ /* 0x000fec000383ffff */
.L_x_2910:
        /* <DEDUP_REMOVED lines=24> */
[----:B------:R-:W-:-:S02]  /*12ac0*/  SHF.R.S32.HI R15, RZ, 0x1f, R12 ;  /* 0x0000001fff0f7819 */ /* 0x000fc4000001140c */
[----:B------:R-:W-:Y:S01]  /*12ad0*/  LEA.HI R16, R10, R11, RZ, 0x1 ;  /* 0x0000000b0a107211 */ /* 0x000fe200078f08ff */
[----:B------:R-:W1:Y:S01]  /*12ae0*/  @P2 MUFU.RCP R6, R4 ;  /* 0x0000000400062308 */ /* 0x000e620000001000 */
[----:B------:R-:W-:Y:S02]  /*12af0*/  LEA.HI R15, R15, R12, RZ, 0x3 ;  /* 0x0000000c0f0f7211 */ /* 0x000fe400078f18ff */
[----:B------:R-:W-:Y:S02]  /*12b00*/  LEA.HI R14, R9, R0, RZ, 0x6 ;  /* 0x00000000090e7211 */ /* 0x000fe400078f30ff */
[----:B------:R-:W-:Y:S02]  /*12b10*/  LOP3.LUT R15, R15, 0xfffffff8, RZ, 0xc0, !PT ;  /* 0xfffffff80f0f7812 */ /* 0x000fe400078ec0ff */
[----:B------:R-:W-:Y:S01]  /*12b20*/  LOP3.LUT R16, R16, 0xfffffffe, RZ, 0xc0, !PT ;  /* 0xfffffffe10107812 */ /* 0x000fe200078ec0ff */
[----:B------:R-:W-:Y:S01]  /*12b30*/  @P2 MUFU.LG2 R4, R4 ;  /* 0x0000000400042308 */ /* 0x000fe20000000c00 */
[----:B------:R-:W-:-:S02]  /*12b40*/  SHF.L.U32 R14, R14, 0x2, RZ ;  /* 0x000000020e0e7819 */ /* 0x000fc400000006ff */
[----:B------:R-:W-:Y:S01]  /*12b50*/  IADD3 R15, R12, -R15, RZ ;  /* 0x8000000f0c0f7210 */ /* 0x000fe20007ffe0ff */
[----:B------:R-:W-:Y:S01]  /*12b60*/  IMAD.IADD R13, R11, 0x1, -R16 ;  /* 0x000000010b0d7824 */ /* 0x000fe200078e0a10 */
[----:B------:R-:W-:Y:S02]  /*12b70*/  LOP3.LUT R17, R10, 0xfffffff8, RZ, 0xc0, !PT ;  /* 0xfffffff80a117812 */ /* 0x000fe400078ec0ff */
[----:B------:R-:W-:Y:S02]  /*12b80*/  LOP3.LUT R14, R14, 0x3fffff00, RZ, 0xc0, !PT ;  /* 0x3fffff000e0e7812 */ /* 0x000fe400078ec0ff */
[----:B------:R-:W-:Y:S01]  /*12b90*/  LEA.HI R19, R15, R15, RZ, 0x1 ;  /* 0x0000000f0f137211 */ /* 0x000fe200078f08ff */
[C---:B-1----:R-:W-:Y:S01]  /*12ba0*/  FMUL.FTZ R115, R6.reuse, R115 ;  /* 0x0000007306737220 */ /* 0x042fe20000410000 */
[C---:B------:R-:W-:Y:S01]  /*12bb0*/  LEA.HI R12, R9.reuse, R0, RZ, 0x5 ;  /* 0x00000000090c7211 */ /* 0x040fe200078f28ff */
[C---:B------:R-:W-:Y:S01]  /*12bc0*/  FMUL.FTZ R114, R6.reuse, R114 ;  /* 0x0000007206727220 */ /* 0x040fe20000410000 */
[-C--:B------:R-:W-:Y:S01]  /*12bd0*/  LEA.HI R10, R9, R0.reuse, RZ, 0x4 ;  /* 0x00000000090a7211 */ /* 0x080fe200078f20ff */
[C---:B------:R-:W-:Y:S01]  /*12be0*/  FMUL.FTZ R111, R6.reuse, R111 ;  /* 0x0000006f066f7220 */ /* 0x040fe20000410000 */
[----:B------:R-:W-:Y:S01]  /*12bf0*/  IADD3 R9, -R17, R0, RZ ;  /* 0x0000000011097210 */ /* 0x000fe20007ffe1ff */
[C---:B------:R-:W-:Y:S01]  /*12c00*/  FMUL.FTZ R110, R6.reuse, R110 ;  /* 0x0000006e066e7220 */ /* 0x040fe20000410000 */
[----:B------:R-:W-:Y:S01]  /*12c10*/  FSETP.NE.FTZ.AND P3, PT, R5, RZ, PT ;  /* 0x000000ff0500720b */ /* 0x000fe20003f75000 */
[C---:B------:R-:W-:Y:S01]  /*12c20*/  FMUL.FTZ R107, R6.reuse, R107 ;  /* 0x0000006b066b7220 */ /* 0x040fe20000410000 */
[----:B------:R-:W-:Y:S01]  /*12c30*/  LEA R13, R13, R14, 0x5 ;  /* 0x0000000e0d0d7211 */ /* 0x000fe200078e28ff */
[C---:B------:R-:W-:Y:S01]  /*12c40*/  FMUL.FTZ R106, R6.reuse, R106 ;  /* 0x0000006a066a7220 */ /* 0x040fe20000410000 */
[----:B------:R-:W-:Y:S01]  /*12c50*/  LOP3.LUT R14, R19, 0x1fffffe, RZ, 0xc0, !PT ;  /* 0x01fffffe130e7812 */ /* 0x000fe200078ec0ff */
[C---:B------:R-:W-:Y:S01]  /*12c60*/  FMUL.FTZ R103, R6.reuse, R103 ;  /* 0x0000006706677220 */ /* 0x040fe20000410000 */
[----:B------:R-:W-:Y:S01]  /*12c70*/  SHF.R.S32.HI R10, RZ, 0x4, R10 ;  /* 0x00000004ff0a7819 */ /* 0x000fe2000001140a */
[----:B------:R-:W-:Y:S01]  /*12c80*/  FMUL.FTZ R102, R6, R102 ;  /* 0x0000006606667220 */ /* 0x000fe20000410000 */
[----:B------:R-:W-:Y:S01]  /*12c90*/  LOP3.LUT R21, R8, 0xfffffffc, RZ, 0xc0, !PT ;  /* 0xfffffffc08157812 */ /* 0x000fe200078ec0ff */
[C---:B------:R-:W-:Y:S01]  /*12ca0*/  FMUL.FTZ R99, R6.reuse, R99 ;  /* 0x0000006306637220 */ /* 0x040fe20000410000 */
[----:B------:R-:W-:Y:S01]  /*12cb0*/  LEA.HI R16, R9, R9, RZ, 0x1 ;  /* 0x0000000909107211 */ /* 0x000fe200078f08ff */
[----:B------:R-:W-:Y:S01]  /*12cc0*/  FMUL.FTZ R98, R6, R98 ;  /* 0x0000006206627220 */ /* 0x000fe20000410000 */
[----:B------:R-:W-:Y:S01]  /*12cd0*/  IADD3 R17, R15, -R14, RZ ;  /* 0x8000000e0f117210 */ /* 0x000fe20007ffe0ff */
[----:B------:R-:W-:Y:S01]  /*12ce0*/  IMAD.IADD R21, R0, 0x1, -R21 ;  /* 0x0000000100157824 */ /* 0x000fe200078e0a15 */
[----:B------:R-:W-:Y:S01]  /*12cf0*/  SHF.L.U32 R15, R10, 0x6, RZ ;  /* 0x000000060a0f7819 */ /* 0x000fe200000006ff */
[----:B------:R-:W1:Y:S01]  /*12d00*/  @P3 MUFU.RCP R7, R5 ;  /* 0x0000000500073308 */ /* 0x000e620000001000 */
[----:B------:R-:W-:Y:S01]  /*12d10*/  LOP3.LUT R10, R16, 0xfffffffe, RZ, 0xc0, !PT ;  /* 0xfffffffe100a7812 */ /* 0x000fe200078ec0ff */
[C---:B------:R-:W-:Y:S01]  /*12d20*/  FMUL.FTZ R95, R6.reuse, R95 ;  /* 0x0000005f065f7220 */ /* 0x040fe20000410000 */
[----:B------:R-:W-:Y:S01]  /*12d30*/  SHF.R.S32.HI R8, RZ, 0x5, R12 ;  /* 0x00000005ff087819 */ /* 0x000fe2000001140c */
[C---:B------:R-:W-:Y:S01]  /*12d40*/  FMUL.FTZ R94, R6.reuse, R94 ;  /* 0x0000005e065e7220 */ /* 0x040fe20000410000 */
[----:B------:R-:W-:Y:S01]  /*12d50*/  SHF.R.S32.HI R16, RZ, 0x1, R16 ;  /* 0x00000001ff107819 */ /* 0x000fe20000011410 */
[----:B------:R-:W-:Y:S01]  /*12d60*/  IMAD.IADD R10, R9, 0x1, -R10 ;  /* 0x00000001090a7824 */ /* 0x000fe200078e0a0a */
[----:B------:R-:W-:Y:S01]  /*12d70*/  SHF.R.S32.HI R19, RZ, 0x1, R19 ;  /* 0x00000001ff137819 */ /* 0x000fe20000011413 */
[----:B------:R-:W-:Y:S01]  /*12d80*/  FMUL.FTZ R91, R6, R91 ;  /* 0x0000005b065b7220 */ /* 0x000fe20000410000 */
[----:B------:R-:W-:Y:S01]  /*12d90*/  LEA R14, R8, R21, 0x8 ;  /* 0x00000015080e7211 */ /* 0x000fe200078e40ff */
[C---:B------:R-:W-:Y:S01]  /*12da0*/  FMUL.FTZ R90, R6.reuse, R90 ;  /* 0x0000005a065a7220 */ /* 0x040fe20000410000 */
[----:B------:R-:W-:Y:S01]  /*12db0*/  LOP3.LUT R15, R15, 0xc0, RZ, 0xc0, !PT ;  /* 0x000000c00f0f7812 */ /* 0x000fe200078ec0ff */
[----:B------:R-:W-:Y:S01]  /*12dc0*/  FMUL.FTZ R87, R6, R87 ;  /* 0x0000005706577220 */ /* 0x000fe20000410000 */
[----:B------:R-:W-:Y:S01]  /*12dd0*/  SHF.L.U32 R16, R16, 0x3, RZ ;  /* 0x0000000310107819 */ /* 0x000fe200000006ff */
[----:B------:R-:W-:Y:S01]  /*12de0*/  IMAD R14, R17, 0x10, R14 ;  /* 0x00000010110e7824 */ /* 0x000fe200078e020e */
[----:B------:R-:W-:Y:S01]  /*12df0*/  SHF.L.U32 R18, R19, 0x6, RZ ;  /* 0x0000000613127819 */ /* 0x000fe200000006ff */
[----:B------:R-:W-:Y:S01]  /*12e00*/  FMUL.FTZ R86, R6, R86 ;  /* 0x0000005606567220 */ /* 0x000fe20000410000 */
[----:B------:R-:W-:Y:S01]  /*12e10*/  LEA R10, R10, R13, 0x2 ;  /* 0x0000000d0a0a7211 */ /* 0x000fe200078e10ff */
[----:B-1----:R-:W-:Y:S01]  /*12e20*/  FMUL.FTZ R112, R7, R112 ;  /* 0x0000007007707220 */ /* 0x002fe20000410000 */
        /* <DEDUP_REMOVED lines=31> */
[----:B------:R-:W-:Y:S01]  /*13020*/  FMUL.FTZ R83, R6, R83 ;  /* 0x0000005306537220 */ /* 0x000fe20000410000 */
        /* <DEDUP_REMOVED lines=15> */
[----:B------:R-:W1:Y:S01]  /*13120*/  @P3 LDC R30, c[0x0][0x2e8] ;  /* 0x0000ba00ff1e3b82 */ /* 0x000e620000000800 */
[----:B------:R-:W-:Y:S01]  /*13130*/  IADD3 R13, R14, R7, RZ ;  /* 0x000000070e0d7210 */ /* 0x000fe20007ffe0ff */
[----:B------:R-:W-:Y:S01]  /*13140*/  STS.64 [R14+0x400], R114 ;  /* 0x000400720e007388 */ /* 0x000fe20000000a00 */
[----:B------:R-:W-:Y:S01]  /*13150*/  IADD3 R7, R7, R6, RZ ;  /* 0x0000000607077210 */ /* 0x000fe20007ffe0ff */
[----:B------:R-:W2:Y:S01]  /*13160*/  @P3 MUFU.LG2 R5, R5 ;  /* 0x0000000500053308 */ /* 0x000ea20000000c00 */
[----:B------:R-:W-:Y:S01]  /*13170*/  LEA R10, R10, UR4, 0x2 ;  /* 0x000000040a0a7c11 */ /* 0x000fe2000f8e10ff */
[----:B------:R-:W-:Y:S01]  /*13180*/  STS.64 [R6], R108 ;  /* 0x0000006c06007388 */ /* 0x000fe20000000a00 */
[----:B------:R-:W-:Y:S01]  /*13190*/  LOP3.LUT R31, R12, 0xffffffe0, RZ, 0xc0, !PT ;  /* 0xffffffe00c1f7812 */ /* 0x000fe200078ec0ff */
[----:B------:R-:W3:Y:S01]  /*131a0*/  S2UR UR4, SR_CTAID.Z ;  /* 0x00000000000479c3 */ /* 0x000ee20000002700 */
[----:B-----5:R-:W-:Y:S01]  /*131b0*/  SHF.L.U32 R12, R29, 0x6, RZ ;  /* 0x000000061d0c7819 */ /* 0x020fe200000006ff */
[----:B------:R-:W-:Y:S02]  /*131c0*/  STS.64 [R6+0x400], R110 ;  /* 0x0004006e06007388 */ /* 0x000fe40000000a00 */
[----:B------:R-:W-:-:S02]  /*131d0*/  IMAD.IADD R31, R0, 0x1, -R31 ;  /* 0x00000001001f7824 */ /* 0x000fc400078e0a1f */
[----:B------:R-:W-:Y:S01]  /*131e0*/  STS.64 [R13], R104 ;  /* 0x000000680d007388 */ /* 0x000fe20000000a00 */
[----:B------:R-:W-:Y:S02]  /*131f0*/  IMAD.MOV.U32 R0, RZ, RZ, -0x800000 ;  /* 0xff800000ff007424 */ /* 0x000fe400078e00ff */
[----:B------:R-:W-:Y:S01]  /*13200*/  LOP3.LUT P0, RZ, R31, 0x3, RZ, 0xc0, !PT ;  /* 0x000000031fff7812 */ /* 0x000fe2000780c0ff */
        /* <DEDUP_REMOVED lines=19> */
[----:B-----5:R-:W5:Y:S08]  /*13340*/  LDC.64 R14, c[0x0][0x2c0] ;  /* 0x0000b000ff0e7b82 */ /* 0x020f700000000a00 */
[----:B------:R-:W-:Y:S08]  /*13350*/  BAR.SYNC.DEFER_BLOCKING 0x0 ;  /* 0x0000000000007b1d */ /* 0x000ff00000010000 */
[----:B----4-:R-:W4:Y:S01]  /*13360*/  LDC R6, c[0x0][0x270] ;  /* 0x00009c00ff067b82 */ /* 0x010f220000000800 */
[----:B--2---:R-:W-:-:S04]  /*13370*/  SHF.R.S32.HI R13, RZ, 0x1f, R8 ;  /* 0x0000001fff0d7819 */ /* 0x004fc80000011408 */
[----:B------:R-:W-:-:S03]  /*13380*/  LEA.HI R13, R13, R8, RZ, 0x2 ;  /* 0x000000080d0d7211 */ /* 0x000fc600078f10ff */
[----:B---3--:R-:W2:Y:S01]  /*13390*/  @P2 LDC R7, c[0x0][0x2e8] ;  /* 0x0000ba00ff072b82 */ /* 0x008ea20000000800 */
[----:B------:R3:W1:Y:S01]  /*133a0*/  LDS.128 R24, [R10+0x1800] ;  /* 0x001800000a187984 */ /* 0x0006620000000c00 */
[----:B------:R-:W-:-:S03]  /*133b0*/  LOP3.LUT R13, R13, 0xffffffc, RZ, 0xc0, !PT ;  /* 0x0ffffffc0d0d7812 */ /* 0x000fc600078ec0ff */
[----:B------:R3:W2:Y:S01]  /*133c0*/  LDS.128 R20, [R10+0x3800] ;  /* 0x003800000a147984 */ /* 0x0006a20000000c00 */
[----:B------:R-:W-:Y:S02]  /*133d0*/  IADD3 R13, R8, -R13, RZ ;  /* 0x8000000d080d7210 */ /* 0x000fe40007ffe0ff */
[----:B------:R-:W-:Y:S01]  /*133e0*/  MOV R8, 0xff800000 ;  /* 0xff80000000087802 */ /* 0x000fe20000000f00 */
[----:B------:R3:W3:Y:S01]  /*133f0*/  LDS.128 R16, [R10+0x5800] ;  /* 0x005800000a107984 */ /* 0x0006e20000000c00 */
[----:B------:R-:W-:Y:S02]  /*13400*/  LEA R31, R13, R186, 0x4 ;  /* 0x000000ba0d1f7211 */ /* 0x000fe400078e20ff */
[----:B------:R-:W-:Y:S01]  /*13410*/  IADD3 R13, -R183, RZ, RZ ;  /* 0x000000ffb70d7210 */ /* 0x000fe20007ffe1ff */
[----:B-----5:R-:W-:Y:S02]  /*13420*/  IMAD R183, R28, R14, R183 ;  /* 0x0000000e1cb77224 */ /* 0x020fe400078e02b7 */
[----:B------:R-:W-:Y:S01]  /*13430*/  @P3 FMUL.FTZ R14, R5, 0.69314718246459960938 ;  /* 0x3f317218050e3820 */ /* 0x000fe20000410000 */
[----:B------:R-:W-:Y:S01]  /*13440*/  @P2 FMUL.FTZ R5, R4, 0.69314718246459960938 ;  /* 0x3f31721804052820 */ /* 0x000fe20000410000 */
[----:B------:R-:W-:Y:S01]  /*13450*/  SHF.L.U32 R4, R9, 0x2, RZ ;  /* 0x0000000209047819 */ /* 0x000fe200000006ff */
[----:B----4-:R-:W-:-:S02]  /*13460*/  IMAD R13, R6, R13, UR4 ;  /* 0x00000004060d7e24 */ /* 0x010fc4000f8e020d */
[----:B-1----:R-:W-:Y:S02]  /*13470*/  @P3 FFMA.FTZ R0, R3, R30, R14 ;  /* 0x0000001e03003223 */ /* 0x002fe4000001000e */
[----:B------:R-:W-:Y:S02]  /*13480*/  IMAD R13, R183, R6, R13 ;  /* 0x00000006b70d7224 */ /* 0x000fe400078e020d */
[----:B--2---:R-:W-:Y:S01]  /*13490*/  @P2 FFMA.FTZ R8, R2, R7, R5 ;  /* 0x0000000702082223 */ /* 0x004fe20000010005 */
[----:B------:R-:W-:Y:S01]  /*134a0*/  SHF.R.S32.HI R5, RZ, 0x1f, R4 ;  /* 0x0000001fff057819 */ /* 0x000fe20000011404 */
[----:B------:R-:W-:Y:S01]  /*134b0*/  IMAD R12, R13, R15, R12 ;  /* 0x0000000f0d0c7224 */ /* 0x000fe200078e020c */
[----:B---3--:R-:W-:Y:S06]  /*134c0*/  @P0 BRA `(.L_x_2916) ;  /* 0x00000000002c0947 */ /* 0x008fec0003800000 */
        /* <DEDUP_REMOVED lines=11> */
.L_x_2916:
[----:B------:R-:W-:Y:S05]  /*13580*/  BSYNC B0 ;  /* 0x0000000000007941 */ /* 0x000fea0003800000 */
.L_x_2915:
[----:B------:R-:W-:Y:S01]  /*13590*/  ULDC UR4, c[0x0][0x2dc] ;  /* 0x0000b70000047ab9 */ /* 0x000fe20000000800 */
[----:B------:R2:W3:Y:S01]  /*135a0*/  LDS.128 R32, [R10] ;  /* 0x000000000a207984 */ /* 0x0004e20000000c00 */
[----:B-1----:R-:W-:Y:S01]  /*135b0*/  IMAD R0, R12, UR4, RZ ;  /* 0x000000040c007c24 */ /* 0x002fe2000f8e02ff */
[C---:B------:R-:W-:Y:S01]  /*135c0*/  ISETP.GE.AND P1, PT, R11.reuse, R172, PT ;  /* 0x000000ac0b00720c */ /* 0x040fe20003f26270 */
[C---:B------:R-:W-:Y:S01]  /*135d0*/  IMAD.WIDE R2, R11.reuse, 0x60, R4 ;  /* 0x000000600b027825 */ /* 0x040fe200078e0204 */
[----:B------:R2:W1:Y:S01]  /*135e0*/  LDS.128 R28, [R10+0x2000] ;  /* 0x002000000a1c7984 */ /* 0x0004620000000c00 */
[----:B------:R-:W-:Y:S01]  /*135f0*/  ULDC.64 UR4, c[0x0][0x288] ;  /* 0x0000a20000047ab9 */ /* 0x000fe20000000a00 */
[----:B------:R-:W-:Y:S01]  /*13600*/  BSSY B0, `(.L_x_2917) ;  /* 0x0000017000007945 */ /* 0x000fe20003800000 */
[----:B------:R-:W-:Y:S01]  /*13610*/  VIADD R7, R11, 0x10 ;  /* 0x000000100b077836 */ /* 0x000fe20000000000 */
[----:B------:R2:W4:Y:S01]  /*13620*/  LDS.128 R12, [R10+0x4000] ;  /* 0x004000000a0c7984 */ /* 0x0005220000000c00 */
        /* <DEDUP_REMOVED lines=17> */
[----:B----4-:R1:W-:Y:S04]  /*13740*/  @!P0 STG.E.128 desc[UR12][R6.64+0x100], R12 ;  /* 0x0001000c06008986 */ /* 0x0103e8000c101d0c */
[----:B---3--:R1:W-:Y:S04]  /*13750*/  @!P2 STG.E.64 desc[UR12][R6.64], R32 ;  /* 0x000000200600a986 */ /* 0x0083e8000c101b0c */
[----:B------:R1:W-:Y:S02]  /*13760*/  @!P2 STG.E.64 desc[UR12][R6.64+0x8], R34 ;  /* 0x000008220600a986 */ /* 0x0003e4000c101b0c */
.L_x_2918:
[----:B------:R-:W-:Y:S05]  /*13770*/  BSYNC B0 ;  /* 0x0000000000007941 */ /* 0x000fea0003800000 */
.L_x_2917:
[----:B-1-3--:R1:W3:Y:S01]  /*13780*/  LDS.128 R32, [R10+0x800] ;  /* 0x000800000a207984 */ /* 0x00a2e20000000c00 */
[----:B------:R-:W-:Y:S03]  /*13790*/  BSSY B0, `(.L_x_2919) ;  /* 0x000000b000007945 */ /* 0x000fe60003800000 */
[----:B------:R1:W1:Y:S04]  /*137a0*/  LDS.128 R28, [R10+0x2800] ;  /* 0x002800000a1c7984 */ /* 0x0002680000000c00 */
[----:B----4-:R4:W1:Y:S01]  /*137b0*/  LDS.128 R12, [R10+0x4800] ;  /* 0x004800000a0c7984 */ /* 0x0108620000000c00 */
        /* <DEDUP_REMOVED lines=8> */
.L_x_2920:
[----:B------:R-:W-:Y:S05]  /*13840*/  BSYNC B0 ;  /* 0x0000000000007941 */ /* 0x000fea0003800000 */
.L_x_2919:
        /* <DEDUP_REMOVED lines=12> */
.L_x_2922:
[----:B------:R-:W-:Y:S05]  /*13910*/  BSYNC B0 ;  /* 0x0000000000007941 */ /* 0x000fea0003800000 */
.L_x_2921:
        /* <DEDUP_REMOVED lines=8> */
[----:B------:R-:W-:Y:S01]  /*139a0*/  STG.E.128 desc[UR12][R6.64+0x4900], R16 ;  /* 0x0049001006007986 */ /* 0x000fe2000c101d0c */
[----:B------:R-:W-:Y:S05]  /*139b0*/  EXIT ;  /* 0x000000000000794d */ /* 0x000fea0003800000 */
.L_x_2923:
        /* <DEDUP_REMOVED lines=12> */
.L_x_6467:


//--------------------- .text._ZN5flash24flash_fwd_splitkv_kernelI23Flash_fwd_kernel_traitsILi96ELi64ELi128ELi4ELb0ELb0EN7cutlass10bfloat16_tE19Flash_kernel_traitsILi96ELi64ELi128ELi4ES3_EELb1ELb0ELb0ELb0ELb1ELb0ELb1ELb1EEEvNS_16Flash_fwd_paramsE --------------------------
	.section	.text._ZN5flash24flash_fwd_splitkv_kernelI23Flash_fwd_kernel_traitsILi96ELi64ELi128ELi4ELb0ELb0EN7cutlass10bfloat16_tE19Flash_kernel_traitsILi96ELi64ELi128ELi4ES3_EELb1ELb0ELb0ELb0ELb1ELb0ELb1ELb1EEEvNS_16Flash_fwd_paramsE,"ax",@progbits
	.align	128
        .global         _ZN5flash24flash_fwd_splitkv_kernelI23Flash_fwd_kernel_traitsILi96ELi64ELi128ELi4ELb0ELb0EN7cutlass10bfloat16_tE19Flash_kernel_traitsILi96ELi64ELi128ELi4ES3_EELb1ELb0ELb0ELb0ELb1ELb0ELb1ELb1EEEvNS_16Flash_fwd_paramsE
        .type           _ZN5flash24flash_fwd_splitkv_kernelI23Flash_fwd_kernel_traitsILi96ELi64ELi128ELi4ELb0ELb0EN7cutlass10bfloat16_tE19Flash_kernel_traitsILi96ELi64ELi128ELi4ES3_EELb1ELb0ELb0ELb0ELb1ELb0ELb1ELb1EEEvNS_16Flash_fwd_paramsE,@function
        .size           _ZN5flash24flash_fwd_splitkv_kernelI23Flash_fwd_kernel_traitsILi96ELi64ELi128ELi4ELb0ELb0EN7cutlass10bfloat16_tE19Flash_kernel_traitsILi96ELi64ELi128ELi4ES3_EELb1ELb0ELb0ELb0ELb1ELb0ELb1ELb1EEEvNS_16Flash_fwd_paramsE,(.L_x_6468 - _ZN5flash24flash_fwd_splitkv_kernelI23Flash_fwd_kernel_traitsILi96ELi64ELi128ELi4ELb0ELb0EN7cutlass10bfloat16_tE19Flash_kernel_traitsILi96ELi64ELi128ELi4ES3_EELb1ELb0ELb0ELb0ELb1ELb0ELb1ELb1EEEvNS_16Flash_fwd_paramsE)
        .other          _ZN5flash24flash_fwd_splitkv_kernelI23Flash_fwd_kernel_traitsILi96ELi64ELi128ELi4ELb0ELb0EN7cutlass10bfloat16_tE19Flash_kernel_traitsILi96ELi64ELi128ELi4ES3_EELb1ELb0ELb0ELb0ELb1ELb0ELb1ELb1EEEvNS_16Flash_fwd_paramsE,@"STO_CUDA_ENTRY STV_DEFAULT"
_ZN5flash24flash_fwd_splitkv_kernelI23Flash_fwd_kernel_traitsILi96ELi64ELi128ELi4ELb0ELb0EN7cutlass10bfloat16_tE19Flash_kernel_traitsILi96ELi64ELi128ELi4ES3_EELb1ELb0ELb0ELb0ELb1ELb0ELb1ELb1EEEvNS_16Flash_fwd_paramsE:
.text._ZN5flash24flash_fwd_splitkv_kernelI23Flash_fwd_kernel_traitsILi96ELi64ELi128ELi4ELb0ELb0EN7cutlass10bfloat16_tE19Flash_kernel_traitsILi96ELi64ELi128ELi4ES3_EELb1ELb0ELb0ELb0ELb1ELb0ELb1ELb1EEEvNS_16Flash_fwd_paramsE:
[----:B------:R-:W-:Y:S08]  /*0000*/  LDC R1, c[0x0][0x28] ;  /* 0x00000a00ff017b82 */ /* 0x000ff00000000800 */
[----:B------:R-:W1:Y:S01]  /*0010*/  LDC R5, c[0x0][0x270] ;  /* 0x00009c00ff057b82 */ /* 0x000e620000000800 */
[----:B------:R-:W2:Y:S01]  /*0020*/  S2R R146, SR_CTAID.Z ;  /* 0x0000000000927919 */ /* 0x000ea20000002700 */
[----:B------:R-:W-:Y:S01]  /*0030*/  MOV R2, RZ ;  /* 0x000000ff00027202 */ /* 0x000fe20000000f00 */
[----:B------:R-:W-:Y:S01]  /*0040*/  ULDC.64 UR6, c[0x0][0x208] ;  /* 0x0000820000067ab9 */ /* 0x000fe20000000a00 */
[----:B------:R-:W-:Y:S01]  /*0050*/  MOV R25, 0xffffffff ;  /* 0xffffffff00197802 */ /* 0x000fe20000000f00 */
[----:B------:R-:W-:-:S03]  /*0060*/  ULDC.64 UR8, c[0x0][0x300] ;  /* 0x0000c00000087ab9 */ /* 0x000fc60000000a00 */
        /* <DEDUP_REMOVED lines=19> */
[----:B------:R-:W1:Y:S03]  /*01a0*/  LDC.64 R2, c[0x0][0x2f8] ;  /* 0x0000be00ff027b82 */ /* 0x000e660000000a00 */
[----:B------:R-:W-:-:S05]  /*01b0*/  ISETP.GE.U32.AND P2, PT, R0, R5, PT ;  /* 0x000000050000720c */ /* 0x000fca0003f46070 */
[----:B------:R-:W4:Y:S08]  /*01c0*/  LDC.U8 R0, c[0x0][0x3c2] ;  /* 0x0000f080ff007b82 */ /* 0x000f300000000000 */
[----:B------:R-:W-:Y:S01]  /*01d0*/  @P2 VIADD R153, R153, 0x1 ;  /* 0x0000000199992836 */ /* 0x000fe20000000000 */
[----:B------:R-:W-:-:S05]  /*01e0*/  @!P1 LOP3.LUT R153, RZ, R5, RZ, 0x33, !PT ;  /* 0x00000005ff999212 */ /* 0x000fca00078e33ff */
[C---:B--2---:R-:W-:Y:S02]  /*01f0*/  IMAD.WIDE R8, R153.reuse, 0x4, R6 ;  /* 0x0000000499087825 */ /* 0x044fe400078e0206 */
[----:B------:R-:W2:Y:S03]  /*0200*/  LDC.64 R6, c[0x0][0x2f8] ;  /* 0x0000be00ff067b82 */ /* 0x000ea60000000a00 */
[----:B------:R-:W2:Y:S04]  /*0210*/  @P0 LDG.E R25, desc[UR6][R8.64] ;  /* 0x0000000608190981 */ /* 0x000ea8000c1e1900 */
[----:B------:R-:W2:Y:S01]  /*0220*/  @P0 LDG.E R4, desc[UR6][R8.64+0x4] ;  /* 0x0000040608040981 */ /* 0x000ea2000c1e1900 */
[----:B----4-:R-:W-:Y:S01]  /*0230*/  ISETP.NE.AND P1, PT, R0, RZ, PT ;  /* 0x000000ff0000720c */ /* 0x010fe20003f25270 */
[----:B------:R-:W-:Y:S01]  /*0240*/  IMAD.MOV.U32 R13, RZ, RZ, -0x1 ;  /* 0xffffffffff0d7424 */ /* 0x000fe200078e00ff */
[----:B-1----:R-:W-:Y:S01]  /*0250*/  ISETP.EQ.U32.AND P2, PT, R2, RZ, PT ;  /* 0x000000ff0200720c */ /* 0x002fe20003f42070 */
[----:B---3--:R-:W-:Y:S01]  /*0260*/  IMAD.WIDE R148, R153, 0x4, R148 ;  /* 0x0000000499947825 */ /* 0x008fe200078e0294 */
[----:B------:R-:W-:-:S02]  /*0270*/  ISETP.NE.U32.AND P5, PT, RZ, UR8, PT ;  /* 0x00000008ff007c0c */ /* 0x000fc4000bfa5070 */
[----:B------:R-:W-:Y:S02]  /*0280*/  ISETP.EQ.OR.EX P2, PT, R3, RZ, !P1, P2 ;  /* 0x000000ff0300720c */ /* 0x000fe40004f42720 */
[----:B------:R-:W-:Y:S02]  /*0290*/  ISETP.NE.AND.EX P5, PT, RZ, UR9, PT, P5 ;  /* 0x00000009ff007c0c */ /* 0x000fe4000bfa5350 */
[----:B------:R-:W-:Y:S01]  /*02a0*/  MOV R12, RZ ;  /* 0x000000ff000c7202 */ /* 0x000fe20000000f00 */
[----:B--2---:R-:W-:-:S08]  /*02b0*/  IMAD.WIDE R6, R153, 0x4, R6 ;  /* 0x0000000499067825 */ /* 0x004fd000078e0206 */
[----:B------:R1:W5:Y:S04]  /*02c0*/  @!P2 LDG.E R13, desc[UR6][R6.64] ;  /* 0x00000006060da981 */ /* 0x000368000c1e1900 */
[----:B------:R1:W5:Y:S01]  /*02d0*/  @P5 LDG.E R12, desc[UR6][R148.64] ;  /* 0x00000006940c5981 */ /* 0x000362000c1e1900 */
[----:B------:R-:W2:Y:S01]  /*02e0*/  S2R R27, SR_CTAID.X ;  /* 0x00000000001b7919 */ /* 0x000ea20000002500 */
[----:B------:R-:W3:Y:S01]  /*02f0*/  S2R R0, SR_CTAID.Y ;  /* 0x0000000000007919 */ /* 0x000ee20000002600 */
[----:B------:R-:W4:Y:S01]  /*0300*/  S2R R63, SR_TID.X ;  /* 0x00000000003f7919 */ /* 0x000f220000002100 */
[----:B------:R-:W-:-:S06]  /*0310*/  @P0 IMAD.IADD R151, R4, 0x1, -R25 ;  /* 0x0000000104970824 */ /* 0x000fcc00078e0a19 */
[----:B------:R-:W1:Y:S01]  /*0320*/  @!P0 LDC R151, c[0x0][0x2c4] ;  /* 0x0000b100ff978b82 */ /* 0x000e620000000800 */
[----:B------:R-:W-:Y:S02]  /*0330*/  ISETP.NE.U32.AND P0, PT, R2, RZ, PT ;  /* 0x000000ff0200720c */ /* 0x000fe40003f05070 */
[----:B------:R-:W-:Y:S02]  /*0340*/  IADD3 R2, -R153, RZ, RZ ;  /* 0x000000ff99027210 */ /* 0x000fe40007ffe1ff */
[----:B------:R-:W-:-:S03]  /*0350*/  ISETP.NE.AND.EX P0, PT, R3, RZ, PT, P0 ;  /* 0x000000ff0300720c */ /* 0x000fc60003f05300 */
[----:B------:R-:W-:-:S10]  /*0360*/  IMAD R146, R5, R2, R146 ;  /* 0x0000000205927224 */ /* 0x000fd400078e0292 */
[----:B--234-:R-:W-:Y:S05]  /*0370*/  @!P0 BRA `(.L_x_2924) ;  /* 0x0000000000108947 */ /* 0x01cfea0003800000 */
[----:B------:R-:W2:Y:S02]  /*0380*/  @P1 LDG.E R2, desc[UR6][R6.64+0x4] ;  /* 0x0000040606021981 */ /* 0x000ea4000c1e1900 */
[----:B--2--5:R-:W-:-:S06]  /*0390*/  @P1 IADD3 R75, R2, -R13, RZ ;  /* 0x8000000d024b1210 */ /* 0x024fcc0007ffe0ff */
[----:B------:R3:W5:Y:S01]  /*03a0*/  @!P1 LDG.E R75, desc[UR6][R6.64] ;  /* 0x00000006064b9981 */ /* 0x000762000c1e1900 */
[----:B------:R-:W-:Y:S05]  /*03b0*/  BRA `(.L_x_2925) ;  /* 0x0000000000047947 */ /* 0x000fea0003800000 */
.L_x_2924:
[----:B------:R-:W2:Y:S02]  /*03c0*/  LDC R75, c[0x0][0x2c8] ;  /* 0x0000b200ff4b7b82 */ /* 0x000ea40000000800 */
.L_x_2925:
[----:B------:R-:W4:Y:S02]  /*03d0*/  LDC.64 R2, c[0x0][0x308] ;  /* 0x0000c200ff027b82 */ /* 0x000f240000000a00 */
[----:B----4-:R-:W-:-:S04]  /*03e0*/  ISETP.NE.U32.AND P3, PT, R2, RZ, PT ;  /* 0x000000ff0200720c */ /* 0x010fc80003f65070 */
[----:B------:R-:W-:-:S13]  /*03f0*/  ISETP.NE.AND.EX P3, PT, R3, RZ, PT, P3 ;  /* 0x000000ff0300720c */ /* 0x000fda0003f65330 */
[----:B------:R-:W4:Y:S02]  /*0400*/  @P3 LDC.64 R2, c[0x0][0x308] ;  /* 0x0000c200ff023b82 */ /* 0x000f240000000a00 */
[----:B----4-:R-:W-:-:S05]  /*0410*/  @P3 IMAD.WIDE R2, R153, 0x4, R2 ;  /* 0x0000000499023825 */ /* 0x010fca00078e0202 */
[----:B------:R4:W5:Y:S01]  /*0420*/  @P3 LDG.E R9, desc[UR6][R2.64] ;  /* 0x0000000602093981 */ /* 0x000962000c1e1900 */
[----:B------:R-:W-:-:S05]  /*0430*/  IMAD.SHL.U32 R66, R27, 0x40, RZ ;  /* 0x000000401b427824 */ /* 0x000fca00078e00ff */
[----:B-1----:R-:W-:-:S13]  /*0440*/  ISETP.GT.AND P0, PT, R151, R66, PT ;  /* 0x000000429700720c */ /* 0x002fda0003f04270 */
[----:B------:R-:W-:Y:S05]  /*0450*/  @!P0 EXIT ;  /* 0x000000000000894d */ /* 0x000fea0003800000 */
[----:B---3--:R-:W1:Y:S01]  /*0460*/  LDC R6, c[0x0][0x10] ;  /* 0x00000400ff067b82 */ /* 0x008e620000000800 */
[--C-:B--2--5:R-:W-:Y:S02]  /*0470*/  IMAD.IADD R75, R75, 0x1, -R12.reuse ;  /* 0x000000014b4b7824 */ /* 0x124fe400078e0a0c */
[----:B------:R-:W-:-:S05]  /*0480*/  @P3 IMAD.IADD R64, R9, 0x1, -R12 ;  /* 0x0000000109403824 */ /* 0x000fca00078e0a0c */
[----:B----4-:R-:W2:Y:S08]  /*0490*/  LDC R2, c[0x0][0x2c8] ;  /* 0x0000b200ff027b82 */ /* 0x010eb00000000800 */
[----:B------:R-:W3:Y:S01]  /*04a0*/  LDC R7, c[0x0][0x398] ;  /* 0x0000e600ff077b82 */ /* 0x000ee20000000800 */
[-C--:B-1----:R-:W-:Y:S02]  /*04b0*/  IABS R10, R6.reuse ;  /* 0x00000006000a7213 */ /* 0x082fe40000000000 */
[----:B------:R-:W-:-:S02]  /*04c0*/  IABS R11, R6 ;  /* 0x00000006000b7213 */ /* 0x000fc40000000000 */
[----:B------:R-:W1:Y:S03]  /*04d0*/  I2F.RP R4, R10 ;  /* 0x0000000a00047306 */ /* 0x000e660000209400 */
[----:B------:R-:W-:Y:S02]  /*04e0*/  IMAD.MOV R11, RZ, RZ, -R11 ;  /* 0x000000ffff0b7224 */ /* 0x000fe400078e0a0b */
[----:B--2---:R-:W-:-:S05]  /*04f0*/  VIADD R2, R2, 0x7f ;  /* 0x0000007f02027836 */ /* 0x004fca0000000000 */
[----:B------:R-:W-:-:S04]  /*0500*/  SHF.R.S32.HI R15, RZ, 0x1f, R2 ;  /* 0x0000001fff0f7819 */ /* 0x000fc80000011402 */
[----:B------:R-:W-:Y:S01]  /*0510*/  LEA.HI R15, R15, R2, RZ, 0x7 ;  /* 0x000000020f0f7211 */ /* 0x000fe200078f38ff */
[----:B-1----:R-:W1:Y:S03]  /*0520*/  MUFU.RCP R16, R4 ;  /* 0x0000000400107308 */ /* 0x002e660000001000 */
[----:B------:R-:W-:-:S05]  /*0530*/  LEA.HI.SX32 R15, R15, R6, 0x19 ;  /* 0x000000060f0f7211 */ /* 0x000fca00078fcaff */
        /* <DEDUP_REMOVED lines=11> */
[----:B------:R-:W1:Y:S02]  /*05f0*/  @!P3 LDC.64 R2, c[0x0][0x318] ;  /* 0x0000c600ff02bb82 */ /* 0x000e640000000a00 */
[----:B------:R-:W-:-:S05]  /*0600*/  IMAD R11, R8, R11, R4 ;  /* 0x0000000b080b7224 */ /* 0x000fca00078e0204 */
[----:B------:R-:W-:Y:S01]  /*0610*/  ISETP.GT.U32.AND P1, PT, R10, R11, PT ;  /* 0x0000000b0a00720c */ /* 0x000fe20003f24070 */
[----:B------:R-:W2:-:S12]  /*0620*/  @!P3 LDC R4, c[0x0][0x2cc] ;  /* 0x0000b300ff04bb82 */ /* 0x000e980000000800 */
[----:B------:R-:W-:Y:S02]  /*0630*/  @!P1 IMAD.IADD R11, R11, 0x1, -R10 ;  /* 0x000000010b0b9824 */ /* 0x000fe400078e0a0a */
[----:B------:R-:W-:Y:S01]  /*0640*/  @!P1 VIADD R8, R8, 0x1 ;  /* 0x0000000108089836 */ /* 0x000fe20000000000 */
[----:B------:R-:W-:Y:S02]  /*0650*/  ISETP.NE.AND P1, PT, R6, RZ, PT ;  /* 0x000000ff0600720c */ /* 0x000fe40003f25270 */
[----:B-1----:R-:W-:Y:S02]  /*0660*/  @!P3 ISETP.NE.U32.AND P2, PT, R2, RZ, PT ;  /* 0x000000ff0200b20c */ /* 0x002fe40003f45070 */
[----:B------:R-:W-:Y:S02]  /*0670*/  ISETP.GE.U32.AND P4, PT, R11, R10, PT ;  /* 0x0000000a0b00720c */ /* 0x000fe40003f86070 */
[----:B------:R-:W-:Y:S02]  /*0680*/  @!P3 ISETP.NE.AND.EX P2, PT, R3, RZ, PT, P2 ;  /* 0x000000ff0300b20c */ /* 0x000fe40003f45320 */
[----:B------:R-:W-:-:S02]  /*0690*/  IADD3 R2, -R151, 0xbf, R66 ;  /* 0x000000bf97027810 */ /* 0x000fc40007ffe142 */
[----:B--2---:R-:W-:-:S05]  /*06a0*/  @!P3 SEL R4, R4, RZ, P2 ;  /* 0x000000ff0404b207 */ /* 0x004fca0001000000 */
[----:B------:R-:W-:Y:S02]  /*06b0*/  @!P3 IMAD.IADD R64, R75, 0x1, R4 ;  /* 0x000000014b40b824 */ /* 0x000fe400078e0204 */
[----:B------:R-:W-:Y:S02]  /*06c0*/  @P4 VIADD R8, R8, 0x1 ;  /* 0x0000000108084836 */ /* 0x000fe40000000000 */
[----:B------:R-:W-:Y:S01]  /*06d0*/  VIADD R3, R64, 0x7f ;  /* 0x0000007f40037836 */ /* 0x000fe20000000000 */
[----:B---3--:R-:W-:Y:S01]  /*06e0*/  IADD3 R7, R2, R7, R64 ;  /* 0x0000000702077210 */ /* 0x008fe20007ffe040 */
[----:B------:R-:W-:Y:S01]  /*06f0*/  @!P0 IMAD.MOV R8, RZ, RZ, -R8 ;  /* 0x000000ffff088224 */ /* 0x000fe200078e0a08 */
[----:B------:R-:W-:Y:S02]  /*0700*/  @!P1 LOP3.LUT R8, RZ, R6, RZ, 0x33, !PT ;  /* 0x00000006ff089212 */ /* 0x000fe400078e33ff */
[----:B------:R-:W-:Y:S02]  /*0710*/  SHF.R.S32.HI R4, RZ, 0x1f, R3 ;  /* 0x0000001fff047819 */ /* 0x000fe40000011403 */
[----:B------:R-:W-:Y:S01]  /*0720*/  SHF.R.S32.HI R2, RZ, 0x1f, R7 ;  /* 0x0000001fff027819 */ /* 0x000fe20000011407 */
[----:B------:R-:W-:Y:S01]  /*0730*/  IMAD R150, R8, R0, RZ ;  /* 0x0000000008967224 */ /* 0x000fe200078e02ff */
[----:B------:R-:W-:-:S02]  /*0740*/  LEA.HI R4, R4, R3, RZ, 0x7 ;  /* 0x0000000304047211 */ /* 0x000fc400078f38ff */
[----:B------:R-:W-:Y:S02]  /*0750*/  LEA.HI R2, R2, R7, RZ, 0x7 ;  /* 0x0000000702027211 */ /* 0x000fe400078f38ff */
[----:B------:R-:W-:Y:S02]  /*0760*/  SHF.R.S32.HI R3, RZ, 0x7, R4 ;  /* 0x00000007ff037819 */ /* 0x000fe40000011404 */
[----:B------:R-:W-:Y:S02]  /*0770*/  SHF.R.S32.HI R2, RZ, 0x7, R2 ;  /* 0x00000007ff027819 */ /* 0x000fe40000011402 */
[----:B------:R-:W-:-:S04]  /*0780*/  VIADDMNMX R3, R150, R8, R3, PT ;  /* 0x0000000896037246 */ /* 0x000fc80003800103 */
[----:B------:R-:W-:-:S04]  /*0790*/  VIMNMX R55, R3, R2, PT ;  /* 0x0000000203377248 */ /* 0x000fc80003fe0100 */
[----:B------:R-:W-:-:S13]  /*07a0*/  ISETP.GE.AND P0, PT, R150, R55, PT ;  /* 0x000000379600720c */ /* 0x000fda0003f06270 */
[----:B------:R-:W-:Y:S05]  /*07b0*/  @!P0 BRA `(.L_x_2926) ;  /* 0x0000000000f08947 */ /* 0x000fea0003800000 */
[----:B------:R-:W1:Y:S01]  /*07c0*/  LDC.64 R2, c[0x0][0x2c0] ;  /* 0x0000b000ff027b82 */ /* 0x000e620000000a00 */
[----:B------:R-:W-:Y:S01]  /*07d0*/  SHF.R.S32.HI R6, RZ, 0x1f, R63 ;  /* 0x0000001fff067819 */ /* 0x000fe2000001143f */
[----:B------:R-:W-:Y:S01]  /*07e0*/  ULDC UR4, c[0x0][0x2dc] ;  /* 0x0000b70000047ab9 */ /* 0x000fe20000000800 */
        /* <DEDUP_REMOVED lines=9> */
[----:B------:R-:W-:Y:S01]  /*0880*/  SHF.R.S32.HI R3, RZ, 0x3, R6 ;  /* 0x00000003ff037819 */ /* 0x000fe20000011406 */
[----:B------:R-:W-:Y:S02]  /*0890*/  IMAD.IADD R66, R151, 0x1, -R66 ;  /* 0x0000000197427824 */ /* 0x000fe400078e0a42 */
        /* <DEDUP_REMOVED lines=46> */
.L_x_2926:
        /* <DEDUP_REMOVED lines=11> */
[----:B------:R-:W-:Y:S02]  /*0c30*/  ISETP.NE.AND.EX P0, PT, RZ, UR5, PT, P0 ;  /* 0x00000005ff007c0c */ /* 0x000fe4000bf05300 */
[----:B------:R-:W-:-:S11]  /*0c40*/  SHF.R.S32.HI R11, RZ, 0x1f, R153 ;  /* 0x0000001fff0b7819 */ /* 0x000fd60000011499 */
        /* <DEDUP_REMOVED lines=11> */
.L_x_2927:
[----:B------:R-:W-:Y:S05]  /*0d00*/  @!P2 BRA `(.L_x_2928) ;  /* 0x000000040040a947 */ /* 0x000fea0003800000 */
[----:B------:R-:W2:Y:S01]  /*0d10*/  LDC R13, c[0x0][0x380] ;  /* 0x0000e000ff0d7b82 */ /* 0x000ea20000000800 */
[----:B------:R-:W-:Y:S01]  /*0d20*/  LEA R0, R55, 0xffffff80, 0x7 ;  /* 0xffffff8037007811 */ /* 0x000fe200078e38ff */
[----:B------:R-:W-:Y:S01]  /*0d30*/  ULDC.64 UR4, c[0x0][0x230] ;  /* 0x00008c0000047ab9 */ /* 0x000fe20000000a00 */
[----:B------:R-:W-:-:S05]  /*0d40*/  MOV R8, RZ ;  /* 0x000000ff00087202 */ /* 0x000fca0000000f00 */
[----:B------:R-:W3:Y:S01]  /*0d50*/  LDC.64 R158, c[0x0][0x248] ;  /* 0x00009200ff9e7b82 */ /* 0x000ee20000000a00 */
        /* <DEDUP_REMOVED lines=25> */
[----:B------:R2:W4:Y:S01]  /*0ef0*/  LDG.E R6, desc[UR6][R6.64] ;  /* 0x0000000606067981 */ /* 0x000522000c1e1900 */
[----:B-1----:R-:W-:Y:S01]  /*0f00*/  IABS R4, R3 ;  /* 0x0000000300047213 */ /* 0x002fe20000000000 */
[----:B------:R-:W-:-:S03]  /*0f10*/  IMAD.MOV R21, RZ, RZ, -R21 ;  /* 0x000000ffff157224 */ /* 0x000fc600078e0a15 */
[----:B------:R-:W1:Y:S01]  /*0f20*/  I2F.RP R10, R4 ;  /* 0x00000004000a7306 */ /* 0x000e620000209400 */
[----:B------:R-:W-:-:S05]  /*0f30*/  IMAD R21, R13, R21, R0 ;  /* 0x000000150d157224 */ /* 0x000fca00078e0200 */
[----:B------:R-:W-:Y:S02]  /*0f40*/  SHF.R.S32.HI R17, RZ, 0x1f, R21 ;  /* 0x0000001fff117819 */ /* 0x000fe40000011415 */
[----:B-1---5:R-:W1:Y:S02]  /*0f50*/  MUFU.RCP R9, R10 ;  /* 0x0000000a00097308 */ /* 0x022e640000001000 */
[----:B-1----:R-:W-:-:S06]  /*0f60*/  IADD3 R9, R9, 0xffffffe, RZ ;  /* 0x0ffffffe09097810 */ /* 0x002fcc0007ffe0ff */
[----:B------:R-:W1:Y:S02]  /*0f70*/  F2I.FTZ.U32.TRUNC.NTZ R9, R9 ;  /* 0x0000000900097305 */ /* 0x000e64000021f000 */
[----:B-1----:R-:W-:-:S04]  /*0f80*/  IMAD.MOV R2, RZ, RZ, -R9 ;  /* 0x000000ffff027224 */ /* 0x002fc800078e0a09 */
[----:B------:R-:W-:Y:S01]  /*0f90*/  IMAD R5, R2, R4, RZ ;  /* 0x0000000402057224 */ /* 0x000fe200078e02ff */
[----:B------:R-:W-:-:S03]  /*0fa0*/  IABS R2, R146 ;  /* 0x0000009200027213 */ /* 0x000fc60000000000 */
[----:B------:R-:W-:-:S04]  /*0fb0*/  IMAD.HI.U32 R8, R9, R5, R8 ;  /* 0x0000000509087227 */ /* 0x000fc800078e0008 */
[----:B--2---:R-:W-:-:S04]  /*0fc0*/  IMAD.MOV.U32 R7, RZ, RZ, R2 ;  /* 0x000000ffff077224 */ /* 0x004fc800078e0002 */
        /* <DEDUP_REMOVED lines=15> */
[----:B----4-:R-:W-:Y:S01]  /*10c0*/  SHF.R.S32.HI R7, RZ, 0x1f, R6 ;  /* 0x0000001fff077819 */ /* 0x010fe20000011406 */
[----:B------:R-:W-:-:S04]  /*10d0*/  IMAD.WIDE.U32 R12, R6, UR4, RZ ;  /* 0x00000004060c7c25 */ /* 0x000fc8000f8e00ff */
[C---:B------:R-:W-:Y:S02]  /*10e0*/  IMAD R9, R7.reuse, UR4, RZ ;  /* 0x0000000407097c24 */ /* 0x040fe4000f8e02ff */
[----:B-1----:R-:W-:Y:S02]  /*10f0*/  IMAD R7, R7, R4, RZ ;  /* 0x0000000407077224 */ /* 0x002fe400078e02ff */
[C---:B------:R-:W-:Y:S01]  /*1100*/  IMAD R8, R6.reuse, UR5, R9 ;  /* 0x0000000506087c24 */ /* 0x040fe2000f8e0209 */
[----:B------:R-:W-:Y:S01]  /*1110*/  ULDC.64 UR4, c[0x0][0x260] ;  /* 0x0000980000047ab9 */ /* 0x000fe20000000a00 */
[----:B------:R-:W-:Y:S02]  /*1120*/  IMAD R5, R6, R5, R7 ;  /* 0x0000000506057224 */ /* 0x000fe400078e0207 */
[----:B------:R-:W-:Y:S01]  /*1130*/  IMAD R9, R3, UR4, RZ ;  /* 0x0000000403097c24 */ /* 0x000fe2000f8e02ff */
[----:B------:R-:W-:Y:S01]  /*1140*/  IADD3 R13, R13, R8, RZ ;  /* 0x000000080d0d7210 */ /* 0x000fe20007ffe0ff */
[----:B---3--:R-:W-:-:S02]  /*1150*/  IMAD R8, R17, R158, RZ ;  /* 0x0000009e11087224 */ /* 0x008fc400078e02ff */
[----:B------:R-:W-:-:S04]  /*1160*/  IMAD.WIDE.U32 R6, R6, R4, RZ ;  /* 0x0000000406067225 */ /* 0x000fc800078e00ff */
[C---:B------:R-:W-:Y:S01]  /*1170*/  IMAD R8, R21.reuse, R159, R8 ;  /* 0x0000009f15087224 */ /* 0x040fe200078e0208 */
[----:B------:R-:W-:Y:S01]  /*1180*/  MOV R10, R6 ;  /* 0x00000006000a7202 */ /* 0x000fe20000000f00 */
[----:B------:R-:W-:-:S04]  /*1190*/  IMAD.WIDE.U32 R12, R21, R158, R12 ;  /* 0x0000009e150c7225 */ /* 0x000fc800078e000c */
[----:B------:R-:W-:Y:S02]  /*11a0*/  IMAD.IADD R13, R13, 0x1, R8 ;  /* 0x000000010d0d7824 */ /* 0x000fe400078e0208 */
[C---:B------:R-:W-:Y:S02]  /*11b0*/  IMAD R9, R2.reuse, UR5, R9 ;  /* 0x0000000502097c24 */ /* 0x040fe4000f8e0209 */
[----:B------:R-:W-:-:S04]  /*11c0*/  IMAD.WIDE.U32 R12, R2, UR4, R12 ;  /* 0x00000004020c7c25 */ /* 0x000fc8000f8e000c */
[----:B------:R-:W-:Y:S01]  /*11d0*/  IMAD.IADD R23, R7, 0x1, R5 ;  /* 0x0000000107177824 */ /* 0x000fe200078e0205 */
[----:B------:R-:W-:Y:S02]  /*11e0*/  IADD3 R13, R13, R9, RZ ;  /* 0x000000090d0d7210 */ /* 0x000fe40007ffe0ff */
[----:B------:R-:W-:Y:S01]  /*11f0*/  MOV R8, R12 ;  /* 0x0000000c00087202 */ /* 0x000fe20000000f00 */
[----:B------:R-:W-:Y:S06]  /*1200*/  BRA `(.L_x_2929) ;  /* 0x0000000400487947 */ /* 0x000fec0003800000 */
.L_x_2928:
[----:B------:R-:W1:Y:S01]  /*1210*/  LDC R15, c[0x0][0x278] ;  /* 0x00009e00ff0f7b82 */ /* 0x000e620000000800 */
[----:B------:R-:W-:-:S13]  /*1220*/  ISETP.NE.AND P4, PT, R13, -0x1, PT ;  /* 0xffffffff0d00780c */ /* 0x000fda0003f85270 */
        /* <DEDUP_REMOVED lines=14> */
[----:B------:R-:W-:Y:S02]  /*1310*/  IMAD.HI.U32 R14, R5, R2, RZ ;  /* 0x00000002050e7227 */ /* 0x000fe400078e00ff */
[----:B------:R-:W3:Y:S02]  /*1320*/  LDC.64 R4, c[0x0][0x260] ;  /* 0x00009800ff047b82 */ /* 0x000ee40000000a00 */
[----:B------:R-:W-:-:S04]  /*1330*/  IMAD.MOV R0, RZ, RZ, -R14 ;  /* 0x000000ffff007224 */ /* 0x000fc800078e0a0e */
[----:B------:R-:W-:-:S05]  /*1340*/  IMAD R0, R3, R0, R2 ;  /* 0x0000000003007224 */ /* 0x000fca00078e0202 */
[----:B------:R-:W-:-:S13]  /*1350*/  ISETP.GT.U32.AND P0, PT, R3, R0, PT ;  /* 0x000000000300720c */ /* 0x000fda0003f04070 */
[-C--:B------:R-:W-:Y:S02]  /*1360*/  @!P0 IADD3 R0, R0, -R3.reuse, RZ ;  /* 0x8000000300008210 */ /* 0x080fe40007ffe0ff */
[----:B------:R-:W-:Y:S02]  /*1370*/  @!P0 IADD3 R14, R14, 0x1, RZ ;  /* 0x000000010e0e8810 */ /* 0x000fe40007ffe0ff */
[----:B------:R-:W-:Y:S01]  /*1380*/  ISETP.GE.U32.AND P3, PT, R0, R3, PT ;  /* 0x000000030000720c */ /* 0x000fe20003f66070 */
[----:B--2---:R-:W-:Y:S01]  /*1390*/  @P4 IMAD R3, R18, R159, RZ ;  /* 0x0000009f12034224 */ /* 0x004fe200078e02ff */
[----:B------:R-:W-:Y:S01]  /*13a0*/  LOP3.LUT R0, R146, R15, RZ, 0x3c, !PT ;  /* 0x0000000f92007212 */ /* 0x000fe200078e3cff */
[----:B------:R-:W-:Y:S01]  /*13b0*/  @P4 IMAD.WIDE.U32 R18, R18, R158, RZ ;  /* 0x0000009e12124225 */ /* 0x000fe200078e00ff */
[----:B------:R-:W-:Y:S02]  /*13c0*/  ISETP.NE.AND P0, PT, R15, RZ, PT ;  /* 0x000000ff0f00720c */ /* 0x000fe40003f05270 */
[----:B------:R-:W-:-:S02]  /*13d0*/  ISETP.GE.AND P1, PT, R0, RZ, PT ;  /* 0x000000ff0000720c */ /* 0x000fc40003f26270 */
[----:B------:R-:W-:Y:S02]  /*13e0*/  LEA R0, R55, 0xffffff80, 0x7 ;  /* 0xffffff8037007811 */ /* 0x000fe400078e38ff */
[----:B------:R-:W-:Y:S02]  /*13f0*/  @P4 IADD3 R3, R19, R3, RZ ;  /* 0x0000000313034210 */ /* 0x000fe40007ffe0ff */
[----:B------:R-:W-:Y:S01]  /*1400*/  SHF.R.S32.HI R17, RZ, 0x1f, R0 ;  /* 0x0000001fff117819 */ /* 0x000fe20000011400 */
[----:B------:R-:W-:Y:S01]  /*1410*/  @P3 VIADD R14, R14, 0x1 ;  /* 0x000000010e0e3836 */ /* 0x000fe20000000000 */
[----:B------:R-:W-:-:S05]  /*1420*/  @P4 MOV R8, R18 ;  /* 0x0000001200084202 */ /* 0x000fca0000000f00 */
[----:B------:R-:W-:Y:S01]  /*1430*/  @!P1 IMAD.MOV R14, RZ, RZ, -R14 ;  /* 0x000000ffff0e9224 */ /* 0x000fe200078e0a0e */
[----:B-1-3--:R-:W-:Y:S06]  /*1440*/  @P4 BRA `(.L_x_2930) ;  /* 0x0000000000344947 */ /* 0x00afec0003800000 */
        /* <DEDUP_REMOVED lines=13> */
.L_x_2930:
        /* <DEDUP_REMOVED lines=8> */
[----:B------:R-:W-:Y:S01]  /*15a0*/  @P4 IMAD.WIDE.U32 R20, R13, R6, RZ ;  /* 0x000000060d144225 */ /* 0x000fe200078e00ff */
[----:B------:R-:W-:-:S03]  /*15b0*/  IADD3 R19, R19, R2, RZ ;  /* 0x0000000213137210 */ /* 0x000fc60007ffe0ff */
[----:B------:R-:W-:Y:S01]  /*15c0*/  IMAD R2, R3, R4, RZ ;  /* 0x0000000403027224 */ /* 0x000fe200078e02ff */
[----:B------:R-:W-:Y:S01]  /*15d0*/  @P4 MOV R10, R20 ;  /* 0x00000014000a4202 */ /* 0x000fe20000000f00 */
[----:B------:R-:W-:-:S04]  /*15e0*/  IMAD.WIDE.U32 R18, R14, R4, R18 ;  /* 0x000000040e127225 */ /* 0x000fc800078e0012 */
[----:B------:R-:W-:Y:S01]  /*15f0*/  IMAD R2, R14, R5, R2 ;  /* 0x000000050e027224 */ /* 0x000fe200078e0202 */
[----:B------:R-:W-:Y:S01]  /*1600*/  MOV R8, R18 ;  /* 0x0000001200087202 */ /* 0x000fe20000000f00 */
[----:B------:R-:W-:Y:S01]  /*1610*/  @P4 IMAD R23, R13, R7, R21 ;  /* 0x000000070d174224 */ /* 0x000fe200078e0215 */
[----:B------:R-:W-:Y:S02]  /*1620*/  MOV R21, R0 ;  /* 0x0000000000157202 */ /* 0x000fe40000000f00 */
[----:B------:R-:W-:Y:S02]  /*1630*/  IADD3 R13, R19, R2, RZ ;  /* 0x00000002130d7210 */ /* 0x000fe40007ffe0ff */
[----:B------:R-:W-:Y:S01]  /*1640*/  MOV R2, R14 ;  /* 0x0000000e00027202 */ /* 0x000fe20000000f00 */
        /* <DEDUP_REMOVED lines=14> */
.L_x_2929:
[----:B-----5:R1:W5:Y:S01]  /*1730*/  @P5 LDG.E R9, desc[UR6][R148.64] ;  /* 0x0000000694095981 */ /* 0x020362000c1e1900 */
[----:B------:R-:W-:Y:S01]  /*1740*/  ISETP.NE.AND P0, PT, R25, -0x1, PT ;  /* 0xffffffff1900780c */ /* 0x000fe20003f05270 */
[----:B------:R-:W2:Y:S01]  /*1750*/  LDC.64 R4, c[0x0][0x240] ;  /* 0x00009000ff047b82 */ /* 0x000ea20000000a00 */
[----:B------:R-:W-:Y:S01]  /*1760*/  SHF.R.S32.HI R12, RZ, 0x1f, R63 ;  /* 0x0000001fff0c7819 */ /* 0x000fe2000001143f */
[----:B------:R-:W-:Y:S01]  /*1770*/  ULDC.64 UR4, c[0x0][0x268] ;  /* 0x00009a0000047ab9 */ /* 0x000fe20000000a00 */
[----:B------:R-:W-:Y:S01]  /*1780*/  IMAD.MOV.U32 R51, RZ, RZ, 0x10 ;  /* 0x00000010ff337424 */ /* 0x000fe200078e00ff */
[C---:B------:R-:W-:Y:S01]  /*1790*/  SHF.L.U64.HI R61, R158.reuse, 0x5, R159 ;  /* 0x000000059e3d7819 */ /* 0x040fe2000001029f */
[----:B------:R-:W-:Y:S01]  /*17a0*/  IMAD.SHL.U32 R62, R158, 0x20, RZ ;  /* 0x000000209e3e7824 */ /* 0x000fe200078e00ff */
[CC--:B------:R-:W-:Y:S02]  /*17b0*/  LEA.HI R20, R12.reuse, R63.reuse, RZ, 0x3 ;  /* 0x0000003f0c147211 */ /* 0x0c0fe400078f18ff */
[----:B------:R-:W-:Y:S01]  /*17c0*/  LEA.HI R29, R12, R63, RZ, 0x2 ;  /* 0x0000003f0c1d7211 */ /* 0x000fe200078f10ff */
[----:B------:R-:W3:Y:S01]  /*17d0*/  LDC.64 R156, c[0x0][0x250] ;  /* 0x00009400ff9c7b82 */ /* 0x000ee20000000a00 */
[----:B------:R-:W-:-:S02]  /*17e0*/  SHF.R.S32.HI R31, RZ, 0x3, R20 ;  /* 0x00000003ff1f7819 */ /* 0x000fc40000011414 */
[----:B------:R-:W-:Y:S02]  /*17f0*/  SHF.R.S32.HI R144, RZ, 0x2, R29 ;  /* 0x00000002ff907819 */ /* 0x000fe4000001141d */
[----:B------:R-:W-:Y:S02]  /*1800*/  LEA.HI R18, R20, R31, RZ, 0x1 ;  /* 0x0000001f14127211 */ /* 0x000fe400078f08ff */
[C---:B------:R-:W-:Y:S01]  /*1810*/  LOP3.LUT R16, R29.reuse, 0xfffffffc, RZ, 0xc0, !PT ;  /* 0xfffffffc1d107812 */ /* 0x040fe200078ec0ff */
[----:B------:R-:W4:Y:S01]  /*1820*/  @!P0 LDC.64 R6, c[0x0][0x228] ;  /* 0x00008a00ff068b82 */ /* 0x000f220000000a00 */
[----:B------:R-:W-:Y:S02]  /*1830*/  LOP3.LUT R18, R18, 0xfffffffe, RZ, 0xc0, !PT ;  /* 0xfffffffe12127812 */ /* 0x000fe400078ec0ff */
[----:B------:R-:W-:Y:S02]  /*1840*/  LEA.HI R29, R29, R144, RZ, 0x1 ;  /* 0x000000901d1d7211 */ /* 0x000fe400078f08ff */
[-C--:B------:R-:W-:Y:S01]  /*1850*/  LEA.HI R72, R12, R63.reuse, RZ, 0x4 ;  /* 0x0000003f0c487211 */ /* 0x080fe200078f20ff */
[----:B------:R-:W-:Y:S01]  /*1860*/  IMAD.IADD R71, R31, 0x1, -R18 ;  /* 0x000000011f477824 */ /* 0x000fe200078e0a12 */
[----:B------:R-:W-:Y:S01]  /*1870*/  LOP3.LUT R20, R20, 0xfffffff8, RZ, 0xc0, !PT ;  /* 0xfffffff814147812 */ /* 0x000fe200078ec0ff */
[----:B--2---:R-:W-:Y:S01]  /*1880*/  @P0 IMAD.WIDE.U32 R14, R25, R4, RZ ;  /* 0x00000004190e0225 */ /* 0x004fe200078e00ff */
[----:B------:R-:W-:Y:S01]  /*1890*/  LEA.HI R19, R12, R63, RZ, 0x5 ;  /* 0x0000003f0c137211 */ /* 0x000fe200078f28ff */
[----:B------:R-:W2:Y:S01]  /*18a0*/  LDC R82, c[0x0][0x2e0] ;  /* 0x0000b800ff527b82 */ /* 0x000ea20000000800 */
[----:B------:R-:W-:Y:S01]  /*18b0*/  LOP3.LUT R29, R29, 0x7fffffe, RZ, 0xc0, !PT ;  /* 0x07fffffe1d1d7812 */ /* 0x000fe200078ec0ff */
[----:B------:R-:W-:Y:S01]  /*18c0*/  @P0 IMAD R25, R25, R5, R15 ;  /* 0x0000000519190224 */ /* 0x000fe200078e020f */
[----:B------:R-:W-:Y:S01]  /*18d0*/  LOP3.LUT R72, R72, 0xfffffff0, RZ, 0xc0, !PT ;  /* 0xfffffff048487812 */ /* 0x000fe200078ec0ff */
[----:B------:R-:W-:Y:S01]  /*18e0*/  IMAD.SHL.U32 R31, R31, 0x40, RZ ;  /* 0x000000401f1f7824 */ /* 0x000fe200078e00ff */
[----:B------:R-:W-:Y:S01]  /*18f0*/  SHF.R.S32.HI R19, RZ, 0x5, R19 ;  /* 0x00000005ff137819 */ /* 0x000fe20000011413 */
[C---:B------:R-:W-:Y:S01]  /*1900*/  IMAD.IADD R15, R63.reuse, 0x1, -R16 ;  /* 0x000000013f0f7824 */ /* 0x040fe200078e0a10 */
[----:B------:R-:W-:Y:S01]  /*1910*/  SHF.R.S32.HI R145, RZ, 0x1f, R144 ;  /* 0x0000001fff917819 */ /* 0x000fe20000011490 */
[----:B------:R-:W-:Y:S01]  /*1920*/  IMAD.IADD R69, R63, 0x1, -R20 ;  /* 0x000000013f457824 */ /* 0x000fe200078e0a14 */
[----:B------:R-:W-:Y:S01]  /*1930*/  LOP3.LUT R31, R31, 0xc0, RZ, 0xc0, !PT ;  /* 0x000000c01f1f7812 */ /* 0x000fe200078ec0ff */
[----:B------:R-:W-:Y:S01]  /*1940*/  IMAD.SHL.U32 R18, R15, 0x8, RZ ;  /* 0x000000080f127824 */ /* 0x000fe200078e00ff */
[----:B---3--:R-:W-:Y:S01]  /*1950*/  SHF.L.U64.HI R68, R156, 0x5, R157 ;  /* 0x000000059c447819 */ /* 0x008fe2000001029d */
[----:B------:R-:W-:Y:S01]  /*1960*/  IMAD.IADD R20, R144, 0x1, -R29 ;  /* 0x0000000190147824 */ /* 0x000fe200078e0a1d */
[----:B------:R-:W-:Y:S01]  /*1970*/  LEA.HI R65, R69, R69, RZ, 0x1 ;  /* 0x0000004545417211 */ /* 0x000fe200078f08ff */
[-C--:B----4-:R-:W-:Y:S01]  /*1980*/  @!P0 IMAD R16, R11, R6.reuse, RZ ;  /* 0x000000060b108224 */ /* 0x090fe200078e02ff */
[----:B------:R-:W-:Y:S01]  /*1990*/  LOP3.LUT R29, R31, 0x18, R18, 0xf8, !PT ;  /* 0x000000181f1d7812 */ /* 0x000fe200078ef812 */
[----:B------:R-:W-:Y:S01]  /*19a0*/  @!P0 IMAD.WIDE.U32 R32, R153, R6, RZ ;  /* 0x0000000699208225 */ /* 0x000fe200078e00ff */
[----:B------:R-:W-:-:S03]  /*19b0*/  SHF.R.U32.HI R6, RZ, 0x3, R31 ;  /* 0x00000003ff067819 */ /* 0x000fc6000001161f */
[----:B------:R-:W-:Y:S01]  /*19c0*/  @!P0 IMAD R7, R153, R7, R16 ;  /* 0x0000000799078224 */ /* 0x000fe200078e0210 */
[----:B------:R-:W-:Y:S01]  /*19d0*/  LOP3.LUT R29, R29, R6, RZ, 0x3c, !PT ;  /* 0x000000061d1d7212 */ /* 0x000fe200078e3cff */
[----:B------:R-:W-:Y:S01]  /*19e0*/  @!P0 IMAD.MOV.U32 R14, RZ, RZ, R32 ;  /* 0x000000ffff0e8224 */ /* 0x000fe200078e0020 */
[----:B------:R-:W-:Y:S01]  /*19f0*/  LOP3.LUT R6, R65, 0xfffffffe, RZ, 0xc0, !PT ;  /* 0xfffffffe41067812 */ /* 0x000fe200078ec0ff */
[----:B------:R-:W-:Y:S01]  /*1a00*/  IMAD.IADD R72, R63, 0x1, -R72 ;  /* 0x000000013f487824 */ /* 0x000fe200078e0a48 */
[----:B--2---:R-:W-:Y:S01]  /*1a10*/  LEA.HI R82, R82, R82, RZ, 0x1 ;  /* 0x0000005252527211 */ /* 0x004fe200078f08ff */
[----:B------:R-:W-:Y:S01]  /*1a20*/  IMAD R20, R19, 0x8, R20 ;  /* 0x0000000813147824 */ /* 0x000fe200078e0214 */
[----:B------:R-:W-:Y:S01]  /*1a30*/  SHF.R.S32.HI R19, RZ, 0x1f, R18 ;  /* 0x0000001fff137819 */ /* 0x000fe20000011412 */
[----:B------:R-:W-:Y:S01]  /*1a40*/  @!P0 IMAD.IADD R25, R33, 0x1, R7 ;  /* 0x0000000121198824 */ /* 0x000fe200078e0207 */
[----:B------:R-:W-:Y:S01]  /*1a50*/  IADD3 R24, P0, R18, R14, RZ ;  /* 0x0000000e12187210 */ /* 0x000fe20007f1e0ff */
[----:B------:R-:W-:Y:S01]  /*1a60*/  IMAD.WIDE R26, R27, 0x40, R144 ;  /* 0x000000401b1a7825 */ /* 0x000fe200078e0290 */
[----:B------:R-:W-:-:S02]  /*1a70*/  LEA.HI R73, R72, R72, RZ, 0x1 ;  /* 0x0000004848497211 */ /* 0x000fc400078f08ff */
[----:B------:R-:W-:Y:S01]  /*1a80*/  IADD3.X R25, R19, R25, RZ, P0, !PT ;  /* 0x0000001913197210 */ /* 0x000fe200007fe4ff */
[----:B------:R-:W-:Y:S01]  /*1a90*/  IMAD.IADD R69, R69, 0x1, -R6 ;  /* 0x0000000145457824 */ /* 0x000fe200078e0a06 */
[--C-:B------:R-:W-:Y:S01]  /*1aa0*/  SHF.R.S32.HI R70, RZ, 0x1, R73.reuse ;  /* 0x00000001ff467819 */ /* 0x100fe20000011449 */
[----:B------:R-:W-:Y:S01]  /*1ab0*/  IMAD R6, R27, R4, RZ ;  /* 0x000000041b067224 */ /* 0x000fe200078e02ff */
[----:B------:R-:W-:Y:S01]  /*1ac0*/  SHF.R.S32.HI R7, RZ, 0x1f, R73 ;  /* 0x0000001fff077819 */ /* 0x000fe20000011449 */
[----:B------:R-:W-:Y:S01]  /*1ad0*/  IMAD R27, R3, UR4, RZ ;  /* 0x00000004031b7c24 */ /* 0x000fe2000f8e02ff */
[----:B------:R-:W-:Y:S01]  /*1ae0*/  IADD3 R22, P0, R18, R10, RZ ;  /* 0x0000000a12167210 */ /* 0x000fe20007f1e0ff */
[----:B------:R-:W-:Y:S01]  /*1af0*/  IMAD.WIDE.U32 R24, R26, R4, R24 ;  /* 0x000000041a187225 */ /* 0x000fe200078e0018 */
[----:B------:R-:W-:Y:S02]  /*1b00*/  LEA.HI R7, R7, R70, RZ, 0x2 ;  /* 0x0000004607077211 */ /* 0x000fe400078f10ff */
[----:B------:R-:W-:Y:S01]  /*1b10*/  SHF.R.S32.HI R4, RZ, 0x1f, R146 ;  /* 0x0000001fff047819 */ /* 0x000fe20000011492 */
[----:B------:R-:W-:Y:S01]  /*1b20*/  IMAD.X R23, R19, 0x1, R23, P0 ;  /* 0x0000000113177824 */ /* 0x000fe200000e0617 */
[----:B------:R-:W-:Y:S01]  /*1b30*/  IADD3 R162, P0, R144, R21, RZ ;  /* 0x0000001590a27210 */ /* 0x000fe20007f1e0ff */
[----:B------:R-:W-:Y:S01]  /*1b40*/  IMAD.U32 R141, R20, 0x20, R29 ;  /* 0x00000020148d7824 */ /* 0x000fe200078e001d */
[----:B------:R-:W-:Y:S01]  /*1b50*/  LOP3.LUT R7, R7, 0xfffffffc, RZ, 0xc0, !PT ;  /* 0xfffffffc07077812 */ /* 0x000fe200078ec0ff */
[C---:B------:R-:W-:Y:S01]  /*1b60*/  IMAD R20, R2.reuse, UR5, R27 ;  /* 0x0000000502147c24 */ /* 0x040fe2000f8e021b */
[----:B------:R-:W-:Y:S01]  /*1b70*/  SHF.R.S32.HI R79, RZ, 0x1, R82 ;  /* 0x00000001ff4f7819 */ /* 0x000fe20000011452 */
[----:B------:R-:W-:Y:S01]  /*1b80*/  IMAD.WIDE.U32 R22, R2, UR4, R22 ;  /* 0x0000000402167c25 */ /* 0x000fe2000f8e0016 */
[----:B------:R-:W-:Y:S01]  /*1b90*/  ULDC.64 UR4, c[0x0][0x258] ;  /* 0x0000960000047ab9 */ /* 0x000fe20000000a00 */
[----:B------:R-:W-:-:S02]  /*1ba0*/  IADD3 R70, R70, -R7, RZ ;  /* 0x8000000746467210 */ /* 0x000fc40007ffe0ff */
[----:B------:R-:W-:Y:S01]  /*1bb0*/  IMAD R5, R26, R5, R6 ;  /* 0x000000051a057224 */ /* 0x000fe200078e0206 */
[----:B------:R-:W-:Y:S01]  /*1bc0*/  SHF.R.S32.HI R65, RZ, 0x1, R65 ;  /* 0x00000001ff417819 */ /* 0x000fe20000011441 */
[----:B------:R-:W-:Y:S01]  /*1bd0*/  IMAD.X R17, R145, 0x1, R17, P0 ;  /* 0x0000000191117824 */ /* 0x000fe200000e0611 */
[----:B------:R-:W-:Y:S01]  /*1be0*/  IADD3 R164, P0, R18, R8, RZ ;  /* 0x0000000812a47210 */ /* 0x000fe20007f1e0ff */
[----:B------:R-:W-:Y:S01]  /*1bf0*/  IMAD R7, R4, UR4, RZ ;  /* 0x0000000404077c24 */ /* 0x000fe2000f8e02ff */
[----:B------:R-:W-:Y:S01]  /*1c00*/  SHF.R.S32.HI R4, RZ, 0x1f, R75 ;  /* 0x0000001fff047819 */ /* 0x000fe2000001144b */
[----:B------:R-:W-:Y:S01]  /*1c10*/  IMAD.IADD R25, R25, 0x1, R5 ;  /* 0x0000000119197824 */ /* 0x000fe200078e0205 */
[----:B------:R-:W-:Y:S01]  /*1c20*/  IADD3.X R165, R19, R13, RZ, P0, !PT ;  /* 0x0000000d13a57210 */ /* 0x000fe200007fe4ff */
[----:B------:R-:W-:Y:S01]  /*1c30*/  IMAD R5, R17, R156, RZ ;  /* 0x0000009c11057224 */ /* 0x000fe200078e02ff */
[----:B------:R-:W-:Y:S01]  /*1c40*/  LEA.HI R17, R4, R75, RZ, 0x7 ;  /* 0x0000004b04117211 */ /* 0x000fe200078f38ff */
[----:B------:R-:W-:Y:S01]  /*1c50*/  IMAD.SHL.U32 R15, R15, 0x4, RZ ;  /* 0x000000040f0f7824 */ /* 0x000fe200078e00ff */
[----:B------:R-:W-:Y:S01]  /*1c60*/  LOP3.LUT P1, RZ, R70, 0x2, RZ, 0xc0, !PT ;  /* 0x0000000246ff7812 */ /* 0x000fe2000782c0ff */
[----:B------:R-:W-:Y:S01]  /*1c70*/  IMAD.IADD R21, R23, 0x1, R20 ;  /* 0x0000000117157824 */ /* 0x000fe200078e0214 */
[----:B------:R-:W-:Y:S01]  /*1c80*/  SHF.R.S32.HI R17, RZ, 0x7, R17 ;  /* 0x00000007ff117819 */ /* 0x000fe20000011411 */
[----:B------:R-:W-:Y:S01]  /*1c90*/  IMAD R80, R144, R79, R15 ;  /* 0x0000004f90507224 */ /* 0x000fe200078e020f */
[----:B------:R-:W-:Y:S01]  /*1ca0*/  SEL R51, R51, 0xfffffff0, !P1 ;  /* 0xfffffff033337807 */ /* 0x000fe20004800000 */
[----:B------:R-:W-:Y:S01]  /*1cb0*/  IMAD.MOV.U32 R20, RZ, RZ, R22 ;  /* 0x000000ffff147224 */ /* 0x000fe200078e0016 */
[----:B------:R-:W-:Y:S01]  /*1cc0*/  VIMNMX R88, R150, R17, !PT ;  /* 0x0000001196587248 */ /* 0x000fe20007fe0100 */
[----:B------:R-:W-:Y:S01]  /*1cd0*/  IMAD R4, R145, R158, RZ ;  /* 0x0000009e91047224 */ /* 0x000fe200078e02ff */
[----:B------:R-:W-:Y:S01]  /*1ce0*/  SHF.R.S32.HI R77, RZ, 0x1f, R80 ;  /* 0x0000001fff4d7819 */ /* 0x000fe20000011450 */
[----:B------:R-:W-:Y:S01]  /*1cf0*/  IMAD R7, R146, UR5, R7 ;  /* 0x0000000592077c24 */ /* 0x000fe2000f8e0207 */
[----:B------:R-:W-:Y:S01]  /*1d00*/  ISETP.GT.AND P0, PT, R55, R88, PT ;  /* 0x000000583700720c */ /* 0x000fe20003f04270 */
[----:B------:R-:W-:-:S02]  /*1d10*/  IMAD R5, R162, R157, R5 ;  /* 0x0000009da2057224 */ /* 0x000fc400078e0205 */
[----:B------:R-:W-:Y:S02]  /*1d20*/  IMAD.IADD R78, R15, 0x1, R80 ;  /* 0x000000010f4e7824 */ /* 0x000fe400078e0250 */
[----:B------:R-:W-:-:S03]  /*1d30*/  IMAD.WIDE.U32 R146, R146, UR4, R24 ;  /* 0x0000000492927c25 */ /* 0x000fc6000f8e0018 */
[----:B------:R-:W-:Y:S01]  /*1d40*/  SHF.R.S32.HI R76, RZ, 0x1f, R78 ;  /* 0x0000001fff4c7819 */ /* 0x000fe2000001144e */
[----:B------:R-:W-:-:S04]  /*1d50*/  IMAD.WIDE.U32 R162, R162, R156, R20 ;  /* 0x0000009ca2a27225 */ /* 0x000fc800078e0014 */
[C---:B------:R-:W-:Y:S02]  /*1d60*/  IMAD R13, R144.reuse, R159, R4 ;  /* 0x0000009f900d7224 */ /* 0x040fe400078e0204 */
[----:B------:R-:W-:-:S04]  /*1d70*/  IMAD.WIDE.U32 R164, R144, R158, R164 ;  /* 0x0000009e90a47225 */ /* 0x000fc800078e00a4 */
[----:B------:R-:W-:Y:S02]  /*1d80*/  IMAD.SHL.U32 R67, R156, 0x20, RZ ;  /* 0x000000209c437824 */ /* 0x000fe400078e00ff */
[----:B------:R-:W-:Y:S02]  /*1d90*/  IMAD.SHL.U32 R81, R79, 0x20, RZ ;  /* 0x000000204f517824 */ /* 0x000fe400078e00ff */
[----:B------:R-:W-:Y:S02]  /*1da0*/  IMAD.IADD R60, R165, 0x1, R13 ;  /* 0x00000001a53c7824 */ /* 0x000fe400078e020d */
[----:B------:R-:W-:Y:S02]  /*1db0*/  IMAD.IADD R74, R147, 0x1, R7 ;  /* 0x00000001934a7824 */ /* 0x000fe400078e0207 */
[----:B------:R-:W-:Y:S02]  /*1dc0*/  IMAD.IADD R54, R163, 0x1, R5 ;  /* 0x00000001a3367824 */ /* 0x000fe400078e0205 */
[----:B------:R-:W-:Y:S01]  /*1dd0*/  @!P5 IMAD.MOV.U32 R9, RZ, RZ, RZ ;  /* 0x000000ffff09d224 */ /* 0x000fe200078e00ff */
[----:B-1----:R-:W-:Y:S06]  /*1de0*/  @!P0 BRA `(.L_x_2931) ;  /* 0x0000008000408947 */ /* 0x002fec0003800000 */
[----:B------:R-:W1:Y:S01]  /*1df0*/  LDC.64 R92, c[0x0][0x338] ;  /* 0x0000ce00ff5c7b82 */ /* 0x000e620000000a00 */
[----:B------:R-:W-:Y:S01]  /*1e00*/  ULDC.64 UR10, c[0x0][0x330] ;  /* 0x0000cc00000a7ab9 */ /* 0x000fe20000000a00 */
[----:B------:R-:W-:Y:S01]  /*1e10*/  SHF.R.S32.HI R5, RZ, 0x1f, R0 ;  /* 0x0000001fff057819 */ /* 0x000fe20000011400 */
[C---:B------:R-:W-:Y:S01]  /*1e20*/  IMAD R6, R11.reuse, UR10, RZ ;  /* 0x0000000a0b067c24 */ /* 0x040fe2000f8e02ff */
[--C-:B------:R-:W-:Y:S01]  /*1e30*/  SHF.R.S32.HI R8, RZ, 0x1f, R75.reuse ;  /* 0x0000001fff087819 */ /* 0x100fe2000001144b */
[----:B------:R-:W-:Y:S01]  /*1e40*/  ULDC.64 UR4, c[0x0][0x328] ;  /* 0x0000ca0000047ab9 */ /* 0x000fe20000000a00 */
[----:B------:R-:W-:Y:S01]  /*1e50*/  IADD3 R7, P1, P0, R0, R144, -R75 ;  /* 0x0000009000077210 */ /* 0x000fe2000783e84b */
[----:B------:R-:W-:Y:S01]  /*1e60*/  IMAD R4, R11, UR4, RZ ;  /* 0x000000040b047c24 */ /* 0x000fe2000f8e02ff */
[----:B-----5:R-:W-:Y:S01]  /*1e70*/  IADD3 R0, R9, R0, RZ ;  /* 0x0000000009007210 */ /* 0x020fe20007ffe0ff */
[----:B------:R-:W-:Y:S01]  /*1e80*/  IMAD.WIDE.U32 R12, R153, UR10, R18 ;  /* 0x0000000a990c7c25 */ /* 0x000fe2000f8e0012 */
[----:B------:R-:W-:Y:S01]  /*1e90*/  IADD3.X R5, R5, R145, ~R8, P1, P0 ;  /* 0x0000009105057210 */ /* 0x000fe20000fe0c08 */
[----:B------:R-:W-:Y:S01]  /*1ea0*/  ULDC.64 UR12, c[0x0][0x350] ;  /* 0x0000d400000c7ab9 */ /* 0x000fe20000000a00 */
[----:B------:R-:W2:Y:S01]  /*1eb0*/  LDC R87, c[0x0][0x340] ;  /* 0x0000d000ff577b82 */ /* 0x000ea20000000800 */
[C---:B------:R-:W-:Y:S01]  /*1ec0*/  IMAD R6, R153.reuse, UR11, R6 ;  /* 0x0000000b99067c24 */ /* 0x040fe2000f8e0206 */
[----:B------:R-:W-:Y:S01]  /*1ed0*/  ULDC.64 UR10, c[0x0][0x348] ;  /* 0x0000d200000a7ab9 */ /* 0x000fe20000000a00 */
[----:B------:R-:W-:Y:S01]  /*1ee0*/  IMAD.WIDE.U32 R10, R153, UR4, R18 ;  /* 0x00000004990a7c25 */ /* 0x000fe2000f8e0012 */
[----:B------:R-:W-:Y:S01]  /*1ef0*/  SHF.L.U32 R86, R79, 0x6, RZ ;  /* 0x000000064f567819 */ /* 0x000fe200000006ff */
[----:B------:R-:W-:Y:S01]  /*1f00*/  ULDC.U8 UR22, c[0x0][0x3c3] ;  /* 0x0000f0c000167ab9 */ /* 0x000fe20000000000 */
[----:B------:R-:W-:Y:S01]  /*1f10*/  IADD3 R137, R144, 0x40, RZ ;  /* 0x0000004090897810 */ /* 0x000fe20007ffe0ff */
        /* <DEDUP_REMOVED lines=10> */
[C---:B------:R-:W-:Y:S01]  /*1fc0*/  IMAD R6, R7.reuse, UR5, R6 ;  /* 0x0000000507067c24 */ /* 0x040fe2000f8e0206 */
[C---:B------:R-:W-:Y:S01]  /*1fd0*/  SHF.L.U64.HI R89, R92.reuse, 0x5, R93 ;  /* 0x000000055c597819 */ /* 0x040fe2000001025d */
[C---:B------:R-:W-:Y:S01]  /*1fe0*/  IMAD.WIDE.U32 R12, R7.reuse, UR4, R12 ;  /* 0x00000004070c7c25 */ /* 0x040fe2000f8e000c */
[----:B------:R-:W-:Y:S01]  /*1ff0*/  SHF.L.U64.HI R91, R92, 0x6, R93 ;  /* 0x000000065c5b7819 */ /* 0x000fe2000001025d */
[----:B------:R-:W-:Y:S01]  /*2000*/  USHF.L.U64.HI UR23, UR20, 0x1, UR15 ;  /* 0x0000000114177899 */ /* 0x000fe2000801020f */
[----:B------:R-:W-:Y:S01]  /*2010*/  SHF.R.S32.HI R132, RZ, 0x1f, R81 ;  /* 0x0000001fff847819 */ /* 0x000fe20000011451 */
[C---:B------:R-:W-:Y:S01]  /*2020*/  IMAD R4, R7.reuse, R93, R4 ;  /* 0x0000005d07047224 */ /* 0x040fe200078e0204 */
[----:B------:R-:W-:Y:S01]  /*2030*/  SHF.R.S32.HI R85, RZ, 0x1f, R86 ;  /* 0x0000001fff557819 */ /* 0x000fe20000011456 */
[----:B------:R-:W-:Y:S01]  /*2040*/  IMAD.WIDE.U32 R10, R7, R92, R10 ;  /* 0x0000005c070a7225 */ /* 0x000fe200078e000a */
[----:B------:R-:W-:Y:S01]  /*2050*/  USHF.L.U32 UR25, UR14, 0x1, URZ ;  /* 0x000000010e197899 */ /* 0x000fe2000800063f */
[----:B------:R-:W-:-:S02]  /*2060*/  ULDC UR21, c[0x0][0x2e0] ;  /* 0x0000b80000157ab9 */ /* 0x000fc40000000800 */
[----:B------:R-:W-:Y:S01]  /*2070*/  IMAD.IADD R13, R13, 0x1, R6 ;  /* 0x000000010d0d7824 */ /* 0x000fe200078e0206 */
[----:B------:R-:W-:Y:S01]  /*2080*/  ULDC.64 UR16, c[0x0][0x250] ;  /* 0x0000940000107ab9 */ /* 0x000fe20000000a00 */
[----:B------:R-:W-:Y:S01]  /*2090*/  IMAD.SHL.U32 R110, R157, 0x40, RZ ;  /* 0x000000409d6e7824 */ /* 0x000fe200078e00ff */
[----:B------:R-:W-:Y:S01]  /*20a0*/  USHF.L.U32 UR20, UR20, 0x1, URZ ;  /* 0x0000000114147899 */ /* 0x000fe2000800063f */
[----:B------:R-:W-:-:S04]  /*20b0*/  IMAD.WIDE.U32 R6, R156, 0x40, RZ ;  /* 0x000000409c067825 */ /* 0x000fc800078e00ff */
[----:B------:R-:W-:Y:S01]  /*20c0*/  IMAD R119, R3, UR12, RZ ;  /* 0x0000000c03777c24 */ /* 0x000fe2000f8e02ff */
[----:B------:R-:W-:Y:S01]  /*20d0*/  IADD3 R110, R7, R110, RZ ;  /* 0x0000006e076e7210 */ /* 0x000fe20007ffe0ff */
[----:B------:R-:W-:Y:S02]  /*20e0*/  IMAD R121, R3, UR10, RZ ;  /* 0x0000000a03797c24 */ /* 0x000fe4000f8e02ff */
[----:B------:R-:W-:Y:S01]  /*20f0*/  IMAD.IADD R9, R11, 0x1, R4 ;  /* 0x000000010b097824 */ /* 0x000fe200078e0204 */
[----:B------:R-:W-:Y:S01]  /*2100*/  SHF.L.U64.HI R110, R6, 0x1, R110 ;  /* 0x00000001066e7819 */ /* 0x000fe2000001026e */
[----:B------:R-:W-:Y:S02]  /*2110*/  IMAD.MOV.U32 R8, RZ, RZ, R10 ;  /* 0x000000ffff087224 */ /* 0x000fe400078e000a */
[----:B------:R-:W-:Y:S02]  /*2120*/  IMAD R7, R79, R0, RZ ;  /* 0x000000004f077224 */ /* 0x000fe400078e02ff */
[----:B------:R-:W-:-:S02]  /*2130*/  IMAD R119, R2, UR13, R119 ;  /* 0x0000000d02777c24 */ /* 0x000fc4000f8e0277 */
[C---:B------:R-:W-:Y:S01]  /*2140*/  IMAD.WIDE.U32 R4, R2.reuse, UR12, R12 ;  /* 0x0000000c02047c25 */ /* 0x040fe2000f8e000c */
[----:B------:R-:W-:Y:S01]  /*2150*/  ULDC.64 UR12, c[0x0][0x320] ;  /* 0x0000c800000c7ab9 */ /* 0x000fe20000000a00 */
[----:B------:R-:W-:Y:S02]  /*2160*/  SHF.R.S32.HI R53, RZ, 0x1f, R7 ;  /* 0x0000001fff357819 */ /* 0x000fe40000011407 */
[----:B------:R-:W-:Y:S01]  /*2170*/  IMAD R121, R2, UR11, R121 ;  /* 0x0000000b02797c24 */ /* 0x000fe2000f8e0279 */
[-C--:B------:R-:W-:Y:S01]  /*2180*/  IADD3 R124, P3, R78, R7.reuse, RZ ;  /* 0x000000074e7c7210 */ /* 0x080fe20007f7e0ff */
[----:B------:R-:W-:Y:S01]  /*2190*/  IMAD.WIDE.U32 R2, R2, UR10, R8 ;  /* 0x0000000a02027c25 */ /* 0x000fe2000f8e0008 */
[----:B------:R-:W-:Y:S01]  /*21a0*/  ULDC.64 UR10, c[0x0][0x318] ;  /* 0x0000c600000a7ab9 */ /* 0x000fe20000000a00 */
[----:B------:R-:W-:Y:S01]  /*21b0*/  LEA R118, P1, R4, UR12, 0x1 ;  /* 0x0000000c04767c11 */ /* 0x000fe2000f8208ff */
[----:B------:R-:W-:Y:S01]  /*21c0*/  UIMAD UR12, UR5, 0xc0, URZ ;  /* 0x000000c0050c78a4 */ /* 0x000fe2000f8e023f */
[----:B------:R-:W-:Y:S01]  /*21d0*/  IMAD.IADD R119, R5, 0x1, R119 ;  /* 0x0000000105777824 */ /* 0x000fe200078e0277 */
[----:B------:R-:W-:Y:S01]  /*21e0*/  LEA R120, P0, R2, UR10, 0x1 ;  /* 0x0000000a02787c11 */ /* 0x000fe2000f8008ff */
[----:B------:R-:W-:Y:S01]  /*21f0*/  IMAD.IADD R121, R3, 0x1, R121 ;  /* 0x0000000103797824 */ /* 0x000fe200078e0279 */
[----:B------:R-:W-:Y:S01]  /*2200*/  IADD3 R52, P4, R80, R7, RZ ;  /* 0x0000000750347210 */ /* 0x000fe20007f9e0ff */
[----:B------:R-:W-:Y:S01]  /*2210*/  IMAD.X R125, R76, 0x1, R53, P3 ;  /* 0x000000014c7d7824 */ /* 0x000fe200018e0635 */
[----:B------:R-:W-:Y:S01]  /*2220*/  LEA.HI.X R119, R4, UR13, R119, 0x1, P1 ;  /* 0x0000000d04777c11 */ /* 0x000fe200088f0c77 */
[----:B------:R-:W-:Y:S01]  /*2230*/  USHF.L.U64.HI UR13, UR4, 0x6, UR5 ;  /* 0x00000006040d7899 */ /* 0x000fe20008010205 */
[----:B------:R-:W-:Y:S01]  /*2240*/  LEA.HI.X R121, R2, UR11, R121, 0x1, P0 ;  /* 0x0000000b02797c11 */ /* 0x000fe200080f0c79 */
[----:B------:R-:W-:Y:S01]  /*2250*/  ULDC.64 UR10, c[0x0][0x218] ;  /* 0x00008600000a7ab9 */ /* 0x000fe20000000a00 */
[----:B------:R-:W-:Y:S01]  /*2260*/  ULDC.64 UR4, c[0x0][0x220] ;  /* 0x0000880000047ab9 */ /* 0x000fe20000000a00 */
[----:B------:R-:W-:Y:S01]  /*2270*/  LEA R114, P1, R164, UR10, 0x1 ;  /* 0x0000000aa4727c11 */ /* 0x000fe2000f8208ff */
[----:B------:R-:W-:Y:S01]  /*2280*/  IMAD.X R53, R77, 0x1, R53, P4 ;  /* 0x000000014d357824 */ /* 0x000fe200020e0635 */
[----:B------:R-:W-:Y:S01]  /*2290*/  LEA R116, P0, R162, UR4, 0x1 ;  /* 0x00000004a2747c11 */ /* 0x000fe2000f8008ff */
[----:B------:R-:W-:Y:S01]  /*22a0*/  IMAD.SHL.U32 R90, R92, 0x20, RZ ;  /* 0x000000205c5a7824 */ /* 0x000fe200078e00ff */
[C---:B------:R-:W-:Y:S01]  /*22b0*/  SHF.L.U64.HI R125, R124.reuse, 0x1, R125 ;  /* 0x000000017c7d7819 */ /* 0x040fe2000001027d */
[----:B------:R-:W-:Y:S01]  /*22c0*/  IMAD.SHL.U32 R124, R124, 0x2, RZ ;  /* 0x000000027c7c7824 */ /* 0x000fe200078e00ff */
[----:B------:R-:W-:Y:S01]  /*22d0*/  LEA.HI.X R113, R164, UR11, R60, 0x1, P1 ;  /* 0x0000000ba4717c11 */ /* 0x000fe200088f0c3c */
[----:B------:R-:W-:Y:S01]  /*22e0*/  ULDC.64 UR10, c[0x0][0x360] ;  /* 0x0000d800000a7ab9 */ /* 0x000fe20000000a00 */
[----:B------:R-:W-:Y:S01]  /*22f0*/  LEA.HI.X R117, R162, UR5, R54, 0x1, P0 ;  /* 0x00000005a2757c11 */ /* 0x000fe200080f0c36 */
[----:B------:R-:W-:Y:S01]  /*2300*/  ULDC.64 UR4, c[0x0][0x358] ;  /* 0x0000d60000047ab9 */ /* 0x000fe20000000a00 */
[C---:B------:R-:W-:Y:S01]  /*2310*/  IADD3 R122, P4, R124.reuse, UR10, RZ ;  /* 0x0000000a7c7a7c10 */ /* 0x040fe2000ff9e0ff */
[C---:B------:R-:W-:Y:S01]  /*2320*/  VIADD R142, R81.reuse, 0x20 ;  /* 0x00000020518e7836 */ /* 0x040fe20000000000 */
[----:B------:R-:W-:Y:S01]  /*2330*/  IADD3 R124, P3, R124, UR4, RZ ;  /* 0x000000047c7c7c10 */ /* 0x000fe2000ff7e0ff */
[----:B------:R-:W-:Y:S01]  /*2340*/  VIADD R140, R81, 0x40 ;  /* 0x00000040518c7836 */ /* 0x000fe20000000000 */
[C---:B------:R-:W-:Y:S01]  /*2350*/  SHF.L.U64.HI R53, R52.reuse, 0x1, R53 ;  /* 0x0000000134357819 */ /* 0x040fe20000010235 */
[----:B------:R-:W-:Y:S01]  /*2360*/  IMAD R5, R157, 0xc0, RZ ;  /* 0x000000c09d057824 */ /* 0x000fe200078e02ff */
[----:B------:R-:W-:Y:S01]  /*2370*/  SHF.L.U32 R52, R52, 0x1, RZ ;  /* 0x0000000134347819 */ /* 0x000fe200000006ff */
[----:B------:R-:W-:Y:S01]  /*2380*/  IMAD.IADD R136, R81, 0x1, R140 ;  /* 0x0000000151887824 */ /* 0x000fe200078e028c */
[----:B------:R-:W-:Y:S01]  /*2390*/  IADD3.X R123, R125, UR11, RZ, P4, !PT ;  /* 0x0000000b7d7b7c10 */ /* 0x000fe2000a7fe4ff */
[----:B------:R-:W-:Y:S01]  /*23a0*/  IMAD R84, R79, 0x60, RZ ;  /* 0x000000604f547824 */ /* 0x000fe200078e02ff */
[----:B------:R-:W-:Y:S01]  /*23b0*/  IADD3.X R125, R125, UR5, RZ, P3, !PT ;  /* 0x000000057d7d7c10 */ /* 0x000fe20009ffe4ff */
[----:B------:R-:W-:Y:S01]  /*23c0*/  IMAD.WIDE.U32 R156, R156, 0xc0, RZ ;  /* 0x000000c09c9c7825 */ /* 0x000fe200078e00ff */
[----:B------:R-:W-:Y:S01]  /*23d0*/  IADD3 R101, P3, R62, R62, RZ ;  /* 0x0000003e3e657210 */ /* 0x000fe20007f7e0ff */
[----:B------:R-:W-:Y:S01]  /*23e0*/  USHF.L.U64.HI UR24, UR14, 0x1, UR13 ;  /* 0x000000010e187899 */ /* 0x000fe2000801020d */
[----:B------:R-:W-:Y:S01]  /*23f0*/  IADD3 R20, P1, R52, UR10, RZ ;  /* 0x0000000a34147c10 */ /* 0x000fe2000ff3e0ff */
[----:B------:R-:W-:Y:S01]  /*2400*/  IMAD.SHL.U32 R111, R6, 0x2, RZ ;  /* 0x00000002066f7824 */ /* 0x000fe200078e00ff */
[----:B------:R-:W-:Y:S01]  /*2410*/  IADD3 R52, P0, R52, UR4, RZ ;  /* 0x0000000434347c10 */ /* 0x000fe2000ff1e0ff */
[----:B------:R-:W-:Y:S01]  /*2420*/  IMAD.X R100, R61, 0x1, R61, P3 ;  /* 0x000000013d647824 */ /* 0x000fe200018e063d */
[----:B------:R-:W-:Y:S01]  /*2430*/  IADD3.X R21, R53, UR11, RZ, P1, !PT ;  /* 0x0000000b35157c10 */ /* 0x000fe20008ffe4ff */
[----:B------:R-:W-:Y:S01]  /*2440*/  IMAD.SHL.U32 R92, R92, 0x40, RZ ;  /* 0x000000405c5c7824 */ /* 0x000fe200078e00ff */
[----:B------:R-:W-:Y:S01]  /*2450*/  IADD3 R97, P1, R101, 0x20, RZ ;  /* 0x0000002065617810 */ /* 0x000fe20007f3e0ff */
[C---:B------:R-:W-:Y:S01]  /*2460*/  VIADD R139, R144.reuse, 0x20 ;  /* 0x00000020908b7836 */ /* 0x040fe20000000000 */
[----:B------:R-:W-:Y:S01]  /*2470*/  IADD3.X R53, R53, UR5, RZ, P0, !PT ;  /* 0x0000000535357c10 */ /* 0x000fe200087fe4ff */
[----:B------:R-:W-:Y:S01]  /*2480*/  VIADD R135, R144, 0x60 ;  /* 0x0000006090877836 */ /* 0x000fe20000000000 */
[----:B------:R-:W-:Y:S01]  /*2490*/  IADD3 R101, P0, R101, 0x40, RZ ;  /* 0x0000004065657810 */ /* 0x000fe20007f1e0ff */
[C---:B------:R-:W-:Y:S01]  /*24a0*/  VIADD R15, R18.reuse, 0x20 ;  /* 0x00000020120f7836 */ /* 0x040fe20000000000 */
[----:B------:R-:W-:Y:S01]  /*24b0*/  IADD3.X R96, RZ, R100, RZ, P1, !PT ;  /* 0x00000064ff607210 */ /* 0x000fe20000ffe4ff */
[----:B------:R-:W-:Y:S01]  /*24c0*/  VIADD R14, R18, 0x40 ;  /* 0x00000040120e7836 */ /* 0x000fe20000000000 */
[----:B------:R-:W-:Y:S01]  /*24d0*/  IADD3 R105, P3, R62, R97, RZ ;  /* 0x000000613e697210 */ /* 0x000fe20007f7e0ff */
[----:B------:R-:W-:Y:S01]  /*24e0*/  IMAD.X R100, RZ, RZ, R100, P0 ;  /* 0x000000ffff647224 */ /* 0x000fe200000e0664 */
[----:B------:R-:W-:Y:S01]  /*24f0*/  IADD3 R99, P1, R90, R90, RZ ;  /* 0x0000005a5a637210 */ /* 0x000fe20007f3e0ff */
[----:B------:R-:W-:Y:S01]  /*2500*/  IMAD.MOV.U32 R13, RZ, RZ, R55 ;  /* 0x000000ffff0d7224 */ /* 0x000fe200078e0037 */
[----:B------:R-:W-:Y:S01]  /*2510*/  IADD3 R138, R81, R142, RZ ;  /* 0x0000008e518a7210 */ /* 0x000fe20007ffe0ff */
[----:B------:R-:W-:Y:S01]  /*2520*/  IMAD.X R104, R61, 0x1, R96, P3 ;  /* 0x000000013d687824 */ /* 0x000fe200018e0660 */
[----:B------:R-:W-:Y:S01]  /*2530*/  IADD3 R109, P0, R62, R101, RZ ;  /* 0x000000653e6d7210 */ /* 0x000fe20007f1e0ff */
[----:B------:R-:W-:Y:S01]  /*2540*/  IMAD.X R98, R89, 0x1, R89, P1 ;  /* 0x0000000159627824 */ /* 0x000fe200008e0659 */
[----:B------:R-:W-:Y:S01]  /*2550*/  IADD3 R95, P4, R99, 0x20, RZ ;  /* 0x00000020635f7810 */ /* 0x000fe20007f9e0ff */
[----:B------:R-:W-:Y:S01]  /*2560*/  IMAD.IADD R134, R81, 0x1, R138 ;  /* 0x0000000151867824 */ /* 0x000fe200078e028a */
[----:B------:R-:W-:Y:S01]  /*2570*/  IADD3 R99, P3, R99, 0x40, RZ ;  /* 0x0000004063637810 */ /* 0x000fe20007f7e0ff */
[----:B------:R-:W-:Y:S01]  /*2580*/  IMAD.IADD R112, R157, 0x1, R5 ;  /* 0x000000019d707824 */ /* 0x000fe200078e0205 */
[----:B------:R-:W-:Y:S01]  /*2590*/  SHF.L.U32 R3, R159, 0x6, RZ ;  /* 0x000000069f037819 */ /* 0x000fe200000006ff */
[----:B------:R-:W-:Y:S01]  /*25a0*/  IMAD.WIDE.U32 R158, R158, 0x40, RZ ;  /* 0x000000409e9e7825 */ /* 0x000fe200078e00ff */
[----:B------:R-:W-:Y:S01]  /*25b0*/  IADD3.X R108, R61, R100, RZ, P0, !PT ;  /* 0x000000643d6c7210 */ /* 0x000fe200007fe4ff */
[----:B------:R-:W-:Y:S01]  /*25c0*/  UIADD3 UR27, UR19, UR12, URZ ;  /* 0x0000000c131b7290 */ /* 0x000fe2000fffe03f */
[----:B------:R-:W-:Y:S01]  /*25d0*/  IADD3 R107, P0, R99, R90, RZ ;  /* 0x0000005a636b7210 */ /* 0x000fe20007f1e0ff */
[--C-:B------:R-:W-:Y:S01]  /*25e0*/  IMAD.X R94, RZ, RZ, R98.reuse, P4 ;  /* 0x000000ffff5e7224 */ /* 0x100fe200020e0662 */
[----:B------:R-:W-:Y:S01]  /*25f0*/  IADD3 R133, R81, R136, RZ ;  /* 0x0000008851857210 */ /* 0x000fe20007ffe0ff */
[----:B------:R-:W-:Y:S01]  /*2600*/  IMAD.X R98, RZ, RZ, R98, P3 ;  /* 0x000000ffff627224 */ /* 0x000fe200018e0662 */
[----:B------:R-:W-:Y:S01]  /*2610*/  IADD3 R103, P1, R95, R90, RZ ;  /* 0x0000005a5f677210 */ /* 0x000fe20007f3e0ff */
[----:B--2---:R-:W-:Y:S01]  /*2620*/  IMAD.U32 R87, R87, -0x80, RZ ;  /* 0xffffff8057577824 */ /* 0x004fe200078e00ff */
[----:B------:R-:W-:Y:S01]  /*2630*/  IADD3 R93, R159, R3, RZ ;  /* 0x000000039f5d7210 */ /* 0x000fe20007ffe0ff */
[----:B------:R-:W-:Y:S01]  /*2640*/  IMAD.X R106, R98, 0x1, R89, P0 ;  /* 0x00000001626a7824 */ /* 0x000fe200000e0659 */
[----:B------:R-:W-:Y:S01]  /*2650*/  SHF.R.S32.HI R131, RZ, 0x1f, R142 ;  /* 0x0000001fff837819 */ /* 0x000fe2000001148e */
[----:B------:R-:W-:Y:S01]  /*2660*/  ULDC UR4, c[0x0][0x2e0] ;  /* 0x0000b80000047ab9 */ /* 0x000fe20000000800 */
[----:B------:R-:W-:Y:S01]  /*2670*/  SHF.R.S32.HI R83, RZ, 0x1f, R84 ;  /* 0x0000001fff537819 */ /* 0x000fe20000011454 */
[----:B------:R-:W-:Y:S01]  /*2680*/  ULDC UR5, c[0x0][0x2e0] ;  /* 0x0000b80000057ab9 */ /* 0x000fe20000000800 */
[----:B------:R-:W-:Y:S01]  /*2690*/  SHF.R.S32.HI R130, RZ, 0x1f, R140 ;  /* 0x0000001fff827819 */ /* 0x000fe2000001148c */
[----:B------:R-:W-:Y:S01]  /*26a0*/  ULDC.64 UR10, c[0x0][0x248] ;  /* 0x00009200000a7ab9 */ /* 0x000fe20000000a00 */
[----:B------:R-:W-:Y:S01]  /*26b0*/  SHF.R.S32.HI R129, RZ, 0x1f, R138 ;  /* 0x0000001fff817819 */ /* 0x000fe2000001148a */
[----:B------:R-:W-:Y:S01]  /*26c0*/  ULDC.64 UR12, c[0x0][0x230] ;  /* 0x00008c00000c7ab9 */ /* 0x000fe20000000a00 */
[----:B------:R-:W-:Y:S01]  /*26d0*/  SHF.R.S32.HI R128, RZ, 0x1f, R136 ;  /* 0x0000001fff807819 */ /* 0x000fe20000011488 */
[----:B------:R-:W-:Y:S01]  /*26e0*/  ULDC.64 UR14, c[0x0][0x238] ;  /* 0x00008e00000e7ab9 */ /* 0x000fe20000000a00 */
[----:B------:R-:W-:-:S02]  /*26f0*/  SHF.R.S32.HI R127, RZ, 0x1f, R134 ;  /* 0x0000001fff7f7819 */ /* 0x000fc40000011486 */
[----:B------:R-:W-:Y:S02]  /*2700*/  SHF.R.S32.HI R126, RZ, 0x1f, R133 ;  /* 0x0000001fff7e7819 */ /* 0x000fe40000011485 */
[----:B------:R-:W-:-:S07]  /*2710*/  IADD3.X R102, R94, R89, RZ, P1, !PT ;  /* 0x000000595e667210 */ /* 0x000fce0000ffe4ff */
.L_x_2977:
[----:B------:R-:W-:Y:S01]  /*2720*/  IMAD.SHL.U32 R17, R13, 0x80, RZ ;  /* 0x000000800d117824 */ /* 0x000fe200078e00ff */
[----:B------:R-:W-:Y:S03]  /*2730*/  ISETP.NE.AND P1, PT, RZ, UR4, PT ;  /* 0x00000004ff007c0c */ /* 0x000fe6000bf25270 */
[----:B------:R-:W-:Y:S04]  /*2740*/  VIADD R16, R17, 0xffffff80 ;  /* 0xffffff8011107836 */ /* 0x000fe80000000000 */
[--C-:B------:R-:W-:Y:S02]  /*2750*/  IMAD.IADD R2, R64, 0x1, -R16.reuse ;  /* 0x0000000140027824 */ /* 0x100fe400078e0a10 */
[----:B------:R-:W-:Y:S03]  /*2760*/  IMAD.IADD R0, R75, 0x1, -R16 ;  /* 0x000000014b007824 */ /* 0x000fe600078e0a10 */
[CC--:B------:R-:W-:Y:S02]  /*2770*/  ISETP.GE.AND P6, PT, R144.reuse, R2.reuse, PT ;  /* 0x000000029000720c */ /* 0x0c0fe40003fc6270 */
[C---:B------:R-:W-:Y:S02]  /*2780*/  ISETP.GE.AND P5, PT, R139.reuse, R2, PT ;  /* 0x000000028b00720c */ /* 0x040fe40003fa6270 */
[-C--:B------:R-:W-:Y:S02]  /*2790*/  ISETP.GE.AND P6, PT, R144, R0.reuse, !P6 ;  /* 0x000000009000720c */ /* 0x080fe400077c6270 */
[----:B------:R-:W-:Y:S02]  /*27a0*/  ISETP.GE.AND P5, PT, R139, R0, !P5 ;  /* 0x000000008b00720c */ /* 0x000fe40006fa6270 */
[-C--:B------:R-:W-:Y:S02]  /*27b0*/  ISETP.GE.AND P4, PT, R137, R2.reuse, PT ;  /* 0x000000028900720c */ /* 0x080fe40003f86270 */
[----:B------:R-:W-:Y:S02]  /*27c0*/  ISETP.GE.AND P3, PT, R135, R2, PT ;  /* 0x000000028700720c */ /* 0x000fe40003f66270 */
[-C--:B------:R-:W-:Y:S02]  /*27d0*/  ISETP.GE.AND P4, PT, R137, R0.reuse, !P4 ;  /* 0x000000008900720c */ /* 0x080fe40006786270 */
[----:B------:R-:W-:Y:S03]  /*27e0*/  ISETP.GE.AND P3, PT, R135, R0, !P3 ;  /* 0x000000008700720c */ /* 0x000fe60005f66270 */
[----:B--2-4-:R-:W2:Y:S02]  /*27f0*/  @P6 LDG.E.128 R24, desc[UR6][R118.64] ;  /* 0x0000000676186981 */ /* 0x014ea4000c1e1d00 */
        /* <DEDUP_REMOVED lines=9> */
[----:B------:R-:W-:Y:S01]  /*2890*/  @P3 IADD3.X R3, R119, UR27, RZ, P0, !PT ;  /* 0x0000001b77033c10 */ /* 0x000fe200087fe4ff */
[----:B--2---:R-:W-:Y:S04]  /*28a0*/  @P6 STG.E.128 desc[UR6][R116.64], R24 ;  /* 0x0000001874006986 */ /* 0x004fe8000c101d06 */
[----:B------:R-:W2:Y:S04]  /*28b0*/  @P6 LDG.E.128 R4, desc[UR6][R118.64+0x40] ;  /* 0x0000400676046981 */ /* 0x000ea8000c1e1d00 */
[----:B--2---:R1:W-:Y:S04]  /*28c0*/  @P6 STG.E.128 desc[UR6][R116.64+0x40], R4 ;  /* 0x0000400474006986 */ /* 0x0043e8000c101d06 */
[----:B------:R-:W2:Y:S04]  /*28d0*/  @P6 LDG.E.128 R8, desc[UR6][R118.64+0x80] ;  /* 0x0000800676086981 */ /* 0x000ea8000c1e1d00 */
[----:B--2---:R2:W-:Y:S04]  /*28e0*/  @P6 STG.E.128 desc[UR6][R116.64+0x80], R8 ;  /* 0x0000800874006986 */ /* 0x0045e8000c101d06 */
[----:B------:R-:W3:Y:S04]  /*28f0*/  @P5 LDG.E.128 R28, desc[UR6][R22.64] ;  /* 0x00000006161c5981 */ /* 0x000ee8000c1e1d00 */
[----:B---3--:R-:W-:Y:S04]  /*2900*/  @P5 STG.E.128 desc[UR6][R32.64], R28 ;  /* 0x0000001c20005986 */ /* 0x008fe8000c101d06 */
[----:B-1----:R-:W3:Y:S04]  /*2910*/  @P5 LDG.E.128 R4, desc[UR6][R22.64+0x40] ;  /* 0x0000400616045981 */ /* 0x002ee8000c1e1d00 */
[----:B---3--:R1:W-:Y:S04]  /*2920*/  @P5 STG.E.128 desc[UR6][R32.64+0x40], R4 ;  /* 0x0000400420005986 */ /* 0x0083e8000c101d06 */
[----:B------:R3:W4:Y:S02]  /*2930*/  @P5 LDG.E.128 R24, desc[UR6][R22.64+0x80] ;  /* 0x0000800616185981 */ /* 0x000724000c1e1d00 */
[----:B---3--:R-:W-:Y:S05]  /*2940*/  @P3 IADD3 R22, P0, R116, R156, RZ ;  /* 0x0000009c74163210 */ /* 0x008fea0007f1e0ff */
[----:B------:R-:W-:Y:S01]  /*2950*/  @P3 IMAD.X R23, R117, 0x1, R112, P0 ;  /* 0x0000000175173824 */ /* 0x000fe200000e0670 */
[C---:B------:R-:W-:Y:S04]  /*2960*/  LEA R118, P0, R87.reuse, R118, 0x1 ;  /* 0x0000007657767211 */ /* 0x040fe800078008ff */
[----:B------:R-:W-:Y:S01]  /*2970*/  LEA.HI.X.SX32 R119, R87, R119, 0x1, P0 ;  /* 0x0000007757777211 */ /* 0x000fe200000f0eff */
[----:B----4-:R3:W-:Y:S04]  /*2980*/  @P5 STG.E.128 desc[UR6][R32.64+0x80], R24 ;  /* 0x0000801820005986 */ /* 0x0107e8000c101d06 */
        /* <DEDUP_REMOVED lines=160> */
.L_x_2935:
[----:B------:R-:W-:Y:S05]  /*3390*/  BSYNC B0 ;  /* 0x0000000000007941 */ /* 0x000fea0003800000 */
.L_x_2934:
[----:B------:R-:W-:Y:S04]  /*33a0*/  BSSY B0, `(.L_x_2936) ;  /* 0x0000093000007945 */ /* 0x000fe80003800000 */
[----:B------:R-:W-:Y:S05]  /*33b0*/  @!P5 BRA `(.L_x_2937) ;  /* 0x000000080044d947 */ /* 0x000fea0003800000 */
[C---:B-1----:R-:W-:Y:S02]  /*33c0*/  SHF.L.U32 R115, R81.reuse, 0x1, RZ ;  /* 0x0000000151737819 */ /* 0x042fe400000006ff */
        /* <DEDUP_REMOVED lines=144> */
.L_x_2937:
[----:B------:R-:W-:Y:S05]  /*3cd0*/  BSYNC B0 ;  /* 0x0000000000007941 */ /* 0x000fea0003800000 */
.L_x_2936:
        /* <DEDUP_REMOVED lines=155> */
.L_x_2939:
[----:B------:R-:W-:Y:S05]  /*4690*/  BSYNC B0 ;  /* 0x0000000000007941 */ /* 0x000fea0003800000 */
.L_x_2938:
        /* <DEDUP_REMOVED lines=55> */
[----:B------:R-:W-:Y:S01]  /*4a10*/  @!P0 F2FP.BF16.F32.PACK_AB R40, R2, R143 ;  /* 0x0000008f0228823e */ /* 0x000fe200000010ff */
[----:B------:R-:W-:Y:S03]  /*4a20*/  IMAD.WIDE.U32 R166, R56, 0xc0, R114 ;  /* 0x000000c038a67825 */ /* 0x000fe600078e0072 */
        /* <DEDUP_REMOVED lines=9> */
[----:B------:R-:W-:Y:S01]  /*4ac0*/  LEA.HI.X R161, R105, R113, R104, 0x1, P4 ;  /* 0x0000007169a17211 */ /* 0x000fe200020f0c68 */
        /* <DEDUP_REMOVED lines=93> */
.L_x_2941:
[----:B------:R-:W-:Y:S05]  /*50a0*/  BSYNC B0 ;  /* 0x0000000000007941 */ /* 0x000fea0003800000 */
.L_x_2940:
[----:B-1----:R-:W-:Y:S01]  /*50b0*/  MOV R20, R47 ;  /* 0x0000002f00147202 */ /* 0x002fe20000000f00 */
[----:B------:R-:W-:Y:S01]  /*50c0*/  IMAD.MOV.U32 R52, RZ, RZ, R49 ;  /* 0x000000ffff347224 */ /* 0x000fe200078e0031 */
[----:B------:R-:W-:Y:S01]  /*50d0*/  MOV R21, R46 ;  /* 0x0000002e00157202 */ /* 0x000fe20000000f00 */
[----:B------:R-:W-:Y:S01]  /*50e0*/  IMAD.MOV.U32 R53, RZ, RZ, R48 ;  /* 0x000000ffff357224 */ /* 0x000fe200078e0030 */
[----:B------:R-:W-:Y:S01]  /*50f0*/  UMOV UR4, UR21 ;  /* 0x0000001500047c82 */ /* 0x000fe20008000000 */
[----:B------:R-:W-:Y:S05]  /*5100*/  BRA `(.L_x_2942) ;  /* 0x0000004400fc7947 */ /* 0x000fea0003800000 */
.L_x_2933:
        /* <DEDUP_REMOVED lines=10> */
[C---:B----45:R-:W-:Y:S01]  /*51b0*/  SHF.L.U32 R37, R40.reuse, 0x10, RZ ;  /* 0x0000001028257819 */ /* 0x070fe200000006ff */
[----:B------:R-:W-:Y:S01]  /*51c0*/  ULEA.HI UR26, UR4, UR4, URZ, 0x1 ;  /* 0x00000004041a7291 */ /* 0x000fe2000f8f083f */
[----:B------:R-:W-:Y:S01]  /*51d0*/  LOP3.LUT R39, R40, 0xffff0000, RZ, 0xc0, !PT ;  /* 0xffff000028277812 */ /* 0x000fe200078ec0ff */
        /* <DEDUP_REMOVED lines=75> */
.L_x_2946:
[----:B------:R-:W-:Y:S05]  /*5690*/  BSYNC B0 ;  /* 0x0000000000007941 */ /* 0x000fea0003800000 */
.L_x_2945:
[----:B-----5:R2:W-:Y:S01]  /*56a0*/  STG.E.128 desc[UR6][R114.64], R40 ;  /* 0x0000002872007986 */ /* 0x0205e2000c101d06 */
[----:B------:R-:W-:Y:S03]  /*56b0*/  BSSY B0, `(.L_x_2947) ;  /* 0x0000051000007945 */ /* 0x000fe60003800000 */
[----:B------:R2:W5:Y:S01]  /*56c0*/  LDG.E.128 R44, desc[UR6][R120.64+0x40] ;  /* 0x00004006782c7981 */ /* 0x000562000c1e1d00 */
[----:B------:R-:W-:Y:S05]  /*56d0*/  @P1 BRA `(.L_x_2948) ;  /* 0x0000000400381947 */ /* 0x000fea0003800000 */
[C---:B----45:R-:W-:Y:S01]  /*56e0*/  SHF.L.U32 R37, R44.reuse, 0x10, RZ ;  /* 0x000000102c257819 */ /* 0x070fe200000006ff */
[----:B------:R-:W-:Y:S01]  /*56f0*/  ULEA.HI UR26, UR4, UR4, URZ, 0x1 ;  /* 0x00000004041a7291 */ /* 0x000fe2000f8f083f */
[----:B------:R-:W-:Y:S01]  /*5700*/  LOP3.LUT R39, R44, 0xffff0000, RZ, 0xc0, !PT ;  /* 0xffff00002c277812 */ /* 0x000fe200078ec0ff */
        /* <DEDUP_REMOVED lines=75> */
.L_x_2948:
[----:B------:R-:W-:Y:S05]  /*5bc0*/  BSYNC B0 ;  /* 0x0000000000007941 */ /* 0x000fea0003800000 */
.L_x_2947:
[----:B-----5:R3:W-:Y:S01]  /*5bd0*/  STG.E.128 desc[UR6][R114.64+0x40], R44 ;  /* 0x0000402c72007986 */ /* 0x0207e2000c101d06 */
[----:B------:R-:W-:Y:S01]  /*5be0*/  ISETP.GE.AND P0, PT, R14, UR4, PT ;  /* 0x000000040e007c0c */ /* 0x000fe2000bf06270 */
[----:B------:R-:W-:Y:S01]  /*5bf0*/  BSSY B0, `(.L_x_2949) ;  /* 0x0000053000007945 */ /* 0x000fe20003800000 */
[----:B------:R-:W-:Y:S01]  /*5c00*/  IADD3 R166, P1, R120, 0x80, RZ ;  /* 0x0000008078a67810 */ /* 0x000fe20007f3e0ff */
[----:B--2---:R3:W5:Y:S04]  /*5c10*/  LDG.E.128 R40, desc[UR6][R120.64+0x80] ;  /* 0x0000800678287981 */ /* 0x004768000c1e1d00 */
[----:B------:R-:W-:Y:S06]  /*5c20*/  IMAD.X R167, RZ, RZ, R121, P1 ;  /* 0x000000ffffa77224 */ /* 0x000fec00008e0679 */
[----:B------:R-:W-:Y:S05]  /*5c30*/  @P0 BRA `(.L_x_2950) ;  /* 0x0000000400380947 */ /* 0x000fea0003800000 */
[C---:B----45:R-:W-:Y:S01]  /*5c40*/  SHF.L.U32 R37, R40.reuse, 0x10, RZ ;  /* 0x0000001028257819 */ /* 0x070fe200000006ff */
[----:B------:R-:W-:Y:S01]  /*5c50*/  ULEA.HI UR26, UR4, UR4, URZ, 0x1 ;  /* 0x00000004041a7291 */ /* 0x000fe2000f8f083f */
[----:B------:R-:W-:Y:S01]  /*5c60*/  LOP3.LUT R39, R40, 0xffff0000, RZ, 0xc0, !PT ;  /* 0xffff000028277812 */ /* 0x000fe200078ec0ff */
        /* <DEDUP_REMOVED lines=75> */
.L_x_2950:
[----:B------:R-:W-:Y:S05]  /*6120*/  BSYNC B0 ;  /* 0x0000000000007941 */ /* 0x000fea0003800000 */
.L_x_2949:
[----:B-----5:R2:W-:Y:S02]  /*6130*/  STG.E.128 desc[UR6][R114.64+0x80], R40 ;  /* 0x0000802872007986 */ /* 0x0205e4000c101d06 */
.L_x_2944:
[----:B------:R-:W-:Y:S05]  /*6140*/  BSYNC B1 ;  /* 0x0000000000017941 */ /* 0x000fea0003800000 */
.L_x_2943:
        /* <DEDUP_REMOVED lines=13> */
[----:B-----5:R-:W-:Y:S01]  /*6220*/  LOP3.LUT R39, R40, 0xffff0000, RZ, 0xc0, !PT ;  /* 0xffff000028277812 */ /* 0x020fe200078ec0ff */
[----:B------:R-:W-:Y:S01]  /*6230*/  ULEA.HI UR26, UR4, UR4, URZ, 0x1 ;  /* 0x00000004041a7291 */ /* 0x000fe2000f8f083f */
[C---:B---3--:R-:W-:Y:S01]  /*6240*/  SHF.L.U32 R44, R42.reuse, 0x10, RZ ;  /* 0x000000102a2c7819 */ /* 0x048fe200000006ff */
[----:B------:R-:W-:Y:S01]  /*6250*/  IMAD.MOV.U32 R152, RZ, RZ, RZ ;  /* 0x000000ffff987224 */ /* 0x000fe200078e00ff */
[----:B------:R-:W-:Y:S01]  /*6260*/  LOP3.LUT R45, R42, 0xffff0000, RZ, 0xc0, !PT ;  /* 0xffff00002a2d7812 */ /* 0x000fe200078ec0ff */
[----:B------:R-:W-:Y:S01]  /*6270*/  USHF.R.S32.HI UR26, URZ, 0x1, UR26 ;  /* 0x000000013f1a7899 */ /* 0x000fe2000801141a */
[----:B------:R-:W-:Y:S01]  /*6280*/  LOP3.LUT R49, R43, 0xffff0000, RZ, 0xc0, !PT ;  /* 0xffff00002b317812 */ /* 0x000fe200078ec0ff */
[----:B----4-:R-:W-:Y:S02]  /*6290*/  IMAD.U32 R37, R40, 0x10000, RZ ;  /* 0x0001000028257824 */ /* 0x010fe400078e00ff */
        /* <DEDUP_REMOVED lines=74> */
.L_x_2954:
[----:B------:R-:W-:Y:S05]  /*6740*/  BSYNC B0 ;  /* 0x0000000000007941 */ /* 0x000fea0003800000 */
.L_x_2953:
[----:B-----5:R1:W-:Y:S01]  /*6750*/  STG.E.128 desc[UR6][R160.64], R40 ;  /* 0x00000028a0007986 */ /* 0x0203e2000c101d06 */
[----:B------:R-:W-:Y:S03]  /*6760*/  BSSY B0, `(.L_x_2955) ;  /* 0x0000055000007945 */ /* 0x000fe60003800000 */
[----:B---3--:R1:W5:Y:S01]  /*6770*/  LDG.E.128 R44, desc[UR6][R166.64+0x40] ;  /* 0x00004006a62c7981 */ /* 0x008362000c1e1d00 */
[----:B------:R-:W-:Y:S05]  /*6780*/  @P0 BRA `(.L_x_2956) ;  /* 0x0000000400480947 */ /* 0x000fea0003800000 */
[C---:B-----5:R-:W-:Y:S01]  /*6790*/  LOP3.LUT R39, R44.reuse, 0xffff0000, RZ, 0xc0, !PT ;  /* 0xffff00002c277812 */ /* 0x060fe200078ec0ff */
[----:B------:R-:W-:Y:S01]  /*67a0*/  ULEA.HI UR26, UR4, UR4, URZ, 0x1 ;  /* 0x00000004041a7291 */ /* 0x000fe2000f8f083f */
[----:B-1----:R-:W-:Y:S01]  /*67b0*/  LOP3.LUT R41, R45, 0xffff0000, RZ, 0xc0, !PT ;  /* 0xffff00002d297812 */ /* 0x002fe200078ec0ff */
[----:B------:R-:W-:Y:S01]  /*67c0*/  IMAD.MOV.U32 R152, RZ, RZ, RZ ;  /* 0x000000ffff987224 */ /* 0x000fe200078e00ff */
[----:B------:R-:W-:Y:S01]  /*67d0*/  LOP3.LUT R49, R47, 0xffff0000, RZ, 0xc0, !PT ;  /* 0xffff00002f317812 */ /* 0x000fe200078ec0ff */
[----:B------:R-:W-:Y:S01]  /*67e0*/  USHF.R.S32.HI UR26, URZ, 0x1, UR26 ;  /* 0x000000013f1a7899 */ /* 0x000fe2000801141a */
[----:B----4-:R-:W-:Y:S01]  /*67f0*/  IMAD.U32 R37, R44, 0x10000, RZ ;  /* 0x000100002c257824 */ /* 0x010fe200078e00ff */
        /* <DEDUP_REMOVED lines=75> */
.L_x_2956:
[----:B------:R-:W-:Y:S05]  /*6cb0*/  BSYNC B0 ;  /* 0x0000000000007941 */ /* 0x000fea0003800000 */
.L_x_2955:
[----:B-----5:R3:W-:Y:S01]  /*6cc0*/  STG.E.128 desc[UR6][R160.64+0x40], R44 ;  /* 0x0000402ca0007986 */ /* 0x0207e2000c101d06 */
[----:B------:R-:W-:Y:S01]  /*6cd0*/  ISETP.GE.AND P0, PT, R14, UR4, PT ;  /* 0x000000040e007c0c */ /* 0x000fe2000bf06270 */
[----:B------:R-:W-:Y:S01]  /*6ce0*/  BSSY B0, `(.L_x_2957) ;  /* 0x0000057000007945 */ /* 0x000fe20003800000 */
[----:B------:R-:W-:Y:S01]  /*6cf0*/  IADD3 R172, P1, R166, 0x80, RZ ;  /* 0x00000080a6ac7810 */ /* 0x000fe20007f3e0ff */
[----:B-1----:R3:W5:Y:S04]  /*6d00*/  LDG.E.128 R40, desc[UR6][R166.64+0x80] ;  /* 0x00008006a6287981 */ /* 0x002768000c1e1d00 */
[----:B------:R-:W-:Y:S06]  /*6d10*/  IMAD.X R173, RZ, RZ, R167, P1 ;  /* 0x000000ffffad7224 */ /* 0x000fec00008e06a7 */
[----:B------:R-:W-:Y:S05]  /*6d20*/  @P0 BRA `(.L_x_2958) ;  /* 0x0000000400480947 */ /* 0x000fea0003800000 */
[----:B-----5:R-:W-:Y:S01]  /*6d30*/  LOP3.LUT R39, R40, 0xffff0000, RZ, 0xc0, !PT ;  /* 0xffff000028277812 */ /* 0x020fe200078ec0ff */
[----:B------:R-:W-:Y:S01]  /*6d40*/  ULEA.HI UR26, UR4, UR4, URZ, 0x1 ;  /* 0x00000004041a7291 */ /* 0x000fe2000f8f083f */
[C---:B---3--:R-:W-:Y:S01]  /*6d50*/  SHF.L.U32 R44, R42.reuse, 0x10, RZ ;  /* 0x000000102a2c7819 */ /* 0x048fe200000006ff */
[----:B--2---:R-:W-:Y:S01]  /*6d60*/  IMAD.MOV.U32 R167, RZ, RZ, RZ ;  /* 0x000000ffffa77224 */ /* 0x004fe200078e00ff */
        /* <DEDUP_REMOVED lines=11> */
[C---:B------:R-:W-:Y:S04]  /*6e20*/  IADD3 R143, P0, R140.reuse, R167, RZ ;  /* 0x000000a78c8f7210 */ /* 0x040fe80007f1e0ff */
        /* <DEDUP_REMOVED lines=66> */
.L_x_2958:
[----:B------:R-:W-:Y:S05]  /*7250*/  BSYNC B0 ;  /* 0x0000000000007941 */ /* 0x000fea0003800000 */
.L_x_2957:
[----:B-----5:R1:W-:Y:S02]  /*7260*/  STG.E.128 desc[UR6][R160.64+0x80], R40 ;  /* 0x00008028a0007986 */ /* 0x0203e4000c101d06 */
.L_x_2952:
[----:B------:R-:W-:Y:S05]  /*7270*/  BSYNC B1 ;  /* 0x0000000000017941 */ /* 0x000fea0003800000 */
.L_x_2951:
[----:B------:R-:W-:Y:S04]  /*7280*/  BSSY B1, `(.L_x_2959) ;  /* 0x0000116000017945 */ /* 0x000fe80003800000 */
[----:B------:R-:W-:Y:S05]  /*7290*/  @!P4 BRA `(.L_x_2960) ;  /* 0x000000100050c947 */ /* 0x000fea0003800000 */
[----:B-1-3--:R-:W-:Y:S01]  /*72a0*/  LEA R160, P1, R92, R120, 0x1 ;  /* 0x000000785ca07211 */ /* 0x00afe200078208ff */
[----:B------:R-:W-:Y:S01]  /*72b0*/  BSSY B0, `(.L_x_2961) ;  /* 0x0000059000007945 */ /* 0x000fe20003800000 */
[----:B------:R-:W-:Y:S02]  /*72c0*/  ISETP.GE.AND P0, PT, R18, UR4, PT ;  /* 0x0000000412007c0c */ /* 0x000fe4000bf06270 */
[----:B------:R-:W-:Y:S02]  /*72d0*/  LEA.HI.X R161, R92, R121, R91, 0x1, P1 ;  /* 0x000000795ca17211 */ /* 0x000fe400008f0c5b */
[----:B------:R-:W-:Y:S02]  /*72e0*/  LEA R174, P4, R158, R114, 0x1 ;  /* 0x000000729eae7211 */ /* 0x000fe400078808ff */
[----:B--2---:R-:W-:Y:S01]  /*72f0*/  LEA R166, P5, R95, R120, 0x1 ;  /* 0x000000785fa67211 */ /* 0x004fe200078a08ff */
[----:B------:R1:W5:Y:S06]  /*7300*/  LDG.E.128 R40, desc[UR6][R160.64] ;  /* 0x00000006a0287981 */ /* 0x00036c000c1e1d00 */
[----:B------:R-:W-:Y:S06]  /*7310*/  @P0 BRA `(.L_x_2962) ;  /* 0x0000000400480947 */ /* 0x000fec0003800000 */
[----:B-----5:R-:W-:Y:S01]  /*7320*/  LOP3.LUT R39, R40, 0xffff0000, RZ, 0xc0, !PT ;  /* 0xffff000028277812 */ /* 0x020fe200078ec0ff */
[----:B------:R-:W-:Y:S01]  /*7330*/  ULEA.HI UR26, UR4, UR4, URZ, 0x1 ;  /* 0x00000004041a7291 */ /* 0x000fe2000f8f083f */
[C---:B------:R-:W-:Y:S01]  /*7340*/  SHF.L.U32 R44, R42.reuse, 0x10, RZ ;  /* 0x000000102a2c7819 */ /* 0x040fe200000006ff */
        /* <DEDUP_REMOVED lines=79> */
.L_x_2962:
[----:B------:R-:W-:Y:S05]  /*7840*/  BSYNC B0 ;  /* 0x0000000000007941 */ /* 0x000fea0003800000 */
.L_x_2961:
[----:B------:R-:W-:Y:S01]  /*7850*/  LEA.HI.X R175, R158, R113, R93, 0x1, P4 ;  /* 0x000000719eaf7211 */ /* 0x000fe200020f0c5d */
[----:B------:R-:W-:Y:S01]  /*7860*/  BSSY B0, `(.L_x_2963) ;  /* 0x000005c000007945 */ /* 0x000fe20003800000 */
[----:B------:R-:W-:Y:S02]  /*7870*/  LEA.HI.X R167, R95, R121, R94, 0x1, P5 ;  /* 0x000000795fa77211 */ /* 0x000fe400028f0c5e */
[----:B------:R-:W-:Y:S01]  /*7880*/  ISETP.GE.AND P4, PT, R15, UR4, PT ;  /* 0x000000040f007c0c */ /* 0x000fe2000bf86270 */
[----:B-----5:R2:W-:Y:S01]  /*7890*/  STG.E.128 desc[UR6][R174.64], R40 ;  /* 0x00000028ae007986 */ /* 0x0205e2000c101d06 */
[----:B------:R-:W-:Y:S02]  /*78a0*/  LEA R172, P1, R97, R114, 0x1 ;  /* 0x0000007261ac7211 */ /* 0x000fe400078208ff */
[----:B-1----:R-:W-:Y:S01]  /*78b0*/  LEA R160, P0, R99, R120, 0x1 ;  /* 0x0000007863a07211 */ /* 0x002fe200078008ff */
[----:B------:R2:W5:Y:S01]  /*78c0*/  LDG.E.128 R44, desc[UR6][R166.64] ;  /* 0x00000006a62c7981 */ /* 0x000562000c1e1d00 */
[----:B------:R-:W-:Y:S02]  /*78d0*/  LEA.HI.X R173, R97, R113, R96, 0x1, P1 ;  /* 0x0000007161ad7211 */ /* 0x000fe400008f0c60 */
[----:B------:R-:W-:Y:S05]  /*78e0*/  LEA.HI.X R161, R99, R121, R98, 0x1, P0 ;  /* 0x0000007963a17211 */ /* 0x000fea00000f0c62 */
[----:B------:R-:W-:Y:S05]  /*78f0*/  @P4 BRA `(.L_x_2964) ;  /* 0x0000000400484947 */ /* 0x000fea0003800000 */
[C---:B-----5:R-:W-:Y:S01]  /*7900*/  LOP3.LUT R39, R44.reuse, 0xffff0000, RZ, 0xc0, !PT ;  /* 0xffff00002c277812 */ /* 0x060fe200078ec0ff */
[----:B------:R-:W-:Y:S01]  /*7910*/  ULEA.HI UR26, UR4, UR4, URZ, 0x1 ;  /* 0x00000004041a7291 */ /* 0x000fe2000f8f083f */
[----:B--2---:R-:W-:Y:S01]  /*7920*/  LOP3.LUT R41, R45, 0xffff0000, RZ, 0xc0, !PT ;  /* 0xffff00002d297812 */ /* 0x004fe200078ec0ff */
        /* <DEDUP_REMOVED lines=79> */
.L_x_2964:
[----:B------:R-:W-:Y:S05]  /*7e20*/  BSYNC B0 ;  /* 0x0000000000007941 */ /* 0x000fea0003800000 */
.L_x_2963:
[----:B-----5:R1:W-:Y:S01]  /*7e30*/  STG.E.128 desc[UR6][R172.64], R44 ;  /* 0x0000002cac007986 */ /* 0x0203e2000c101d06 */
[----:B------:R-:W-:Y:S01]  /*7e40*/  ISETP.GE.AND P1, PT, R14, UR4, PT ;  /* 0x000000040e007c0c */ /* 0x000fe2000bf26270 */
[----:B------:R-:W-:Y:S01]  /*7e50*/  BSSY B0, `(.L_x_2965) ;  /* 0x0000057000007945 */ /* 0x000fe20003800000 */
[C---:B--2---:R-:W-:Y:S01]  /*7e60*/  LEA R166, P0, R101.reuse, R114, 0x1 ;  /* 0x0000007265a67211 */ /* 0x044fe200078008ff */
[----:B------:R1:W5:Y:S03]  /*7e70*/  LDG.E.128 R40, desc[UR6][R160.64] ;  /* 0x00000006a0287981 */ /* 0x000366000c1e1d00 */
[----:B------:R-:W-:Y:S07]  /*7e80*/  LEA.HI.X R167, R101, R113, R100, 0x1, P0 ;  /* 0x0000007165a77211 */ /* 0x000fee00000f0c64 */
[----:B------:R-:W-:Y:S05]  /*7e90*/  @P1 BRA `(.L_x_2966) ;  /* 0x0000000400481947 */ /* 0x000fea0003800000 */
[----:B-----5:R-:W-:Y:S01]  /*7ea0*/  LOP3.LUT R39, R40, 0xffff0000, RZ, 0xc0, !PT ;  /* 0xffff000028277812 */ /* 0x020fe200078ec0ff */
[----:B------:R-:W-:Y:S01]  /*7eb0*/  ULEA.HI UR26, UR4, UR4, URZ, 0x1 ;  /* 0x00000004041a7291 */ /* 0x000fe2000f8f083f */
[C---:B-1----:R-:W-:Y:S01]  /*7ec0*/  SHF.L.U32 R44, R42.reuse, 0x10, RZ ;  /* 0x000000102a2c7819 */ /* 0x042fe200000006ff */
        /* <DEDUP_REMOVED lines=79> */
.L_x_2966:
[----:B------:R-:W-:Y:S05]  /*83c0*/  BSYNC B0 ;  /* 0x0000000000007941 */ /* 0x000fea0003800000 */
.L_x_2965:
[----:B-----5:R2:W-:Y:S02]  /*83d0*/  STG.E.128 desc[UR6][R166.64], R40 ;  /* 0x00000028a6007986 */ /* 0x0205e4000c101d06 */
.L_x_2960:
[----:B------:R-:W-:Y:S05]  /*83e0*/  BSYNC B1 ;  /* 0x0000000000017941 */ /* 0x000fea0003800000 */
.L_x_2959:
        /* <DEDUP_REMOVED lines=97> */
.L_x_2970:
[----:B------:R-:W-:Y:S05]  /*8a00*/  BSYNC B0 ;  /* 0x0000000000007941 */ /* 0x000fea0003800000 */
.L_x_2969:
        /* <DEDUP_REMOVED lines=94> */
.L_x_2972:
[----:B------:R-:W-:Y:S05]  /*8ff0*/  BSYNC B0 ;  /* 0x0000000000007941 */ /* 0x000fea0003800000 */
.L_x_2971:
        /* <DEDUP_REMOVED lines=22> */
[----:B--2---:R-:W-:Y:S04]  /*9160*/  IADD3 R7, P0, R133, R0, RZ ;  /* 0x0000000085077210 */ /* 0x004fe80007f1e0ff */
[----:B------:R-:W-:Y:S02]  /*9170*/  LEA.HI.X.SX32 R0, R0, R126, 0x1, P0 ;  /* 0x0000007e00007211 */ /* 0x000fe400000f0eff */
[C---:B-1----:R-:W-:Y:S04]  /*9180*/  LEA R44, P0, R7.reuse, R122, 0x1 ;  /* 0x0000007a072c7211 */ /* 0x042fe800078008ff */
        /* <DEDUP_REMOVED lines=65> */
.L_x_2974:
[----:B------:R-:W-:Y:S05]  /*95a0*/  BSYNC B0 ;  /* 0x0000000000007941 */ /* 0x000fea0003800000 */
.L_x_2973:
[----:B-----5:R3:W-:Y:S02]  /*95b0*/  STG.E.128 desc[UR6][R58.64], R8 ;  /* 0x000000083a007986 */ /* 0x0207e4000c101d06 */
.L_x_2968:
[----:B------:R-:W-:Y:S05]  /*95c0*/  BSYNC B1 ;  /* 0x0000000000017941 */ /* 0x000fea0003800000 */
.L_x_2967:
        /* <DEDUP_REMOVED lines=8> */
.L_x_2932:
        /* <DEDUP_REMOVED lines=43> */
.L_x_2942:
        /* <DEDUP_REMOVED lines=82> */
.L_x_2975:
        /* <DEDUP_REMOVED lines=9> */
.L_x_2976:
[----:B------:R-:W-:Y:S04]  /*9eb0*/  IADD3 R13, R13, -0x1, RZ ;  /* 0xffffffff0d0d7810 */ /* 0x000fe80007ffe0ff */
[----:B------:R-:W-:Y:S11]  /*9ec0*/  ISETP.GT.AND P0, PT, R13, R88, PT ;  /* 0x000000580d00720c */ /* 0x000ff60003f04270 */
[----:B------:R-:W-:Y:S02]  /*9ed0*/  @!UPT UIADD3 URZ, URZ, URZ, URZ ;  /* 0x0000003f3f3ff290 */ /* 0x000fe4000fffe03f */
[----:B------:R-:W-:Y:S05]  /*9ee0*/  @P0 BRA `(.L_x_2977) ;  /* 0xffffff88000c0947 */ /* 0x000fea000383ffff */
.L_x_2931:
        /* <DEDUP_REMOVED lines=17> */
[C---:B------:R-:W-:Y:S01]  /*a000*/  IADD3 R2, P0, R146.reuse, UR10, RZ ;  /* 0x0000000a92027c10 */ /* 0x040fe2000ff1e0ff */
[----:B------:R-:W-:Y:S01]  /*a010*/  ULDC.U8 UR10, c[0x0][0x3c3] ;  /* 0x0000f0c0000a7ab9 */ /* 0x000fe20000000000 */
[----:B------:R-:W-:Y:S01]  /*a020*/  LEA R32, P1, R146, UR8, 0x1 ;  /* 0x0000000892207c11 */ /* 0x000fe2000f8208ff */
[----:B------:R-:W-:Y:S01]  /*a030*/  IMAD.IADD R3, R151, 0x1, -R66 ;  /* 0x0000000197037824 */ /* 0x000fe200078e0a42 */
[----:B--2-4-:R-:W-:Y:S02]  /*a040*/  IADD3.X R7, R74, UR11, RZ, P0, !PT ;  /* 0x0000000b4a077c10 */ /* 0x014fe400087fe4ff */
[----:B------:R-:W-:Y:S02]  /*a050*/  ISETP.NE.AND P0, PT, RZ, UR10, PT ;  /* 0x0000000aff007c0c */ /* 0x000fe4000bf05270 */
[----:B------:R-:W-:Y:S02]  /*a060*/  LEA R16, P3, R2, UR8, 0x1 ;  /* 0x0000000802107c11 */ /* 0x000fe4000f8608ff */
[----:B------:R-:W-:-:S02]  /*a070*/  LEA.HI.X R33, R146, UR9, R74, 0x1, P1 ;  /* 0x0000000992217c11 */ /* 0x000fc400088f0c4a */
[----:B------:R-:W-:Y:S02]  /*a080*/  ISETP.GE.AND P1, PT, R144, R3, PT ;  /* 0x000000039000720c */ /* 0x000fe40003f26270 */
[----:B------:R-:W-:Y:S02]  /*a090*/  LEA.HI.X R17, R2, UR9, R7, 0x1, P3 ;  /* 0x0000000902117c11 */ /* 0x000fe400098f0c07 */
[----:B------:R-:W-:Y:S02]  /*a0a0*/  ISETP.GT.AND P1, PT, R63, -0x4, !P1 ;  /* 0xfffffffc3f00780c */ /* 0x000fe40004f24270 */
[----:B---3--:R-:W-:-:S05]  /*a0b0*/  IADD3 R0, R0, R75, R66 ;  /* 0x0000004b00007210 */ /* 0x008fca0007ffe042 */
[----:B------:R-:W-:-:S05]  /*a0c0*/  IMAD R5, R79, R0, RZ ;  /* 0x000000004f057224 */ /* 0x000fca00078e02ff */
[-C--:B------:R-:W-:Y:S02]  /*a0d0*/  IADD3 R24, P5, R80, R5.reuse, RZ ;  /* 0x0000000550187210 */ /* 0x080fe40007fbe0ff */
[----:B------:R-:W-:Y:S02]  /*a0e0*/  IADD3 R0, P4, R78, R5, RZ ;  /* 0x000000054e007210 */ /* 0x000fe40007f9e0ff */
[----:B------:R-:W-:-:S05]  /*a0f0*/  SHF.R.S32.HI R5, RZ, 0x1f, R5 ;  /* 0x0000001fff057819 */ /* 0x000fca0000011405 */
[--C-:B------:R-:W-:Y:S02]  /*a100*/  IMAD.X R77, R77, 0x1, R5.reuse, P5 ;  /* 0x000000014d4d7824 */ /* 0x100fe400028e0605 */
[----:B------:R-:W-:Y:S01]  /*a110*/  IMAD.X R2, R76, 0x1, R5, P4 ;  /* 0x000000014c027824 */ /* 0x000fe200020e0605 */
[----:B------:R-:W-:Y:S06]  /*a120*/  @!P0 BRA `(.L_x_2980) ;  /* 0x0000001000a88947 */ /* 0x000fec0003800000 */
[----:B------:R-:W-:Y:S04]  /*a130*/  BSSY B1, `(.L_x_2981) ;  /* 0x0000092000017945 */ /* 0x000fe80003800000 */
[----:B------:R-:W-:Y:S05]  /*a140*/  @!P1 BRA `(.L_x_2982) ;  /* 0x0000000800409947 */ /* 0x000fea0003800000 */
[----:B------:R1:W5:Y:S04]  /*a150*/  LDG.E.128 R12, desc[UR6][R32.64+0x40] ;  /* 0x00004006200c7981 */ /* 0x000368000c1e1d00 */
[----:B-----5:R1:W5:Y:S04]  /*a160*/  LDG.E.128 R8, desc[UR6][R32.64+0x80] ;  /* 0x0000800620087981 */ /* 0x020368000c1e1d00 */
        /* <DEDUP_REMOVED lines=14> */
[C---:B-----5:R-:W-:Y:S01]  /*a250*/  SHF.L.U32 R2, R21.reuse, 0x10, RZ ;  /* 0x0000001015027819 */ /* 0x060fe200000006ff */
[----:B------:R-:W-:Y:S01]  /*a260*/  IMAD.U32 R26, R22, 0x10000, RZ ;  /* 0x00010000161a7824 */ /* 0x000fe200078e00ff */
[----:B------:R-:W-:Y:S02]  /*a270*/  LOP3.LUT R0, R21, 0xffff0000, RZ, 0xc0, !PT ;  /* 0xffff000015007812 */ /* 0x000fe400078ec0ff */
[C---:B------:R-:W-:Y:S02]  /*a280*/  SHF.L.U32 R21, R20.reuse, 0x10, RZ ;  /* 0x0000001014157819 */ /* 0x040fe400000006ff */
[----:B------:R-:W-:-:S02]  /*a290*/  LOP3.LUT R27, R20, 0xffff0000, RZ, 0xc0, !PT ;  /* 0xffff0000141b7812 */ /* 0x000fc400078ec0ff */
[C---:B------:R-:W-:Y:S02]  /*a2a0*/  SHF.L.U32 R25, R23.reuse, 0x10, RZ ;  /* 0x0000001017197819 */ /* 0x040fe400000006ff */
[----:B------:R-:W-:Y:S02]  /*a2b0*/  LOP3.LUT R20, R23, 0xffff0000, RZ, 0xc0, !PT ;  /* 0xffff000017147812 */ /* 0x000fe400078ec0ff */
[----:B------:R-:W-:Y:S02]  /*a2c0*/  LOP3.LUT R30, R22, 0xffff0000, RZ, 0xc0, !PT ;  /* 0xffff0000161e7812 */ /* 0x000fe400078ec0ff */
[----:B--2---:R-:W-:Y:S02]  /*a2d0*/  LOP3.LUT R23, R4, 0xffff0000, RZ, 0xc0, !PT ;  /* 0xffff000004177812 */ /* 0x004fe400078ec0ff */
[C---:B------:R-:W-:Y:S02]  /*a2e0*/  LOP3.LUT R22, R5.reuse, 0xffff0000, RZ, 0xc0, !PT ;  /* 0xffff000005167812 */ /* 0x040fe400078ec0ff */
[----:B---3--:R-:W-:Y:S01]  /*a2f0*/  LOP3.LUT R31, R6, 0xffff0000, RZ, 0xc0, !PT ;  /* 0xffff0000061f7812 */ /* 0x008fe200078ec0ff */
[-C--:B------:R-:W-:Y:S01]  /*a300*/  FMUL.FTZ R29, R0, R23.reuse ;  /* 0x00000017001d7220 */ /* 0x080fe20000410000 */
[----:B------:R-:W-:Y:S01]  /*a310*/  FMUL.FTZ R23, R2, R23 ;  /* 0x0000001702177220 */ /* 0x000fe20000410000 */
[----:B------:R-:W-:Y:S01]  /*a320*/  SHF.L.U32 R5, R5, 0x10, RZ ;  /* 0x0000001005057819 */ /* 0x000fe200000006ff */
[-C--:B-1----:R-:W-:Y:S01]  /*a330*/  FMUL.FTZ R32, R20, R22.reuse ;  /* 0x0000001614207220 */ /* 0x082fe20000410000 */
[----:B------:R-:W-:Y:S01]  /*a340*/  SHF.L.U32 R4, R4, 0x10, RZ ;  /* 0x0000001004047819 */ /* 0x000fe200000006ff */
[----:B------:R-:W-:Y:S01]  /*a350*/  FMUL.FTZ R33, R25, R22 ;  /* 0x0000001619217220 */ /* 0x000fe20000410000 */
[C---:B------:R-:W-:Y:S01]  /*a360*/  LOP3.LUT R28, R7.reuse, 0xffff0000, RZ, 0xc0, !PT ;  /* 0xffff0000071c7812 */ /* 0x040fe200078ec0ff */
[-C--:B------:R-:W-:Y:S01]  /*a370*/  FFMA.FTZ R0, R0, R31.reuse, R23 ;  /* 0x0000001f00007223 */ /* 0x080fe20000010017 */
[----:B------:R-:W-:Y:S01]  /*a380*/  FFMA.FTZ R29, R2, R31, -R29 ;  /* 0x0000001f021d7223 */ /* 0x000fe2000001081d */
[----:B------:R-:W-:Y:S01]  /*a390*/  SHF.L.U32 R7, R7, 0x10, RZ ;  /* 0x0000001007077819 */ /* 0x000fe200000006ff */
[-C--:B------:R-:W-:Y:S01]  /*a3a0*/  FMUL.FTZ R23, R30, R5.reuse ;  /* 0x000000051e177220 */ /* 0x080fe20000410000 */
[----:B------:R-:W-:Y:S01]  /*a3b0*/  FMUL.FTZ R2, R27, R4 ;  /* 0x000000041b027220 */ /* 0x000fe20000410000 */
[----:B------:R-:W-:Y:S01]  /*a3c0*/  FMUL.FTZ R5, R26, R5 ;  /* 0x000000051a057220 */ /* 0x000fe20000410000 */
[-C--:B------:R-:W-:Y:S01]  /*a3d0*/  FFMA.FTZ R32, R25, R28.reuse, -R32 ;  /* 0x0000001c19207223 */ /* 0x080fe20000010820 */
[----:B------:R-:W-:Y:S01]  /*a3e0*/  FFMA.FTZ R33, R20, R28, R33 ;  /* 0x0000001c14217223 */ /* 0x000fe20000010021 */
[----:B------:R-:W-:-:S02]  /*a3f0*/  IMAD.U32 R6, R6, 0x10000, RZ ;  /* 0x0001000006067824 */ /* 0x000fc400078e00ff */
[C---:B------:R-:W-:Y:S01]  /*a400*/  FMUL.FTZ R4, R21.reuse, R4 ;  /* 0x0000000415047220 */ /* 0x040fe20000410000 */
[-C--:B------:R-:W-:Y:S01]  /*a410*/  FFMA.FTZ R23, R26, R7.reuse, -R23 ;  /* 0x000000071a177223 */ /* 0x080fe20000010817 */
[----:B------:R-:W-:Y:S01]  /*a420*/  FFMA.FTZ R30, R30, R7, R5 ;  /* 0x000000071e1e7223 */ /* 0x000fe20000010005 */
[-C--:B------:R-:W-:Y:S01]  /*a430*/  FFMA.FTZ R2, R21, R6.reuse, -R2 ;  /* 0x0000000615027223 */ /* 0x080fe20000010802 */
[----:B------:R-:W-:Y:S01]  /*a440*/  FFMA.FTZ R27, R27, R6, R4 ;  /* 0x000000061b1b7223 */ /* 0x000fe20000010004 */
[----:B------:R-:W-:Y:S02]  /*a450*/  F2FP.BF16.F32.PACK_AB R32, R33, R32 ;  /* 0x000000202120723e */ /* 0x000fe400000010ff */
[----:B------:R-:W-:Y:S02]  /*a460*/  F2FP.BF16.F32.PACK_AB R22, R30, R23 ;  /* 0x000000171e16723e */ /* 0x000fe400000010ff */
[----:B------:R-:W-:Y:S02]  /*a470*/  F2FP.BF16.F32.PACK_AB R21, R0, R29 ;  /* 0x0000001d0015723e */ /* 0x000fe400000010ff */
[----:B------:R-:W-:-:S02]  /*a480*/  F2FP.BF16.F32.PACK_AB R20, R27, R2 ;  /* 0x000000021b14723e */ /* 0x000fc400000010ff */
[----:B------:R-:W-:Y:S02]  /*a490*/  MOV R23, R32 ;  /* 0x0000002000177202 */ /* 0x000fe40000000f00 */
.L_x_2984:
[----:B------:R-:W-:Y:S05]  /*a4a0*/  BSYNC B0 ;  /* 0x0000000000007941 */ /* 0x000fea0003800000 */
.L_x_2983:
[----:B-----5:R2:W-:Y:S01]  /*a4b0*/  STS.64 [R152], R20 ;  /* 0x0000001498007388 */ /* 0x0205e20000000a00 */
[----:B------:R-:W-:Y:S01]  /*a4c0*/  IADD3 R0, R18, 0x20, RZ ;  /* 0x0000002012007810 */ /* 0x000fe20007ffe0ff */
[----:B------:R-:W-:Y:S02]  /*a4d0*/  BSSY B0, `(.L_x_2985) ;  /* 0x000002a000007945 */ /* 0x000fe40003800000 */
[----:B------:R2:W-:Y:S01]  /*a4e0*/  STS.64 [R152+0x8], R22 ;  /* 0x0000081698007388 */ /* 0x0005e20000000a00 */
[----:B------:R-:W-:-:S13]  /*a4f0*/  ISETP.GE.AND P0, PT, R0, UR5, PT ;  /* 0x0000000500007c0c */ /* 0x000fda000bf06270 */
[----:B------:R-:W-:Y:S05]  /*a500*/  @P0 BRA `(.L_x_2986) ;  /* 0x0000000000980947 */ /* 0x000fea0003800000 */
[----:B------:R-:W3:Y:S04]  /*a510*/  LDG.E.64 R4, desc[UR6][R36.64+0x20] ;  /* 0x0000200624047981 */ /* 0x000ee8000c1e1b00 */
[----:B------:R-:W4:Y:S01]  /*a520*/  LDG.E.64 R6, desc[UR6][R34.64+0x20] ;  /* 0x0000200622067981 */ /* 0x000f22000c1e1b00 */
[C---:B------:R-:W-:Y:S01]  /*a530*/  SHF.L.U32 R2, R13.reuse, 0x10, RZ ;  /* 0x000000100d027819 */ /* 0x040fe200000006ff */
[----:B--2---:R-:W-:Y:S01]  /*a540*/  IMAD.U32 R21, R14, 0x10000, RZ ;  /* 0x000100000e157824 */ /* 0x004fe200078e00ff */
[----:B------:R-:W-:Y:S02]  /*a550*/  LOP3.LUT R0, R13, 0xffff0000, RZ, 0xc0, !PT ;  /* 0xffff00000d007812 */ /* 0x000fe400078ec0ff */
[C---:B------:R-:W-:Y:S02]  /*a560*/  SHF.L.U32 R13, R12.reuse, 0x10, RZ ;  /* 0x000000100c0d7819 */ /* 0x040fe400000006ff */
[----:B------:R-:W-:-:S02]  /*a570*/  LOP3.LUT R22, R12, 0xffff0000, RZ, 0xc0, !PT ;  /* 0xffff00000c167812 */ /* 0x000fc400078ec0ff */
        /* <DEDUP_REMOVED lines=31> */
.L_x_2986:
[----:B------:R-:W-:Y:S05]  /*a770*/  BSYNC B0 ;  /* 0x0000000000007941 */ /* 0x000fea0003800000 */
.L_x_2985:
[----:B------:R3:W-:Y:S01]  /*a780*/  STS.128 [R152+0x1000], R12 ;  /* 0x0010000c98007388 */ /* 0x0007e20000000c00 */
[----:B------:R-:W-:Y:S01]  /*a790*/  IADD3 R0, R18, 0x40, RZ ;  /* 0x0000004012007810 */ /* 0x000fe20007ffe0ff */
[----:B------:R-:W-:Y:S03]  /*a7a0*/  BSSY B0, `(.L_x_2987) ;  /* 0x0000029000007945 */ /* 0x000fe60003800000 */
[----:B------:R-:W-:-:S13]  /*a7b0*/  ISETP.GE.AND P0, PT, R0, UR5, PT ;  /* 0x0000000500007c0c */ /* 0x000fda000bf06270 */
[----:B------:R-:W-:Y:S05]  /*a7c0*/  @P0 BRA `(.L_x_2988) ;  /* 0x0000000000980947 */ /* 0x000fea0003800000 */
[----:B------:R-:W4:Y:S04]  /*a7d0*/  LDG.E.64 R4, desc[UR6][R36.64+0x40] ;  /* 0x0000400624047981 */ /* 0x000f28000c1e1b00 */
[----:B------:R-:W5:Y:S01]  /*a7e0*/  LDG.E.64 R6, desc[UR6][R34.64+0x40] ;  /* 0x0000400622067981 */ /* 0x000f62000c1e1b00 */
        /* <DEDUP_REMOVED lines=9> */
[C---:B--2---:R-:W-:Y:S01]  /*a880*/  LOP3.LUT R21, R5.reuse, 0xffff0000, RZ, 0xc0, !PT ;  /* 0xffff000005157812 */ /* 0x044fe200078ec0ff */
[----:B------:R-:W-:Y:S01]  /*a890*/  IMAD.U32 R5, R5, 0x10000, RZ ;  /* 0x0001000005057824 */ /* 0x000fe200078e00ff */
[----:B-----5:R-:W-:Y:S01]  /*a8a0*/  LOP3.LUT R25, R6, 0xffff0000, RZ, 0xc0, !PT ;  /* 0xffff000006197812 */ /* 0x020fe200078ec0ff */
        /* <DEDUP_REMOVED lines=24> */
.L_x_2988:
[----:B------:R-:W-:Y:S05]  /*aa30*/  BSYNC B0 ;  /* 0x0000000000007941 */ /* 0x000fea0003800000 */
.L_x_2987:
[----:B------:R4:W-:Y:S02]  /*aa40*/  STS.128 [R152+0x2000], R8 ;  /* 0x0020000898007388 */ /* 0x0009e40000000c00 */
.L_x_2982:
[----:B------:R-:W-:Y:S05]  /*aa50*/  BSYNC B1 ;  /* 0x0000000000017941 */ /* 0x000fea0003800000 */
.L_x_2981:
[----:B-1----:R-:W-:-:S05]  /*aa60*/  VIADD R32, R144, 0x20 ;  /* 0x0000002090207836 */ /* 0x002fca0000000000 */
[----:B------:R-:W-:-:S04]  /*aa70*/  ISETP.GE.AND P0, PT, R32, R3, PT ;  /* 0x000000032000720c */ /* 0x000fc80003f06270 */
[----:B------:R-:W-:-:S13]  /*aa80*/  ISETP.LT.OR P0, PT, R63, -0x83, P0 ;  /* 0xffffff7d3f00780c */ /* 0x000fda0000701670 */
[----:B------:R-:W-:Y:S05]  /*aa90*/  @P0 BRA `(.L_x_2989) ;  /* 0x0000002c00780947 */ /* 0x000fea0003800000 */
[----:B---3--:R1:W5:Y:S04]  /*aaa0*/  LDG.E.128 R12, desc[UR6][R16.64+0x40] ;  /* 0x00004006100c7981 */ /* 0x008368000c1e1d00 */
[----:B----45:R1:W5:Y:S04]  /*aab0*/  LDG.E.128 R8, desc[UR6][R16.64+0x80] ;  /* 0x0000800610087981 */ /* 0x030368000c1e1d00 */
[----:B--2---:R1:W5:Y:S01]  /*aac0*/  LDG.E.128 R20, desc[UR6][R16.64] ;  /* 0x0000000610147981 */ /* 0x004362000c1e1d00 */
[C---:B------:R-:W-:Y:S01]  /*aad0*/  IADD3 R0, P0, R81.reuse, R24, RZ ;  /* 0x0000001851007210 */ /* 0x040fe20007f1e0ff */
[----:B------:R-:W-:Y:S01]  /*aae0*/  ULDC.64 UR10, c[0x0][0x358] ;  /* 0x0000d600000a7ab9 */ /* 0x000fe20000000a00 */
[----:B------:R-:W-:Y:S01]  /*aaf0*/  ULDC.64 UR8, c[0x0][0x360] ;  /* 0x0000d80000087ab9 */ /* 0x000fe20000000a00 */
[----:B------:R-:W-:Y:S01]  /*ab00*/  BSSY B0, `(.L_x_2990) ;  /* 0x0000030000007945 */ /* 0x000fe20003800000 */
[----:B------:R-:W-:Y:S01]  /*ab10*/  LEA.HI.X.SX32 R77, R81, R77, 0x1, P0 ;  /* 0x0000004d514d7211 */ /* 0x000fe200000f0eff */
[----:B------:R-:W-:Y:S01]  /*ab20*/  IMAD.SHL.U32 R36, R0, 0x2, RZ ;  /* 0x0000000200247824 */ /* 0x000fe200078e00ff */
        /* <DEDUP_REMOVED lines=8> */
[----:B------:R-:W3:Y:S01]  /*abb0*/  LDG.E.64 R4, desc[UR6][R34.64] ;  /* 0x0000000622047981 */ /* 0x000ee2000c1e1b00 */
[C---:B-----5:R-:W-:Y:S02]  /*abc0*/  SHF.L.U32 R6, R21.reuse, 0x10, RZ ;  /* 0x0000001015067819 */ /* 0x060fe400000006ff */
[----:B------:R-:W-:Y:S01]  /*abd0*/  LOP3.LUT R0, R21, 0xffff0000, RZ, 0xc0, !PT ;  /* 0xffff000015007812 */ /* 0x000fe200078ec0ff */
[----:B------:R-:W-:Y:S01]  /*abe0*/  IMAD.U32 R21, R22, 0x10000, RZ ;  /* 0x0001000016157824 */ /* 0x000fe200078e00ff */
[C---:B------:R-:W-:Y:S02]  /*abf0*/  SHF.L.U32 R7, R20.reuse, 0x10, RZ ;  /* 0x0000001014077819 */ /* 0x040fe400000006ff */
[----:B------:R-:W-:-:S02]  /*ac00*/  LOP3.LUT R24, R20, 0xffff0000, RZ, 0xc0, !PT ;  /* 0xffff000014187812 */ /* 0x000fc400078ec0ff */
[C---:B-1----:R-:W-:Y:S02]  /*ac10*/  LOP3.LUT R16, R23.reuse, 0xffff0000, RZ, 0xc0, !PT ;  /* 0xffff000017107812 */ /* 0x042fe400078ec0ff */
[----:B------:R-:W-:Y:S02]  /*ac20*/  SHF.L.U32 R20, R23, 0x10, RZ ;  /* 0x0000001017147819 */ /* 0x000fe400000006ff */
[----:B------:R-:W-:Y:S02]  /*ac30*/  LOP3.LUT R22, R22, 0xffff0000, RZ, 0xc0, !PT ;  /* 0xffff000016167812 */ /* 0x000fe400078ec0ff */
[----:B--2---:R-:W-:Y:S02]  /*ac40*/  LOP3.LUT R17, R2, 0xffff0000, RZ, 0xc0, !PT ;  /* 0xffff000002117812 */ /* 0x004fe400078ec0ff */
[C---:B------:R-:W-:Y:S01]  /*ac50*/  LOP3.LUT R25, R3.reuse, 0xffff0000, RZ, 0xc0, !PT ;  /* 0xffff000003197812 */ /* 0x040fe200078ec0ff */
[----:B------:R-:W-:Y:S01]  /*ac60*/  IMAD.U32 R3, R3, 0x10000, RZ ;  /* 0x0001000003037824 */ /* 0x000fe200078e00ff */
[----:B---3--:R-:W-:Y:S01]  /*ac70*/  LOP3.LUT R29, R4, 0xffff0000, RZ, 0xc0, !PT ;  /* 0xffff0000041d7812 */ /* 0x008fe200078ec0ff */
        /* <DEDUP_REMOVED lines=14> */
[----:B------:R-:W-:Y:S01]  /*ad60*/  FFMA.FTZ R0, R0, R29, R31 ;  /* 0x0000001d00007223 */ /* 0x000fe2000001001f */
[----:B------:R-:W-:Y:S01]  /*ad70*/  FFMA.FTZ R17, R20, R27, -R17 ;  /* 0x0000001b14117223 */ /* 0x000fe20000010811 */
        /* <DEDUP_REMOVED lines=8> */
.L_x_2991:
[----:B------:R-:W-:Y:S05]  /*ae00*/  BSYNC B0 ;  /* 0x0000000000007941 */ /* 0x000fea0003800000 */
.L_x_2990:
[----:B-----5:R2:W-:Y:S01]  /*ae10*/  STS.128 [R152+0x800], R20 ;  /* 0x0008001498007388 */ /* 0x0205e20000000c00 */
[----:B------:R-:W-:Y:S01]  /*ae20*/  IADD3 R0, R18, 0x20, RZ ;  /* 0x0000002012007810 */ /* 0x000fe20007ffe0ff */
[----:B------:R-:W-:Y:S03]  /*ae30*/  BSSY B0, `(.L_x_2992) ;  /* 0x000002a000007945 */ /* 0x000fe60003800000 */
[----:B------:R-:W-:-:S13]  /*ae40*/  ISETP.GE.AND P0, PT, R0, UR5, PT ;  /* 0x0000000500007c0c */ /* 0x000fda000bf06270 */
[----:B------:R-:W-:Y:S05]  /*ae50*/  @P0 BRA `(.L_x_2993) ;  /* 0x00000000009c0947 */ /* 0x000fea0003800000 */
[----:B------:R-:W3:Y:S04]  /*ae60*/  LDG.E.64 R2, desc[UR6][R36.64+0x20] ;  /* 0x0000200624027981 */ /* 0x000ee8000c1e1b00 */
[----:B------:R-:W4:Y:S01]  /*ae70*/  LDG.E.64 R4, desc[UR6][R34.64+0x20] ;  /* 0x0000200622047981 */ /* 0x000f22000c1e1b00 */
[C---:B------:R-:W-:Y:S02]  /*ae80*/  SHF.L.U32 R6, R13.reuse, 0x10, RZ ;  /* 0x000000100d067819 */ /* 0x040fe400000006ff */
[----:B------:R-:W-:Y:S02]  /*ae90*/  LOP3.LUT R0, R13, 0xffff0000, RZ, 0xc0, !PT ;  /* 0xffff00000d007812 */ /* 0x000fe400078ec0ff */
[C---:B------:R-:W-:Y:S02]  /*aea0*/  SHF.L.U32 R7, R12.reuse, 0x10, RZ ;  /* 0x000000100c077819 */ /* 0x040fe400000006ff */
[----:B-1----:R-:W-:-:S02]  /*aeb0*/  LOP3.LUT R17, R12, 0xffff0000, RZ, 0xc0, !PT ;  /* 0xffff00000c117812 */ /* 0x002fc400078ec0ff */
[C---:B------:R-:W-:Y:S02]  /*aec0*/  LOP3.LUT R12, R15.reuse, 0xffff0000, RZ, 0xc0, !PT ;  /* 0xffff00000f0c7812 */ /* 0x040fe400078ec0ff */
[----:B------:R-:W-:Y:S01]  /*aed0*/  SHF.L.U32 R16, R15, 0x10, RZ ;  /* 0x000000100f107819 */ /* 0x000fe200000006ff */
[C---:B------:R-:W-:Y:S01]  /*aee0*/  IMAD.U32 R15, R14.reuse, 0x10000, RZ ;  /* 0x000100000e0f7824 */ /* 0x040fe200078e00ff */
[----:B------:R-:W-:Y:S02]  /*aef0*/  LOP3.LUT R14, R14, 0xffff0000, RZ, 0xc0, !PT ;  /* 0xffff00000e0e7812 */ /* 0x000fe400078ec0ff */
[----:B---3--:R-:W-:Y:S02]  /*af00*/  LOP3.LUT R13, R2, 0xffff0000, RZ, 0xc0, !PT ;  /* 0xffff0000020d7812 */ /* 0x008fe400078ec0ff */
[----:B--2---:R-:W-:Y:S02]  /*af10*/  LOP3.LUT R23, R3, 0xffff0000, RZ, 0xc0, !PT ;  /* 0xffff000003177812 */ /* 0x004fe400078ec0ff */
[----:B----4-:R-:W-:Y:S01]  /*af20*/  LOP3.LUT R27, R4, 0xffff0000, RZ, 0xc0, !PT ;  /* 0xffff0000041b7812 */ /* 0x010fe200078ec0ff */
        /* <DEDUP_REMOVED lines=26> */
.L_x_2993:
[----:B------:R-:W-:Y:S05]  /*b0d0*/  BSYNC B0 ;  /* 0x0000000000007941 */ /* 0x000fea0003800000 */
.L_x_2992:
[----:B------:R3:W-:Y:S01]  /*b0e0*/  STS.128 [R152+0x1800], R12 ;  /* 0x0018000c98007388 */ /* 0x0007e20000000c00 */
[----:B------:R-:W-:Y:S01]  /*b0f0*/  IADD3 R18, R18, 0x40, RZ ;  /* 0x0000004012127810 */ /* 0x000fe20007ffe0ff */
[----:B------:R-:W-:Y:S03]  /*b100*/  BSSY B0, `(.L_x_2994) ;  /* 0x000002a000007945 */ /* 0x000fe60003800000 */
[----:B------:R-:W-:-:S13]  /*b110*/  ISETP.GE.AND P0, PT, R18, UR5, PT ;  /* 0x0000000512007c0c */ /* 0x000fda000bf06270 */
[----:B------:R-:W-:Y:S05]  /*b120*/  @P0 BRA `(.L_x_2995) ;  /* 0x00000000009c0947 */ /* 0x000fea0003800000 */
[----:B------:R-:W4:Y:S04]  /*b130*/  LDG.E.64 R2, desc[UR6][R36.64+0x40] ;  /* 0x0000400624027981 */ /* 0x000f28000c1e1b00 */
[----:B------:R-:W2:Y:S01]  /*b140*/  LDG.E.64 R4, desc[UR6][R34.64+0x40] ;  /* 0x0000400622047981 */ /* 0x000ea2000c1e1b00 */
[C---:B------:R-:W-:Y:S02]  /*b150*/  SHF.L.U32 R6, R9.reuse, 0x10, RZ ;  /* 0x0000001009067819 */ /* 0x040fe400000006ff */
[----:B------:R-:W-:Y:S02]  /*b160*/  LOP3.LUT R0, R9, 0xffff0000, RZ, 0xc0, !PT ;  /* 0xffff000009007812 */ /* 0x000fe400078ec0ff */
[C---:B------:R-:W-:Y:S02]  /*b170*/  SHF.L.U32 R7, R8.reuse, 0x10, RZ ;  /* 0x0000001008077819 */ /* 0x040fe400000006ff */
[----:B---3--:R-:W-:-:S02]  /*b180*/  LOP3.LUT R13, R8, 0xffff0000, RZ, 0xc0, !PT ;  /* 0xffff0000080d7812 */ /* 0x008fc400078ec0ff */
[C---:B------:R-:W-:Y:S02]  /*b190*/  LOP3.LUT R8, R11.reuse, 0xffff0000, RZ, 0xc0, !PT ;  /* 0xffff00000b087812 */ /* 0x040fe400078ec0ff */
[----:B------:R-:W-:Y:S01]  /*b1a0*/  SHF.L.U32 R12, R11, 0x10, RZ ;  /* 0x000000100b0c7819 */ /* 0x000fe200000006ff */
[C---:B------:R-:W-:Y:S01]  /*b1b0*/  IMAD.U32 R11, R10.reuse, 0x10000, RZ ;  /* 0x000100000a0b7824 */ /* 0x040fe200078e00ff */
[----:B------:R-:W-:Y:S02]  /*b1c0*/  LOP3.LUT R10, R10, 0xffff0000, RZ, 0xc0, !PT ;  /* 0xffff00000a0a7812 */ /* 0x000fe400078ec0ff */
[----:B----4-:R-:W-:Y:S02]  /*b1d0*/  LOP3.LUT R9, R2, 0xffff0000, RZ, 0xc0, !PT ;  /* 0xffff000002097812 */ /* 0x010fe400078ec0ff */
[----:B-1----:R-:W-:Y:S02]  /*b1e0*/  LOP3.LUT R17, R3, 0xffff0000, RZ, 0xc0, !PT ;  /* 0xffff000003117812 */ /* 0x002fe400078ec0ff */
[----:B--2---:R-:W-:Y:S01]  /*b1f0*/  LOP3.LUT R21, R4, 0xffff0000, RZ, 0xc0, !PT ;  /* 0xffff000004157812 */ /* 0x004fe200078ec0ff */
        /* <DEDUP_REMOVED lines=26> */
.L_x_2995:
[----:B------:R-:W-:Y:S05]  /*b3a0*/  BSYNC B0 ;  /* 0x0000000000007941 */ /* 0x000fea0003800000 */
.L_x_2994:
[----:B------:R4:W-:Y:S01]  /*b3b0*/  STS.128 [R152+0x2800], R8 ;  /* 0x0028000898007388 */ /* 0x0009e20000000c00 */
[----:B------:R-:W-:Y:S05]  /*b3c0*/  BRA `(.L_x_2989) ;  /* 0x00000024002c7947 */ /* 0x000fea0003800000 */
.L_x_2980:
[----:B------:R-:W-:Y:S04]  /*b3d0*/  BSSY B1, `(.L_x_2996) ;  /* 0x0000116000017945 */ /* 0x000fe80003800000 */
[----:B------:R-:W-:Y:S05]  /*b3e0*/  @!P1 BRA `(.L_x_2997) ;  /* 0x0000001000509947 */ /* 0x000fea0003800000 */
[----:B------:R1:W5:Y:S04]  /*b3f0*/  LDG.E.128 R12, desc[UR6][R32.64+0x40] ;  /* 0x00004006200c7981 */ /* 0x000368000c1e1d00 */
[----:B-----5:R1:W5:Y:S04]  /*b400*/  LDG.E.128 R8, desc[UR6][R32.64+0x80] ;  /* 0x0000800620087981 */ /* 0x020368000c1e1d00 */
        /* <DEDUP_REMOVED lines=9> */
[--C-:B------:R-:W-:Y:S02]  /*b4a0*/  @P0 SHF.R.S32.HI R6, RZ, 0x1, R82.reuse ;  /* 0x00000001ff060819 */ /* 0x100fe40000011452 */
[----:B------:R-:W-:Y:S02]  /*b4b0*/  @P0 IADD3 R5, -R4, RZ, RZ ;  /* 0x000000ff04050210 */ /* 0x000fe40007ffe1ff */
[----:B------:R-:W-:Y:S01]  /*b4c0*/  @P0 SHF.R.S32.HI R24, RZ, 0x1, R82 ;  /* 0x00000001ff180819 */ /* 0x000fe20000011452 */
[----:B------:R-:W-:Y:S01]  /*b4d0*/  @P0 IMAD.MOV R7, RZ, RZ, -R6 ;  /* 0x000000ffff070224 */ /* 0x000fe200078e0a06 */
[----:B------:R-:W-:Y:S01]  /*b4e0*/  IADD3 R21, P1, R5, R0, RZ ;  /* 0x0000000005157210 */ /* 0x000fe20007f3e0ff */
[----:B------:R-:W-:Y:S02]  /*b4f0*/  IMAD.MOV.U32 R25, RZ, RZ, RZ ;  /* 0x000000ffff197224 */ /* 0x000fe400078e00ff */
[----:B------:R-:W-:Y:S01]  /*b500*/  IMAD.WIDE R6, R7, 0x2, R32 ;  /* 0x0000000207067825 */ /* 0x000fe200078e0220 */
[----:B------:R-:W-:-:S02]  /*b510*/  LEA.HI.X.SX32 R20, R5, R2, 0x1, P1 ;  /* 0x0000000205147211 */ /* 0x000fc400008f0eff */
[C---:B------:R-:W-:Y:S02]  /*b520*/  LEA R22, P1, R21.reuse, UR8, 0x1 ;  /* 0x0000000815167c11 */ /* 0x040fe4000f8208ff */
[----:B------:R-:W-:Y:S01]  /*b530*/  @P0 IADD3 R25, -R24, RZ, RZ ;  /* 0x000000ff18190210 */ /* 0x000fe20007ffe1ff */
[----:B------:R-:W2:Y:S01]  /*b540*/  LDG.E.128 R4, desc[UR6][R6.64] ;  /* 0x0000000606047981 */ /* 0x000ea2000c1e1d00 */
[----:B------:R-:W-:Y:S01]  /*b550*/  LEA.HI.X R23, R21, UR9, R20, 0x1, P1 ;  /* 0x0000000915177c11 */ /* 0x000fe200088f0c14 */
[----:B------:R-:W-:Y:S01]  /*b560*/  ULDC.64 UR8, c[0x0][0x358] ;  /* 0x0000d60000087ab9 */ /* 0x000fe20000000a00 */
[----:B------:R-:W-:-:S04]  /*b570*/  IADD3 R24, P1, R25, R0, RZ ;  /* 0x0000000019187210 */ /* 0x000fc80007f3e0ff */
[----:B------:R-:W3:Y:S01]  /*b580*/  LDG.E.128 R20, desc[UR6][R22.64] ;  /* 0x0000000616147981 */ /* 0x000ee2000c1e1d00 */
        /* <DEDUP_REMOVED lines=9> */
[----:B------:R-:W-:Y:S02]  /*b620*/  LOP3.LUT R29, R31, 0xffff0000, RZ, 0xc0, !PT ;  /* 0xffff00001f1d7812 */ /* 0x000fe400078ec0ff */
[C---:B------:R-:W-:Y:S02]  /*b630*/  SHF.L.U32 R36, R30.reuse, 0x10, RZ ;  /* 0x000000101e247819 */ /* 0x040fe400000006ff */
[----:B------:R-:W-:Y:S01]  /*b640*/  LOP3.LUT R30, R30, 0xffff0000, RZ, 0xc0, !PT ;  /* 0xffff00001e1e7812 */ /* 0x000fe200078ec0ff */
[C---:B--2---:R-:W-:Y:S01]  /*b650*/  IMAD.U32 R38, R4.reuse, 0x10000, RZ ;  /* 0x0001000004267824 */ /* 0x044fe200078e00ff */
[----:B------:R-:W-:Y:S01]  /*b660*/  LOP3.LUT R31, R4, 0xffff0000, RZ, 0xc0, !PT ;  /* 0xffff0000041f7812 */ /* 0x000fe200078ec0ff */
[----:B------:R-:W-:Y:S01]  /*b670*/  IMAD.U32 R40, R6, 0x10000, RZ ;  /* 0x0001000006287824 */ /* 0x000fe200078e00ff */
[----:B------:R-:W-:-:S02]  /*b680*/  SHF.L.U32 R4, R5, 0x10, RZ ;  /* 0x0000001005047819 */ /* 0x000fc400000006ff */
[----:B------:R-:W-:Y:S01]  /*b690*/  LOP3.LUT R41, R5, 0xffff0000, RZ, 0xc0, !PT ;  /* 0xffff000005297812 */ /* 0x000fe200078ec0ff */
[C---:B------:R-:W-:Y:S01]  /*b6a0*/  IMAD.U32 R5, R7.reuse, 0x10000, RZ ;  /* 0x0001000007057824 */ /* 0x040fe200078e00ff */
[----:B------:R-:W-:Y:S01]  /*b6b0*/  LOP3.LUT R42, R7, 0xffff0000, RZ, 0xc0, !PT ;  /* 0xffff0000072a7812 */ /* 0x000fe200078ec0ff */
[C---:B---3--:R-:W-:Y:S01]  /*b6c0*/  IMAD.U32 R7, R21.reuse, 0x10000, RZ ;  /* 0x0001000015077824 */ /* 0x048fe200078e00ff */
[----:B------:R-:W-:Y:S02]  /*b6d0*/  LOP3.LUT R44, R21, 0xffff0000, RZ, 0xc0, !PT ;  /* 0xffff0000152c7812 */ /* 0x000fe400078ec0ff */
        /* <DEDUP_REMOVED lines=14> */
[----:B----4-:R-:W-:-:S02]  /*b7c0*/  IMAD.U32 R5, R25, 0x10000, RZ ;  /* 0x0001000019057824 */ /* 0x010fc400078e00ff */
[----:B------:R-:W-:Y:S01]  /*b7d0*/  FMUL.FTZ R4, R4, R7 ;  /* 0x0000000704047220 */ /* 0x000fe20000410000 */
[----:B------:R-:W-:Y:S01]  /*b7e0*/  FMUL.FTZ R21, R6, R21 ;  /* 0x0000001506157220 */ /* 0x000fe20000410000 */
[----:B------:R-:W-:Y:S01]  /*b7f0*/  LOP3.LUT R25, R25, 0xffff0000, RZ, 0xc0, !PT ;  /* 0xffff000019197812 */ /* 0x000fe200078ec0ff */
[----:B------:R-:W-:Y:S01]  /*b800*/  @!P0 FADD.FTZ R43, -R43, -RZ ;  /* 0x800000ff2b2b8221 */ /* 0x000fe20000010100 */
[----:B------:R-:W-:Y:S01]  /*b810*/  FMUL.FTZ R41, R41, R44 ;  /* 0x0000002c29297220 */ /* 0x000fe20000410000 */
[----:B------:R-:W-:Y:S01]  /*b820*/  @!P0 FADD.FTZ R45, -R45, -RZ ;  /* 0x800000ff2d2d8221 */ /* 0x000fe20000010100 */
[----:B------:R-:W-:Y:S01]  /*b830*/  FMUL.FTZ R42, R42, R23 ;  /* 0x000000172a2a7220 */ /* 0x000fe20000410000 */
[C---:B------:R-:W-:Y:S01]  /*b840*/  SHF.L.U32 R7, R24.reuse, 0x10, RZ ;  /* 0x0000001018077819 */ /* 0x040fe200000006ff */
[----:B------:R-:W-:Y:S01]  /*b850*/  FMUL.FTZ R31, R31, R20 ;  /* 0x000000141f1f7220 */ /* 0x000fe20000410000 */
[----:B------:R-:W-:Y:S01]  /*b860*/  LOP3.LUT R6, R24, 0xffff0000, RZ, 0xc0, !PT ;  /* 0xffff000018067812 */ /* 0x000fe200078ec0ff */
[C---:B------:R-:W-:Y:S01]  /*b870*/  IMAD.U32 R20, R27.reuse, 0x10000, RZ ;  /* 0x000100001b147824 */ /* 0x040fe200078e00ff */
[----:B------:R-:W-:Y:S01]  /*b880*/  SHF.L.U32 R24, R26, 0x10, RZ ;  /* 0x000000101a187819 */ /* 0x000fe200000006ff */
[----:B------:R-:W-:Y:S01]  /*b890*/  FMUL.FTZ R38, R38, R43 ;  /* 0x0000002b26267220 */ /* 0x000fe20000410000 */
[----:B------:R-:W-:Y:S01]  /*b8a0*/  LOP3.LUT R23, R26, 0xffff0000, RZ, 0xc0, !PT ;  /* 0xffff00001a177812 */ /* 0x000fe200078ec0ff */
        /* <DEDUP_REMOVED lines=15> */
.L_x_2999:
[----:B------:R-:W-:Y:S05]  /*b9a0*/  BSYNC B0 ;  /* 0x0000000000007941 */ /* 0x000fea0003800000 */
.L_x_2998:
[----:B-----5:R2:W-:Y:S01]  /*b9b0*/  STS.64 [R152], R28 ;  /* 0x0000001c98007388 */ /* 0x0205e20000000a00 */
[----:B------:R-:W-:Y:S01]  /*b9c0*/  IADD3 R4, R18, 0x20, RZ ;  /* 0x0000002012047810 */ /* 0x000fe20007ffe0ff */
[----:B------:R-:W-:Y:S02]  /*b9d0*/  BSSY B0, `(.L_x_3000) ;  /* 0x0000059000007945 */ /* 0x000fe40003800000 */
[----:B------:R2:W-:Y:S01]  /*b9e0*/  STS.64 [R152+0x8], R30 ;  /* 0x0000081e98007388 */ /* 0x0005e20000000a00 */
[----:B------:R-:W-:-:S13]  /*b9f0*/  ISETP.GE.AND P0, PT, R4, UR5, PT ;  /* 0x0000000504007c0c */ /* 0x000fda000bf06270 */
        /* <DEDUP_REMOVED lines=16> */
[----:B------:R-:W3:Y:S01]  /*bb00*/  LDG.E.128 R4, desc[UR6][R6.64+0x40] ;  /* 0x0000400606047981 */ /* 0x000ee2000c1e1d00 */
[----:B------:R-:W-:Y:S01]  /*bb10*/  LEA.HI.X R23, R21, UR9, R20, 0x1, P1 ;  /* 0x0000000915177c11 */ /* 0x000fe200088f0c14 */
[----:B------:R-:W-:Y:S01]  /*bb20*/  ULDC.64 UR8, c[0x0][0x358] ;  /* 0x0000d60000087ab9 */ /* 0x000fe20000000a00 */
[----:B------:R-:W-:-:S04]  /*bb30*/  IADD3 R24, P1, R25, R0, RZ ;  /* 0x0000000019187210 */ /* 0x000fc80007f3e0ff */
[----:B------:R-:W4:Y:S01]  /*bb40*/  LDG.E.128 R20, desc[UR6][R22.64+0x40] ;  /* 0x0000400616147981 */ /* 0x000f22000c1e1d00 */
[----:B------:R-:W-:Y:S02]  /*bb50*/  LEA.HI.X.SX32 R25, R25, R2, 0x1, P1 ;  /* 0x0000000219197211 */ /* 0x000fe400008f0eff */
[----:B------:R-:W-:-:S04]  /*bb60*/  LEA R26, P1, R24, UR8, 0x1 ;  /* 0x00000008181a7c11 */ /* 0x000fc8000f8208ff */
[----:B------:R-:W-:-:S06]  /*bb70*/  LEA.HI.X R27, R24, UR9, R25, 0x1, P1 ;  /* 0x00000009181b7c11 */ /* 0x000fcc00088f0c19 */
[----:B------:R-:W5:Y:S01]  /*bb80*/  LDG.E.128 R24, desc[UR6][R26.64+0x40] ;  /* 0x000040061a187981 */ /* 0x000f62000c1e1d00 */
[C---:B--2---:R-:W-:Y:S01]  /*bb90*/  IMAD.U32 R29, R12.reuse, 0x10000, RZ ;  /* 0x000100000c1d7824 */ /* 0x044fe200078e00ff */
[----:B------:R-:W-:Y:S01]  /*bba0*/  LOP3.LUT R28, R12, 0xffff0000, RZ, 0xc0, !PT ;  /* 0xffff00000c1c7812 */ /* 0x000fe200078ec0ff */
[C---:B------:R-:W-:Y:S01]  /*bbb0*/  IMAD.U32 R31, R13.reuse, 0x10000, RZ ;  /* 0x000100000d1f7824 */ /* 0x040fe200078e00ff */
[----:B------:R-:W-:Y:S01]  /*bbc0*/  LOP3.LUT R12, R13, 0xffff0000, RZ, 0xc0, !PT ;  /* 0xffff00000d0c7812 */ /* 0x000fe200078ec0ff */
[C---:B------:R-:W-:Y:S01]  /*bbd0*/  IMAD.U32 R35, R15.reuse, 0x10000, RZ ;  /* 0x000100000f237824 */ /* 0x040fe200078e00ff */
[----:B------:R-:W-:Y:S02]  /*bbe0*/  LOP3.LUT R13, R15, 0xffff0000, RZ, 0xc0, !PT ;  /* 0xffff00000f0d7812 */ /* 0x000fe400078ec0ff */
[C---:B------:R-:W-:Y:S02]  /*bbf0*/  SHF.L.U32 R30, R14.reuse, 0x10, RZ ;  /* 0x000000100e1e7819 */ /* 0x040fe400000006ff */
[----:B------:R-:W-:Y:S01]  /*bc00*/  LOP3.LUT R14, R14, 0xffff0000, RZ, 0xc0, !PT ;  /* 0xffff00000e0e7812 */ /* 0x000fe200078ec0ff */
[C---:B---3--:R-:W-:Y:S01]  /*bc10*/  IMAD.U32 R34, R4.reuse, 0x10000, RZ ;  /* 0x0001000004227824 */ /* 0x048fe200078e00ff */
[----:B------:R-:W-:Y:S01]  /*bc20*/  LOP3.LUT R15, R4, 0xffff0000, RZ, 0xc0, !PT ;  /* 0xffff0000040f7812 */ /* 0x000fe200078ec0ff */
[----:B------:R-:W-:Y:S01]  /*bc30*/  IMAD.U32 R36, R6, 0x10000, RZ ;  /* 0x0001000006247824 */ /* 0x000fe200078e00ff */
[----:B------:R-:W-:-:S02]  /*bc40*/  SHF.L.U32 R4, R5, 0x10, RZ ;  /* 0x0000001005047819 */ /* 0x000fc400000006ff */
[----:B------:R-:W-:Y:S01]  /*bc50*/  LOP3.LUT R37, R5, 0xffff0000, RZ, 0xc0, !PT ;  /* 0xffff000005257812 */ /* 0x000fe200078ec0ff */
[C---:B------:R-:W-:Y:S01]  /*bc60*/  IMAD.U32 R5, R7.reuse, 0x10000, RZ ;  /* 0x0001000007057824 */ /* 0x040fe200078e00ff */
[----:B------:R-:W-:Y:S01]  /*bc70*/  LOP3.LUT R38, R7, 0xffff0000, RZ, 0xc0, !PT ;  /* 0xffff000007267812 */ /* 0x000fe200078ec0ff */
[C---:B----4-:R-:W-:Y:S01]  /*bc80*/  IMAD.U32 R7, R21.reuse, 0x10000, RZ ;  /* 0x0001000015077824 */ /* 0x050fe200078e00ff */
        /* <DEDUP_REMOVED lines=15> */
[----:B-----5:R-:W-:-:S02]  /*bd80*/  IMAD.U32 R5, R25, 0x10000, RZ ;  /* 0x0001000019057824 */ /* 0x020fc400078e00ff */
        /* <DEDUP_REMOVED lines=29> */
.L_x_3001:
[----:B------:R-:W-:Y:S05]  /*bf60*/  BSYNC B0 ;  /* 0x0000000000007941 */ /* 0x000fea0003800000 */
.L_x_3000:
        /* <DEDUP_REMOVED lines=14> */
[----:B---3--:R-:W-:Y:S01]  /*c050*/  IADD3 R12, P1, R5, R0, RZ ;  /* 0x00000000050c7210 */ /* 0x008fe20007f3e0ff */
[----:B------:R-:W-:Y:S02]  /*c060*/  IMAD.MOV.U32 R21, RZ, RZ, RZ ;  /* 0x000000ffff157224 */ /* 0x000fe400078e00ff */
[----:B------:R-:W-:Y:S01]  /*c070*/  IMAD.WIDE R6, R7, 0x2, R32 ;  /* 0x0000000207067825 */ /* 0x000fe200078e0220 */
[----:B------:R-:W-:-:S02]  /*c080*/  LEA.HI.X.SX32 R13, R5, R2, 0x1, P1 ;  /* 0x00000002050d7211 */ /* 0x000fc400008f0eff */
[----:B------:R-:W-:Y:S02]  /*c090*/  LEA R14, P1, R12, UR8, 0x1 ;  /* 0x000000080c0e7c11 */ /* 0x000fe4000f8208ff */
        /* <DEDUP_REMOVED lines=14> */
[C---:B--2---:R-:W-:Y:S01]  /*c180*/  IMAD.U32 R29, R11.reuse, 0x10000, RZ ;  /* 0x000100000b1d7824 */ /* 0x044fe200078e00ff */
        /* <DEDUP_REMOVED lines=9> */
[----:B-1----:R-:W-:Y:S01]  /*c220*/  LOP3.LUT R32, R7, 0xffff0000, RZ, 0xc0, !PT ;  /* 0xffff000007207812 */ /* 0x002fe200078ec0ff */
        /* <DEDUP_REMOVED lines=46> */
.L_x_3003:
[----:B------:R-:W-:Y:S05]  /*c510*/  BSYNC B0 ;  /* 0x0000000000007941 */ /* 0x000fea0003800000 */
.L_x_3002:
[----:B------:R4:W-:Y:S02]  /*c520*/  STS.128 [R152+0x2000], R8 ;  /* 0x0020000898007388 */ /* 0x0009e40000000c00 */
.L_x_2997:
[----:B------:R-:W-:Y:S05]  /*c530*/  BSYNC B1 ;  /* 0x0000000000017941 */ /* 0x000fea0003800000 */
.L_x_2996:
[----:B-1----:R-:W-:-:S05]  /*c540*/  VIADD R32, R144, 0x20 ;  /* 0x0000002090207836 */ /* 0x002fca0000000000 */
[----:B------:R-:W-:-:S04]  /*c550*/  ISETP.GE.AND P0, PT, R32, R3, PT ;  /* 0x000000032000720c */ /* 0x000fc80003f06270 */
[----:B------:R-:W-:-:S13]  /*c560*/  ISETP.LT.OR P0, PT, R63, -0x83, P0 ;  /* 0xffffff7d3f00780c */ /* 0x000fda0000701670 */
[----:B------:R-:W-:Y:S05]  /*c570*/  @P0 BRA `(.L_x_2989) ;  /* 0x0000001000c00947 */ /* 0x000fea0003800000 */
[----:B---3--:R1:W5:Y:S04]  /*c580*/  LDG.E.128 R12, desc[UR6][R16.64+0x40] ;  /* 0x00004006100c7981 */ /* 0x008368000c1e1d00 */
[----:B----45:R1:W5:Y:S04]  /*c590*/  LDG.E.128 R8, desc[UR6][R16.64+0x80] ;  /* 0x0000800610087981 */ /* 0x030368000c1e1d00 */
        /* <DEDUP_REMOVED lines=9> */
[--C-:B------:R-:W-:Y:S02]  /*c630*/  @P0 SHF.R.S32.HI R3, RZ, 0x1, R82.reuse ;  /* 0x00000001ff030819 */ /* 0x100fe40000011452 */
[----:B------:R-:W-:-:S03]  /*c640*/  @P0 SHF.R.S32.HI R4, RZ, 0x1, R82 ;  /* 0x00000001ff040819 */ /* 0x000fc60000011452 */
[----:B------:R-:W-:Y:S01]  /*c650*/  @P0 IMAD.MOV R5, RZ, RZ, -R3 ;  /* 0x000000ffff050224 */ /* 0x000fe200078e0a03 */
[----:B------:R-:W-:Y:S01]  /*c660*/  MOV R3, R79 ;  /* 0x0000004f00037202 */ /* 0x000fe20000000f00 */
[----:B------:R-:W-:-:S03]  /*c670*/  @P0 IMAD.MOV R3, RZ, RZ, -R4 ;  /* 0x000000ffff030224 */ /* 0x000fc600078e0a04 */
[----:B------:R-:W-:-:S04]  /*c680*/  IADD3 R6, P1, R5, R25, RZ ;  /* 0x0000001905067210 */ /* 0x000fc80007f3e0ff */
[----:B------:R-:W-:Y:S02]  /*c690*/  LEA.HI.X.SX32 R5, R5, R24, 0x1, P1 ;  /* 0x0000001805057211 */ /* 0x000fe400008f0eff */
[----:B------:R-:W-:-:S04]  /*c6a0*/  LEA R20, P1, R6, UR8, 0x1 ;  /* 0x0000000806147c11 */ /* 0x000fc8000f8208ff */
[----:B------:R-:W-:Y:S01]  /*c6b0*/  LEA.HI.X R21, R6, UR9, R5, 0x1, P1 ;  /* 0x0000000906157c11 */ /* 0x000fe200088f0c05 */
[----:B------:R-:W-:Y:S01]  /*c6c0*/  IMAD.WIDE R4, R3, 0x2, R16 ;  /* 0x0000000203047825 */ /* 0x000fe200078e0210 */
[----:B------:R-:W-:Y:S01]  /*c6d0*/  @P0 SHF.R.S32.HI R3, RZ, 0x1, R82 ;  /* 0x00000001ff030819 */ /* 0x000fe20000011452 */
[----:B------:R-:W-:Y:S02]  /*c6e0*/  ULDC.64 UR8, c[0x0][0x358] ;  /* 0x0000d60000087ab9 */ /* 0x000fe40000000a00 */
[----:B------:R-:W-:Y:S01]  /*c6f0*/  IMAD.MOV.U32 R26, RZ, RZ, RZ ;  /* 0x000000ffff1a7224 */ /* 0x000fe200078e00ff */
[----:B------:R-:W-:Y:S01]  /*c700*/  @P0 IADD3 R26, -R3, RZ, RZ ;  /* 0x000000ff031a0210 */ /* 0x000fe20007ffe1ff */
[----:B------:R-:W2:Y:S03]  /*c710*/  LDG.E.128 R20, desc[UR6][R20.64] ;  /* 0x0000000614147981 */ /* 0x000ea6000c1e1d00 */
[C---:B------:R-:W-:Y:S01]  /*c720*/  IADD3 R25, P1, R26.reuse, R25, RZ ;  /* 0x000000191a197210 */ /* 0x040fe20007f3e0ff */
[----:B------:R-:W3:Y:S03]  /*c730*/  LDG.E.128 R4, desc[UR6][R4.64] ;  /* 0x0000000604047981 */ /* 0x000ee6000c1e1d00 */
[----:B------:R-:W-:-:S02]  /*c740*/  LEA.HI.X.SX32 R24, R26, R24, 0x1, P1 ;  /* 0x000000181a187211 */ /* 0x000fc400008f0eff */
[----:B------:R-:W-:-:S04]  /*c750*/  LEA R26, P1, R25, UR8, 0x1 ;  /* 0x00000008191a7c11 */ /* 0x000fc8000f8208ff */
[----:B------:R-:W-:-:S06]  /*c760*/  LEA.HI.X R27, R25, UR9, R24, 0x1, P1 ;  /* 0x00000009191b7c11 */ /* 0x000fcc00088f0c18 */
[----:B------:R-:W4:Y:S01]  /*c770*/  LDG.E.128 R24, desc[UR6][R26.64] ;  /* 0x000000061a187981 */ /* 0x000f22000c1e1d00 */
        /* <DEDUP_REMOVED lines=11> */
[----:B------:R-:W-:Y:S01]  /*c830*/  SHF.L.U32 R20, R21, 0x10, RZ ;  /* 0x0000001015147819 */ /* 0x000fe200000006ff */
[----:B---3--:R-:W-:Y:S01]  /*c840*/  IMAD.U32 R41, R5, 0x10000, RZ ;  /* 0x0001000005297824 */ /* 0x008fe200078e00ff */
[----:B------:R-:W-:Y:S01]  /*c850*/  LOP3.LUT R39, R21, 0xffff0000, RZ, 0xc0, !PT ;  /* 0xffff000015277812 */ /* 0x000fe200078ec0ff */
[C---:B------:R-:W-:Y:S01]  /*c860*/  IMAD.U32 R21, R23.reuse, 0x10000, RZ ;  /* 0x0001000017157824 */ /* 0x040fe200078e00ff */
        /* <DEDUP_REMOVED lines=16> */
[----:B----4-:R-:W-:-:S02]  /*c970*/  IMAD.U32 R4, R25, 0x10000, RZ ;  /* 0x0001000019047824 */ /* 0x010fc400078e00ff */
[----:B------:R-:W-:Y:S01]  /*c980*/  FMUL.FTZ R6, R6, R21 ;  /* 0x0000001506067220 */ /* 0x000fe20000410000 */
[----:B------:R-:W-:Y:S01]  /*c990*/  LOP3.LUT R25, R25, 0xffff0000, RZ, 0xc0, !PT ;  /* 0xffff000019197812 */ /* 0x000fe200078ec0ff */
[----:B------:R-:W-:Y:S01]  /*c9a0*/  @!P0 FADD.FTZ R36, -R36, -RZ ;  /* 0x800000ff24248221 */ /* 0x000fe20000010100 */
[----:B------:R-:W-:Y:S01]  /*c9b0*/  FMUL.FTZ R20, R41, R20 ;  /* 0x0000001429147220 */ /* 0x000fe20000410000 */
[----:B------:R-:W-:Y:S01]  /*c9c0*/  FMUL.FTZ R40, R40, R39 ;  /* 0x0000002728287220 */ /* 0x000fe20000410000 */
[----:B------:R-:W-:Y:S01]  /*c9d0*/  @!P0 FADD.FTZ R38, -R38, -RZ ;  /* 0x800000ff26268221 */ /* 0x000fe20000010100 */
[----:B------:R-:W-:Y:S01]  /*c9e0*/  FMUL.FTZ R42, R42, R23 ;  /* 0x000000172a2a7220 */ /* 0x000fe20000410000 */
[C---:B------:R-:W-:Y:S01]  /*c9f0*/  IMAD.U32 R21, R24.reuse, 0x10000, RZ ;  /* 0x0001000018157824 */ /* 0x040fe200078e00ff */
[----:B------:R-:W-:Y:S01]  /*ca00*/  LOP3.LUT R7, R24, 0xffff0000, RZ, 0xc0, !PT ;  /* 0xffff000018077812 */ /* 0x000fe200078ec0ff */
[----:B------:R-:W-:Y:S01]  /*ca10*/  FMUL.FTZ R5, R5, R22 ;  /* 0x0000001605057220 */ /* 0x000fe20000410000 */
[C---:B------:R-:W-:Y:S01]  /*ca20*/  SHF.L.U32 R24, R26.reuse, 0x10, RZ ;  /* 0x000000101a187819 */ /* 0x040fe200000006ff */
[----:B------:R-:W-:Y:S01]  /*ca30*/  IMAD.U32 R22, R27, 0x10000, RZ ;  /* 0x000100001b167824 */ /* 0x000fe200078e00ff */
[----:B------:R-:W-:Y:S01]  /*ca40*/  LOP3.LUT R23, R26, 0xffff0000, RZ, 0xc0, !PT ;  /* 0xffff00001a177812 */ /* 0x000fe200078ec0ff */
        /* <DEDUP_REMOVED lines=16> */
.L_x_3005:
[----:B------:R-:W-:Y:S05]  /*cb50*/  BSYNC B0 ;  /* 0x0000000000007941 */ /* 0x000fea0003800000 */
.L_x_3004:
        /* <DEDUP_REMOVED lines=10> */
[----:B------:R-:W-:Y:S01]  /*cc00*/  LEA.HI.X.SX32 R24, R3, R2, 0x1, P1 ;  /* 0x0000000203187211 */ /* 0x000fe200008f0eff */
[----:B------:R-:W-:Y:S02]  /*cc10*/  IMAD.MOV.U32 R3, RZ, RZ, R79 ;  /* 0x000000ffff037224 */ /* 0x000fe400078e004f */
[----:B------:R-:W-:-:S04]  /*cc20*/  @P0 SHF.R.S32.HI R4, RZ, 0x1, R82 ;  /* 0x00000001ff040819 */ /* 0x000fc80000011452 */
[----:B------:R-:W-:Y:S01]  /*cc30*/  @P0 IADD3 R5, -R4, RZ, RZ ;  /* 0x000000ff04050210 */ /* 0x000fe20007ffe1ff */
[----:B------:R-:W-:-:S03]  /*cc40*/  @P0 IMAD.MOV R3, RZ, RZ, -R4 ;  /* 0x000000ffff030224 */ /* 0x000fc600078e0a04 */
[----:B------:R-:W-:-:S04]  /*cc50*/  IADD3 R6, P1, R5, R25, RZ ;  /* 0x0000001905067210 */ /* 0x000fc80007f3e0ff */
[----:B------:R-:W-:Y:S02]  /*cc60*/  LEA.HI.X.SX32 R5, R5, R24, 0x1, P1 ;  /* 0x0000001805057211 */ /* 0x000fe400008f0eff */
[----:B------:R-:W-:-:S04]  /*cc70*/  LEA R20, P1, R6, UR8, 0x1 ;  /* 0x0000000806147c11 */ /* 0x000fc8000f8208ff */
[----:B------:R-:W-:Y:S01]  /*cc80*/  LEA.HI.X R21, R6, UR9, R5, 0x1, P1 ;  /* 0x0000000906157c11 */ /* 0x000fe200088f0c05 */
[----:B------:R-:W-:Y:S01]  /*cc90*/  IMAD.WIDE R4, R3, 0x2, R16 ;  /* 0x0000000203047825 */ /* 0x000fe200078e0210 */
[----:B------:R-:W-:Y:S01]  /*cca0*/  @P0 SHF.R.S32.HI R3, RZ, 0x1, R82 ;  /* 0x00000001ff030819 */ /* 0x000fe20000011452 */
[----:B------:R-:W-:Y:S01]  /*ccb0*/  ULDC.64 UR8, c[0x0][0x358] ;  /* 0x0000d60000087ab9 */ /* 0x000fe20000000a00 */
[----:B------:R-:W-:Y:S02]  /*ccc0*/  MOV R26, RZ ;  /* 0x000000ff001a7202 */ /* 0x000fe40000000f00 */
[----:B------:R-:W3:Y:S01]  /*ccd0*/  LDG.E.128 R20, desc[UR6][R20.64] ;  /* 0x0000000614147981 */ /* 0x000ee2000c1e1d00 */
[----:B------:R-:W-:-:S03]  /*cce0*/  @P0 IMAD.MOV R26, RZ, RZ, -R3 ;  /* 0x000000ffff1a0224 */ /* 0x000fc600078e0a03 */
[----:B------:R-:W4:Y:S02]  /*ccf0*/  LDG.E.128 R4, desc[UR6][R4.64+0x40] ;  /* 0x0000400604047981 */ /* 0x000f24000c1e1d00 */
[----:B------:R-:W-:-:S04]  /*cd00*/  IADD3 R25, P1, R26, R25, RZ ;  /* 0x000000191a197210 */ /* 0x000fc80007f3e0ff */
[----:B------:R-:W-:Y:S02]  /*cd10*/  LEA.HI.X.SX32 R24, R26, R24, 0x1, P1 ;  /* 0x000000181a187211 */ /* 0x000fe400008f0eff */
[----:B------:R-:W-:-:S04]  /*cd20*/  LEA R26, P1, R25, UR8, 0x1 ;  /* 0x00000008191a7c11 */ /* 0x000fc8000f8208ff */
[----:B------:R-:W-:-:S06]  /*cd30*/  LEA.HI.X R27, R25, UR9, R24, 0x1, P1 ;  /* 0x00000009191b7c11 */ /* 0x000fcc00088f0c18 */
[----:B------:R-:W5:Y:S01]  /*cd40*/  LDG.E.128 R24, desc[UR6][R26.64] ;  /* 0x000000061a187981 */ /* 0x000f62000c1e1d00 */
[----:B------:R-:W-:Y:S01]  /*cd50*/  LOP3.LUT R3, R13, 0xffff0000, RZ, 0xc0, !PT ;  /* 0xffff00000d037812 */ /* 0x000fe200078ec0ff */
[----:B------:R-:W-:Y:S01]  /*cd60*/  IMAD.U32 R33, R15, 0x10000, RZ ;  /* 0x000100000f217824 */ /* 0x000fe200078e00ff */
[----:B--2---:R-:W-:Y:S01]  /*cd70*/  SHF.L.U32 R30, R13, 0x10, RZ ;  /* 0x000000100d1e7819 */ /* 0x004fe200000006ff */
[----:B------:R-:W-:Y:S01]  /*cd80*/  IMAD.U32 R28, R12, 0x10000, RZ ;  /* 0x000100000c1c7824 */ /* 0x000fe200078e00ff */
[----:B------:R-:W-:Y:S01]  /*cd90*/  LOP3.LUT R13, R15, 0xffff0000, RZ, 0xc0, !PT ;  /* 0xffff00000f0d7812 */ /* 0x000fe200078ec0ff */
[----:B------:R-:W-:Y:S01]  /*cda0*/  IMAD.U32 R29, R14, 0x10000, RZ ;  /* 0x000100000e1d7824 */ /* 0x000fe200078e00ff */
[----:B------:R-:W-:Y:S02]  /*cdb0*/  LOP3.LUT R12, R12, 0xffff0000, RZ, 0xc0, !PT ;  /* 0xffff00000c0c7812 */ /* 0x000fe400078ec0ff */
[----:B------:R-:W-:Y:S02]  /*cdc0*/  LOP3.LUT R14, R14, 0xffff0000, RZ, 0xc0, !PT ;  /* 0xffff00000e0e7812 */ /* 0x000fe400078ec0ff */
[C---:B---3--:R-:W-:Y:S01]  /*cdd0*/  SHF.L.U32 R31, R20.reuse, 0x10, RZ ;  /* 0x00000010141f7819 */ /* 0x048fe200000006ff */
[C---:B------:R-:W-:Y:S01]  /*cde0*/  IMAD.U32 R15, R21.reuse, 0x10000, RZ ;  /* 0x00010000150f7824 */ /* 0x040fe200078e00ff */
[----:B------:R-:W-:Y:S01]  /*cdf0*/  LOP3.LUT R20, R20, 0xffff0000, RZ, 0xc0, !PT ;  /* 0xffff000014147812 */ /* 0x000fe200078ec0ff */
[----:B------:R-:W-:Y:S01]  /*ce00*/  IMAD.U32 R34, R22, 0x10000, RZ ;  /* 0x0001000016227824 */ /* 0x000fe200078e00ff */
[----:B------:R-:W-:Y:S01]  /*ce10*/  LOP3.LUT R35, R21, 0xffff0000, RZ, 0xc0, !PT ;  /* 0xffff000015237812 */ /* 0x000fe200078ec0ff */
[----:B----4-:R-:W-:Y:S01]  /*ce20*/  IMAD.U32 R36, R4, 0x10000, RZ ;  /* 0x0001000004247824 */ /* 0x010fe200078e00ff */
[----:B------:R-:W-:Y:S01]  /*ce30*/  SHF.L.U32 R21, R23, 0x10, RZ ;  /* 0x0000001017157819 */ /* 0x000fe200000006ff */
[----:B------:R-:W-:Y:S01]  /*ce40*/  @!P0 FADD.FTZ R20, -R20, -RZ ;  /* 0x800000ff14148221 */ /* 0x000fe20000010100 */
[----:B------:R-:W-:Y:S01]  /*ce50*/  LOP3.LUT R22, R22, 0xffff0000, RZ, 0xc0, !PT ;  /* 0xffff000016167812 */ /* 0x000fe200078ec0ff */
[----:B------:R-:W-:Y:S01]  /*ce60*/  @!P0 FADD.FTZ R15, -R15, -RZ ;  /* 0x800000ff0f0f8221 */ /* 0x000fe20000010100 */
[----:B------:R-:W-:Y:S01]  /*ce70*/  LOP3.LUT R23, R23, 0xffff0000, RZ, 0xc0, !PT ;  /* 0xffff000017177812 */ /* 0x000fe200078ec0ff */
[----:B------:R-:W-:Y:S01]  /*ce80*/  @!P0 FADD.FTZ R35, -R35, -RZ ;  /* 0x800000ff23238221 */ /* 0x000fe20000010100 */
[----:B------:R-:W-:Y:S01]  /*ce90*/  LOP3.LUT R37, R4, 0xffff0000, RZ, 0xc0, !PT ;  /* 0xffff000004257812 */ /* 0x000fe200078ec0ff */
[C---:B------:R-:W-:Y:S01]  /*cea0*/  IMAD.U32 R4, R5.reuse, 0x10000, RZ ;  /* 0x0001000005047824 */ /* 0x040fe200078e00ff */
[----:B------:R-:W-:Y:S01]  /*ceb0*/  LOP3.LUT R38, R5, 0xffff0000, RZ, 0xc0, !PT ;  /* 0xffff000005267812 */ /* 0x000fe200078ec0ff */
[----:B------:R-:W-:Y:S01]  /*cec0*/  @!P0 FADD.FTZ R22, -R22, -RZ ;  /* 0x800000ff16168221 */ /* 0x000fe20000010100 */
[C---:B------:R-:W-:Y:S01]  /*ced0*/  LOP3.LUT R5, R6.reuse, 0xffff0000, RZ, 0xc0, !PT ;  /* 0xffff000006057812 */ /* 0x040fe200078ec0ff */
[----:B------:R-:W-:Y:S01]  /*cee0*/  @!P0 FADD.FTZ R23, -R23, -RZ ;  /* 0x800000ff17178221 */ /* 0x000fe20000010100 */
[----:B------:R-:W-:Y:S01]  /*cef0*/  LOP3.LUT R40, R7, 0xffff0000, RZ, 0xc0, !PT ;  /* 0xffff000007287812 */ /* 0x000fe200078ec0ff */
[----:B------:R-:W-:Y:S01]  /*cf00*/  FMUL.FTZ R37, R37, R20 ;  /* 0x0000001425257220 */ /* 0x000fe20000410000 */
[----:B------:R-:W-:Y:S01]  /*cf10*/  SHF.L.U32 R39, R6, 0x10, RZ ;  /* 0x0000001006277819 */ /* 0x000fe200000006ff */
[----:B------:R-:W-:-:S02]  /*cf20*/  IMAD.U32 R6, R7, 0x10000, RZ ;  /* 0x0001000007067824 */ /* 0x000fc400078e00ff */
[----:B------:R-:W-:Y:S01]  /*cf30*/  @!P0 FADD.FTZ R21, -R21, -RZ ;  /* 0x800000ff15158221 */ /* 0x000fe20000010100 */
[----:B-----5:R-:W-:Y:S01]  /*cf40*/  SHF.L.U32 R20, R24, 0x10, RZ ;  /* 0x0000001018147819 */ /* 0x020fe200000006ff */
[----:B------:R-:W-:Y:S01]  /*cf50*/  FMUL.FTZ R15, R4, R15 ;  /* 0x0000000f040f7220 */ /* 0x000fe20000410000 */
[----:B------:R-:W-:Y:S01]  /*cf60*/  LOP3.LUT R7, R24, 0xffff0000, RZ, 0xc0, !PT ;  /* 0xffff000018077812 */ /* 0x000fe200078ec0ff */
[----:B------:R-:W-:Y:S01]  /*cf70*/  @!P0 FADD.FTZ R31, -R31, -RZ ;  /* 0x800000ff1f1f8221 */ /* 0x000fe20000010100 */
[----:B------:R-:W-:Y:S01]  /*cf80*/  LOP3.LUT R24, R25, 0xffff0000, RZ, 0xc0, !PT ;  /* 0xffff000019187812 */ /* 0x000fe200078ec0ff */
[----:B------:R-:W-:Y:S01]  /*cf90*/  FMUL.FTZ R38, R38, R35 ;  /* 0x0000002326267220 */ /* 0x000fe20000410000 */
[----:B------:R-:W-:Y:S01]  /*cfa0*/  @!P0 FADD.FTZ R34, -R34, -RZ ;  /* 0x800000ff22228221 */ /* 0x000fe20000010100 */
[----:B------:R-:W-:Y:S01]  /*cfb0*/  FMUL.FTZ R5, R5, R22 ;  /* 0x0000001605057220 */ /* 0x000fe20000410000 */
[----:B------:R-:W-:Y:S01]  /*cfc0*/  FMUL.FTZ R40, R40, R23 ;  /* 0x0000001728287220 */ /* 0x000fe20000410000 */
[----:B------:R-:W-:Y:S01]  /*cfd0*/  IMAD.U32 R4, R25, 0x10000, RZ ;  /* 0x0001000019047824 */ /* 0x000fe200078e00ff */
[----:B------:R-:W-:Y:S01]  /*cfe0*/  SHF.L.U32 R23, R26, 0x10, RZ ;  /* 0x000000101a177819 */ /* 0x000fe200000006ff */
[----:B------:R-:W-:Y:S01]  /*cff0*/  FMUL.FTZ R6, R6, R21 ;  /* 0x0000001506067220 */ /* 0x000fe20000410000 */
[----:B------:R-:W-:Y:S01]  /*d000*/  LOP3.LUT R22, R26, 0xffff0000, RZ, 0xc0, !PT ;  /* 0xffff00001a167812 */ /* 0x000fe200078ec0ff */
[C---:B------:R-:W-:Y:S01]  /*d010*/  IMAD.U32 R21, R27.reuse, 0x10000, RZ ;  /* 0x000100001b157824 */ /* 0x040fe200078e00ff */
[----:B------:R-:W-:Y:S01]  /*d020*/  LOP3.LUT R26, R27, 0xffff0000, RZ, 0xc0, !PT ;  /* 0xffff00001b1a7812 */ /* 0x000fe200078ec0ff */
[----:B------:R-:W-:Y:S01]  /*d030*/  FMUL.FTZ R31, R36, R31 ;  /* 0x0000001f241f7220 */ /* 0x000fe20000410000 */
        /* <DEDUP_REMOVED lines=14> */
.L_x_3007:
[----:B------:R-:W-:Y:S05]  /*d120*/  BSYNC B0 ;  /* 0x0000000000007941 */ /* 0x000fea0003800000 */
.L_x_3006:
        /* <DEDUP_REMOVED lines=23> */
[----:B------:R-:W-:Y:S01]  /*d2a0*/  @P0 IADD3 R3, -R82, RZ, RZ ;  /* 0x000000ff52030210 */ /* 0x000fe20007ffe1ff */
[----:B------:R-:W-:-:S03]  /*d2b0*/  ULDC.64 UR8, c[0x0][0x358] ;  /* 0x0000d60000087ab9 */ /* 0x000fc60000000a00 */
[C---:B------:R-:W-:Y:S01]  /*d2c0*/  IADD3 R0, P1, R3.reuse, R0, RZ ;  /* 0x0000000003007210 */ /* 0x040fe20007f3e0ff */
[----:B------:R-:W4:Y:S03]  /*d2d0*/  LDG.E.128 R12, desc[UR6][R14.64] ;  /* 0x000000060e0c7981 */ /* 0x000f26000c1e1d00 */
[----:B------:R-:W-:Y:S02]  /*d2e0*/  LEA.HI.X.SX32 R3, R3, R2, 0x1, P1 ;  /* 0x0000000203037211 */ /* 0x000fe400008f0eff */
[----:B-1----:R-:W-:-:S04]  /*d2f0*/  LEA R16, P1, R0, UR8, 0x1 ;  /* 0x0000000800107c11 */ /* 0x002fc8000f8208ff */
        /* <DEDUP_REMOVED lines=17> */
[----:B----4-:R-:W-:Y:S01]  /*d410*/  IMAD.U32 R7, R13, 0x10000, RZ ;  /* 0x000100000d077824 */ /* 0x010fe200078e00ff */
[----:B------:R-:W-:Y:S01]  /*d420*/  SHF.L.U32 R26, R12, 0x10, RZ ;  /* 0x000000100c1a7819 */ /* 0x000fe200000006ff */
[----:B--2---:R-:W-:Y:S01]  /*d430*/  IMAD.U32 R28, R14, 0x10000, RZ ;  /* 0x000100000e1c7824 */ /* 0x004fe200078e00ff */
        /* <DEDUP_REMOVED lines=12> */
[----:B------:R-:W-:Y:S01]  /*d500*/  FMUL.FTZ R26, R11, R26 ;  /* 0x0000001a0b1a7220 */ /* 0x000fe20000410000 */
[----:B------:R-:W-:Y:S01]  /*d510*/  FMUL.FTZ R25, R10, R25 ;  /* 0x000000190a197220 */ /* 0x000fe20000410000 */
[----:B------:R-:W-:Y:S01]  /*d520*/  @!P0 FADD.FTZ R12, -R12, -RZ ;  /* 0x800000ff0c0c8221 */ /* 0x000fe20000010100 */
[----:B------:R-:W-:Y:S01]  /*d530*/  FMUL.FTZ R4, R4, R7 ;  /* 0x0000000704047220 */ /* 0x000fe20000410000 */
[C---:B-----5:R-:W-:Y:S01]  /*d540*/  IMAD.U32 R11, R16.reuse, 0x10000, RZ ;  /* 0x00010000100b7824 */ /* 0x060fe200078e00ff */
[----:B------:R-:W-:Y:S01]  /*d550*/  LOP3.LUT R10, R16, 0xffff0000, RZ, 0xc0, !PT ;  /* 0xffff0000100a7812 */ /* 0x000fe200078ec0ff */
[----:B------:R-:W-:Y:S01]  /*d560*/  @!P0 FADD.FTZ R28, -R28, -RZ ;  /* 0x800000ff1c1c8221 */ /* 0x000fe20000010100 */
[C---:B------:R-:W-:Y:S01]  /*d570*/  SHF.L.U32 R7, R17.reuse, 0x10, RZ ;  /* 0x0000001011077819 */ /* 0x040fe200000006ff */
[----:B------:R-:W-:Y:S01]  /*d580*/  FMUL.FTZ R29, R24, R29 ;  /* 0x0000001d181d7220 */ /* 0x000fe20000410000 */
[----:B------:R-:W-:Y:S01]  /*d590*/  LOP3.LUT R16, R17, 0xffff0000, RZ, 0xc0, !PT ;  /* 0xffff000011107812 */ /* 0x000fe200078ec0ff */
[----:B------:R-:W-:Y:S01]  /*d5a0*/  FMUL.FTZ R6, R6, R13 ;  /* 0x0000000d06067220 */ /* 0x000fe20000410000 */
[----:B------:R-:W-:Y:S01]  /*d5b0*/  FMUL.FTZ R27, R27, R14 ;  /* 0x0000000e1b1b7220 */ /* 0x000fe20000410000 */
[----:B------:R-:W-:Y:S01]  /*d5c0*/  FMUL.FTZ R5, R5, R12 ;  /* 0x0000000c05057220 */ /* 0x000fe20000410000 */
[C---:B------:R-:W-:Y:S01]  /*d5d0*/  IMAD.U32 R14, R18.reuse, 0x10000, RZ ;  /* 0x00010000120e7824 */ /* 0x040fe200078e00ff */
[----:B------:R-:W-:Y:S01]  /*d5e0*/  LOP3.LUT R13, R18, 0xffff0000, RZ, 0xc0, !PT ;  /* 0xffff0000120d7812 */ /* 0x000fe200078ec0ff */
[----:B------:R-:W-:Y:S01]  /*d5f0*/  FMUL.FTZ R23, R23, R28 ;  /* 0x0000001c17177220 */ /* 0x000fe20000410000 */
[----:B------:R-:W-:Y:S01]  /*d600*/  SHF.L.U32 R12, R19, 0x10, RZ ;  /* 0x00000010130c7819 */ /* 0x000fe200000006ff */
[----:B------:R-:W-:Y:S01]  /*d610*/  FFMA.FTZ R3, R3, R11, R26 ;  /* 0x0000000b03037223 */ /* 0x000fe2000001001a */
        /* <DEDUP_REMOVED lines=14> */
.L_x_3009:
[----:B------:R-:W-:Y:S05]  /*d700*/  BSYNC B0 ;  /* 0x0000000000007941 */ /* 0x000fea0003800000 */
.L_x_3008:
[----:B------:R4:W-:Y:S01]  /*d710*/  STS.128 [R152+0x2800], R8 ;  /* 0x0028000898007388 */ /* 0x0009e20000000c00 */
[----:B------:R-:W-:Y:S05]  /*d720*/  BRA `(.L_x_2989) ;  /* 0x0000000000547947 */ /* 0x000fea0003800000 */
.L_x_2979:
        /* <DEDUP_REMOVED lines=21> */
.L_x_2989:
[----:B------:R-:W-:Y:S05]  /*d880*/  BSYNC B2 ;  /* 0x0000000000027941 */ /* 0x000fea0003800000 */
.L_x_2978:
[----:B------:R-:W-:Y:S01]  /*d890*/  VIADD R161, R55, 0xffffffff ;  /* 0xffffffff37a17836 */ /* 0x000fe20000000000 */
[----:B------:R-:W-:Y:S01]  /*d8a0*/  ULDC.64 UR12, c[0x0][0x218] ;  /* 0x00008600000c7ab9 */ /* 0x000fe20000000a00 */
[----:B-1----:R-:W-:Y:S01]  /*d8b0*/  VIADD R3, R144, 0x40 ;  /* 0x0000004090037836 */ /* 0x002fe20000000000 */
[----:B------:R-:W-:Y:S01]  /*d8c0*/  LEA R156, P3, R164, UR12, 0x1 ;  /* 0x0000000ca49c7c11 */ /* 0x000fe2000f8608ff */
[----:B------:R-:W-:Y:S01]  /*d8d0*/  IMAD.SHL.U32 R49, R161, 0x80, RZ ;  /* 0x00000080a1317824 */ /* 0x000fe200078e00ff */
[----:B------:R-:W-:Y:S01]  /*d8e0*/  LOP3.LUT R73, R73, 0x7fffffe, RZ, 0xc0, !PT ;  /* 0x07fffffe49497812 */ /* 0x000fe200078ec0ff */
[----:B------:R-:W-:Y:S01]  /*d8f0*/  VIADD R0, R144, 0x60 ;  /* 0x0000006090007836 */ /* 0x000fe20000000000 */
[----:B------:R-:W-:Y:S01]  /*d900*/  LEA.HI.X R157, R164, UR13, R60, 0x1, P3 ;  /* 0x0000000da49d7c11 */ /* 0x000fe200098f0c3c */
[----:B----45:R-:W-:Y:S01]  /*d910*/  IMAD.IADD R9, R64, 0x1, -R49 ;  /* 0x0000000140097824 */ /* 0x030fe200078e0a31 */
[----:B------:R-:W-:Y:S01]  /*d920*/  SHF.R.S32.HI R11, RZ, 0x1f, R72 ;  /* 0x0000001fff0b7819 */ /* 0x000fe20000011448 */
[----:B------:R-:W-:Y:S01]  /*d930*/  IMAD.IADD R2, R72, 0x1, -R73 ;  /* 0x0000000148027824 */ /* 0x000fe200078e0a49 */
[----:B------:R-:W-:Y:S01]  /*d940*/  SHF.R.S32.HI R50, RZ, 0x1f, R63 ;  /* 0x0000001fff327819 */ /* 0x000fe2000001143f */
[----:B------:R-:W-:Y:S01]  /*d950*/  IMAD.SHL.U32 R148, R71, 0x8, RZ ;  /* 0x0000000847947824 */ /* 0x000fe200078e00ff */
[-C--:B------:R-:W-:Y:S01]  /*d960*/  ISETP.GE.AND P0, PT, R3, R9.reuse, PT ;  /* 0x000000090300720c */ /* 0x080fe20003f06270 */
[----:B------:R-:W-:Y:S01]  /*d970*/  ULDC.64 UR10, c[0x0][0x220] ;  /* 0x00008800000a7ab9 */ /* 0x000fe20000000a00 */
[-C--:B------:R-:W-:Y:S01]  /*d980*/  ISETP.GE.AND P6, PT, R0, R9.reuse, PT ;  /* 0x000000090000720c */ /* 0x080fe20003fc6270 */
[----:B------:R-:W-:Y:S01]  /*d990*/  ULDC UR5, c[0x0][0x398] ;  /* 0x0000e60000057ab9 */ /* 0x000fe20000000800 */
[----:B------:R-:W-:-:S02]  /*d9a0*/  ISETP.GE.AND P1, PT, R32, R9, PT ;  /* 0x000000092000720c */ /* 0x000fc40003f26270 */
[----:B------:R-:W-:Y:S02]  /*d9b0*/  ISETP.GE.AND P5, PT, R144, R9, PT ;  /* 0x000000099000720c */ /* 0x000fe40003fa6270 */
[----:B------:R-:W-:Y:S02]  /*d9c0*/  LEA.HI R72, R11, R72, RZ, 0x3 ;  /* 0x000000480b487211 */ /* 0x000fe400078f18ff */
[----:B------:R-:W-:Y:S02]  /*d9d0*/  LEA.HI R8, R50, R63, RZ, 0x4 ;  /* 0x0000003f32087211 */ /* 0x000fe400078f20ff */
[----:B------:R-:W-:Y:S01]  /*d9e0*/  ISETP.GE.AND P4, PT, R32, R9, PT ;  /* 0x000000092000720c */ /* 0x000fe20003f86270 */
[----:B------:R-:W1:Y:S01]  /*d9f0*/  @!P0 LDC.64 R6, c[0x0][0x248] ;  /* 0x00009200ff068b82 */ /* 0x000e620000000a00 */
[----:B------:R-:W-:Y:S01]  /*da00*/  SHF.R.S32.HI R8, RZ, 0x4, R8 ;  /* 0x00000004ff087819 */ /* 0x000fe20000011408 */
[----:B------:R-:W-:Y:S01]  /*da10*/  IMAD.SHL.U32 R53, R72, 0x20, RZ ;  /* 0x0000002048357824 */ /* 0x000fe200078e00ff */
[----:B------:R-:W-:-:S02]  /*da20*/  LEA.HI R50, R50, R63, RZ, 0x5 ;  /* 0x0000003f32327211 */ /* 0x000fc400078f28ff */
[C---:B---3--:R-:W-:Y:S01]  /*da30*/  @!P1 LEA R14, P3, R62.reuse, R156, 0x1 ;  /* 0x0000009c3e0e9211 */ /* 0x048fe200078608ff */
[----:B------:R-:W-:Y:S01]  /*da40*/  @!PT LDS RZ, [RZ] ;  /* 0x00000000fffff984 */ /* 0x000fe20000000800 */
[----:B------:R-:W-:Y:S01]  /*da50*/  @!PT LDS RZ, [RZ] ;  /* 0x00000000fffff984 */ /* 0x000fe20000000800 */
[----:B------:R-:W-:Y:S01]  /*da60*/  @!PT LDS RZ, [RZ] ;  /* 0x00000000fffff984 */ /* 0x000fe20000000800 */
[----:B------:R-:W-:Y:S01]  /*da70*/  @!P5 LDGSTS.E.BYPASS.LTC128B.128 [R152+0x3000], desc[UR6][R156.64] ;  /* 0x030000009c98dfae */ /* 0x000fe2000b901d46 */
[----:B------:R-:W-:Y:S01]  /*da80*/  SHF.R.S32.HI R48, RZ, 0x5, R50 ;  /* 0x00000005ff307819 */ /* 0x000fe20000011432 */
[----:B------:R-:W3:Y:S01]  /*da90*/  @!P6 LDC.64 R4, c[0x0][0x248] ;  /* 0x00009200ff04eb82 */ /* 0x000ee20000000a00 */
[----:B------:R-:W-:Y:S01]  /*daa0*/  @!P1 LEA.HI.X R15, R62, R157, R61, 0x1, P3 ;  /* 0x0000009d3e0f9211 */ /* 0x000fe200018f0c3d */
[----:B------:R-:W-:Y:S01]  /*dab0*/  @!P5 LDGSTS.E.BYPASS.LTC128B.128 [R152+0x5000], desc[UR6][R156.64+0x40] ;  /* 0x050000409c98dfae */ /* 0x000fe2000b901d46 */
[-C--:B------:R-:W-:Y:S02]  /*dac0*/  ISETP.GE.AND P3, PT, R3, R9.reuse, PT ;  /* 0x000000090300720c */ /* 0x080fe40003f66270 */
[----:B------:R-:W-:Y:S01]  /*dad0*/  LEA.HI R3, R8, R8, RZ, 0x1 ;  /* 0x0000000808037211 */ /* 0x000fe200078f08ff */
[----:B------:R-:W-:Y:S01]  /*dae0*/  @!P5 LDGSTS.E.BYPASS.LTC128B.128 [R152+0x7000], desc[UR6][R156.64+0x80] ;  /* 0x070000809c98dfae */ /* 0x000fe2000b901d46 */
[----:B------:R-:W-:-:S02]  /*daf0*/  ISETP.GE.AND P5, PT, R144, R9, PT ;  /* 0x000000099000720c */ /* 0x000fc40003fa6270 */
[----:B------:R-:W-:Y:S01]  /*db00*/  LOP3.LUT R3, R3, 0xfffffffe, RZ, 0xc0, !PT ;  /* 0xfffffffe03037812 */ /* 0x000fe200078ec0ff */
[----:B------:R-:W-:Y:S01]  /*db10*/  @!P1 LDGSTS.E.BYPASS.LTC128B.128 [R152+0x3800], desc[UR6][R14.64] ;  /* 0x038000000e989fae */ /* 0x000fe2000b901d46 */
[----:B------:R-:W-:Y:S02]  /*db20*/  LOP3.LUT R53, R53, 0xffffff00, RZ, 0xc0, !PT ;  /* 0xffffff0035357812 */ /* 0x000fe400078ec0ff */
[----:B------:R-:W-:Y:S01]  /*db30*/  LOP3.LUT R50, R50, 0xffffffe0, RZ, 0xc0, !PT ;  /* 0xffffffe032327812 */ /* 0x000fe200078ec0ff */
[----:B------:R-:W-:Y:S04]  /*db40*/  @!P1 LDGSTS.E.BYPASS.LTC128B.128 [R152+0x5800], desc[UR6][R14.64+0x40] ;  /* 0x058000400e989fae */ /* 0x000fe8000b901d46 */
[----:B------:R-:W-:Y:S01]  /*db50*/  @!P1 LDGSTS.E.BYPASS.LTC128B.128 [R152+0x7800], desc[UR6][R14.64+0x80] ;  /* 0x078000800e989fae */ /* 0x000fe2000b901d46 */
[----:B-1----:R-:W-:Y:S01]  /*db60*/  @!P0 LEA R10, P1, R6, R156, 0x7 ;  /* 0x0000009c060a8211 */ /* 0x002fe200078238ff */
[----:B------:R-:W-:-:S03]  /*db70*/  IMAD.IADD R50, R63, 0x1, -R50 ;  /* 0x000000013f327824 */ /* 0x000fc600078e0a32 */
[----:B------:R-:W-:Y:S01]  /*db80*/  @!P0 LEA.HI.X R11, R6, R157, R7, 0x7, P1 ;  /* 0x0000009d060b8211 */ /* 0x000fe200008f3c07 */
[----:B---3--:R-:W-:Y:S01]  /*db90*/  @!P6 IMAD.WIDE.U32 R12, R4, 0xc0, R156 ;  /* 0x000000c0040ce825 */ /* 0x008fe200078e009c */
[----:B------:R-:W-:-:S03]  /*dba0*/  ISETP.GE.AND P1, PT, R0, R9, PT ;  /* 0x000000090000720c */ /* 0x000fc60003f26270 */
[----:B------:R-:W-:Y:S01]  /*dbb0*/  @!P6 IMAD R5, R5, 0xc0, RZ ;  /* 0x000000c00505e824 */ /* 0x000fe200078e02ff */
[----:B------:R-:W-:Y:S01]  /*dbc0*/  @!P0 LDGSTS.E.BYPASS.LTC128B.128 [R152+0x4000], desc[UR6][R10.64] ;  /* 0x040000000a988fae */ /* 0x000fe2000b901d46 */
[----:B------:R-:W-:Y:S02]  /*dbd0*/  IMAD.IADD R0, R8, 0x1, -R3 ;  /* 0x0000000108007824 */ /* 0x000fe400078e0a03 */
[----:B------:R-:W-:Y:S01]  /*dbe0*/  @!P6 IMAD.IADD R13, R5, 0x1, R13 ;  /* 0x00000001050de824 */ /* 0x000fe200078e020d */
[----:B------:R-:W-:Y:S01]  /*dbf0*/  @!P0 LDGSTS.E.BYPASS.LTC128B.128 [R152+0x6000], desc[UR6][R10.64+0x40] ;  /* 0x060000400a988fae */ /* 0x000fe2000b901d46 */
[----:B------:R-:W-:Y:S01]  /*dc00*/  IMAD.SHL.U32 R3, R65, 0x40, RZ ;  /* 0x0000004041037824 */ /* 0x000fe200078e00ff */
[----:B------:R-:W1:Y:S01]  /*dc10*/  @!P3 LDC.64 R4, c[0x0][0x250] ;  /* 0x00009400ff04bb82 */ /* 0x000e620000000a00 */
[----:B------:R-:W-:Y:S01]  /*dc20*/  IMAD.SHL.U32 R6, R70, 0x40, RZ ;  /* 0x0000004046067824 */ /* 0x000fe200078e00ff */
[----:B------:R1:W-:Y:S01]  /*dc30*/  @!P0 LDGSTS.E.BYPASS.LTC128B.128 [R152+0x8000], desc[UR6][R10.64+0x80] ;  /* 0x080000800a988fae */ /* 0x0003e2000b901d46 */
[----:B------:R-:W-:Y:S01]  /*dc40*/  IMAD R69, R0, 0x8, R69 ;  /* 0x0000000800457824 */ /* 0x000fe200078e0245 */
[----:B------:R-:W-:-:S02]  /*dc50*/  LOP3.LUT R3, R3, 0xc0, RZ, 0xc0, !PT ;  /* 0x000000c003037812 */ /* 0x000fc400078ec0ff */
[----:B------:R-:W-:Y:S01]  /*dc60*/  @!P6 LDGSTS.E.BYPASS.LTC128B.128 [R152+0x4800], desc[UR6][R12.64] ;  /* 0x048000000c98efae */ /* 0x000fe2000b901d46 */
[----:B------:R-:W-:Y:S02]  /*dc70*/  LOP3.LUT R6, R6, 0xc0, RZ, 0xc0, !PT ;  /* 0x000000c006067812 */ /* 0x000fe400078ec0ff */
[----:B------:R-:W-:Y:S01]  /*dc80*/  LOP3.LUT R148, R3, 0x8, R148, 0xf8, !PT ;  /* 0x0000000803947812 */ /* 0x000fe200078ef894 */
[----:B------:R-:W-:Y:S01]  /*dc90*/  @!P6 LDGSTS.E.BYPASS.LTC128B.128 [R152+0x6800], desc[UR6][R12.64+0x40] ;  /* 0x068000400c98efae */ /* 0x000fe2000b901d46 */
[----:B------:R-:W-:Y:S02]  /*dca0*/  SHF.R.U32.HI R3, RZ, 0x3, R3 ;  /* 0x00000003ff037819 */ /* 0x000fe40000011603 */
[----:B------:R-:W-:Y:S01]  /*dcb0*/  LEA R158, P0, R162, UR10, 0x1 ;  /* 0x0000000aa29e7c11 */ /* 0x000fe2000f8008ff */
[----:B------:R3:W-:Y:S01]  /*dcc0*/  @!P6 LDGSTS.E.BYPASS.LTC128B.128 [R152+0x8800], desc[UR6][R12.64+0x80] ;  /* 0x088000800c98efae */ /* 0x0007e2000b901d46 */
[----:B------:R-:W-:Y:S01]  /*dcd0*/  LOP3.LUT R148, R148, R3, RZ, 0x3c, !PT ;  /* 0x0000000394947212 */ /* 0x000fe200078e3cff */
[----:B------:R-:W-:Y:S01]  /*dce0*/  IMAD.SHL.U32 R3, R0, 0x8, RZ ;  /* 0x0000000800037824 */ /* 0x000fe200078e00ff */
[----:B------:R-:W-:Y:S01]  /*dcf0*/  LEA.HI.X R159, R162, UR11, R54, 0x1, P0 ;  /* 0x0000000ba29f7c11 */ /* 0x000fe200080f0c36 */
[----:B------:R-:W0:Y:S01]  /*dd00*/  LDGDEPBAR ;  /* 0x00000000000079af */ /* 0x000e220000000000 */
[----:B------:R-:W-:Y:S01]  /*dd10*/  @!P4 LEA R8, P0, R67, R158, 0x1 ;  /* 0x0000009e4308c211 */ /* 0x000fe200078008ff */
[----:B------:R-:W-:Y:S01]  /*dd20*/  IMAD.U32 R148, R69, 0x20, R148 ;  /* 0x0000002045947824 */ /* 0x000fe200078e0094 */
[----:B------:R-:W-:-:S02]  /*dd30*/  LOP3.LUT R0, R6, 0x8, R3, 0xf8, !PT ;  /* 0x0000000806007812 */ /* 0x000fc400078ef803 */
[----:B------:R-:W-:Y:S02]  /*dd40*/  SHF.R.U32.HI R3, RZ, 0x3, R6 ;  /* 0x00000003ff037819 */ /* 0x000fe40000011606 */
[----:B------:R-:W4:Y:S01]  /*dd50*/  @!P1 LDC.64 R6, c[0x0][0x250] ;  /* 0x00009400ff069b82 */ /* 0x000f220000000a00 */
[----:B------:R-:W-:Y:S02]  /*dd60*/  @!P4 LEA.HI.X R9, R67, R159, R68, 0x1, P0 ;  /* 0x0000009f4309c211 */ /* 0x000fe400000f0c44 */
[----:B------:R-:W-:Y:S01]  /*dd70*/  LOP3.LUT R0, R0, R3, RZ, 0x3c, !PT ;  /* 0x0000000300007212 */ /* 0x000fe200078e3cff */
[--C-:B------:R-:W-:Y:S01]  /*dd80*/  IMAD R3, R48, 0x200, R53.reuse ;  /* 0x0000020030037824 */ /* 0x100fe200078e0235 */
[----:B-1----:R-:W-:Y:S01]  /*dd90*/  @!P3 LEA R10, P0, R4, R158, 0x7 ;  /* 0x0000009e040ab211 */ /* 0x002fe200078038ff */
[----:B------:R-:W-:Y:S01]  /*dda0*/  IMAD R53, R2, 0x20, R53 ;  /* 0x0000002002357824 */ /* 0x000fe200078e0235 */
[----:B------:R-:W-:Y:S01]  /*ddb0*/  LEA R148, R148, UR4, 0x1 ;  /* 0x0000000494947c11 */ /* 0x000fe2000f8e08ff */
[----:B------:R-:W-:Y:S01]  /*ddc0*/  IMAD R3, R2, 0x20, R3 ;  /* 0x0000002002037824 */ /* 0x000fe200078e0203 */
[----:B------:R-:W-:Y:S01]  /*ddd0*/  @!P3 LEA.HI.X R11, R4, R159, R5, 0x7, P0 ;  /* 0x0000009f040bb211 */ /* 0x000fe200000f3c05 */
[----:B------:R-:W-:Y:S01]  /*dde0*/  @!P1 IMAD.MOV.U32 R4, RZ, RZ, R158 ;  /* 0x000000ffff049224 */ /* 0x000fe200078e009e */
[----:B------:R-:W-:Y:S01]  /*ddf0*/  LOP3.LUT P0, RZ, R65, 0x2, RZ, 0xc0, !PT ;  /* 0x0000000241ff7812 */ /* 0x000fe2000780c0ff */
[----:B------:R-:W-:-:S02]  /*de00*/  @!P1 IMAD.MOV.U32 R5, RZ, RZ, R159 ;  /* 0x000000ffff059224 */ /* 0x000fc400078e009f */
[----:B------:R-:W-:Y:S02]  /*de10*/  IMAD.IADD R149, R0, 0x1, R3 ;  /* 0x0000000100957824 */ /* 0x000fe400078e0203 */
[----:B---3--:R-:W-:Y:S01]  /*de20*/  @!P5 IMAD.MOV.U32 R12, RZ, RZ, R158 ;  /* 0x000000ffff0cd224 */ /* 0x008fe200078e009e */
[----:B------:R-:W-:-:S04]  /*de30*/  DEPBAR.LE SB0, 0x0 ;  /* 0x000080000000791a */ /* 0x000fc80000000000 */
[----:B------:R-:W-:Y:S01]  /*de40*/  BAR.SYNC.DEFER_BLOCKING 0x0 ;  /* 0x0000000000007b1d */ /* 0x000fe20000010000 */
[----:B------:R-:W-:Y:S01]  /*de50*/  @!P5 IMAD.MOV.U32 R13, RZ, RZ, R159 ;  /* 0x000000ffff0dd224 */ /* 0x000fe200078e009f */
[----:B------:R-:W-:Y:S01]  /*de60*/  LEA R149, R149, UR4, 0x1 ;  /* 0x0000000495957c11 */ /* 0x000fe2000f8e08ff */
[----:B----4-:R-:W-:-:S04]  /*de70*/  @!P1 IMAD.WIDE.U32 R4, R6, 0xc0, R4 ;  /* 0x000000c006049825 */ /* 0x010fc800078e0004 */
[----:B------:R-:W-:Y:S02]  /*de80*/  @!P1 IMAD R7, R7, 0xc0, RZ ;  /* 0x000000c007079824 */ /* 0x000fe400078e02ff */
[----:B------:R-:W-:Y:S02]  /*de90*/  IMAD.MOV.U32 R3, RZ, RZ, 0x20 ;  /* 0x00000020ff037424 */ /* 0x000fe400078e00ff */
[----:B------:R-:W-:Y:S02]  /*dea0*/  @!P1 IMAD.IADD R5, R7, 0x1, R5 ;  /* 0x0000000107059824 */ /* 0x000fe400078e0205 */
[----:B------:R-:W-:Y:S01]  /*deb0*/  IMAD R147, R51, 0x2, R149 ;  /* 0x0000000233937824 */ /* 0x000fe200078e0295 */
[----:B------:R-:W-:-:S05]  /*dec0*/  SEL R3, R3, 0xffffffe0, !P0 ;  /* 0xffffffe003037807 */ /* 0x000fca0004000000 */
[----:B------:R-:W-:Y:S01]  /*ded0*/  IMAD.IADD R145, R148, 0x1, R3 ;  /* 0x0000000194917824 */ /* 0x000fe200078e0203 */
[----:B------:R-:W-:Y:S01]  /*dee0*/  SHF.R.S32.HI R3, RZ, 0x1f, R50 ;  /* 0x0000001fff037819 */ /* 0x000fe20000011432 */
[----:B------:R-:W-:Y:S03]  /*def0*/  @P5 STS [R152+0x9000], RZ ;  /* 0x009000ff98005388 */ /* 0x000fe60000000800 */
[----:B------:R-:W-:Y:S01]  /*df00*/  LEA.HI R160, R3, R50, RZ, 0x2 ;  /* 0x0000003203a07211 */ /* 0x000fe200078f10ff */
[----:B------:R-:W-:Y:S01]  /*df10*/  IMAD R3, R48, 0x10, R66 ;  /* 0x0000001030037824 */ /* 0x000fe200078e0242 */
[----:B------:R-:W-:Y:S02]  /*df20*/  @P5 STS [R152+0x9004], RZ ;  /* 0x009004ff98005388 */ /* 0x000fe40000000800 */
[----:B------:R-:W-:Y:S02]  /*df30*/  SHF.R.S32.HI R160, RZ, 0x2, R160 ;  /* 0x00000002ffa07819 */ /* 0x000fe400000114a0 */
[----:B------:R-:W-:Y:S02]  /*df40*/  @P5 STS.64 [R152+0x9008], RZ ;  /* 0x009008ff98005388 */ /* 0x000fe40000000a00 */
[----:B------:R-:W-:-:S02]  /*df50*/  IADD3 R3, R3, 0x1, R160 ;  /* 0x0000000103037810 */ /* 0x000fc40007ffe0a0 */
        /* <DEDUP_REMOVED lines=35> */
[----:B------:R-:W-:Y:S04]  /*e190*/  LDSM.16.M88.4 R72, [R149] ;  /* 0x000000009548783b */ /* 0x000fe80000000200 */
[----:B------:R-:W4:Y:S04]  /*e1a0*/  LDSM.16.M88.4 R40, [R148+0x3000] ;  /* 0x003000009428783b */ /* 0x000f280000000200 */
[----:B------:R-:W2:Y:S04]  /*e1b0*/  LDSM.16.M88.4 R32, [R148+0x3400] ;  /* 0x003400009420783b */ /* 0x000ea80000000200 */
[----:B-1----:R-:W1:Y:S04]  /*e1c0*/  LDSM.16.M88.4 R12, [R148+0x3800] ;  /* 0x00380000940c783b */ /* 0x002e680000000200 */
[----:B------:R-:W1:Y:S04]  /*e1d0*/  LDSM.16.M88.4 R104, [R148+0x3c00] ;  /* 0x003c00009468783b */ /* 0x000e680000000200 */
[----:B------:R-:W1:Y:S04]  /*e1e0*/  LDSM.16.M88.4 R96, [R148+0x4000] ;  /* 0x004000009460783b */ /* 0x000e680000000200 */
[----:B------:R-:W1:Y:S04]  /*e1f0*/  LDSM.16.M88.4 R88, [R148+0x4400] ;  /* 0x004400009458783b */ /* 0x000e680000000200 */
[----:B------:R-:W1:Y:S04]  /*e200*/  LDSM.16.M88.4 R80, [R148+0x4800] ;  /* 0x004800009450783b */ /* 0x000e680000000200 */
[----:B------:R-:W1:Y:S04]  /*e210*/  LDSM.16.M88.4 R16, [R148+0x4c00] ;  /* 0x004c00009410783b */ /* 0x000e680000000200 */
[----:B------:R-:W-:Y:S04]  /*e220*/  LDSM.16.M88.4 R116, [R147] ;  /* 0x000000009374783b */ /* 0x000fe80000000200 */
[----:B------:R-:W1:Y:S04]  /*e230*/  LDSM.16.M88.4 R56, [R145+0x3000] ;  /* 0x003000009138783b */ /* 0x000e680000000200 */
[----:B------:R-:W1:Y:S01]  /*e240*/  LDSM.16.M88.4 R24, [R145+0x3400] ;  /* 0x003400009118783b */ /* 0x000e620000000200 */
[C---:B----4-:R-:W-:Y:S03]  /*e250*/  HMMA.16816.F32.BF16 R44, R72.reuse, R40, RZ ;  /* 0x00000028482c723c */ /* 0x050fe600000418ff */
[----:B---3--:R-:W3:Y:S03]  /*e260*/  LDSM.16.M88.4 R4, [R145+0x4000] ;  /* 0x004000009104783b */ /* 0x008ee60000000200 */
[C---:B--2---:R-:W-:Y:S01]  /*e270*/  HMMA.16816.F32.BF16 R36, R72.reuse, R32, RZ ;  /* 0x000000204824723c */ /* 0x044fe200000418ff */
[----:B------:R-:W2:Y:S04]  /*e280*/  LDSM.16.M88.4 R20, [R145+0x3800] ;  /* 0x003800009114783b */ /* 0x000ea80000000200 */
[----:B------:R-:W4:Y:S01]  /*e290*/  LDSM.16.M88.4 R68, [R145+0x4400] ;  /* 0x004400009144783b */ /* 0x000f220000000200 */
        /* <DEDUP_REMOVED lines=38> */
[----:B------:R-:W-:Y:S01]  /*e500*/  HMMA.16816.F32.BF16 R80, R116, R18, R80 ;  /* 0x000000127450723c */ /* 0x000fe20000041850 */
[----:B------:R-:W1:Y:S05]  /*e510*/  LDSM.16.M88.4 R16, [R148+0x6800] ;  /* 0x006800009410783b */ /* 0x000e6a0000000200 */
[C---:B------:R-:W-:Y:S06]  /*e520*/  HMMA.16816.F32.BF16 R44, R56.reuse, R24, R44 ;  /* 0x00000018382c723c */ /* 0x040fec000004182c */
[----:B------:R-:W-:Y:S01]  /*e530*/  HMMA.16816.F32.BF16 R40, R56, R26, R40 ;  /* 0x0000001a3828723c */ /* 0x000fe20000041828 */
[----:B------:R-:W1:Y:S05]  /*e540*/  LDSM.16.M88.4 R24, [R145+0x5000] ;  /* 0x005000009118783b */ /* 0x000e6a0000000200 */
[C---:B------:R-:W-:Y:S06]  /*e550*/  HMMA.16816.F32.BF16 R8, R116.reuse, R108, R8 ;  /* 0x0000006c7408723c */ /* 0x040fec0000041808 */
[----:B------:R-:W-:Y:S01]  /*e560*/  HMMA.16816.F32.BF16 R104, R116, R110, R104 ;  /* 0x0000006e7468723c */ /* 0x000fe20000041868 */
[----:B------:R-:W1:Y:S05]  /*e570*/  LDSM.16.M88.4 R108, [R148+0x6000] ;  /* 0x00600000946c783b */ /* 0x000e6a0000000200 */
[C---:B---3--:R-:W-:Y:S06]  /*e580*/  HMMA.16816.F32.BF16 R28, R56.reuse, R4, R28 ;  /* 0x00000004381c723c */ /* 0x048fec000004181c */
[C---:B------:R-:W-:Y:S01]  /*e590*/  HMMA.16816.F32.BF16 R12, R56.reuse, R6, R12 ;  /* 0x00000006380c723c */ /* 0x040fe2000004180c */
[----:B------:R-:W3:Y:S05]  /*e5a0*/  LDSM.16.M88.4 R4, [R145+0x5800] ;  /* 0x005800009104783b */ /* 0x000eea0000000200 */
[C---:B--2---:R-:W-:Y:S06]  /*e5b0*/  HMMA.16816.F32.BF16 R36, R56.reuse, R20, R36 ;  /* 0x000000143824723c */ /* 0x044fec0000041824 */
[----:B------:R-:W-:Y:S01]  /*e5c0*/  HMMA.16816.F32.BF16 R32, R56, R22, R32 ;  /* 0x000000163820723c */ /* 0x000fe20000041820 */
[----:B------:R-:W2:Y:S05]  /*e5d0*/  LDSM.16.M88.4 R20, [R145+0x5400] ;  /* 0x005400009114783b */ /* 0x000eaa0000000200 */
[C---:B------:R-:W-:Y:S06]  /*e5e0*/  HMMA.16816.F32.BF16 R76, R116.reuse, R120, R76 ;  /* 0x00000078744c723c */ /* 0x040fec000004184c */
[----:B------:R-:W-:Y:S01]  /*e5f0*/  HMMA.16816.F32.BF16 R72, R116, R122, R72 ;  /* 0x0000007a7448723c */ /* 0x000fe20000041848 */
[----:B------:R-:W-:Y:S04]  /*e600*/  LDSM.16.M88.4 R120, [R145+0x6000] ;  /* 0x006000009178783b */ /* 0x000fe80000000200 */
[----:B------:R-:W-:Y:S01]  /*e610*/  LDSM.16.M88.4 R116, [R145+0x6400] ;  /* 0x006400009174783b */ /* 0x000fe20000000200 */
[C---:B----4-:R-:W-:Y:S06]  /*e620*/  HMMA.16816.F32.BF16 R92, R56.reuse, R68, R92 ;  /* 0x00000044385c723c */ /* 0x050fec000004185c */
[C---:B------:R-:W-:Y:S01]  /*e630*/  HMMA.16816.F32.BF16 R88, R56.reuse, R70, R88 ;  /* 0x000000463858723c */ /* 0x040fe20000041858 */
[----:B------:R-:W-:Y:S05]  /*e640*/  LDSM.16.M88.4 R68, [R148+0x7000] ;  /* 0x007000009444783b */ /* 0x000fea0000000200 */
[C---:B-1----:R-:W-:Y:S06]  /*e650*/  HMMA.16816.F32.BF16 R84, R56.reuse, R16, R84 ;  /* 0x000000103854723c */ /* 0x042fec0000041854 */
[----:B------:R-:W-:Y:S01]  /*e660*/  HMMA.16816.F32.BF16 R80, R56, R18, R80 ;  /* 0x000000123850723c */ /* 0x000fe20000041850 */
[----:B------:R-:W1:Y:S05]  /*e670*/  LDSM.16.M88.4 R16, [R149+0x2000] ;  /* 0x002000009510783b */ /* 0x000e6a0000000200 */
[----:B------:R-:W-:Y:S06]  /*e680*/  HMMA.16816.F32.BF16 R44, R124, R24, R44 ;  /* 0x000000187c2c723c */ /* 0x000fec000004182c */
        /* <DEDUP_REMOVED lines=9> */
[C---:B------:R-:W-:Y:S01]  /*e720*/  HMMA.16816.F32.BF16 R40, R124.reuse, R26, R40 ;  /* 0x0000001a7c28723c */ /* 0x040fe20000041828 */
[----:B------:R-:W-:Y:S05]  /*e730*/  LDSM.16.M88.4 R24, [R145+0x7000] ;  /* 0x007000009118783b */ /* 0x000fea0000000200 */
[C---:B---3--:R-:W-:Y:S06]  /*e740*/  HMMA.16816.F32.BF16 R28, R124.reuse, R4, R28 ;  /* 0x000000047c1c723c */ /* 0x048fec000004181c */
[C---:B------:R-:W-:Y:S01]  /*e750*/  HMMA.16816.F32.BF16 R12, R124.reuse, R6, R12 ;  /* 0x000000067c0c723c */ /* 0x040fe2000004180c */
[----:B------:R-:W3:Y:S05]  /*e760*/  LDSM.16.M88.4 R4, [R147+0x2000] ;  /* 0x002000009304783b */ /* 0x000eea0000000200 */
[C---:B--2---:R-:W-:Y:S06]  /*e770*/  HMMA.16816.F32.BF16 R36, R124.reuse, R20, R36 ;  /* 0x000000147c24723c */ /* 0x044fec0000041824 */
[----:B------:R-:W-:Y:S01]  /*e780*/  HMMA.16816.F32.BF16 R32, R124, R22, R32 ;  /* 0x000000167c20723c */ /* 0x000fe20000041820 */
[----:B------:R-:W2:Y:S05]  /*e790*/  LDSM.16.M88.4 R20, [R148+0x7800] ;  /* 0x007800009414783b */ /* 0x000eaa0000000200 */
[C---:B-1----:R-:W-:Y:S06]  /*e7a0*/  HMMA.16816.F32.BF16 R44, R16.reuse, R68, R44 ;  /* 0x00000044102c723c */ /* 0x042fec000004182c */
[C---:B------:R-:W-:Y:S01]  /*e7b0*/  HMMA.16816.F32.BF16 R68, R16.reuse, R70, R40 ;  /* 0x000000461044723c */ /* 0x040fe20000041828 */
[----:B------:R-:W1:Y:S05]  /*e7c0*/  LDSM.16.M88.4 R40, [R145+0x7400] ;  /* 0x007400009128783b */ /* 0x000e6a0000000200 */
[C---:B----4-:R-:W-:Y:S06]  /*e7d0*/  HMMA.16816.F32.BF16 R36, R16.reuse, R56, R36 ;  /* 0x000000381024723c */ /* 0x050fec0000041824 */
[----:B------:R-:W-:Y:S01]  /*e7e0*/  HMMA.16816.F32.BF16 R32, R16, R58, R32 ;  /* 0x0000003a1020723c */ /* 0x000fe20000041820 */
[----:B------:R-:W4:Y:S05]  /*e7f0*/  LDSM.16.M88.4 R56, [R148+0x7c00] ;  /* 0x007c00009438783b */ /* 0x000f2a0000000200 */
[C---:B------:R-:W-:Y:S06]  /*e800*/  HMMA.16816.F32.BF16 R76, R124.reuse, R108, R76 ;  /* 0x0000006c7c4c723c */ /* 0x040fec000004184c */
[----:B------:R-:W-:Y:S01]  /*e810*/  HMMA.16816.F32.BF16 R72, R124, R110, R72 ;  /* 0x0000006e7c48723c */ /* 0x000fe20000041848 */
[----:B------:R-:W4:Y:S05]  /*e820*/  LDSM.16.M88.4 R108, [R145+0x7800] ;  /* 0x00780000916c783b */ /* 0x000f2a0000000200 */
[----:B---3--:R-:W-:Y:S06]  /*e830*/  HMMA.16816.F32.BF16 R44, R4, R24, R44 ;  /* 0x00000018042c723c */ /* 0x008fec000004182c */
[----:B--2---:R-:W-:Y:S01]  /*e840*/  HMMA.16816.F32.BF16 R28, R16, R20, R28 ;  /* 0x00000014101c723c */ /* 0x004fe2000004181c */
[----:B------:R-:W-:-:S05]  /*e850*/  IMAD.SHL.U32 R24, R63, 0x2, RZ ;  /* 0x000000023f187824 */ /* 0x000fca00078e00ff */
[----:B------:R-:W-:Y:S01]  /*e860*/  LOP3.LUT R24, R24, 0x6, RZ, 0xc0, !PT ;  /* 0x0000000618187812 */ /* 0x000fe200078ec0ff */
[----:B------:R-:W-:Y:S01]  /*e870*/  HMMA.16816.F32.BF16 R8, R124, R128, R8 ;  /* 0x000000807c08723c */ /* 0x000fe20000041808 */
[----:B------:R-:W-:-:S03]  /*e880*/  IADD3 R20, R64, R3, -R151 ;  /* 0x0000000340147210 */ /* 0x000fc60007ffe897 */
[----:B------:R-:W-:Y:S02]  /*e890*/  IMAD.IADD R3, R49, 0x1, R24 ;  /* 0x0000000131037824 */ /* 0x000fe400078e0218 */
[----:B------:R-:W-:Y:S01]  /*e8a0*/  VIADD R141, R20, UR5 ;  /* 0x00000005148d7c36 */ /* 0x000fe20008000000 */
[----:B------:R-:W-:Y:S01]  /*e8b0*/  HMMA.16816.F32.BF16 R12, R16, R22, R12 ;  /* 0x00000016100c723c */ /* 0x000fe2000004180c */
[C---:B------:R-:W-:Y:S02]  /*e8c0*/  VIADD R20, R3.reuse, 0x1 ;  /* 0x0000000103147836 */ /* 0x040fe40000000000 */
[----:B------:R-:W-:Y:S01]  /*e8d0*/  VIADD R2, R3, 0x8 ;  /* 0x0000000803027836 */ /* 0x000fe20000000000 */
[C---:B------:R-:W-:Y:S02]  /*e8e0*/  VIMNMX R140, R141.reuse, R64, PT ;  /* 0x000000408d8c7248 */ /* 0x040fe40003fe0100 */
[----:B------:R-:W-:Y:S01]  /*e8f0*/  VIADDMNMX R141, R141, 0x8, R64, PT ;  /* 0x000000088d8d7846 */ /* 0x000fe20003800140 */
[----:B------:R-:W-:Y:S01]  /*e900*/  HMMA.16816.F32.BF16 R68, R4, R26, R68 ;  /* 0x0000001a0444723c */ /* 0x000fe20000041844 */
[C---:B------:R-:W-:Y:S01]  /*e910*/  ISETP.GE.AND P4, PT, R20.reuse, R140, PT ;  /* 0x0000008c1400720c */ /* 0x040fe20003f86270 */
[----:B------:R-:W-:Y:S01]  /*e920*/  LDSM.16.M88.4 R24, [R148+0x8000] ;  /* 0x008000009418783b */ /* 0x000fe20000000200 */
[----:B------:R-:W-:-:S02]  /*e930*/  ISETP.GE.AND P5, PT, R20, R141, PT ;  /* 0x0000008d1400720c */ /* 0x000fc40003fa6270 */
[C---:B------:R-:W-:Y:S01]  /*e940*/  ISETP.GE.AND P1, PT, R2.reuse, R140, PT ;  /* 0x0000008c0200720c */ /* 0x040fe20003f26270 */
[----:B------:R-:W2:Y:S01]  /*e950*/  LDSM.16.M88.4 R20, [R145+0x7c00] ;  /* 0x007c00009114783b */ /* 0x000ea20000000200 */
[----:B------:R-:W-:Y:S01]  /*e960*/  HMMA.16816.F32.BF16 R104, R124, R130, R104 ;  /* 0x000000827c68723c */ /* 0x000fe20000041868 */
[----:B------:R-:W-:Y:S01]  /*e970*/  ISETP.GE.AND P6, PT, R2, R141, PT ;  /* 0x0000008d0200720c */ /* 0x000fe20003fc6270 */
[----:B------:R-:W-:-:S04]  /*e980*/  VIADD R2, R3, 0x10 ;  /* 0x0000001003027836 */ /* 0x000fc80000000000 */
[C---:B-1----:R-:W-:Y:S06]  /*e990*/  HMMA.16816.F32.BF16 R36, R4.reuse, R40, R36 ;  /* 0x000000280424723c */ /* 0x042fec0000041824 */
[----:B------:R-:W-:Y:S01]  /*e9a0*/  HMMA.16816.F32.BF16 R32, R4, R42, R32 ;  /* 0x0000002a0420723c */ /* 0x000fe20000041820 */
[----:B------:R-:W-:-:S04]  /*e9b0*/  VIADD R40, R3, 0x9 ;  /* 0x0000000903287836 */ /* 0x000fc80000000000 */
[----:B------:R-:W-:Y:S01]  /*e9c0*/  FSEL R67, R68, -INF , !P1 ;  /* 0xff80000044437808 */ /* 0x000fe20004800000 */
[----:B----4-:R-:W-:Y:S01]  /*e9d0*/  HMMA.16816.F32.BF16 R8, R16, R56, R8 ;  /* 0x000000381008723c */ /* 0x010fe20000041808 */
[C---:B------:R-:W-:Y:S02]  /*e9e0*/  ISETP.GE.AND P3, PT, R40.reuse, R140, PT ;  /* 0x0000008c2800720c */ /* 0x040fe40003f66270 */
[-C--:B------:R-:W-:Y:S01]  /*e9f0*/  ISETP.GE.AND P0, PT, R40, R141.reuse, PT ;  /* 0x0000008d2800720c */ /* 0x080fe20003f06270 */
[----:B------:R-:W-:Y:S01]  /*ea00*/  VIADD R40, R3, 0x11 ;  /* 0x0000001103287836 */ /* 0x000fe20000000000 */
[-C--:B------:R-:W-:Y:S01]  /*ea10*/  ISETP.GE.AND P1, PT, R2, R141.reuse, PT ;  /* 0x0000008d0200720c */ /* 0x080fe20003f26270 */
[----:B------:R-:W-:Y:S01]  /*ea20*/  HMMA.16816.F32.BF16 R28, R4, R108, R28 ;  /* 0x0000006c041c723c */ /* 0x000fe2000004181c */
[----:B------:R-:W-:Y:S02]  /*ea30*/  FSEL R69, R69, -INF , !P3 ;  /* 0xff80000045457808 */ /* 0x000fe40005800000 */
[----:B------:R-:W-:-:S03]  /*ea40*/  ISETP.GE.AND P3, PT, R40, R141, PT ;  /* 0x0000008d2800720c */ /* 0x000fc60003f66270 */
[----:B------:R-:W-:Y:S01]  /*ea50*/  HMMA.16816.F32.BF16 R80, R124, R114, R80 ;  /* 0x000000727c50723c */ /* 0x000fe20000041850 */
[----:B------:R-:W-:Y:S02]  /*ea60*/  FSEL R166, R38, -INF , !P1 ;  /* 0xff80000026a67808 */ /* 0x000fe40004800000 */
[----:B------:R-:W-:-:S03]  /*ea70*/  FSEL R38, R39, -INF , !P3 ;  /* 0xff80000027267808 */ /* 0x000fc60005800000 */
[----:B------:R-:W-:Y:S01]  /*ea80*/  HMMA.16816.F32.BF16 R12, R4, R110, R12 ;  /* 0x0000006e040c723c */ /* 0x000fe2000004180c */
[----:B------:R-:W-:Y:S02]  /*ea90*/  FSEL R115, R45, -INF , !P4 ;  /* 0xff8000002d737808 */ /* 0x000fe40006000000 */
[-C--:B------:R-:W-:Y:S01]  /*eaa0*/  ISETP.GE.AND P4, PT, R2, R140.reuse, PT ;  /* 0x0000008c0200720c */ /* 0x080fe20003f86270 */
[----:B------:R-:W-:Y:S01]  /*eab0*/  VIADD R2, R3, 0x18 ;  /* 0x0000001803027836 */ /* 0x000fe20000000000 */
[----:B------:R-:W-:Y:S01]  /*eac0*/  FSEL R114, R71, -INF , !P0 ;  /* 0xff80000047727808 */ /* 0x000fe20004000000 */
[----:B------:R-:W-:Y:S03]  /*ead0*/  HMMA.16816.F32.BF16 R84, R124, R112, R84 ;  /* 0x000000707c54723c */ /* 0x000fe60000041854 */
[----:B------:R-:W-:-:S03]  /*eae0*/  ISETP.GE.AND P0, PT, R2, R140, PT ;  /* 0x0000008c0200720c */ /* 0x000fc60003f06270 */
[----:B------:R-:W-:Y:S01]  /*eaf0*/  HMMA.16816.F32.BF16 R104, R16, R58, R104 ;  /* 0x0000003a1068723c */ /* 0x000fe20000041868 */
[----:B------:R-:W-:Y:S01]  /*eb00*/  FSEL R112, R70, -INF , !P6 ;  /* 0xff80000046707808 */ /* 0x000fe20007000000 */
[----:B------:R-:W-:Y:S01]  /*eb10*/  LDSM.16.M88.4 R56, [R145+0x8000] ;  /* 0x008000009138783b */ /* 0x000fe20000000200 */
[-C--:B------:R-:W-:Y:S02]  /*eb20*/  ISETP.GE.AND P6, PT, R40, R140.reuse, PT ;  /* 0x0000008c2800720c */ /* 0x080fe40003fc6270 */
[----:B------:R-:W-:Y:S01]  /*eb30*/  FSEL R113, R36, -INF , !P4 ;  /* 0xff80000024717808 */ /* 0x000fe20006000000 */
[C---:B------:R-:W-:Y:S01]  /*eb40*/  HMMA.16816.F32.BF16 R100, R124.reuse, R120, R100 ;  /* 0x000000787c64723c */ /* 0x040fe20000041864 */
[----:B------:R-:W-:Y:S01]  /*eb50*/  ISETP.GE.AND P4, PT, R2, R141, PT ;  /* 0x0000008d0200720c */ /* 0x000fe20003f86270 */
[----:B------:R-:W1:Y:S01]  /*eb60*/  LDSM.16.M88.4 R40, [R148+0x8400] ;  /* 0x008400009428783b */ /* 0x000e620000000200 */
[----:B------:R-:W-:Y:S01]  /*eb70*/  VIADD R36, R3, 0x19 ;  /* 0x0000001903247836 */ /* 0x000fe20000000000 */
[----:B------:R-:W-:Y:S01]  /*eb80*/  FSEL R109, R37, -INF , !P6 ;  /* 0xff800000256d7808 */ /* 0x000fe20007000000 */
[C---:B------:R-:W-:Y:S01]  /*eb90*/  VIADD R2, R3.reuse, 0x20 ;  /* 0x0000002003027836 */ /* 0x040fe20000000000 */
[----:B------:R-:W-:Y:S01]  /*eba0*/  HMMA.16816.F32.BF16 R96, R124, R122, R96 ;  /* 0x0000007a7c60723c */ /* 0x000fe20000041860 */
[----:B------:R-:W-:Y:S01]  /*ebb0*/  FSEL R37, R32, -INF , !P0 ;  /* 0xff80000020257808 */ /* 0x000fe20004000000 */
[----:B------:R-:W-:Y:S01]  /*ebc0*/  VIADD R32, R3, 0x21 ;  /* 0x0000002103207836 */ /* 0x000fe20000000000 */
[----:B------:R-:W-:-:S02]  /*ebd0*/  ISETP.GE.AND P1, PT, R36, R140, PT ;  /* 0x0000008c2400720c */ /* 0x000fc40003f26270 */
[CC--:B------:R-:W-:Y:S01]  /*ebe0*/  ISETP.GE.AND P3, PT, R2.reuse, R140.reuse, PT ;  /* 0x0000008c0200720c */ /* 0x0c0fe20003f66270 */
[----:B--2---:R-:W-:Y:S01]  /*ebf0*/  HMMA.16816.F32.BF16 R8, R4, R20, R8 ;  /* 0x000000140408723c */ /* 0x004fe20000041808 */
[-C--:B------:R-:W-:Y:S01]  /*ec00*/  ISETP.GE.AND P0, PT, R2, R141.reuse, PT ;  /* 0x0000008d0200720c */ /* 0x080fe20003f06270 */
[----:B------:R-:W-:Y:S01]  /*ec10*/  VIADD R2, R3, 0x28 ;  /* 0x0000002803027836 */ /* 0x000fe20000000000 */
[----:B------:R-:W-:Y:S02]  /*ec20*/  ISETP.GE.AND P6, PT, R36, R141, PT ;  /* 0x0000008d2400720c */ /* 0x000fe40003fc6270 */
[----:B------:R-:W-:Y:S01]  /*ec30*/  FSEL R108, R34, -INF , !P4 ;  /* 0xff800000226c7808 */ /* 0x000fe20006000000 */
[----:B------:R-:W-:Y:S01]  /*ec40*/  HMMA.16816.F32.BF16 R92, R124, R116, R92 ;  /* 0x000000747c5c723c */ /* 0x000fe2000004185c */
[----:B------:R-:W-:Y:S01]  /*ec50*/  FSEL R39, R33, -INF , !P1 ;  /* 0xff80000021277808 */ /* 0x000fe20004800000 */
[----:B------:R-:W-:Y:S01]  /*ec60*/  VIADD R20, R3, 0x29 ;  /* 0x0000002903147836 */ /* 0x000fe20000000000 */
[----:B------:R-:W-:-:S02]  /*ec70*/  ISETP.GE.AND P4, PT, R32, R140, PT ;  /* 0x0000008c2000720c */ /* 0x000fc40003f86270 */
[----:B------:R-:W-:Y:S01]  /*ec80*/  ISETP.GE.AND P1, PT, R32, R141, PT ;  /* 0x0000008d2000720c */ /* 0x000fe20003f26270 */
[----:B------:R-:W-:Y:S01]  /*ec90*/  HMMA.16816.F32.BF16 R88, R124, R118, R88 ;  /* 0x000000767c58723c */ /* 0x000fe20000041858 */
[----:B------:R-:W-:Y:S02]  /*eca0*/  FSEL R110, R35, -INF , !P6 ;  /* 0xff800000236e7808 */ /* 0x000fe40007000000 */
[----:B------:R-:W-:Y:S01]  /*ecb0*/  ISETP.GE.AND P6, PT, R2, R140, PT ;  /* 0x0000008c0200720c */ /* 0x000fe20003fc6270 */
[----:B------:R-:W2:Y:S01]  /*ecc0*/  LDSM.16.M88.4 R32, [R148+0x8800] ;  /* 0x008800009420783b */ /* 0x000ea20000000200 */
[----:B------:R-:W-:Y:S01]  /*ecd0*/  FSEL R116, R30, -INF , !P0 ;  /* 0xff8000001e747808 */ /* 0x000fe20004000000 */
[----:B------:R-:W-:Y:S01]  /*ece0*/  HMMA.16816.F32.BF16 R104, R4, R22, R104 ;  /* 0x000000160468723c */ /* 0x000fe20000041868 */
[----:B------:R-:W-:Y:S02]  /*ecf0*/  FSEL R30, R31, -INF , !P1 ;  /* 0xff8000001f1e7808 */ /* 0x000fe40004800000 */
[----:B------:R-:W-:-:S02]  /*ed00*/  FSEL R137, R28, -INF , !P3 ;  /* 0xff8000001c897808 */ /* 0x000fc40005800000 */
[----:B------:R-:W-:Y:S01]  /*ed10*/  FSEL R31, R12, -INF , !P6 ;  /* 0xff8000000c1f7808 */ /* 0x000fe20007000000 */
[C---:B------:R-:W-:Y:S01]  /*ed20*/  VIADD R12, R3.reuse, 0x31 ;  /* 0x00000031030c7836 */ /* 0x040fe20000000000 */
[-C--:B------:R-:W-:Y:S01]  /*ed30*/  ISETP.GE.AND P3, PT, R2, R141.reuse, PT ;  /* 0x0000008d0200720c */ /* 0x080fe20003f66270 */
[C---:B------:R-:W-:Y:S01]  /*ed40*/  HMMA.16816.F32.BF16 R100, R16.reuse, R24, R100 ;  /* 0x000000181064723c */ /* 0x040fe20000041864 */
[C---:B------:R-:W-:Y:S01]  /*ed50*/  ISETP.GE.AND P0, PT, R20.reuse, R140, PT ;  /* 0x0000008c1400720c */ /* 0x040fe20003f06270 */
[----:B------:R-:W-:Y:S01]  /*ed60*/  VIADD R2, R3, 0x30 ;  /* 0x0000003003027836 */ /* 0x000fe20000000000 */
[----:B------:R-:W-:Y:S02]  /*ed70*/  FSEL R29, R29, -INF , !P4 ;  /* 0xff8000001d1d7808 */ /* 0x000fe40006000000 */
[----:B------:R-:W-:Y:S01]  /*ed80*/  ISETP.GE.AND P4, PT, R20, R141, PT ;  /* 0x0000008d1400720c */ /* 0x000fe20003f86270 */
[----:B------:R-:W-:Y:S01]  /*ed90*/  HMMA.16816.F32.BF16 R96, R16, R26, R96 ;  /* 0x0000001a1060723c */ /* 0x000fe20000041860 */
[----:B------:R-:W-:Y:S01]  /*eda0*/  FSEL R118, R14, -INF , !P3 ;  /* 0xff8000000e767808 */ /* 0x000fe20005800000 */
[----:B------:R-:W-:Y:S01]  /*edb0*/  LDSM.16.M88.4 R24, [R145+0x8400] ;  /* 0x008400009118783b */ /* 0x000fe20000000200 */
[----:B------:R-:W-:-:S02]  /*edc0*/  FSEL R139, R13, -INF , !P0 ;  /* 0xff8000000d8b7808 */ /* 0x000fc40004000000 */
[CC--:B------:R-:W-:Y:S01]  /*edd0*/  ISETP.GE.AND P3, PT, R12.reuse, R140.reuse, PT ;  /* 0x0000008c0c00720c */ /* 0x0c0fe20003f66270 */
[----:B------:R-:W-:Y:S01]  /*ede0*/  LDSM.16.M88.4 R20, [R145+0x8800] ;  /* 0x008800009114783b */ /* 0x000fe20000000200 */
[-C--:B------:R-:W-:Y:S01]  /*edf0*/  ISETP.GE.AND P0, PT, R12, R141.reuse, PT ;  /* 0x0000008d0c00720c */ /* 0x080fe20003f06270 */
[----:B-1----:R-:W-:Y:S01]  /*ee00*/  HMMA.16816.F32.BF16 R92, R16, R40, R92 ;  /* 0x00000028105c723c */ /* 0x002fe2000004185c */
[----:B------:R-:W-:Y:S02]  /*ee10*/  FSEL R142, R15, -INF , !P4 ;  /* 0xff8000000f8e7808 */ /* 0x000fe40006000000 */
[----:B------:R-:W1:Y:S01]  /*ee20*/  LDSM.16.M88.4 R12, [R148+0x8c00] ;  /* 0x008c0000940c783b */ /* 0x000e620000000200 */
[C---:B------:R-:W-:Y:S02]  /*ee30*/  ISETP.GE.AND P1, PT, R2.reuse, R140, PT ;  /* 0x0000008c0200720c */ /* 0x040fe40003f26270 */
[----:B------:R-:W-:Y:S01]  /*ee40*/  ISETP.GE.AND P6, PT, R2, R141, PT ;  /* 0x0000008d0200720c */ /* 0x000fe20003fc6270 */
[C---:B------:R-:W-:Y:S01]  /*ee50*/  VIADD R2, R3.reuse, 0x38 ;  /* 0x0000003803027836 */ /* 0x040fe20000000000 */
[----:B------:R-:W-:Y:S01]  /*ee60*/  FSEL R117, R8, -INF , !P1 ;  /* 0xff80000008757808 */ /* 0x000fe20004800000 */
[----:B------:R-:W-:Y:S01]  /*ee70*/  VIADD R8, R3, 0x39 ;  /* 0x0000003903087836 */ /* 0x000fe20000000000 */
[----:B------:R-:W-:Y:S01]  /*ee80*/  FSEL R122, R10, -INF , !P6 ;  /* 0xff8000000a7a7808 */ /* 0x000fe20007000000 */
[----:B------:R-:W-:Y:S01]  /*ee90*/  HMMA.16816.F32.BF16 R100, R4, R56, R100 ;  /* 0x000000380464723c */ /* 0x000fe20000041864 */
[----:B------:R-:W-:-:S02]  /*eea0*/  FSEL R119, R9, -INF , !P3 ;  /* 0xff80000009777808 */ /* 0x000fc40005800000 */
[CC--:B------:R-:W-:Y:S02]  /*eeb0*/  ISETP.GE.AND P6, PT, R8.reuse, R140.reuse, PT ;  /* 0x0000008c0800720c */ /* 0x0c0fe40003fc6270 */
[-C--:B------:R-:W-:Y:S01]  /*eec0*/  ISETP.GE.AND P3, PT, R8, R141.reuse, PT ;  /* 0x0000008d0800720c */ /* 0x080fe20003f66270 */
[----:B------:R-:W-:Y:S01]  /*eed0*/  VIADD R8, R3, 0x41 ;  /* 0x0000004103087836 */ /* 0x000fe20000000000 */
[----:B------:R-:W-:Y:S01]  /*eee0*/  ISETP.GE.AND P1, PT, R2, R141, PT ;  /* 0x0000008d0200720c */ /* 0x000fe20003f26270 */
[C---:B------:R-:W-:Y:S01]  /*eef0*/  HMMA.16816.F32.BF16 R88, R16.reuse, R42, R88 ;  /* 0x0000002a1058723c */ /* 0x040fe20000041858 */
[----:B------:R-:W-:Y:S02]  /*ef00*/  FSEL R135, R105, -INF , !P6 ;  /* 0xff80000069877808 */ /* 0x000fe40007000000 */
[----:B------:R-:W-:Y:S02]  /*ef10*/  FSEL R128, R106, -INF , !P1 ;  /* 0xff8000006a807808 */ /* 0x000fe40004800000 */
[----:B------:R-:W-:Y:S01]  /*ef20*/  FSEL R120, R11, -INF , !P0 ;  /* 0xff8000000b787808 */ /* 0x000fe20004000000 */
[----:B--2---:R-:W-:Y:S01]  /*ef30*/  HMMA.16816.F32.BF16 R84, R16, R32, R84 ;  /* 0x000000201054723c */ /* 0x004fe20000041854 */
[----:B------:R-:W-:-:S02]  /*ef40*/  ISETP.GE.AND P1, PT, R8, R140, PT ;  /* 0x0000008c0800720c */ /* 0x000fc40003f26270 */
[----:B------:R-:W-:Y:S02]  /*ef50*/  ISETP.GE.AND P6, PT, R8, R141, PT ;  /* 0x0000008d0800720c */ /* 0x000fe40003fc6270 */
[----:B------:R-:W2:Y:S01]  /*ef60*/  LDSM.16.M88.4 R8, [R145+0x8c00] ;  /* 0x008c00009108783b */ /* 0x000ea20000000200 */
[----:B------:R-:W-:Y:S01]  /*ef70*/  HMMA.16816.F32.BF16 R96, R4, R58, R96 ;  /* 0x0000003a0460723c */ /* 0x000fe20000041860 */
[----:B------:R-:W-:Y:S01]  /*ef80*/  ISETP.GE.AND P4, PT, R2, R140, PT ;  /* 0x0000008c0200720c */ /* 0x000fe20003f86270 */
[----:B------:R-:W-:Y:S01]  /*ef90*/  VIADD R2, R3, 0x40 ;  /* 0x0000004003027836 */ /* 0x000fe20000000000 */
[----:B------:R-:W-:Y:S01]  /*efa0*/  FSEL R130, R107, -INF , !P3 ;  /* 0xff8000006b827808 */ /* 0x000fe20005800000 */
[----:B------:R-:W-:-:S04]  /*efb0*/  DEPBAR.LE SB0, 0x0 ;  /* 0x000080000000791a */ /* 0x000fc80000000000 */
[C---:B------:R-:W-:Y:S01]  /*efc0*/  HMMA.16816.F32.BF16 R80, R16.reuse, R34, R80 ;  /* 0x000000221050723c */ /* 0x040fe20000041850 */
[----:B------:R-:W-:Y:S02]  /*efd0*/  FSEL R121, R104, -INF , !P4 ;  /* 0xff80000068797808 */ /* 0x000fe40006000000 */
[C---:B------:R-:W-:Y:S02]  /*efe0*/  ISETP.GE.AND P0, PT, R2.reuse, R140, PT ;  /* 0x0000008c0200720c */ /* 0x040fe40003f06270 */
[----:B------:R-:W-:Y:S01]  /*eff0*/  ISETP.GE.AND P4, PT, R2, R141, PT ;  /* 0x0000008d0200720c */ /* 0x000fe20003f86270 */
[----:B-1----:R-:W-:Y:S01]  /*f000*/  HMMA.16816.F32.BF16 R76, R16, R12, R76 ;  /* 0x0000000c104c723c */ /* 0x002fe2000004184c */
[----:B------:R-:W-:Y:S01]  /*f010*/  VIADD R2, R3, 0x48 ;  /* 0x0000004803027836 */ /* 0x000fe20000000000 */
[----:B------:R-:W-:Y:S02]  /*f020*/  FSEL R127, R100, -INF , !P0 ;  /* 0xff800000647f7808 */ /* 0x000fe40004000000 */
[----:B------:R-:W-:-:S02]  /*f030*/  FSEL R134, R102, -INF , !P4 ;  /* 0xff80000066867808 */ /* 0x000fc40006000000 */
[C---:B------:R-:W-:Y:S01]  /*f040*/  HMMA.16816.F32.BF16 R92, R4.reuse, R24, R92 ;  /* 0x00000018045c723c */ /* 0x040fe2000004185c */
[CC--:B------:R-:W-:Y:S01]  /*f050*/  ISETP.GE.AND P3, PT, R2.reuse, R140.reuse, PT ;  /* 0x0000008c0200720c */ /* 0x0c0fe20003f66270 */
[C---:B------:R-:W-:Y:S01]  /*f060*/  VIADD R12, R3.reuse, 0x59 ;  /* 0x00000059030c7836 */ /* 0x040fe20000000000 */
[-C--:B------:R-:W-:Y:S01]  /*f070*/  ISETP.GE.AND P0, PT, R2, R141.reuse, PT ;  /* 0x0000008d0200720c */ /* 0x080fe20003f06270 */
[----:B------:R-:W-:Y:S01]  /*f080*/  VIADD R2, R3, 0x49 ;  /* 0x0000004903027836 */ /* 0x000fe20000000000 */
[----:B------:R-:W-:Y:S01]  /*f090*/  FSEL R129, R101, -INF , !P1 ;  /* 0xff80000065817808 */ /* 0x000fe20004800000 */
[C---:B------:R-:W-:Y:S01]  /*f0a0*/  HMMA.16816.F32.BF16 R88, R4.reuse, R26, R88 ;  /* 0x0000001a0458723c */ /* 0x040fe20000041858 */
[----:B------:R-:W-:Y:S01]  /*f0b0*/  FSEL R132, R103, -INF , !P6 ;  /* 0xff80000067847808 */ /* 0x000fe20007000000 */
[C---:B------:R-:W-:Y:S01]  /*f0c0*/  VIADD R24, R3.reuse, 0x51 ;  /* 0x0000005103187836 */ /* 0x040fe20000000000 */
[C---:B------:R-:W-:Y:S02]  /*f0d0*/  ISETP.GE.AND P4, PT, R2.reuse, R140, PT ;  /* 0x0000008c0200720c */ /* 0x040fe40003f86270 */
[----:B------:R-:W-:Y:S01]  /*f0e0*/  ISETP.GE.AND P1, PT, R2, R141, PT ;  /* 0x0000008d0200720c */ /* 0x000fe20003f26270 */
[----:B------:R-:W-:Y:S01]  /*f0f0*/  HMMA.16816.F32.BF16 R84, R4, R20, R84 ;  /* 0x000000140454723c */ /* 0x000fe20000041854 */
[----:B------:R-:W-:Y:S01]  /*f100*/  VIADD R2, R3, 0x50 ;  /* 0x0000005003027836 */ /* 0x000fe20000000000 */
[----:B------:R-:W-:-:S02]  /*f110*/  FSEL R131, R96, -INF , !P3 ;  /* 0xff80000060837808 */ /* 0x000fc40005800000 */
[----:B------:R-:W-:Y:S02]  /*f120*/  FSEL R136, R99, -INF , !P1 ;  /* 0xff80000063887808 */ /* 0x000fe40004800000 */
[----:B------:R-:W-:Y:S01]  /*f130*/  HMMA.16816.F32.BF16 R80, R4, R22, R80 ;  /* 0x000000160450723c */ /* 0x000fe20000041850 */
[----:B------:R-:W-:Y:S01]  /*f140*/  BAR.SYNC.DEFER_BLOCKING 0x0 ;  /* 0x0000000000007b1d */ /* 0x000fe20000010000 */
[C---:B------:R-:W-:Y:S02]  /*f150*/  ISETP.GE.AND P6, PT, R2.reuse, R140, PT ;  /* 0x0000008c0200720c */ /* 0x040fe40003fc6270 */
[----:B------:R-:W-:Y:S01]  /*f160*/  ISETP.GE.AND P3, PT, R2, R141, PT ;  /* 0x0000008d0200720c */ /* 0x000fe20003f66270 */
[----:B------:R-:W-:Y:S01]  /*f170*/  VIADD R2, R3, 0x58 ;  /* 0x0000005803027836 */ /* 0x000fe20000000000 */
[----:B------:R-:W-:Y:S01]  /*f180*/  HMMA.16816.F32.BF16 R72, R16, R14, R72 ;  /* 0x0000000e1048723c */ /* 0x000fe20000041848 */
[----:B------:R-:W-:Y:S02]  /*f190*/  FSEL R21, R92, -INF , !P6 ;  /* 0xff8000005c157808 */ /* 0x000fe40007000000 */
[----:B------:R-:W-:-:S02]  /*f1a0*/  FSEL R133, R97, -INF , !P4 ;  /* 0xff80000061857808 */ /* 0x000fc40006000000 */
[CC--:B------:R-:W-:Y:S01]  /*f1b0*/  ISETP.GE.AND P1, PT, R2.reuse, R140.reuse, PT ;  /* 0x0000008c0200720c */ /* 0x0c0fe20003f26270 */
[----:B--2---:R-:W-:Y:S01]  /*f1c0*/  HMMA.16816.F32.BF16 R76, R4, R8, R76 ;  /* 0x00000008044c723c */ /* 0x004fe2000004184c */
[-C--:B------:R-:W-:Y:S01]  /*f1d0*/  ISETP.GE.AND P6, PT, R2, R141.reuse, PT ;  /* 0x0000008d0200720c */ /* 0x080fe20003fc6270 */
[C---:B------:R-:W-:Y:S01]  /*f1e0*/  VIADD R2, R3.reuse, 0x60 ;  /* 0x0000006003027836 */ /* 0x040fe20000000000 */
[----:B------:R-:W-:Y:S02]  /*f1f0*/  FSEL R138, R98, -INF , !P0 ;  /* 0xff800000628a7808 */ /* 0x000fe40004000000 */
[C---:B------:R-:W-:Y:S02]  /*f200*/  ISETP.GE.AND P4, PT, R24.reuse, R141, PT ;  /* 0x0000008d1800720c */ /* 0x040fe40003f86270 */
[----:B------:R-:W-:Y:S01]  /*f210*/  ISETP.GE.AND P0, PT, R24, R140, PT ;  /* 0x0000008c1800720c */ /* 0x000fe20003f06270 */
[----:B------:R-:W-:Y:S01]  /*f220*/  VIADD R8, R3, 0x69 ;  /* 0x0000006903087836 */ /* 0x000fe20000000000 */
[----:B------:R-:W-:-:S02]  /*f230*/  FSEL R124, R95, -INF , !P4 ;  /* 0xff8000005f7c7808 */ /* 0x000fc40006000000 */
[----:B------:R-:W-:Y:S02]  /*f240*/  FSEL R123, R88, -INF , !P1 ;  /* 0xff800000587b7808 */ /* 0x000fe40004800000 */
[----:B------:R-:W-:Y:S02]  /*f250*/  FSEL R125, R93, -INF , !P0 ;  /* 0xff8000005d7d7808 */ /* 0x000fe40004000000 */
[C---:B------:R-:W-:Y:S02]  /*f260*/  ISETP.GE.AND P4, PT, R2.reuse, R140, PT ;  /* 0x0000008c0200720c */ /* 0x040fe40003f86270 */
[-C--:B------:R-:W-:Y:S01]  /*f270*/  ISETP.GE.AND P1, PT, R2, R141.reuse, PT ;  /* 0x0000008d0200720c */ /* 0x080fe20003f26270 */
[----:B------:R-:W-:Y:S01]  /*f280*/  VIADD R2, R3, 0x68 ;  /* 0x0000006803027836 */ /* 0x000fe20000000000 */
[----:B------:R-:W-:Y:S01]  /*f290*/  ISETP.GE.AND P0, PT, R12, R141, PT ;  /* 0x0000008d0c00720c */ /* 0x000fe20003f06270 */
[----:B------:R-:W-:Y:S01]  /*f2a0*/  HMMA.16816.F32.BF16 R72, R4, R10, R72 ;  /* 0x0000000a0448723c */ /* 0x000fe20000041848 */
[----:B------:R-:W-:-:S02]  /*f2b0*/  FSEL R59, R84, -INF , !P4 ;  /* 0xff800000543b7808 */ /* 0x000fc40006000000 */
[----:B------:R-:W-:Y:S02]  /*f2c0*/  FSEL R20, R91, -INF , !P0 ;  /* 0xff8000005b147808 */ /* 0x000fe40004000000 */
[CC--:B------:R-:W-:Y:S02]  /*f2d0*/  ISETP.GE.AND P0, PT, R2.reuse, R140.reuse, PT ;  /* 0x0000008c0200720c */ /* 0x0c0fe40003f06270 */
[----:B------:R-:W-:Y:S01]  /*f2e0*/  ISETP.GE.AND P4, PT, R2, R141, PT ;  /* 0x0000008d0200720c */ /* 0x000fe20003f86270 */
[C---:B------:R-:W-:Y:S01]  /*f2f0*/  VIADD R2, R3.reuse, 0x70 ;  /* 0x0000007003027836 */ /* 0x040fe20000000000 */
[----:B------:R-:W-:Y:S01]  /*f300*/  FSEL R126, R94, -INF , !P3 ;  /* 0xff8000005e7e7808 */ /* 0x000fe20005800000 */
[C---:B------:R-:W-:Y:S01]  /*f310*/  VIADD R4, R3.reuse, 0x78 ;  /* 0x0000007803047836 */ /* 0x040fe20000000000 */
[----:B------:R-:W-:Y:S01]  /*f320*/  ISETP.GE.AND P3, PT, R12, R140, PT ;  /* 0x0000008c0c00720c */ /* 0x000fe20003f66270 */
[----:B------:R-:W-:Y:S01]  /*f330*/  VIADD R12, R3, 0x61 ;  /* 0x00000061030c7836 */ /* 0x000fe20000000000 */
        /* <DEDUP_REMOVED lines=8> */
[-C--:B------:R-:W-:Y:S02]  /*f3c0*/  ISETP.GE.AND P6, PT, R12, R140.reuse, PT ;  /* 0x0000008c0c00720c */ /* 0x080fe40003fc6270 */
[----:B------:R-:W-:Y:S02]  /*f3d0*/  FSEL R26, R86, -INF , !P1 ;  /* 0xff800000561a7808 */ /* 0x000fe40004800000 */
[-C--:B------:R-:W-:Y:S01]  /*f3e0*/  ISETP.GE.AND P3, PT, R2, R140.reuse, PT ;  /* 0x0000008c0200720c */ /* 0x080fe20003f66270 */
[----:B------:R-:W-:Y:S01]  /*f3f0*/  VIADD R2, R3, 0x71 ;  /* 0x0000007103027836 */ /* 0x000fe20000000000 */
[----:B------:R-:W-:Y:S02]  /*f400*/  FSEL R5, R44, -INF , !P0 ;  /* 0xff8000002c057808 */ /* 0x000fe40004000000 */
[----:B------:R-:W-:-:S02]  /*f410*/  ISETP.GE.AND P1, PT, R8, R140, PT ;  /* 0x0000008c0800720c */ /* 0x000fc40003f26270 */
[----:B------:R-:W-:Y:S02]  /*f420*/  ISETP.GT.AND P0, PT, R161, R150, PT ;  /* 0x00000096a100720c */ /* 0x000fe40003f04270 */
        /* <DEDUP_REMOVED lines=12> */
[-C--:B------:R-:W-:Y:S01]  /*f4f0*/  ISETP.GE.AND P4, PT, R3, R141.reuse, PT ;  /* 0x0000008d0300720c */ /* 0x080fe20003f86270 */
[----:B------:R-:W-:Y:S01]  /*f500*/  IMAD.IADD R3, R0, 0x1, R53 ;  /* 0x0000000100037824 */ /* 0x000fe200078e0235 */
[----:B------:R-:W-:Y:S02]  /*f510*/  FSEL R45, R79, -INF , !P1 ;  /* 0xff8000004f2d7808 */ /* 0x000fe40004800000 */
        /* <DEDUP_REMOVED lines=8> */
[----:B------:R-:W-:Y:S06]  /*f5a0*/  @!P0 BRA `(.L_x_3010) ;  /* 0x0000000400a08947 */ /* 0x000fec0003800000 */
[----:B------:R-:W-:Y:S05]  /*f5b0*/  @!P2 BRA `(.L_x_3011) ;  /* 0x0000000000f0a947 */ /* 0x000fea0003800000 */
[----:B------:R-:W1:Y:S01]  /*f5c0*/  LDC R2, c[0x0][0x380] ;  /* 0x0000e000ff027b82 */ /* 0x000e620000000800 */
[C---:B------:R-:W-:Y:S01]  /*f5d0*/  VIADD R13, R49.reuse, 0xffffff80 ;  /* 0xffffff80310d7836 */ /* 0x040fe20000000000 */
[----:B------:R-:W-:Y:S01]  /*f5e0*/  IABS R10, R49 ;  /* 0x00000031000a7213 */ /* 0x000fe20000000000 */
[----:B------:R-:W-:Y:S01]  /*f5f0*/  ULDC.64 UR14, c[0x0][0x248] ;  /* 0x00009200000e7ab9 */ /* 0x000fe20000000a00 */
[----:B------:R-:W-:Y:S02]  /*f600*/  ULDC.64 UR8, c[0x0][0x230] ;  /* 0x00008c0000087ab9 */ /* 0x000fe40000000a00 */
[----:B------:R-:W-:Y:S02]  /*f610*/  IABS R8, R13 ;  /* 0x0000000d00087213 */ /* 0x000fe40000000000 */
[-C--:B-1----:R-:W-:Y:S02]  /*f620*/  IABS R0, R2.reuse ;  /* 0x0000000200007213 */ /* 0x082fe40000000000 */
[----:B------:R-:W-:-:S02]  /*f630*/  LOP3.LUT R49, R49, R2, RZ, 0x3c, !PT ;  /* 0x0000000231317212 */ /* 0x000fc400078e3cff */
        /* <DEDUP_REMOVED lines=52> */
.L_x_3011:
[----:B------:R-:W-:Y:S02]  /*f980*/  ULDC UR14, c[0x0][0x248] ;  /* 0x00009200000e7ab9 */ /* 0x000fe40000000800 */
[----:B------:R-:W-:-:S06]  /*f990*/  USHF.L.U32 UR5, UR14, 0x7, URZ ;  /* 0x000000070e057899 */ /* 0x000fcc000800063f */
[----:B------:R-:W-:-:S04]  /*f9a0*/  IADD3 R9, RZ, -UR5, RZ ;  /* 0x80000005ff097c10 */ /* 0x000fc8000fffe0ff */
[----:B------:R-:W-:-:S07]  /*f9b0*/  SHF.R.S32.HI R7, RZ, 0x1f, R9 ;  /* 0x0000001fff077819 */ /* 0x000fce0000011409 */
.L_x_3012:
        /* <DEDUP_REMOVED lines=10> */
[----:B------:R-:W-:Y:S01]  /*fa60*/  @!PT LDS RZ, [RZ] ;  /* 0x00000000fffff984 */ /* 0x000fe20000000800 */
[----:B------:R-:W-:Y:S01]  /*fa70*/  @!PT LDS RZ, [RZ] ;  /* 0x00000000fffff984 */ /* 0x000fe20000000800 */
[----:B------:R-:W-:Y:S01]  /*fa80*/  @!PT LDS RZ, [RZ] ;  /* 0x00000000fffff984 */ /* 0x000fe20000000800 */
[----:B------:R1:W-:Y:S01]  /*fa90*/  LDGSTS.E.BYPASS.LTC128B.128 [R152+0x3000], desc[UR6][R156.64] ;  /* 0x030000009c987fae */ /* 0x0003e2000b901d46 */
[----:B------:R-:W-:-:S02]  /*faa0*/  LEA R8, P1, R62, UR12, 0x1 ;  /* 0x0000000c3e087c11 */ /* 0x000fc4000f8208ff */
[----:B------:R-:W-:Y:S02]  /*fab0*/  LEA.HI.X R11, R164, UR13, R7, 0x1, P3 ;  /* 0x0000000da40b7c11 */ /* 0x000fe400098f0c07 */
[----:B------:R-:W-:Y:S02]  /*fac0*/  IADD3 R12, P3, R156, UR8, RZ ;  /* 0x000000089c0c7c10 */ /* 0x000fe4000ff7e0ff */
[----:B------:R-:W-:Y:S01]  /*fad0*/  LEA.HI.X R9, R62, UR13, R61, 0x1, P1 ;  /* 0x0000000d3e097c11 */ /* 0x000fe200088f0c3d */
[----:B------:R1:W-:Y:S01]  /*fae0*/  LDGSTS.E.BYPASS.LTC128B.128 [R152+0x5000], desc[UR6][R10.64+0x40] ;  /* 0x050000400a987fae */ /* 0x0003e2000b901d46 */
[----:B------:R-:W-:Y:S02]  /*faf0*/  IADD3.X R13, R157, UR5, RZ, P3, !PT ;  /* 0x000000059d0d7c10 */ /* 0x000fe40009ffe4ff */
[----:B------:R-:W-:Y:S01]  /*fb00*/  IADD3 R16, P3, R12, UR8, RZ ;  /* 0x000000080c107c10 */ /* 0x000fe2000ff7e0ff */
[----:B------:R1:W-:Y:S01]  /*fb10*/  LDGSTS.E.BYPASS.LTC128B.128 [R152+0x7000], desc[UR6][R10.64+0x80] ;  /* 0x070000800a987fae */ /* 0x0003e2000b901d46 */
[----:B------:R-:W-:-:S02]  /*fb20*/  IADD3 R14, P1, R8, UR8, RZ ;  /* 0x00000008080e7c10 */ /* 0x000fc4000ff3e0ff */
[----:B------:R-:W-:Y:S01]  /*fb30*/  IADD3.X R17, R13, UR5, RZ, P3, !PT ;  /* 0x000000050d117c10 */ /* 0x000fe20009ffe4ff */
[----:B------:R1:W-:Y:S01]  /*fb40*/  LDGSTS.E.BYPASS.LTC128B.128 [R152+0x3800], desc[UR6][R12.64] ;  /* 0x038000000c987fae */ /* 0x0003e2000b901d46 */
[----:B------:R-:W-:Y:S02]  /*fb50*/  IADD3.X R15, R9, UR5, RZ, P1, !PT ;  /* 0x00000005090f7c10 */ /* 0x000fe40008ffe4ff */
[----:B------:R-:W-:Y:S01]  /*fb60*/  IADD3 R18, P3, R16, UR8, RZ ;  /* 0x0000000810127c10 */ /* 0x000fe2000ff7e0ff */
[----:B------:R1:W-:Y:S01]  /*fb70*/  LDGSTS.E.BYPASS.LTC128B.128 [R152+0x5800], desc[UR6][R8.64+0x40] ;  /* 0x0580004008987fae */ /* 0x0003e2000b901d46 */
[----:B------:R-:W-:Y:S02]  /*fb80*/  IADD3 R32, P1, R14, UR8, RZ ;  /* 0x000000080e207c10 */ /* 0x000fe4000ff3e0ff */
[----:B------:R-:W-:Y:S01]  /*fb90*/  IADD3.X R19, R17, UR5, RZ, P3, !PT ;  /* 0x0000000511137c10 */ /* 0x000fe20009ffe4ff */
        /* <DEDUP_REMOVED lines=8> */
[----:B------:R-:W0:Y:S02]  /*fc20*/  LDGDEPBAR ;  /* 0x00000000000079af */ /* 0x000e240000000000 */
.L_x_3010:
        /* <DEDUP_REMOVED lines=47> */
[----:B-1----:R-:W-:Y:S02]  /*ff20*/  FMNMX.FTZ R9, R59, R0, !PT ;  /* 0x000000003b097209 */ /* 0x002fe40007810000 */
        /* <DEDUP_REMOVED lines=31> */
[C---:B------:R-:W-:Y:S01]  /*10120*/  FSETP.NEU.FTZ.AND P1, PT, R2.reuse, -INF , PT ;  /* 0xff8000000200780b */ /* 0x040fe20003f3d000 */
[----:B------:R-:W-:Y:S01]  /*10130*/  FMUL.FTZ R62, R2, UR8 ;  /* 0x00000008023e7c20 */ /* 0x000fe20008410000 */
[----:B--2---:R-:W-:-:S04]  /*10140*/  FMNMX.FTZ R0, R7, R0, !PT ;  /* 0x0000000007007209 */ /* 0x004fc80007810000 */
[----:B------:R-:W-:Y:S01]  /*10150*/  FSEL R62, R62, RZ, P1 ;  /* 0x000000ff3e3e7208 */ /* 0x000fe20000800000 */
[C---:B------:R-:W-:Y:S01]  /*10160*/  FMUL.FTZ R49, R0.reuse, UR8 ;  /* 0x0000000800317c20 */ /* 0x040fe20008410000 */
[----:B------:R-:W-:-:S03]  /*10170*/  FSETP.NEU.FTZ.AND P1, PT, R0, -INF , PT ;  /* 0xff8000000000780b */ /* 0x000fc60003f3d000 */
[--C-:B------:R-:W-:Y:S01]  /*10180*/  FFMA.FTZ R44, R69, UR8, -R62.reuse ;  /* 0x00000008452c7c23 */ /* 0x100fe2000801083e */
        /* <DEDUP_REMOVED lines=62> */
[--C-:B------:R-:W-:Y:S01]  /*10570*/  FFMA.FTZ R59, R59, UR8, -R62.reuse ;  /* 0x000000083b3b7c23 */ /* 0x100fe2000801083e */
[----:B------:R-:W-:Y:S01]  /*10580*/  FFMA.FTZ R58, R58, UR8, -R62 ;  /* 0x000000083a3a7c23 */ /* 0x000fe2000801083e */
[--C-:B------:R-:W-:Y:S01]  /*10590*/  FFMA.FTZ R65, R26, UR8, -R49.reuse ;  /* 0x000000081a417c23 */ /* 0x100fe20008010831 */
[----:B------:R-:W4:Y:S01]  /*105a0*/  MUFU.EX2 R41, R41 ;  /* 0x0000002900297308 */ /* 0x000f220000000800 */
[----:B---3--:R-:W-:Y:S01]  /*105b0*/  F2FP.BF16.F32.PACK_AB R101, R66, R67 ;  /* 0x000000434265723e */ /* 0x008fe200000010ff */
[--C-:B------:R-:W-:Y:S01]  /*105c0*/  FFMA.FTZ R52, R52, UR8, -R49.reuse ;  /* 0x0000000834347c23 */ /* 0x100fe20008010831 */
[----:B------:R-:W-:Y:S01]  /*105d0*/  FADD.FTZ R67, R67, R66 ;  /* 0x0000004243437221 */ /* 0x000fe20000010000 */
[--C-:B------:R-:W-:Y:S01]  /*105e0*/  FFMA.FTZ R143, R27, UR8, -R62.reuse ;  /* 0x000000081b8f7c23 */ /* 0x100fe2000801083e */
[--C-:B------:R-:W-:Y:S01]  /*105f0*/  FFMA.FTZ R139, R25, UR8, -R62.reuse ;  /* 0x00000008198b7c23 */ /* 0x100fe2000801083e */
[--C-:B------:R-:W-:Y:S01]  /*10600*/  FFMA.FTZ R165, R63, UR8, -R62.reuse ;  /* 0x000000083fa57c23 */ /* 0x100fe2000801083e */
[--C-:B------:R-:W-:Y:S01]  /*10610*/  FFMA.FTZ R47, R47, UR8, -R49.reuse ;  /* 0x000000082f2f7c23 */ /* 0x100fe20008010831 */
[----:B------:R-:W-:Y:S01]  /*10620*/  MUFU.EX2 R43, R43 ;  /* 0x0000002b002b7308 */ /* 0x000fe20000000800 */
[----:B------:R-:W-:Y:S01]  /*10630*/  FFMA.FTZ R164, R46, UR8, -R49 ;  /* 0x000000082ea47c23 */ /* 0x000fe20008010831 */
[----:B------:R-:W-:-:S06]  /*10640*/  FFMA.FTZ R64, R64, UR8, -R62 ;  /* 0x0000000840407c23 */ /* 0x000fcc000801083e */
[----:B------:R-:W3:Y:S01]  /*10650*/  MUFU.EX2 R42, R42 ;  /* 0x0000002a002a7308 */ /* 0x000ee20000000800 */
[----:B----4-:R-:W-:Y:S01]  /*10660*/  F2FP.BF16.F32.PACK_AB R103, R41, R56 ;  /* 0x000000382967723e */ /* 0x010fe200000010ff */
[----:B------:R-:W-:-:S04]  /*10670*/  FADD.FTZ R56, R56, R67 ;  /* 0x0000004338387221 */ /* 0x000fc80000010000 */
[----:B------:R-:W-:Y:S02]  /*10680*/  FADD.FTZ R41, R41, R56 ;  /* 0x0000003829297221 */ /* 0x000fe40000010000 */
[C---:B-1----:R-:W-:Y:S01]  /*10690*/  HMMA.16816.F32.BF16 R112, R100.reuse, R68, RZ ;  /* 0x000000446470723c */ /* 0x042fe200000418ff */
[----:B------:R-:W-:Y:S05]  /*106a0*/  MUFU.EX2 R37, R37 ;  /* 0x0000002500257308 */ /* 0x000fea0000000800 */
[C---:B------:R-:W-:Y:S03]  /*106b0*/  HMMA.16816.F32.BF16 R68, R100.reuse, R70, RZ ;  /* 0x000000466444723c */ /* 0x040fe600000418ff */
[----:B------:R-:W-:Y:S03]  /*106c0*/  MUFU.EX2 R36, R36 ;  /* 0x0000002400247308 */ /* 0x000fe60000000800 */
[C---:B------:R-:W-:Y:S05]  /*106d0*/  HMMA.16816.F32.BF16 R72, R100.reuse, R76, RZ ;  /* 0x0000004c6448723c */ /* 0x040fea00000418ff */
[----:B------:R-:W-:Y:S01]  /*106e0*/  MUFU.EX2 R40, R40 ;  /* 0x0000002800287308 */ /* 0x000fe20000000800 */
[C---:B------:R-:W-:Y:S06]  /*106f0*/  HMMA.16816.F32.BF16 R80, R100.reuse, R84, RZ ;  /* 0x000000546450723c */ /* 0x040fec00000418ff */
[C---:B------:R-:W-:Y:S01]  /*10700*/  HMMA.16816.F32.BF16 R88, R100.reuse, R92, RZ ;  /* 0x0000005c6458723c */ /* 0x040fe200000418ff */
        /* <DEDUP_REMOVED lines=13> */
[----:B---3--:R-:W-:-:S02]  /*107e0*/  F2FP.BF16.F32.PACK_AB R4, R42, R43 ;  /* 0x0000002b2a04723e */ /* 0x008fc400000010ff */
[----:B-1----:R-:W-:Y:S01]  /*107f0*/  F2FP.BF16.F32.PACK_AB R5, R39, R40 ;  /* 0x000000282705723e */ /* 0x002fe200000010ff */
[----:B------:R-:W-:-:S03]  /*10800*/  FADD.FTZ R40, R40, R41 ;  /* 0x0000002928287221 */ /* 0x000fc60000010000 */
[----:B------:R-:W-:Y:S01]  /*10810*/  F2FP.BF16.F32.PACK_AB R6, R36, R37 ;  /* 0x000000252406723e */ /* 0x000fe200000010ff */
[----:B------:R-:W-:Y:S01]  /*10820*/  MUFU.EX2 R28, R28 ;  /* 0x0000001c001c7308 */ /* 0x000fe20000000800 */
[----:B----4-:R-:W-:Y:S01]  /*10830*/  F2FP.BF16.F32.PACK_AB R7, R35, R38 ;  /* 0x000000262307723e */ /* 0x010fe200000010ff */
[----:B------:R-:W-:-:S04]  /*10840*/  FADD.FTZ R39, R39, R40 ;  /* 0x0000002827277221 */ /* 0x000fc80000010000 */
[----:B------:R-:W-:Y:S02]  /*10850*/  FADD.FTZ R38, R38, R39 ;  /* 0x0000002726267221 */ /* 0x000fe40000010000 */
        /* <DEDUP_REMOVED lines=13> */
[----:B------:R-:W-:Y:S02]  /*10930*/  LDSM.16.MT88.4 R16, [R146+0xb800] ;  /* 0x00b800009210783b */ /* 0x000fe40000004200 */
        /* <DEDUP_REMOVED lines=11> */
[----:B------:R-:W3:Y:S08]  /*109f0*/  MUFU.EX2 R122, R122 ;  /* 0x0000007a007a7308 */ /* 0x000ef00000000800 */
[----:B------:R-:W-:Y:S08]  /*10a00*/  MUFU.EX2 R121, R121 ;  /* 0x0000007900797308 */ /* 0x000ff00000000800 */
[----:B------:R-:W3:Y:S01]  /*10a10*/  MUFU.EX2 R120, R120 ;  /* 0x0000007800787308 */ /* 0x000ee20000000800 */
[C---:B-1----:R-:W-:Y:S07]  /*10a20*/  HMMA.16816.F32.BF16 R104, R4.reuse, R8, R104 ;  /* 0x000000080468723c */ /* 0x042fee0000041868 */
[----:B------:R-:W-:Y:S01]  /*10a30*/  MUFU.EX2 R130, R130 ;  /* 0x0000008200827308 */ /* 0x000fe20000000800 */
[----:B------:R-:W-:Y:S01]  /*10a40*/  HMMA.16816.F32.BF16 R100, R4, R10, R100 ;  /* 0x0000000a0464723c */ /* 0x000fe20000041864 */
[----:B------:R-:W1:Y:S06]  /*10a50*/  LDSM.16.MT88.4 R8, [R146+0x9800] ;  /* 0x009800009208783b */ /* 0x000e6c0000004200 */
[----:B-----5:R-:W-:Y:S01]  /*10a60*/  F2FP.BF16.F32.PACK_AB R4, R32, R33 ;  /* 0x000000212004723e */ /* 0x020fe200000010ff */
[----:B------:R-:W5:Y:S01]  /*10a70*/  MUFU.EX2 R129, R129 ;  /* 0x0000008100817308 */ /* 0x000f620000000800 */
[----:B--2---:R-:W-:Y:S01]  /*10a80*/  F2FP.BF16.F32.PACK_AB R5, R29, R34 ;  /* 0x000000221d05723e */ /* 0x004fe200000010ff */
[----:B------:R-:W-:Y:S01]  /*10a90*/  FADD.FTZ R34, R34, R35 ;  /* 0x0000002322227221 */ /* 0x000fe20000010000 */
[----:B------:R-:W-:-:S02]  /*10aa0*/  F2FP.BF16.F32.PACK_AB R6, R28, R31 ;  /* 0x0000001f1c06723e */ /* 0x000fc400000010ff */
[----:B----4-:R-:W-:Y:S01]  /*10ab0*/  F2FP.BF16.F32.PACK_AB R7, R3, R30 ;  /* 0x0000001e0307723e */ /* 0x010fe200000010ff */
[----:B------:R-:W-:Y:S02]  /*10ac0*/  FADD.FTZ R29, R29, R34 ;  /* 0x000000221d1d7221 */ /* 0x000fe40000010000 */
[----:B------:R-:W-:Y:S02]  /*10ad0*/  MUFU.EX2 R128, R128 ;  /* 0x0000008000807308 */ /* 0x000fe40000000800 */
[----:B------:R-:W-:Y:S02]  /*10ae0*/  FADD.FTZ R30, R30, R29 ;  /* 0x0000001d1e1e7221 */ /* 0x000fe40000010000 */
[C---:B---3--:R-:W-:Y:S02]  /*10af0*/  HMMA.16816.F32.BF16 R72, R4.reuse, R12, R72 ;  /* 0x0000000c0448723c */ /* 0x048fe40000041848 */
[----:B------:R-:W-:Y:S02]  /*10b00*/  FADD.FTZ R30, R3, R30 ;  /* 0x0000001e031e7221 */ /* 0x000fe40000010000 */
[----:B------:R-:W-:Y:S02]  /*10b10*/  MUFU.EX2 R127, R127 ;  /* 0x0000007f007f7308 */ /* 0x000fe40000000800 */
[C---:B------:R-:W-:Y:S01]  /*10b20*/  HMMA.16816.F32.BF16 R76, R4.reuse, R14, R76 ;  /* 0x0000000e044c723c */ /* 0x040fe2000004184c */
[----:B------:R-:W2:Y:S05]  /*10b30*/  LDSM.16.MT88.4 R12, [R146+0xd800] ;  /* 0x00d80000920c783b */ /* 0x000eaa0000004200 */
[C---:B------:R-:W-:Y:S01]  /*10b40*/  HMMA.16816.F32.BF16 R80, R4.reuse, R16, R80 ;  /* 0x000000100450723c */ /* 0x040fe20000041850 */
[----:B------:R-:W-:Y:S05]  /*10b50*/  MUFU.EX2 R131, R131 ;  /* 0x0000008300837308 */ /* 0x000fea0000000800 */
[C---:B------:R-:W-:Y:S01]  /*10b60*/  HMMA.16816.F32.BF16 R84, R4.reuse, R18, R84 ;  /* 0x000000120454723c */ /* 0x040fe20000041854 */
[----:B------:R-:W-:Y:S02]  /*10b70*/  LDSM.16.MT88.4 R16, [R146+0xbc00] ;  /* 0x00bc00009210783b */ /* 0x000fe40000004200 */
[----:B------:R-:W3:Y:S03]  /*10b80*/  MUFU.EX2 R134, R134 ;  /* 0x0000008600867308 */ /* 0x000ee60000000800 */
        /* <DEDUP_REMOVED lines=8> */
[----:B------:R-:W-:Y:S01]  /*10c10*/  LDSM.16.MT88.4 R12, [R144+0x9c00] ;  /* 0x009c0000900c783b */ /* 0x000fe20000004200 */
[----:B------:R-:W2:Y:S08]  /*10c20*/  MUFU.EX2 R125, R125 ;  /* 0x0000007d007d7308 */ /* 0x000eb00000000800 */
[----:B------:R-:W-:Y:S01]  /*10c30*/  MUFU.EX2 R136, R136 ;  /* 0x0000008800887308 */ /* 0x000fe20000000800 */
[C---:B-1----:R-:W-:Y:S07]  /*10c40*/  HMMA.16816.F32.BF16 R88, R4.reuse, R8, R88 ;  /* 0x000000080458723c */ /* 0x042fee0000041858 */
[----:B------:R-:W-:Y:S01]  /*10c50*/  MUFU.EX2 R123, R123 ;  /* 0x0000007b007b7308 */ /* 0x000fe20000000800 */
[C---:B------:R-:W-:Y:S01]  /*10c60*/  HMMA.16816.F32.BF16 R92, R4.reuse, R10, R92 ;  /* 0x0000000a045c723c */ /* 0x040fe2000004185c */
[----:B------:R-:W1:Y:S06]  /*10c70*/  LDSM.16.MT88.4 R8, [R144+0xd800] ;  /* 0x00d800009008783b */ /* 0x000e6c0000004200 */
[----:B------:R-:W-:Y:S08]  /*10c80*/  MUFU.EX2 R126, R126 ;  /* 0x0000007e007e7308 */ /* 0x000ff00000000800 */
[----:B------:R-:W2:Y:S08]  /*10c90*/  MUFU.EX2 R135, R135 ;  /* 0x0000008700877308 */ /* 0x000eb00000000800 */
[----:B------:R-:W-:Y:S08]  /*10ca0*/  MUFU.EX2 R137, R137 ;  /* 0x0000008900897308 */ /* 0x000ff00000000800 */
[----:B------:R-:W2:Y:S08]  /*10cb0*/  MUFU.EX2 R124, R124 ;  /* 0x0000007c007c7308 */ /* 0x000eb00000000800 */
[----:B------:R-:W-:Y:S01]  /*10cc0*/  MUFU.EX2 R59, R59 ;  /* 0x0000003b003b7308 */ /* 0x000fe20000000800 */
[C---:B-1----:R-:W-:Y:S07]  /*10cd0*/  HMMA.16816.F32.BF16 R104, R4.reuse, R8, R104 ;  /* 0x000000080468723c */ /* 0x042fee0000041868 */
[----:B------:R-:W1:Y:S01]  /*10ce0*/  MUFU.EX2 R58, R58 ;  /* 0x0000003a003a7308 */ /* 0x000e620000000800 */
[----:B------:R-:W-:Y:S01]  /*10cf0*/  HMMA.16816.F32.BF16 R100, R4, R10, R100 ;  /* 0x0000000a0464723c */ /* 0x000fe20000041864 */
[----:B------:R-:W5:Y:S06]  /*10d00*/  LDSM.16.MT88.4 R8, [R146+0x9c00] ;  /* 0x009c00009208783b */ /* 0x000f6c0000004200 */
[----:B------:R-:W-:Y:S01]  /*10d10*/  MUFU.EX2 R142, R142 ;  /* 0x0000008e008e7308 */ /* 0x000fe20000000800 */
[----:B------:R-:W-:-:S02]  /*10d20*/  F2FP.BF16.F32.PACK_AB R4, R117, R118 ;  /* 0x000000767504723e */ /* 0x000fc400000010ff */
[----:B------:R-:W-:Y:S01]  /*10d30*/  F2FP.BF16.F32.PACK_AB R5, R122, R119 ;  /* 0x000000777a05723e */ /* 0x000fe200000010ff */
[----:B------:R-:W-:Y:S01]  /*10d40*/  FADD.FTZ R119, R119, R30 ;  /* 0x0000001e77777221 */ /* 0x000fe20000010000 */
[----:B------:R-:W-:-:S03]  /*10d50*/  F2FP.BF16.F32.PACK_AB R6, R51, R116 ;  /* 0x000000743306723e */ /* 0x000fc600000010ff */
[----:B------:R-:W-:Y:S01]  /*10d60*/  MUFU.EX2 R57, R57 ;  /* 0x0000003900397308 */ /* 0x000fe20000000800 */
[----:B------:R-:W-:Y:S01]  /*10d70*/  F2FP.BF16.F32.PACK_AB R7, R120, R121 ;  /* 0x000000797807723e */ /* 0x000fe200000010ff */
[----:B------:R-:W-:-:S04]  /*10d80*/  FADD.FTZ R122, R122, R119 ;  /* 0x000000777a7a7221 */ /* 0x000fc80000010000 */
[----:B------:R-:W-:Y:S02]  /*10d90*/  FADD.FTZ R121, R121, R122 ;  /* 0x0000007a79797221 */ /* 0x000fe40000010000 */
[----:B------:R-:W-:Y:S01]  /*10da0*/  HMMA.16816.F32.BF16 R72, R4, R12, R72 ;  /* 0x0000000c0448723c */ /* 0x000fe20000041848 */
[----:B------:R-:W-:Y:S01]  /*10db0*/  MUFU.EX2 R65, R65 ;  /* 0x0000004100417308 */ /* 0x000fe20000000800 */
[----:B------:R-:W-:-:S04]  /*10dc0*/  FADD.FTZ R120, R120, R121 ;  /* 0x0000007978787221 */ /* 0x000fc80000010000 */
[C---:B------:R-:W-:Y:S01]  /*10dd0*/  HMMA.16816.F32.BF16 R76, R4.reuse, R14, R76 ;  /* 0x0000000e044c723c */ /* 0x040fe2000004184c */
[----:B------:R-:W3:Y:S02]  /*10de0*/  LDSM.16.MT88.4 R12, [R146+0xdc00] ;  /* 0x00dc0000920c783b */ /* 0x000ee40000004200 */
[----:B------:R-:W-:Y:S03]  /*10df0*/  MUFU.EX2 R52, R52 ;  /* 0x0000003400347308 */ /* 0x000fe60000000800 */
        /* <DEDUP_REMOVED lines=9> */
[C---:B---3--:R-:W-:Y:S06]  /*10e90*/  HMMA.16816.F32.BF16 R108, R4.reuse, R12, R108 ;  /* 0x0000000c046c723c */ /* 0x048fec000004186c */
[C---:B------:R-:W-:Y:S01]  /*10ea0*/  HMMA.16816.F32.BF16 R96, R4.reuse, R14, R96 ;  /* 0x0000000e0460723c */ /* 0x040fe20000041860 */
[----:B------:R-:W-:Y:S05]  /*10eb0*/  LDSM.16.MT88.4 R12, [R144+0xa000] ;  /* 0x00a00000900c783b */ /* 0x000fea0000004200 */
[C---:B-----5:R-:W-:Y:S06]  /*10ec0*/  HMMA.16816.F32.BF16 R88, R4.reuse, R8, R88 ;  /* 0x000000080458723c */ /* 0x060fec0000041858 */
[C---:B------:R-:W-:Y:S01]  /*10ed0*/  HMMA.16816.F32.BF16 R92, R4.reuse, R10, R92 ;  /* 0x0000000a045c723c */ /* 0x040fe2000004185c */
[----:B------:R-:W3:Y:S05]  /*10ee0*/  LDSM.16.MT88.4 R8, [R144+0xdc00] ;  /* 0x00dc00009008783b */ /* 0x000eea0000004200 */
[C---:B---3--:R-:W-:Y:S06]  /*10ef0*/  HMMA.16816.F32.BF16 R104, R4.reuse, R8, R104 ;  /* 0x000000080468723c */ /* 0x048fec0000041868 */
[----:B------:R-:W-:Y:S01]  /*10f00*/  HMMA.16816.F32.BF16 R100, R4, R10, R100 ;  /* 0x0000000a0464723c */ /* 0x000fe20000041864 */
[----:B------:R-:W3:Y:S06]  /*10f10*/  LDSM.16.MT88.4 R8, [R146+0xa000] ;  /* 0x00a000009208783b */ /* 0x000eec0000004200 */
[----:B------:R-:W-:-:S02]  /*10f20*/  F2FP.BF16.F32.PACK_AB R4, R129, R130 ;  /* 0x000000828104723e */ /* 0x000fc400000010ff */
[----:B------:R-:W-:Y:S01]  /*10f30*/  F2FP.BF16.F32.PACK_AB R5, R134, R131 ;  /* 0x000000838605723e */ /* 0x000fe200000010ff */
[----:B------:R-:W-:Y:S01]  /*10f40*/  FADD.FTZ R131, R131, R120 ;  /* 0x0000007883837221 */ /* 0x000fe20000010000 */
[----:B------:R-:W-:Y:S02]  /*10f50*/  F2FP.BF16.F32.PACK_AB R6, R127, R128 ;  /* 0x000000807f06723e */ /* 0x000fe400000010ff */
[----:B----4-:R-:W-:Y:S01]  /*10f60*/  F2FP.BF16.F32.PACK_AB R7, R132, R133 ;  /* 0x000000858407723e */ /* 0x010fe200000010ff */
[----:B------:R-:W-:-:S04]  /*10f70*/  FADD.FTZ R134, R134, R131 ;  /* 0x0000008386867221 */ /* 0x000fc80000010000 */
[----:B------:R-:W-:Y:S02]  /*10f80*/  FADD.FTZ R133, R133, R134 ;  /* 0x0000008685857221 */ /* 0x000fe40000010000 */
[----:B------:R-:W-:Y:S02]  /*10f90*/  HMMA.16816.F32.BF16 R72, R4, R12, R72 ;  /* 0x0000000c0448723c */ /* 0x000fe40000041848 */
[----:B------:R-:W-:-:S04]  /*10fa0*/  FADD.FTZ R133, R132, R133 ;  /* 0x0000008584857221 */ /* 0x000fc80000010000 */
[C---:B------:R-:W-:Y:S01]  /*10fb0*/  HMMA.16816.F32.BF16 R76, R4.reuse, R14, R76 ;  /* 0x0000000e044c723c */ /* 0x040fe2000004184c */
[----:B------:R-:W4:Y:S05]  /*10fc0*/  LDSM.16.MT88.4 R12, [R146+0xe000] ;  /* 0x00e00000920c783b */ /* 0x000f2a0000004200 */
[C---:B------:R-:W-:Y:S06]  /*10fd0*/  HMMA.16816.F32.BF16 R80, R4.reuse, R16, R80 ;  /* 0x000000100450723c */ /* 0x040fec0000041850 */
[C---:B------:R-:W-:Y:S01]  /*10fe0*/  HMMA.16816.F32.BF16 R84, R4.reuse, R18, R84 ;  /* 0x000000120454723c */ /* 0x040fe20000041854 */
[----:B------:R-:W-:Y:S05]  /*10ff0*/  LDSM.16.MT88.4 R16, [R146+0xc400] ;  /* 0x00c400009210783b */ /* 0x000fea0000004200 */
[C---:B---3--:R-:W-:Y:S06]  /*11000*/  HMMA.16816.F32.BF16 R112, R4.reuse, R8, R112 ;  /* 0x000000080470723c */ /* 0x048fec0000041870 */
[C---:B------:R-:W-:Y:S01]  /*11010*/  HMMA.16816.F32.BF16 R68, R4.reuse, R10, R68 ;  /* 0x0000000a0444723c */ /* 0x040fe20000041844 */
[----:B------:R-:W3:Y:S05]  /*11020*/  LDSM.16.MT88.4 R8, [R144+0xc000] ;  /* 0x00c000009008783b */ /* 0x000eea0000004200 */
[C---:B----4-:R-:W-:Y:S06]  /*11030*/  HMMA.16816.F32.BF16 R108, R4.reuse, R12, R108 ;  /* 0x0000000c046c723c */ /* 0x050fec000004186c */
[C---:B------:R-:W-:Y:S01]  /*11040*/  HMMA.16816.F32.BF16 R96, R4.reuse, R14, R96 ;  /* 0x0000000e0460723c */ /* 0x040fe20000041860 */
[----:B------:R-:W-:Y:S05]  /*11050*/  LDSM.16.MT88.4 R12, [R146+0xe400] ;  /* 0x00e40000920c783b */ /* 0x000fea0000004200 */
[C---:B---3--:R-:W-:Y:S06]  /*11060*/  HMMA.16816.F32.BF16 R88, R4.reuse, R8, R88 ;  /* 0x000000080458723c */ /* 0x048fec0000041858 */
[C---:B------:R-:W-:Y:S01]  /*11070*/  HMMA.16816.F32.BF16 R92, R4.reuse, R10, R92 ;  /* 0x0000000a045c723c */ /* 0x040fe2000004185c */
[----:B------:R-:W3:Y:S05]  /*11080*/  LDSM.16.MT88.4 R8, [R144+0xe000] ;  /* 0x00e000009008783b */ /* 0x000eea0000004200 */
[C---:B---3--:R-:W-:Y:S06]  /*11090*/  HMMA.16816.F32.BF16 R104, R4.reuse, R8, R104 ;  /* 0x000000080468723c */ /* 0x048fec0000041868 */
[----:B------:R-:W-:Y:S01]  /*110a0*/  HMMA.16816.F32.BF16 R100, R4, R10, R100 ;  /* 0x0000000a0464723c */ /* 0x000fe20000041864 */
[----:B------:R-:W3:Y:S06]  /*110b0*/  LDSM.16.MT88.4 R8, [R146+0xa400] ;  /* 0x00a400009208783b */ /* 0x000eec0000004200 */
[----:B--2---:R-:W-:-:S02]  /*110c0*/  F2FP.BF16.F32.PACK_AB R4, R125, R138 ;  /* 0x0000008a7d04723e */ /* 0x004fc400000010ff */
[----:B------:R-:W-:Y:S01]  /*110d0*/  F2FP.BF16.F32.PACK_AB R5, R135, R126 ;  /* 0x0000007e8705723e */ /* 0x000fe200000010ff */
[----:B------:R-:W-:Y:S01]  /*110e0*/  FADD.FTZ R126, R126, R133 ;  /* 0x000000857e7e7221 */ /* 0x000fe20000010000 */
[----:B------:R-:W-:Y:S02]  /*110f0*/  F2FP.BF16.F32.PACK_AB R6, R123, R136 ;  /* 0x000000887b06723e */ /* 0x000fe400000010ff */
[----:B------:R-:W-:Y:S01]  /*11100*/  F2FP.BF16.F32.PACK_AB R7, R124, R137 ;  /* 0x000000897c07723e */ /* 0x000fe200000010ff */
[----:B------:R-:W-:-:S04]  /*11110*/  FADD.FTZ R126, R135, R126 ;  /* 0x0000007e877e7221 */ /* 0x000fc80000010000 */
[----:B------:R-:W-:Y:S02]  /*11120*/  FADD.FTZ R137, R137, R126 ;  /* 0x0000007e89897221 */ /* 0x000fe40000010000 */
[----:B------:R-:W-:Y:S02]  /*11130*/  HMMA.16816.F32.BF16 R108, R4, R12, R108 ;  /* 0x0000000c046c723c */ /* 0x000fe4000004186c */
[----:B------:R-:W-:-:S04]  /*11140*/  FADD.FTZ R124, R124, R137 ;  /* 0x000000897c7c7221 */ /* 0x000fc80000010000 */
[C---:B------:R-:W-:Y:S01]  /*11150*/  HMMA.16816.F32.BF16 R80, R4.reuse, R16, R80 ;  /* 0x000000100450723c */ /* 0x040fe20000041850 */
[----:B------:R-:W-:Y:S01]  /*11160*/  FADD.FTZ R12, R61, R60 ;  /* 0x0000003c3d0c7221 */ /* 0x000fe20000010000 */
[--C-:B------:R-:W-:Y:S01]  /*11170*/  FFMA.FTZ R60, R24, UR8, -R49.reuse ;  /* 0x00000008183c7c23 */ /* 0x100fe20008010831 */
[--C-:B------:R-:W-:Y:S01]  /*11180*/  FFMA.FTZ R61, R50, UR8, -R49.reuse ;  /* 0x00000008323d7c23 */ /* 0x100fe20008010831 */
[--C-:B------:R-:W-:Y:S01]  /*11190*/  FFMA.FTZ R50, R48, UR8, -R49.reuse ;  /* 0x0000000830327c23 */ /* 0x100fe20008010831 */
[----:B------:R-:W-:Y:S01]  /*111a0*/  FADD.FTZ R53, R53, R12 ;  /* 0x0000000c35357221 */ /* 0x000fe20000010000 */
[C---:B------:R-:W-:Y:S01]  /*111b0*/  HMMA.16816.F32.BF16 R84, R4.reuse, R18, R84 ;  /* 0x000000120454723c */ /* 0x040fe20000041854 */
[----:B------:R-:W-:Y:S01]  /*111c0*/  LDSM.16.MT88.4 R16, [R144+0xc800] ;  /* 0x00c800009010783b */ /* 0x000fe20000004200 */
[----:B------:R-:W-:Y:S01]  /*111d0*/  FFMA.FTZ R48, R45, UR8, -R49 ;  /* 0x000000082d307c23 */ /* 0x000fe20008010831 */
[----:B------:R-:W2:Y:S01]  /*111e0*/  MUFU.EX2 R60, R60 ;  /* 0x0000003c003c7308 */ /* 0x000ea20000000800 */
[----:B------:R-:W-:Y:S01]  /*111f0*/  FADD.FTZ R44, R44, R53 ;  /* 0x000000352c2c7221 */ /* 0x000fe20000010000 */
[----:B------:R-:W-:Y:S01]  /*11200*/  LDSM.16.MT88.4 R24, [R146+0xa800] ;  /* 0x00a800009218783b */ /* 0x000fe20000004200 */
[C---:B------:R-:W-:Y:S02]  /*11210*/  HMMA.16816.F32.BF16 R96, R4.reuse, R14, R96 ;  /* 0x0000000e0460723c */ /* 0x040fe40000041860 */
[----:B------:R-:W-:Y:S01]  /*11220*/  FADD.FTZ R43, R43, R44 ;  /* 0x0000002c2b2b7221 */ /* 0x000fe20000010000 */
[----:B------:R-:W-:Y:S02]  /*11230*/  LDSM.16.MT88.4 R12, [R146+0xe800] ;  /* 0x00e80000920c783b */ /* 0x000fe40000004200 */
[----:B------:R-:W4:Y:S01]  /*11240*/  MUFU.EX2 R45, R61 ;  /* 0x0000003d002d7308 */ /* 0x000f220000000800 */
[----:B---3--:R-:W-:Y:S01]  /*11250*/  HMMA.16816.F32.BF16 R112, R4, R8, R112 ;  /* 0x000000080470723c */ /* 0x008fe20000041870 */
[----:B------:R-:W-:-:S04]  /*11260*/  FADD.FTZ R42, R42, R43 ;  /* 0x0000002b2a2a7221 */ /* 0x000fc80000010000 */
[----:B------:R-:W-:Y:S01]  /*11270*/  FADD.FTZ R37, R37, R42 ;  /* 0x0000002a25257221 */ /* 0x000fe20000010000 */
[----:B------:R-:W-:Y:S01]  /*11280*/  HMMA.16816.F32.BF16 R68, R4, R10, R68 ;  /* 0x0000000a0444723c */ /* 0x000fe20000041844 */
[----:B------:R-:W3:Y:S01]  /*11290*/  LDSM.16.MT88.4 R8, [R144+0xc400] ;  /* 0x00c400009008783b */ /* 0x000ee20000004200 */
[----:B------:R-:W-:Y:S01]  /*112a0*/  MUFU.EX2 R46, R48 ;  /* 0x00000030002e7308 */ /* 0x000fe20000000800 */
[----:B------:R-:W-:-:S03]  /*112b0*/  FADD.FTZ R36, R36, R37 ;  /* 0x0000002524247221 */ /* 0x000fc60000010000 */
[----:B------:R-:W-:Y:S01]  /*112c0*/  HMMA.16816.F32.BF16 R72, R4, R20, R72 ;  /* 0x000000140448723c */ /* 0x000fe20000041848 */
[----:B------:R-:W-:-:S04]  /*112d0*/  FADD.FTZ R33, R33, R36 ;  /* 0x0000002421217221 */ /* 0x000fc80000010000 */
[----:B------:R-:W-:Y:S01]  /*112e0*/  FADD.FTZ R32, R32, R33 ;  /* 0x0000002120207221 */ /* 0x000fe20000010000 */
[----:B------:R-:W-:Y:S01]  /*112f0*/  HMMA.16816.F32.BF16 R76, R4, R22, R76 ;  /* 0x00000016044c723c */ /* 0x000fe2000004184c */
[----:B------:R-:W-:Y:S02]  /*11300*/  LDSM.16.MT88.4 R20, [R144+0xa800] ;  /* 0x00a800009014783b */ /* 0x000fe40000004200 */
[----:B------:R-:W-:-:S04]  /*11310*/  FADD.FTZ R31, R31, R32 ;  /* 0x000000201f1f7221 */ /* 0x000fc80000010000 */
[----:B------:R-:W-:-:S04]  /*11320*/  FADD.FTZ R31, R28, R31 ;  /* 0x0000001f1c1f7221 */ /* 0x000fc80000010000 */
[----:B------:R-:W-:-:S04]  /*11330*/  FADD.FTZ R118, R118, R31 ;  /* 0x0000001f76767221 */ /* 0x000fc80000010000 */
[----:B------:R-:W-:-:S04]  /*11340*/  FADD.FTZ R117, R117, R118 ;  /* 0x0000007675757221 */ /* 0x000fc80000010000 */
[----:B------:R-:W-:-:S04]  /*11350*/  FADD.FTZ R116, R116, R117 ;  /* 0x0000007574747221 */ /* 0x000fc80000010000 */
[----:B------:R-:W-:-:S04]  /*11360*/  FADD.FTZ R51, R51, R116 ;  /* 0x0000007433337221 */ /* 0x000fc80000010000 */
[----:B------:R-:W-:Y:S01]  /*11370*/  FADD.FTZ R130, R130, R51 ;  /* 0x0000003382827221 */ /* 0x000fe20000010000 */
[----:B---3--:R-:W-:Y:S03]  /*11380*/  HMMA.16816.F32.BF16 R88, R4, R8, R88 ;  /* 0x000000080458723c */ /* 0x008fe60000041858 */
[----:B------:R-:W-:-:S03]  /*11390*/  FADD.FTZ R129, R129, R130 ;  /* 0x0000008281817221 */ /* 0x000fc60000010000 */
[----:B------:R-:W-:Y:S01]  /*113a0*/  HMMA.16816.F32.BF16 R92, R4, R10, R92 ;  /* 0x0000000a045c723c */ /* 0x000fe2000004185c */
[----:B------:R-:W3:Y:S01]  /*113b0*/  LDSM.16.MT88.4 R8, [R144+0xe400] ;  /* 0x00e400009008783b */ /* 0x000ee20000004200 */
[----:B------:R-:W-:-:S04]  /*113c0*/  FADD.FTZ R128, R128, R129 ;  /* 0x0000008180807221 */ /* 0x000fc80000010000 */
[----:B------:R-:W-:-:S04]  /*113d0*/  FADD.FTZ R127, R127, R128 ;  /* 0x000000807f7f7221 */ /* 0x000fc80000010000 */
[----:B------:R-:W-:-:S04]  /*113e0*/  FADD.FTZ R138, R138, R127 ;  /* 0x0000007f8a8a7221 */ /* 0x000fc80000010000 */
[----:B------:R-:W-:-:S04]  /*113f0*/  FADD.FTZ R125, R125, R138 ;  /* 0x0000008a7d7d7221 */ /* 0x000fc80000010000 */
[----:B------:R-:W-:-:S04]  /*11400*/  FADD.FTZ R136, R136, R125 ;  /* 0x0000007d88887221 */ /* 0x000fc80000010000 */
[----:B------:R-:W-:Y:S01]  /*11410*/  FADD.FTZ R136, R123, R136 ;  /* 0x000000887b887221 */ /* 0x000fe20000010000 */
[C---:B---3--:R-:W-:Y:S06]  /*11420*/  HMMA.16816.F32.BF16 R104, R4.reuse, R8, R104 ;  /* 0x000000080468723c */ /* 0x048fec0000041868 */
[----:B------:R-:W-:Y:S01]  /*11430*/  HMMA.16816.F32.BF16 R100, R4, R10, R100 ;  /* 0x0000000a0464723c */ /* 0x000fe20000041864 */
[----:B------:R-:W3:Y:S06]  /*11440*/  LDSM.16.MT88.4 R8, [R146+0xc800] ;  /* 0x00c800009208783b */ /* 0x000eec0000004200 */
[----:B-1----:R-:W-:Y:S01]  /*11450*/  F2FP.BF16.F32.PACK_AB R4, R58, R59 ;  /* 0x0000003b3a04723e */ /* 0x002fe200000010ff */
[----:B------:R-:W-:Y:S01]  /*11460*/  FADD.FTZ R59, R59, R136 ;  /* 0x000000883b3b7221 */ /* 0x000fe20000010000 */
[----:B--2---:R-:W-:Y:S01]  /*11470*/  F2FP.BF16.F32.PACK_AB R5, R60, R65 ;  /* 0x000000413c05723e */ /* 0x004fe200000010ff */
[----:B------:R-:W-:Y:S01]  /*11480*/  FADD.FTZ R65, R65, R124 ;  /* 0x0000007c41417221 */ /* 0x000fe20000010000 */
[----:B------:R-:W-:Y:S01]  /*11490*/  F2FP.BF16.F32.PACK_AB R6, R57, R142 ;  /* 0x0000008e3906723e */ /* 0x000fe200000010ff */
[----:B------:R-:W-:Y:S01]  /*114a0*/  FADD.FTZ R59, R58, R59 ;  /* 0x0000003b3a3b7221 */ /* 0x000fe20000010000 */
[----:B----4-:R-:W-:Y:S01]  /*114b0*/  F2FP.BF16.F32.PACK_AB R7, R45, R52 ;  /* 0x000000342d07723e */ /* 0x010fe200000010ff */
[----:B------:R-:W-:-:S02]  /*114c0*/  FADD.FTZ R65, R60, R65 ;  /* 0x000000413c417221 */ /* 0x000fc40000010000 */
[----:B------:R-:W-:Y:S02]  /*114d0*/  FADD.FTZ R142, R142, R59 ;  /* 0x0000003b8e8e7221 */ /* 0x000fe40000010000 */
[----:B------:R-:W-:Y:S02]  /*114e0*/  FADD.FTZ R52, R52, R65 ;  /* 0x0000004134347221 */ /* 0x000fe40000010000 */
[----:B------:R-:W-:Y:S01]  /*114f0*/  HMMA.16816.F32.BF16 R88, R4, R16, R88 ;  /* 0x000000100458723c */ /* 0x000fe20000041858 */
[----:B------:R-:W-:Y:S01]  /*11500*/  FADD.FTZ R57, R57, R142 ;  /* 0x0000008e39397221 */ /* 0x000fe20000010000 */
[----:B------:R-:W-:-:S04]  /*11510*/  FADD.FTZ R52, R45, R52 ;  /* 0x000000342d347221 */ /* 0x000fc80000010000 */
[C---:B------:R-:W-:Y:S01]  /*11520*/  HMMA.16816.F32.BF16 R92, R4.reuse, R18, R92 ;  /* 0x00000012045c723c */ /* 0x040fe2000004185c */
[----:B------:R-:W-:Y:S05]  /*11530*/  LDSM.16.MT88.4 R16, [R144+0xac00] ;  /* 0x00ac00009010783b */ /* 0x000fea0000004200 */
[C---:B------:R-:W-:Y:S06]  /*11540*/  HMMA.16816.F32.BF16 R108, R4.reuse, R12, R108 ;  /* 0x0000000c046c723c */ /* 0x040fec000004186c */
[C---:B------:R-:W-:Y:S01]  /*11550*/  HMMA.16816.F32.BF16 R96, R4.reuse, R14, R96 ;  /* 0x0000000e0460723c */ /* 0x040fe20000041860 */
[----:B------:R-:W-:Y:S05]  /*11560*/  LDSM.16.MT88.4 R12, [R146+0xcc00] ;  /* 0x00cc0000920c783b */ /* 0x000fea0000004200 */
[C---:B---3--:R-:W-:Y:S06]  /*11570*/  HMMA.16816.F32.BF16 R80, R4.reuse, R8, R80 ;  /* 0x000000080450723c */ /* 0x048fec0000041850 */
[C---:B------:R-:W-:Y:S01]  /*11580*/  HMMA.16816.F32.BF16 R84, R4.reuse, R10, R84 ;  /* 0x0000000a0454723c */ /* 0x040fe20000041854 */
[----:B------:R-:W1:Y:S05]  /*11590*/  LDSM.16.MT88.4 R8, [R144+0xe800] ;  /* 0x00e800009008783b */ /* 0x000e6a0000004200 */
[C---:B------:R-:W-:Y:S01]  /*115a0*/  HMMA.16816.F32.BF16 R112, R4.reuse, R24, R112 ;  /* 0x000000180470723c */ /* 0x040fe20000041870 */
[----:B------:R-:W-:Y:S05]  /*115b0*/  MUFU.EX2 R24, R143 ;  /* 0x0000008f00187308 */ /* 0x000fea0000000800 */
[C---:B------:R-:W-:Y:S03]  /*115c0*/  HMMA.16816.F32.BF16 R68, R4.reuse, R26, R68 ;  /* 0x0000001a0444723c */ /* 0x040fe60000041844 */
[----:B------:R-:W2:Y:S03]  /*115d0*/  MUFU.EX2 R25, R139 ;  /* 0x0000008b00197308 */ /* 0x000ea60000000800 */
[C---:B------:R-:W-:Y:S05]  /*115e0*/  HMMA.16816.F32.BF16 R72, R4.reuse, R20, R72 ;  /* 0x000000140448723c */ /* 0x040fea0000041848 */
[----:B------:R-:W-:Y:S01]  /*115f0*/  MUFU.EX2 R26, R64 ;  /* 0x00000040001a7308 */ /* 0x000fe20000000800 */
[C---:B------:R-:W-:Y:S01]  /*11600*/  HMMA.16816.F32.BF16 R76, R4.reuse, R22, R76 ;  /* 0x00000016044c723c */ /* 0x040fe2000004184c */
[----:B------:R-:W3:Y:S06]  /*11610*/  LDSM.16.MT88.4 R20, [R146+0xac00] ;  /* 0x00ac00009214783b */ /* 0x000eec0000004200 */
[----:B------:R-:W4:Y:S01]  /*11620*/  MUFU.EX2 R27, R50 ;  /* 0x00000032001b7308 */ /* 0x000f220000000800 */
[C---:B-1----:R-:W-:Y:S06]  /*11630*/  HMMA.16816.F32.BF16 R104, R4.reuse, R8, R104 ;  /* 0x000000080468723c */ /* 0x042fec0000041868 */
[----:B------:R-:W-:Y:S01]  /*11640*/  HMMA.16816.F32.BF16 R100, R4, R10, R100 ;  /* 0x0000000a0464723c */ /* 0x000fe20000041864 */
[----:B------:R-:W1:Y:S06]  /*11650*/  LDSM.16.MT88.4 R8, [R144+0xcc00] ;  /* 0x00cc00009008783b */ /* 0x000e6c0000004200 */
[----:B--2---:R-:W-:Y:S01]  /*11660*/  F2FP.BF16.F32.PACK_AB R4, R25, R24 ;  /* 0x000000181904723e */ /* 0x004fe200000010ff */
[----:B------:R-:W-:Y:S01]  /*11670*/  FADD.FTZ R24, R24, R57 ;  /* 0x0000003918187221 */ /* 0x000fe20000010000 */
[----:B----4-:R-:W-:Y:S01]  /*11680*/  F2FP.BF16.F32.PACK_AB R5, R46, R27 ;  /* 0x0000001b2e05723e */ /* 0x010fe200000010ff */
[----:B------:R-:W-:Y:S01]  /*11690*/  FADD.FTZ R27, R27, R52 ;  /* 0x000000341b1b7221 */ /* 0x000fe20000010000 */
[----:B------:R-:W-:Y:S01]  /*116a0*/  F2FP.BF16.F32.PACK_AB R6, R165, R26 ;  /* 0x0000001aa506723e */ /* 0x000fe200000010ff */
[----:B------:R-:W-:Y:S01]  /*116b0*/  FADD.FTZ R25, R25, R24 ;  /* 0x0000001819197221 */ /* 0x000fe20000010000 */
[----:B------:R-:W-:Y:S01]  /*116c0*/  F2FP.BF16.F32.PACK_AB R7, R164, R47 ;  /* 0x0000002fa407723e */ /* 0x000fe200000010ff */
[----:B------:R-:W-:-:S02]  /*116d0*/  FADD.FTZ R46, R46, R27 ;  /* 0x0000001b2e2e7221 */ /* 0x000fc40000010000 */
        /* <DEDUP_REMOVED lines=86> */
.L_x_3014:
[----:B------:R-:W1:Y:S02]  /*11c40*/  LDC R3, c[0x0][0x250] ;  /* 0x00009400ff037b82 */ /* 0x000e640000000800 */
[----:B-1----:R-:W-:-:S05]  /*11c50*/  IMAD.SHL.U32 R8, R3, 0x80, RZ ;  /* 0x0000008003087824 */ /* 0x002fca00078e00ff */
[----:B------:R-:W-:-:S04]  /*11c60*/  IADD3 R8, -R8, RZ, RZ ;  /* 0x000000ff08087210 */ /* 0x000fc80007ffe1ff */
[----:B------:R-:W-:-:S07]  /*11c70*/  SHF.R.S32.HI R5, RZ, 0x1f, R8 ;  /* 0x0000001fff057819 */ /* 0x000fce0000011408 */
.L_x_3015:
        /* <DEDUP_REMOVED lines=33> */
[----:B------:R-:W-:-:S03]  /*11e90*/  IMAD.X R25, R19, 0x1, R4, P0 ;  /* 0x0000000113197824 */ /* 0x000fc600000e0604 */
        /* <DEDUP_REMOVED lines=144> */
[----:B------:R-:W-:-:S05]  /*127a0*/  LOP3.LUT R128, R3, 0x6, RZ, 0xc0, !PT ;  /* 0x0000000603807812 */ /* 0x000fca00078ec0ff */
[----:B--2---:R-:W-:Y:S01]  /*127b0*/  HMMA.16816.F32.BF16 R56, R124, R120, R56 ;  /* 0x000000787c38723c */ /* 0x004fe20000041838 */
[----:B------:R-:W-:-:S04]  /*127c0*/  IMAD R128, R161, 0x80, R128 ;  /* 0x00000080a1807824 */ /* 0x000fc800078e0280 */
[C---:B------:R-:W-:Y:S01]  /*127d0*/  VIADD R3, R128.reuse, 0x8 ;  /* 0x0000000880037836 */ /* 0x040fe20000000000 */
[----:B------:R-:W-:Y:S01]  /*127e0*/  HMMA.16816.F32.BF16 R52, R124, R122, R52 ;  /* 0x0000007a7c34723c */ /* 0x000fe20000041834 */
[----:B------:R-:W-:-:S03]  /*127f0*/  VIADD R120, R128, 0x1 ;  /* 0x0000000180787836 */ /* 0x000fc60000000000 */
[CC--:B------:R-:W-:Y:S02]  /*12800*/  ISETP.GE.AND P1, PT, R3.reuse, R140.reuse, PT ;  /* 0x0000008c0300720c */ /* 0x0c0fe40003f26270 */
[-C--:B------:R-:W-:Y:S01]  /*12810*/  ISETP.GE.AND P0, PT, R3, R141.reuse, PT ;  /* 0x0000008d0300720c */ /* 0x080fe20003f06270 */
[----:B------:R-:W-:Y:S01]  /*12820*/  VIADD R3, R128, 0x10 ;  /* 0x0000001080037836 */ /* 0x000fe20000000000 */
[-C--:B------:R-:W-:Y:S01]  /*12830*/  ISETP.GE.AND P5, PT, R120, R140.reuse, PT ;  /* 0x0000008c7800720c */ /* 0x080fe20003fa6270 */
[C---:B---3--:R-:W-:Y:S01]  /*12840*/  HMMA.16816.F32.BF16 R40, R124.reuse, R132, R40 ;  /* 0x000000847c28723c */ /* 0x048fe20000041828 */
[----:B------:R-:W-:Y:S01]  /*12850*/  FSEL R129, R60, -INF , !P1 ;  /* 0xff8000003c817808 */ /* 0x000fe20004800000 */
[C---:B------:R-:W-:Y:S01]  /*12860*/  VIADD R60, R128.reuse, 0x19 ;  /* 0x00000019803c7836 */ /* 0x040fe20000000000 */
[----:B------:R-:W-:Y:S02]  /*12870*/  FSEL R131, R65, -INF , !P5 ;  /* 0xff80000041837808 */ /* 0x000fe40006800000 */
[C---:B------:R-:W-:Y:S01]  /*12880*/  ISETP.GE.AND P5, PT, R3.reuse, R140, PT ;  /* 0x0000008c0300720c */ /* 0x040fe20003fa6270 */
[----:B------:R-:W-:Y:S01]  /*12890*/  HMMA.16816.F32.BF16 R36, R124, R134, R36 ;  /* 0x000000867c24723c */ /* 0x000fe20000041824 */
[----:B------:R-:W-:Y:S01]  /*128a0*/  ISETP.GE.AND P1, PT, R3, R141, PT ;  /* 0x0000008d0300720c */ /* 0x000fe20003f26270 */
[----:B------:R-:W-:Y:S01]  /*128b0*/  VIADD R3, R128, 0x18 ;  /* 0x0000001880037836 */ /* 0x000fe20000000000 */
[----:B------:R-:W-:-:S02]  /*128c0*/  FSEL R194, R62, -INF , !P0 ;  /* 0xff8000003ec27808 */ /* 0x000fc40004000000 */
[----:B------:R-:W-:Y:S01]  /*128d0*/  FSEL R58, R58, -INF , !P1 ;  /* 0xff8000003a3a7808 */ /* 0x000fe20004800000 */
[C---:B----4-:R-:W-:Y:S01]  /*128e0*/  HMMA.16816.F32.BF16 R32, R124.reuse, R116, R32 ;  /* 0x000000747c20723c */ /* 0x050fe20000041820 */
[----:B------:R-:W-:Y:S02]  /*128f0*/  ISETP.GE.AND P1, PT, R60, R140, PT ;  /* 0x0000008c3c00720c */ /* 0x000fe40003f26270 */
[----:B------:R-:W-:Y:S02]  /*12900*/  ISETP.GE.AND P4, PT, R120, R141, PT ;  /* 0x0000008d7800720c */ /* 0x000fe40003f86270 */
[----:B------:R-:W1:Y:S01]  /*12910*/  LDSM.16.M88.4 R120, [R145+0x8400] ;  /* 0x008400009178783b */ /* 0x000e620000000200 */
[----:B------:R-:W-:Y:S01]  /*12920*/  HMMA.16816.F32.BF16 R28, R124, R118, R28 ;  /* 0x000000767c1c723c */ /* 0x000fe2000004181c */
[----:B------:R-:W-:-:S05]  /*12930*/  VIADD R116, R128, 0x9 ;  /* 0x0000000980747836 */ /* 0x000fca0000000000 */
[C---:B------:R-:W-:Y:S02]  /*12940*/  ISETP.GE.AND P6, PT, R116.reuse, R140, PT ;  /* 0x0000008c7400720c */ /* 0x040fe40003fc6270 */
[-C--:B------:R-:W-:Y:S01]  /*12950*/  ISETP.GE.AND P3, PT, R116, R141.reuse, PT ;  /* 0x0000008d7400720c */ /* 0x080fe20003f66270 */
[----:B------:R-:W-:Y:S01]  /*12960*/  VIADD R116, R128, 0x11 ;  /* 0x0000001180747836 */ /* 0x000fe20000000000 */
[----:B------:R-:W-:Y:S02]  /*12970*/  FSEL R65, R61, -INF , !P6 ;  /* 0xff8000003d417808 */ /* 0x000fe40007000000 */
[----:B------:R-:W-:Y:S02]  /*12980*/  FSEL R192, R63, -INF , !P3 ;  /* 0xff8000003fc07808 */ /* 0x000fe40005800000 */
[----:B------:R-:W-:Y:S02]  /*12990*/  FSEL R61, R56, -INF , !P5 ;  /* 0xff800000383d7808 */ /* 0x000fe40006800000 */
[----:B------:R-:W-:-:S02]  /*129a0*/  ISETP.GE.AND P6, PT, R116, R141, PT ;  /* 0x0000008d7400720c */ /* 0x000fc40003fc6270 */
[CC--:B------:R-:W-:Y:S02]  /*129b0*/  ISETP.GE.AND P3, PT, R3.reuse, R140.reuse, PT ;  /* 0x0000008c0300720c */ /* 0x0c0fe40003f66270 */
[-C--:B------:R-:W-:Y:S01]  /*129c0*/  ISETP.GE.AND P5, PT, R3, R141.reuse, PT ;  /* 0x0000008d0300720c */ /* 0x080fe20003fa6270 */
[----:B------:R-:W-:Y:S01]  /*129d0*/  VIADD R3, R128, 0x20 ;  /* 0x0000002080037836 */ /* 0x000fe20000000000 */
[----:B------:R-:W-:Y:S02]  /*129e0*/  ISETP.GE.AND P0, PT, R116, R140, PT ;  /* 0x0000008c7400720c */ /* 0x000fe40003f06270 */
[----:B------:R-:W-:Y:S02]  /*129f0*/  FSEL R56, R59, -INF , !P6 ;  /* 0xff8000003b387808 */ /* 0x000fe40007000000 */
[----:B------:R-:W-:Y:S02]  /*12a00*/  FSEL R63, R57, -INF , !P0 ;  /* 0xff800000393f7808 */ /* 0x000fe40004000000 */
[----:B------:R-:W-:Y:S01]  /*12a10*/  FSEL R59, R52, -INF , !P3 ;  /* 0xff800000343b7808 */ /* 0x000fe20005800000 */
[----:B------:R-:W-:Y:S01]  /*12a20*/  VIADD R52, R128, 0x28 ;  /* 0x0000002880347836 */ /* 0x000fe20000000000 */
[----:B------:R-:W-:-:S02]  /*12a30*/  ISETP.GE.AND P0, PT, R60, R141, PT ;  /* 0x0000008d3c00720c */ /* 0x000fc40003f06270 */
[-C--:B------:R-:W-:Y:S02]  /*12a40*/  ISETP.GE.AND P6, PT, R3, R140.reuse, PT ;  /* 0x0000008c0300720c */ /* 0x080fe40003fc6270 */
[----:B------:R-:W-:Y:S02]  /*12a50*/  FSEL R62, R55, -INF , !P0 ;  /* 0xff800000373e7808 */ /* 0x000fe40004000000 */
[----:B------:R-:W-:Y:S01]  /*12a60*/  FSEL R191, R48, -INF , !P6 ;  /* 0xff80000030bf7808 */ /* 0x000fe20007000000 */
[----:B------:R-:W-:Y:S01]  /*12a70*/  VIADD R48, R128, 0x29 ;  /* 0x0000002980307836 */ /* 0x000fe20000000000 */
[----:B------:R-:W-:Y:S01]  /*12a80*/  FSEL R60, R54, -INF , !P5 ;  /* 0xff800000363c7808 */ /* 0x000fe20006800000 */
[----:B-1----:R-:W-:Y:S01]  /*12a90*/  HMMA.16816.F32.BF16 R24, R124, R120, R24 ;  /* 0x000000787c18723c */ /* 0x002fe20000041818 */
[----:B------:R-:W-:Y:S02]  /*12aa0*/  FSEL R57, R53, -INF , !P1 ;  /* 0xff80000035397808 */ /* 0x000fe40004800000 */
[----:B------:R-:W-:-:S02]  /*12ab0*/  ISETP.GE.AND P0, PT, R52, R140, PT ;  /* 0x0000008c3400720c */ /* 0x000fc40003f06270 */
[-C--:B------:R-:W-:Y:S01]  /*12ac0*/  ISETP.GE.AND P6, PT, R52, R141.reuse, PT ;  /* 0x0000008d3400720c */ /* 0x080fe20003fc6270 */
[----:B------:R-:W-:Y:S01]  /*12ad0*/  HMMA.16816.F32.BF16 R20, R124, R122, R20 ;  /* 0x0000007a7c14723c */ /* 0x000fe20000041814 */
[----:B------:R-:W1:Y:S01]  /*12ae0*/  LDSM.16.M88.4 R52, [R145+0x8800] ;  /* 0x008800009134783b */ /* 0x000e620000000200 */
[-C--:B------:R-:W-:Y:S01]  /*12af0*/  ISETP.GE.AND P3, PT, R3, R141.reuse, PT ;  /* 0x0000008d0300720c */ /* 0x080fe20003f66270 */
[----:B------:R-:W-:Y:S01]  /*12b00*/  VIADD R3, R128, 0x21 ;  /* 0x0000002180037836 */ /* 0x000fe20000000000 */
[----:B------:R-:W-:Y:S01]  /*12b10*/  FSEL R197, R44, -INF , !P0 ;  /* 0xff8000002cc57808 */ /* 0x000fe20004000000 */
[----:B------:R-:W-:Y:S01]  /*12b20*/  VIADD R44, R128, 0x39 ;  /* 0x00000039802c7836 */ /* 0x000fe20000000000 */
[----:B------:R-:W-:Y:S02]  /*12b30*/  FSEL R190, R50, -INF , !P3 ;  /* 0xff80000032be7808 */ /* 0x000fe40005800000 */
[C---:B------:R-:W-:Y:S02]  /*12b40*/  ISETP.GE.AND P5, PT, R3.reuse, R140, PT ;  /* 0x0000008c0300720c */ /* 0x040fe40003fa6270 */
[----:B------:R-:W-:Y:S01]  /*12b50*/  ISETP.GE.AND P1, PT, R3, R141, PT ;  /* 0x0000008d0300720c */ /* 0x000fe20003f26270 */
[----:B------:R-:W-:Y:S01]  /*12b60*/  VIADD R3, R128, 0x30 ;  /* 0x0000003080037836 */ /* 0x000fe20000000000 */
[----:B------:R-:W-:-:S02]  /*12b70*/  FSEL R195, R49, -INF , !P5 ;  /* 0xff80000031c37808 */ /* 0x000fc40006800000 */
[----:B------:R-:W-:Y:S02]  /*12b80*/  FSEL R188, R51, -INF , !P1 ;  /* 0xff80000033bc7808 */ /* 0x000fe40004800000 */
[CC--:B------:R-:W-:Y:S02]  /*12b90*/  ISETP.GE.AND P1, PT, R3.reuse, R140.reuse, PT ;  /* 0x0000008c0300720c */ /* 0x0c0fe40003f26270 */
[-C--:B------:R-:W-:Y:S01]  /*12ba0*/  ISETP.GE.AND P0, PT, R3, R141.reuse, PT ;  /* 0x0000008d0300720c */ /* 0x080fe20003f06270 */
[----:B------:R-:W-:Y:S01]  /*12bb0*/  VIADD R3, R128, 0x38 ;  /* 0x0000003880037836 */ /* 0x000fe20000000000 */
        /* <DEDUP_REMOVED lines=9> */
[----:B------:R-:W-:Y:S02]  /*12c50*/  ISETP.GE.AND P3, PT, R48, R141, PT ;  /* 0x0000008d3000720c */ /* 0x000fe40003f66270 */
[----:B------:R-:W-:-:S02]  /*12c60*/  FSEL R184, R46, -INF , !P6 ;  /* 0xff8000002eb87808 */ /* 0x000fc40007000000 */
[----:B------:R-:W-:Y:S02]  /*12c70*/  ISETP.GE.AND P6, PT, R48, R140, PT ;  /* 0x0000008c3000720c */ /* 0x000fe40003fc6270 */
[----:B------:R-:W-:Y:S01]  /*12c80*/  FSEL R178, R43, -INF , !P3 ;  /* 0xff8000002bb27808 */ /* 0x000fe20005800000 */
[----:B-1----:R-:W-:Y:S01]  /*12c90*/  HMMA.16816.F32.BF16 R116, R124, R52, R16 ;  /* 0x000000347c74723c */ /* 0x002fe20000041810 */
[----:B------:R-:W1:Y:S01]  /*12ca0*/  LDSM.16.M88.4 R16, [R145+0x8c00] ;  /* 0x008c00009110783b */ /* 0x000e620000000200 */
[----:B------:R-:W-:Y:S01]  /*12cb0*/  FSEL R187, R36, -INF , !P5 ;  /* 0xff80000024bb7808 */ /* 0x000fe20006800000 */
[----:B------:R-:W-:Y:S01]  /*12cc0*/  VIADD R36, R128, 0x48 ;  /* 0x0000004880247836 */ /* 0x000fe20000000000 */
[----:B------:R-:W-:Y:S01]  /*12cd0*/  FSEL R182, R42, -INF , !P0 ;  /* 0xff8000002ab67808 */ /* 0x000fe20004000000 */
[----:B------:R-:W-:-:S04]  /*12ce0*/  DEPBAR.LE SB0, 0x0 ;  /* 0x000080000000791a */ /* 0x000fc80000000000 */
[CC--:B------:R-:W-:Y:S01]  /*12cf0*/  ISETP.GE.AND P3, PT, R3.reuse, R140.reuse, PT ;  /* 0x0000008c0300720c */ /* 0x0c0fe20003f66270 */
[----:B------:R-:W-:Y:S01]  /*12d00*/  HMMA.16816.F32.BF16 R12, R124, R54, R12 ;  /* 0x000000367c0c723c */ /* 0x000fe2000004180c */
[----:B------:R-:W-:Y:S01]  /*12d10*/  BAR.SYNC.DEFER_BLOCKING 0x0 ;  /* 0x0000000000007b1d */ /* 0x000fe20000010000 */
[-C--:B------:R-:W-:Y:S01]  /*12d20*/  ISETP.GE.AND P5, PT, R3, R141.reuse, PT ;  /* 0x0000008d0300720c */ /* 0x080fe20003fa6270 */
[----:B------:R-:W-:Y:S01]  /*12d30*/  VIADD R3, R128, 0x41 ;  /* 0x0000004180037836 */ /* 0x000fe20000000000 */
[C---:B------:R-:W-:Y:S02]  /*12d40*/  ISETP.GE.AND P0, PT, R44.reuse, R140, PT ;  /* 0x0000008c2c00720c */ /* 0x040fe40003f06270 */
[----:B------:R-:W-:Y:S02]  /*12d50*/  FSEL R185, R41, -INF , !P6 ;  /* 0xff80000029b97808 */ /* 0x000fe40007000000 */
[----:B------:R-:W-:Y:S02]  /*12d60*/  ISETP.GE.AND P6, PT, R44, R141, PT ;  /* 0x0000008d2c00720c */ /* 0x000fe40003fc6270 */
[----:B------:R-:W-:-:S02]  /*12d70*/  FSEL R180, R38, -INF , !P1 ;  /* 0xff80000026b47808 */ /* 0x000fc40004800000 */
[----:B------:R-:W-:Y:S02]  /*12d80*/  FSEL R189, R37, -INF , !P0 ;  /* 0xff80000025bd7808 */ /* 0x000fe40004000000 */
[CC--:B------:R-:W-:Y:S02]  /*12d90*/  ISETP.GE.AND P1, PT, R3.reuse, R140.reuse, PT ;  /* 0x0000008c0300720c */ /* 0x0c0fe40003f26270 */
[----:B------:R-:W-:Y:S01]  /*12da0*/  ISETP.GE.AND P0, PT, R3, R141, PT ;  /* 0x0000008d0300720c */ /* 0x000fe20003f06270 */
[----:B------:R-:W-:Y:S01]  /*12db0*/  VIADD R3, R128, 0x50 ;  /* 0x0000005080037836 */ /* 0x000fe20000000000 */
[----:B------:R-:W-:Y:S02]  /*12dc0*/  FSEL R176, R39, -INF , !P6 ;  /* 0xff80000027b07808 */ /* 0x000fe40007000000 */
[----:B------:R-:W-:Y:S02]  /*12dd0*/  ISETP.GE.AND P6, PT, R36, R140, PT ;  /* 0x0000008c2400720c */ /* 0x000fe40003fc6270 */
[----:B------:R-:W-:Y:S01]  /*12de0*/  FSEL R175, R32, -INF , !P3 ;  /* 0xff80000020af7808 */ /* 0x000fe20005800000 */
[----:B------:R-:W-:Y:S01]  /*12df0*/  VIADD R32, R128, 0x49 ;  /* 0x0000004980207836 */ /* 0x000fe20000000000 */
[----:B------:R-:W-:-:S02]  /*12e00*/  FSEL R172, R35, -INF , !P0 ;  /* 0xff80000023ac7808 */ /* 0x000fc40004000000 */
[----:B------:R-:W-:Y:S01]  /*12e10*/  FSEL R179, R28, -INF , !P6 ;  /* 0xff8000001cb37808 */ /* 0x000fe20007000000 */
[C---:B------:R-:W-:Y:S01]  /*12e20*/  VIADD R28, R128.reuse, 0x59 ;  /* 0x00000059801c7836 */ /* 0x040fe20000000000 */
[----:B------:R-:W-:Y:S02]  /*12e30*/  FSEL R177, R33, -INF , !P1 ;  /* 0xff80000021b17808 */ /* 0x000fe40004800000 */
[CC--:B------:R-:W-:Y:S01]  /*12e40*/  ISETP.GE.AND P0, PT, R3.reuse, R140.reuse, PT ;  /* 0x0000008c0300720c */ /* 0x0c0fe20003f06270 */
[C---:B-1----:R-:W-:Y:S01]  /*12e50*/  HMMA.16816.F32.BF16 R8, R124.reuse, R16, R8 ;  /* 0x000000107c08723c */ /* 0x042fe20000041808 */
[-C--:B------:R-:W-:Y:S01]  /*12e60*/  ISETP.GE.AND P6, PT, R3, R141.reuse, PT ;  /* 0x0000008d0300720c */ /* 0x080fe20003fc6270 */
[----:B------:R-:W-:Y:S01]  /*12e70*/  VIADD R3, R128, 0x58 ;  /* 0x0000005880037836 */ /* 0x000fe20000000000 */
[----:B------:R-:W-:Y:S02]  /*12e80*/  FSEL R174, R34, -INF , !P5 ;  /* 0xff80000022ae7808 */ /* 0x000fe40006800000 */
[CC--:B------:R-:W-:Y:S01]  /*12e90*/  ISETP.GE.AND P1, PT, R32.reuse, R141.reuse, PT ;  /* 0x0000008d2000720c */ /* 0x0c0fe20003f26270 */
[----:B------:R-:W-:Y:S01]  /*12ea0*/  HMMA.16816.F32.BF16 R4, R124, R18, R4 ;  /* 0x000000127c04723c */ /* 0x000fe20000041804 */
[-C--:B------:R-:W-:Y:S01]  /*12eb0*/  ISETP.GE.AND P5, PT, R32, R140.reuse, PT ;  /* 0x0000008c2000720c */ /* 0x080fe20003fa6270 */
[C---:B------:R-:W-:Y:S01]  /*12ec0*/  VIADD R32, R128.reuse, 0x51 ;  /* 0x0000005180207836 */ /* 0x040fe20000000000 */
[----:B------:R-:W-:Y:S01]  /*12ed0*/  FSEL R168, R31, -INF , !P1 ;  /* 0xff8000001fa87808 */ /* 0x000fe20004800000 */
[----:B------:R-:W-:Y:S01]  /*12ee0*/  VIADD R17, R128, 0x69 ;  /* 0x0000006980117836 */ /* 0x000fe20000000000 */
[----:B------:R-:W-:Y:S01]  /*12ef0*/  FSEL R167, R24, -INF , !P0 ;  /* 0xff80000018a77808 */ /* 0x000fe20004000000 */
[C---:B------:R-:W-:Y:S01]  /*12f00*/  VIADD R24, R128.reuse, 0x61 ;  /* 0x0000006180187836 */ /* 0x040fe20000000000 */
[C---:B------:R-:W-:Y:S01]  /*12f10*/  ISETP.GE.AND P1, PT, R3.reuse, R140, PT ;  /* 0x0000008c0300720c */ /* 0x040fe20003f26270 */
[C---:B------:R-:W-:Y:S01]  /*12f20*/  VIADD R16, R128.reuse, 0x70 ;  /* 0x0000007080107836 */ /* 0x040fe20000000000 */
[----:B------:R-:W-:Y:S01]  /*12f30*/  ISETP.GE.AND P0, PT, R3, R141, PT ;  /* 0x0000008d0300720c */ /* 0x000fe20003f06270 */
[----:B------:R-:W-:Y:S01]  /*12f40*/  VIADD R3, R128, 0x60 ;  /* 0x0000006080037836 */ /* 0x000fe20000000000 */
[----:B------:R-:W-:-:S02]  /*12f50*/  FSEL R181, R29, -INF , !P5 ;  /* 0xff8000001db57808 */ /* 0x000fc40006800000 */
[-C--:B------:R-:W-:Y:S02]  /*12f60*/  ISETP.GE.AND P5, PT, R32, R141.reuse, PT ;  /* 0x0000008d2000720c */ /* 0x080fe40003fa6270 */
[----:B------:R-:W-:Y:S01]  /*12f70*/  FSEL R173, R20, -INF , !P1 ;  /* 0xff80000014ad7808 */ /* 0x000fe20004800000 */
[----:B------:R-:W-:Y:S01]  /*12f80*/  VIADD R20, R128, 0x68 ;  /* 0x0000006880147836 */ /* 0x000fe20000000000 */
[----:B------:R-:W-:Y:S02]  /*12f90*/  FSEL R142, R22, -INF , !P0 ;  /* 0xff800000168e7808 */ /* 0x000fe40004000000 */
[----:B------:R-:W-:Y:S02]  /*12fa0*/  FSEL R162, R27, -INF , !P5 ;  /* 0xff8000001ba27808 */ /* 0x000fe40006800000 */
[----:B------:R-:W-:Y:S02]  /*12fb0*/  ISETP.GE.AND P1, PT, R3, R141, PT ;  /* 0x0000008d0300720c */ /* 0x000fe40003f26270 */
[----:B------:R-:W-:-:S02]  /*12fc0*/  ISETP.GE.AND P0, PT, R24, R140, PT ;  /* 0x0000008c1800720c */ /* 0x000fc40003f06270 */
[----:B------:R-:W-:Y:S02]  /*12fd0*/  ISETP.GE.AND P3, PT, R36, R141, PT ;  /* 0x0000008d2400720c */ /* 0x000fe40003f66270 */
[----:B------:R-:W-:Y:S02]  /*12fe0*/  ISETP.GE.AND P5, PT, R3, R140, PT ;  /* 0x0000008c0300720c */ /* 0x000fe40003fa6270 */
[----:B------:R-:W-:Y:S02]  /*12ff0*/  FSEL R118, R118, -INF , !P1 ;  /* 0xff80000076767808 */ /* 0x000fe40004800000 */
[----:B------:R-:W-:Y:S02]  /*13000*/  FSEL R163, R117, -INF , !P0 ;  /* 0xff80000075a37808 */ /* 0x000fe40004000000 */
[----:B------:R-:W-:Y:S02]  /*13010*/  FSEL R170, R30, -INF , !P3 ;  /* 0xff8000001eaa7808 */ /* 0x000fe40005800000 */
[----:B------:R-:W-:-:S02]  /*13020*/  FSEL R3, R116, -INF , !P5 ;  /* 0xff80000074037808 */ /* 0x000fc40006800000 */
[CC--:B------:R-:W-:Y:S02]  /*13030*/  ISETP.GE.AND P1, PT, R17.reuse, R140.reuse, PT ;  /* 0x0000008c1100720c */ /* 0x0c0fe40003f26270 */
[-C--:B------:R-:W-:Y:S01]  /*13040*/  ISETP.GE.AND P0, PT, R17, R141.reuse, PT ;  /* 0x0000008d1100720c */ /* 0x080fe20003f06270 */
[----:B------:R-:W-:Y:S01]  /*13050*/  VIADD R17, R128, 0x71 ;  /* 0x0000007180117836 */ /* 0x000fe20000000000 */
[----:B------:R-:W-:Y:S02]  /*13060*/  ISETP.GE.AND P3, PT, R32, R140, PT ;  /* 0x0000008c2000720c */ /* 0x000fe40003f66270 */
[----:B------:R-:W-:Y:S02]  /*13070*/  ISETP.GE.AND P5, PT, R20, R141, PT ;  /* 0x0000008d1400720c */ /* 0x000fe40003fa6270 */
[----:B------:R-:W-:Y:S02]  /*13080*/  FSEL R166, R26, -INF , !P6 ;  /* 0xff8000001aa67808 */ /* 0x000fe40007000000 */
[----:B------:R-:W-:-:S02]  /*13090*/  FSEL R171, R25, -INF , !P3 ;  /* 0xff80000019ab7808 */ /* 0x000fc40005800000 */
[----:B------:R-:W-:Y:S02]  /*130a0*/  FSEL R116, R14, -INF , !P5 ;  /* 0xff8000000e747808 */ /* 0x000fe40006800000 */
[CC--:B------:R-:W-:Y:S02]  /*130b0*/  ISETP.GE.AND P6, PT, R28.reuse, R140.reuse, PT ;  /* 0x0000008c1c00720c */ /* 0x0c0fe40003fc6270 */
[----:B------:R-:W-:Y:S02]  /*130c0*/  ISETP.GE.AND P3, PT, R28, R141, PT ;  /* 0x0000008d1c00720c */ /* 0x000fe40003f66270 */
[-C--:B------:R-:W-:Y:S02]  /*130d0*/  ISETP.GE.AND P5, PT, R17, R140.reuse, PT ;  /* 0x0000008c1100720c */ /* 0x080fe40003fa6270 */
[----:B------:R-:W-:Y:S02]  /*130e0*/  FSEL R120, R15, -INF , !P0 ;  /* 0xff8000000f787808 */ /* 0x000fe40004000000 */
[----:B------:R-:W-:-:S02]  /*130f0*/  ISETP.GE.AND P0, PT, R128, R140, PT ;  /* 0x0000008c8000720c */ /* 0x000fc40003f06270 */
[----:B------:R-:W-:Y:S02]  /*13100*/  FSEL R169, R21, -INF , !P6 ;  /* 0xff80000015a97808 */ /* 0x000fe40007000000 */
[----:B------:R-:W-:Y:S02]  /*13110*/  FSEL R138, R23, -INF , !P3 ;  /* 0xff800000178a7808 */ /* 0x000fe40005800000 */
[----:B------:R-:W-:Y:S02]  /*13120*/  FSEL R122, R9, -INF , !P5 ;  /* 0xff800000097a7808 */ /* 0x000fe40006800000 */
[----:B------:R-:W-:Y:S02]  /*13130*/  ISETP.GE.AND P6, PT, R24, R141, PT ;  /* 0x0000008d1800720c */ /* 0x000fe40003fc6270 */
[----:B------:R-:W-:Y:S02]  /*13140*/  ISETP.GE.AND P3, PT, R20, R140, PT ;  /* 0x0000008c1400720c */ /* 0x000fe40003f66270 */
[----:B------:R-:W-:-:S02]  /*13150*/  FSEL R9, R64, -INF , !P0 ;  /* 0xff80000040097808 */ /* 0x000fc40004000000 */
[----:B------:R-:W-:Y:S02]  /*13160*/  ISETP.GT.AND P0, PT, R161, R150, PT ;  /* 0x00000096a100720c */ /* 0x000fe40003f04270 */
[----:B------:R-:W-:Y:S02]  /*13170*/  FSEL R117, R119, -INF , !P6 ;  /* 0xff80000077757808 */ /* 0x000fe40007000000 */
[----:B------:R-:W-:Y:S02]  /*13180*/  FSEL R143, R12, -INF , !P3 ;  /* 0xff8000000c8f7808 */ /* 0x000fe40005800000 */
[----:B------:R-:W-:Y:S01]  /*13190*/  FSEL R119, R13, -INF , !P1 ;  /* 0xff8000000d777808 */ /* 0x000fe20004800000 */
[C---:B------:R-:W-:Y:S01]  /*131a0*/  VIADD R13, R128.reuse, 0x78 ;  /* 0x00000078800d7836 */ /* 0x040fe20000000000 */
[----:B------:R-:W-:Y:S02]  /*131b0*/  FSEL R12, R67, -INF , !P4 ;  /* 0xff800000430c7808 */ /* 0x000fe40006000000 */
[C---:B------:R-:W-:Y:S01]  /*131c0*/  ISETP.GE.AND P4, PT, R128.reuse, R141, PT ;  /* 0x0000008d8000720c */ /* 0x040fe20003f86270 */
[----:B------:R-:W-:Y:S01]  /*131d0*/  VIADD R128, R128, 0x79 ;  /* 0x0000007980807836 */ /* 0x000fe20000000000 */
[----:B------:R-:W-:-:S02]  /*131e0*/  ISETP.GE.AND P6, PT, R16, R140, PT ;  /* 0x0000008c1000720c */ /* 0x000fc40003fc6270 */
[-C--:B------:R-:W-:Y:S02]  /*131f0*/  ISETP.GE.AND P3, PT, R16, R141.reuse, PT ;  /* 0x0000008d1000720c */ /* 0x080fe40003f66270 */
[----:B------:R-:W-:Y:S02]  /*13200*/  ISETP.GE.AND P1, PT, R17, R141, PT ;  /* 0x0000008d1100720c */ /* 0x000fe40003f26270 */
        /* <DEDUP_REMOVED lines=15> */
[----:B------:R-:W-:Y:S01]  /*13300*/  IMAD.SHL.U32 R6, R161, 0x80, RZ ;  /* 0x00000080a1067824 */ /* 0x000fe200078e00ff */
[----:B------:R-:W-:Y:S01]  /*13310*/  ULDC.64 UR10, c[0x0][0x248] ;  /* 0x00009200000a7ab9 */ /* 0x000fe20000000a00 */
[----:B------:R-:W-:-:S03]  /*13320*/  ULDC.64 UR4, c[0x0][0x230] ;  /* 0x00008c0000047ab9 */ /* 0x000fc60000000a00 */
[C---:B------:R-:W-:Y:S02]  /*13330*/  IADD3 R14, R6.reuse, -0x80, RZ ;  /* 0xffffff80060e7810 */ /* 0x040fe40007ffe0ff */
[----:B------:R-:W-:Y:S02]  /*13340*/  IABS R10, R6 ;  /* 0x00000006000a7213 */ /* 0x000fe40000000000 */
[----:B------:R-:W-:Y:S02]  /*13350*/  IABS R8, R14 ;  /* 0x0000000e00087213 */ /* 0x000fe40000000000 */
[-C--:B-1----:R-:W-:Y:S02]  /*13360*/  IABS R4, R5.reuse ;  /* 0x0000000500047213 */ /* 0x082fe40000000000 */
[-C--:B------:R-:W-:Y:S02]  /*13370*/  LOP3.LUT R6, R6, R5.reuse, RZ, 0x3c, !PT ;  /* 0x0000000506067212 */ /* 0x080fe400078e3cff */
[----:B------:R-:W1:Y:S01]  /*13380*/  I2F.RP R7, R4 ;  /* 0x0000000400077306 */ /* 0x000e620000209400 */
[----:B------:R-:W-:-:S02]  /*13390*/  LOP3.LUT R14, R14, R5, RZ, 0x3c, !PT ;  /* 0x000000050e0e7212 */ /* 0x000fc400078e3cff */
[----:B------:R-:W-:-:S05]  /*133a0*/  ISETP.GE.AND P4, PT, R6, RZ, PT ;  /* 0x000000ff0600720c */ /* 0x000fca0003f86270 */
        /* <DEDUP_REMOVED lines=48> */
.L_x_3017:
[----:B------:R-:W-:Y:S02]  /*136b0*/  ULDC UR10, c[0x0][0x248] ;  /* 0x00009200000a7ab9 */ /* 0x000fe40000000800 */
[----:B------:R-:W-:-:S06]  /*136c0*/  USHF.L.U32 UR4, UR10, 0x7, URZ ;  /* 0x000000070a047899 */ /* 0x000fcc000800063f */
[----:B------:R-:W-:-:S04]  /*136d0*/  IADD3 R6, RZ, -UR4, RZ ;  /* 0x80000004ff067c10 */ /* 0x000fc8000fffe0ff */
[----:B------:R-:W-:-:S07]  /*136e0*/  SHF.R.S32.HI R4, RZ, 0x1f, R6 ;  /* 0x0000001fff047819 */ /* 0x000fce0000011406 */
.L_x_3018:
[----:B------:R-:W-:Y:S01]  /*136f0*/  USHF.L.U32 UR4, UR10, 0x6, URZ ;  /* 0x000000060a047899 */ /* 0x000fe2000800063f */
[C---:B------:R-:W-:Y:S01]  /*13700*/  LEA R156, P1, R6.reuse, R156, 0x1 ;  /* 0x0000009c069c7211 */ /* 0x040fe200078208ff */
[----:B------:R-:W-:Y:S02]  /*13710*/  ULDC UR5, c[0x0][0x24c] ;  /* 0x0000930000057ab9 */ /* 0x000fe40000000800 */
[----:B------:R-:W-:Y:S01]  /*13720*/  USHF.L.U64.HI UR5, UR10, 0x6, UR5 ;  /* 0x000000060a057899 */ /* 0x000fe20008010205 */
        /* <DEDUP_REMOVED lines=23> */
.L_x_3016:
        /* <DEDUP_REMOVED lines=83> */
[--C-:B------:R-:W-:Y:S01]  /*13dd0*/  FFMA.FTZ R140, R9, UR8, -R134.reuse ;  /* 0x00000008098c7c23 */ /* 0x100fe20008010886 */
[----:B--2---:R-:W-:Y:S01]  /*13de0*/  FMNMX.FTZ R136, R5, R136, !PT ;  /* 0x0000008805887209 */ /* 0x004fe20007810000 */
[--C-:B------:R-:W-:Y:S01]  /*13df0*/  FFMA.FTZ R130, R65, UR8, -R134.reuse ;  /* 0x0000000841827c23 */ /* 0x100fe20008010886 */
[----:B------:R-:W-:Y:S01]  /*13e00*/  FMUL.FTZ R141, R141, UR8 ;  /* 0x000000088d8d7c20 */ /* 0x000fe20008410000 */
[----:B------:R-:W-:Y:S01]  /*13e10*/  MUFU.EX2 R132, R132 ;  /* 0x0000008400847308 */ /* 0x000fe20000000800 */
[C---:B------:R-:W-:Y:S01]  /*13e20*/  FSETP.NEU.FTZ.AND P1, PT, R136.reuse, -INF , PT ;  /* 0xff8000008800780b */ /* 0x040fe20003f3d000 */
[C---:B------:R-:W-:Y:S01]  /*13e30*/  FMUL.FTZ R133, R136.reuse, UR8 ;  /* 0x0000000888857c20 */ /* 0x040fe20008410000 */
[----:B------:R-:W1:Y:S01]  /*13e40*/  LDSM.16.MT88.4 R8, [R146+0x9000] ;  /* 0x009000009208783b */ /* 0x000e620000004200 */
[--C-:B------:R-:W-:Y:S01]  /*13e50*/  FFMA.FTZ R167, R167, UR8, -R134.reuse ;  /* 0x00000008a7a77c23 */ /* 0x100fe20008010886 */
[----:B------:R-:W-:Y:S01]  /*13e60*/  FSEL R5, R136, RZ, P1 ;  /* 0x000000ff88057208 */ /* 0x000fe20000800000 */
[----:B------:R-:W-:Y:S01]  /*13e70*/  FFMA.FTZ R169, R169, UR8, -R134 ;  /* 0x00000008a9a97c23 */ /* 0x000fe20008010886 */
[----:B------:R-:W-:Y:S01]  /*13e80*/  FSEL R133, R133, RZ, P1 ;  /* 0x000000ff85857208 */ /* 0x000fe20000800000 */
[----:B------:R-:W2:Y:S02]  /*13e90*/  MUFU.EX2 R140, R140 ;  /* 0x0000008c008c7308 */ /* 0x000ea40000000800 */
[----:B------:R-:W-:-:S02]  /*13ea0*/  FADD.FTZ R0, R0, -R5 ;  /* 0x8000000500007221 */ /* 0x000fc40000010000 */
[--C-:B------:R-:W-:Y:S01]  /*13eb0*/  FFMA.FTZ R131, R66, UR8, -R133.reuse ;  /* 0x0000000842837c23 */ /* 0x100fe20008010885 */
[--C-:B------:R-:W-:Y:S01]  /*13ec0*/  FFMA.FTZ R129, R12, UR8, -R133.reuse ;  /* 0x000000080c817c23 */ /* 0x100fe20008010885 */
[----:B------:R-:W-:Y:S01]  /*13ed0*/  FMUL.FTZ R0, R0, UR8 ;  /* 0x0000000800007c20 */ /* 0x000fe20008410000 */
        /* <DEDUP_REMOVED lines=8> */
[----:B------:R-:W-:-:S02]  /*13f60*/  FFMA.FTZ R116, R116, UR8, -R133 ;  /* 0x0000000874747c23 */ /* 0x000fc40008010885 */
[----:B------:R-:W4:Y:S01]  /*13f70*/  MUFU.EX2 R130, R130 ;  /* 0x0000008200827308 */ /* 0x000f220000000800 */
[----:B--2---:R-:W-:-:S07]  /*13f80*/  F2FP.BF16.F32.PACK_AB R4, R132, R140 ;  /* 0x0000008c8404723e */ /* 0x004fce00000010ff */
[----:B------:R-:W-:Y:S08]  /*13f90*/  MUFU.EX2 R131, R131 ;  /* 0x0000008300837308 */ /* 0x000ff00000000800 */
[----:B------:R-:W2:Y:S01]  /*13fa0*/  MUFU.EX2 R129, R129 ;  /* 0x0000008100817308 */ /* 0x000ea20000000800 */
[----:B----4-:R-:W-:-:S07]  /*13fb0*/  F2FP.BF16.F32.PACK_AB R6, R130, R135 ;  /* 0x000000878206723e */ /* 0x010fce00000010ff */
[----:B------:R-:W-:Y:S08]  /*13fc0*/  MUFU.EX2 R2, R194 ;  /* 0x000000c200027308 */ /* 0x000ff00000000800 */
[----:B------:R-:W4:Y:S01]  /*13fd0*/  MUFU.EX2 R141, R141 ;  /* 0x0000008d008d7308 */ /* 0x000f220000000800 */
[----:B--2---:R-:W-:-:S07]  /*13fe0*/  F2FP.BF16.F32.PACK_AB R5, R129, R131 ;  /* 0x000000838105723e */ /* 0x004fce00000010ff */
        /* <DEDUP_REMOVED lines=10> */
[-C--:B--2---:R-:W-:Y:S01]  /*14090*/  FMUL.FTZ R18, R74, R0.reuse ;  /* 0x000000004a127220 */ /* 0x084fe20000410000 */
[-C--:B------:R-:W-:Y:S01]  /*140a0*/  FMUL.FTZ R19, R75, R0.reuse ;  /* 0x000000004b137220 */ /* 0x080fe20000410000 */
[-C--:B------:R-:W-:Y:S01]  /*140b0*/  FMUL.FTZ R78, R78, R0.reuse ;  /* 0x000000004e4e7220 */ /* 0x080fe20000410000 */
[-C--:B------:R-:W-:Y:S01]  /*140c0*/  FMUL.FTZ R79, R79, R0.reuse ;  /* 0x000000004f4f7220 */ /* 0x080fe20000410000 */
[--C-:B------:R-:W-:Y:S01]  /*140d0*/  FFMA.FTZ R75, R59, UR8, -R134.reuse ;  /* 0x000000083b4b7c23 */ /* 0x100fe20008010886 */
[--C-:B------:R-:W-:Y:S01]  /*140e0*/  FFMA.FTZ R74, R57, UR8, -R134.reuse ;  /* 0x00000008394a7c23 */ /* 0x100fe20008010886 */
[-C--:B------:R-:W-:Y:S01]  /*140f0*/  FMUL.FTZ R30, R82, R0.reuse ;  /* 0x00000000521e7220 */ /* 0x080fe20000410000 */
[----:B------:R-:W-:Y:S01]  /*14100*/  FMUL.FTZ R31, R83, R0 ;  /* 0x00000000531f7220 */ /* 0x000fe20000410000 */
[----:B-----5:R-:W-:Y:S01]  /*14110*/  F2FP.BF16.F32.PACK_AB R7, R139, R2 ;  /* 0x000000028b07723e */ /* 0x020fe200000010ff */
[-C--:B------:R-:W-:Y:S01]  /*14120*/  FMUL.FTZ R86, R86, R0.reuse ;  /* 0x0000000056567220 */ /* 0x080fe20000410000 */
[-C--:B------:R-:W-:Y:S01]  /*14130*/  FMUL.FTZ R87, R87, R0.reuse ;  /* 0x0000000057577220 */ /* 0x080fe20000410000 */
[--C-:B------:R-:W-:Y:S01]  /*14140*/  FFMA.FTZ R73, R61, UR8, -R134.reuse ;  /* 0x000000083d497c23 */ /* 0x100fe20008010886 */
[--C-:B------:R-:W-:Y:S01]  /*14150*/  FFMA.FTZ R72, R63, UR8, -R134.reuse ;  /* 0x000000083f487c23 */ /* 0x100fe20008010886 */
[----:B------:R-:W-:Y:S01]  /*14160*/  MUFU.EX2 R75, R75 ;  /* 0x0000004b004b7308 */ /* 0x000fe20000000800 */
[-C--:B------:R-:W-:Y:S01]  /*14170*/  FMUL.FTZ R12, R112, R141.reuse ;  /* 0x0000008d700c7220 */ /* 0x080fe20000410000 */
[C---:B------:R-:W-:Y:S01]  /*14180*/  HMMA.16816.F32.BF16 R16, R4.reuse, R20, R16 ;  /* 0x000000140410723c */ /* 0x040fe20000041810 */
[-C--:B------:R-:W-:Y:S01]  /*14190*/  FMUL.FTZ R13, R113, R141.reuse ;  /* 0x0000008d710d7220 */ /* 0x080fe20000410000 */
[-C--:B------:R-:W-:Y:S01]  /*141a0*/  FMUL.FTZ R14, R114, R0.reuse ;  /* 0x00000000720e7220 */ /* 0x080fe20000410000 */
[-C--:B------:R-:W-:Y:S01]  /*141b0*/  FMUL.FTZ R15, R115, R0.reuse ;  /* 0x00000000730f7220 */ /* 0x080fe20000410000 */
[-C--:B------:R-:W-:Y:S01]  /*141c0*/  FMUL.FTZ R36, R88, R141.reuse ;  /* 0x0000008d58247220 */ /* 0x080fe20000410000 */
[-C--:B------:R-:W-:Y:S01]  /*141d0*/  FMUL.FTZ R37, R89, R141.reuse ;  /* 0x0000008d59257220 */ /* 0x080fe20000410000 */
[C---:B------:R-:W-:Y:S01]  /*141e0*/  HMMA.16816.F32.BF16 R20, R4.reuse, R22, R76 ;  /* 0x000000160414723c */ /* 0x040fe2000004184c */
[----:B------:R-:W-:Y:S01]  /*141f0*/  MUFU.EX2 R73, R73 ;  /* 0x0000004900497308 */ /* 0x000fe20000000800 */
[-C--:B------:R-:W-:Y:S01]  /*14200*/  FMUL.FTZ R38, R90, R0.reuse ;  /* 0x000000005a267220 */ /* 0x080fe20000410000 */
[-C--:B------:R-:W-:Y:S01]  /*14210*/  FMUL.FTZ R39, R91, R0.reuse ;  /* 0x000000005b277220 */ /* 0x080fe20000410000 */
[-C--:B------:R-:W-:Y:S01]  /*14220*/  FMUL.FTZ R44, R108, R141.reuse ;  /* 0x0000008d6c2c7220 */ /* 0x080fe20000410000 */
[-C--:B------:R-:W-:Y:S01]  /*14230*/  FMUL.FTZ R45, R109, R141.reuse ;  /* 0x0000008d6d2d7220 */ /* 0x080fe20000410000 */
[C---:B------:R-:W-:Y:S01]  /*14240*/  HMMA.16816.F32.BF16 R28, R4.reuse, R24, R28 ;  /* 0x00000018041c723c */ /* 0x040fe2000004181c */
[--C-:B------:R-:W-:Y:S01]  /*14250*/  FFMA.FTZ R78, R58, UR8, -R133.reuse ;  /* 0x000000083a4e7c23 */ /* 0x100fe20008010885 */
[--C-:B------:R-:W-:Y:S01]  /*14260*/  FFMA.FTZ R79, R56, UR8, -R133.reuse ;  /* 0x00000008384f7c23 */ /* 0x100fe20008010885 */
[--C-:B------:R-:W-:Y:S01]  /*14270*/  FFMA.FTZ R77, R60, UR8, -R133.reuse ;  /* 0x000000083c4d7c23 */ /* 0x100fe20008010885 */
[----:B------:R-:W2:Y:S01]  /*14280*/  LDSM.16.MT88.4 R56, [R146+0xb400] ;  /* 0x00b400009238783b */ /* 0x000ea20000004200 */
[--C-:B------:R-:W-:Y:S01]  /*14290*/  FFMA.FTZ R76, R62, UR8, -R133.reuse ;  /* 0x000000083e4c7c23 */ /* 0x100fe20008010885 */
[C---:B------:R-:W-:Y:S01]  /*142a0*/  HMMA.16816.F32.BF16 R24, R4.reuse, R26, R84 ;  /* 0x0000001a0418723c */ /* 0x040fe20000041854 */
[----:B------:R-:W4:Y:S01]  /*142b0*/  MUFU.EX2 R72, R72 ;  /* 0x0000004800487308 */ /* 0x000f220000000800 */
        /* <DEDUP_REMOVED lines=21> */
[----:B------:R-:W-:Y:S01]  /*14410*/  FMUL.FTZ R101, R101, R141 ;  /* 0x0000008d65657220 */ /* 0x000fe20000410000 */
[-C--:B------:R-:W-:Y:S01]  /*14420*/  FMUL.FTZ R102, R102, R0.reuse ;  /* 0x0000000066667220 */ /* 0x080fe20000410000 */
[----:B------:R-:W3:Y:S01]  /*14430*/  MUFU.EX2 R79, R79 ;  /* 0x0000004f004f7308 */ /* 0x000ee20000000800 */
[----:B------:R-:W-:Y:S01]  /*14440*/  FMUL.FTZ R103, R103, R0 ;  /* 0x0000000067677220 */ /* 0x000fe20000410000 */
[----:B----4-:R-:W-:Y:S01]  /*14450*/  F2FP.BF16.F32.PACK_AB R60, R72, R73 ;  /* 0x00000049483c723e */ /* 0x010fe200000010ff */
[C---:B-1----:R-:W-:Y:S01]  /*14460*/  HMMA.16816.F32.BF16 R12, R4.reuse, R8, R12 ;  /* 0x00000008040c723c */ /* 0x042fe2000004180c */
[----:B-----5:R-:W-:Y:S01]  /*14470*/  F2FP.BF16.F32.PACK_AB R62, R74, R75 ;  /* 0x0000004b4a3e723e */ /* 0x020fe200000010ff */
        /* <DEDUP_REMOVED lines=8> */
[--C-:B------:R-:W-:Y:S01]  /*14500*/  FFMA.FTZ R86, R184, UR8, -R133.reuse ;  /* 0x00000008b8567c23 */ /* 0x100fe20008010885 */
[--C-:B------:R-:W-:Y:S01]  /*14510*/  FFMA.FTZ R85, R186, UR8, -R133.reuse ;  /* 0x00000008ba557c23 */ /* 0x100fe20008010885 */
[C---:B------:R-:W-:Y:S01]  /*14520*/  HMMA.16816.F32.BF16 R44, R4.reuse, R40, R44 ;  /* 0x00000028042c723c */ /* 0x040fe2000004182c */
[----:B------:R-:W1:Y:S01]  /*14530*/  MUFU.EX2 R76, R76 ;  /* 0x0000004c004c7308 */ /* 0x000e620000000800 */
[----:B---3--:R-:W-:Y:S01]  /*14540*/  F2FP.BF16.F32.PACK_AB R61, R79, R78 ;  /* 0x0000004e4f3d723e */ /* 0x008fe200000010ff */
[--C-:B------:R-:W-:Y:S01]  /*14550*/  FFMA.FTZ R91, R183, UR8, -R134.reuse ;  /* 0x00000008b75b7c23 */ /* 0x100fe20008010886 */
[--C-:B------:R-:W-:Y:S01]  /*14560*/  FFMA.FTZ R90, R185, UR8, -R134.reuse ;  /* 0x00000008b95a7c23 */ /* 0x100fe20008010886 */
[--C-:B------:R-:W-:Y:S01]  /*14570*/  FFMA.FTZ R89, R187, UR8, -R134.reuse ;  /* 0x00000008bb597c23 */ /* 0x100fe20008010886 */
[C---:B------:R-:W-:Y:S01]  /*14580*/  HMMA.16816.F32.BF16 R8, R4.reuse, R10, R68 ;  /* 0x0000000a0408723c */ /* 0x040fe20000041844 */
[----:B------:R-:W3:Y:S01]  /*14590*/  LDSM.16.MT88.4 R68, [R146+0x9400] ;  /* 0x009400009244783b */ /* 0x000ee20000004200 */
        /* <DEDUP_REMOVED lines=9> */
[----:B------:R-:W4:Y:S01]  /*14630*/  MUFU.EX2 R81, R81 ;  /* 0x0000005100517308 */ /* 0x000f220000000800 */
[----:B-1----:R-:W-:Y:S01]  /*14640*/  F2FP.BF16.F32.PACK_AB R63, R76, R77 ;  /* 0x0000004d4c3f723e */ /* 0x002fe200000010ff */
[C---:B------:R-:W-:Y:S01]  /*14650*/  HMMA.16816.F32.BF16 R40, R4.reuse, R42, R96 ;  /* 0x0000002a0428723c */ /* 0x040fe20000041860 */
[--C-:B------:R-:W-:Y:S01]  /*14660*/  FFMA.FTZ R92, R182, UR8, -R133.reuse ;  /* 0x00000008b65c7c23 */ /* 0x100fe20008010885 */
[--C-:B------:R-:W-:Y:S01]  /*14670*/  FFMA.FTZ R93, R178, UR8, -R133.reuse ;  /* 0x00000008b25d7c23 */ /* 0x100fe20008010885 */
[--C-:B------:R-:W-:Y:S01]  /*14680*/  FFMA.FTZ R94, R180, UR8, -R133.reuse ;  /* 0x00000008b45e7c23 */ /* 0x100fe20008010885 */
[--C-:B------:R-:W-:Y:S01]  /*14690*/  FFMA.FTZ R95, R176, UR8, -R133.reuse ;  /* 0x00000008b05f7c23 */ /* 0x100fe20008010885 */
[--C-:B------:R-:W-:Y:S01]  /*146a0*/  FFMA.FTZ R110, R170, UR8, -R133.reuse ;  /* 0x00000008aa6e7c23 */ /* 0x100fe20008010885 */
[C---:B------:R-:W-:Y:S01]  /*146b0*/  HMMA.16816.F32.BF16 R48, R4.reuse, R52, R48 ;  /* 0x000000340430723c */ /* 0x040fe20000041830 */
[----:B------:R-:W-:Y:S01]  /*146c0*/  MUFU.EX2 R80, R80 ;  /* 0x0000005000507308 */ /* 0x000fe20000000800 */
[--C-:B------:R-:W-:Y:S01]  /*146d0*/  FFMA.FTZ R111, R168, UR8, -R133.reuse ;  /* 0x00000008a86f7c23 */ /* 0x100fe20008010885 */
[--C-:B------:R-:W-:Y:S01]  /*146e0*/  FFMA.FTZ R168, R171, UR8, -R134.reuse ;  /* 0x00000008aba87c23 */ /* 0x100fe20008010886 */
[----:B------:R-:W-:Y:S01]  /*146f0*/  FFMA.FTZ R170, R173, UR8, -R134 ;  /* 0x00000008adaa7c23 */ /* 0x000fe20008010886 */
[--C-:B------:R-:W-:Y:S01]  /*14700*/  FFMA.FTZ R173, R162, UR8, -R133.reuse ;  /* 0x00000008a2ad7c23 */ /* 0x100fe20008010885 */
[----:B------:R-:W-:Y:S01]  /*14710*/  HMMA.16816.F32.BF16 R4, R4, R54, R100 ;  /* 0x000000360404723c */ /* 0x000fe20000041864 */
[----:B------:R-:W1:Y:S01]  /*14720*/  LDSM.16.MT88.4 R52, [R144+0xb400] ;  /* 0x00b400009034783b */ /* 0x000e620000004200 */
[--C-:B------:R-:W-:Y:S01]  /*14730*/  FFMA.FTZ R171, R138, UR8, -R133.reuse ;  /* 0x000000088aab7c23 */ /* 0x100fe20008010885 */
[----:B------:R-:W-:Y:S01]  /*14740*/  MUFU.EX2 R83, R83 ;  /* 0x0000005300537308 */ /* 0x000fe20000000800 */
[----:B------:R-:W-:Y:S01]  /*14750*/  FFMA.FTZ R165, R165, R141, R140 ;  /* 0x0000008da5a57223 */ /* 0x000fe2000001008c */
        /* <DEDUP_REMOVED lines=8> */
[----:B------:R-:W5:Y:S01]  /*147e0*/  LDSM.16.MT88.4 R64, [R144+0xd400] ;  /* 0x00d400009040783b */ /* 0x000f620000004200 */
[--C-:B------:R-:W-:Y:S01]  /*147f0*/  FFMA.FTZ R97, R123, UR8, -R134.reuse ;  /* 0x000000087b617c23 */ /* 0x100fe20008010886 */
[--C-:B------:R-:W-:Y:S01]  /*14800*/  FFMA.FTZ R96, R122, UR8, -R134.reuse ;  /* 0x000000087a607c23 */ /* 0x100fe20008010886 */
[--C-:B------:R-:W-:Y:S01]  /*14810*/  FFMA.FTZ R120, R128, UR8, -R134.reuse ;  /* 0x0000000880787c23 */ /* 0x100fe20008010886 */
[----:B------:R-:W-:Y:S01]  /*14820*/  FFMA.FTZ R134, R127, UR8, -R134 ;  /* 0x000000087f867c23 */ /* 0x000fe20008010886 */
[C---:B--2---:R-:W-:Y:S01]  /*14830*/  HMMA.16816.F32.BF16 R28, R60.reuse, R56, R28 ;  /* 0x000000383c1c723c */ /* 0x044fe2000004181c */
[----:B------:R-:W2:Y:S01]  /*14840*/  MUFU.EX2 R87, R87 ;  /* 0x0000005700577308 */ /* 0x000ea20000000800 */
[--C-:B------:R-:W-:Y:S01]  /*14850*/  FFMA.FTZ R122, R124, UR8, -R133.reuse ;  /* 0x000000087c7a7c23 */ /* 0x100fe20008010885 */
[--C-:B------:R-:W-:Y:S01]  /*14860*/  FFMA.FTZ R123, R121, UR8, -R133.reuse ;  /* 0x00000008797b7c23 */ /* 0x100fe20008010885 */
[--C-:B------:R-:W-:Y:S01]  /*14870*/  FFMA.FTZ R124, R126, UR8, -R133.reuse ;  /* 0x000000087e7c7c23 */ /* 0x100fe20008010885 */
[----:B------:R-:W-:Y:S01]  /*14880*/  FFMA.FTZ R127, R125, UR8, -R133 ;  /* 0x000000087d7f7c23 */ /* 0x000fe20008010885 */
[----:B------:R-:W-:Y:S01]  /*14890*/  HMMA.16816.F32.BF16 R24, R60, R58, R24 ;  /* 0x0000003a3c18723c */ /* 0x000fe20000041818 */
[----:B------:R-:W2:Y:S01]  /*148a0*/  LDSM.16.MT88.4 R56, [R146+0xd400] ;  /* 0x00d400009238783b */ /* 0x000ea20000004200 */
[----:B------:R-:W-:Y:S01]  /*148b0*/  FFMA.FTZ R164, R164, R0, R131 ;  /* 0x00000000a4a47223 */ /* 0x000fe20000010083 */
[----:B------:R-:W-:Y:S01]  /*148c0*/  MUFU.EX2 R86, R86 ;  /* 0x0000005600567308 */ /* 0x000fe20000000800 */
[----:B------:R-:W-:-:S02]  /*148d0*/  FADD.FTZ R132, R132, R165 ;  /* 0x000000a584847221 */ /* 0x000fc40000010000 */
[----:B---3--:R-:W-:Y:S01]  /*148e0*/  HMMA.16816.F32.BF16 R12, R60, R68, R12 ;  /* 0x000000443c0c723c */ /* 0x008fe2000004180c */
[----:B------:R-:W-:Y:S01]  /*148f0*/  FADD.FTZ R129, R129, R164 ;  /* 0x000000a481817221 */ /* 0x000fe20000010000 */
[----:B------:R-:W-:-:S03]  /*14900*/  FADD.FTZ R135, R135, R132 ;  /* 0x0000008487877221 */ /* 0x000fc60000010000 */
[----:B------:R-:W3:Y:S01]  /*14910*/  MUFU.EX2 R85, R85 ;  /* 0x0000005500557308 */ /* 0x000ee20000000800 */
[----:B------:R-:W-:Y:S01]  /*14920*/  HMMA.16816.F32.BF16 R8, R60, R70, R8 ;  /* 0x000000463c08723c */ /* 0x000fe20000041808 */
[----:B------:R-:W3:Y:S01]  /*14930*/  LDSM.16.MT88.4 R68, [R146+0x9800] ;  /* 0x009800009244783b */ /* 0x000ee20000004200 */
[----:B------:R-:W-:Y:S01]  /*14940*/  FADD.FTZ R2, R2, R129 ;  /* 0x0000008102027221 */ /* 0x000fe20000010000 */
[----:B------:R-:W-:-:S03]  /*14950*/  FADD.FTZ R130, R130, R135 ;  /* 0x0000008782827221 */ /* 0x000fc60000010000 */
[----:B-1----:R-:W-:Y:S01]  /*14960*/  HMMA.16816.F32.BF16 R36, R60, R52, R36 ;  /* 0x000000343c24723c */ /* 0x002fe20000041824 */
[----:B------:R-:W-:Y:S01]  /*14970*/  MUFU.EX2 R91, R91 ;  /* 0x0000005b005b7308 */ /* 0x000fe20000000800 */
[----:B------:R-:W-:Y:S01]  /*14980*/  FADD.FTZ R139, R139, R2 ;  /* 0x000000028b8b7221 */ /* 0x000fe20000010000 */
[----:B------:R-:W-:-:S03]  /*14990*/  FADD.FTZ R73, R73, R130 ;  /* 0x0000008249497221 */ /* 0x000fc60000010000 */
[C---:B------:R-:W-:Y:S01]  /*149a0*/  HMMA.16816.F32.BF16 R32, R60.reuse, R54, R32 ;  /* 0x000000363c20723c */ /* 0x040fe20000041820 */
[----:B------:R-:W1:Y:S01]  /*149b0*/  LDSM.16.MT88.4 R52, [R144+0xb800] ;  /* 0x00b800009034783b */ /* 0x000e620000004200 */
[----:B------:R-:W-:Y:S01]  /*149c0*/  FADD.FTZ R78, R78, R139 ;  /* 0x0000008b4e4e7221 */ /* 0x000fe20000010000 */
[----:B------:R-:W3:Y:S01]  /*149d0*/  MUFU.EX2 R90, R90 ;  /* 0x0000005a005a7308 */ /* 0x000ee20000000800 */
[----:B------:R-:W-:Y:S02]  /*149e0*/  FADD.FTZ R72, R72, R73 ;  /* 0x0000004948487221 */ /* 0x000fe40000010000 */
[----:B-----5:R-:W-:Y:S01]  /*149f0*/  HMMA.16816.F32.BF16 R48, R60, R64, R48 ;  /* 0x000000403c30723c */ /* 0x020fe20000041830 */
[----:B------:R-:W-:Y:S01]  /*14a00*/  FADD.FTZ R78, R79, R78 ;  /* 0x0000004e4f4e7221 */ /* 0x000fe20000010000 */
[----:B------:R-:W-:-:S03]  /*14a10*/  FADD.FTZ R75, R75, R72 ;  /* 0x000000484b4b7221 */ /* 0x000fc60000010000 */
[----:B------:R-:W-:Y:S01]  /*14a20*/  MUFU.EX2 R89, R89 ;  /* 0x0000005900597308 */ /* 0x000fe20000000800 */
[----:B------:R-:W-:Y:S01]  /*14a30*/  HMMA.16816.F32.BF16 R4, R60, R66, R4 ;  /* 0x000000423c04723c */ /* 0x000fe20000041804 */
[----:B----4-:R-:W-:Y:S01]  /*14a40*/  F2FP.BF16.F32.PACK_AB R64, R81, R82 ;  /* 0x000000525140723e */ /* 0x010fe200000010ff */
[----:B------:R-:W-:Y:S01]  /*14a50*/  FADD.FTZ R75, R74, R75 ;  /* 0x0000004b4a4b7221 */ /* 0x000fe20000010000 */
[----:B--2---:R-:W-:-:S03]  /*14a60*/  F2FP.BF16.F32.PACK_AB R65, R87, R84 ;  /* 0x000000545741723e */ /* 0x004fc600000010ff */
[C---:B------:R-:W-:Y:S01]  /*14a70*/  HMMA.16816.F32.BF16 R44, R60.reuse, R56, R44 ;  /* 0x000000383c2c723c */ /* 0x040fe2000004182c */
[----:B------:R-:W-:Y:S01]  /*14a80*/  F2FP.BF16.F32.PACK_AB R66, R83, R80 ;  /* 0x000000505342723e */ /* 0x000fe200000010ff */
[----:B------:R-:W2:Y:S01]  /*14a90*/  MUFU.EX2 R88, R88 ;  /* 0x0000005800587308 */ /* 0x000ea20000000800 */
[----:B---3--:R-:W-:Y:S01]  /*14aa0*/  F2FP.BF16.F32.PACK_AB R67, R85, R86 ;  /* 0x000000565543723e */ /* 0x008fe200000010ff */
[----:B------:R-:W-:Y:S02]  /*14ab0*/  FADD.FTZ R82, R82, R75 ;  /* 0x0000004b52527221 */ /* 0x000fe40000010000 */
[----:B------:R-:W-:Y:S01]  /*14ac0*/  HMMA.16816.F32.BF16 R40, R60, R58, R40 ;  /* 0x0000003a3c28723c */ /* 0x000fe20000041828 */
[----:B------:R-:W3:Y:S01]  /*14ad0*/  LDSM.16.MT88.4 R60, [R144+0x9800] ;  /* 0x00980000903c783b */ /* 0x000ee20000004200 */
[----:B------:R-:W-:Y:S02]  /*14ae0*/  FADD.FTZ R81, R81, R82 ;  /* 0x0000005251517221 */ /* 0x000fe40000010000 */
[----:B------:R-:W-:Y:S01]  /*14af0*/  MUFU.EX2 R92, R92 ;  /* 0x0000005c005c7308 */ /* 0x000fe20000000800 */
[----:B------:R-:W4:Y:S01]  /*14b00*/  LDSM.16.MT88.4 R56, [R146+0xb800] ;  /* 0x00b800009238783b */ /* 0x000f220000004200 */
[----:B------:R-:W-:Y:S01]  /*14b10*/  HMMA.16816.F32.BF16 R12, R64, R68, R12 ;  /* 0x00000044400c723c */ /* 0x000fe2000004180c */
[----:B------:R-:W-:-:S04]  /*14b20*/  FADD.FTZ R2, R80, R81 ;  /* 0x0000005150027221 */ /* 0x000fc80000010000 */
[----:B------:R-:W-:Y:S01]  /*14b30*/  FADD.FTZ R2, R83, R2 ;  /* 0x0000000253027221 */ /* 0x000fe20000010000 */
[----:B------:R-:W-:Y:S01]  /*14b40*/  HMMA.16816.F32.BF16 R8, R64, R70, R8 ;  /* 0x000000464008723c */ /* 0x000fe20000041808 */
[----:B------:R-:W5:Y:S01]  /*14b50*/  MUFU.EX2 R93, R93 ;  /* 0x0000005d005d7308 */ /* 0x000f620000000800 */
[----:B------:R-:W-:Y:S01]  /*14b60*/  F2FP.BF16.F32.PACK_AB R68, R90, R91 ;  /* 0x0000005b5a44723e */ /* 0x000fe200000010ff */
[----:B------:R-:W-:-:S03]  /*14b70*/  FADD.FTZ R91, R91, R2 ;  /* 0x000000025b5b7221 */ /* 0x000fc60000010000 */
[C---:B-1----:R-:W-:Y:S01]  /*14b80*/  HMMA.16816.F32.BF16 R36, R64.reuse, R52, R36 ;  /* 0x000000344024723c */ /* 0x042fe20000041824 */
[----:B--2---:R-:W-:Y:S01]  /*14b90*/  F2FP.BF16.F32.PACK_AB R70, R88, R89 ;  /* 0x000000595846723e */ /* 0x004fe200000010ff */
[----:B------:R-:W-:Y:S01]  /*14ba0*/  FADD.FTZ R90, R90, R91 ;  /* 0x0000005b5a5a7221 */ /* 0x000fe20000010000 */
[----:B------:R-:W-:Y:S03]  /*14bb0*/  MUFU.EX2 R94, R94 ;  /* 0x0000005e005e7308 */ /* 0x000fe60000000800 */
[----:B------:R-:W-:Y:S01]  /*14bc0*/  HMMA.16816.F32.BF16 R32, R64, R54, R32 ;  /* 0x000000364020723c */ /* 0x000fe20000041820 */
[----:B------:R-:W1:Y:S04]  /*14bd0*/  LDSM.16.MT88.4 R52, [R146+0x9c00] ;  /* 0x009c00009234783b */ /* 0x000e680000004200 */
[----:B------:R-:W2:Y:S01]  /*14be0*/  MUFU.EX2 R95, R95 ;  /* 0x0000005f005f7308 */ /* 0x000ea20000000800 */
[----:B-----5:R-:W-:-:S07]  /*14bf0*/  F2FP.BF16.F32.PACK_AB R69, R93, R92 ;  /* 0x0000005c5d45723e */ /* 0x020fce00000010ff */
[----:B------:R-:W-:Y:S01]  /*14c00*/  MUFU.EX2 R106, R106 ;  /* 0x0000006a006a7308 */ /* 0x000fe20000000800 */
[C---:B---3--:R-:W-:Y:S07]  /*14c10*/  HMMA.16816.F32.BF16 R16, R64.reuse, R60, R16 ;  /* 0x0000003c4010723c */ /* 0x048fee0000041810 */
[----:B------:R-:W3:Y:S01]  /*14c20*/  MUFU.EX2 R107, R107 ;  /* 0x0000006b006b7308 */ /* 0x000ee20000000800 */
[----:B--2---:R-:W-:Y:S01]  /*14c30*/  F2FP.BF16.F32.PACK_AB R71, R95, R94 ;  /* 0x0000005e5f47723e */ /* 0x004fe200000010ff */
[C---:B------:R-:W-:Y:S01]  /*14c40*/  HMMA.16816.F32.BF16 R20, R64.reuse, R62, R20 ;  /* 0x0000003e4014723c */ /* 0x040fe20000041814 */
[----:B------:R-:W2:Y:S05]  /*14c50*/  LDSM.16.MT88.4 R60, [R144+0xd800] ;  /* 0x00d80000903c783b */ /* 0x000eaa0000004200 */
[C---:B----4-:R-:W-:Y:S01]  /*14c60*/  HMMA.16816.F32.BF16 R28, R64.reuse, R56, R28 ;  /* 0x00000038401c723c */ /* 0x050fe2000004181c */
[----:B------:R-:W-:Y:S05]  /*14c70*/  MUFU.EX2 R104, R104 ;  /* 0x0000006800687308 */ /* 0x000fea0000000800 */
[----:B------:R-:W-:Y:S01]  /*14c80*/  HMMA.16816.F32.BF16 R24, R64, R58, R24 ;  /* 0x0000003a4018723c */ /* 0x000fe20000041818 */
[----:B------:R-:W4:Y:S02]  /*14c90*/  LDSM.16.MT88.4 R56, [R146+0xd800] ;  /* 0x00d800009238783b */ /* 0x000f240000004200 */
[----:B------:R-:W-:Y:S03]  /*14ca0*/  MUFU.EX2 R105, R105 ;  /* 0x0000006900697308 */ /* 0x000fe60000000800 */
[C---:B-1----:R-:W-:Y:S05]  /*14cb0*/  HMMA.16816.F32.BF16 R12, R68.reuse, R52, R12 ;  /* 0x00000034440c723c */ /* 0x042fea000004180c */
[----:B------:R-:W-:Y:S01]  /*14cc0*/  MUFU.EX2 R108, R108 ;  /* 0x0000006c006c7308 */ /* 0x000fe20000000800 */
[----:B------:R-:W-:Y:S01]  /*14cd0*/  HMMA.16816.F32.BF16 R8, R68, R54, R8 ;  /* 0x000000364408723c */ /* 0x000fe20000041808 */
[----:B------:R-:W1:Y:S06]  /*14ce0*/  LDSM.16.MT88.4 R52, [R146+0xdc00] ;  /* 0x00dc00009234783b */ /* 0x000e6c0000004200 */
[----:B------:R-:W5:Y:S08]  /*14cf0*/  MUFU.EX2 R109, R109 ;  /* 0x0000006d006d7308 */ /* 0x000f700000000800 */
[----:B------:R-:W-:Y:S01]  /*14d00*/  MUFU.EX2 R110, R110 ;  /* 0x0000006e006e7308 */ /* 0x000fe20000000800 */
[C---:B--2---:R-:W-:Y:S06]  /*14d10*/  HMMA.16816.F32.BF16 R48, R64.reuse, R60, R48 ;  /* 0x0000003c4030723c */ /* 0x044fec0000041830 */
[C---:B------:R-:W-:Y:S01]  /*14d20*/  HMMA.16816.F32.BF16 R4, R64.reuse, R62, R4 ;  /* 0x0000003e4004723c */ /* 0x040fe20000041804 */
[----:B------:R-:W2:Y:S01]  /*14d30*/  LDSM.16.MT88.4 R60, [R146+0xbc00] ;  /* 0x00bc0000923c783b */ /* 0x000ea20000004200 */
[----:B------:R-:W5:Y:S04]  /*14d40*/  MUFU.EX2 R111, R111 ;  /* 0x0000006f006f7308 */ /* 0x000f680000000800 */
[C---:B----4-:R-:W-:Y:S04]  /*14d50*/  HMMA.16816.F32.BF16 R44, R64.reuse, R56, R44 ;  /* 0x00000038402c723c */ /* 0x050fe8000004182c */
[----:B------:R-:W-:Y:S02]  /*14d60*/  MUFU.EX2 R167, R167 ;  /* 0x000000a700a77308 */ /* 0x000fe40000000800 */
[----:B------:R-:W-:Y:S01]  /*14d70*/  HMMA.16816.F32.BF16 R40, R64, R58, R40 ;  /* 0x0000003a4028723c */ /* 0x000fe20000041828 */
[----:B------:R-:W4:Y:S04]  /*14d80*/  LDSM.16.MT88.4 R56, [R144+0xbc00] ;  /* 0x00bc00009038783b */ /* 0x000f280000004200 */
[----:B------:R-:W3:Y:S01]  /*14d90*/  LDSM.16.MT88.4 R64, [R144+0x9c00] ;  /* 0x009c00009040783b */ /* 0x000ee20000004200 */
[----:B------:R-:W-:Y:S08]  /*14da0*/  MUFU.EX2 R168, R168 ;  /* 0x000000a800a87308 */ /* 0x000ff00000000800 */
[----:B------:R-:W-:Y:S04]  /*14db0*/  MUFU.EX2 R170, R170 ;  /* 0x000000aa00aa7308 */ /* 0x000fe80000000800 */
[C---:B-1----:R-:W-:Y:S04]  /*14dc0*/  HMMA.16816.F32.BF16 R44, R68.reuse, R52, R44 ;  /* 0x00000034442c723c */ /* 0x042fe8000004182c */
[----:B------:R-:W-:Y:S02]  /*14dd0*/  MUFU.EX2 R169, R169 ;  /* 0x000000a900a97308 */ /* 0x000fe40000000800 */
        /* <DEDUP_REMOVED lines=12> */
[----:B------:R-:W-:Y:S05]  /*14ea0*/  MUFU.EX2 R171, R171 ;  /* 0x000000ab00ab7308 */ /* 0x000fea0000000800 */
[C---:B------:R-:W-:Y:S01]  /*14eb0*/  HMMA.16816.F32.BF16 R20, R68.reuse, R66, R20 ;  /* 0x000000424414723c */ /* 0x040fe20000041814 */
[----:B------:R-:W3:Y:S02]  /*14ec0*/  LDSM.16.MT88.4 R64, [R146+0xa000] ;  /* 0x00a000009240783b */ /* 0x000ee40000004200 */
[----:B------:R-:W-:Y:S08]  /*14ed0*/  MUFU.EX2 R138, R138 ;  /* 0x0000008a008a7308 */ /* 0x000ff00000000800 */
[----:B------:R-:W-:Y:S01]  /*14ee0*/  MUFU.EX2 R141, R141 ;  /* 0x0000008d008d7308 */ /* 0x000fe20000000800 */
[C---:B-1----:R-:W-:Y:S07]  /*14ef0*/  HMMA.16816.F32.BF16 R48, R68.reuse, R60, R48 ;  /* 0x0000003c4430723c */ /* 0x042fee0000041830 */
[----:B------:R-:W-:Y:S01]  /*14f00*/  MUFU.EX2 R3, R3 ;  /* 0x0000000300037308 */ /* 0x000fe20000000800 */
[----:B------:R-:W-:Y:S01]  /*14f10*/  HMMA.16816.F32.BF16 R4, R68, R62, R4 ;  /* 0x0000003e4404723c */ /* 0x000fe20000041804 */
[----:B------:R-:W-:Y:S01]  /*14f20*/  F2FP.BF16.F32.PACK_AB R60, R107, R106 ;  /* 0x0000006a6b3c723e */ /* 0x000fe200000010ff */
[----:B------:R-:W-:Y:S01]  /*14f30*/  LDSM.16.MT88.4 R68, [R146+0xa400] ;  /* 0x00a400009244783b */ /* 0x000fe20000004200 */
[----:B-----5:R-:W-:-:S04]  /*14f40*/  F2FP.BF16.F32.PACK_AB R61, R109, R108 ;  /* 0x0000006c6d3d723e */ /* 0x020fc800000010ff */
[----:B------:R-:W-:Y:S01]  /*14f50*/  MUFU.EX2 R140, R140 ;  /* 0x0000008c008c7308 */ /* 0x000fe20000000800 */
[----:B------:R-:W-:Y:S02]  /*14f60*/  F2FP.BF16.F32.PACK_AB R62, R105, R104 ;  /* 0x00000068693e723e */ /* 0x000fe400000010ff */
[----:B------:R-:W-:-:S05]  /*14f70*/  F2FP.BF16.F32.PACK_AB R63, R111, R110 ;  /* 0x0000006e6f3f723e */ /* 0x000fca00000010ff */
[----:B------:R-:W-:Y:S02]  /*14f80*/  MUFU.EX2 R118, R118 ;  /* 0x0000007600767308 */ /* 0x000fe40000000800 */
[C---:B--2---:R-:W-:Y:S06]  /*14f90*/  HMMA.16816.F32.BF16 R16, R60.reuse, R56, R16 ;  /* 0x000000383c10723c */ /* 0x044fec0000041810 */
[----:B------:R-:W-:Y:S01]  /*14fa0*/  MUFU.EX2 R117, R117 ;  /* 0x0000007500757308 */ /* 0x000fe20000000800 */
[C---:B------:R-:W-:Y:S01]  /*14fb0*/  HMMA.16816.F32.BF16 R20, R60.reuse, R58, R20 ;  /* 0x0000003a3c14723c */ /* 0x040fe20000041814 */
[----:B------:R-:W1:Y:S05]  /*14fc0*/  LDSM.16.MT88.4 R56, [R144+0xc000] ;  /* 0x00c000009038783b */ /* 0x000e6a0000004200 */
        /* <DEDUP_REMOVED lines=8> */
[----:B------:R-:W3:Y:S06]  /*15050*/  LDSM.16.MT88.4 R64, [R146+0xe000] ;  /* 0x00e000009240783b */ /* 0x000eec0000004200 */
[----:B------:R-:W4:Y:S08]  /*15060*/  MUFU.EX2 R0, R96 ;  /* 0x0000006000007308 */ /* 0x000f300000000800 */
[----:B------:R-:W-:Y:S01]  /*15070*/  MUFU.EX2 R120, R120 ;  /* 0x0000007800787308 */ /* 0x000fe20000000800 */
[C---:B-1----:R-:W-:Y:S06]  /*15080*/  HMMA.16816.F32.BF16 R36, R60.reuse, R56, R36 ;  /* 0x000000383c24723c */ /* 0x042fec0000041824 */
[----:B------:R-:W-:Y:S01]  /*15090*/  HMMA.16816.F32.BF16 R32, R60, R58, R32 ;  /* 0x0000003a3c20723c */ /* 0x000fe20000041820 */
[----:B------:R-:W1:Y:S01]  /*150a0*/  LDSM.16.MT88.4 R56, [R144+0xa400] ;  /* 0x00a400009038783b */ /* 0x000e620000004200 */
[----:B------:R-:W5:Y:S01]  /*150b0*/  MUFU.EX2 R125, R134 ;  /* 0x00000086007d7308 */ /* 0x000f620000000800 */
[----:B----4-:R-:W-:-:S02]  /*150c0*/  F2FP.BF16.F32.PACK_AB R100, R0, R121 ;  /* 0x000000790064723e */ /* 0x010fc400000010ff */
[----:B------:R-:W-:Y:S01]  /*150d0*/  LDSM.16.MT88.4 R96, [R146+0xec00] ;  /* 0x00ec00009260783b */ /* 0x000fe20000004200 */
[C---:B--2---:R-:W-:Y:S04]  /*150e0*/  HMMA.16816.F32.BF16 R48, R60.reuse, R52, R48 ;  /* 0x000000343c30723c */ /* 0x044fe80000041830 */
[----:B------:R-:W-:Y:S02]  /*150f0*/  MUFU.EX2 R123, R123 ;  /* 0x0000007b007b7308 */ /* 0x000fe40000000800 */
[C---:B------:R-:W-:Y:S01]  /*15100*/  HMMA.16816.F32.BF16 R4, R60.reuse, R54, R4 ;  /* 0x000000363c04723c */ /* 0x040fe20000041804 */
[----:B------:R-:W2:Y:S05]  /*15110*/  LDSM.16.MT88.4 R52, [R146+0xc400] ;  /* 0x00c400009234783b */ /* 0x000eaa0000004200 */
[----:B---3--:R-:W-:Y:S01]  /*15120*/  HMMA.16816.F32.BF16 R44, R60, R64, R44 ;  /* 0x000000403c2c723c */ /* 0x008fe2000004182c */
[----:B------:R-:W3:Y:S01]  /*15130*/  MUFU.EX2 R122, R122 ;  /* 0x0000007a007a7308 */ /* 0x000ee20000000800 */
[----:B-----5:R-:W-:-:S04]  /*15140*/  F2FP.BF16.F32.PACK_AB R102, R125, R120 ;  /* 0x000000787d66723e */ /* 0x020fc800000010ff */
[----:B------:R-:W-:Y:S01]  /*15150*/  HMMA.16816.F32.BF16 R40, R60, R66, R40 ;  /* 0x000000423c28723c */ /* 0x000fe20000041828 */
[----:B------:R-:W4:Y:S01]  /*15160*/  LDSM.16.MT88.4 R60, [R144+0xc400] ;  /* 0x00c40000903c783b */ /* 0x000f220000004200 */
[----:B------:R-:W-:Y:S01]  /*15170*/  F2FP.BF16.F32.PACK_AB R64, R168, R167 ;  /* 0x000000a7a840723e */ /* 0x000fe200000010ff */
[----:B------:R-:W-:Y:S01]  /*15180*/  MUFU.EX2 R124, R124 ;  /* 0x0000007c007c7308 */ /* 0x000fe20000000800 */
[----:B------:R-:W-:-:S03]  /*15190*/  F2FP.BF16.F32.PACK_AB R65, R173, R166 ;  /* 0x000000a6ad41723e */ /* 0x000fc600000010ff */
[----:B------:R-:W-:Y:S02]  /*151a0*/  F2FP.BF16.F32.PACK_AB R66, R169, R170 ;  /* 0x000000aaa942723e */ /* 0x000fe400000010ff */
[----:B------:R-:W-:Y:S02]  /*151b0*/  F2FP.BF16.F32.PACK_AB R67, R171, R142 ;  /* 0x0000008eab43723e */ /* 0x000fe400000010ff */
[----:B------:R-:W5:Y:S01]  /*151c0*/  MUFU.EX2 R127, R127 ;  /* 0x0000007f007f7308 */ /* 0x000f620000000800 */
[----:B---3--:R-:W-:-:S04]  /*151d0*/  F2FP.BF16.F32.PACK_AB R101, R122, R123 ;  /* 0x0000007b7a65723e */ /* 0x008fc800000010ff */
[C---:B------:R-:W-:Y:S06]  /*151e0*/  HMMA.16816.F32.BF16 R12, R64.reuse, R68, R12 ;  /* 0x00000044400c723c */ /* 0x040fec000004180c */
[----:B-1----:R-:W-:Y:S01]  /*151f0*/  HMMA.16816.F32.BF16 R16, R64, R56, R16 ;  /* 0x000000384010723c */ /* 0x002fe20000041810 */
[----:B------:R-:W-:Y:S02]  /*15200*/  F2FP.BF16.F32.PACK_AB R68, R141, R138 ;  /* 0x0000008a8d44723e */ /* 0x000fe400000010ff */
[----:B------:R-:W-:-:S03]  /*15210*/  F2FP.BF16.F32.PACK_AB R69, R117, R118 ;  /* 0x000000767545723e */ /* 0x000fc600000010ff */
[----:B------:R-:W-:Y:S01]  /*15220*/  HMMA.16816.F32.BF16 R20, R64, R58, R20 ;  /* 0x0000003a4014723c */ /* 0x000fe20000041814 */
[----:B------:R-:W1:Y:S01]  /*15230*/  LDSM.16.MT88.4 R56, [R146+0xe400] ;  /* 0x00e400009238783b */ /* 0x000e620000004200 */
[----:B-----5:R-:W-:-:S04]  /*15240*/  F2FP.BF16.F32.PACK_AB R103, R127, R124 ;  /* 0x0000007c7f67723e */ /* 0x020fc800000010ff */
[C---:B--2---:R-:W-:Y:S06]  /*15250*/  HMMA.16816.F32.BF16 R28, R64.reuse, R52, R28 ;  /* 0x00000034401c723c */ /* 0x044fec000004181c */
[C---:B------:R-:W-:Y:S01]  /*15260*/  HMMA.16816.F32.BF16 R24, R64.reuse, R54, R24 ;  /* 0x000000364018723c */ /* 0x040fe20000041818 */
[----:B------:R-:W2:Y:S05]  /*15270*/  LDSM.16.MT88.4 R52, [R144+0xe400] ;  /* 0x00e400009034783b */ /* 0x000eaa0000004200 */
[C---:B----4-:R-:W-:Y:S06]  /*15280*/  HMMA.16816.F32.BF16 R36, R64.reuse, R60, R36 ;  /* 0x0000003c4024723c */ /* 0x050fec0000041824 */
[C---:B------:R-:W-:Y:S01]  /*15290*/  HMMA.16816.F32.BF16 R32, R64.reuse, R62, R32 ;  /* 0x0000003e4020723c */ /* 0x040fe20000041820 */
[----:B------:R-:W3:Y:S05]  /*152a0*/  LDSM.16.MT88.4 R60, [R146+0xc800] ;  /* 0x00c80000923c783b */ /* 0x000eea0000004200 */
[----:B------:R-:W-:Y:S07]  /*152b0*/  HMMA.16816.F32.BF16 R8, R64, R70, R8 ;  /* 0x000000464008723c */ /* 0x000fee0000041808 */
[----:B------:R-:W-:-:S02]  /*152c0*/  F2FP.BF16.F32.PACK_AB R70, R140, R3 ;  /* 0x000000038c46723e */ /* 0x000fc400000010ff */
[----:B------:R-:W-:Y:S01]  /*152d0*/  F2FP.BF16.F32.PACK_AB R71, R119, R116 ;  /* 0x000000747747723e */ /* 0x000fe200000010ff */
[C---:B-1----:R-:W-:Y:S06]  /*152e0*/  HMMA.16816.F32.BF16 R44, R64.reuse, R56, R44 ;  /* 0x00000038402c723c */ /* 0x042fec000004182c */
[C---:B------:R-:W-:Y:S01]  /*152f0*/  HMMA.16816.F32.BF16 R40, R64.reuse, R58, R40 ;  /* 0x0000003a4028723c */ /* 0x040fe20000041828 */
[----:B------:R-:W1:Y:S05]  /*15300*/  LDSM.16.MT88.4 R56, [R146+0xa800] ;  /* 0x00a800009238783b */ /* 0x000e6a0000004200 */
[C---:B--2---:R-:W-:Y:S06]  /*15310*/  HMMA.16816.F32.BF16 R48, R64.reuse, R52, R48 ;  /* 0x000000344030723c */ /* 0x044fec0000041830 */
[----:B------:R-:W-:Y:S01]  /*15320*/  HMMA.16816.F32.BF16 R4, R64, R54, R4 ;  /* 0x000000364004723c */ /* 0x000fe20000041804 */
[----:B------:R-:W2:Y:S04]  /*15330*/  LDSM.16.MT88.4 R52, [R144+0xa800] ;  /* 0x00a800009034783b */ /* 0x000ea80000004200 */
[----:B------:R-:W4:Y:S01]  /*15340*/  LDSM.16.MT88.4 R64, [R144+0xc800] ;  /* 0x00c800009040783b */ /* 0x000f220000004200 */
        /* <DEDUP_REMOVED lines=11> */
[----:B------:R-:W4:Y:S05]  /*15400*/  LDSM.16.MT88.4 R64, [R144+0xac00] ;  /* 0x00ac00009040783b */ /* 0x000f2a0000004200 */
[----:B---3--:R-:W-:Y:S07]  /*15410*/  HMMA.16816.F32.BF16 R112, R100, R60, R12 ;  /* 0x0000003c6470723c */ /* 0x008fee000004180c */
[----:B------:R-:W-:-:S04]  /*15420*/  FADD.FTZ R13, R77, R78 ;  /* 0x0000004e4d0d7221 */ /* 0x000fc80000010000 */
[----:B------:R-:W-:Y:S01]  /*15430*/  FADD.FTZ R13, R76, R13 ;  /* 0x0000000d4c0d7221 */ /* 0x000fe20000010000 */
[C---:B-1----:R-:W-:Y:S03]  /*15440*/  HMMA.16816.F32.BF16 R44, R68.reuse, R56, R44 ;  /* 0x00000038442c723c */ /* 0x042fe6000004182c */
[----:B------:R-:W-:Y:S02]  /*15450*/  FADD.FTZ R84, R84, R13 ;  /* 0x0000000d54547221 */ /* 0x000fe40000010000 */
[----:B------:R-:W-:Y:S01]  /*15460*/  LDSM.16.MT88.4 R12, [R144+0xec00] ;  /* 0x00ec0000900c783b */ /* 0x000fe20000004200 */
[C---:B------:R-:W-:Y:S01]  /*15470*/  HMMA.16816.F32.BF16 R40, R68.reuse, R58, R40 ;  /* 0x0000003a4428723c */ /* 0x040fe20000041828 */
[----:B------:R-:W-:Y:S02]  /*15480*/  FADD.FTZ R87, R87, R84 ;  /* 0x0000005457577221 */ /* 0x000fe40000010000 */
[----:B------:R-:W1:Y:S02]  /*15490*/  LDSM.16.MT88.4 R56, [R146+0xcc00] ;  /* 0x00cc00009238783b */ /* 0x000e640000004200 */
[----:B------:R-:W-:Y:S01]  /*154a0*/  FADD.FTZ R86, R86, R87 ;  /* 0x0000005756567221 */ /* 0x000fe20000010000 */
[----:B--2---:R-:W-:Y:S03]  /*154b0*/  HMMA.16816.F32.BF16 R48, R68, R52, R48 ;  /* 0x000000344430723c */ /* 0x004fe60000041830 */
[----:B------:R-:W-:-:S03]  /*154c0*/  FADD.FTZ R85, R85, R86 ;  /* 0x0000005655557221 */ /* 0x000fc60000010000 */
[----:B------:R-:W-:Y:S01]  /*154d0*/  HMMA.16816.F32.BF16 R4, R68, R54, R4 ;  /* 0x000000364404723c */ /* 0x000fe20000041804 */
[----:B------:R-:W-:-:S04]  /*154e0*/  FADD.FTZ R92, R92, R85 ;  /* 0x000000555c5c7221 */ /* 0x000fc80000010000 */
        /* <DEDUP_REMOVED lines=14> */
[----:B------:R-:W-:Y:S01]  /*155d0*/  FADD.FTZ R107, R107, R106 ;  /* 0x0000006a6b6b7221 */ /* 0x000fe20000010000 */
[C---:B-1----:R-:W-:Y:S01]  /*155e0*/  HMMA.16816.F32.BF16 R80, R100.reuse, R56, R28 ;  /* 0x000000386450723c */ /* 0x042fe2000004181c */
[----:B------:R-:W-:Y:S02]  /*155f0*/  FADD.FTZ R166, R166, R111 ;  /* 0x0000006fa6a67221 */ /* 0x000fe40000010000 */
[----:B------:R-:W-:Y:S02]  /*15600*/  FADD.FTZ R2, R104, R107 ;  /* 0x0000006b68027221 */ /* 0x000fe40000010000 */
[----:B------:R-:W-:Y:S01]  /*15610*/  FADD.FTZ R173, R173, R166 ;  /* 0x000000a6adad7221 */ /* 0x000fe20000010000 */
[----:B------:R-:W-:Y:S01]  /*15620*/  HMMA.16816.F32.BF16 R108, R100, R96, R44 ;  /* 0x00000060646c723c */ /* 0x000fe2000004182c */
[----:B------:R-:W-:-:S02]  /*15630*/  FADD.FTZ R2, R105, R2 ;  /* 0x0000000269027221 */ /* 0x000fc40000010000 */
        /* <DEDUP_REMOVED lines=9> */
[----:B------:R-:W-:Y:S03]  /*156d0*/  HMMA.16816.F32.BF16 R96, R100, R98, R40 ;  /* 0x000000626460723c */ /* 0x000fe60000041828 */
[----:B------:R-:W-:-:S03]  /*156e0*/  FADD.FTZ R170, R170, R9 ;  /* 0x00000009aaaa7221 */ /* 0x000fc60000010000 */
[----:B------:R-:W-:Y:S01]  /*156f0*/  HMMA.16816.F32.BF16 R104, R100, R12, R48 ;  /* 0x0000000c6468723c */ /* 0x000fe20000041830 */
[----:B------:R-:W-:-:S04]  /*15700*/  FADD.FTZ R169, R169, R170 ;  /* 0x000000aaa9a97221 */ /* 0x000fc80000010000 */
[----:B------:R-:W-:Y:S01]  /*15710*/  FADD.FTZ R2, R138, R169 ;  /* 0x000000a98a027221 */ /* 0x000fe20000010000 */
[----:B------:R-:W-:Y:S03]  /*15720*/  HMMA.16816.F32.BF16 R100, R100, R14, R4 ;  /* 0x0000000e6464723c */ /* 0x000fe60000041804 */
[----:B------:R-:W-:-:S04]  /*15730*/  FADD.FTZ R2, R141, R2 ;  /* 0x000000028d027221 */ /* 0x000fc80000010000 */
        /* <DEDUP_REMOVED lines=13> */
[----:B------:R-:W-:-:S07]  /*15810*/  FADD.FTZ R164, R127, R124 ;  /* 0x0000007c7fa47221 */ /* 0x000fce0000010000 */
.L_x_3013:
        /* <DEDUP_REMOVED lines=16> */
.L_x_3023:
        /* <DEDUP_REMOVED lines=67> */
.L_x_3020:
        /* <DEDUP_REMOVED lines=15> */
[----:B------:R-:W-:Y:S01]  /*15e40*/  ISETP.GT.AND P0, PT, R161, R150, PT ;  /* 0x00000096a100720c */ /* 0x000fe20003f04270 */
        /* <DEDUP_REMOVED lines=230> */
.L_x_3022:
        /* <DEDUP_REMOVED lines=24> */
.L_x_3021:
        /* <DEDUP_REMOVED lines=133> */
[C---:B------:R-:W-:Y:S01]  /*17680*/  FMUL.FTZ R94, R3.reuse, R94 ;  /* 0x0000005e035e7220 */ /* 0x040fe20000410000 */
[----:B------:R-:W-:Y:S01]  /*17690*/  FMUL.FTZ R95, R3, R95 ;  /* 0x0000005f035f7220 */ /* 0x000fe20000410000 */
[--C-:B------:R-:W-:Y:S01]  /*176a0*/  FFMA.FTZ R139, R12, UR4, -R136.reuse ;  /* 0x000000040c8b7c23 */ /* 0x100fe20008010888 */
[--C-:B------:R-:W-:Y:S01]  /*176b0*/  FFMA.FTZ R140, R14, UR4, -R119.reuse ;  /* 0x000000040e8c7c23 */ /* 0x100fe20008010877 */
[----:B------:R-:W-:Y:S03]  /*176c0*/  FMUL.FTZ R12, R116, R108 ;  /* 0x0000006c740c7220 */ /* 0x000fe60000410000 */
[----:B------:R-:W2:Y:S01]  /*176d0*/  MUFU.EX2 R5, R5 ;  /* 0x0000000500057308 */ /* 0x000ea20000000800 */
[----:B---3--:R-:W-:Y:S01]  /*176e0*/  F2FP.BF16.F32.PACK_AB R113, R7, R166 ;  /* 0x000000a60771723e */ /* 0x008fe200000010ff */
[----:B------:R-:W-:Y:S01]  /*176f0*/  FMUL.FTZ R14, R3, R110 ;  /* 0x0000006e030e7220 */ /* 0x000fe20000410000 */
[--C-:B------:R-:W-:Y:S01]  /*17700*/  FFMA.FTZ R141, R18, UR4, -R119.reuse ;  /* 0x00000004128d7c23 */ /* 0x100fe20008010877 */
[--C-:B------:R-:W-:Y:S01]  /*17710*/  FFMA.FTZ R142, R19, UR4, -R119.reuse ;  /* 0x00000004138e7c23 */ /* 0x100fe20008010877 */
        /* <DEDUP_REMOVED lines=11> */
[----:B------:R-:W3:Y:S01]  /*177d0*/  MUFU.EX2 R6, R6 ;  /* 0x0000000600067308 */ /* 0x000ee20000000800 */
[----:B--2---:R-:W-:Y:S01]  /*177e0*/  F2FP.BF16.F32.PACK_AB R114, R5, R118 ;  /* 0x000000760572723e */ /* 0x004fe200000010ff */
[--C-:B------:R-:W-:Y:S01]  /*177f0*/  FFMA.FTZ R167, R44, UR4, -R136.reuse ;  /* 0x000000042ca77c23 */ /* 0x100fe20008010888 */
[--C-:B------:R-:W-:Y:S01]  /*17800*/  FFMA.FTZ R168, R45, UR4, -R136.reuse ;  /* 0x000000042da87c23 */ /* 0x100fe20008010888 */
[--C-:B------:R-:W-:Y:S01]  /*17810*/  FFMA.FTZ R169, R46, UR4, -R119.reuse ;  /* 0x000000042ea97c23 */ /* 0x100fe20008010877 */
[--C-:B------:R-:W-:Y:S01]  /*17820*/  FFMA.FTZ R170, R47, UR4, -R119.reuse ;  /* 0x000000042faa7c23 */ /* 0x100fe20008010877 */
[--C-:B------:R-:W-:Y:S01]  /*17830*/  FFMA.FTZ R171, R48, UR4, -R136.reuse ;  /* 0x0000000430ab7c23 */ /* 0x100fe20008010888 */
[----:B------:R-:W-:Y:S03]  /*17840*/  LDSM.16.MT88.4 R44, [R146+0xcc00] ;  /* 0x00cc0000922c783b */ /* 0x000fe60000004200 */
[----:B------:R-:W-:Y:S01]  /*17850*/  MUFU.EX2 R139, R139 ;  /* 0x0000008b008b7308 */ /* 0x000fe20000000800 */
[----:B------:R-:W-:Y:S01]  /*17860*/  FFMA.FTZ R172, R49, UR4, -R136 ;  /* 0x0000000431ac7c23 */ /* 0x000fe20008010888 */
[--C-:B------:R-:W-:Y:S01]  /*17870*/  FFMA.FTZ R173, R50, UR4, -R119.reuse ;  /* 0x0000000432ad7c23 */ /* 0x100fe20008010877 */
[----:B------:R-:W-:Y:S01]  /*17880*/  FFMA.FTZ R174, R51, UR4, -R119 ;  /* 0x0000000433ae7c23 */ /* 0x000fe20008010877 */
[----:B------:R-:W-:Y:S01]  /*17890*/  FFMA.FTZ R166, R3, R164, R166 ;  /* 0x000000a403a67223 */ /* 0x000fe200000100a6 */
[----:B------:R-:W-:Y:S01]  /*178a0*/  FFMA.FTZ R143, R116, R165, R143 ;  /* 0x000000a5748f7223 */ /* 0x000fe2000001008f */
[----:B------:R-:W-:Y:S01]  /*178b0*/  ISETP.GT.AND P0, PT, R161, R150, PT ;  /* 0x00000096a100720c */ /* 0x000fe20003f04270 */
[----:B------:R-:W-:Y:S03]  /*178c0*/  LDSM.16.MT88.4 R48, [R146+0xec00] ;  /* 0x00ec00009230783b */ /* 0x000fe60000004200 */
[----:B------:R-:W-:Y:S01]  /*178d0*/  MUFU.EX2 R140, R140 ;  /* 0x0000008c008c7308 */ /* 0x000fe20000000800 */
[----:B---3--:R-:W-:Y:S01]  /*178e0*/  F2FP.BF16.F32.PACK_AB R115, R6, R137 ;  /* 0x000000890673723e */ /* 0x008fe200000010ff */
[----:B------:R-:W-:Y:S01]  /*178f0*/  FADD.FTZ R166, R7, R166 ;  /* 0x000000a607a67221 */ /* 0x000fe20000010000 */
[--C-:B------:R-:W-:Y:S01]  /*17900*/  FFMA.FTZ R7, R60, UR4, -R136.reuse ;  /* 0x000000043c077c23 */ /* 0x100fe20008010888 */
[----:B------:R-:W-:Y:S01]  /*17910*/  FFMA.FTZ R60, R61, UR4, -R136 ;  /* 0x000000043d3c7c23 */ /* 0x000fe20008010888 */
[----:B------:R-:W-:Y:S01]  /*17920*/  FFMA.FTZ R61, R66, UR4, -R119 ;  /* 0x00000004423d7c23 */ /* 0x000fe20008010877 */
[----:B------:R-:W-:Y:S01]  /*17930*/  FADD.FTZ R137, R137, R166 ;  /* 0x000000a689897221 */ /* 0x000fe20000010000 */
[----:B------:R-:W-:Y:S01]  /*17940*/  FADD.FTZ R143, R138, R143 ;  /* 0x0000008f8a8f7221 */ /* 0x000fe20000010000 */
[C---:B------:R-:W-:Y:S02]  /*17950*/  HMMA.16816.F32.BF16 R8, R112.reuse, R120, R8 ;  /* 0x000000787008723c */ /* 0x040fe40000041808 */
[----:B------:R-:W-:Y:S03]  /*17960*/  MUFU.EX2 R141, R141 ;  /* 0x0000008d008d7308 */ /* 0x000fe60000000800 */
[----:B------:R-:W-:Y:S01]  /*17970*/  FADD.FTZ R137, R6, R137 ;  /* 0x0000008906897221 */ /* 0x000fe20000010000 */
[C---:B------:R-:W-:Y:S01]  /*17980*/  HMMA.16816.F32.BF16 R68, R112.reuse, R122, R68 ;  /* 0x0000007a7044723c */ /* 0x040fe20000041844 */
[----:B------:R-:W2:Y:S05]  /*17990*/  LDSM.16.MT88.4 R120, [R146+0xd000] ;  /* 0x00d000009278783b */ /* 0x000eaa0000004200 */
[----:B------:R-:W3:Y:S01]  /*179a0*/  MUFU.EX2 R142, R142 ;  /* 0x0000008e008e7308 */ /* 0x000ee20000000800 */
[----:B------:R-:W-:Y:S01]  /*179b0*/  FFMA.FTZ R6, R63, UR4, -R119 ;  /* 0x000000043f067c23 */ /* 0x000fe20008010877 */
[C---:B-1----:R-:W-:Y:S08]  /*179c0*/  HMMA.16816.F32.BF16 R72, R112.reuse, R124, R72 ;  /* 0x0000007c7048723c */ /* 0x042ff00000041848 */
[----:B------:R-:W-:Y:S01]  /*179d0*/  MUFU.EX2 R167, R167 ;  /* 0x000000a700a77308 */ /* 0x000fe20000000800 */
[C---:B------:R-:W-:Y:S01]  /*179e0*/  HMMA.16816.F32.BF16 R76, R112.reuse, R126, R76 ;  /* 0x0000007e704c723c */ /* 0x040fe2000004184c */
[----:B------:R-:W1:Y:S02]  /*179f0*/  LDSM.16.MT88.4 R124, [R144+0xd000] ;  /* 0x00d00000907c783b */ /* 0x000e640000004200 */
[----:B------:R-:W-:Y:S03]  /*17a00*/  FADD.FTZ R118, R118, R143 ;  /* 0x0000008f76767221 */ /* 0x000fe60000010000 */
[C---:B------:R-:W-:Y:S03]  /*17a10*/  HMMA.16816.F32.BF16 R80, R112.reuse, R128, R80 ;  /* 0x000000807050723c */ /* 0x040fe60000041850 */
[----:B------:R-:W-:Y:S02]  /*17a20*/  MUFU.EX2 R168, R168 ;  /* 0x000000a800a87308 */ /* 0x000fe40000000800 */
[----:B---3--:R-:W-:Y:S01]  /*17a30*/  F2FP.BF16.F32.PACK_AB R107, R142, R141 ;  /* 0x0000008d8e6b723e */ /* 0x008fe200000010ff */
[C---:B------:R-:W-:Y:S01]  /*17a40*/  HMMA.16816.F32.BF16 R84, R112.reuse, R130, R84 ;  /* 0x000000827054723c */ /* 0x040fe20000041854 */
[----:B------:R-:W-:Y:S06]  /*17a50*/  LDSM.16.MT88.4 R128, [R144+0x9400] ;  /* 0x009400009080783b */ /* 0x000fec0000004200 */
[----:B------:R-:W-:Y:S01]  /*17a60*/  MUFU.EX2 R169, R169 ;  /* 0x000000a900a97308 */ /* 0x000fe20000000800 */
[----:B------:R-:W-:Y:S01]  /*17a70*/  FADD.FTZ R118, R5, R118 ;  /* 0x0000007605767221 */ /* 0x000fe20000010000 */
[C---:B------:R-:W-:Y:S08]  /*17a80*/  HMMA.16816.F32.BF16 R88, R112.reuse, R132, R88 ;  /* 0x000000847058723c */ /* 0x040ff00000041858 */
[----:B------:R3:W4:Y:S01]  /*17a90*/  MUFU.EX2 R132, R13 ;  /* 0x0000000d00847308 */ /* 0x0007220000000800 */
[C---:B------:R-:W-:Y:S03]  /*17aa0*/  HMMA.16816.F32.BF16 R92, R112.reuse, R134, R92 ;  /* 0x00000086705c723c */ /* 0x040fe6000004185c */
[--C-:B------:R-:W-:Y:S01]  /*17ab0*/  FFMA.FTZ R133, R15, UR4, -R119.reuse ;  /* 0x000000040f857c23 */ /* 0x100fe20008010877 */
[----:B------:R-:W-:Y:S03]  /*17ac0*/  FMUL.FTZ R15, R3, R111 ;  /* 0x0000006f030f7220 */ /* 0x000fe60000410000 */
[--C-:B------:R-:W-:Y:S01]  /*17ad0*/  FFMA.FTZ R134, R16, UR4, -R136.reuse ;  /* 0x0000000410867c23 */ /* 0x100fe20008010888 */
[--C-:B------:R-:W-:Y:S01]  /*17ae0*/  FFMA.FTZ R135, R17, UR4, -R136.reuse ;  /* 0x0000000411877c23 */ /* 0x100fe20008010888 */
[----:B------:R-:W-:Y:S02]  /*17af0*/  MUFU.EX2 R170, R170 ;  /* 0x000000aa00aa7308 */ /* 0x000fe40000000800 */
[C---:B------:R-:W-:Y:S01]  /*17b00*/  FMUL.FTZ R16, R116.reuse, R104 ;  /* 0x0000006874107220 */ /* 0x040fe20000410000 */
[----:B------:R-:W-:Y:S01]  /*17b10*/  FMUL.FTZ R17, R116, R105 ;  /* 0x0000006974117220 */ /* 0x000fe20000410000 */
[--C-:B------:R-:W-:Y:S01]  /*17b20*/  FFMA.FTZ R3, R52, UR4, -R136.reuse ;  /* 0x0000000434037c23 */ /* 0x100fe20008010888 */
[--C-:B------:R-:W-:Y:S01]  /*17b30*/  FFMA.FTZ R52, R53, UR4, -R136.reuse ;  /* 0x0000000435347c23 */ /* 0x100fe20008010888 */
[--C-:B------:R-:W-:Y:S01]  /*17b40*/  FFMA.FTZ R53, R54, UR4, -R119.reuse ;  /* 0x0000000436357c23 */ /* 0x100fe20008010877 */
[----:B---3--:R-:W-:Y:S01]  /*17b50*/  FMUL.FTZ R13, R116, R109 ;  /* 0x0000006d740d7220 */ /* 0x008fe20000410000 */
[----:B----4-:R-:W-:Y:S01]  /*17b60*/  F2FP.BF16.F32.PACK_AB R104, R132, R139 ;  /* 0x0000008b8468723e */ /* 0x010fe200000010ff */
[----:B------:R-:W3:Y:S01]  /*17b70*/  LDSM.16.MT88.4 R108, [R146+0x9400] ;  /* 0x00940000926c783b */ /* 0x000ee20000004200 */
[----:B------:R-:W4:Y:S01]  /*17b80*/  MUFU.EX2 R133, R133 ;  /* 0x0000008500857308 */ /* 0x000f220000000800 */
[--C-:B------:R-:W-:Y:S01]  /*17b90*/  FFMA.FTZ R54, R55, UR4, -R119.reuse ;  /* 0x0000000437367c23 */ /* 0x100fe20008010877 */
[--C-:B------:R-:W-:Y:S01]  /*17ba0*/  FFMA.FTZ R55, R56, UR4, -R136.reuse ;  /* 0x0000000438377c23 */ /* 0x100fe20008010888 */
[--C-:B------:R-:W-:Y:S01]  /*17bb0*/  FFMA.FTZ R56, R57, UR4, -R136.reuse ;  /* 0x0000000439387c23 */ /* 0x100fe20008010888 */
[C---:B--2---:R-:W-:Y:S03]  /*17bc0*/  HMMA.16816.F32.BF16 R12, R112.reuse, R120, R12 ;  /* 0x00000078700c723c */ /* 0x044fe6000004180c */
[--C-:B------:R-:W-:Y:S03]  /*17bd0*/  FFMA.FTZ R57, R58, UR4, -R119.reuse ;  /* 0x000000043a397c23 */ /* 0x100fe60008010877 */
[----:B------:R-:W-:Y:S01]  /*17be0*/  MUFU.EX2 R134, R134 ;  /* 0x0000008600867308 */ /* 0x000fe20000000800 */
[--C-:B------:R-:W-:Y:S01]  /*17bf0*/  FFMA.FTZ R58, R59, UR4, -R119.reuse ;  /* 0x000000043b3a7c23 */ /* 0x100fe20008010877 */
[C---:B------:R-:W-:Y:S01]  /*17c00*/  HMMA.16816.F32.BF16 R96, R112.reuse, R122, R96 ;  /* 0x0000007a7060723c */ /* 0x040fe20000041860 */
[----:B------:R-:W2:Y:S02]  /*17c10*/  LDSM.16.MT88.4 R120, [R146+0xb400] ;  /* 0x00b400009278783b */ /* 0x000ea40000004200 */
[--C-:B------:R-:W-:Y:S03]  /*17c20*/  FFMA.FTZ R59, R64, UR4, -R136.reuse ;  /* 0x00000004403b7c23 */ /* 0x100fe60008010888 */
[C---:B-1----:R-:W-:Y:S02]  /*17c30*/  HMMA.16816.F32.BF16 R16, R112.reuse, R124, R16 ;  /* 0x0000007c7010723c */ /* 0x042fe40000041810 */
[----:B------:R-:W1:Y:S03]  /*17c40*/  MUFU.EX2 R135, R135 ;  /* 0x0000008700877308 */ /* 0x000e660000000800 */
[----:B----4-:R-:W-:Y:S01]  /*17c50*/  F2FP.BF16.F32.PACK_AB R105, R133, R140 ;  /* 0x0000008c8569723e */ /* 0x010fe200000010ff */
[----:B------:R-:W-:Y:S01]  /*17c60*/  HMMA.16816.F32.BF16 R100, R112, R126, R100 ;  /* 0x0000007e7064723c */ /* 0x000fe20000041864 */
[----:B------:R-:W4:Y:S05]  /*17c70*/  LDSM.16.MT88.4 R112, [R144+0xb400] ;  /* 0x00b400009070783b */ /* 0x000f2a0000004200 */
[----:B------:R-:W-:Y:S01]  /*17c80*/  MUFU.EX2 R171, R171 ;  /* 0x000000ab00ab7308 */ /* 0x000fe20000000800 */
[--C-:B------:R-:W-:Y:S01]  /*17c90*/  FFMA.FTZ R124, R20, UR4, -R136.reuse ;  /* 0x00000004147c7c23 */ /* 0x100fe20008010888 */
[--C-:B------:R-:W-:Y:S03]  /*17ca0*/  FFMA.FTZ R125, R21, UR4, -R136.reuse ;  /* 0x00000004157d7c23 */ /* 0x100fe60008010888 */
[--C-:B------:R-:W-:Y:S01]  /*17cb0*/  FFMA.FTZ R126, R22, UR4, -R119.reuse ;  /* 0x00000004167e7c23 */ /* 0x100fe20008010877 */
[----:B------:R-:W-:Y:S04]  /*17cc0*/  FFMA.FTZ R127, R24, UR4, -R136 ;  /* 0x00000004187f7c23 */ /* 0x000fe80008010888 */
[----:B------:R-:W-:Y:S01]  /*17cd0*/  MUFU.EX2 R124, R124 ;  /* 0x0000007c007c7308 */ /* 0x000fe20000000800 */
[----:B-1----:R-:W-:Y:S01]  /*17ce0*/  F2FP.BF16.F32.PACK_AB R106, R135, R134 ;  /* 0x00000086876a723e */ /* 0x002fe200000010ff */
[----:B------:R-:W-:Y:S01]  /*17cf0*/  FFMA.FTZ R5, R62, UR4, -R119 ;  /* 0x000000043e057c23 */ /* 0x000fe20008010877 */
[----:B------:R-:W-:Y:S01]  /*17d00*/  FADD.FTZ R139, R139, R118 ;  /* 0x000000768b8b7221 */ /* 0x000fe20000010000 */
[----:B------:R-:W-:Y:S01]  /*17d10*/  FADD.FTZ R140, R140, R137 ;  /* 0x000000898c8c7221 */ /* 0x000fe20000010000 */
[----:B------:R-:W-:Y:S02]  /*17d20*/  MOV R117, R2 ;  /* 0x0000000200757202 */ /* 0x000fe40000000f00 */
[----:B------:R-:W-:Y:S01]  /*17d30*/  FADD.FTZ R139, R132, R139 ;  /* 0x0000008b848b7221 */ /* 0x000fe20000010000 */
[C---:B---3--:R-:W-:Y:S02]  /*17d40*/  HMMA.16816.F32.BF16 R8, R104.reuse, R108, R8 ;  /* 0x0000006c6808723c */ /* 0x048fe40000041808 */
[----:B------:R-:W1:Y:S03]  /*17d50*/  MUFU.EX2 R125, R125 ;  /* 0x0000007d007d7308 */ /* 0x000e660000000800 */
[----:B------:R-:W-:Y:S01]  /*17d60*/  FADD.FTZ R134, R134, R139 ;  /* 0x0000008b86867221 */ /* 0x000fe20000010000 */
[C---:B------:R-:W-:Y:S01]  /*17d70*/  HMMA.16816.F32.BF16 R68, R104.reuse, R110, R68 ;  /* 0x0000006e6844723c */ /* 0x040fe20000041844 */
[----:B------:R-:W3:Y:S05]  /*17d80*/  LDSM.16.MT88.4 R108, [R146+0xd400] ;  /* 0x00d40000926c783b */ /* 0x000eea0000004200 */
[----:B------:R-:W-:Y:S01]  /*17d90*/  MUFU.EX2 R126, R126 ;  /* 0x0000007e007e7308 */ /* 0x000fe20000000800 */
[----:B------:R-:W-:Y:S01]  /*17da0*/  FADD.FTZ R135, R135, R134 ;  /* 0x0000008687877221 */ /* 0x000fe20000010000 */
[C---:B------:R-:W-:Y:S08]  /*17db0*/  HMMA.16816.F32.BF16 R72, R104.reuse, R128, R72 ;  /* 0x000000806848723c */ /* 0x040ff00000041848 */
[----:B------:R-:W-:Y:S01]  /*17dc0*/  MUFU.EX2 R127, R127 ;  /* 0x0000007f007f7308 */ /* 0x000fe20000000800 */
[C---:B------:R-:W-:Y:S03]  /*17dd0*/  HMMA.16816.F32.BF16 R76, R104.reuse, R130, R76 ;  /* 0x00000082684c723c */ /* 0x040fe6000004184c */
[--C-:B------:R-:W-:Y:S03]  /*17de0*/  FFMA.FTZ R129, R23, UR4, -R119.reuse ;  /* 0x0000000417817c23 */ /* 0x100fe60008010877 */
[C---:B--2---:R-:W-:Y:S01]  /*17df0*/  HMMA.16816.F32.BF16 R80, R104.reuse, R120, R80 ;  /* 0x000000786850723c */ /* 0x044fe20000041850 */
[----:B------:R-:W2:Y:S02]  /*17e00*/  LDSM.16.MT88.4 R20, [R144+0xd400] ;  /* 0x00d400009014783b */ /* 0x000ea40000004200 */
[----:B------:R-:W-:Y:S02]  /*17e10*/  MUFU.EX2 R172, R172 ;  /* 0x000000ac00ac7308 */ /* 0x000fe40000000800 */
[----:B------:R-:W-:Y:S01]  /*17e20*/  FFMA.FTZ R128, R25, UR4, -R136 ;  /* 0x0000000419807c23 */ /* 0x000fe20008010888 */
[C---:B------:R-:W-:Y:S03]  /*17e30*/  HMMA.16816.F32.BF16 R84, R104.reuse, R122, R84 ;  /* 0x0000007a6854723c */ /* 0x040fe60000041854 */
[----:B------:R-:W5:Y:S04]  /*17e40*/  LDSM.16.MT88.4 R120, [R146+0x9800] ;  /* 0x009800009278783b */ /* 0x000f680000004200 */
[----:B------:R-:W1:Y:S01]  /*17e50*/  MUFU.EX2 R129, R129 ;  /* 0x0000008100817308 */ /* 0x000e620000000800 */
[--C-:B------:R-:W-:Y:S01]  /*17e60*/  FFMA.FTZ R131, R26, UR4, -R119.reuse ;  /* 0x000000041a837c23 */ /* 0x100fe20008010877 */
[C---:B----4-:R-:W-:Y:S03]  /*17e70*/  HMMA.16816.F32.BF16 R88, R104.reuse, R112, R88 ;  /* 0x000000706858723c */ /* 0x050fe60000041858 */
[----:B------:R-:W-:Y:S03]  /*17e80*/  FFMA.FTZ R130, R27, UR4, -R119 ;  /* 0x000000041b827c23 */ /* 0x000fe60008010877 */
[C---:B------:R-:W-:Y:S01]  /*17e90*/  HMMA.16816.F32.BF16 R92, R104.reuse, R114, R92 ;  /* 0x00000072685c723c */ /* 0x040fe2000004185c */
[----:B------:R-:W4:Y:S01]  /*17ea0*/  LDSM.16.MT88.4 R112, [R144+0x9800] ;  /* 0x009800009070783b */ /* 0x000f220000004200 */
[----:B------:R-:W1:Y:S03]  /*17eb0*/  MUFU.EX2 R128, R128 ;  /* 0x0000008000807308 */ /* 0x000e660000000800 */
[----:B------:R-:W-:Y:S01]  /*17ec0*/  FADD.FTZ R140, R133, R140 ;  /* 0x0000008c858c7221 */ /* 0x000fe20000010000 */
[C---:B---3--:R-:W-:Y:S03]  /*17ed0*/  HMMA.16816.F32.BF16 R12, R104.reuse, R108, R12 ;  /* 0x0000006c680c723c */ /* 0x048fe6000004180c */
[----:B------:R-:W3:Y:S03]  /*17ee0*/  LDSM.16.MT88.4 R24, [R146+0xb800] ;  /* 0x00b800009218783b */ /* 0x000ee60000004200 */
[----:B------:R-:W-:Y:S01]  /*17ef0*/  MUFU.EX2 R131, R131 ;  /* 0x0000008300837308 */ /* 0x000fe20000000800 */
[----:B------:R-:W-:Y:S01]  /*17f00*/  FADD.FTZ R141, R141, R140 ;  /* 0x0000008c8d8d7221 */ /* 0x000fe20000010000 */
[C---:B------:R-:W-:Y:S03]  /*17f10*/  HMMA.16816.F32.BF16 R96, R104.reuse, R110, R96 ;  /* 0x0000006e6860723c */ /* 0x040fe60000041860 */
[----:B------:R-:W-:Y:S05]  /*17f20*/  LDSM.16.MT88.4 R108, [R146+0xd800] ;  /* 0x00d80000926c783b */ /* 0x000fea0000004200 */
[----:B------:R-:W5:Y:S03]  /*17f30*/  MUFU.EX2 R130, R130 ;  /* 0x0000008200827308 */ /* 0x000f660000000800 */
[----:B------:R-:W-:Y:S01]  /*17f40*/  FADD.FTZ R141, R142, R141 ;  /* 0x0000008d8e8d7221 */ /* 0x000fe20000010000 */
[C---:B--2---:R-:W-:Y:S06]  /*17f50*/  HMMA.16816.F32.BF16 R16, R104.reuse, R20, R16 ;  /* 0x000000146810723c */ /* 0x044fec0000041810 */
[----:B------:R-:W-:Y:S01]  /*17f60*/  MUFU.EX2 R173, R173 ;  /* 0x000000ad00ad7308 */ /* 0x000fe20000000800 */
[----:B------:R-:W-:Y:S01]  /*17f70*/  HMMA.16816.F32.BF16 R100, R104, R22, R100 ;  /* 0x000000166864723c */ /* 0x000fe20000041864 */
[----:B------:R-:W2:Y:S03]  /*17f80*/  LDSM.16.MT88.4 R104, [R144+0xb800] ;  /* 0x00b800009068783b */ /* 0x000ea60000004200 */
[----:B-1----:R-:W-:Y:S05]  /*17f90*/  F2FP.BF16.F32.PACK_AB R20, R125, R124 ;  /* 0x0000007c7d14723e */ /* 0x002fea00000010ff */
[----:B------:R-:W-:Y:S02]  /*17fa0*/  MUFU.EX2 R174, R174 ;  /* 0x000000ae00ae7308 */ /* 0x000fe40000000800 */
[----:B------:R-:W-:Y:S01]  /*17fb0*/  F2FP.BF16.F32.PACK_AB R21, R129, R126 ;  /* 0x0000007e8115723e */ /* 0x000fe200000010ff */
[----:B------:R-:W-:Y:S01]  /*17fc0*/  FADD.FTZ R124, R124, R135 ;  /* 0x000000877c7c7221 */ /* 0x000fe20000010000 */
[----:B------:R-:W-:Y:S03]  /*17fd0*/  F2FP.BF16.F32.PACK_AB R22, R128, R127 ;  /* 0x0000007f8016723e */ /* 0x000fe600000010ff */
[----:B------:R-:W-:Y:S01]  /*17fe0*/  FADD.FTZ R124, R125, R124 ;  /* 0x0000007c7d7c7221 */ /* 0x000fe20000010000 */
[----:B-----5:R-:W-:Y:S02]  /*17ff0*/  F2FP.BF16.F32.PACK_AB R23, R130, R131 ;  /* 0x000000838217723e */ /* 0x020fe400000010ff */
[----:B------:R-:W-:Y:S01]  /*18000*/  MUFU.EX2 R3, R3 ;  /* 0x0000000300037308 */ /* 0x000fe20000000800 */
[----:B------:R-:W-:Y:S01]  /*18010*/  FADD.FTZ R126, R126, R141 ;  /* 0x0000008d7e7e7221 */ /* 0x000fe20000010000 */
[----:B------:R-:W-:Y:S03]  /*18020*/  FADD.FTZ R127, R127, R124 ;  /* 0x0000007c7f7f7221 */ /* 0x000fe60000010000 */
[----:B------:R-:W-:Y:S01]  /*18030*/  FADD.FTZ R126, R129, R126 ;  /* 0x0000007e817e7221 */ /* 0x000fe20000010000 */
[C---:B------:R-:W-:Y:S04]  /*18040*/  HMMA.16816.F32.BF16 R8, R20.reuse, R120, R8 ;  /* 0x000000781408723c */ /* 0x040fe80000041808 */
[----:B------:R-:W-:Y:S01]  /*18050*/  MUFU.EX2 R52, R52 ;  /* 0x0000003400347308 */ /* 0x000fe20000000800 */
[----:B------:R-:W-:Y:S01]  /*18060*/  FADD.FTZ R128, R128, R127 ;  /* 0x0000007f80807221 */ /* 0x000fe20000010000 */
[C---:B------:R-:W-:Y:S08]  /*18070*/  HMMA.16816.F32.BF16 R68, R20.reuse, R122, R68 ;  /* 0x0000007a1444723c */ /* 0x040ff00000041844 */
[----:B------:R-:W-:Y:S03]  /*18080*/  MUFU.EX2 R53, R53 ;  /* 0x0000003500357308 */ /* 0x000fe60000000800 */
[--C-:B------:R-:W-:Y:S01]  /*18090*/  FFMA.FTZ R121, R28, UR4, -R136.reuse ;  /* 0x000000041c797c23 */ /* 0x100fe20008010888 */
[C---:B----4-:R-:W-:Y:S03]  /*180a0*/  HMMA.16816.F32.BF16 R72, R20.reuse, R112, R72 ;  /* 0x000000701448723c */ /* 0x050fe60000041848 */
[--C-:B------:R-:W-:Y:S03]  /*180b0*/  FFMA.FTZ R120, R33, UR4, -R136.reuse ;  /* 0x0000000421787c23 */ /* 0x100fe60008010888 */
[C---:B------:R-:W-:Y:S01]  /*180c0*/  HMMA.16816.F32.BF16 R76, R20.reuse, R114, R76 ;  /* 0x00000072144c723c */ /* 0x040fe2000004184c */
[----:B------:R-:W-:Y:S04]  /*180d0*/  MUFU.EX2 R121, R121 ;  /* 0x0000007900797308 */ /* 0x000fe80000000800 */
[--C-:B------:R-:W-:Y:S01]  /*180e0*/  FFMA.FTZ R112, R29, UR4, -R136.reuse ;  /* 0x000000041d707c23 */ /* 0x100fe20008010888 */
[C---:B---3--:R-:W-:Y:S05]  /*180f0*/  HMMA.16816.F32.BF16 R80, R20.reuse, R24, R80 ;  /* 0x000000181450723c */ /* 0x048fea0000041850 */
[----:B------:R-:W-:Y:S01]  /*18100*/  MUFU.EX2 R120, R120 ;  /* 0x0000007800787308 */ /* 0x000fe20000000800 */
[--C-:B------:R-:W-:Y:S01]  /*18110*/  FFMA.FTZ R114, R30, UR4, -R119.reuse ;  /* 0x000000041e727c23 */ /* 0x100fe20008010877 */
[C---:B------:R-:W-:Y:S01]  /*18120*/  HMMA.16816.F32.BF16 R84, R20.reuse, R26, R84 ;  /* 0x0000001a1454723c */ /* 0x040fe20000041854 */
[----:B------:R-:W-:Y:S03]  /*18130*/  LDSM.16.MT88.4 R24, [R146+0x9c00] ;  /* 0x009c00009218783b */ /* 0x000fe60000004200 */
[--C-:B------:R-:W-:Y:S02]  /*18140*/  FFMA.FTZ R113, R31, UR4, -R119.reuse ;  /* 0x000000041f717c23 */ /* 0x100fe40008010877 */
[C---:B--2---:R-:W-:Y:S02]  /*18150*/  HMMA.16816.F32.BF16 R88, R20.reuse, R104, R88 ;  /* 0x000000681458723c */ /* 0x044fe40000041858 */
[----:B------:R-:W1:Y:S01]  /*18160*/  MUFU.EX2 R112, R112 ;  /* 0x0000007000707308 */ /* 0x000e620000000800 */
[----:B------:R-:W2:Y:S02]  /*18170*/  LDSM.16.MT88.4 R28, [R144+0xd800] ;  /* 0x00d80000901c783b */ /* 0x000ea40000004200 */
[--C-:B------:R-:W-:Y:S01]  /*18180*/  FFMA.FTZ R115, R32, UR4, -R136.reuse ;  /* 0x0000000420737c23 */ /* 0x100fe20008010888 */
[C---:B------:R-:W-:Y:S06]  /*18190*/  HMMA.16816.F32.BF16 R92, R20.reuse, R106, R92 ;  /* 0x0000006a145c723c */ /* 0x040fec000004185c */
[----:B------:R-:W-:Y:S01]  /*181a0*/  MUFU.EX2 R113, R113 ;  /* 0x0000007100717308 */ /* 0x000fe20000000800 */
[----:B------:R-:W3:Y:S01]  /*181b0*/  LDSM.16.MT88.4 R104, [R144+0x9c00] ;  /* 0x009c00009068783b */ /* 0x000ee20000004200 */
[C---:B------:R-:W-:Y:S03]  /*181c0*/  HMMA.16816.F32.BF16 R12, R20.reuse, R108, R12 ;  /* 0x0000006c140c723c */ /* 0x040fe6000004180c */
[--C-:B------:R-:W-:Y:S03]  /*181d0*/  FFMA.FTZ R123, R34, UR4, -R119.reuse ;  /* 0x00000004227b7c23 */ /* 0x100fe60008010877 */
[C---:B------:R-:W-:Y:S02]  /*181e0*/  HMMA.16816.F32.BF16 R96, R20.reuse, R110, R96 ;  /* 0x0000006e1460723c */ /* 0x040fe40000041860 */
[----:B------:R-:W4:Y:S03]  /*181f0*/  MUFU.EX2 R114, R114 ;  /* 0x0000007200727308 */ /* 0x000f260000000800 */
[--C-:B------:R-:W-:Y:S01]  /*18200*/  FFMA.FTZ R122, R35, UR4, -R119.reuse ;  /* 0x00000004237a7c23 */ /* 0x100fe20008010877 */
[--C-:B------:R-:W-:Y:S01]  /*18210*/  FFMA.FTZ R109, R36, UR4, -R136.reuse ;  /* 0x00000004246d7c23 */ /* 0x100fe20008010888 */
[----:B------:R-:W5:Y:S01]  /*18220*/  LDSM.16.MT88.4 R32, [R146+0xbc00] ;  /* 0x00bc00009220783b */ /* 0x000f620000004200 */
[----:B------:R-:W-:Y:S04]  /*18230*/  FFMA.FTZ R110, R41, UR4, -R136 ;  /* 0x00000004296e7c23 */ /* 0x000fe80008010888 */
[----:B------:R1:W-:Y:S01]  /*18240*/  MUFU.EX2 R108, R122 ;  /* 0x0000007a006c7308 */ /* 0x0003e20000000800 */
[----:B------:R-:W-:Y:S01]  /*18250*/  FFMA.FTZ R111, R42, UR4, -R119 ;  /* 0x000000042a6f7c23 */ /* 0x000fe20008010877 */
[----:B------:R-:W-:Y:S04]  /*18260*/  FADD.FTZ R131, R131, R126 ;  /* 0x0000007e83837221 */ /* 0x000fe80000010000 */
[----:B------:R-:W-:Y:S04]  /*18270*/  FADD.FTZ R131, R130, R131 ;  /* 0x0000008382837221 */ /* 0x000fe80000010000 */
[----:B------:R-:W3:Y:S01]  /*18280*/  MUFU.EX2 R115, R115 ;  /* 0x0000007300737308 */ /* 0x000ee20000000800 */
[C---:B--2---:R-:W-:Y:S09]  /*18290*/  HMMA.16816.F32.BF16 R16, R20.reuse, R28, R16 ;  /* 0x0000001c1410723c */ /* 0x044ff20000041810 */
[----:B------:R-:W2:Y:S02]  /*182a0*/  MUFU.EX2 R123, R123 ;  /* 0x0000007b007b7308 */ /* 0x000ea40000000800 */
[----:B-1----:R-:W-:Y:S01]  /*182b0*/  FFMA.FTZ R122, R43, UR4, -R119 ;  /* 0x000000042b7a7c23 */ /* 0x002fe20008010877 */
[----:B------:R-:W-:Y:S01]  /*182c0*/  HMMA.16816.F32.BF16 R100, R20, R30, R100 ;  /* 0x0000001e1464723c */ /* 0x000fe20000041864 */
[----:B------:R-:W1:Y:S06]  /*182d0*/  LDSM.16.MT88.4 R28, [R144+0xbc00] ;  /* 0x00bc0000901c783b */ /* 0x000e6c0000004200 */
[----:B------:R-:W-:Y:S01]  /*182e0*/  MUFU.EX2 R109, R109 ;  /* 0x0000006d006d7308 */ /* 0x000fe20000000800 */
[C---:B------:R-:W-:Y:S03]  /*182f0*/  F2FP.BF16.F32.PACK_AB R20, R112.reuse, R121 ;  /* 0x000000797014723e */ /* 0x040fe600000010ff */
[----:B------:R-:W-:Y:S01]  /*18300*/  FADD.FTZ R121, R121, R128 ;  /* 0x0000008079797221 */ /* 0x000fe20000010000 */
[----:B----4-:R-:W-:Y:S03]  /*18310*/  F2FP.BF16.F32.PACK_AB R21, R113, R114 ;  /* 0x000000727115723e */ /* 0x010fe600000010ff */
[----:B------:R-:W-:Y:S01]  /*18320*/  FADD.FTZ R112, R112, R121 ;  /* 0x0000007970707221 */ /* 0x000fe20000010000 */
[----:B---3--:R-:W-:Y:S01]  /*18330*/  F2FP.BF16.F32.PACK_AB R22, R120, R115 ;  /* 0x000000737816723e */ /* 0x008fe200000010ff */
[----:B------:R-:W-:Y:S01]  /*18340*/  MUFU.EX2 R110, R110 ;  /* 0x0000006e006e7308 */ /* 0x000fe20000000800 */
[----:B--2---:R-:W-:Y:S01]  /*18350*/  F2FP.BF16.F32.PACK_AB R23, R108, R123 ;  /* 0x0000007b6c17723e */ /* 0x004fe200000010ff */
[----:B------:R-:W-:Y:S01]  /*18360*/  FADD.FTZ R115, R115, R112 ;  /* 0x0000007073737221 */ /* 0x000fe20000010000 */
[----:B------:R-:W-:Y:S03]  /*18370*/  FADD.FTZ R114, R114, R131 ;  /* 0x0000008372727221 */ /* 0x000fe60000010000 */
[----:B------:R-:W-:Y:S01]  /*18380*/  FADD.FTZ R120, R120, R115 ;  /* 0x0000007378787221 */ /* 0x000fe20000010000 */
[----:B------:R-:W-:Y:S01]  /*18390*/  FADD.FTZ R114, R113, R114 ;  /* 0x0000007271727221 */ /* 0x000fe20000010000 */
[C---:B------:R-:W-:Y:S02]  /*183a0*/  HMMA.16816.F32.BF16 R8, R20.reuse, R24, R8 ;  /* 0x000000181408723c */ /* 0x040fe40000041808 */
[----:B------:R-:W-:Y:S01]  /*183b0*/  MUFU.EX2 R111, R111 ;  /* 0x0000006f006f7308 */ /* 0x000fe20000000800 */
[----:B------:R-:W-:Y:S03]  /*183c0*/  FADD.FTZ R123, R123, R114 ;  /* 0x000000727b7b7221 */ /* 0x000fe60000010000 */
[C---:B------:R-:W-:Y:S01]  /*183d0*/  HMMA.16816.F32.BF16 R68, R20.reuse, R26, R68 ;  /* 0x0000001a1444723c */ /* 0x040fe20000041844 */
[----:B------:R-:W2:Y:S05]  /*183e0*/  LDSM.16.MT88.4 R24, [R146+0xdc00] ;  /* 0x00dc00009218783b */ /* 0x000eaa0000004200 */
[----:B------:R-:W-:Y:S01]  /*183f0*/  MUFU.EX2 R122, R122 ;  /* 0x0000007a007a7308 */ /* 0x000fe20000000800 */
[----:B------:R-:W-:Y:S01]  /*18400*/  FADD.FTZ R123, R108, R123 ;  /* 0x0000007b6c7b7221 */ /* 0x000fe20000010000 */
[C---:B------:R-:W-:Y:S08]  /*18410*/  HMMA.16816.F32.BF16 R72, R20.reuse, R104, R72 ;  /* 0x000000681448723c */ /* 0x040ff00000041848 */
[----:B------:R-:W-:Y:S01]  /*18420*/  MUFU.EX2 R54, R54 ;  /* 0x0000003600367308 */ /* 0x000fe20000000800 */
[C---:B------:R-:W-:Y:S03]  /*18430*/  HMMA.16816.F32.BF16 R76, R20.reuse, R106, R76 ;  /* 0x0000006a144c723c */ /* 0x040fe6000004184c */
[--C-:B------:R-:W-:Y:S03]  /*18440*/  FFMA.FTZ R104, R37, UR4, -R136.reuse ;  /* 0x0000000425687c23 */ /* 0x100fe60008010888 */
[C---:B-----5:R-:W-:Y:S03]  /*18450*/  HMMA.16816.F32.BF16 R80, R20.reuse, R32, R80 ;  /* 0x000000201450723c */ /* 0x060fe60000041850 */
[----:B------:R-:W-:Y:S02]  /*18460*/  MUFU.EX2 R55, R55 ;  /* 0x0000003700377308 */ /* 0x000fe40000000800 */
[--C-:B------:R-:W-:Y:S01]  /*18470*/  FFMA.FTZ R106, R38, UR4, -R119.reuse ;  /* 0x00000004266a7c23 */ /* 0x100fe20008010877 */
[C---:B------:R-:W-:Y:S01]  /*18480*/  HMMA.16816.F32.BF16 R84, R20.reuse, R34, R84 ;  /* 0x000000221454723c */ /* 0x040fe20000041854 */
[----:B------:R-:W-:Y:S06]  /*18490*/  LDSM.16.MT88.4 R32, [R146+0xa000] ;  /* 0x00a000009220783b */ /* 0x000fec0000004200 */
[----:B------:R-:W3:Y:S01]  /*184a0*/  MUFU.EX2 R104, R104 ;  /* 0x0000006800687308 */ /* 0x000ee20000000800 */
[--C-:B------:R-:W-:Y:S01]  /*184b0*/  FFMA.FTZ R105, R39, UR4, -R119.reuse ;  /* 0x0000000427697c23 */ /* 0x100fe20008010877 */
[C---:B-1----:R-:W-:Y:S01]  /*184c0*/  HMMA.16816.F32.BF16 R88, R20.reuse, R28, R88 ;  /* 0x0000001c1458723c */ /* 0x042fe20000041858 */
[----:B------:R-:W1:Y:S02]  /*184d0*/  LDSM.16.MT88.4 R36, [R144+0xdc00] ;  /* 0x00dc00009024783b */ /* 0x000e640000004200 */
[--C-:B------:R-:W-:Y:S03]  /*184e0*/  FFMA.FTZ R107, R40, UR4, -R136.reuse ;  /* 0x00000004286b7c23 */ /* 0x100fe60008010888 */
[C---:B------:R-:W-:Y:S02]  /*184f0*/  HMMA.16816.F32.BF16 R92, R20.reuse, R30, R92 ;  /* 0x0000001e145c723c */ /* 0x040fe4000004185c */
[----:B------:R-:W-:Y:S01]  /*18500*/  MUFU.EX2 R106, R106 ;  /* 0x0000006a006a7308 */ /* 0x000fe20000000800 */
[----:B------:R-:W4:Y:S03]  /*18510*/  LDSM.16.MT88.4 R28, [R144+0xa000] ;  /* 0x00a00000901c783b */ /* 0x000f260000004200 */
[C---:B--2---:R-:W-:Y:S06]  /*18520*/  HMMA.16816.F32.BF16 R12, R20.reuse, R24, R12 ;  /* 0x00000018140c723c */ /* 0x044fec000004180c */
[----:B------:R-:W2:Y:S01]  /*18530*/  MUFU.EX2 R105, R105 ;  /* 0x0000006900697308 */ /* 0x000ea20000000800 */
[----:B------:R-:W-:Y:S01]  /*18540*/  FFMA.FTZ R136, R65, UR4, -R136 ;  /* 0x0000000441887c23 */ /* 0x000fe20008010888 */
[C---:B------:R-:W-:Y:S01]  /*18550*/  HMMA.16816.F32.BF16 R96, R20.reuse, R26, R96 ;  /* 0x0000001a1460723c */ /* 0x040fe20000041860 */
[----:B------:R-:W5:Y:S07]  /*18560*/  LDSM.16.MT88.4 R24, [R146+0xc000] ;  /* 0x00c000009218783b */ /* 0x000f6e0000004200 */
[----:B------:R-:W2:Y:S03]  /*18570*/  MUFU.EX2 R107, R107 ;  /* 0x0000006b006b7308 */ /* 0x000ea60000000800 */
[----:B------:R-:W-:Y:S01]  /*18580*/  FFMA.FTZ R119, R67, UR4, -R119 ;  /* 0x0000000443777c23 */ /* 0x000fe20008010877 */
[----:B------:R-:W-:Y:S06]  /*18590*/  LDSM.16.MT88.4 R40, [R146+0xac00] ;  /* 0x00ac00009228783b */ /* 0x000fec0000004200 */
[----:B------:R-:W5:Y:S10]  /*185a0*/  MUFU.EX2 R56, R56 ;  /* 0x0000003800387308 */ /* 0x000f740000000800 */
[----:B------:R-:W-:Y:S01]  /*185b0*/  MUFU.EX2 R57, R57 ;  /* 0x0000003900397308 */ /* 0x000fe20000000800 */
[C---:B-1----:R-:W-:Y:S09]  /*185c0*/  HMMA.16816.F32.BF16 R16, R20.reuse, R36, R16 ;  /* 0x000000241410723c */ /* 0x042ff20000041810 */
[----:B------:R-:W1:Y:S01]  /*185d0*/  MUFU.EX2 R58, R58 ;  /* 0x0000003a003a7308 */ /* 0x000e620000000800 */
[----:B------:R-:W-:Y:S01]  /*185e0*/  HMMA.16816.F32.BF16 R100, R20, R38, R100 ;  /* 0x000000261464723c */ /* 0x000fe20000041864 */
[----:B------:R-:W1:Y:S08]  /*185f0*/  LDSM.16.MT88.4 R36, [R144+0xc000] ;  /* 0x00c000009024783b */ /* 0x000e700000004200 */
[----:B------:R-:W-:Y:S02]  /*18600*/  MUFU.EX2 R7, R7 ;  /* 0x0000000700077308 */ /* 0x000fe40000000800 */
[----:B---3--:R-:W-:Y:S01]  /*18610*/  F2FP.BF16.F32.PACK_AB R20, R104, R109 ;  /* 0x0000006d6814723e */ /* 0x008fe200000010ff */
[----:B------:R-:W-:Y:S01]  /*18620*/  FADD.FTZ R109, R109, R120 ;  /* 0x000000786d6d7221 */ /* 0x000fe20000010000 */
[C---:B--2---:R-:W-:Y:S01]  /*18630*/  F2FP.BF16.F32.PACK_AB R21, R105.reuse, R106 ;  /* 0x0000006a6915723e */ /* 0x044fe200000010ff */
[----:B------:R-:W-:Y:S01]  /*18640*/  FADD.FTZ R106, R106, R123 ;  /* 0x0000007b6a6a7221 */ /* 0x000fe20000010000 */
[----:B------:R-:W-:Y:S04]  /*18650*/  F2FP.BF16.F32.PACK_AB R22, R110, R107 ;  /* 0x0000006b6e16723e */ /* 0x000fe800000010ff */
[----:B------:R-:W2:Y:S01]  /*18660*/  MUFU.EX2 R60, R60 ;  /* 0x0000003c003c7308 */ /* 0x000ea20000000800 */
[----:B------:R-:W-:Y:S01]  /*18670*/  F2FP.BF16.F32.PACK_AB R23, R122, R111 ;  /* 0x0000006f7a17723e */ /* 0x000fe200000010ff */
[----:B------:R-:W-:Y:S01]  /*18680*/  FADD.FTZ R104, R104, R109 ;  /* 0x0000006d68687221 */ /* 0x000fe20000010000 */
[----:B------:R-:W-:Y:S03]  /*18690*/  FADD.FTZ R106, R105, R106 ;  /* 0x0000006a696a7221 */ /* 0x000fe60000010000 */
[----:B------:R-:W-:Y:S01]  /*186a0*/  FADD.FTZ R107, R107, R104 ;  /* 0x000000686b6b7221 */ /* 0x000fe20000010000 */
[----:B------:R-:W-:Y:S01]  /*186b0*/  FADD.FTZ R111, R111, R106 ;  /* 0x0000006a6f6f7221 */ /* 0x000fe20000010000 */
[C---:B------:R-:W-:Y:S02]  /*186c0*/  HMMA.16816.F32.BF16 R8, R20.reuse, R32, R8 ;  /* 0x000000201408723c */ /* 0x040fe40000041808 */
[----:B------:R-:W-:Y:S01]  /*186d0*/  MUFU.EX2 R5, R5 ;  /* 0x0000000500057308 */ /* 0x000fe20000000800 */
[----:B------:R-:W-:Y:S01]  /*186e0*/  FADD.FTZ R110, R110, R107 ;  /* 0x0000006b6e6e7221 */ /* 0x000fe20000010000 */
[----:B------:R-:W-:Y:S02]  /*186f0*/  FADD.FTZ R122, R122, R111 ;  /* 0x0000006f7a7a7221 */ /* 0x000fe40000010000 */
[C---:B------:R-:W-:Y:S01]  /*18700*/  HMMA.16816.F32.BF16 R68, R20.reuse, R34, R68 ;  /* 0x000000221444723c */ /* 0x040fe20000041844 */
[----:B------:R-:W3:Y:S05]  /*18710*/  LDSM.16.MT88.4 R32, [R146+0xe000] ;  /* 0x00e000009220783b */ /* 0x000eea0000004200 */
[----:B------:R-:W2:Y:S01]  /*18720*/  MUFU.EX2 R6, R6 ;  /* 0x0000000600067308 */ /* 0x000ea20000000800 */
[C---:B----4-:R-:W-:Y:S09]  /*18730*/  HMMA.16816.F32.BF16 R72, R20.reuse, R28, R72 ;  /* 0x0000001c1448723c */ /* 0x050ff20000041848 */
[----:B------:R-:W-:Y:S01]  /*18740*/  MUFU.EX2 R59, R59 ;  /* 0x0000003b003b7308 */ /* 0x000fe20000000800 */
[C---:B------:R-:W-:Y:S01]  /*18750*/  HMMA.16816.F32.BF16 R76, R20.reuse, R30, R76 ;  /* 0x0000001e144c723c */ /* 0x040fe2000004184c */
[----:B------:R-:W4:Y:S05]  /*18760*/  LDSM.16.MT88.4 R28, [R144+0xe000] ;  /* 0x00e00000901c783b */ /* 0x000f2a0000004200 */
[C---:B-----5:R-:W-:Y:S03]  /*18770*/  HMMA.16816.F32.BF16 R80, R20.reuse, R24, R80 ;  /* 0x000000181450723c */ /* 0x060fe60000041850 */
[----:B------:R-:W5:Y:S03]  /*18780*/  MUFU.EX2 R136, R136 ;  /* 0x0000008800887308 */ /* 0x000f660000000800 */
[C---:B------:R-:W-:Y:S01]  /*18790*/  HMMA.16816.F32.BF16 R84, R20.reuse, R26, R84 ;  /* 0x0000001a1454723c */ /* 0x040fe20000041854 */
[----:B------:R-:W2:Y:S06]  /*187a0*/  LDSM.16.MT88.4 R24, [R146+0xa400] ;  /* 0x00a400009218783b */ /* 0x000eac0000004200 */
[----:B------:R-:W-:Y:S01]  /*187b0*/  MUFU.EX2 R61, R61 ;  /* 0x0000003d003d7308 */ /* 0x000fe20000000800 */
[C---:B-1----:R-:W-:Y:S09]  /*187c0*/  HMMA.16816.F32.BF16 R88, R20.reuse, R36, R88 ;  /* 0x000000241458723c */ /* 0x042ff20000041858 */
[----:B------:R-:W1:Y:S01]  /*187d0*/  MUFU.EX2 R164, R119 ;  /* 0x0000007700a47308 */ /* 0x000e620000000800 */
[C---:B------:R-:W-:Y:S01]  /*187e0*/  HMMA.16816.F32.BF16 R92, R20.reuse, R38, R92 ;  /* 0x00000026145c723c */ /* 0x040fe2000004185c */
[----:B------:R-:W5:Y:S05]  /*187f0*/  LDSM.16.MT88.4 R36, [R144+0xa400] ;  /* 0x00a400009024783b */ /* 0x000f6a0000004200 */
[C---:B---3--:R-:W-:Y:S06]  /*18800*/  HMMA.16816.F32.BF16 R12, R20.reuse, R32, R12 ;  /* 0x00000020140c723c */ /* 0x048fec000004180c */
[C---:B------:R-:W-:Y:S01]  /*18810*/  HMMA.16816.F32.BF16 R96, R20.reuse, R34, R96 ;  /* 0x000000221460723c */ /* 0x040fe20000041860 */
[----:B------:R-:W3:Y:S05]  /*18820*/  LDSM.16.MT88.4 R32, [R146+0xc400] ;  /* 0x00c400009220783b */ /* 0x000eea0000004200 */
[C---:B----4-:R-:W-:Y:S06]  /*18830*/  HMMA.16816.F32.BF16 R16, R20.reuse, R28, R16 ;  /* 0x0000001c1410723c */ /* 0x050fec0000041810 */
[----:B------:R-:W-:Y:S01]  /*18840*/  HMMA.16816.F32.BF16 R100, R20, R30, R100 ;  /* 0x0000001e1464723c */ /* 0x000fe20000041864 */
[----:B------:R-:W4:Y:S06]  /*18850*/  LDSM.16.MT88.4 R28, [R144+0xc400] ;  /* 0x00c40000901c783b */ /* 0x000f2c0000004200 */
[----:B------:R-:W-:Y:S01]  /*18860*/  F2FP.BF16.F32.PACK_AB R20, R168, R167 ;  /* 0x000000a7a814723e */ /* 0x000fe200000010ff */
[----:B------:R-:W-:Y:S03]  /*18870*/  FADD.FTZ R167, R167, R110 ;  /* 0x0000006ea7a77221 */ /* 0x000fe60000010000 */
[----:B------:R-:W-:Y:S01]  /*18880*/  F2FP.BF16.F32.PACK_AB R21, R170, R169 ;  /* 0x000000a9aa15723e */ /* 0x000fe200000010ff */
[----:B------:R-:W-:Y:S01]  /*18890*/  FADD.FTZ R169, R169, R122 ;  /* 0x0000007aa9a97221 */ /* 0x000fe20000010000 */
[----:B------:R-:W-:Y:S01]  /*188a0*/  F2FP.BF16.F32.PACK_AB R22, R172, R171 ;  /* 0x000000abac16723e */ /* 0x000fe200000010ff */
[----:B------:R-:W-:Y:S01]  /*188b0*/  FADD.FTZ R168, R168, R167 ;  /* 0x000000a7a8a87221 */ /* 0x000fe20000010000 */
[----:B------:R-:W-:Y:S01]  /*188c0*/  F2FP.BF16.F32.PACK_AB R23, R174, R173 ;  /* 0x000000adae17723e */ /* 0x000fe200000010ff */
[----:B------:R-:W-:Y:S02]  /*188d0*/  FADD.FTZ R170, R170, R169 ;  /* 0x000000a9aaaa7221 */ /* 0x000fe40000010000 */
[----:B------:R-:W-:Y:S02]  /*188e0*/  FADD.FTZ R171, R171, R168 ;  /* 0x000000a8abab7221 */ /* 0x000fe40000010000 */
[----:B------:R-:W-:Y:S02]  /*188f0*/  FADD.FTZ R173, R173, R170 ;  /* 0x000000aaadad7221 */ /* 0x000fe40000010000 */
[C---:B--2---:R-:W-:Y:S03]  /*18900*/  HMMA.16816.F32.BF16 R8, R20.reuse, R24, R8 ;  /* 0x000000181408723c */ /* 0x044fe60000041808 */
[----:B------:R-:W-:Y:S01]  /*18910*/  FADD.FTZ R172, R172, R171 ;  /* 0x000000abacac7221 */ /* 0x000fe20000010000 */
[----:B------:R-:W-:Y:S02]  /*18920*/  FADD.FTZ R174, R174, R173 ;  /* 0x000000adaeae7221 */ /* 0x000fe40000010000 */
[C---:B------:R-:W-:Y:S01]  /*18930*/  HMMA.16816.F32.BF16 R68, R20.reuse, R26, R68 ;  /* 0x0000001a1444723c */ /* 0x040fe20000041844 */
[----:B------:R-:W2:Y:S05]  /*18940*/  LDSM.16.MT88.4 R24, [R146+0xe400] ;  /* 0x00e400009218783b */ /* 0x000eaa0000004200 */
[C---:B-----5:R-:W-:Y:S06]  /*18950*/  HMMA.16816.F32.BF16 R72, R20.reuse, R36, R72 ;  /* 0x000000241448723c */ /* 0x060fec0000041848 */
[C---:B------:R-:W-:Y:S01]  /*18960*/  HMMA.16816.F32.BF16 R76, R20.reuse, R38, R76 ;  /* 0x00000026144c723c */ /* 0x040fe2000004184c */
[----:B------:R-:W5:Y:S05]  /*18970*/  LDSM.16.MT88.4 R36, [R144+0xe400] ;  /* 0x00e400009024783b */ /* 0x000f6a0000004200 */
[C---:B---3--:R-:W-:Y:S06]  /*18980*/  HMMA.16816.F32.BF16 R80, R20.reuse, R32, R80 ;  /* 0x000000201450723c */ /* 0x048fec0000041850 */
[C---:B------:R-:W-:Y:S01]  /*18990*/  HMMA.16816.F32.BF16 R84, R20.reuse, R34, R84 ;  /* 0x000000221454723c */ /* 0x040fe20000041854 */
[----:B------:R-:W3:Y:S05]  /*189a0*/  LDSM.16.MT88.4 R32, [R146+0xa800] ;  /* 0x00a800009220783b */ /* 0x000eea0000004200 */
[C---:B----4-:R-:W-:Y:S06]  /*189b0*/  HMMA.16816.F32.BF16 R88, R20.reuse, R28, R88 ;  /* 0x0000001c1458723c */ /* 0x050fec0000041858 */
[C---:B------:R-:W-:Y:S01]  /*189c0*/  HMMA.16816.F32.BF16 R92, R20.reuse, R30, R92 ;  /* 0x0000001e145c723c */ /* 0x040fe2000004185c */
[----:B------:R-:W4:Y:S05]  /*189d0*/  LDSM.16.MT88.4 R28, [R144+0xa800] ;  /* 0x00a80000901c783b */ /* 0x000f2a0000004200 */
[C---:B--2---:R-:W-:Y:S06]  /*189e0*/  HMMA.16816.F32.BF16 R12, R20.reuse, R24, R12 ;  /* 0x00000018140c723c */ /* 0x044fec000004180c */
[C---:B------:R-:W-:Y:S01]  /*189f0*/  HMMA.16816.F32.BF16 R96, R20.reuse, R26, R96 ;  /* 0x0000001a1460723c */ /* 0x040fe20000041860 */
[----:B------:R-:W2:Y:S05]  /*18a00*/  LDSM.16.MT88.4 R24, [R146+0xc800] ;  /* 0x00c800009218783b */ /* 0x000eaa0000004200 */
[C---:B-----5:R-:W-:Y:S06]  /*18a10*/  HMMA.16816.F32.BF16 R16, R20.reuse, R36, R16 ;  /* 0x000000241410723c */ /* 0x060fec0000041810 */
[----:B------:R-:W-:Y:S01]  /*18a20*/  HMMA.16816.F32.BF16 R100, R20, R38, R100 ;  /* 0x000000261464723c */ /* 0x000fe20000041864 */
[----:B------:R-:W5:Y:S06]  /*18a30*/  LDSM.16.MT88.4 R36, [R144+0xc800] ;  /* 0x00c800009024783b */ /* 0x000f6c0000004200 */
[----:B------:R-:W-:Y:S01]  /*18a40*/  F2FP.BF16.F32.PACK_AB R20, R52, R3 ;  /* 0x000000033414723e */ /* 0x000fe200000010ff */
[----:B------:R-:W-:Y:S03]  /*18a50*/  FADD.FTZ R3, R3, R172 ;  /* 0x000000ac03037221 */ /* 0x000fe60000010000 */
[----:B------:R-:W-:Y:S01]  /*18a60*/  F2FP.BF16.F32.PACK_AB R21, R54, R53 ;  /* 0x000000353615723e */ /* 0x000fe200000010ff */
[----:B------:R-:W-:Y:S01]  /*18a70*/  FADD.FTZ R53, R53, R174 ;  /* 0x000000ae35357221 */ /* 0x000fe20000010000 */
[----:B------:R-:W-:Y:S01]  /*18a80*/  F2FP.BF16.F32.PACK_AB R22, R56, R55 ;  /* 0x000000373816723e */ /* 0x000fe200000010ff */
[----:B------:R-:W-:Y:S01]  /*18a90*/  FADD.FTZ R52, R52, R3 ;  /* 0x0000000334347221 */ /* 0x000fe20000010000 */
[----:B------:R-:W-:Y:S01]  /*18aa0*/  F2FP.BF16.F32.PACK_AB R23, R58, R57 ;  /* 0x000000393a17723e */ /* 0x000fe200000010ff */
[----:B------:R-:W-:Y:S01]  /*18ab0*/  FADD.FTZ R54, R54, R53 ;  /* 0x0000003536367221 */ /* 0x000fe20000010000 */
[----:B------:R-:W-:Y:S01]  /*18ac0*/  MOV R3, R0 ;  /* 0x0000000000037202 */ /* 0x000fe20000000f00 */
[----:B------:R-:W-:Y:S02]  /*18ad0*/  FADD.FTZ R55, R55, R52 ;  /* 0x0000003437377221 */ /* 0x000fe40000010000 */
[----:B------:R-:W-:Y:S02]  /*18ae0*/  FADD.FTZ R57, R57, R54 ;  /* 0x0000003639397221 */ /* 0x000fe40000010000 */
[C---:B---3--:R-:W-:Y:S03]  /*18af0*/  HMMA.16816.F32.BF16 R8, R20.reuse, R32, R8 ;  /* 0x000000201408723c */ /* 0x048fe60000041808 */
[----:B------:R-:W-:Y:S01]  /*18b00*/  FADD.FTZ R56, R56, R55 ;  /* 0x0000003738387221 */ /* 0x000fe20000010000 */
[----:B------:R-:W-:Y:S02]  /*18b10*/  FADD.FTZ R58, R58, R57 ;  /* 0x000000393a3a7221 */ /* 0x000fe40000010000 */
[C---:B------:R-:W-:Y:S01]  /*18b20*/  HMMA.16816.F32.BF16 R68, R20.reuse, R34, R68 ;  /* 0x000000221444723c */ /* 0x040fe20000041844 */
[----:B------:R-:W3:Y:S05]  /*18b30*/  LDSM.16.MT88.4 R32, [R146+0xe800] ;  /* 0x00e800009220783b */ /* 0x000eea0000004200 */
[C---:B----4-:R-:W-:Y:S06]  /*18b40*/  HMMA.16816.F32.BF16 R72, R20.reuse, R28, R72 ;  /* 0x0000001c1448723c */ /* 0x050fec0000041848 */
[C---:B------:R-:W-:Y:S01]  /*18b50*/  HMMA.16816.F32.BF16 R76, R20.reuse, R30, R76 ;  /* 0x0000001e144c723c */ /* 0x040fe2000004184c */
[----:B------:R-:W4:Y:S05]  /*18b60*/  LDSM.16.MT88.4 R28, [R144+0xe800] ;  /* 0x00e80000901c783b */ /* 0x000f2a0000004200 */
[C---:B--2---:R-:W-:Y:S06]  /*18b70*/  HMMA.16816.F32.BF16 R80, R20.reuse, R24, R80 ;  /* 0x000000181450723c */ /* 0x044fec0000041850 */
[C---:B------:R-:W-:Y:S05]  /*18b80*/  HMMA.16816.F32.BF16 R84, R20.reuse, R26, R84 ;  /* 0x0000001a1454723c */ /* 0x040fea0000041854 */
[----:B------:R-:W-:Y:S01]  /*18b90*/  F2FP.BF16.F32.PACK_AB R24, R60, R7 ;  /* 0x000000073c18723e */ /* 0x000fe200000010ff */
[C---:B-----5:R-:W-:Y:S05]  /*18ba0*/  HMMA.16816.F32.BF16 R88, R20.reuse, R36, R88 ;  /* 0x000000241458723c */ /* 0x060fea0000041858 */
[----:B------:R-:W-:Y:S01]  /*18bb0*/  F2FP.BF16.F32.PACK_AB R25, R6, R5 ;  /* 0x000000050619723e */ /* 0x000fe200000010ff */
[C---:B------:R-:W-:Y:S01]  /*18bc0*/  HMMA.16816.F32.BF16 R92, R20.reuse, R38, R92 ;  /* 0x00000026145c723c */ /* 0x040fe2000004185c */
[----:B------:R-:W2:Y:S04]  /*18bd0*/  LDSM.16.MT88.4 R36, [R144+0xac00] ;  /* 0x00ac00009024783b */ /* 0x000ea80000004200 */
[----:B------:R-:W-:Y:S01]  /*18be0*/  F2FP.BF16.F32.PACK_AB R26, R136, R59 ;  /* 0x0000003b881a723e */ /* 0x000fe200000010ff */
[C---:B---3--:R-:W-:Y:S05]  /*18bf0*/  HMMA.16816.F32.BF16 R12, R20.reuse, R32, R12 ;  /* 0x00000020140c723c */ /* 0x048fea000004180c */
[----:B-1----:R-:W-:Y:S01]  /*18c00*/  F2FP.BF16.F32.PACK_AB R27, R164, R61 ;  /* 0x0000003da41b723e */ /* 0x002fe200000010ff */
[C---:B------:R-:W-:Y:S01]  /*18c10*/  HMMA.16816.F32.BF16 R96, R20.reuse, R34, R96 ;  /* 0x000000221460723c */ /* 0x040fe20000041860 */
[----:B------:R-:W1:Y:S04]  /*18c20*/  LDSM.16.MT88.4 R32, [R144+0xcc00] ;  /* 0x00cc00009020783b */ /* 0x000e680000004200 */
[----:B------:R-:W-:Y:S01]  /*18c30*/  FADD.FTZ R7, R7, R56 ;  /* 0x0000003807077221 */ /* 0x000fe20000010000 */
[C---:B----4-:R-:W-:Y:S05]  /*18c40*/  HMMA.16816.F32.BF16 R16, R20.reuse, R28, R16 ;  /* 0x0000001c1410723c */ /* 0x050fea0000041810 */
[----:B------:R-:W-:Y:S01]  /*18c50*/  FADD.FTZ R5, R5, R58 ;  /* 0x0000003a05057221 */ /* 0x000fe20000010000 */
[----:B------:R-:W-:Y:S05]  /*18c60*/  HMMA.16816.F32.BF16 R100, R20, R30, R100 ;  /* 0x0000001e1464723c */ /* 0x000fea0000041864 */
[----:B------:R-:W-:Y:S01]  /*18c70*/  FADD.FTZ R60, R60, R7 ;  /* 0x000000073c3c7221 */ /* 0x000fe20000010000 */
[C---:B------:R-:W-:Y:S01]  /*18c80*/  HMMA.16816.F32.BF16 R112, R24.reuse, R40, R8 ;  /* 0x000000281870723c */ /* 0x040fe20000041808 */
[----:B------:R-:W3:Y:S04]  /*18c90*/  LDSM.16.MT88.4 R8, [R144+0xec00] ;  /* 0x00ec00009008783b */ /* 0x000ee80000004200 */
        /* <DEDUP_REMOVED lines=9> */
[C---:B------:R-:W-:Y:S06]  /*18d30*/  HMMA.16816.F32.BF16 R84, R24.reuse, R46, R84 ;  /* 0x0000002e1854723c */ /* 0x040fec0000041854 */
[C---:B-1----:R-:W-:Y:S06]  /*18d40*/  HMMA.16816.F32.BF16 R88, R24.reuse, R32, R88 ;  /* 0x000000201858723c */ /* 0x042fec0000041858 */
[C---:B------:R-:W-:Y:S06]  /*18d50*/  HMMA.16816.F32.BF16 R92, R24.reuse, R34, R92 ;  /* 0x00000022185c723c */ /* 0x040fec000004185c */
[C---:B------:R-:W-:Y:S06]  /*18d60*/  HMMA.16816.F32.BF16 R108, R24.reuse, R48, R12 ;  /* 0x00000030186c723c */ /* 0x040fec000004180c */
[C---:B------:R-:W-:Y:S06]  /*18d70*/  HMMA.16816.F32.BF16 R96, R24.reuse, R50, R96 ;  /* 0x000000321860723c */ /* 0x040fec0000041860 */
[C---:B---3--:R-:W-:Y:S06]  /*18d80*/  HMMA.16816.F32.BF16 R104, R24.reuse, R8, R16 ;  /* 0x000000081868723c */ /* 0x048fec0000041810 */
[----:B------:R-:W-:Y:S01]  /*18d90*/  HMMA.16816.F32.BF16 R100, R24, R10, R100 ;  /* 0x0000000a1864723c */ /* 0x000fe20000041864 */
[----:B------:R-:W-:Y:S11]  /*18da0*/  @!UPT UIADD3 URZ, URZ, URZ, URZ ;  /* 0x0000003f3f3ff290 */ /* 0x000ff6000fffe03f */
[----:B------:R-:W-:Y:S01]  /*18db0*/  @!UPT UIADD3 URZ, URZ, URZ, URZ ;  /* 0x0000003f3f3ff290 */ /* 0x000fe2000fffe03f */
[----:B------:R-:W-:Y:S11]  /*18dc0*/  @P0 BRA `(.L_x_3023) ;  /* 0xffffffc800d40947 */ /* 0x000ff6000383ffff */
.L_x_3019:
        /* <DEDUP_REMOVED lines=17> */
[----:B---3--:R-:W-:Y:S01]  /*18ee0*/  FADD.FTZ R5, R8, R5 ;  /* 0x0000000508057221 */ /* 0x008fe20000010000 */
[----:B----4-:R-:W-:Y:S01]  /*18ef0*/  SHF.R.S32.HI R8, RZ, 0x1f, R3 ;  /* 0x0000001fff087819 */ /* 0x010fe20000011403 */
[----:B-----5:R-:W-:-:S03]  /*18f00*/  FADD.FTZ R4, R9, R4 ;  /* 0x0000000409047221 */ /* 0x020fc60000010000 */
[CC--:B------:R-:W-:Y:S02]  /*18f10*/  LEA.HI R12, R8.reuse, R3.reuse, RZ, 0x3 ;  /* 0x00000003080c7211 */ /* 0x0c0fe400078f18ff */
[----:B------:R-:W-:Y:S02]  /*18f20*/  LEA.HI R10, R8, R3, RZ, 0x2 ;  /* 0x00000003080a7211 */ /* 0x000fe400078f10ff */
[----:B------:R-:W-:Y:S02]  /*18f30*/  SHF.R.S32.HI R9, RZ, 0x3, R12 ;  /* 0x00000003ff097819 */ /* 0x000fe4000001140c */
[----:B------:R-:W-:Y:S02]  /*18f40*/  SHF.R.S32.HI R11, RZ, 0x2, R10 ;  /* 0x00000002ff0b7819 */ /* 0x000fe4000001140a */
[----:B------:R-:W-:Y:S02]  /*18f50*/  LEA.HI R18, R12, R9, RZ, 0x1 ;  /* 0x000000090c127211 */ /* 0x000fe400078f08ff */
[----:B------:R-:W-:-:S02]  /*18f60*/  LEA.HI R14, R8, R3, RZ, 0x6 ;  /* 0x00000003080e7211 */ /* 0x000fc400078f30ff */
[----:B------:R-:W-:Y:S02]  /*18f70*/  SHF.R.S32.HI R16, RZ, 0x1f, R11 ;  /* 0x0000001fff107819 */ /* 0x000fe4000001140b */
[----:B------:R-:W-:Y:S02]  /*18f80*/  LOP3.LUT R18, R18, 0xfffffffe, RZ, 0xc0, !PT ;  /* 0xfffffffe12127812 */ /* 0x000fe400078ec0ff */
[----:B------:R-:W-:Y:S02]  /*18f90*/  SHF.L.U32 R14, R14, 0x2, RZ ;  /* 0x000000020e0e7819 */ /* 0x000fe400000006ff */
[----:B------:R-:W-:Y:S01]  /*18fa0*/  LEA.HI R16, R16, R11, RZ, 0x3 ;  /* 0x0000000b10107211 */ /* 0x000fe200078f18ff */
[----:B------:R-:W-:Y:S01]  /*18fb0*/  IMAD.IADD R13, R9, 0x1, -R18 ;  /* 0x00000001090d7824 */ /* 0x000fe200078e0a12 */
[----:B------:R-:W-:Y:S02]  /*18fc0*/  LOP3.LUT R14, R14, 0x3fffff00, RZ, 0xc0, !PT ;  /* 0x3fffff000e0e7812 */ /* 0x000fe400078ec0ff */
[----:B------:R-:W-:-:S02]  /*18fd0*/  LOP3.LUT R16, R16, 0xfffffff8, RZ, 0xc0, !PT ;  /* 0xfffffff810107812 */ /* 0x000fc400078ec0ff */
[----:B------:R-:W-:Y:S02]  /*18fe0*/  LOP3.LUT R12, R12, 0xfffffff8, RZ, 0xc0, !PT ;  /* 0xfffffff80c0c7812 */ /* 0x000fe400078ec0ff */
[----:B------:R-:W-:Y:S02]  /*18ff0*/  LEA R13, R13, R14, 0x5 ;  /* 0x0000000e0d0d7211 */ /* 0x000fe400078e28ff */
[----:B------:R-:W-:Y:S02]  /*19000*/  LOP3.LUT R14, R10, 0xfffffffc, RZ, 0xc0, !PT ;  /* 0xfffffffc0a0e7812 */ /* 0x000fe400078ec0ff */
[----:B------:R-:W-:Y:S02]  /*19010*/  IADD3 R17, R11, -R16, RZ ;  /* 0x800000100b117210 */ /* 0x000fe40007ffe0ff */
[----:B------:R-:W-:Y:S01]  /*19020*/  IADD3 R10, -R12, R3, RZ ;  /* 0x000000030c0a7210 */ /* 0x000fe20007ffe1ff */
[----:B------:R-:W-:Y:S01]  /*19030*/  IMAD.IADD R23, R3, 0x1, -R14 ;  /* 0x0000000103177824 */ /* 0x000fe200078e0a0e */
[----:B------:R-:W-:-:S02]  /*19040*/  FSETP.NE.FTZ.AND P3, PT, R5, RZ, PT ;  /* 0x000000ff0500720b */ /* 0x000fc40003f75000 */
[----:B------:R-:W-:Y:S02]  /*19050*/  LEA.HI R15, R8, R3, RZ, 0x4 ;  /* 0x00000003080f7211 */ /* 0x000fe400078f20ff */
[----:B------:R-:W-:Y:S02]  /*19060*/  LEA.HI R19, R17, R17, RZ, 0x1 ;  /* 0x0000001111137211 */ /* 0x000fe400078f08ff */
[----:B------:R-:W-:Y:S02]  /*19070*/  LEA.HI R16, R10, R10, RZ, 0x1 ;  /* 0x0000000a0a107211 */ /* 0x000fe400078f08ff */
[----:B------:R-:W-:Y:S02]  /*19080*/  FSETP.NE.FTZ.AND P2, PT, R4, RZ, PT ;  /* 0x000000ff0400720b */ /* 0x000fe40003f55000 */
[----:B------:R-:W-:Y:S02]  /*19090*/  LEA.HI R11, R8, R3, RZ, 0x5 ;  /* 0x00000003080b7211 */ /* 0x000fe400078f28ff */
[----:B------:R-:W-:Y:S01]  /*190a0*/  SHF.R.S32.HI R15, RZ, 0x4, R15 ;  /* 0x00000004ff0f7819 */ /* 0x000fe2000001140f */
[----:B------:R-:W3:Y:S01]  /*190b0*/  @P3 MUFU.RCP R7, R5 ;  /* 0x0000000500073308 */ /* 0x000ee20000001000 */
[----:B------:R-:W-:Y:S01]  /*190c0*/  LOP3.LUT R12, R19, 0x1fffffe, RZ, 0xc0, !PT ;  /* 0x01fffffe130c7812 */ /* 0x000fe200078ec0ff */
[----:B------:R-:W4:Y:S01]  /*190d0*/  @P3 LDC R53, c[0x0][0x2e8] ;  /* 0x0000ba00ff353b82 */ /* 0x000f220000000800 */
[----:B------:R-:W-:-:S02]  /*190e0*/  LOP3.LUT R21, R16, 0xfffffffe, RZ, 0xc0, !PT ;  /* 0xfffffffe10157812 */ /* 0x000fc400078ec0ff */
[----:B------:R-:W-:Y:S02]  /*190f0*/  SHF.R.S32.HI R8, RZ, 0x5, R11 ;  /* 0x00000005ff087819 */ /* 0x000fe4000001140b */
[----:B------:R-:W-:Y:S01]  /*19100*/  SHF.L.U32 R15, R15, 0x6, RZ ;  /* 0x000000060f0f7819 */ /* 0x000fe200000006ff */
[----:B------:R-:W5:Y:S01]  /*19110*/  @P2 MUFU.RCP R6, R4 ;  /* 0x0000000400062308 */ /* 0x000f620000001000 */
[----:B------:R-:W-:Y:S02]  /*19120*/  SHF.R.S32.HI R16, RZ, 0x1, R16 ;  /* 0x00000001ff107819 */ /* 0x000fe40000011410 */
[----:B------:R-:W-:Y:S01]  /*19130*/  IADD3 R17, R17, -R12, RZ ;  /* 0x8000000c11117210 */ /* 0x000fe20007ffe0ff */
[----:B------:R-:W-:Y:S01]  /*19140*/  IMAD.IADD R12, R10, 0x1, -R21 ;  /* 0x000000010a0c7824 */ /* 0x000fe200078e0a15 */
[----:B------:R-:W-:Y:S02]  /*19150*/  SHF.R.S32.HI R19, RZ, 0x1, R19 ;  /* 0x00000001ff137819 */ /* 0x000fe40000011413 */
[----:B------:R-:W-:Y:S01]  /*19160*/  LEA R14, R8, R23, 0x8 ;  /* 0x00000017080e7211 */ /* 0x000fe200078e40ff */
[----:B------:R-:W2:Y:S01]  /*19170*/  @P3 MUFU.LG2 R5, R5 ;  /* 0x0000000500053308 */ /* 0x000ea20000000c00 */
[----:B------:R-:W-:Y:S01]  /*19180*/  LOP3.LUT R15, R15, 0xc0, RZ, 0xc0, !PT ;  /* 0x000000c00f0f7812 */ /* 0x000fe200078ec0ff */
[----:B---3--:R-:W-:Y:S01]  /*19190*/  FMUL.FTZ R112, R7, R112 ;  /* 0x0000007007707220 */ /* 0x008fe20000410000 */
        /* <DEDUP_REMOVED lines=67> */
[----:B------:R-:W-:-:S02]  /*195d0*/  IADD3 R15, R14, R7, RZ ;  /* 0x000000070e0f7210 */ /* 0x000fc40007ffe0ff */
[----:B------:R-:W-:Y:S01]  /*195e0*/  IADD3 R7, R7, R6, RZ ;  /* 0x0000000607077210 */ /* 0x000fe20007ffe0ff */
[----:B------:R-:W-:Y:S01]  /*195f0*/  STS.64 [R6], R68 ;  /* 0x0000004406007388 */ /* 0x000fe20000000a00 */
[----:B------:R-:W-:Y:S02]  /*19600*/  LOP3.LUT R13, R13, R18, RZ, 0x3c, !PT ;  /* 0x000000120d0d7212 */ /* 0x000fe400078e3cff */
[----:B------:R-:W-:Y:S01]  /*19610*/  LOP3.LUT R56, R11, 0xffffffe0, RZ, 0xc0, !PT ;  /* 0xffffffe00b387812 */ /* 0x000fe200078ec0ff */
[----:B------:R-:W-:Y:S02]  /*19620*/  STS.64 [R6+0x400], R70 ;  /* 0x0004004606007388 */ /* 0x000fe40000000a00 */
[----:B------:R-:W-:Y:S02]  /*19630*/  IMAD.IADD R12, R12, 0x1, R13 ;  /* 0x000000010c0c7824 */ /* 0x000fe400078e020d */
[----:B------:R-:W-:Y:S01]  /*19640*/  STS.64 [R15], R72 ;  /* 0x000000480f007388 */ /* 0x000fe20000000a00 */
[----:B------:R-:W-:Y:S01]  /*19650*/  IMAD.IADD R56, R3, 0x1, -R56 ;  /* 0x0000000103387824 */ /* 0x000fe200078e0a38 */
[----:B------:R-:W-:-:S02]  /*19660*/  MOV R3, 0xff800000 ;  /* 0xff80000000037802 */ /* 0x000fc40000000f00 */
[----:B------:R-:W-:Y:S01]  /*19670*/  STS.64 [R15+0x400], R74 ;  /* 0x0004004a0f007388 */ /* 0x000fe20000000a00 */
[----:B------:R-:W-:Y:S02]  /*19680*/  LEA R55, R12, UR5, 0x2 ;  /* 0x000000050c377c11 */ /* 0x000fe4000f8e10ff */
[----:B------:R-:W5:Y:S01]  /*19690*/  LDC.64 R12, c[0x0][0x2c0] ;  /* 0x0000b000ff0c7b82 */ /* 0x000f620000000a00 */
[----:B------:R-:W-:Y:S01]  /*196a0*/  STS.64 [R7], R76 ;  /* 0x0000004c07007388 */ /* 0x000fe20000000a00 */
[----:B------:R-:W-:-:S03]  /*196b0*/  LOP3.LUT P0, RZ, R56, 0x3, RZ, 0xc0, !PT ;  /* 0x0000000338ff7812 */ /* 0x000fc6000780c0ff */
        /* <DEDUP_REMOVED lines=16> */
[----:B------:R4:W-:Y:S01]  /*197c0*/  STS.64 [R7+0x4400], R102 ;  /* 0x0044006607007388 */ /* 0x0009e20000000a00 */
[----:B------:R-:W-:Y:S08]  /*197d0*/  BAR.SYNC.DEFER_BLOCKING 0x0 ;  /* 0x0000000000007b1d */ /* 0x000ff00000010000 */
[----:B-1----:R-:W1:Y:S01]  /*197e0*/  LDC R6, c[0x0][0x270] ;  /* 0x00009c00ff067b82 */ /* 0x002e620000000800 */
[----:B--2---:R-:W-:-:S04]  /*197f0*/  SHF.R.S32.HI R15, RZ, 0x1f, R8 ;  /* 0x0000001fff0f7819 */ /* 0x004fc80000011408 */
[----:B------:R-:W-:Y:S01]  /*19800*/  LEA.HI R14, R15, R8, RZ, 0x2 ;  /* 0x000000080f0e7211 */ /* 0x000fe200078f10ff */
[----:B------:R-:W-:Y:S01]  /*19810*/  @P3 FMUL.FTZ R15, R5, 0.69314718246459960938 ;  /* 0x3f317218050f3820 */ /* 0x000fe20000410000 */
[----:B------:R-:W-:Y:S01]  /*19820*/  IADD3 R5, -R153, RZ, RZ ;  /* 0x000000ff99057210 */ /* 0x000fe20007ffe1ff */
[----:B-----5:R-:W-:Y:S01]  /*19830*/  IMAD R153, R52, R12, R153 ;  /* 0x0000000c34997224 */ /* 0x020fe200078e0299 */
[----:B----4-:R-:W2:Y:S01]  /*19840*/  @P2 LDC R7, c[0x0][0x2e8] ;  /* 0x0000ba00ff072b82 */ /* 0x010ea20000000800 */
[----:B------:R4:W2:Y:S01]  /*19850*/  LDS.128 R48, [R55] ;  /* 0x0000000037307984 */ /* 0x0008a20000000c00 */
[----:B------:R-:W-:Y:S01]  /*19860*/  LOP3.LUT R11, R14, 0xffffffc, RZ, 0xc0, !PT ;  /* 0x0ffffffc0e0b7812 */ /* 0x000fe200078ec0ff */
[----:B------:R-:W-:Y:S01]  /*19870*/  @P3 FFMA.FTZ R3, R2, R53, R15 ;  /* 0x0000003502033223 */ /* 0x000fe2000001000f */
[----:B---3--:R-:W-:Y:S01]  /*19880*/  @P2 FMUL.FTZ R15, R4, 0.69314718246459960938 ;  /* 0x3f317218040f2820 */ /* 0x008fe20000410000 */
[----:B------:R4:W3:Y:S01]  /*19890*/  LDS.128 R44, [R55+0x800] ;  /* 0x00080000372c7984 */ /* 0x0008e20000000c00 */
[----:B------:R-:W-:Y:S01]  /*198a0*/  IADD3 R11, R8, -R11, RZ ;  /* 0x8000000b080b7210 */ /* 0x000fe20007ffe0ff */
[----:B-1----:R-:W-:-:S02]  /*198b0*/  IMAD R5, R6, R5, UR4 ;  /* 0x0000000406057e24 */ /* 0x002fc4000f8e0205 */
[----:B------:R4:W1:Y:S01]  /*198c0*/  LDS.128 R40, [R55+0x1000] ;  /* 0x0010000037287984 */ /* 0x0008620000000c00 */
[----:B------:R-:W-:Y:S01]  /*198d0*/  SHF.L.U32 R2, R54, 0x6, RZ ;  /* 0x0000000636027819 */ /* 0x000fe200000006ff */
[----:B------:R-:W-:Y:S01]  /*198e0*/  IMAD R11, R11, 0x10, R160 ;  /* 0x000000100b0b7824 */ /* 0x000fe200078e02a0 */
[----:B------:R-:W-:Y:S01]  /*198f0*/  SHF.L.U32 R14, R10, 0x2, RZ ;  /* 0x000000020a0e7819 */ /* 0x000fe200000006ff */
[----:B------:R4:W1:Y:S01]  /*19900*/  LDS.128 R36, [R55+0x2000] ;  /* 0x0020000037247984 */ /* 0x0008620000000c00 */
[----:B------:R-:W-:Y:S01]  /*19910*/  IMAD R5, R153, R6, R5 ;  /* 0x0000000699057224 */ /* 0x000fe200078e0205 */
[----:B------:R-:W-:Y:S02]  /*19920*/  MOV R8, 0xff800000 ;  /* 0xff80000000087802 */ /* 0x000fe40000000f00 */
[----:B------:R4:W1:Y:S01]  /*19930*/  LDS.128 R32, [R55+0x2800] ;  /* 0x0028000037207984 */ /* 0x0008620000000c00 */
[----:B------:R-:W-:-:S03]  /*19940*/  IMAD R2, R5, R13, R2 ;  /* 0x0000000d05027224 */ /* 0x000fc600078e0202 */
[----:B------:R4:W1:Y:S01]  /*19950*/  LDS.128 R28, [R55+0x3000] ;  /* 0x00300000371c7984 */ /* 0x0008620000000c00 */
[----:B--2---:R-:W-:-:S03]  /*19960*/  @P2 FFMA.FTZ R8, R0, R7, R15 ;  /* 0x0000000700082223 */ /* 0x004fc6000001000f */
[----:B------:R4:W2:Y:S01]  /*19970*/  LDS.128 R24, [R55+0x4000] ;  /* 0x0040000037187984 */ /* 0x0008a20000000c00 */
[----:B------:R-:W-:Y:S01]  /*19980*/  IMAD R0, R54, -0x40, R151 ;  /* 0xffffffc036007824 */ /* 0x000fe200078e0297 */
[----:B------:R-:W-:Y:S02]  /*19990*/  SHF.R.S32.HI R15, RZ, 0x1f, R14 ;  /* 0x0000001fff0f7819 */ /* 0x000fe4000001140e */
[----:B------:R4:W1:Y:S04]  /*199a0*/  LDS.128 R20, [R55+0x4800] ;  /* 0x0048000037147984 */ /* 0x0008680000000c00 */
[----:B------:R4:W1:Y:S01]  /*199b0*/  LDS.128 R16, [R55+0x5000] ;  /* 0x0050000037107984 */ /* 0x0008620000000c00 */
[----:B---3--:R-:W-:Y:S05]  /*199c0*/  @P0 BRA `(.L_x_3025) ;  /* 0x0000000000300947 */ /* 0x008fea0003800000 */
        /* <DEDUP_REMOVED lines=12> */
.L_x_3025:
[----:B------:R-:W-:Y:S05]  /*19a90*/  BSYNC B0 ;  /* 0x0000000000007941 */ /* 0x000fea0003800000 */
.L_x_3024:
[C---:B------:R-:W-:Y:S01]  /*19aa0*/  IMAD.WIDE R10, R9.reuse, 0x60, R14 ;  /* 0x00000060090a7825 */ /* 0x040fe200078e020e */
[----:B---3--:R3:W2:Y:S01]  /*19ab0*/  LDS.128 R4, [R55+0x3800] ;  /* 0x0038000037047984 */ /* 0x0086a20000000c00 */
[----:B------:R-:W-:Y:S01]  /*19ac0*/  ULDC UR4, c[0x0][0x2dc] ;  /* 0x0000b70000047ab9 */ /* 0x000fe20000000800 */
[C---:B------:R-:W-:Y:S01]  /*19ad0*/  ISETP.GE.AND P3, PT, R9.reuse, R0, PT ;  /* 0x000000000900720c */ /* 0x040fe20003f66270 */
[----:B------:R-:W-:Y:S01]  /*19ae0*/  IMAD R2, R2, UR4, RZ ;  /* 0x0000000402027c24 */ /* 0x000fe2000f8e02ff */
[----:B------:R3:W2:Y:S01]  /*19af0*/  LDS.128 R12, [R55+0x1800] ;  /* 0x00180000370c7984 */ /* 0x0006a20000000c00 */
[----:B------:R-:W-:Y:S01]  /*19b00*/  VIADD R3, R9, 0x10 ;  /* 0x0000001009037836 */ /* 0x000fe20000000000 */
[----:B------:R-:W-:Y:S02]  /*19b10*/  ULDC.64 UR4, c[0x0][0x288] ;  /* 0x0000a20000047ab9 */ /* 0x000fe40000000a00 */
[----:B------:R3:W2:Y:S01]  /*19b20*/  LDS.128 R56, [R55+0x5800] ;  /* 0x0058000037387984 */ /* 0x0006a20000000c00 */
[----:B------:R-:W-:-:S02]  /*19b30*/  IADD3 R8, P0, R2, R10, RZ ;  /* 0x0000000a02087210 */ /* 0x000fc40007f1e0ff */
        /* <DEDUP_REMOVED lines=11> */
[----:B-1----:R3:W-:Y:S04]  /*19bf0*/  @!P1 STG.E.128 desc[UR6][R2.64+0x3000], R40 ;  /* 0x0030002802009986 */ /* 0x0027e8000c101d06 */
[----:B------:R3:W-:Y:S04]  /*19c00*/  @!P3 STG.E.128 desc[UR6][R2.64+0x80], R36 ;  /* 0x000080240200b986 */ /* 0x0007e8000c101d06 */
[----:B------:R3:W-:Y:S04]  /*19c10*/  @!P2 STG.E.128 desc[UR6][R2.64+0x1880], R32 ;  /* 0x001880200200a986 */ /* 0x0007e8000c101d06 */
[----:B------:R3:W-:Y:S04]  /*19c20*/  @!P1 STG.E.128 desc[UR6][R2.64+0x3080], R28 ;  /* 0x0030801c02009986 */ /* 0x0007e8000c101d06 */
[----:B--2---:R3:W-:Y:S04]  /*19c30*/  @!P3 STG.E.128 desc[UR6][R2.64+0x100], R24 ;  /* 0x000100180200b986 */ /* 0x0047e8000c101d06 */
[----:B------:R3:W-:Y:S04]  /*19c40*/  @!P2 STG.E.128 desc[UR6][R2.64+0x1900], R20 ;  /* 0x001900140200a986 */ /* 0x0007e8000c101d06 */
[----:B------:R3:W-:Y:S01]  /*19c50*/  @!P1 STG.E.128 desc[UR6][R2.64+0x3100], R16 ;  /* 0x0031001002009986 */ /* 0x0007e2000c101d06 */
[----:B------:R-:W-:Y:S05]  /*19c60*/  @P0 EXIT ;  /* 0x000000000000094d */ /* 0x000fea0003800000 */
[----:B------:R-:W-:Y:S04]  /*19c70*/  STG.E.128 desc[UR6][R2.64+0x4800], R12 ;  /* 0x0048000c02007986 */ /* 0x000fe8000c101d06 */
[----:B------:R-:W-:Y:S04]  /*19c80*/  STG.E.128 desc[UR6][R2.64+0x4880], R4 ;  /* 0x0048800402007986 */ /* 0x000fe8000c101d06 */
[----:B------:R-:W-:Y:S01]  /*19c90*/  STG.E.128 desc[UR6][R2.64+0x4900], R56 ;  /* 0x0049003802007986 */ /* 0x000fe2000c101d06 */
[----:B------:R-:W-:Y:S05]  /*19ca0*/  EXIT ;  /* 0x000000000000794d */ /* 0x000fea0003800000 */
.L_x_3026:
        /* <DEDUP_REMOVED lines=13> */
.L_x_6468:


//--------------------- .text._ZN5flash24flash_fwd_splitkv_kernelI23Flash_fwd_kernel_traitsILi96ELi64ELi128ELi4ELb0ELb0EN7cutlass10bfloat16_tE19Flash_kernel_traitsILi96ELi64ELi128ELi4ES3_EELb1ELb0ELb0ELb0ELb1ELb1ELb1ELb1EEEvNS_16Flash_fwd_paramsE --------------------------
	.section	.text._ZN5flash24flash_fwd_splitkv_kernelI23Flash_fwd_kernel_traitsILi96ELi64ELi128ELi4ELb0ELb0EN7cutlass10bfloat16_tE19Flash_kernel_traitsILi96ELi64ELi128ELi4ES3_EELb1ELb0ELb0ELb0ELb1ELb1ELb1ELb1EEEvNS_16Flash_fwd_paramsE,"ax",@progbits
	.align	128
        .global         _ZN5flash24flash_fwd_splitkv_kernelI23Flash_fwd_kernel_traitsILi96ELi64ELi128ELi4ELb0ELb0EN7cutlass10bfloat16_tE19Flash_kernel_traitsILi96ELi64ELi128ELi4ES3_EELb1ELb0ELb0ELb0ELb1ELb1ELb1ELb1EEEvNS_16Flash_fwd_paramsE
        .type           _ZN5flash24flash_fwd_splitkv_kernelI23Flash_fwd_kernel_traitsILi96ELi64ELi128ELi4ELb0ELb0EN7cutlass10bfloat16_tE19Flash_kernel_traitsILi96ELi64ELi128ELi4ES3_EELb1ELb0ELb0ELb0ELb1ELb1ELb1ELb1EEEvNS_16Flash_fwd_paramsE,@function
        .size           _ZN5flash24flash_fwd_splitkv_kernelI23Flash_fwd_kernel_traitsILi96ELi64ELi128ELi4ELb0ELb0EN7cutlass10bfloat16_tE19Flash_kernel_traitsILi96ELi64ELi128ELi4ES3_EELb1ELb0ELb0ELb0ELb1ELb1ELb1ELb1EEEvNS_16Flash_fwd_paramsE,(.L_x_6469 - _ZN5flash24flash_fwd_splitkv_kernelI23Flash_fwd_kernel_traitsILi96ELi64ELi128ELi4ELb0ELb0EN7cutlass10bfloat16_tE19Flash_kernel_traitsILi96ELi64ELi128ELi4ES3_EELb1ELb0ELb0ELb0ELb1ELb1ELb1ELb1EEEvNS_16Flash_fwd_paramsE)
        .other          _ZN5flash24flash_fwd_splitkv_kernelI23Flash_fwd_kernel_traitsILi96ELi64ELi128ELi4ELb0ELb0EN7cutlass10bfloat16_tE19Flash_kernel_traitsILi96ELi64ELi128ELi4ES3_EELb1ELb0ELb0ELb0ELb1ELb1ELb1ELb1EEEvNS_16Flash_fwd_paramsE,@"STO_CUDA_ENTRY STV_DEFAULT"
_ZN5flash24flash_fwd_splitkv_kernelI23Flash_fwd_kernel_traitsILi96ELi64ELi128ELi4ELb0ELb0EN7cutlass10bfloat16_tE19Flash_kernel_traitsILi96ELi64ELi128ELi4ES3_EELb1ELb0ELb0ELb0ELb1ELb1ELb1ELb1EEEvNS_16Flash_fwd_paramsE:
.text._ZN5flash24flash_fwd_splitkv_kernelI23Flash_fwd_kernel_traitsILi96ELi64ELi128ELi4ELb0ELb0EN7cutlass10bfloat16_tE19Flash_kernel_traitsILi96ELi64ELi128ELi4ES3_EELb1ELb0ELb0ELb0ELb1ELb1ELb1ELb1EEEvNS_16Flash_fwd_paramsE:
        /* <DEDUP_REMOVED lines=60> */
.L_x_3027:
[----:B------:R-:W2:Y:S02]  /*03c0*/  LDC R75, c[0x0][0x2c8] ;  /* 0x0000b200ff4b7b82 */ /* 0x000ea40000000800 */
.L_x_3028:
        /* <DEDUP_REMOVED lines=123> */
.L_x_3029:
        /* <DEDUP_REMOVED lines=24> */
.L_x_3030:
        /* <DEDUP_REMOVED lines=81> */
.L_x_3031:
        /* <DEDUP_REMOVED lines=49> */
.L_x_3033:
        /* <DEDUP_REMOVED lines=33> */
.L_x_3032:
        /* <DEDUP_REMOVED lines=255> */
.L_x_3080:
        /* <DEDUP_REMOVED lines=199> */
.L_x_3038:
[----:B------:R-:W-:Y:S05]  /*3390*/  BSYNC B0 ;  /* 0x0000000000007941 */ /* 0x000fea0003800000 */
.L_x_3037:
        /* <DEDUP_REMOVED lines=147> */
.L_x_3040:
[----:B------:R-:W-:Y:S05]  /*3cd0*/  BSYNC B0 ;  /* 0x0000000000007941 */ /* 0x000fea0003800000 */
.L_x_3039:
        /* <DEDUP_REMOVED lines=155> */
.L_x_3042:
[----:B------:R-:W-:Y:S05]  /*4690*/  BSYNC B0 ;  /* 0x0000000000007941 */ /* 0x000fea0003800000 */
.L_x_3041:
        /* <DEDUP_REMOVED lines=160> */
.L_x_3044:
[----:B------:R-:W-:Y:S05]  /*50a0*/  BSYNC B0 ;  /* 0x0000000000007941 */ /* 0x000fea0003800000 */
.L_x_3043:
[----:B-1----:R-:W-:Y:S01]  /*50b0*/  MOV R20, R47 ;  /* 0x0000002f00147202 */ /* 0x002fe20000000f00 */
[----:B------:R-:W-:Y:S01]  /*50c0*/  IMAD.MOV.U32 R52, RZ, RZ, R49 ;  /* 0x000000ffff347224 */ /* 0x000fe200078e0031 */
[----:B------:R-:W-:Y:S01]  /*50d0*/  MOV R21, R46 ;  /* 0x0000002e00157202 */ /* 0x000fe20000000f00 */
[----:B------:R-:W-:Y:S01]  /*50e0*/  IMAD.MOV.U32 R53, RZ, RZ, R48 ;  /* 0x000000ffff357224 */ /* 0x000fe200078e0030 */
[----:B------:R-:W-:Y:S01]  /*50f0*/  UMOV UR4, UR21 ;  /* 0x0000001500047c82 */ /* 0x000fe20008000000 */
[----:B------:R-:W-:Y:S05]  /*5100*/  BRA `(.L_x_3045) ;  /* 0x0000004400fc7947 */ /* 0x000fea0003800000 */
.L_x_3036:
        /* <DEDUP_REMOVED lines=88> */
.L_x_3049:
[----:B------:R-:W-:Y:S05]  /*5690*/  BSYNC B0 ;  /* 0x0000000000007941 */ /* 0x000fea0003800000 */
.L_x_3048:
        /* <DEDUP_REMOVED lines=82> */
.L_x_3051:
[----:B------:R-:W-:Y:S05]  /*5bc0*/  BSYNC B0 ;  /* 0x0000000000007941 */ /* 0x000fea0003800000 */
.L_x_3050:
        /* <DEDUP_REMOVED lines=85> */
.L_x_3053:
[----:B------:R-:W-:Y:S05]  /*6120*/  BSYNC B0 ;  /* 0x0000000000007941 */ /* 0x000fea0003800000 */
.L_x_3052:
[----:B-----5:R2:W-:Y:S02]  /*6130*/  STG.E.128 desc[UR6][R114.64+0x80], R40 ;  /* 0x0000802872007986 */ /* 0x0205e4000c101d06 */
.L_x_3047:
[----:B------:R-:W-:Y:S05]  /*6140*/  BSYNC B1 ;  /* 0x0000000000017941 */ /* 0x000fea0003800000 */
.L_x_3046:
        /* <DEDUP_REMOVED lines=95> */
.L_x_3057:
[----:B------:R-:W-:Y:S05]  /*6740*/  BSYNC B0 ;  /* 0x0000000000007941 */ /* 0x000fea0003800000 */
.L_x_3056:
        /* <DEDUP_REMOVED lines=86> */
.L_x_3059:
[----:B------:R-:W-:Y:S05]  /*6cb0*/  BSYNC B0 ;  /* 0x0000000000007941 */ /* 0x000fea0003800000 */
.L_x_3058:
        /* <DEDUP_REMOVED lines=89> */
.L_x_3061:
[----:B------:R-:W-:Y:S05]  /*7250*/  BSYNC B0 ;  /* 0x0000000000007941 */ /* 0x000fea0003800000 */
.L_x_3060:
[----:B-----5:R1:W-:Y:S02]  /*7260*/  STG.E.128 desc[UR6][R164.64+0x80], R40 ;  /* 0x00008028a4007986 */ /* 0x0203e4000c101d06 */
.L_x_3055:
[----:B------:R-:W-:Y:S05]  /*7270*/  BSYNC B1 ;  /* 0x0000000000017941 */ /* 0x000fea0003800000 */
.L_x_3054:
[----:B------:R-:W-:Y:S04]  /*7280*/  BSSY B1, `(.L_x_3062) ;  /* 0x0000116000017945 */ /* 0x000fe80003800000 */
[----:B------:R-:W-:Y:S05]  /*7290*/  @!P4 BRA `(.L_x_3063) ;  /* 0x000000100050c947 */ /* 0x000fea0003800000 */
[----:B------:R-:W-:Y:S01]  /*72a0*/  LEA R168, P1, R92, R120, 0x1 ;  /* 0x000000785ca87211 */ /* 0x000fe200078208ff */
[----:B------:R-:W-:Y:S01]  /*72b0*/  BSSY B0, `(.L_x_3064) ;  /* 0x0000059000007945 */ /* 0x000fe20003800000 */
[----:B------:R-:W-:Y:S02]  /*72c0*/  ISETP.GE.AND P0, PT, R18, UR4, PT ;  /* 0x0000000412007c0c */ /* 0x000fe4000bf06270 */
[----:B------:R-:W-:Y:S02]  /*72d0*/  LEA.HI.X R169, R92, R121, R91, 0x1, P1 ;  /* 0x000000795ca97211 */ /* 0x000fe400008f0c5b */
[----:B------:R-:W-:Y:S02]  /*72e0*/  LEA R174, P4, R158, R114, 0x1 ;  /* 0x000000729eae7211 */ /* 0x000fe400078808ff */
[----:B------:R-:W-:Y:S01]  /*72f0*/  LEA R170, P5, R95, R120, 0x1 ;  /* 0x000000785faa7211 */ /* 0x000fe200078a08ff */
[----:B-12---:R1:W5:Y:S06]  /*7300*/  LDG.E.128 R40, desc[UR6][R168.64] ;  /* 0x00000006a8287981 */ /* 0x00636c000c1e1d00 */
[----:B------:R-:W-:Y:S06]  /*7310*/  @P0 BRA `(.L_x_3065) ;  /* 0x0000000400480947 */ /* 0x000fec0003800000 */
        /* <DEDUP_REMOVED lines=82> */
.L_x_3065:
[----:B------:R-:W-:Y:S05]  /*7840*/  BSYNC B0 ;  /* 0x0000000000007941 */ /* 0x000fea0003800000 */
.L_x_3064:
[----:B------:R-:W-:Y:S01]  /*7850*/  LEA.HI.X R175, R158, R113, R93, 0x1, P4 ;  /* 0x000000719eaf7211 */ /* 0x000fe200020f0c5d */
[----:B------:R-:W-:Y:S01]  /*7860*/  BSSY B0, `(.L_x_3066) ;  /* 0x000005c000007945 */ /* 0x000fe20003800000 */
[----:B------:R-:W-:Y:S02]  /*7870*/  LEA.HI.X R171, R95, R121, R94, 0x1, P5 ;  /* 0x000000795fab7211 */ /* 0x000fe400028f0c5e */
[----:B------:R-:W-:Y:S01]  /*7880*/  ISETP.GE.AND P4, PT, R15, UR4, PT ;  /* 0x000000040f007c0c */ /* 0x000fe2000bf86270 */
[----:B-----5:R2:W-:Y:S01]  /*7890*/  STG.E.128 desc[UR6][R174.64], R40 ;  /* 0x00000028ae007986 */ /* 0x0205e2000c101d06 */
[----:B------:R-:W-:Y:S02]  /*78a0*/  LEA R172, P1, R97, R114, 0x1 ;  /* 0x0000007261ac7211 */ /* 0x000fe400078208ff */
[----:B-1----:R-:W-:Y:S01]  /*78b0*/  LEA R168, P0, R99, R120, 0x1 ;  /* 0x0000007863a87211 */ /* 0x002fe200078008ff */
[----:B---3--:R2:W5:Y:S01]  /*78c0*/  LDG.E.128 R44, desc[UR6][R170.64] ;  /* 0x00000006aa2c7981 */ /* 0x008562000c1e1d00 */
        /* <DEDUP_REMOVED lines=85> */
.L_x_3067:
[----:B------:R-:W-:Y:S05]  /*7e20*/  BSYNC B0 ;  /* 0x0000000000007941 */ /* 0x000fea0003800000 */
.L_x_3066:
        /* <DEDUP_REMOVED lines=89> */
.L_x_3069:
[----:B------:R-:W-:Y:S05]  /*83c0*/  BSYNC B0 ;  /* 0x0000000000007941 */ /* 0x000fea0003800000 */
.L_x_3068:
[----:B-----5:R2:W-:Y:S02]  /*83d0*/  STG.E.128 desc[UR6][R170.64], R40 ;  /* 0x00000028aa007986 */ /* 0x0205e4000c101d06 */
.L_x_3063:
[----:B------:R-:W-:Y:S05]  /*83e0*/  BSYNC B1 ;  /* 0x0000000000017941 */ /* 0x000fea0003800000 */
.L_x_3062:
        /* <DEDUP_REMOVED lines=97> */
.L_x_3073:
[----:B------:R-:W-:Y:S05]  /*8a00*/  BSYNC B0 ;  /* 0x0000000000007941 */ /* 0x000fea0003800000 */
.L_x_3072:
        /* <DEDUP_REMOVED lines=94> */
.L_x_3075:
[----:B------:R-:W-:Y:S05]  /*8ff0*/  BSYNC B0 ;  /* 0x0000000000007941 */ /* 0x000fea0003800000 */
.L_x_3074:
        /* <DEDUP_REMOVED lines=90> */
.L_x_3077:
[----:B------:R-:W-:Y:S05]  /*95a0*/  BSYNC B0 ;  /* 0x0000000000007941 */ /* 0x000fea0003800000 */
.L_x_3076:
[----:B-----5:R3:W-:Y:S02]  /*95b0*/  STG.E.128 desc[UR6][R58.64], R8 ;  /* 0x000000083a007986 */ /* 0x0207e4000c101d06 */
.L_x_3071:
[----:B------:R-:W-:Y:S05]  /*95c0*/  BSYNC B1 ;  /* 0x0000000000017941 */ /* 0x000fea0003800000 */
.L_x_3070:
        /* <DEDUP_REMOVED lines=8> */
.L_x_3035:
        /* <DEDUP_REMOVED lines=43> */
.L_x_3045:
        /* <DEDUP_REMOVED lines=82> */
.L_x_3078:
        /* <DEDUP_REMOVED lines=9> */
.L_x_3079:
[----:B------:R-:W-:Y:S04]  /*9eb0*/  IADD3 R13, R13, -0x1, RZ ;  /* 0xffffffff0d0d7810 */ /* 0x000fe80007ffe0ff */
[----:B------:R-:W-:Y:S11]  /*9ec0*/  ISETP.GT.AND P0, PT, R13, R88, PT ;  /* 0x000000580d00720c */ /* 0x000ff60003f04270 */
[----:B------:R-:W-:Y:S02]  /*9ed0*/  @!UPT UIADD3 URZ, URZ, URZ, URZ ;  /* 0x0000003f3f3ff290 */ /* 0x000fe4000fffe03f */
[----:B------:R-:W-:Y:S05]  /*9ee0*/  @P0 BRA `(.L_x_3080) ;  /* 0xffffff88000c0947 */ /* 0x000fea000383ffff */
.L_x_3034:
        /* <DEDUP_REMOVED lines=91> */
.L_x_3087:
[----:B------:R-:W-:Y:S05]  /*a4a0*/  BSYNC B0 ;  /* 0x0000000000007941 */ /* 0x000fea0003800000 */
.L_x_3086:
        /* <DEDUP_REMOVED lines=44> */
.L_x_3089:
[----:B------:R-:W-:Y:S05]  /*a770*/  BSYNC B0 ;  /* 0x0000000000007941 */ /* 0x000fea0003800000 */
.L_x_3088:
        /* <DEDUP_REMOVED lines=43> */
.L_x_3091:
[----:B------:R-:W-:Y:S05]  /*aa30*/  BSYNC B0 ;  /* 0x0000000000007941 */ /* 0x000fea0003800000 */
.L_x_3090:
[----:B------:R4:W-:Y:S02]  /*aa40*/  STS.128 [R150+0x2000], R8 ;  /* 0x0020000896007388 */ /* 0x0009e40000000c00 */
.L_x_3085:
[----:B------:R-:W-:Y:S05]  /*aa50*/  BSYNC B1 ;  /* 0x0000000000017941 */ /* 0x000fea0003800000 */
.L_x_3084:
        /* <DEDUP_REMOVED lines=58> */
.L_x_3094:
[----:B------:R-:W-:Y:S05]  /*ae00*/  BSYNC B0 ;  /* 0x0000000000007941 */ /* 0x000fea0003800000 */
.L_x_3093:
        /* <DEDUP_REMOVED lines=44> */
.L_x_3096:
[----:B------:R-:W-:Y:S05]  /*b0d0*/  BSYNC B0 ;  /* 0x0000000000007941 */ /* 0x000fea0003800000 */
.L_x_3095:
        /* <DEDUP_REMOVED lines=44> */
.L_x_3098:
[----:B------:R-:W-:Y:S05]  /*b3a0*/  BSYNC B0 ;  /* 0x0000000000007941 */ /* 0x000fea0003800000 */
.L_x_3097:
[----:B------:R4:W-:Y:S01]  /*b3b0*/  STS.128 [R150+0x2800], R8 ;  /* 0x0028000896007388 */ /* 0x0009e20000000c00 */
[----:B------:R-:W-:Y:S05]  /*b3c0*/  BRA `(.L_x_3092) ;  /* 0x00000024002c7947 */ /* 0x000fea0003800000 */
.L_x_3083:
        /* <DEDUP_REMOVED lines=93> */
.L_x_3102:
[----:B------:R-:W-:Y:S05]  /*b9a0*/  BSYNC B0 ;  /* 0x0000000000007941 */ /* 0x000fea0003800000 */
.L_x_3101:
        /* <DEDUP_REMOVED lines=91> */
.L_x_3104:
[----:B------:R-:W-:Y:S05]  /*bf60*/  BSYNC B0 ;  /* 0x0000000000007941 */ /* 0x000fea0003800000 */
.L_x_3103:
        /* <DEDUP_REMOVED lines=90> */
.L_x_3106:
[----:B------:R-:W-:Y:S05]  /*c510*/  BSYNC B0 ;  /* 0x0000000000007941 */ /* 0x000fea0003800000 */
.L_x_3105:
[----:B------:R4:W-:Y:S02]  /*c520*/  STS.128 [R150+0x2000], R8 ;  /* 0x0020000896007388 */ /* 0x0009e40000000c00 */
.L_x_3100:
[----:B------:R-:W-:Y:S05]  /*c530*/  BSYNC B1 ;  /* 0x0000000000017941 */ /* 0x000fea0003800000 */
.L_x_3099:
        /* <DEDUP_REMOVED lines=97> */
.L_x_3108:
[----:B------:R-:W-:Y:S05]  /*cb50*/  BSYNC B0 ;  /* 0x0000000000007941 */ /* 0x000fea0003800000 */
.L_x_3107:
        /* <DEDUP_REMOVED lines=92> */
.L_x_3110:
[----:B------:R-:W-:Y:S05]  /*d120*/  BSYNC B0 ;  /* 0x0000000000007941 */ /* 0x000fea0003800000 */
.L_x_3109:
        /* <DEDUP_REMOVED lines=93> */
.L_x_3112:
[----:B------:R-:W-:Y:S05]  /*d700*/  BSYNC B0 ;  /* 0x0000000000007941 */ /* 0x000fea0003800000 */
.L_x_3111:
[----:B------:R4:W-:Y:S01]  /*d710*/  STS.128 [R150+0x2800], R8 ;  /* 0x0028000896007388 */ /* 0x0009e20000000c00 */
[----:B------:R-:W-:Y:S05]  /*d720*/  BRA `(.L_x_3092) ;  /* 0x0000000000547947 */ /* 0x000fea0003800000 */
.L_x_3082:
        /* <DEDUP_REMOVED lines=21> */
.L_x_3092:
[----:B------:R-:W-:Y:S05]  /*d880*/  BSYNC B2 ;  /* 0x0000000000027941 */ /* 0x000fea0003800000 */
.L_x_3081:
        /* <DEDUP_REMOVED lines=16> */
[----:B------:R-:W-:Y:S01]  /*d990*/  ULDC.64 UR16, c[0x0][0x398] ;  /* 0x0000e60000107ab9 */ /* 0x000fe20000000a00 */
        /* <DEDUP_REMOVED lines=62> */
[----:B------:R-:W-:Y:S01]  /*dd80*/  IMAD R3, R48, 0x200, R49 ;  /* 0x0000020030037824 */ /* 0x000fe200078e0231 */
[----:B-1----:R-:W-:Y:S02]  /*dd90*/  @!P3 LEA R10, P0, R4, R156, 0x7 ;  /* 0x0000009c040ab211 */ /* 0x002fe400078038ff */
        /* <DEDUP_REMOVED lines=27> */
[----:B------:R-:W-:Y:S02]  /*df50*/  @P5 STS.128 [R150+0xb000], RZ ;  /* 0x00b000ff96005388 */ /* 0x000fe40000000c00 */
[----:B------:R-:W-:Y:S02]  /*df60*/  IADD3 R3, R64, R3, -R149 ;  /* 0x0000000340037210 */ /* 0x000fe40007ffe895 */
[----:B------:R-:W-:Y:S03]  /*df70*/  @P5 STS.128 [R150+0xd000], RZ ;  /* 0x00d000ff96005388 */ /* 0x000fe60000000c00 */
[----:B------:R-:W-:Y:S01]  /*df80*/  VIADD R117, R3, UR16 ;  /* 0x0000001003757c36 */ /* 0x000fe20008000000 */
[----:B------:R-:W-:Y:S01]  /*df90*/  @!PT LDS RZ, [RZ] ;  /* 0x00000000fffff984 */ /* 0x000fe20000000800 */
[----:B------:R-:W-:Y:S01]  /*dfa0*/  @!PT LDS RZ, [RZ] ;  /* 0x00000000fffff984 */ /* 0x000fe20000000800 */
[----:B------:R-:W-:Y:S01]  /*dfb0*/  @!PT LDS RZ, [RZ] ;  /* 0x00000000fffff984 */ /* 0x000fe20000000800 */
[----:B------:R-:W-:Y:S04]  /*dfc0*/  @!P5 LDGSTS.E.BYPASS.LTC128B.128 [R150+0x9000], desc[UR6][R12.64] ;  /* 0x090000000c96dfae */ /* 0x000fe8000b901d46 */
[C---:B------:R-:W-:Y:S01]  /*dfd0*/  VIMNMX R3, R117.reuse, R64, PT ;  /* 0x0000004075037248 */ /* 0x040fe20003fe0100 */
[----:B------:R-:W-:Y:S01]  /*dfe0*/  @!P5 LDGSTS.E.BYPASS.LTC128B.128 [R150+0xb000], desc[UR6][R12.64+0x40] ;  /* 0x0b0000400c96dfae */ /* 0x000fe2000b901d46 */
[----:B------:R-:W-:-:S03]  /*dff0*/  VIADDMNMX R117, R117, 0x8, R64, PT ;  /* 0x0000000875757846 */ /* 0x000fc60003800140 */
        /* <DEDUP_REMOVED lines=30> */
[----:B------:R-:W-:Y:S04]  /*e1e0*/  LDSM.16.M88.4 R132, [R145] ;  /* 0x000000009184783b */ /* 0x000fe80000000200 */
[----:B------:R-:W-:Y:S04]  /*e1f0*/  LDSM.16.M88.4 R120, [R118+0x3000] ;  /* 0x003000007678783b */ /* 0x000fe80000000200 */
[----:B------:R-:W3:Y:S04]  /*e200*/  LDSM.16.M88.4 R76, [R146+0x3400] ;  /* 0x00340000924c783b */ /* 0x000ee80000000200 */
[----:B------:R-:W3:Y:S04]  /*e210*/  LDSM.16.M88.4 R68, [R146+0x3800] ;  /* 0x003800009244783b */ /* 0x000ee80000000200 */
[----:B------:R-:W-:Y:S04]  /*e220*/  LDSM.16.M88.4 R16, [R147+0x1000] ;  /* 0x001000009310783b */ /* 0x000fe80000000200 */
[----:B--2---:R-:W2:Y:S04]  /*e230*/  LDSM.16.M88.4 R20, [R146+0x5000] ;  /* 0x005000009214783b */ /* 0x004ea80000000200 */
[----:B------:R-:W2:Y:S04]  /*e240*/  LDSM.16.M88.4 R44, [R146+0x3c00] ;  /* 0x003c0000922c783b */ /* 0x000ea80000000200 */
[----:B------:R-:W2:Y:S04]  /*e250*/  LDSM.16.M88.4 R32, [R118+0x3400] ;  /* 0x003400007620783b */ /* 0x000ea80000000200 */
[----:B-1----:R-:W1:Y:S01]  /*e260*/  LDSM.16.M88.4 R8, [R118+0x3800] ;  /* 0x003800007608783b */ /* 0x002e620000000200 */
[C---:B----4-:R-:W-:Y:S03]  /*e270*/  HMMA.16816.F32.BF16 R28, R84.reuse, R24, RZ ;  /* 0x00000018541c723c */ /* 0x050fe600000418ff */
[----:B------:R-:W-:Y:S04]  /*e280*/  LDSM.16.M88.4 R12, [R145+0x1000] ;  /* 0x00100000910c783b */ /* 0x000fe80000000200 */
[----:B------:R-:W4:Y:S01]  /*e290*/  LDSM.16.M88.4 R80, [R118+0x5000] ;  /* 0x005000007650783b */ /* 0x000f220000000200 */
[C---:B------:R-:W-:Y:S03]  /*e2a0*/  HMMA.16816.F32.BF16 R24, R84.reuse, R26, RZ ;  /* 0x0000001a5418723c */ /* 0x040fe600000418ff */
[----:B---3--:R-:W3:Y:S03]  /*e2b0*/  LDSM.16.M88.4 R4, [R118+0x3c00] ;  /* 0x003c00007604783b */ /* 0x008ee60000000200 */
[C---:B------:R-:W-:Y:S01]  /*e2c0*/  HMMA.16816.F32.BF16 R36, R84.reuse, R76, RZ ;  /* 0x0000004c5424723c */ /* 0x040fe200000418ff */
[----:B------:R-:W3:Y:S04]  /*e2d0*/  LDSM.16.M88.4 R108, [R146+0x4000] ;  /* 0x00400000926c783b */ /* 0x000ee80000000200 */
[----:B------:R-:W-:Y:S01]  /*e2e0*/  LDSM.16.M88.4 R100, [R146+0x4400] ;  /* 0x004400009264783b */ /* 0x000fe20000000200 */
[----:B------:R-:W-:Y:S03]  /*e2f0*/  HMMA.16816.F32.BF16 R72, R84, R68, RZ ;  /* 0x000000445448723c */ /* 0x000fe600000418ff */
[----:B------:R-:W-:Y:S03]  /*e300*/  LDSM.16.M88.4 R92, [R146+0x4800] ;  /* 0x00480000925c783b */ /* 0x000fe60000000200 */
[----:B------:R-:W-:Y:S01]  /*e310*/  HMMA.16816.F32.BF16 R28, R132, R120, R28 ;  /* 0x00000078841c723c */ /* 0x000fe2000004181c */
[----:B------:R-:W-:Y:S04]  /*e320*/  LDSM.16.M88.4 R40, [R146+0x4c00] ;  /* 0x004c00009228783b */ /* 0x000fe80000000200 */
[----:B------:R-:W-:Y:S01]  /*e330*/  LDSM.16.M88.4 R140, [R146+0x5400] ;  /* 0x00540000928c783b */ /* 0x000fe20000000200 */
[C---:B------:R-:W-:Y:S03]  /*e340*/  HMMA.16816.F32.BF16 R76, R84.reuse, R78, RZ ;  /* 0x0000004e544c723c */ /* 0x040fe600000418ff */
[----:B------:R-:W-:Y:S03]  /*e350*/  LDSM.16.M88.4 R128, [R118+0x4000] ;  /* 0x004000007680783b */ /* 0x000fe60000000200 */
[----:B------:R-:W-:Y:S01]  /*e360*/  HMMA.16816.F32.BF16 R68, R84, R70, RZ ;  /* 0x000000465444723c */ /* 0x000fe200000418ff */
[----:B------:R-:W-:Y:S04]  /*e370*/  LDSM.16.M88.4 R124, [R118+0x4400] ;  /* 0x00440000767c783b */ /* 0x000fe80000000200 */
[----:B------:R-:W0:Y:S01]  /*e380*/  LDGDEPBAR ;  /* 0x00000000000079af */ /* 0x000e220000000000 */
[----:B------:R-:W-:Y:S03]  /*e390*/  HMMA.16816.F32.BF16 R24, R132, R122, R24 ;  /* 0x0000007a8418723c */ /* 0x000fe60000041818 */
[----:B------:R-:W-:Y:S03]  /*e3a0*/  LDSM.16.M88.4 R120, [R118+0x4800] ;  /* 0x004800007678783b */ /* 0x000fe60000000200 */
[----:B--2---:R-:W-:Y:S06]  /*e3b0*/  HMMA.16816.F32.BF16 R28, R16, R20, R28 ;  /* 0x00000014101c723c */ /* 0x004fec000004181c */
[C---:B------:R-:W-:Y:S06]  /*e3c0*/  HMMA.16816.F32.BF16 R56, R84.reuse, R44, RZ ;  /* 0x0000002c5438723c */ /* 0x040fec00000418ff */
[----:B------:R-:W-:Y:S06]  /*e3d0*/  HMMA.16816.F32.BF16 R44, R84, R46, RZ ;  /* 0x0000002e542c723c */ /* 0x000fec00000418ff */
[C---:B------:R-:W-:Y:S06]  /*e3e0*/  HMMA.16816.F32.BF16 R36, R132.reuse, R32, R36 ;  /* 0x000000208424723c */ /* 0x040fec0000041824 */
[C---:B------:R-:W-:Y:S01]  /*e3f0*/  HMMA.16816.F32.BF16 R76, R132.reuse, R34, R76 ;  /* 0x00000022844c723c */ /* 0x040fe2000004184c */
[----:B------:R-:W-:Y:S05]  /*e400*/  LDSM.16.M88.4 R32, [R146+0x7000] ;  /* 0x007000009220783b */ /* 0x000fea0000000200 */
[C---:B-1----:R-:W-:Y:S06]  /*e410*/  HMMA.16816.F32.BF16 R72, R132.reuse, R8, R72 ;  /* 0x000000088448723c */ /* 0x042fec0000041848 */
[----:B------:R-:W-:Y:S01]  /*e420*/  HMMA.16816.F32.BF16 R68, R132, R10, R68 ;  /* 0x0000000a8444723c */ /* 0x000fe20000041844 */
[----:B------:R-:W1:Y:S05]  /*e430*/  LDSM.16.M88.4 R8, [R147+0x2000] ;  /* 0x002000009308783b */ /* 0x000e6a0000000200 */
[----:B------:R-:W-:Y:S01]  /*e440*/  HMMA.16816.F32.BF16 R24, R16, R22, R24 ;  /* 0x000000161018723c */ /* 0x000fe20000041818 */
[----:B------:R-:W-:Y:S05]  /*e450*/  LDSM.16.M88.4 R20, [R118+0x7000] ;  /* 0x007000007614783b */ /* 0x000fea0000000200 */
[----:B----4-:R-:W-:Y:S06]  /*e460*/  HMMA.16816.F32.BF16 R28, R12, R80, R28 ;  /* 0x000000500c1c723c */ /* 0x010fec000004181c */
[C---:B---3--:R-:W-:Y:S06]  /*e470*/  HMMA.16816.F32.BF16 R56, R132.reuse, R4, R56 ;  /* 0x000000048438723c */ /* 0x048fec0000041838 */
[----:B------:R-:W-:Y:S01]  /*e480*/  HMMA.16816.F32.BF16 R44, R132, R6, R44 ;  /* 0x00000006842c723c */ /* 0x000fe2000004182c */
[----:B------:R-:W2:Y:S05]  /*e490*/  LDSM.16.M88.4 R4, [R145+0x2000] ;  /* 0x002000009104783b */ /* 0x000eaa0000000200 */
[----:B------:R-:W-:Y:S01]  /*e4a0*/  HMMA.16816.F32.BF16 R24, R12, R82, R24 ;  /* 0x000000520c18723c */ /* 0x000fe20000041818 */
[----:B------:R-:W-:Y:S05]  /*e4b0*/  LDSM.16.M88.4 R80, [R146+0x5800] ;  /* 0x005800009250783b */ /* 0x000fea0000000200 */
[C---:B------:R-:W-:Y:S06]  /*e4c0*/  HMMA.16816.F32.BF16 R112, R84.reuse, R108, RZ ;  /* 0x0000006c5470723c */ /* 0x040fec00000418ff */
[----:B------:R-:W-:Y:S06]  /*e4d0*/  HMMA.16816.F32.BF16 R108, R84, R110, RZ ;  /* 0x0000006e546c723c */ /* 0x000fec00000418ff */
[----:B-1----:R-:W-:Y:S06]  /*e4e0*/  HMMA.16816.F32.BF16 R28, R8, R32, R28 ;  /* 0x00000020081c723c */ /* 0x002fec000004181c */
        /* <DEDUP_REMOVED lines=8> */
[----:B------:R-:W-:Y:S05]  /*e570*/  LDSM.16.M88.4 R32, [R118+0x5800] ;  /* 0x005800007620783b */ /* 0x000fea0000000200 */
[----:B------:R-:W-:Y:S06]  /*e580*/  HMMA.16816.F32.BF16 R36, R16, R140, R36 ;  /* 0x0000008c1024723c */ /* 0x000fec0000041824 */
[C---:B------:R-:W-:Y:S01]  /*e590*/  HMMA.16816.F32.BF16 R136, R132.reuse, R128, R112 ;  /* 0x000000808488723c */ /* 0x040fe20000041870 */
[----:B------:R-:W-:Y:S05]  /*e5a0*/  LDSM.16.M88.4 R112, [R146+0x7400] ;  /* 0x007400009270783b */ /* 0x000fea0000000200 */
[----:B------:R-:W-:Y:S01]  /*e5b0*/  HMMA.16816.F32.BF16 R108, R132, R130, R108 ;  /* 0x00000082846c723c */ /* 0x000fe2000004186c */
[----:B------:R-:W3:Y:S05]  /*e5c0*/  LDSM.16.M88.4 R128, [R146+0x5c00] ;  /* 0x005c00009280783b */ /* 0x000eea0000000200 */
[C---:B--2---:R-:W-:Y:S06]  /*e5d0*/  HMMA.16816.F32.BF16 R28, R4.reuse, R20, R28 ;  /* 0x00000014041c723c */ /* 0x044fec000004181c */
[----:B------:R-:W-:Y:S01]  /*e5e0*/  HMMA.16816.F32.BF16 R24, R4, R22, R24 ;  /* 0x000000160418723c */ /* 0x000fe20000041818 */
[----:B------:R-:W-:Y:S05]  /*e5f0*/  LDSM.16.M88.4 R20, [R146+0x7800] ;  /* 0x007800009214783b */ /* 0x000fea0000000200 */
[----:B-1----:R-:W-:Y:S06]  /*e600*/  HMMA.16816.F32.BF16 R36, R12, R40, R36 ;  /* 0x000000280c24723c */ /* 0x002fec0000041824 */
[C---:B------:R-:W-:Y:S06]  /*e610*/  HMMA.16816.F32.BF16 R72, R16.reuse, R80, R72 ;  /* 0x000000501048723c */ /* 0x040fec0000041848 */
[----:B------:R-:W-:Y:S01]  /*e620*/  HMMA.16816.F32.BF16 R68, R16, R82, R68 ;  /* 0x000000521044723c */ /* 0x000fe20000041844 */
[----:B------:R-:W-:Y:S01]  /*e630*/  FMUL.FTZ R67, R28, UR17 ;  /* 0x000000111c437c20 */ /* 0x000fe20008410000 */
[----:B------:R-:W-:Y:S01]  /*e640*/  FMUL.FTZ R52, R29, UR17 ;  /* 0x000000111d347c20 */ /* 0x000fe20008410000 */
[----:B------:R-:W-:-:S03]  /*e650*/  FMUL.FTZ R80, R30, UR17 ;  /* 0x000000111e507c20 */ /* 0x000fc60008410000 */
[----:B------:R-:W-:Y:S01]  /*e660*/  FMUL.FTZ R24, R24, UR17 ;  /* 0x0000001118187c20 */ /* 0x000fe20008410000 */
[----:B------:R-:W-:Y:S01]  /*e670*/  FMUL.FTZ R82, R31, UR17 ;  /* 0x000000111f527c20 */ /* 0x000fe20008410000 */
[----:B------:R-:W-:Y:S01]  /*e680*/  FMUL.FTZ R65, R25, UR17 ;  /* 0x0000001119417c20 */ /* 0x000fe20008410000 */
[----:B------:R-:W1:Y:S01]  /*e690*/  LDSM.16.M88.4 R28, [R118+0x5c00] ;  /* 0x005c0000761c783b */ /* 0x000e620000000200 */
[----:B------:R2:W-:Y:S01]  /*e6a0*/  MUFU.TANH R81, R24 ;  /* 0x0000001800517308 */ /* 0x0005e20000002400 */
[----:B---3--:R-:W-:Y:S01]  /*e6b0*/  HMMA.16816.F32.BF16 R56, R16, R128, R56 ;  /* 0x000000801038723c */ /* 0x008fe20000041838 */
[----:B------:R-:W-:-:S05]  /*e6c0*/  FMUL.FTZ R83, R27, UR17 ;  /* 0x000000111b537c20 */ /* 0x000fca0008410000 */
[----:B------:R-:W-:Y:S01]  /*e6d0*/  HMMA.16816.F32.BF16 R44, R16, R130, R44 ;  /* 0x00000082102c723c */ /* 0x000fe2000004182c */
[----:B------:R-:W3:Y:S05]  /*e6e0*/  MUFU.TANH R65, R65 ;  /* 0x0000004100417308 */ /* 0x000eea0000002400 */
[----:B------:R-:W-:Y:S03]  /*e6f0*/  HMMA.16816.F32.BF16 R36, R8, R112, R36 ;  /* 0x000000700824723c */ /* 0x000fe60000041824 */
[----:B------:R-:W4:Y:S03]  /*e700*/  MUFU.TANH R83, R83 ;  /* 0x0000005300537308 */ /* 0x000f260000002400 */
[----:B------:R-:W-:Y:S01]  /*e710*/  HMMA.16816.F32.BF16 R72, R12, R32, R72 ;  /* 0x000000200c48723c */ /* 0x000fe20000041848 */
[----:B------:R-:W-:-:S02]  /*e720*/  FMUL.FTZ R112, R26, UR17 ;  /* 0x000000111a707c20 */ /* 0x000fc40008410000 */
[----:B--2---:R-:W-:Y:S02]  /*e730*/  LDSM.16.M88.4 R24, [R146+0x7c00] ;  /* 0x007c00009218783b */ /* 0x004fe40000000200 */
[----:B------:R-:W2:Y:S01]  /*e740*/  MUFU.TANH R52, R52 ;  /* 0x0000003400347308 */ /* 0x000ea20000002400 */
[----:B------:R-:W-:Y:S01]  /*e750*/  HMMA.16816.F32.BF16 R68, R12, R34, R68 ;  /* 0x000000220c44723c */ /* 0x000fe20000041844 */
[----:B------:R-:W3:Y:S05]  /*e760*/  LDSM.16.M88.4 R32, [R146+0x6000] ;  /* 0x006000009220783b */ /* 0x000eea0000000200 */
[C---:B------:R-:W-:Y:S01]  /*e770*/  HMMA.16816.F32.BF16 R104, R132.reuse, R124, R104 ;  /* 0x0000007c8468723c */ /* 0x040fe20000041868 */
[----:B------:R-:W2:Y:S05]  /*e780*/  MUFU.TANH R82, R82 ;  /* 0x0000005200527308 */ /* 0x000eaa0000002400 */
[----:B------:R-:W-:Y:S01]  /*e790*/  HMMA.16816.F32.BF16 R100, R132, R126, R100 ;  /* 0x0000007e8464723c */ /* 0x000fe20000041864 */
[----:B------:R-:W4:Y:S02]  /*e7a0*/  LDSM.16.M88.4 R124, [R118+0x7400] ;  /* 0x00740000767c783b */ /* 0x000f240000000200 */
[----:B------:R-:W-:Y:S03]  /*e7b0*/  MUFU.TANH R112, R112 ;  /* 0x0000007000707308 */ /* 0x000fe60000002400 */
[C---:B-1----:R-:W-:Y:S05]  /*e7c0*/  HMMA.16816.F32.BF16 R56, R12.reuse, R28, R56 ;  /* 0x0000001c0c38723c */ /* 0x042fea0000041838 */
[----:B------:R-:W-:Y:S01]  /*e7d0*/  MUFU.TANH R67, R67 ;  /* 0x0000004300437308 */ /* 0x000fe20000002400 */
[----:B------:R-:W-:Y:S01]  /*e7e0*/  HMMA.16816.F32.BF16 R44, R12, R30, R44 ;  /* 0x0000001e0c2c723c */ /* 0x000fe2000004182c */
[----:B------:R-:W-:Y:S05]  /*e7f0*/  LDSM.16.M88.4 R28, [R146+0x8000] ;  /* 0x00800000921c783b */ /* 0x000fea0000000200 */
[C---:B------:R-:W-:Y:S01]  /*e800*/  HMMA.16816.F32.BF16 R72, R8.reuse, R20, R72 ;  /* 0x000000140848723c */ /* 0x040fe20000041848 */
[----:B------:R-:W-:Y:S05]  /*e810*/  MUFU.TANH R80, R80 ;  /* 0x0000005000507308 */ /* 0x000fea0000002400 */
[----:B------:R-:W-:Y:S01]  /*e820*/  HMMA.16816.F32.BF16 R68, R8, R22, R68 ;  /* 0x000000160844723c */ /* 0x000fe20000041844 */
[----:B------:R-:W1:Y:S05]  /*e830*/  LDSM.16.M88.4 R20, [R118+0x6000] ;  /* 0x006000007614783b */ /* 0x000e6a0000000200 */
[C---:B------:R-:W-:Y:S06]  /*e840*/  HMMA.16816.F32.BF16 R76, R16.reuse, R142, R76 ;  /* 0x0000008e104c723c */ /* 0x040fec000004184c */
[----:B---3--:R-:W-:Y:S06]  /*e850*/  HMMA.16816.F32.BF16 R136, R16, R32, R136 ;  /* 0x000000201088723c */ /* 0x008fec0000041888 */
[----:B------:R-:W-:Y:S06]  /*e860*/  HMMA.16816.F32.BF16 R56, R8, R24, R56 ;  /* 0x000000180838723c */ /* 0x000fec0000041838 */
[----:B------:R-:W-:Y:S01]  /*e870*/  HMMA.16816.F32.BF16 R108, R16, R34, R108 ;  /* 0x00000022106c723c */ /* 0x000fe2000004186c */
[----:B------:R-:W-:Y:S05]  /*e880*/  LDSM.16.M88.4 R32, [R118+0x4c00] ;  /* 0x004c00007620783b */ /* 0x000fea0000000200 */
[----:B------:R-:W-:Y:S01]  /*e890*/  HMMA.16816.F32.BF16 R44, R8, R26, R44 ;  /* 0x0000001a082c723c */ /* 0x000fe2000004182c */
[----:B------:R-:W3:Y:S05]  /*e8a0*/  LDSM.16.M88.4 R24, [R146+0x6400] ;  /* 0x006400009218783b */ /* 0x000eea0000000200 */
[----:B------:R-:W-:Y:S01]  /*e8b0*/  HMMA.16816.F32.BF16 R76, R12, R42, R76 ;  /* 0x0000002a0c4c723c */ /* 0x000fe2000004184c */
[----:B------:R-:W2:Y:S05]  /*e8c0*/  LDSM.16.M88.4 R40, [R118+0x7800] ;  /* 0x007800007628783b */ /* 0x000eaa0000000200 */
[----:B----4-:R-:W-:Y:S06]  /*e8d0*/  HMMA.16816.F32.BF16 R36, R4, R124, R36 ;  /* 0x0000007c0424723c */ /* 0x010fec0000041824 */
[C---:B-1----:R-:W-:Y:S06]  /*e8e0*/  HMMA.16816.F32.BF16 R136, R12.reuse, R20, R136 ;  /* 0x000000140c88723c */ /* 0x042fec0000041888 */
[----:B------:R-:W-:Y:S01]  /*e8f0*/  HMMA.16816.F32.BF16 R108, R12, R22, R108 ;  /* 0x000000160c6c723c */ /* 0x000fe2000004186c */
[----:B------:R-:W1:Y:S05]  /*e900*/  LDSM.16.M88.4 R20, [R118+0x6400] ;  /* 0x006400007614783b */ /* 0x000e6a0000000200 */
[----:B------:R-:W-:Y:S06]  /*e910*/  HMMA.16816.F32.BF16 R76, R8, R114, R76 ;  /* 0x00000072084c723c */ /* 0x000fec000004184c */
[----:B------:R-:W-:Y:S01]  /*e920*/  FMUL.FTZ R36, R36, UR17 ;  /* 0x0000001124247c20 */ /* 0x000fe20008410000 */
[----:B------:R-:W-:Y:S01]  /*e930*/  FMUL.FTZ R37, R37, UR17 ;  /* 0x0000001125257c20 */ /* 0x000fe20008410000 */
[----:B------:R-:W-:Y:S01]  /*e940*/  FMUL.FTZ R115, R38, UR17 ;  /* 0x0000001126737c20 */ /* 0x000fe20008410000 */
[----:B------:R-:W-:Y:S01]  /*e950*/  FMUL.FTZ R116, R39, UR17 ;  /* 0x0000001127747c20 */ /* 0x000fe20008410000 */
[----:B------:R-:W4:Y:S01]  /*e960*/  MUFU.TANH R113, R36 ;  /* 0x0000002400717308 */ /* 0x000f220000002400 */
[C---:B---3--:R-:W-:Y:S06]  /*e970*/  HMMA.16816.F32.BF16 R104, R16.reuse, R24, R104 ;  /* 0x000000181068723c */ /* 0x048fec0000041868 */
[----:B------:R-:W-:Y:S01]  /*e980*/  HMMA.16816.F32.BF16 R100, R16, R26, R100 ;  /* 0x0000001a1064723c */ /* 0x000fe20000041864 */
[----:B------:R3:W-:Y:S01]  /*e990*/  MUFU.TANH R114, R37 ;  /* 0x0000002500727308 */ /* 0x0007e20000002400 */
[----:B------:R-:W-:Y:S04]  /*e9a0*/  LDSM.16.M88.4 R24, [R146+0x6800] ;  /* 0x006800009218783b */ /* 0x000fe80000000200 */
[C---:B------:R-:W-:Y:S03]  /*e9b0*/  HMMA.16816.F32.BF16 R136, R8.reuse, R28, R136 ;  /* 0x0000001c0888723c */ /* 0x040fe60000041888 */
[----:B------:R-:W4:Y:S03]  /*e9c0*/  MUFU.TANH R115, R115 ;  /* 0x0000007300737308 */ /* 0x000f260000002400 */
[----:B------:R-:W-:Y:S01]  /*e9d0*/  HMMA.16816.F32.BF16 R108, R8, R30, R108 ;  /* 0x0000001e086c723c */ /* 0x000fe2000004186c */
[----:B------:R-:W-:Y:S04]  /*e9e0*/  LDSM.16.M88.4 R28, [R146+0x8400] ;  /* 0x00840000921c783b */ /* 0x000fe80000000200 */
[----:B------:R-:W4:Y:S01]  /*e9f0*/  MUFU.TANH R116, R116 ;  /* 0x0000007400747308 */ /* 0x000f220000002400 */
[----:B---3--:R-:W3:Y:S01]  /*ea00*/  LDSM.16.M88.4 R36, [R118+0x7c00] ;  /* 0x007c00007624783b */ /* 0x008ee20000000200 */
[C---:B--2---:R-:W-:Y:S06]  /*ea10*/  HMMA.16816.F32.BF16 R72, R4.reuse, R40, R72 ;  /* 0x000000280448723c */ /* 0x044fec0000041848 */
[----:B------:R-:W-:Y:S01]  /*ea20*/  HMMA.16816.F32.BF16 R68, R4, R42, R68 ;  /* 0x0000002a0444723c */ /* 0x000fe20000041844 */
[----:B------:R-:W2:Y:S05]  /*ea30*/  LDSM.16.M88.4 R40, [R118+0x8000] ;  /* 0x008000007628783b */ /* 0x000eaa0000000200 */
[C---:B-1----:R-:W-:Y:S06]  /*ea40*/  HMMA.16816.F32.BF16 R104, R12.reuse, R20, R104 ;  /* 0x000000140c68723c */ /* 0x042fec0000041868 */
        /* <DEDUP_REMOVED lines=8> */
[----:B------:R-:W-:Y:S01]  /*ead0*/  FMUL.FTZ R120, R74, UR17 ;  /* 0x000000114a787c20 */ /* 0x000fe20008410000 */
[----:B------:R-:W-:Y:S01]  /*eae0*/  FMUL.FTZ R74, R75, UR17 ;  /* 0x000000114b4a7c20 */ /* 0x000fe20008410000 */
[----:B------:R1:W-:Y:S01]  /*eaf0*/  MUFU.TANH R141, R69 ;  /* 0x00000045008d7308 */ /* 0x0003e20000002400 */
[----:B------:R-:W-:Y:S01]  /*eb00*/  HMMA.16816.F32.BF16 R84, R132, R34, R84 ;  /* 0x000000228454723c */ /* 0x000fe20000041854 */
[----:B------:R-:W4:Y:S01]  /*eb10*/  LDSM.16.M88.4 R32, [R118+0x8400] ;  /* 0x008400007620783b */ /* 0x000f220000000200 */
[----:B------:R-:W-:Y:S01]  /*eb20*/  FMUL.FTZ R68, R68, UR17 ;  /* 0x0000001144447c20 */ /* 0x000fe20008410000 */
[----:B------:R-:W-:-:S03]  /*eb30*/  FMUL.FTZ R71, R71, UR17 ;  /* 0x0000001147477c20 */ /* 0x000fc60008410000 */
[----:B---3--:R-:W-:Y:S01]  /*eb40*/  HMMA.16816.F32.BF16 R56, R4, R36, R56 ;  /* 0x000000240438723c */ /* 0x008fe20000041838 */
[----:B------:R-:W-:Y:S05]  /*eb50*/  MUFU.TANH R72, R72 ;  /* 0x0000004800487308 */ /* 0x000fea0000002400 */
[----:B------:R-:W-:Y:S03]  /*eb60*/  HMMA.16816.F32.BF16 R92, R132, R122, R92 ;  /* 0x0000007a845c723c */ /* 0x000fe6000004185c */
[----:B------:R3:W-:Y:S03]  /*eb70*/  MUFU.TANH R122, R70 ;  /* 0x00000046007a7308 */ /* 0x0007e60000002400 */
[----:B------:R-:W-:Y:S01]  /*eb80*/  HMMA.16816.F32.BF16 R44, R4, R38, R44 ;  /* 0x00000026042c723c */ /* 0x000fe2000004182c */
[----:B------:R-:W3:Y:S04]  /*eb90*/  LDSM.16.M88.4 R36, [R146+0x6c00] ;  /* 0x006c00009224783b */ /* 0x000ee80000000200 */
[----:B------:R-:W3:Y:S01]  /*eba0*/  MUFU.TANH R120, R120 ;  /* 0x0000007800787308 */ /* 0x000ee20000002400 */
[C---:B------:R-:W-:Y:S06]  /*ebb0*/  HMMA.16816.F32.BF16 R104, R8.reuse, R28, R104 ;  /* 0x0000001c0868723c */ /* 0x040fec0000041868 */
[----:B------:R-:W-:Y:S01]  /*ebc0*/  HMMA.16816.F32.BF16 R100, R8, R30, R100 ;  /* 0x0000001e0864723c */ /* 0x000fe20000041864 */
[----:B------:R-:W-:Y:S01]  /*ebd0*/  LDSM.16.M88.4 R28, [R146+0x8800] ;  /* 0x00880000921c783b */ /* 0x000fe20000000200 */
[----:B------:R-:W-:Y:S01]  /*ebe0*/  MUFU.TANH R73, R73 ;  /* 0x0000004900497308 */ /* 0x000fe20000002400 */
[----:B------:R-:W-:Y:S01]  /*ebf0*/  FMUL.FTZ R56, R56, UR17 ;  /* 0x0000001138387c20 */ /* 0x000fe20008410000 */
[----:B------:R-:W-:Y:S01]  /*ec00*/  FMUL.FTZ R58, R58, UR17 ;  /* 0x000000113a3a7c20 */ /* 0x000fe20008410000 */
[----:B------:R-:W-:Y:S01]  /*ec10*/  FMUL.FTZ R57, R57, UR17 ;  /* 0x0000001139397c20 */ /* 0x000fe20008410000 */
[----:B--2---:R-:W-:Y:S01]  /*ec20*/  HMMA.16816.F32.BF16 R108, R4, R42, R108 ;  /* 0x0000002a046c723c */ /* 0x004fe2000004186c */
[----:B------:R-:W-:-:S03]  /*ec30*/  FMUL.FTZ R59, R59, UR17 ;  /* 0x000000113b3b7c20 */ /* 0x000fc60008410000 */
[----:B------:R-:W-:Y:S02]  /*ec40*/  MUFU.TANH R74, R74 ;  /* 0x0000004a004a7308 */ /* 0x000fe40000002400 */
[----:B------:R-:W-:Y:S01]  /*ec50*/  HMMA.16816.F32.BF16 R96, R16, R24, R96 ;  /* 0x000000181060723c */ /* 0x000fe20000041860 */
[----:B------:R-:W-:Y:S02]  /*ec60*/  IMAD.SHL.U32 R42, R63, 0x2, RZ ;  /* 0x000000023f2a7824 */ /* 0x000fe400078e00ff */
[----:B------:R-:W-:Y:S01]  /*ec70*/  FMUL.FTZ R44, R44, UR17 ;  /* 0x000000112c2c7c20 */ /* 0x000fe20008410000 */
[----:B------:R-:W-:Y:S02]  /*ec80*/  IMAD R43, R2, 0x20, R49 ;  /* 0x00000020022b7824 */ /* 0x000fe400078e0231 */
[----:B------:R-:W-:Y:S01]  /*ec90*/  FMUL.FTZ R45, R45, UR17 ;  /* 0x000000112d2d7c20 */ /* 0x000fe20008410000 */
[----:B------:R-:W-:Y:S01]  /*eca0*/  FMUL.FTZ R47, R47, UR17 ;  /* 0x000000112f2f7c20 */ /* 0x000fe20008410000 */
[----:B------:R-:W-:Y:S01]  /*ecb0*/  LOP3.LUT R42, R42, 0x6, RZ, 0xc0, !PT ;  /* 0x000000062a2a7812 */ /* 0x000fe200078ec0ff */
[----:B----4-:R-:W-:Y:S01]  /*ecc0*/  HMMA.16816.F32.BF16 R104, R4, R32, R104 ;  /* 0x000000200468723c */ /* 0x010fe20000041868 */
[----:B------:R-:W-:Y:S01]  /*ecd0*/  MUFU.TANH R125, R44 ;  /* 0x0000002c007d7308 */ /* 0x000fe20000002400 */
[----:B------:R-:W-:-:S02]  /*ece0*/  IMAD.IADD R144, R0, 0x1, R43 ;  /* 0x0000000100907824 */ /* 0x000fc400078e022b */
[----:B------:R-:W-:Y:S02]  /*ecf0*/  IMAD.IADD R42, R53, 0x1, R42 ;  /* 0x00000001352a7824 */ /* 0x000fe400078e022a */
[----:B------:R-:W-:Y:S02]  /*ed00*/  HMMA.16816.F32.BF16 R92, R16, R26, R92 ;  /* 0x0000001a105c723c */ /* 0x000fe4000004185c */
[C---:B------:R-:W-:Y:S01]  /*ed10*/  VIADD R2, R42.reuse, 0x1 ;  /* 0x000000012a027836 */ /* 0x040fe20000000000 */
[----:B------:R2:W-:Y:S01]  /*ed20*/  MUFU.TANH R123, R45 ;  /* 0x0000002d007b7308 */ /* 0x0005e20000002400 */
[----:B------:R-:W-:Y:S02]  /*ed30*/  VIADD R24, R42, 0x9 ;  /* 0x000000092a187836 */ /* 0x000fe40000000000 */
[----:B------:R-:W-:Y:S01]  /*ed40*/  FMUL.FTZ R108, R108, UR17 ;  /* 0x000000116c6c7c20 */ /* 0x000fe20008410000 */
[----:B------:R-:W-:Y:S01]  /*ed50*/  HMMA.16816.F32.BF16 R100, R4, R34, R100 ;  /* 0x000000220464723c */ /* 0x000fe20000041864 */
[C---:B------:R-:W-:Y:S01]  /*ed60*/  ISETP.GE.AND P6, PT, R2.reuse, R3, PT ;  /* 0x000000030200720c */ /* 0x040fe20003fc6270 */
[----:B------:R-:W4:Y:S01]  /*ed70*/  LDSM.16.M88.4 R32, [R118+0x6c00] ;  /* 0x006c00007620783b */ /* 0x000f220000000200 */
[----:B------:R-:W-:Y:S01]  /*ed80*/  ISETP.GE.AND P4, PT, R2, R117, PT ;  /* 0x000000750200720c */ /* 0x000fe20003f86270 */
[----:B------:R-:W-:Y:S01]  /*ed90*/  VIADD R2, R42, 0x8 ;  /* 0x000000082a027836 */ /* 0x000fe20000000000 */
[C---:B------:R-:W-:Y:S01]  /*eda0*/  ISETP.GE.AND P0, PT, R24.reuse, R3, PT ;  /* 0x000000031800720c */ /* 0x040fe20003f06270 */
[----:B------:R-:W-:Y:S01]  /*edb0*/  HMMA.16816.F32.BF16 R96, R12, R20, R96 ;  /* 0x000000140c60723c */ /* 0x000fe20000041860 */
[----:B------:R-:W-:Y:S01]  /*edc0*/  ISETP.GE.AND P3, PT, R24, R117, PT ;  /* 0x000000751800720c */ /* 0x000fe20003f66270 */
[----:B------:R-:W-:Y:S01]  /*edd0*/  MUFU.TANH R121, R56 ;  /* 0x0000003800797308 */ /* 0x000fe20000002400 */
[C---:B------:R-:W-:Y:S01]  /*ede0*/  ISETP.GE.AND P5, PT, R2.reuse, R3, PT ;  /* 0x000000030200720c */ /* 0x040fe20003fa6270 */
[----:B------:R-:W4:Y:S01]  /*edf0*/  LDSM.16.M88.4 R24, [R118+0x8800] ;  /* 0x008800007618783b */ /* 0x000f220000000200 */
[----:B------:R-:W-:Y:S01]  /*ee00*/  ISETP.GE.AND P1, PT, R2, R117, PT ;  /* 0x000000750200720c */ /* 0x000fe20003f26270 */
[C---:B------:R-:W-:Y:S01]  /*ee10*/  VIADD R2, R42.reuse, 0x10 ;  /* 0x000000102a027836 */ /* 0x040fe20000000000 */
[----:B-1----:R-:W-:Y:S01]  /*ee20*/  FSEL R69, R65, -INF , !P0 ;  /* 0xff80000041457808 */ /* 0x002fe20004000000 */
[----:B------:R-:W-:Y:S01]  /*ee30*/  VIADD R20, R42, 0x18 ;  /* 0x000000182a147836 */ /* 0x000fe20000000000 */
[----:B---3--:R-:W-:Y:S01]  /*ee40*/  FSEL R70, R83, -INF , !P3 ;  /* 0xff80000053467808 */ /* 0x008fe20005800000 */
[----:B------:R-:W-:Y:S01]  /*ee50*/  HMMA.16816.F32.BF16 R136, R4, R40, R136 ;  /* 0x000000280488723c */ /* 0x000fe20000041888 */
[----:B--2---:R-:W-:Y:S01]  /*ee60*/  FSEL R45, R52, -INF , !P6 ;  /* 0xff800000342d7808 */ /* 0x004fe20007000000 */
[----:B------:R-:W-:Y:S01]  /*ee70*/  MUFU.TANH R68, R68 ;  /* 0x0000004400447308 */ /* 0x000fe20000002400 */
[----:B------:R-:W-:Y:S01]  /*ee80*/  FSEL R44, R82, -INF , !P4 ;  /* 0xff800000522c7808 */ /* 0x000fe20006000000 */
[----:B------:R-:W-:Y:S01]  /*ee90*/  FMUL.FTZ R110, R110, UR17 ;  /* 0x000000116e6e7c20 */ /* 0x000fe20008410000 */
[C---:B------:R-:W-:Y:S01]  /*eea0*/  ISETP.GE.AND P0, PT, R20.reuse, R3, PT ;  /* 0x000000031400720c */ /* 0x040fe20003f06270 */
[C---:B------:R-:W-:Y:S01]  /*eeb0*/  HMMA.16816.F32.BF16 R88, R16.reuse, R36, R88 ;  /* 0x000000241058723c */ /* 0x040fe20000041858 */
[----:B------:R-:W-:Y:S01]  /*eec0*/  ISETP.GE.AND P3, PT, R20, R117, PT ;  /* 0x000000751400720c */ /* 0x000fe20003f66270 */
[----:B------:R-:W-:Y:S01]  /*eed0*/  VIADD R20, R42, 0x19 ;  /* 0x000000192a147836 */ /* 0x000fe20000000000 */
[C---:B------:R-:W-:Y:S01]  /*eee0*/  ISETP.GE.AND P6, PT, R2.reuse, R3, PT ;  /* 0x000000030200720c */ /* 0x040fe20003fc6270 */
[----:B------:R-:W-:Y:S01]  /*eef0*/  MUFU.TANH R132, R47 ;  /* 0x0000002f00847308 */ /* 0x000fe20000002400 */
[----:B------:R-:W-:Y:S01]  /*ef00*/  ISETP.GE.AND P4, PT, R2, R117, PT ;  /* 0x000000750200720c */ /* 0x000fe20003f86270 */
[----:B------:R-:W-:Y:S01]  /*ef10*/  VIADD R2, R42, 0x11 ;  /* 0x000000112a027836 */ /* 0x000fe20000000000 */
[----:B------:R-:W-:Y:S01]  /*ef20*/  FSEL R113, R113, -INF , !P6 ;  /* 0xff80000071717808 */ /* 0x000fe20007000000 */
[----:B------:R-:W-:Y:S01]  /*ef30*/  HMMA.16816.F32.BF16 R84, R16, R38, R84 ;  /* 0x000000261054723c */ /* 0x000fe20000041854 */
[----:B------:R-:W-:Y:S01]  /*ef40*/  FSEL R40, R115, -INF , !P4 ;  /* 0xff80000073287808 */ /* 0x000fe20006000000 */
[----:B------:R-:W-:Y:S01]  /*ef50*/  LDSM.16.M88.4 R16, [R118+0x8c00] ;  /* 0x008c00007610783b */ /* 0x000fe20000000200 */
[----:B------:R-:W-:Y:S01]  /*ef60*/  FSEL R81, R81, -INF , !P5 ;  /* 0xff80000051517808 */ /* 0x000fe20006800000 */
[----:B------:R-:W-:Y:S01]  /*ef70*/  MUFU.TANH R119, R57 ;  /* 0x0000003900777308 */ /* 0x000fe20000002400 */
[----:B------:R-:W-:Y:S01]  /*ef80*/  FSEL R112, R112, -INF , !P1 ;  /* 0xff80000070707808 */ /* 0x000fe20004800000 */
[----:B------:R-:W-:Y:S01]  /*ef90*/  HMMA.16816.F32.BF16 R76, R4, R126, R76 ;  /* 0x0000007e044c723c */ /* 0x000fe2000004184c */
[----:B------:R-:W-:Y:S01]  /*efa0*/  ISETP.GE.AND P6, PT, R20, R3, PT ;  /* 0x000000031400720c */ /* 0x000fe20003fc6270 */
[----:B------:R-:W-:Y:S01]  /*efb0*/  FMUL.FTZ R41, R46, UR17 ;  /* 0x000000112e297c20 */ /* 0x000fe20008410000 */
[----:B------:R-:W-:Y:S01]  /*efc0*/  ISETP.GE.AND P4, PT, R20, R117, PT ;  /* 0x000000751400720c */ /* 0x000fe20003f86270 */
[----:B------:R-:W-:Y:S01]  /*efd0*/  VIADD R20, R42, 0x20 ;  /* 0x000000202a147836 */ /* 0x000fe20000000000 */
[C---:B------:R-:W-:Y:S01]  /*efe0*/  ISETP.GE.AND P5, PT, R2.reuse, R3, PT ;  /* 0x000000030200720c */ /* 0x040fe20003fa6270 */
[C---:B------:R-:W-:Y:S01]  /*eff0*/  HMMA.16816.F32.BF16 R92, R12.reuse, R22, R92 ;  /* 0x000000160c5c723c */ /* 0x040fe2000004185c */
[----:B------:R-:W-:Y:S01]  /*f000*/  ISETP.GE.AND P1, PT, R2, R117, PT ;  /* 0x000000750200720c */ /* 0x000fe20003f26270 */
[----:B------:R-:W-:Y:S01]  /*f010*/  MUFU.TANH R126, R58 ;  /* 0x0000003a007e7308 */ /* 0x000fe20000002400 */
[----:B------:R-:W-:Y:S01]  /*f020*/  FSEL R75, R114, -INF , !P5 ;  /* 0xff800000724b7808 */ /* 0x000fe20006800000 */
[----:B------:R-:W-:Y:S01]  /*f030*/  FMUL.FTZ R131, R136, UR17 ;  /* 0x0000001188837c20 */ /* 0x000fe20008410000 */
[----:B------:R-:W-:Y:S01]  /*f040*/  FSEL R36, R116, -INF , !P1 ;  /* 0xff80000074247808 */ /* 0x000fe20004800000 */
[C---:B----4-:R-:W-:Y:S01]  /*f050*/  HMMA.16816.F32.BF16 R88, R12.reuse, R32, R88 ;  /* 0x000000200c58723c */ /* 0x050fe20000041858 */
[----:B------:R-:W-:Y:S01]  /*f060*/  ISETP.GE.AND P5, PT, R20, R3, PT ;  /* 0x000000031400720c */ /* 0x000fe20003fa6270 */
[----:B------:R-:W-:Y:S01]  /*f070*/  FMUL.FTZ R142, R138, UR17 ;  /* 0x000000118a8e7c20 */ /* 0x000fe20008410000 */
[----:B------:R-:W-:Y:S01]  /*f080*/  ISETP.GE.AND P1, PT, R20, R117, PT ;  /* 0x000000751400720c */ /* 0x000fe20003f26270 */
[----:B------:R-:W-:Y:S01]  /*f090*/  MUFU.TANH R124, R59 ;  /* 0x0000003b007c7308 */ /* 0x000fe20000002400 */
[----:B------:R-:W1:Y:S01]  /*f0a0*/  LDSM.16.M88.4 R20, [R146+0x8c00] ;  /* 0x008c00009214783b */ /* 0x000e620000000200 */
[----:B------:R-:W-:Y:S01]  /*f0b0*/  HMMA.16816.F32.BF16 R84, R12, R34, R84 ;  /* 0x000000220c54723c */ /* 0x000fe20000041854 */
[----:B------:R-:W-:Y:S01]  /*f0c0*/  VIADD R32, R42, 0x30 ;  /* 0x000000302a207836 */ /* 0x000fe20000000000 */
[----:B------:R-:W-:Y:S01]  /*f0d0*/  FSEL R120, R120, -INF , !P1 ;  /* 0xff80000078787808 */ /* 0x000fe20004800000 */
[----:B------:R-:W-:Y:S01]  /*f0e0*/  FMUL.FTZ R133, R137, UR17 ;  /* 0x0000001189857c20 */ /* 0x000fe20008410000 */
[----:B------:R-:W-:Y:S01]  /*f0f0*/  FMUL.FTZ R138, R139, UR17 ;  /* 0x000000118b8a7c20 */ /* 0x000fe20008410000 */
[----:B------:R-:W-:Y:S01]  /*f100*/  FMUL.FTZ R2, R104, UR17 ;  /* 0x0000001168027c20 */ /* 0x000fe20008410000 */
[----:B------:R-:W-:Y:S01]  /*f110*/  FMUL.FTZ R76, R76, UR17 ;  /* 0x000000114c4c7c20 */ /* 0x000fe20008410000 */
[----:B------:R-:W-:Y:S01]  /*f120*/  FMUL.FTZ R78, R78, UR17 ;  /* 0x000000114e4e7c20 */ /* 0x000fe20008410000 */
[C---:B------:R-:W-:Y:S01]  /*f130*/  HMMA.16816.F32.BF16 R96, R8.reuse, R28, R96 ;  /* 0x0000001c0860723c */ /* 0x040fe20000041860 */
[----:B------:R-:W-:Y:S01]  /*f140*/  FMUL.FTZ R77, R77, UR17 ;  /* 0x000000114d4d7c20 */ /* 0x000fe20008410000 */
[----:B------:R-:W-:Y:S01]  /*f150*/  FMUL.FTZ R79, R79, UR17 ;  /* 0x000000114f4f7c20 */ /* 0x000fe20008410000 */
[----:B------:R-:W-:Y:S01]  /*f160*/  MUFU.TANH R164, R71 ;  /* 0x0000004700a47308 */ /* 0x000fe20000002400 */
[----:B------:R-:W-:Y:S01]  /*f170*/  FMUL.FTZ R109, R109, UR17 ;  /* 0x000000116d6d7c20 */ /* 0x000fe20008410000 */
[----:B------:R-:W-:Y:S01]  /*f180*/  FMUL.FTZ R111, R111, UR17 ;  /* 0x000000116f6f7c20 */ /* 0x000fe20008410000 */
[----:B------:R-:W-:Y:S01]  /*f190*/  HMMA.16816.F32.BF16 R92, R8, R30, R92 ;  /* 0x0000001e085c723c */ /* 0x000fe2000004185c */
[----:B------:R-:W-:Y:S01]  /*f1a0*/  VIADD R28, R42, 0x21 ;  /* 0x000000212a1c7836 */ /* 0x000fe20000000000 */
[----:B------:R-:W-:Y:S01]  /*f1b0*/  FSEL R29, R72, -INF , !P5 ;  /* 0xff800000481d7808 */ /* 0x000fe20006800000 */
[----:B------:R-:W-:Y:S01]  /*f1c0*/  FMUL.FTZ R106, R106, UR17 ;  /* 0x000000116a6a7c20 */ /* 0x000fe20008410000 */
[----:B------:R-:W-:Y:S01]  /*f1d0*/  VIADD R14, R42, 0x48 ;  /* 0x000000482a0e7836 */ /* 0x000fe20000000000 */
[----:B------:R-:W2:Y:S01]  /*f1e0*/  MUFU.TANH R76, R76 ;  /* 0x0000004c004c7308 */ /* 0x000ea20000002400 */
[----:B------:R-:W-:Y:S01]  /*f1f0*/  FMUL.FTZ R100, R100, UR17 ;  /* 0x0000001164647c20 */ /* 0x000fe20008410000 */
[----:B------:R-:W-:Y:S01]  /*f200*/  FMUL.FTZ R105, R105, UR17 ;  /* 0x0000001169697c20 */ /* 0x000fe20008410000 */
[----:B------:R-:W-:Y:S01]  /*f210*/  FMUL.FTZ R107, R107, UR17 ;  /* 0x000000116b6b7c20 */ /* 0x000fe20008410000 */
[----:B------:R-:W-:Y:S01]  /*f220*/  FMUL.FTZ R30, R103, UR17 ;  /* 0x00000011671e7c20 */ /* 0x000fe20008410000 */
[----:B------:R-:W-:-:S04]  /*f230*/  DEPBAR.LE SB0, 0x0 ;  /* 0x000080000000791a */ /* 0x000fc80000000000 */
[----:B------:R-:W3:Y:S04]  /*f240*/  MUFU.TANH R78, R78 ;  /* 0x0000004e004e7308 */ /* 0x000ee80000002400 */
[C---:B------:R-:W-:Y:S04]  /*f250*/  HMMA.16816.F32.BF16 R96, R4.reuse, R24, R96 ;  /* 0x000000180460723c */ /* 0x040fe80000041860 */
[----:B------:R-:W4:Y:S01]  /*f260*/  MUFU.TANH R77, R77 ;  /* 0x0000004d004d7308 */ /* 0x000f220000002400 */
[----:B--2---:R-:W-:Y:S01]  /*f270*/  FSEL R37, R76, -INF , !P0 ;  /* 0xff8000004c257808 */ /* 0x004fe20004000000 */
[----:B------:R-:W-:Y:S01]  /*f280*/  HMMA.16816.F32.BF16 R92, R4, R26, R92 ;  /* 0x0000001a045c723c */ /* 0x000fe2000004185c */
[----:B------:R-:W-:Y:S01]  /*f290*/  ISETP.GE.AND P0, PT, R28, R3, PT ;  /* 0x000000031c00720c */ /* 0x000fe20003f06270 */
[----:B------:R-:W-:Y:S01]  /*f2a0*/  FMUL.FTZ R25, R102, UR17 ;  /* 0x0000001166197c20 */ /* 0x000fe20008410000 */
[----:B------:R-:W-:-:S02]  /*f2b0*/  FMUL.FTZ R24, R101, UR17 ;  /* 0x0000001165187c20 */ /* 0x000fc40008410000 */
[----:B------:R-:W-:Y:S01]  /*f2c0*/  FSEL R31, R73, -INF , !P0 ;  /* 0xff800000491f7808 */ /* 0x000fe20004000000 */
[----:B------:R-:W2:Y:S01]  /*f2d0*/  MUFU.TANH R79, R79 ;  /* 0x0000004f004f7308 */ /* 0x000ea20000002400 */
[C---:B-1----:R-:W-:Y:S01]  /*f2e0*/  HMMA.16816.F32.BF16 R88, R8.reuse, R20, R88 ;  /* 0x000000140858723c */ /* 0x042fe20000041858 */
[----:B---3--:R-:W-:Y:S01]  /*f2f0*/  FSEL R82, R78, -INF , !P3 ;  /* 0xff8000004e527808 */ /* 0x008fe20005800000 */
[----:B------:R-:W-:Y:S01]  /*f300*/  VIADD R26, R42, 0x39 ;  /* 0x000000392a1a7836 */ /* 0x000fe20000000000 */
[----:B------:R-:W-:Y:S01]  /*f310*/  ISETP.GE.AND P3, PT, R28, R117, PT ;  /* 0x000000751c00720c */ /* 0x000fe20003f66270 */
[----:B------:R-:W-:Y:S01]  /*f320*/  VIADD R28, R42, 0x28 ;  /* 0x000000282a1c7836 */ /* 0x000fe20000000000 */
[-C--:B------:R-:W-:Y:S01]  /*f330*/  ISETP.GE.AND P0, PT, R32, R3.reuse, PT ;  /* 0x000000032000720c */ /* 0x080fe20003f06270 */
[----:B------:R-:W-:Y:S01]  /*f340*/  HMMA.16816.F32.BF16 R84, R8, R22, R84 ;  /* 0x000000160854723c */ /* 0x000fe20000041854 */
[----:B------:R-:W1:Y:S01]  /*f350*/  MUFU.TANH R131, R131 ;  /* 0x0000008300837308 */ /* 0x000e620000002400 */
[----:B----4-:R-:W-:Y:S01]  /*f360*/  FSEL R83, R77, -INF , !P6 ;  /* 0xff8000004d537808 */ /* 0x010fe20007000000 */
[----:B------:R-:W-:Y:S01]  /*f370*/  VIADD R20, R42, 0x40 ;  /* 0x000000402a147836 */ /* 0x000fe20000000000 */
[----:B------:R-:W-:Y:S01]  /*f380*/  ISETP.GE.AND P6, PT, R28, R3, PT ;  /* 0x000000031c00720c */ /* 0x000fe20003fc6270 */
[----:B------:R-:W-:Y:S01]  /*f390*/  FMUL.FTZ R65, R96, UR17 ;  /* 0x0000001160417c20 */ /* 0x000fe20008410000 */
[----:B------:R-:W-:Y:S01]  /*f3a0*/  FSEL R121, R121, -INF , !P0 ;  /* 0xff80000079797808 */ /* 0x000fe20004000000 */
[----:B------:R-:W-:Y:S01]  /*f3b0*/  FMUL.FTZ R58, R98, UR17 ;  /* 0x00000011623a7c20 */ /* 0x000fe20008410000 */
[----:B------:R-:W-:Y:S01]  /*f3c0*/  FSEL R139, R68, -INF , !P6 ;  /* 0xff800000448b7808 */ /* 0x000fe20007000000 */
[----:B------:R-:W3:Y:S01]  /*f3d0*/  MUFU.TANH R142, R142 ;  /* 0x0000008e008e7308 */ /* 0x000ee20000002400 */
[----:B--2---:R-:W-:Y:S01]  /*f3e0*/  FSEL R166, R79, -INF , !P4 ;  /* 0xff8000004fa67808 */ /* 0x004fe20006000000 */
[----:B------:R-:W-:Y:S01]  /*f3f0*/  VIADD R8, R42, 0x51 ;  /* 0x000000512a087836 */ /* 0x000fe20000000000 */
[----:B------:R-:W-:Y:S01]  /*f400*/  ISETP.GE.AND P4, PT, R28, R117, PT ;  /* 0x000000751c00720c */ /* 0x000fe20003f86270 */
[----:B------:R-:W-:Y:S01]  /*f410*/  VIADD R28, R42, 0x29 ;  /* 0x000000292a1c7836 */ /* 0x000fe20000000000 */
[-C--:B------:R-:W-:Y:S01]  /*f420*/  ISETP.GE.AND P0, PT, R26, R3.reuse, PT ;  /* 0x000000031a00720c */ /* 0x080fe20003f06270 */
[----:B------:R-:W-:Y:S01]  /*f430*/  FMUL.FTZ R64, R97, UR17 ;  /* 0x0000001161407c20 */ /* 0x000fe20008410000 */
[----:B------:R-:W-:Y:S01]  /*f440*/  FSEL R122, R122, -INF , !P4 ;  /* 0xff8000007a7a7808 */ /* 0x000fe20006000000 */
[----:B------:R-:W2:Y:S01]  /*f450*/  MUFU.TANH R41, R41 ;  /* 0x0000002900297308 */ /* 0x000ea20000002400 */
[C---:B------:R-:W-:Y:S01]  /*f460*/  ISETP.GE.AND P5, PT, R28.reuse, R3, PT ;  /* 0x000000031c00720c */ /* 0x040fe20003fa6270 */
[C---:B------:R-:W-:Y:S01]  /*f470*/  HMMA.16816.F32.BF16 R88, R4.reuse, R16, R88 ;  /* 0x000000100458723c */ /* 0x040fe20000041858 */
[-C--:B------:R-:W-:Y:S01]  /*f480*/  ISETP.GE.AND P1, PT, R28, R117.reuse, PT ;  /* 0x000000751c00720c */ /* 0x080fe20003f26270 */
[----:B------:R-:W-:Y:S01]  /*f490*/  FMUL.FTZ R12, R99, UR17 ;  /* 0x00000011630c7c20 */ /* 0x000fe20008410000 */
[----:B------:R-:W-:Y:S01]  /*f4a0*/  FSEL R28, R74, -INF , !P3 ;  /* 0xff8000004a1c7808 */ /* 0x000fe20005800000 */
[----:B------:R-:W-:Y:S01]  /*f4b0*/  VIADD R10, R42, 0x58 ;  /* 0x000000582a0a7836 */ /* 0x000fe20000000000 */
[-C--:B------:R-:W-:Y:S01]  /*f4c0*/  ISETP.GE.AND P3, PT, R32, R117.reuse, PT ;  /* 0x000000752000720c */ /* 0x080fe20003f66270 */
[----:B------:R-:W-:Y:S01]  /*f4d0*/  VIADD R32, R42, 0x31 ;  /* 0x000000312a207836 */ /* 0x000fe20000000000 */
[----:B------:R-:W4:Y:S01]  /*f4e0*/  MUFU.TANH R137, R108 ;  /* 0x0000006c00897308 */ /* 0x000f220000002400 */
[----:B------:R-:W-:Y:S01]  /*f4f0*/  HMMA.16816.F32.BF16 R4, R4, R18, R84 ;  /* 0x000000120404723c */ /* 0x000fe20000041854 */
[----:B------:R-:W-:Y:S01]  /*f500*/  FSEL R126, R126, -INF , !P3 ;  /* 0xff8000007e7e7808 */ /* 0x000fe20005800000 */
[----:B------:R-:W-:Y:S01]  /*f510*/  FMUL.FTZ R59, R93, UR17 ;  /* 0x000000115d3b7c20 */ /* 0x000fe20008410000 */
[----:B------:R-:W-:Y:S01]  /*f520*/  ISETP.GE.AND P3, PT, R26, R117, PT ;  /* 0x000000751a00720c */ /* 0x000fe20003f66270 */
[----:B------:R-:W-:Y:S01]  /*f530*/  FMUL.FTZ R50, R95, UR17 ;  /* 0x000000115f327c20 */ /* 0x000fe20008410000 */
[----:B------:R-:W-:Y:S01]  /*f540*/  ISETP.GE.AND P6, PT, R32, R3, PT ;  /* 0x000000032000720c */ /* 0x000fe20003fc6270 */
[----:B------:R-:W-:Y:S01]  /*f550*/  FMUL.FTZ R63, R92, UR17 ;  /* 0x000000115c3f7c20 */ /* 0x000fe20008410000 */
[----:B------:R-:W4:Y:S01]  /*f560*/  MUFU.TANH R140, R110 ;  /* 0x0000006e008c7308 */ /* 0x000f220000002400 */
[----:B------:R-:W-:Y:S01]  /*f570*/  ISETP.GE.AND P4, PT, R32, R117, PT ;  /* 0x000000752000720c */ /* 0x000fe20003f86270 */
[----:B------:R-:W-:Y:S01]  /*f580*/  VIADD R32, R42, 0x38 ;  /* 0x000000382a207836 */ /* 0x000fe20000000000 */
[----:B------:R-:W-:Y:S01]  /*f590*/  FSEL R123, R123, -INF , !P0 ;  /* 0xff8000007b7b7808 */ /* 0x000fe20004000000 */
[----:B------:R-:W-:Y:S01]  /*f5a0*/  FMUL.FTZ R52, R94, UR17 ;  /* 0x000000115e347c20 */ /* 0x000fe20008410000 */
[----:B------:R-:W-:-:S02]  /*f5b0*/  FSEL R132, R132, -INF , !P3 ;  /* 0xff80000084847808 */ /* 0x000fc40005800000 */
[----:B------:R-:W-:Y:S01]  /*f5c0*/  FSEL R119, R119, -INF , !P6 ;  /* 0xff80000077777808 */ /* 0x000fe20007000000 */
[----:B------:R-:W4:Y:S01]  /*f5d0*/  MUFU.TANH R133, R133 ;  /* 0x0000008500857308 */ /* 0x000f220000002400 */
[----:B------:R-:W-:Y:S01]  /*f5e0*/  FSEL R124, R124, -INF , !P4 ;  /* 0xff8000007c7c7808 */ /* 0x000fe20006000000 */
[----:B------:R-:W-:Y:S01]  /*f5f0*/  FMUL.FTZ R57, R88, UR17 ;  /* 0x0000001158397c20 */ /* 0x000fe20008410000 */
[C---:B------:R-:W-:Y:S01]  /*f600*/  ISETP.GE.AND P0, PT, R14.reuse, R3, PT ;  /* 0x000000030e00720c */ /* 0x040fe20003f06270 */
[----:B------:R-:W-:Y:S01]  /*f610*/  FMUL.FTZ R27, R89, UR17 ;  /* 0x00000011591b7c20 */ /* 0x000fe20008410000 */
[----:B------:R-:W-:Y:S01]  /*f620*/  ISETP.GE.AND P3, PT, R14, R117, PT ;  /* 0x000000750e00720c */ /* 0x000fe20003f66270 */
[----:B------:R-:W-:Y:S01]  /*f630*/  VIADD R14, R42, 0x49 ;  /* 0x000000492a0e7836 */ /* 0x000fe20000000000 */
[----:B------:R-:W-:Y:S01]  /*f640*/  FSEL R141, R141, -INF , !P5 ;  /* 0xff8000008d8d7808 */ /* 0x000fe20006800000 */
[----:B------:R-:W4:Y:S01]  /*f650*/  MUFU.TANH R138, R138 ;  /* 0x0000008a008a7308 */ /* 0x000f220000002400 */
[----:B------:R-:W-:Y:S01]  /*f660*/  FSEL R164, R164, -INF , !P1 ;  /* 0xff800000a4a47808 */ /* 0x000fe20004800000 */
[----:B------:R-:W-:Y:S01]  /*f670*/  FMUL.FTZ R26, R4, UR17 ;  /* 0x00000011041a7c20 */ /* 0x000fe20008410000 */
[----:B------:R-:W-:Y:S01]  /*f680*/  ISETP.GE.AND P6, PT, R20, R3, PT ;  /* 0x000000031400720c */ /* 0x000fe20003fc6270 */
[----:B------:R-:W-:Y:S01]  /*f690*/  FMUL.FTZ R49, R90, UR17 ;  /* 0x000000115a317c20 */ /* 0x000fe20008410000 */
[----:B------:R-:W-:Y:S01]  /*f6a0*/  ISETP.GE.AND P4, PT, R20, R117, PT ;  /* 0x000000751400720c */ /* 0x000fe20003f86270 */
[----:B------:R-:W-:Y:S01]  /*f6b0*/  VIADD R20, R42, 0x41 ;  /* 0x000000412a147836 */ /* 0x000fe20000000000 */
[C---:B------:R-:W-:Y:S01]  /*f6c0*/  ISETP.GE.AND P5, PT, R32.reuse, R3, PT ;  /* 0x000000032000720c */ /* 0x040fe20003fa6270 */
[----:B------:R-:W4:Y:S01]  /*f6d0*/  MUFU.TANH R135, R109 ;  /* 0x0000006d00877308 */ /* 0x000f220000002400 */
[----:B------:R-:W-:Y:S01]  /*f6e0*/  ISETP.GE.AND P1, PT, R32, R117, PT ;  /* 0x000000752000720c */ /* 0x000fe20003f26270 */
[----:B------:R-:W-:Y:S01]  /*f6f0*/  FMUL.FTZ R48, R91, UR17 ;  /* 0x000000115b307c20 */ /* 0x000fe20008410000 */
[----:B-1----:R-:W-:Y:S01]  /*f700*/  FSEL R131, R131, -INF , !P6 ;  /* 0xff80000083837808 */ /* 0x002fe20007000000 */
[----:B------:R-:W-:Y:S01]  /*f710*/  FMUL.FTZ R5, R5, UR17 ;  /* 0x0000001105057c20 */ /* 0x000fe20008410000 */
[----:B---3--:R-:W-:Y:S01]  /*f720*/  FSEL R142, R142, -INF , !P4 ;  /* 0xff8000008e8e7808 */ /* 0x008fe20006000000 */
[----:B------:R-:W-:Y:S01]  /*f730*/  FMUL.FTZ R6, R6, UR17 ;  /* 0x0000001106067c20 */ /* 0x000fe20008410000 */
[----:B------:R-:W-:Y:S01]  /*f740*/  FSEL R125, R125, -INF , !P5 ;  /* 0xff8000007d7d7808 */ /* 0x000fe20006800000 */
[----:B------:R-:W1:Y:S01]  /*f750*/  MUFU.TANH R136, R111 ;  /* 0x0000006f00887308 */ /* 0x000e620000002400 */
[----:B--2---:R-:W-:Y:S01]  /*f760*/  FSEL R134, R41, -INF , !P1 ;  /* 0xff80000029867808 */ /* 0x004fe20004800000 */
[----:B------:R-:W-:Y:S01]  /*f770*/  FMUL.FTZ R7, R7, UR17 ;  /* 0x0000001107077c20 */ /* 0x000fe20008410000 */
[----:B------:R-:W-:Y:S01]  /*f780*/  ISETP.GE.AND P6, PT, R14, R3, PT ;  /* 0x000000030e00720c */ /* 0x000fe20003fc6270 */
[----:B------:R-:W-:Y:S01]  /*f790*/  VIADD R4, R42, 0x71 ;  /* 0x000000712a047836 */ /* 0x000fe20000000000 */
[----:B------:R-:W-:Y:S01]  /*f7a0*/  ISETP.GE.AND P4, PT, R14, R117, PT ;  /* 0x000000750e00720c */ /* 0x000fe20003f86270 */
[----:B------:R-:W-:Y:S01]  /*f7b0*/  VIADD R14, R42, 0x50 ;  /* 0x000000502a0e7836 */ /* 0x000fe20000000000 */
[C---:B------:R-:W-:Y:S01]  /*f7c0*/  ISETP.GE.AND P5, PT, R20.reuse, R3, PT ;  /* 0x000000031400720c */ /* 0x040fe20003fa6270 */
[----:B------:R-:W2:Y:S01]  /*f7d0*/  MUFU.TANH R2, R2 ;  /* 0x0000000200027308 */ /* 0x000ea20000002400 */
[----:B------:R-:W-:-:S02]  /*f7e0*/  ISETP.GE.AND P1, PT, R20, R117, PT ;  /* 0x000000751400720c */ /* 0x000fc40003f26270 */
[----:B----4-:R-:W-:Y:S02]  /*f7f0*/  FSEL R137, R137, -INF , !P0 ;  /* 0xff80000089897808 */ /* 0x010fe40004000000 */
[----:B------:R-:W-:Y:S02]  /*f800*/  FSEL R140, R140, -INF , !P3 ;  /* 0xff8000008c8c7808 */ /* 0x000fe40005800000 */
[----:B------:R-:W-:Y:S01]  /*f810*/  FSEL R133, R133, -INF , !P5 ;  /* 0xff80000085857808 */ /* 0x000fe20006800000 */
[----:B------:R-:W3:Y:S01]  /*f820*/  MUFU.TANH R130, R106 ;  /* 0x0000006a00827308 */ /* 0x000ee20000002400 */
[----:B------:R-:W-:Y:S02]  /*f830*/  FSEL R138, R138, -INF , !P1 ;  /* 0xff8000008a8a7808 */ /* 0x000fe40004800000 */
[C---:B------:R-:W-:Y:S02]  /*f840*/  ISETP.GE.AND P0, PT, R8.reuse, R3, PT ;  /* 0x000000030800720c */ /* 0x040fe40003f06270 */
[----:B------:R-:W-:Y:S01]  /*f850*/  ISETP.GE.AND P3, PT, R8, R117, PT ;  /* 0x000000750800720c */ /* 0x000fe20003f66270 */
[----:B------:R-:W-:Y:S01]  /*f860*/  VIADD R8, R42, 0x59 ;  /* 0x000000592a087836 */ /* 0x000fe20000000000 */
[C---:B------:R-:W-:Y:S01]  /*f870*/  ISETP.GE.AND P5, PT, R14.reuse, R3, PT ;  /* 0x000000030e00720c */ /* 0x040fe20003fa6270 */
[----:B------:R-:W4:Y:S01]  /*f880*/  MUFU.TANH R127, R100 ;  /* 0x00000064007f7308 */ /* 0x000f220000002400 */
[----:B------:R-:W-:-:S02]  /*f890*/  ISETP.GE.AND P1, PT, R14, R117, PT ;  /* 0x000000750e00720c */ /* 0x000fc40003f26270 */
[----:B------:R-:W-:Y:S02]  /*f8a0*/  FSEL R135, R135, -INF , !P6 ;  /* 0xff80000087877808 */ /* 0x000fe40007000000 */
[----:B-1----:R-:W-:Y:S02]  /*f8b0*/  FSEL R136, R136, -INF , !P4 ;  /* 0xff80000088887808 */ /* 0x002fe40006000000 */
[----:B--2---:R-:W-:Y:S01]  /*f8c0*/  FSEL R21, R2, -INF , !P5 ;  /* 0xff80000002157808 */ /* 0x004fe20006800000 */
[----:B------:R-:W1:Y:S01]  /*f8d0*/  MUFU.TANH R25, R25 ;  /* 0x0000001900197308 */ /* 0x000e620000002400 */
[----:B---3--:R-:W-:Y:S01]  /*f8e0*/  FSEL R130, R130, -INF , !P1 ;  /* 0xff80000082827808 */ /* 0x008fe20004800000 */
[----:B------:R-:W-:Y:S01]  /*f8f0*/  VIADD R2, R42, 0x61 ;  /* 0x000000612a027836 */ /* 0x000fe20000000000 */
[C---:B------:R-:W-:Y:S02]  /*f900*/  ISETP.GE.AND P6, PT, R10.reuse, R3, PT ;  /* 0x000000030a00720c */ /* 0x040fe40003fc6270 */
[----:B------:R-:W-:-:S02]  /*f910*/  ISETP.GE.AND P4, PT, R10, R117, PT ;  /* 0x000000750a00720c */ /* 0x000fc40003f86270 */
[C---:B------:R-:W-:Y:S01]  /*f920*/  ISETP.GE.AND P5, PT, R8.reuse, R3, PT ;  /* 0x000000030800720c */ /* 0x040fe20003fa6270 */
[----:B------:R-:W2:Y:S01]  /*f930*/  MUFU.TANH R129, R105 ;  /* 0x0000006900817308 */ /* 0x000ea20000002400 */
[----:B------:R-:W-:Y:S01]  /*f940*/  ISETP.GE.AND P1, PT, R8, R117, PT ;  /* 0x000000750800720c */ /* 0x000fe20003f26270 */
[----:B------:R-:W-:Y:S01]  /*f950*/  VIADD R8, R42, 0x60 ;  /* 0x000000602a087836 */ /* 0x000fe20000000000 */
[----:B----4-:R-:W-:Y:S02]  /*f960*/  FSEL R127, R127, -INF , !P6 ;  /* 0xff8000007f7f7808 */ /* 0x010fe40007000000 */
[----:B------:R-:W-:-:S03]  /*f970*/  ISETP.GE.AND P6, PT, R2, R3, PT ;  /* 0x000000030200720c */ /* 0x000fc60003fc6270 */
        /* <DEDUP_REMOVED lines=50> */
[----:B------:R-:W-:-:S04]  /*fca0*/  ISETP.GE.AND P6, PT, R42, R3, PT ;  /* 0x000000032a00720c */ /* 0x000fc80003fc6270 */
[----:B------:R-:W-:Y:S01]  /*fcb0*/  FSEL R67, R67, -INF , !P6 ;  /* 0xff80000043437808 */ /* 0x000fe20007000000 */
[----:B------:R-:W3:Y:S01]  /*fcc0*/  MUFU.TANH R48, R48 ;  /* 0x0000003000307308 */ /* 0x000ee20000002400 */
[----:B-1----:R-:W-:Y:S02]  /*fcd0*/  FSEL R27, R27, -INF , !P5 ;  /* 0xff8000001b1b7808 */ /* 0x002fe40006800000 */
[----:B------:R-:W-:-:S05]  /*fce0*/  ISETP.GE.AND P5, PT, R2, R3, PT ;  /* 0x000000030200720c */ /* 0x000fca0003fa6270 */
[----:B------:R-:W1:Y:S01]  /*fcf0*/  MUFU.TANH R25, R5 ;  /* 0x0000000500197308 */ /* 0x000e620000002400 */
[----:B--2---:R-:W-:Y:S02]  /*fd00*/  FSEL R49, R49, -INF , !P4 ;  /* 0xff80000031317808 */ /* 0x004fe40006000000 */
[----:B------:R-:W-:-:S04]  /*fd10*/  ISETP.GE.AND P4, PT, R42, R117, PT ;  /* 0x000000752a00720c */ /* 0x000fc80003f86270 */
[----:B------:R-:W-:Y:S01]  /*fd20*/  FSEL R80, R80, -INF , !P4 ;  /* 0xff80000050507808 */ /* 0x000fe20006000000 */
[----:B------:R-:W2:Y:S01]  /*fd30*/  MUFU.TANH R47, R6 ;  /* 0x00000006002f7308 */ /* 0x000ea20000002400 */
[----:B---3--:R-:W-:Y:S02]  /*fd40*/  FSEL R48, R48, -INF , !P1 ;  /* 0xff80000030307808 */ /* 0x008fe40004800000 */
[----:B------:R-:W-:-:S05]  /*fd50*/  ISETP.GE.AND P1, PT, R2, R117, PT ;  /* 0x000000750200720c */ /* 0x000fca0003f26270 */
[----:B------:R-:W3:Y:S01]  /*fd60*/  MUFU.TANH R46, R7 ;  /* 0x00000007002e7308 */ /* 0x000ee20000002400 */
[----:B-1----:R-:W-:Y:S02]  /*fd70*/  FSEL R25, R25, -INF , !P5 ;  /* 0xff80000019197808 */ /* 0x002fe40006800000 */
[----:B--2---:R-:W-:Y:S02]  /*fd80*/  FSEL R47, R47, -INF , !P3 ;  /* 0xff8000002f2f7808 */ /* 0x004fe40005800000 */
[----:B---3--:R-:W-:Y:S01]  /*fd90*/  FSEL R46, R46, -INF , !P1 ;  /* 0xff8000002e2e7808 */ /* 0x008fe20004800000 */
        /* <DEDUP_REMOVED lines=62> */
.L_x_3114:
[----:B------:R-:W-:Y:S02]  /*10180*/  ULDC UR14, c[0x0][0x248] ;  /* 0x00009200000e7ab9 */ /* 0x000fe40000000800 */
[----:B------:R-:W-:-:S06]  /*10190*/  USHF.L.U32 UR5, UR14, 0x7, URZ ;  /* 0x000000070e057899 */ /* 0x000fcc000800063f */
[----:B------:R-:W-:-:S04]  /*101a0*/  IADD3 R5, RZ, -UR5, RZ ;  /* 0x80000005ff057c10 */ /* 0x000fc8000fffe0ff */
[----:B------:R-:W-:-:S07]  /*101b0*/  SHF.R.S32.HI R7, RZ, 0x1f, R5 ;  /* 0x0000001fff077819 */ /* 0x000fce0000011405 */
.L_x_3115:
        /* <DEDUP_REMOVED lines=39> */
.L_x_3113:
        /* <DEDUP_REMOVED lines=83> */
[----:B------:R-:W1:Y:S01]  /*10960*/  LDSM.16.MT88.4 R4, [R116+0xd000] ;  /* 0x00d000007404783b */ /* 0x000e620000004200 */
        /* <DEDUP_REMOVED lines=63> */
[--C-:B------:R-:W-:Y:S01]  /*10d60*/  FFMA.FTZ R65, R65, UR8, -R62.reuse ;  /* 0x0000000841417c23 */ /* 0x100fe2000801083e */
[--C-:B------:R-:W-:Y:S01]  /*10d70*/  FFMA.FTZ R64, R64, UR8, -R62.reuse ;  /* 0x0000000840407c23 */ /* 0x100fe2000801083e */
[--C-:B------:R-:W-:Y:S01]  /*10d80*/  FFMA.FTZ R162, R63, UR8, -R62.reuse ;  /* 0x000000083fa27c23 */ /* 0x100fe2000801083e */
[----:B------:R-:W-:Y:S01]  /*10d90*/  FFMA.FTZ R59, R59, UR8, -R62 ;  /* 0x000000083b3b7c23 */ /* 0x000fe2000801083e */
[--C-:B------:R-:W-:Y:S01]  /*10da0*/  FFMA.FTZ R52, R52, UR8, -R53.reuse ;  /* 0x0000000834347c23 */ /* 0x100fe20008010835 */
[----:B------:R-:W-:Y:S01]  /*10db0*/  FADD.FTZ R61, R61, R60 ;  /* 0x0000003c3d3d7221 */ /* 0x000fe20000010000 */
[----:B------:R-:W3:Y:S01]  /*10dc0*/  MUFU.EX2 R42, R42 ;  /* 0x0000002a002a7308 */ /* 0x000ee20000000800 */
[----:B--2---:R-:W-:Y:S01]  /*10dd0*/  F2FP.BF16.F32.PACK_AB R69, R66, R67 ;  /* 0x000000434245723e */ /* 0x004fe200000010ff */
[--C-:B------:R-:W-:Y:S01]  /*10de0*/  FFMA.FTZ R60, R50, UR8, -R53.reuse ;  /* 0x00000008323c7c23 */ /* 0x100fe20008010835 */
[--C-:B------:R-:W-:Y:S01]  /*10df0*/  FFMA.FTZ R50, R49, UR8, -R53.reuse ;  /* 0x0000000831327c23 */ /* 0x100fe20008010835 */
[--C-:B------:R-:W-:Y:S01]  /*10e00*/  FFMA.FTZ R49, R48, UR8, -R53.reuse ;  /* 0x0000000830317c23 */ /* 0x100fe20008010835 */
[----:B------:R-:W-:Y:S01]  /*10e10*/  FFMA.FTZ R48, R47, UR8, -R53 ;  /* 0x000000082f307c23 */ /* 0x000fe20008010835 */
[----:B------:R-:W-:Y:S01]  /*10e20*/  FADD.FTZ R66, R67, R66 ;  /* 0x0000004243427221 */ /* 0x000fe20000010000 */
[----:B------:R-:W-:Y:S01]  /*10e30*/  FADD.FTZ R56, R56, R61 ;  /* 0x0000003d38387221 */ /* 0x000fe20000010000 */
[----:B------:R-:W-:Y:S01]  /*10e40*/  MUFU.EX2 R44, R44 ;  /* 0x0000002c002c7308 */ /* 0x000fe20000000800 */
[--C-:B------:R-:W-:Y:S01]  /*10e50*/  FFMA.FTZ R143, R27, UR8, -R62.reuse ;  /* 0x000000081b8f7c23 */ /* 0x100fe2000801083e */
[--C-:B------:R-:W-:Y:S01]  /*10e60*/  FFMA.FTZ R63, R26, UR8, -R62.reuse ;  /* 0x000000081a3f7c23 */ /* 0x100fe2000801083e */
[----:B------:R-:W-:-:S05]  /*10e70*/  FFMA.FTZ R163, R25, UR8, -R62 ;  /* 0x0000000819a37c23 */ /* 0x000fca000801083e */
[----:B------:R-:W2:Y:S01]  /*10e80*/  MUFU.EX2 R43, R43 ;  /* 0x0000002b002b7308 */ /* 0x000ea20000000800 */
[----:B---3--:R-:W-:Y:S01]  /*10e90*/  F2FP.BF16.F32.PACK_AB R71, R42, R51 ;  /* 0x000000332a47723e */ /* 0x008fe200000010ff */
[----:B------:R-:W-:-:S06]  /*10ea0*/  FADD.FTZ R51, R51, R66 ;  /* 0x0000004233337221 */ /* 0x000fcc0000010000 */
        /* <DEDUP_REMOVED lines=18> */
[C---:B-1----:R-:W-:Y:S05]  /*10fd0*/  HMMA.16816.F32.BF16 R72, R68.reuse, R4, RZ ;  /* 0x000000044448723c */ /* 0x042fea00000418ff */
[----:B------:R-:W-:Y:S01]  /*10fe0*/  MUFU.EX2 R32, R32 ;  /* 0x0000002000207308 */ /* 0x000fe20000000800 */
[----:B------:R-:W-:Y:S01]  /*10ff0*/  HMMA.16816.F32.BF16 R68, R68, R6, RZ ;  /* 0x000000064444723c */ /* 0x000fe200000418ff */
[----:B--2---:R-:W-:-:S02]  /*11000*/  F2FP.BF16.F32.PACK_AB R4, R43, R44 ;  /* 0x0000002c2b04723e */ /* 0x004fc400000010ff */
[----:B---3--:R-:W-:-:S04]  /*11010*/  F2FP.BF16.F32.PACK_AB R5, R40, R41 ;  /* 0x000000292805723e */ /* 0x008fc800000010ff */
[----:B------:R-:W-:Y:S01]  /*11020*/  F2FP.BF16.F32.PACK_AB R6, R37, R38 ;  /* 0x000000262506723e */ /* 0x000fe200000010ff */
[----:B------:R-:W-:Y:S01]  /*11030*/  MUFU.EX2 R29, R29 ;  /* 0x0000001d001d7308 */ /* 0x000fe20000000800 */
[----:B----4-:R-:W-:-:S07]  /*11040*/  F2FP.BF16.F32.PACK_AB R7, R36, R39 ;  /* 0x000000272407723e */ /* 0x010fce00000010ff */
[C---:B------:R-:W-:Y:S01]  /*11050*/  HMMA.16816.F32.BF16 R112, R4.reuse, R8, R112 ;  /* 0x000000080470723c */ /* 0x040fe20000041870 */
[----:B------:R-:W-:Y:S05]  /*11060*/  MUFU.EX2 R35, R35 ;  /* 0x0000002300237308 */ /* 0x000fea0000000800 */
        /* <DEDUP_REMOVED lines=31> */
[----:B--2---:R-:W-:-:S02]  /*11260*/  F2FP.BF16.F32.PACK_AB R5, R30, R35 ;  /* 0x000000231e05723e */ /* 0x004fc400000010ff */
[----:B------:R-:W-:Y:S02]  /*11270*/  F2FP.BF16.F32.PACK_AB R6, R29, R32 ;  /* 0x000000201d06723e */ /* 0x000fe400000010ff */
[----:B----4-:R-:W-:-:S03]  /*11280*/  F2FP.BF16.F32.PACK_AB R7, R28, R31 ;  /* 0x0000001f1c07723e */ /* 0x010fc600000010ff */
        /* <DEDUP_REMOVED lines=36> */
[----:B------:R-:W-:Y:S02]  /*114d0*/  F2FP.BF16.F32.PACK_AB R5, R126, R123 ;  /* 0x0000007b7e05723e */ /* 0x000fe400000010ff */
[----:B------:R-:W-:-:S03]  /*114e0*/  F2FP.BF16.F32.PACK_AB R6, R119, R120 ;  /* 0x000000787706723e */ /* 0x000fc600000010ff */
[----:B------:R-:W-:Y:S01]  /*114f0*/  MUFU.EX2 R59, R59 ;  /* 0x0000003b003b7308 */ /* 0x000fe20000000800 */
[----:B------:R-:W-:-:S07]  /*11500*/  F2FP.BF16.F32.PACK_AB R7, R124, R125 ;  /* 0x0000007d7c07723e */ /* 0x000fce00000010ff */
[C---:B------:R-:W-:Y:S01]  /*11510*/  HMMA.16816.F32.BF16 R104, R4.reuse, R12, R104 ;  /* 0x0000000c0468723c */ /* 0x040fe20000041868 */
[----:B------:R-:W-:Y:S05]  /*11520*/  MUFU.EX2 R52, R52 ;  /* 0x0000003400347308 */ /* 0x000fea0000000800 */
[C---:B------:R-:W-:Y:S01]  /*11530*/  HMMA.16816.F32.BF16 R100, R4.reuse, R14, R100 ;  /* 0x0000000e0464723c */ /* 0x040fe20000041864 */
[----:B------:R-:W3:Y:S02]  /*11540*/  LDSM.16.MT88.4 R12, [R144+0xdc00] ;  /* 0x00dc0000900c783b */ /* 0x000ee40000004200 */
[----:B------:R-:W-:Y:S03]  /*11550*/  MUFU.EX2 R47, R60 ;  /* 0x0000003c002f7308 */ /* 0x000fe60000000800 */
[C---:B------:R-:W-:Y:S05]  /*11560*/  HMMA.16816.F32.BF16 R96, R4.reuse, R16, R96 ;  /* 0x000000100460723c */ /* 0x040fea0000041860 */
[----:B------:R-:W-:Y:S01]  /*11570*/  MUFU.EX2 R163, R163 ;  /* 0x000000a300a37308 */ /* 0x000fe20000000800 */
[C---:B------:R-:W-:Y:S01]  /*11580*/  HMMA.16816.F32.BF16 R92, R4.reuse, R18, R92 ;  /* 0x00000012045c723c */ /* 0x040fe2000004185c */
[----:B------:R-:W-:Y:S05]  /*11590*/  LDSM.16.MT88.4 R16, [R144+0xc000] ;  /* 0x00c000009010783b */ /* 0x000fea0000004200 */
[C---:B-----5:R-:W-:Y:S06]  /*115a0*/  HMMA.16816.F32.BF16 R112, R4.reuse, R8, R112 ;  /* 0x000000080470723c */ /* 0x060fec0000041870 */
[C---:B------:R-:W-:Y:S01]  /*115b0*/  HMMA.16816.F32.BF16 R108, R4.reuse, R10, R108 ;  /* 0x0000000a046c723c */ /* 0x040fe2000004186c */
[----:B------:R-:W5:Y:S05]  /*115c0*/  LDSM.16.MT88.4 R8, [R116+0xbc00] ;  /* 0x00bc00007408783b */ /* 0x000f6a0000004200 */
        /* <DEDUP_REMOVED lines=12> */
[----:B----4-:R-:W-:-:S07]  /*11690*/  F2FP.BF16.F32.PACK_AB R7, R136, R137 ;  /* 0x000000898807723e */ /* 0x010fce00000010ff */
[C---:B------:R-:W-:Y:S06]  /*116a0*/  HMMA.16816.F32.BF16 R104, R4.reuse, R12, R104 ;  /* 0x0000000c0468723c */ /* 0x040fec0000041868 */
        /* <DEDUP_REMOVED lines=21> */
[C---:B------:R-:W-:Y:S06]  /*11800*/  HMMA.16816.F32.BF16 R80, R4.reuse, R12, R80 ;  /* 0x0000000c0450723c */ /* 0x040fec0000041850 */
[C---:B------:R-:W-:Y:S01]  /*11810*/  HMMA.16816.F32.BF16 R76, R4.reuse, R14, R76 ;  /* 0x0000000e044c723c */ /* 0x040fe2000004184c */
[--C-:B------:R-:W-:Y:S01]  /*11820*/  FFMA.FTZ R12, R58, UR8, -R53.reuse ;  /* 0x000000083a0c7c23 */ /* 0x100fe20008010835 */
[--C-:B------:R-:W-:Y:S01]  /*11830*/  FFMA.FTZ R58, R24, UR8, -R53.reuse ;  /* 0x00000008183a7c23 */ /* 0x100fe20008010835 */
[----:B------:R-:W-:Y:S01]  /*11840*/  FFMA.FTZ R53, R46, UR8, -R53 ;  /* 0x000000082e357c23 */ /* 0x000fe20008010835 */
[----:B------:R-:W-:Y:S01]  /*11850*/  LDSM.16.MT88.4 R24, [R144+0xa800] ;  /* 0x00a800009018783b */ /* 0x000fe20000004200 */
[----:B------:R2:W-:Y:S01]  /*11860*/  MUFU.EX2 R57, R12 ;  /* 0x0000000c00397308 */ /* 0x0005e20000000800 */
[C---:B------:R-:W-:Y:S06]  /*11870*/  HMMA.16816.F32.BF16 R96, R4.reuse, R16, R96 ;  /* 0x000000100460723c */ /* 0x040fec0000041860 */
[C---:B------:R-:W-:Y:S01]  /*11880*/  HMMA.16816.F32.BF16 R92, R4.reuse, R18, R92 ;  /* 0x00000012045c723c */ /* 0x040fe2000004185c */
[----:B------:R-:W4:Y:S01]  /*11890*/  MUFU.EX2 R58, R58 ;  /* 0x0000003a003a7308 */ /* 0x000f220000000800 */
[----:B------:R-:W-:Y:S04]  /*118a0*/  LDSM.16.MT88.4 R16, [R116+0xc800] ;  /* 0x00c800007410783b */ /* 0x000fe80000004200 */
[C---:B---3--:R-:W-:Y:S03]  /*118b0*/  HMMA.16816.F32.BF16 R112, R4.reuse, R8, R112 ;  /* 0x000000080470723c */ /* 0x048fe60000041870 */
[----:B------:R-:W-:Y:S01]  /*118c0*/  MUFU.EX2 R46, R49 ;  /* 0x00000031002e7308 */ /* 0x000fe20000000800 */
[----:B--2---:R-:W-:Y:S02]  /*118d0*/  LDSM.16.MT88.4 R12, [R144+0xe800] ;  /* 0x00e80000900c783b */ /* 0x004fe40000004200 */
[C---:B------:R-:W-:Y:S02]  /*118e0*/  HMMA.16816.F32.BF16 R108, R4.reuse, R10, R108 ;  /* 0x0000000a046c723c */ /* 0x040fe4000004186c */
[----:B------:R-:W2:Y:S04]  /*118f0*/  LDSM.16.MT88.4 R8, [R116+0xc400] ;  /* 0x00c400007408783b */ /* 0x000ea80000004200 */
[C---:B------:R-:W-:Y:S06]  /*11900*/  HMMA.16816.F32.BF16 R104, R4.reuse, R20, R104 ;  /* 0x000000140468723c */ /* 0x040fec0000041868 */
[C---:B------:R-:W-:Y:S01]  /*11910*/  HMMA.16816.F32.BF16 R100, R4.reuse, R22, R100 ;  /* 0x000000160464723c */ /* 0x040fe20000041864 */
[----:B------:R-:W-:Y:S05]  /*11920*/  LDSM.16.MT88.4 R20, [R116+0xa800] ;  /* 0x00a800007414783b */ /* 0x000fea0000004200 */
[C---:B--2---:R-:W-:Y:S06]  /*11930*/  HMMA.16816.F32.BF16 R88, R4.reuse, R8, R88 ;  /* 0x000000080458723c */ /* 0x044fec0000041858 */
[C---:B------:R-:W-:Y:S01]  /*11940*/  HMMA.16816.F32.BF16 R84, R4.reuse, R10, R84 ;  /* 0x0000000a0454723c */ /* 0x040fe20000041854 */
[----:B------:R-:W2:Y:S05]  /*11950*/  LDSM.16.MT88.4 R8, [R116+0xe400] ;  /* 0x00e400007408783b */ /* 0x000eaa0000004200 */
[C---:B--2---:R-:W-:Y:S06]  /*11960*/  HMMA.16816.F32.BF16 R72, R4.reuse, R8, R72 ;  /* 0x000000080448723c */ /* 0x044fec0000041848 */
[----:B------:R-:W-:Y:S01]  /*11970*/  HMMA.16816.F32.BF16 R68, R4, R10, R68 ;  /* 0x0000000a0444723c */ /* 0x000fe20000041844 */
[----:B------:R-:W2:Y:S06]  /*11980*/  LDSM.16.MT88.4 R8, [R144+0xc800] ;  /* 0x00c800009008783b */ /* 0x000eac0000004200 */
[----:B-1----:R-:W-:-:S02]  /*11990*/  F2FP.BF16.F32.PACK_AB R4, R64, R65 ;  /* 0x000000414004723e */ /* 0x002fc400000010ff */
[----:B----4-:R-:W-:Y:S02]  /*119a0*/  F2FP.BF16.F32.PACK_AB R5, R58, R57 ;  /* 0x000000393a05723e */ /* 0x010fe400000010ff */
[----:B------:R-:W-:Y:S02]  /*119b0*/  F2FP.BF16.F32.PACK_AB R6, R59, R162 ;  /* 0x000000a23b06723e */ /* 0x000fe400000010ff */
[----:B------:R-:W-:-:S07]  /*119c0*/  F2FP.BF16.F32.PACK_AB R7, R47, R52 ;  /* 0x000000342f07723e */ /* 0x000fce00000010ff */
[C---:B------:R-:W-:Y:S06]  /*119d0*/  HMMA.16816.F32.BF16 R80, R4.reuse, R12, R80 ;  /* 0x0000000c0450723c */ /* 0x040fec0000041850 */
[C---:B------:R-:W-:Y:S01]  /*119e0*/  HMMA.16816.F32.BF16 R88, R4.reuse, R16, R88 ;  /* 0x000000100458723c */ /* 0x040fe20000041858 */
[----:B------:R-:W-:Y:S01]  /*119f0*/  FADD.FTZ R13, R45, R56 ;  /* 0x000000382d0d7221 */ /* 0x000fe20000010000 */
[----:B------:R-:W-:Y:S01]  /*11a00*/  FADD.FTZ R12, R42, R51 ;  /* 0x000000332a0c7221 */ /* 0x000fe20000010000 */
[----:B------:R-:W-:Y:S02]  /*11a10*/  MUFU.EX2 R45, R48 ;  /* 0x00000030002d7308 */ /* 0x000fe40000000800 */
[----:B------:R-:W-:Y:S01]  /*11a20*/  FADD.FTZ R44, R44, R13 ;  /* 0x0000000d2c2c7221 */ /* 0x000fe20000010000 */
[----:B------:R-:W-:Y:S01]  /*11a30*/  FADD.FTZ R41, R41, R12 ;  /* 0x0000000c29297221 */ /* 0x000fe20000010000 */
[C---:B------:R-:W-:Y:S01]  /*11a40*/  HMMA.16816.F32.BF16 R84, R4.reuse, R18, R84 ;  /* 0x000000120454723c */ /* 0x040fe20000041854 */
[----:B------:R-:W-:Y:S01]  /*11a50*/  LDSM.16.MT88.4 R16, [R116+0xac00] ;  /* 0x00ac00007410783b */ /* 0x000fe20000004200 */
[----:B------:R-:W-:Y:S01]  /*11a60*/  FADD.FTZ R43, R43, R44 ;  /* 0x0000002c2b2b7221 */ /* 0x000fe20000010000 */
[----:B------:R-:W-:Y:S01]  /*11a70*/  FADD.FTZ R40, R40, R41 ;  /* 0x0000002928287221 */ /* 0x000fe20000010000 */
[----:B------:R-:W-:Y:S02]  /*11a80*/  MUFU.EX2 R42, R53 ;  /* 0x00000035002a7308 */ /* 0x000fe40000000800 */
[----:B------:R-:W-:Y:S01]  /*11a90*/  FADD.FTZ R38, R38, R43 ;  /* 0x0000002b26267221 */ /* 0x000fe20000010000 */
[----:B------:R-:W-:Y:S01]  /*11aa0*/  FADD.FTZ R39, R39, R40 ;  /* 0x0000002827277221 */ /* 0x000fe20000010000 */
[----:B--2---:R-:W-:Y:S02]  /*11ab0*/  HMMA.16816.F32.BF16 R96, R4, R8, R96 ;  /* 0x000000080460723c */ /* 0x004fe40000041860 */
[----:B------:R-:W-:Y:S01]  /*11ac0*/  FADD.FTZ R37, R37, R38 ;  /* 0x0000002625257221 */ /* 0x000fe20000010000 */
[----:B------:R-:W-:-:S03]  /*11ad0*/  FADD.FTZ R36, R36, R39 ;  /* 0x0000002724247221 */ /* 0x000fc60000010000 */
[----:B------:R-:W-:Y:S01]  /*11ae0*/  HMMA.16816.F32.BF16 R92, R4, R10, R92 ;  /* 0x0000000a045c723c */ /* 0x000fe2000004185c */
[----:B------:R-:W1:Y:S01]  /*11af0*/  LDSM.16.MT88.4 R8, [R116+0xe800] ;  /* 0x00e800007408783b */ /* 0x000e620000004200 */
        /* <DEDUP_REMOVED lines=20> */
[C---:B------:R-:W-:Y:S01]  /*11c40*/  HMMA.16816.F32.BF16 R104, R4.reuse, R20, R104 ;  /* 0x000000140468723c */ /* 0x040fe20000041868 */
[----:B------:R-:W-:Y:S01]  /*11c50*/  FADD.FTZ R119, R119, R120 ;  /* 0x0000007877777221 */ /* 0x000fe20000010000 */
[----:B------:R-:W-:Y:S01]  /*11c60*/  FADD.FTZ R124, R124, R125 ;  /* 0x0000007d7c7c7221 */ /* 0x000fe20000010000 */
[----:B------:R-:W-:Y:S02]  /*11c70*/  MUFU.EX2 R26, R63 ;  /* 0x0000003f001a7308 */ /* 0x000fe40000000800 */
[----:B------:R-:W-:Y:S01]  /*11c80*/  FADD.FTZ R134, R134, R119 ;  /* 0x0000007786867221 */ /* 0x000fe20000010000 */
[C---:B------:R-:W-:Y:S01]  /*11c90*/  HMMA.16816.F32.BF16 R100, R4.reuse, R22, R100 ;  /* 0x000000160464723c */ /* 0x040fe20000041864 */
[----:B------:R-:W-:Y:S01]  /*11ca0*/  FADD.FTZ R135, R135, R124 ;  /* 0x0000007c87877221 */ /* 0x000fe20000010000 */
[----:B------:R-:W4:Y:S01]  /*11cb0*/  LDSM.16.MT88.4 R20, [R144+0xac00] ;  /* 0x00ac00009014783b */ /* 0x000f220000004200 */
[----:B------:R-:W-:Y:S02]  /*11cc0*/  FADD.FTZ R133, R133, R134 ;  /* 0x0000008685857221 */ /* 0x000fe40000010000 */
[----:B------:R-:W5:Y:S01]  /*11cd0*/  MUFU.EX2 R27, R50 ;  /* 0x00000032001b7308 */ /* 0x000f620000000800 */
[----:B------:R-:W-:Y:S01]  /*11ce0*/  FADD.FTZ R138, R138, R135 ;  /* 0x000000878a8a7221 */ /* 0x000fe20000010000 */
[----:B-1----:R-:W-:Y:S01]  /*11cf0*/  HMMA.16816.F32.BF16 R72, R4, R8, R72 ;  /* 0x000000080448723c */ /* 0x002fe20000041848 */
[----:B------:R-:W-:-:S02]  /*11d00*/  FADD.FTZ R132, R132, R133 ;  /* 0x0000008584847221 */ /* 0x000fc40000010000 */
[----:B------:R-:W-:Y:S02]  /*11d10*/  FADD.FTZ R137, R137, R138 ;  /* 0x0000008a89897221 */ /* 0x000fe40000010000 */
[----:B------:R-:W-:Y:S01]  /*11d20*/  FADD.FTZ R131, R131, R132 ;  /* 0x0000008483837221 */ /* 0x000fe20000010000 */
[----:B------:R-:W-:Y:S01]  /*11d30*/  HMMA.16816.F32.BF16 R68, R4, R10, R68 ;  /* 0x0000000a0444723c */ /* 0x000fe20000041844 */
[----:B------:R-:W-:Y:S01]  /*11d40*/  FADD.FTZ R137, R136, R137 ;  /* 0x0000008988897221 */ /* 0x000fe20000010000 */
[----:B------:R-:W1:Y:S01]  /*11d50*/  LDSM.16.MT88.4 R8, [R116+0xcc00] ;  /* 0x00cc00007408783b */ /* 0x000e620000004200 */
[----:B------:R-:W-:Y:S02]  /*11d60*/  FADD.FTZ R142, R142, R131 ;  /* 0x000000838e8e7221 */ /* 0x000fe40000010000 */
[----:B------:R-:W-:Y:S02]  /*11d70*/  FADD.FTZ R130, R130, R137 ;  /* 0x0000008982827221 */ /* 0x000fe40000010000 */
[----:B---3--:R-:W-:Y:S01]  /*11d80*/  F2FP.BF16.F32.PACK_AB R4, R25, R24 ;  /* 0x000000181904723e */ /* 0x008fe200000010ff */
[----:B------:R-:W-:Y:S01]  /*11d90*/  FADD.FTZ R129, R129, R142 ;  /* 0x0000008e81817221 */ /* 0x000fe20000010000 */
[----:B-----5:R-:W-:Y:S01]  /*11da0*/  F2FP.BF16.F32.PACK_AB R5, R46, R27 ;  /* 0x0000001b2e05723e */ /* 0x020fe200000010ff */
        /* <DEDUP_REMOVED lines=25> */
[----:B----4-:R-:W-:Y:S02]  /*11f40*/  HMMA.16816.F32.BF16 R112, R4, R20, R112 ;  /* 0x000000140470723c */ /* 0x010fe40000041870 */
[----:B------:R-:W-:Y:S01]  /*11f50*/  FADD.FTZ R26, R26, R25 ;  /* 0x000000191a1a7221 */ /* 0x000fe20000010000 */
[----:B------:R-:W-:-:S03]  /*11f60*/  FADD.FTZ R45, R45, R46 ;  /* 0x0000002e2d2d7221 */ /* 0x000fc60000010000 */
[----:B------:R-:W-:Y:S01]  /*11f70*/  HMMA.16816.F32.BF16 R108, R4, R22, R108 ;  /* 0x00000016046c723c */ /* 0x000fe2000004186c */
[----:B------:R-:W-:Y:S01]  /*11f80*/  FADD.FTZ R163, R163, R26 ;  /* 0x0000001aa3a37221 */ /* 0x000fe20000010000 */
[----:B------:R-:W-:-:S04]  /*11f90*/  FADD.FTZ R162, R42, R45 ;  /* 0x0000002d2aa27221 */ /* 0x000fc80000010000 */
        /* <DEDUP_REMOVED lines=75> */
.L_x_3117:
[----:B------:R-:W1:Y:S02]  /*12450*/  LDC R6, c[0x0][0x250] ;  /* 0x00009400ff067b82 */ /* 0x000e640000000800 */
[----:B-1----:R-:W-:-:S05]  /*12460*/  IMAD.SHL.U32 R9, R6, 0x80, RZ ;  /* 0x0000008006097824 */ /* 0x002fca00078e00ff */
[----:B------:R-:W-:-:S04]  /*12470*/  IADD3 R9, -R9, RZ, RZ ;  /* 0x000000ff09097210 */ /* 0x000fc80007ffe1ff */
[----:B------:R-:W-:-:S07]  /*12480*/  SHF.R.S32.HI R4, RZ, 0x1f, R9 ;  /* 0x0000001fff047819 */ /* 0x000fce0000011409 */
.L_x_3118:
[----:B------:R-:W1:Y:S01]  /*12490*/  LDC R5, c[0x0][0x254] ;  /* 0x00009500ff057b82 */ /* 0x000e620000000800 */
[C---:B------:R-:W-:Y:S02]  /*124a0*/  IADD3 R7, P3, R9.reuse, R160, RZ ;  /* 0x000000a009077210 */ /* 0x040fe40007f7e0ff */
[----:B------:R-:W-:Y:S02]  /*124b0*/  LEA R156, P0, R9, R156, 0x1 ;  /* 0x0000009c099c7211 */ /* 0x000fe400078008ff */
[----:B------:R-:W-:Y:S01]  /*124c0*/  LEA R11, P1, R6, R9, 0x5 ;  /* 0x00000009060b7211 */ /* 0x000fe200078228ff */
[----:B------:R-:W-:Y:S01]  /*124d0*/  IMAD.X R8, R4, 0x1, R54, P3 ;  /* 0x0000000104087824 */ /* 0x000fe200018e0636 */
[----:B------:R-:W-:Y:S02]  /*124e0*/  LEA R10, P3, R7, UR10, 0x1 ;  /* 0x0000000a070a7c11 */ /* 0x000fe4000f8608ff */
[----:B------:R-:W-:Y:S02]  /*124f0*/  LEA.HI.X R157, R9, R157, R4, 0x1, P0 ;  /* 0x0000009d099d7211 */ /* 0x000fe400000f0c04 */
[----:B------:R-:W-:-:S02]  /*12500*/  IADD3 R160, P0, R11, R160, RZ ;  /* 0x000000a00ba07210 */ /* 0x000fc40007f1e0ff */
[----:B------:R-:W-:Y:S01]  /*12510*/  LEA.HI.X R11, R7, UR11, R8, 0x1, P3 ;  /* 0x0000000b070b7c11 */ /* 0x000fe200098f0c08 */
[C---:B------:R-:W-:Y:S01]  /*12520*/  IMAD.SHL.U32 R7, R6.reuse, 0x40, RZ ;  /* 0x0000004006077824 */ /* 0x040fe200078e00ff */
        /* <DEDUP_REMOVED lines=27> */
[----:B------:R3:W-:Y:S04]  /*126e0*/  LDGSTS.E.BYPASS.LTC128B.128 [R150+0xa800], desc[UR6][R16.64] ;  /* 0x0a80000010967fae */ /* 0x0007e8000b901d46 */
[----:B------:R-:W-:Y:S04]  /*126f0*/  LDGSTS.E.BYPASS.LTC128B.128 [R150+0xc800], desc[UR6][R24.64+0x40] ;  /* 0x0c80004018967fae */ /* 0x000fe8000b901d46 */
[----:B------:R4:W-:Y:S04]  /*12700*/  LDGSTS.E.BYPASS.LTC128B.128 [R150+0xe800], desc[UR6][R24.64+0x80] ;  /* 0x0e80008018967fae */ /* 0x0009e8000b901d46 */
[----:B------:R-:W-:Y:S04]  /*12710*/  LDSM.16.M88.4 R44, [R147] ;  /* 0x00000000932c783b */ /* 0x000fe80000000200 */
[----:B------:R-:W5:Y:S04]  /*12720*/  LDSM.16.M88.4 R28, [R146+0x3000] ;  /* 0x00300000921c783b */ /* 0x000f680000000200 */
[----:B------:R-:W-:Y:S04]  /*12730*/  LDSM.16.M88.4 R128, [R145] ;  /* 0x000000009180783b */ /* 0x000fe80000000200 */
[----:B-1----:R-:W-:Y:S04]  /*12740*/  LDSM.16.M88.4 R8, [R118+0x3000] ;  /* 0x003000007608783b */ /* 0x002fe80000000200 */
[----:B--2---:R-:W3:Y:S04]  /*12750*/  LDSM.16.M88.4 R12, [R146+0x3800] ;  /* 0x00380000920c783b */ /* 0x004ee80000000200 */
[----:B------:R-:W1:Y:S04]  /*12760*/  LDSM.16.M88.4 R4, [R146+0x3c00] ;  /* 0x003c00009204783b */ /* 0x000e680000000200 */
[----:B------:R-:W2:Y:S04]  /*12770*/  LDSM.16.M88.4 R120, [R146+0x4000] ;  /* 0x004000009278783b */ /* 0x000ea80000000200 */
[----:B------:R-:W4:Y:S04]  /*12780*/  LDSM.16.M88.4 R60, [R146+0x4400] ;  /* 0x00440000923c783b */ /* 0x000f280000000200 */
[----:B------:R-:W4:Y:S04]  /*12790*/  LDSM.16.M88.4 R20, [R146+0x3400] ;  /* 0x003400009214783b */ /* 0x000f280000000200 */
[----:B------:R-:W4:Y:S04]  /*127a0*/  LDSM.16.M88.4 R52, [R146+0x4800] ;  /* 0x004800009234783b */ /* 0x000f280000000200 */
[----:B------:R-:W4:Y:S01]  /*127b0*/  LDSM.16.M88.4 R140, [R146+0x4c00] ;  /* 0x004c0000928c783b */ /* 0x000f220000000200 */
        /* <DEDUP_REMOVED lines=8> */
[----:B------:R-:W-:Y:S03]  /*12840*/  HMMA.16816.F32.BF16 R12, R44, R14, RZ ;  /* 0x0000000e2c0c723c */ /* 0x000fe600000418ff */
[----:B------:R-:W0:Y:S03]  /*12850*/  LDGDEPBAR ;  /* 0x00000000000079af */ /* 0x000e260000000000 */
[C---:B------:R-:W-:Y:S06]  /*12860*/  HMMA.16816.F32.BF16 R32, R128.reuse, R8, R32 ;  /* 0x000000088020723c */ /* 0x040fec0000041820 */
[----:B------:R-:W-:Y:S06]  /*12870*/  HMMA.16816.F32.BF16 R28, R128, R10, R28 ;  /* 0x0000000a801c723c */ /* 0x000fec000004181c */
[C---:B-1----:R-:W-:Y:S06]  /*12880*/  HMMA.16816.F32.BF16 R8, R44.reuse, R4, RZ ;  /* 0x000000042c08723c */ /* 0x042fec00000418ff */
[C---:B--2---:R-:W-:Y:S06]  /*12890*/  HMMA.16816.F32.BF16 R124, R44.reuse, R120, RZ ;  /* 0x000000782c7c723c */ /* 0x044fec00000418ff */
[C---:B----4-:R-:W-:Y:S06]  /*128a0*/  HMMA.16816.F32.BF16 R64, R44.reuse, R60, RZ ;  /* 0x0000003c2c40723c */ /* 0x050fec00000418ff */
        /* <DEDUP_REMOVED lines=11> */
[C---:B------:R-:W-:Y:S01]  /*12960*/  HMMA.16816.F32.BF16 R12, R128.reuse, R138, R12 ;  /* 0x0000008a800c723c */ /* 0x040fe2000004180c */
[----:B------:R-:W-:Y:S05]  /*12970*/  LDSM.16.M88.4 R136, [R147+0x1000] ;  /* 0x001000009388783b */ /* 0x000fea0000000200 */
[C---:B------:R-:W-:Y:S06]  /*12980*/  HMMA.16816.F32.BF16 R8, R128.reuse, R132, R8 ;  /* 0x000000848008723c */ /* 0x040fec0000041808 */
        /* <DEDUP_REMOVED lines=8> */
[C---:B------:R-:W-:Y:S06]  /*12a10*/  HMMA.16816.F32.BF16 R24, R128.reuse, R164, R24 ;  /* 0x000000a48018723c */ /* 0x040fec0000041818 */
[C---:B------:R-:W-:Y:S06]  /*12a20*/  HMMA.16816.F32.BF16 R20, R128.reuse, R166, R20 ;  /* 0x000000a68014723c */ /* 0x040fec0000041814 */
[C---:B-1----:R-:W-:Y:S06]  /*12a30*/  HMMA.16816.F32.BF16 R56, R128.reuse, R140, R56 ;  /* 0x0000008c8038723c */ /* 0x042fec0000041838 */
[C---:B------:R-:W-:Y:S01]  /*12a40*/  HMMA.16816.F32.BF16 R52, R128.reuse, R142, R52 ;  /* 0x0000008e8034723c */ /* 0x040fe20000041834 */
[----:B------:R-:W1:Y:S05]  /*12a50*/  LDSM.16.M88.4 R140, [R146+0x5800] ;  /* 0x00580000928c783b */ /* 0x000e6a0000000200 */
[C---:B--2---:R-:W-:Y:S06]  /*12a60*/  HMMA.16816.F32.BF16 R48, R128.reuse, R132, R48 ;  /* 0x000000848030723c */ /* 0x044fec0000041830 */
[----:B------:R-:W-:Y:S01]  /*12a70*/  HMMA.16816.F32.BF16 R44, R128, R134, R44 ;  /* 0x00000086802c723c */ /* 0x000fe2000004182c */
[----:B------:R-:W2:Y:S04]  /*12a80*/  LDSM.16.M88.4 R132, [R146+0x5c00] ;  /* 0x005c00009284783b */ /* 0x000ea80000000200 */
[----:B------:R-:W5:Y:S01]  /*12a90*/  LDSM.16.M88.4 R128, [R146+0x6000] ;  /* 0x006000009280783b */ /* 0x000f620000000200 */
[C---:B----4-:R-:W-:Y:S06]  /*12aa0*/  HMMA.16816.F32.BF16 R32, R136.reuse, R40, R32 ;  /* 0x000000288820723c */ /* 0x050fec0000041820 */
[C---:B------:R-:W-:Y:S01]  /*12ab0*/  HMMA.16816.F32.BF16 R28, R136.reuse, R42, R28 ;  /* 0x0000002a881c723c */ /* 0x040fe2000004181c */
[----:B------:R-:W4:Y:S05]  /*12ac0*/  LDSM.16.M88.4 R40, [R146+0x6400] ;  /* 0x006400009228783b */ /* 0x000f2a0000000200 */
        /* <DEDUP_REMOVED lines=9> */
[C---:B-----5:R-:W-:Y:S06]  /*12b60*/  HMMA.16816.F32.BF16 R124, R136.reuse, R128, R124 ;  /* 0x00000080887c723c */ /* 0x060fec000004187c */
[C---:B------:R-:W-:Y:S01]  /*12b70*/  HMMA.16816.F32.BF16 R120, R136.reuse, R130, R120 ;  /* 0x000000828878723c */ /* 0x040fe20000041878 */
[----:B------:R-:W-:Y:S05]  /*12b80*/  LDSM.16.M88.4 R128, [R118+0x5400] ;  /* 0x005400007680783b */ /* 0x000fea0000000200 */
[C---:B----4-:R-:W-:Y:S06]  /*12b90*/  HMMA.16816.F32.BF16 R64, R136.reuse, R40, R64 ;  /* 0x000000288840723c */ /* 0x050fec0000041840 */
[C---:B------:R-:W-:Y:S01]  /*12ba0*/  HMMA.16816.F32.BF16 R60, R136.reuse, R42, R60 ;  /* 0x0000002a883c723c */ /* 0x040fe2000004183c */
[----:B------:R-:W-:Y:S05]  /*12bb0*/  LDSM.16.M88.4 R40, [R118+0x5800] ;  /* 0x005800007628783b */ /* 0x000fea0000000200 */
[C---:B---3--:R-:W-:Y:S06]  /*12bc0*/  HMMA.16816.F32.BF16 R56, R136.reuse, R36, R56 ;  /* 0x000000248838723c */ /* 0x048fec0000041838 */
[C---:B------:R-:W-:Y:S01]  /*12bd0*/  HMMA.16816.F32.BF16 R52, R136.reuse, R38, R52 ;  /* 0x000000268834723c */ /* 0x040fe20000041834 */
[----:B------:R-:W2:Y:S05]  /*12be0*/  LDSM.16.M88.4 R36, [R145+0x1000] ;  /* 0x001000009124783b */ /* 0x000eaa0000000200 */
[C---:B-1----:R-:W-:Y:S06]  /*12bf0*/  HMMA.16816.F32.BF16 R48, R136.reuse, R140, R48 ;  /* 0x0000008c8830723c */ /* 0x042fec0000041830 */
[----:B------:R-:W-:Y:S01]  /*12c00*/  HMMA.16816.F32.BF16 R44, R136, R142, R44 ;  /* 0x0000008e882c723c */ /* 0x000fe2000004182c */
[----:B------:R-:W1:Y:S04]  /*12c10*/  LDSM.16.M88.4 R140, [R118+0x5c00] ;  /* 0x005c0000768c783b */ /* 0x000e680000000200 */
[----:B------:R-:W3:Y:S01]  /*12c20*/  LDSM.16.M88.4 R136, [R118+0x6000] ;  /* 0x006000007688783b */ /* 0x000ee20000000200 */
        /* <DEDUP_REMOVED lines=8> */
[----:B------:R-:W5:Y:S05]  /*12cb0*/  LDSM.16.M88.4 R40, [R118+0x6c00] ;  /* 0x006c00007628783b */ /* 0x000f6a0000000200 */
        /* <DEDUP_REMOVED lines=12> */
[C---:B-----5:R-:W-:Y:S06]  /*12d80*/  HMMA.16816.F32.BF16 R48, R36.reuse, R40, R48 ;  /* 0x000000282430723c */ /* 0x060fec0000041830 */
        /* <DEDUP_REMOVED lines=13> */
[C---:B------:R-:W-:Y:S01]  /*12e60*/  HMMA.16816.F32.BF16 R12, R140.reuse, R42, R12 ;  /* 0x0000002a8c0c723c */ /* 0x040fe2000004180c */
[----:B------:R-:W-:Y:S05]  /*12e70*/  LDSM.16.M88.4 R40, [R145+0x2000] ;  /* 0x002000009128783b */ /* 0x000fea0000000200 */
[C---:B-----5:R-:W-:Y:S06]  /*12e80*/  HMMA.16816.F32.BF16 R8, R140.reuse, R36, R8 ;  /* 0x000000248c08723c */ /* 0x060fec0000041808 */
        /* <DEDUP_REMOVED lines=8> */
[C---:B------:R-:W-:Y:S06]  /*12f10*/  HMMA.16816.F32.BF16 R48, R140.reuse, R136, R48 ;  /* 0x000000888c30723c */ /* 0x040fec0000041830 */
[----:B------:R-:W-:Y:S06]  /*12f20*/  HMMA.16816.F32.BF16 R44, R140, R138, R44 ;  /* 0x0000008a8c2c723c */ /* 0x000fec000004182c */
[C---:B---3--:R-:W-:Y:S06]  /*12f30*/  HMMA.16816.F32.BF16 R32, R40.reuse, R36, R32 ;  /* 0x000000242820723c */ /* 0x048fec0000041820 */
[C---:B------:R-:W-:Y:S01]  /*12f40*/  HMMA.16816.F32.BF16 R28, R40.reuse, R38, R28 ;  /* 0x00000026281c723c */ /* 0x040fe2000004181c */
[----:B------:R-:W3:Y:S05]  /*12f50*/  LDSM.16.M88.4 R36, [R118+0x7c00] ;  /* 0x007c00007624783b */ /* 0x000eea0000000200 */
[C---:B-1----:R-:W-:Y:S06]  /*12f60*/  HMMA.16816.F32.BF16 R24, R40.reuse, R132, R24 ;  /* 0x000000842818723c */ /* 0x042fec0000041818 */
[C---:B------:R-:W-:Y:S06]  /*12f70*/  HMMA.16816.F32.BF16 R20, R40.reuse, R134, R20 ;  /* 0x000000862814723c */ /* 0x040fec0000041814 */
[----:B------:R-:W-:Y:S01]  /*12f80*/  FMUL.FTZ R119, R33, UR17 ;  /* 0x0000001121777c20 */ /* 0x000fe20008410000 */
[----:B------:R-:W-:Y:S01]  /*12f90*/  FMUL.FTZ R33, R34, UR17 ;  /* 0x0000001122217c20 */ /* 0x000fe20008410000 */
[----:B--2---:R-:W-:Y:S01]  /*12fa0*/  HMMA.16816.F32.BF16 R16, R40, R128, R16 ;  /* 0x000000802810723c */ /* 0x004fe20000041810 */
[----:B------:R-:W-:Y:S01]  /*12fb0*/  FMUL.FTZ R34, R35, UR17 ;  /* 0x0000001123227c20 */ /* 0x000fe20008410000 */
[----:B------:R-:W-:-:S02]  /*12fc0*/  FMUL.FTZ R32, R32, UR17 ;  /* 0x0000001120207c20 */ /* 0x000fc40008410000 */
[----:B------:R-:W-:Y:S01]  /*12fd0*/  FMUL.FTZ R35, R28, UR17 ;  /* 0x000000111c237c20 */ /* 0x000fe20008410000 */
[----:B------:R-:W1:Y:S01]  /*12fe0*/  MUFU.TANH R119, R119 ;  /* 0x0000007700777308 */ /* 0x000e620000002400 */
[----:B------:R-:W-:Y:S01]  /*12ff0*/  HMMA.16816.F32.BF16 R12, R40, R130, R12 ;  /* 0x00000082280c723c */ /* 0x000fe2000004180c */
[----:B------:R-:W-:Y:S01]  /*13000*/  FMUL.FTZ R128, R29, UR17 ;  /* 0x000000111d807c20 */ /* 0x000fe20008410000 */
[----:B------:R-:W-:Y:S02]  /*13010*/  FMUL.FTZ R129, R30, UR17 ;  /* 0x000000111e817c20 */ /* 0x000fe40008410000 */
[----:B------:R-:W-:Y:S01]  /*13020*/  FMUL.FTZ R237, R24, UR17 ;  /* 0x0000001118ed7c20 */ /* 0x000fe20008410000 */
[----:B------:R-:W-:Y:S01]  /*13030*/  FMUL.FTZ R26, R26, UR17 ;  /* 0x000000111a1a7c20 */ /* 0x000fe20008410000 */
[----:B------:R-:W-:Y:S01]  /*13040*/  FMUL.FTZ R235, R25, UR17 ;  /* 0x0000001119eb7c20 */ /* 0x000fe20008410000 */
[----:B------:R-:W2:Y:S01]  /*13050*/  MUFU.TANH R34, R34 ;  /* 0x0000002200227308 */ /* 0x000ea20000002400 */
[----:B------:R-:W-:-:S02]  /*13060*/  FMUL.FTZ R25, R27, UR17 ;  /* 0x000000111b197c20 */ /* 0x000fc40008410000 */
[----:B------:R-:W-:Y:S01]  /*13070*/  FMUL.FTZ R20, R20, UR17 ;  /* 0x0000001114147c20 */ /* 0x000fe20008410000 */
[----:B------:R-:W-:Y:S01]  /*13080*/  FMUL.FTZ R24, R21, UR17 ;  /* 0x0000001115187c20 */ /* 0x000fe20008410000 */
[----:B------:R-:W-:Y:S01]  /*13090*/  FMUL.FTZ R231, R22, UR17 ;  /* 0x0000001116e77c20 */ /* 0x000fe20008410000 */
[----:B------:R-:W-:Y:S01]  /*130a0*/  FMUL.FTZ R229, R23, UR17 ;  /* 0x0000001117e57c20 */ /* 0x000fe20008410000 */
[C---:B---3--:R-:W-:Y:S01]  /*130b0*/  HMMA.16816.F32.BF16 R8, R40.reuse, R36, R8 ;  /* 0x000000242808723c */ /* 0x048fe20000041808 */
[----:B------:R-:W3:Y:S03]  /*130c0*/  MUFU.TANH R35, R35 ;  /* 0x0000002300237308 */ /* 0x000ee60000002400 */
[----:B------:R-:W-:Y:S01]  /*130d0*/  FMUL.FTZ R16, R16, UR17 ;  /* 0x0000001110107c20 */ /* 0x000fe20008410000 */
[----:B------:R-:W-:Y:S01]  /*130e0*/  FMUL.FTZ R18, R18, UR17 ;  /* 0x0000001112127c20 */ /* 0x000fe20008410000 */
[----:B------:R-:W-:Y:S01]  /*130f0*/  FMUL.FTZ R17, R17, UR17 ;  /* 0x0000001111117c20 */ /* 0x000fe20008410000 */
[----:B------:R-:W-:Y:S01]  /*13100*/  HMMA.16816.F32.BF16 R4, R40, R38, R4 ;  /* 0x000000262804723c */ /* 0x000fe20000041804 */
[----:B------:R-:W4:Y:S01]  /*13110*/  LDSM.16.M88.4 R36, [R118+0x8000] ;  /* 0x008000007624783b */ /* 0x000f220000000200 */
[----:B------:R-:W-:Y:S01]  /*13120*/  FMUL.FTZ R19, R19, UR17 ;  /* 0x0000001113137c20 */ /* 0x000fe20008410000 */
[----:B------:R-:W5:Y:S01]  /*13130*/  MUFU.TANH R129, R129 ;  /* 0x0000008100817308 */ /* 0x000f620000002400 */
[----:B------:R-:W-:Y:S01]  /*13140*/  FMUL.FTZ R12, R12, UR17 ;  /* 0x000000110c0c7c20 */ /* 0x000fe20008410000 */
[----:B------:R-:W-:Y:S01]  /*13150*/  FMUL.FTZ R13, R13, UR17 ;  /* 0x000000110d0d7c20 */ /* 0x000fe20008410000 */
[----:B------:R-:W-:Y:S01]  /*13160*/  FMUL.FTZ R215, R14, UR17 ;  /* 0x000000110ed77c20 */ /* 0x000fe20008410000 */
[----:B------:R-:W-:-:S04]  /*13170*/  FMUL.FTZ R213, R15, UR17 ;  /* 0x000000110fd57c20 */ /* 0x000fc80008410000 */
[----:B------:R-:W-:Y:S06]  /*13180*/  MUFU.TANH R128, R128 ;  /* 0x0000008000807308 */ /* 0x000fec0000002400 */
[----:B------:R-:W-:Y:S02]  /*13190*/  FMUL.FTZ R211, R8, UR17 ;  /* 0x0000001108d37c20 */ /* 0x000fe40008410000 */
[----:B------:R-:W5:Y:S01]  /*131a0*/  MUFU.TANH R237, R237 ;  /* 0x000000ed00ed7308 */ /* 0x000f620000002400 */
[----:B------:R-:W1:Y:S01]  /*131b0*/  S2R R8, SR_TID.X ;  /* 0x0000000000087919 */ /* 0x000e620000002100 */
[----:B------:R-:W-:Y:S01]  /*131c0*/  FMUL.FTZ R9, R9, UR17 ;  /* 0x0000001109097c20 */ /* 0x000fe20008410000 */
[----:B------:R-:W-:Y:S01]  /*131d0*/  FMUL.FTZ R11, R11, UR17 ;  /* 0x000000110b0b7c20 */ /* 0x000fe20008410000 */
[----:B------:R-:W-:Y:S01]  /*131e0*/  FMUL.FTZ R10, R10, UR17 ;  /* 0x000000110a0a7c20 */ /* 0x000fe20008410000 */
[----:B------:R-:W-:Y:S01]  /*131f0*/  FMUL.FTZ R4, R4, UR17 ;  /* 0x0000001104047c20 */ /* 0x000fe20008410000 */
[----:B------:R-:W-:Y:S01]  /*13200*/  FMUL.FTZ R6, R6, UR17 ;  /* 0x0000001106067c20 */ /* 0x000fe20008410000 */
[----:B------:R-:W-:Y:S01]  /*13210*/  FMUL.FTZ R7, R7, UR17 ;  /* 0x0000001107077c20 */ /* 0x000fe20008410000 */
[----:B------:R-:W5:Y:S01]  /*13220*/  MUFU.TANH R233, R26 ;  /* 0x0000001a00e97308 */ /* 0x000f620000002400 */
[----:B------:R-:W-:-:S07]  /*13230*/  FMUL.FTZ R5, R5, UR17 ;  /* 0x0000001105057c20 */ /* 0x000fce0008410000 */
[----:B------:R1:W-:Y:S01]  /*13240*/  MUFU.TANH R181, R4 ;  /* 0x0000000400b57308 */ /* 0x0003e20000002400 */
[C---:B----4-:R-:W-:Y:S07]  /*13250*/  HMMA.16816.F32.BF16 R124, R40.reuse, R36, R124 ;  /* 0x00000024287c723c */ /* 0x050fee000004187c */
[----:B------:R4:W-:Y:S01]  /*13260*/  MUFU.TANH R199, R6 ;  /* 0x0000000600c77308 */ /* 0x0009e20000002400 */
[----:B------:R-:W-:Y:S01]  /*13270*/  HMMA.16816.F32.BF16 R120, R40, R38, R120 ;  /* 0x000000262878723c */ /* 0x000fe20000041878 */
[----:B------:R-:W-:-:S02]  /*13280*/  FMUL.FTZ R36, R31, UR17 ;  /* 0x000000111f247c20 */ /* 0x000fc40008410000 */
[----:B------:R-:W5:Y:S04]  /*13290*/  LDSM.16.M88.4 R28, [R118+0x8400] ;  /* 0x00840000761c783b */ /* 0x000f680000000200 */
[----:B------:R2:W-:Y:S01]  /*132a0*/  MUFU.TANH R201, R7 ;  /* 0x0000000700c97308 */ /* 0x0005e20000002400 */
[----:B-1----:R-:W-:-:S05]  /*132b0*/  IMAD.SHL.U32 R4, R8, 0x2, RZ ;  /* 0x0000000208047824 */ /* 0x002fca00078e00ff */
[----:B------:R-:W-:Y:S02]  /*132c0*/  LOP3.LUT R4, R4, 0x6, RZ, 0xc0, !PT ;  /* 0x0000000604047812 */ /* 0x000fe400078ec0ff */
[----:B------:R-:W-:Y:S03]  /*132d0*/  MUFU.TANH R36, R36 ;  /* 0x0000002400247308 */ /* 0x000fe60000002400 */
[----:B------:R-:W-:Y:S02]  /*132e0*/  IMAD R4, R159, 0x80, R4 ;  /* 0x000000809f047824 */ /* 0x000fe400078e0204 */
[----:B------:R-:W-:Y:S02]  /*132f0*/  FMUL.FTZ R125, R125, UR17 ;  /* 0x000000117d7d7c20 */ /* 0x000fe40008410000 */
[C---:B----4-:R-:W-:Y:S01]  /*13300*/  VIADD R6, R4.reuse, 0x1 ;  /* 0x0000000104067836 */ /* 0x050fe20000000000 */
[----:B------:R5:W-:Y:S01]  /*13310*/  MUFU.TANH R209, R9 ;  /* 0x0000000900d17308 */ /* 0x000be20000002400 */
[----:B------:R-:W-:-:S02]  /*13320*/  VIADD R8, R4, 0x40 ;  /* 0x0000004004087836 */ /* 0x000fc40000000000 */
[----:B------:R-:W-:Y:S01]  /*13330*/  FMUL.FTZ R127, R127, UR17 ;  /* 0x000000117f7f7c20 */ /* 0x000fe20008410000 */
[----:B------:R-:W-:Y:S01]  /*13340*/  FMUL.FTZ R124, R124, UR17 ;  /* 0x000000117c7c7c20 */ /* 0x000fe20008410000 */
[----:B------:R-:W-:Y:S01]  /*13350*/  ISETP.GE.AND P0, PT, R6, R3, PT ;  /* 0x000000030600720c */ /* 0x000fe20003f06270 */
[----:B------:R-:W-:Y:S01]  /*13360*/  FMUL.FTZ R120, R120, UR17 ;  /* 0x0000001178787c20 */ /* 0x000fe20008410000 */
[----:B------:R-:W-:Y:S01]  /*13370*/  ISETP.GE.AND P3, PT, R6, R117, PT ;  /* 0x000000750600720c */ /* 0x000fe20003f66270 */
[----:B------:R-:W-:Y:S01]  /*13380*/  VIADD R6, R4, 0x8 ;  /* 0x0000000804067836 */ /* 0x000fe20000000000 */
[----:B------:R-:W-:Y:S01]  /*13390*/  FSEL R119, R119, -INF , !P0 ;  /* 0xff80000077777808 */ /* 0x000fe20004000000 */
[----:B------:R-:W1:Y:S01]  /*133a0*/  MUFU.TANH R235, R235 ;  /* 0x000000eb00eb7308 */ /* 0x000e620000002400 */
[----:B--2---:R-:W-:Y:S01]  /*133b0*/  FSEL R7, R34, -INF , !P3 ;  /* 0xff80000022077808 */ /* 0x004fe20005800000 */
[----:B------:R-:W-:Y:S01]  /*133c0*/  FMUL.FTZ R122, R122, UR17 ;  /* 0x000000117a7a7c20 */ /* 0x000fe20008410000 */
[C---:B------:R-:W-:Y:S01]  /*133d0*/  ISETP.GE.AND P5, PT, R6.reuse, R3, PT ;  /* 0x000000030600720c */ /* 0x040fe20003fa6270 */
[----:B------:R-:W-:Y:S01]  /*133e0*/  FMUL.FTZ R121, R121, UR17 ;  /* 0x0000001179797c20 */ /* 0x000fe20008410000 */
[----:B------:R-:W-:Y:S01]  /*133f0*/  ISETP.GE.AND P1, PT, R6, R117, PT ;  /* 0x000000750600720c */ /* 0x000fe20003f26270 */
[----:B------:R-:W-:Y:S01]  /*13400*/  VIADD R6, R4, 0x9 ;  /* 0x0000000904067836 */ /* 0x000fe20000000000 */
[----:B---3--:R-:W-:Y:S01]  /*13410*/  FSEL R35, R35, -INF , !P5 ;  /* 0xff80000023237808 */ /* 0x008fe20006800000 */
[----:B------:R-:W2:Y:S01]  /*13420*/  MUFU.TANH R25, R25 ;  /* 0x0000001900197308 */ /* 0x000ea20000002400 */
[----:B-----5:R-:W-:Y:S01]  /*13430*/  FSEL R9, R129, -INF , !P1 ;  /* 0xff80000081097808 */ /* 0x020fe20004800000 */
[----:B------:R-:W-:Y:S01]  /*13440*/  FMUL.FTZ R126, R126, UR17 ;  /* 0x000000117e7e7c20 */ /* 0x000fe20008410000 */
[C---:B------:R-:W-:Y:S01]  /*13450*/  ISETP.GE.AND P6, PT, R6.reuse, R3, PT ;  /* 0x000000030600720c */ /* 0x040fe20003fc6270 */
[----:B------:R-:W-:Y:S01]  /*13460*/  FMUL.FTZ R123, R123, UR17 ;  /* 0x000000117b7b7c20 */ /* 0x000fe20008410000 */
[----:B------:R-:W-:Y:S01]  /*13470*/  ISETP.GE.AND P4, PT, R6, R117, PT ;  /* 0x000000750600720c */ /* 0x000fe20003f86270 */
[----:B------:R-:W-:Y:S01]  /*13480*/  VIADD R6, R4, 0x10 ;  /* 0x0000001004067836 */ /* 0x000fe20000000000 */
[----:B------:R-:W-:Y:S01]  /*13490*/  HMMA.16816.F32.BF16 R64, R40, R28, R64 ;  /* 0x0000001c2840723c */ /* 0x000fe20000041840 */
[----:B------:R3:W4:Y:S03]  /*134a0*/  MUFU.TANH R239, R20 ;  /* 0x0000001400ef7308 */ /* 0x0007260000002400 */
[----:B------:R-:W-:-:S02]  /*134b0*/  ISETP.GE.AND P0, PT, R6, R3, PT ;  /* 0x000000030600720c */ /* 0x000fc40003f06270 */
[----:B------:R-:W-:Y:S01]  /*134c0*/  ISETP.GE.AND P3, PT, R6, R117, PT ;  /* 0x000000750600720c */ /* 0x000fe20003f66270 */
[----:B------:R-:W-:Y:S01]  /*134d0*/  VIADD R6, R4, 0x11 ;  /* 0x0000001104067836 */ /* 0x000fe20000000000 */
[----:B------:R-:W-:Y:S01]  /*134e0*/  FSEL R237, R237, -INF , !P0 ;  /* 0xff800000eded7808 */ /* 0x000fe20004000000 */
[----:B------:R5:W-:Y:S01]  /*134f0*/  MUFU.TANH R203, R11 ;  /* 0x0000000b00cb7308 */ /* 0x000be20000002400 */
[----:B------:R-:W-:Y:S01]  /*13500*/  FSEL R233, R233, -INF , !P3 ;  /* 0xff800000e9e97808 */ /* 0x000fe20005800000 */
[----:B------:R-:W-:Y:S01]  /*13510*/  HMMA.16816.F32.BF16 R60, R40, R30, R60 ;  /* 0x0000001e283c723c */ /* 0x000fe2000004183c */
[C---:B------:R-:W-:Y:S02]  /*13520*/  ISETP.GE.AND P5, PT, R6.reuse, R3, PT ;  /* 0x000000030600720c */ /* 0x040fe40003fa6270 */
[----:B------:R-:W-:Y:S01]  /*13530*/  ISETP.GE.AND P1, PT, R6, R117, PT ;  /* 0x000000750600720c */ /* 0x000fe20003f26270 */
[----:B------:R-:W-:Y:S01]  /*13540*/  VIADD R6, R4, 0x18 ;  /* 0x0000001804067836 */ /* 0x000fe20000000000 */
[----:B-1----:R-:W-:Y:S01]  /*13550*/  FSEL R235, R235, -INF , !P5 ;  /* 0xff800000ebeb7808 */ /* 0x002fe20006800000 */
[----:B------:R1:W-:Y:S01]  /*13560*/  MUFU.TANH R207, R5 ;  /* 0x0000000500cf7308 */ /* 0x0003e20000002400 */
[----:B---3--:R-:W3:Y:S06]  /*13570*/  LDSM.16.M88.4 R20, [R118+0x8800] ;  /* 0x008800007614783b */ /* 0x008eec0000000200 */
[----:B------:R-:W-:Y:S01]  /*13580*/  FMUL.FTZ R179, R65, UR17 ;  /* 0x0000001141b37c20 */ /* 0x000fe20008410000 */
[----:B------:R-:W-:Y:S01]  /*13590*/  MUFU.TANH R223, R12 ;  /* 0x0000000c00df7308 */ /* 0x000fe20000002400 */
[----:B-----5:R-:W-:Y:S01]  /*135a0*/  FSEL R11, R128, -INF , !P6 ;  /* 0xff800000800b7808 */ /* 0x020fe20007000000 */
[----:B------:R-:W-:Y:S01]  /*135b0*/  FMUL.FTZ R169, R67, UR17 ;  /* 0x0000001143a97c20 */ /* 0x000fe20008410000 */
[----:B------:R-:W-:Y:S01]  /*135c0*/  ISETP.GE.AND P6, PT, R6, R3, PT ;  /* 0x000000030600720c */ /* 0x000fe20003fc6270 */
[----:B------:R-:W-:Y:S01]  /*135d0*/  FMUL.FTZ R64, R64, UR17 ;  /* 0x0000001140407c20 */ /* 0x000fe20008410000 */
[----:B--2---:R-:W-:Y:S01]  /*135e0*/  FSEL R65, R25, -INF , !P1 ;  /* 0xff80000019417808 */ /* 0x004fe20004800000 */
[----:B------:R-:W-:Y:S01]  /*135f0*/  FMUL.FTZ R66, R66, UR17 ;  /* 0x0000001142427c20 */ /* 0x000fe20008410000 */
[----:B----4-:R-:W-:Y:S01]  /*13600*/  FSEL R239, R239, -INF , !P6 ;  /* 0xff800000efef7808 */ /* 0x010fe20007000000 */
[----:B------:R2:W-:Y:S01]  /*13610*/  MUFU.TANH R221, R13 ;  /* 0x0000000d00dd7308 */ /* 0x0005e20000002400 */
[----:B-1----:R-:W-:Y:S01]  /*13620*/  FSEL R5, R36, -INF , !P4 ;  /* 0xff80000024057808 */ /* 0x002fe20006000000 */
[----:B------:R-:W-:Y:S01]  /*13630*/  FMUL.FTZ R61, R61, UR17 ;  /* 0x000000113d3d7c20 */ /* 0x000fe20008410000 */
[----:B------:R-:W-:Y:S01]  /*13640*/  ISETP.GE.AND P4, PT, R6, R117, PT ;  /* 0x000000750600720c */ /* 0x000fe20003f86270 */
[----:B------:R-:W-:-:S02]  /*13650*/  VIADD R6, R4, 0x19 ;  /* 0x0000001904067836 */ /* 0x000fc40000000000 */
[----:B------:R-:W-:Y:S01]  /*13660*/  FMUL.FTZ R63, R63, UR17 ;  /* 0x000000113f3f7c20 */ /* 0x000fe20008410000 */
[----:B------:R-:W-:Y:S01]  /*13670*/  FMUL.FTZ R60, R60, UR17 ;  /* 0x000000113c3c7c20 */ /* 0x000fe20008410000 */
[----:B------:R-:W-:Y:S01]  /*13680*/  FMUL.FTZ R62, R62, UR17 ;  /* 0x000000113e3e7c20 */ /* 0x000fe20008410000 */
[----:B------:R-:W1:Y:S01]  /*13690*/  MUFU.TANH R231, R231 ;  /* 0x000000e700e77308 */ /* 0x000e620000002400 */
[C---:B------:R-:W-:Y:S02]  /*136a0*/  ISETP.GE.AND P0, PT, R6.reuse, R3, PT ;  /* 0x000000030600720c */ /* 0x040fe40003f06270 */
[----:B------:R-:W-:Y:S01]  /*136b0*/  ISETP.GE.AND P3, PT, R6, R117, PT ;  /* 0x000000750600720c */ /* 0x000fe20003f66270 */
[----:B------:R-:W-:-:S04]  /*136c0*/  VIADD R6, R4, 0x20 ;  /* 0x0000002004067836 */ /* 0x000fc80000000000 */
[----:B------:R-:W4:Y:S01]  /*136d0*/  MUFU.TANH R24, R24 ;  /* 0x0000001800187308 */ /* 0x000f220000002400 */
[----:B--2---:R-:W2:Y:S01]  /*136e0*/  LDSM.16.M88.4 R12, [R118+0x8c00] ;  /* 0x008c0000760c783b */ /* 0x004ea20000000200 */
[----:B------:R-:W-:Y:S01]  /*136f0*/  ISETP.GE.AND P5, PT, R6, R3, PT ;  /* 0x000000030600720c */ /* 0x000fe20003fa6270 */
[----:B------:R-:W-:-:S04]  /*13700*/  DEPBAR.LE SB0, 0x0 ;  /* 0x000080000000791a */ /* 0x000fc80000000000 */
[----:B------:R-:W-:Y:S01]  /*13710*/  ISETP.GE.AND P1, PT, R6, R117, PT ;  /* 0x000000750600720c */ /* 0x000fe20003f26270 */
[----:B------:R-:W5:Y:S01]  /*13720*/  MUFU.TANH R229, R229 ;  /* 0x000000e500e57308 */ /* 0x000f620000002400 */
[----:B------:R-:W-:Y:S01]  /*13730*/  VIADD R6, R4, 0x21 ;  /* 0x0000002104067836 */ /* 0x000fe20000000000 */
[----:B-1----:R-:W-:Y:S01]  /*13740*/  FSEL R231, R231, -INF , !P4 ;  /* 0xff800000e7e77808 */ /* 0x002fe20006000000 */
[C---:B---3--:R-:W-:Y:S03]  /*13750*/  HMMA.16816.F32.BF16 R56, R40.reuse, R20, R56 ;  /* 0x000000142838723c */ /* 0x048fe60000041838 */
[C---:B------:R-:W-:Y:S02]  /*13760*/  ISETP.GE.AND P6, PT, R6.reuse, R3, PT ;  /* 0x000000030600720c */ /* 0x040fe40003fc6270 */
[----:B------:R-:W1:Y:S01]  /*13770*/  MUFU.TANH R227, R16 ;  /* 0x0000001000e37308 */ /* 0x000e620000002400 */
[----:B------:R-:W-:Y:S01]  /*13780*/  ISETP.GE.AND P4, PT, R6, R117, PT ;  /* 0x000000750600720c */ /* 0x000fe20003f86270 */
[----:B------:R-:W-:Y:S01]  /*13790*/  VIADD R6, R4, 0x28 ;  /* 0x0000002804067836 */ /* 0x000fe20000000000 */
[----:B----4-:R-:W-:Y:S01]  /*137a0*/  FSEL R67, R24, -INF , !P0 ;  /* 0xff80000018437808 */ /* 0x010fe20004000000 */
[----:B------:R-:W-:Y:S03]  /*137b0*/  HMMA.16816.F32.BF16 R52, R40, R22, R52 ;  /* 0x000000162834723c */ /* 0x000fe60000041834 */
[----:B------:R-:W-:Y:S01]  /*137c0*/  ISETP.GE.AND P0, PT, R6, R3, PT ;  /* 0x000000030600720c */ /* 0x000fe20003f06270 */
[----:B------:R-:W3:Y:S01]  /*137d0*/  MUFU.TANH R219, R18 ;  /* 0x0000001200db7308 */ /* 0x000ee20000002400 */
[----:B-----5:R-:W-:-:S02]  /*137e0*/  FSEL R229, R229, -INF , !P3 ;  /* 0xff800000e5e57808 */ /* 0x020fc40005800000 */
[----:B------:R-:W-:Y:S01]  /*137f0*/  ISETP.GE.AND P3, PT, R6, R117, PT ;  /* 0x000000750600720c */ /* 0x000fe20003f66270 */
[----:B------:R-:W-:Y:S01]  /*13800*/  VIADD R6, R4, 0x29 ;  /* 0x0000002904067836 */ /* 0x000fe20000000000 */
[----:B------:R-:W-:-:S03]  /*13810*/  FSEL R223, R223, -INF , !P0 ;  /* 0xff800000dfdf7808 */ /* 0x000fc60004000000 */
[----:B------:R-:W4:Y:S01]  /*13820*/  MUFU.TANH R225, R17 ;  /* 0x0000001100e17308 */ /* 0x000f220000002400 */
[----:B-1----:R-:W-:Y:S01]  /*13830*/  FSEL R227, R227, -INF , !P5 ;  /* 0xff800000e3e37808 */ /* 0x002fe20006800000 */
[----:B------:R-:W-:Y:S01]  /*13840*/  VIADD R16, R4, 0x50 ;  /* 0x0000005004107836 */ /* 0x000fe20000000000 */
[----:B------:R-:W-:Y:S01]  /*13850*/  ISETP.GE.AND P5, PT, R6, R3, PT ;  /* 0x000000030600720c */ /* 0x000fe20003fa6270 */
[----:B------:R-:W-:Y:S01]  /*13860*/  FMUL.FTZ R57, R57, UR17 ;  /* 0x0000001139397c20 */ /* 0x000fe20008410000 */
[----:B------:R-:W-:Y:S01]  /*13870*/  FMUL.FTZ R56, R56, UR17 ;  /* 0x0000001138387c20 */ /* 0x000fe20008410000 */
[----:B------:R-:W-:Y:S01]  /*13880*/  FMUL.FTZ R58, R58, UR17 ;  /* 0x000000113a3a7c20 */ /* 0x000fe20008410000 */
[----:B------:R-:W-:Y:S01]  /*13890*/  FSEL R221, R221, -INF , !P5 ;  /* 0xff800000dddd7808 */ /* 0x000fe20006800000 */
[----:B------:R-:W1:Y:S01]  /*138a0*/  MUFU.TANH R217, R19 ;  /* 0x0000001300d97308 */ /* 0x000e620000002400 */
[----:B---3--:R-:W-:Y:S01]  /*138b0*/  FSEL R219, R219, -INF , !P1 ;  /* 0xff800000dbdb7808 */ /* 0x008fe20004800000 */
[----:B--2---:R-:W-:Y:S01]  /*138c0*/  HMMA.16816.F32.BF16 R48, R40, R12, R48 ;  /* 0x0000000c2830723c */ /* 0x004fe20000041830 */
[----:B------:R-:W-:Y:S01]  /*138d0*/  ISETP.GE.AND P1, PT, R6, R117, PT ;  /* 0x000000750600720c */ /* 0x000fe20003f26270 */
[----:B------:R-:W-:-:S02]  /*138e0*/  VIADD R6, R4, 0x30 ;  /* 0x0000003004067836 */ /* 0x000fc40000000000 */
[----:B------:R-:W-:Y:S01]  /*138f0*/  FMUL.FTZ R53, R53, UR17 ;  /* 0x0000001135357c20 */ /* 0x000fe20008410000 */
[----:B------:R-:W-:Y:S01]  /*13900*/  FMUL.FTZ R55, R55, UR17 ;  /* 0x0000001137377c20 */ /* 0x000fe20008410000 */
[----:B------:R-:W-:Y:S01]  /*13910*/  FMUL.FTZ R59, R59, UR17 ;  /* 0x000000113b3b7c20 */ /* 0x000fe20008410000 */
[----:B------:R-:W2:Y:S01]  /*13920*/  MUFU.TANH R215, R215 ;  /* 0x000000d700d77308 */ /* 0x000ea20000002400 */
[----:B----4-:R-:W-:Y:S01]  /*13930*/  FSEL R225, R225, -INF , !P6 ;  /* 0xff800000e1e17808 */ /* 0x010fe20007000000 */
[----:B------:R-:W-:Y:S01]  /*13940*/  HMMA.16816.F32.BF16 R44, R40, R14, R44 ;  /* 0x0000000e282c723c */ /* 0x000fe2000004182c */
[----:B------:R-:W-:Y:S01]  /*13950*/  ISETP.GE.AND P6, PT, R6, R3, PT ;  /* 0x000000030600720c */ /* 0x000fe20003fc6270 */
[----:B------:R-:W-:Y:S02]  /*13960*/  VIADD R12, R4, 0x51 ;  /* 0x00000051040c7836 */ /* 0x000fe40000000000 */
[----:B------:R-:W-:Y:S01]  /*13970*/  FMUL.FTZ R52, R52, UR17 ;  /* 0x0000001134347c20 */ /* 0x000fe20008410000 */
[----:B------:R-:W-:Y:S01]  /*13980*/  FMUL.FTZ R54, R54, UR17 ;  /* 0x0000001136367c20 */ /* 0x000fe20008410000 */
[----:B------:R-:W3:Y:S01]  /*13990*/  MUFU.TANH R213, R213 ;  /* 0x000000d500d57308 */ /* 0x000ee20000002400 */
[----:B-1----:R-:W-:Y:S01]  /*139a0*/  FSEL R217, R217, -INF , !P4 ;  /* 0xff800000d9d97808 */ /* 0x002fe20006000000 */
[----:B------:R-:W-:Y:S01]  /*139b0*/  VIADD R14, R4, 0x60 ;  /* 0x00000060040e7836 */ /* 0x000fe20000000000 */
[----:B------:R-:W-:Y:S01]  /*139c0*/  ISETP.GE.AND P4, PT, R6, R117, PT ;  /* 0x000000750600720c */ /* 0x000fe20003f86270 */
[----:B------:R-:W-:-:S04]  /*139d0*/  VIADD R6, R4, 0x31 ;  /* 0x0000003104067836 */ /* 0x000fc80000000000 */
[----:B------:R-:W1:Y:S01]  /*139e0*/  MUFU.TANH R211, R211 ;  /* 0x000000d300d37308 */ /* 0x000e620000002400 */
[----:B--2---:R-:W-:Y:S01]  /*139f0*/  FSEL R215, R215, -INF , !P3 ;  /* 0xff800000d7d77808 */ /* 0x004fe20005800000 */
[----:B------:R-:W-:Y:S01]  /*13a00*/  FMUL.FTZ R48, R48, UR17 ;  /* 0x0000001130307c20 */ /* 0x000fe20008410000 */
[C---:B------:R-:W-:Y:S01]  /*13a10*/  ISETP.GE.AND P0, PT, R6.reuse, R3, PT ;  /* 0x000000030600720c */ /* 0x040fe20003f06270 */
[----:B------:R-:W-:Y:S01]  /*13a20*/  FMUL.FTZ R49, R49, UR17 ;  /* 0x0000001131317c20 */ /* 0x000fe20008410000 */
[----:B------:R-:W-:Y:S01]  /*13a30*/  ISETP.GE.AND P3, PT, R6, R117, PT ;  /* 0x000000750600720c */ /* 0x000fe20003f66270 */
[----:B------:R-:W-:Y:S01]  /*13a40*/  VIADD R6, R4, 0x38 ;  /* 0x0000003804067836 */ /* 0x000fe20000000000 */
[----:B------:R-:W-:Y:S01]  /*13a50*/  FSEL R209, R209, -INF , !P0 ;  /* 0xff800000d1d17808 */ /* 0x000fe20004000000 */
[----:B------:R2:W4:Y:S01]  /*13a60*/  MUFU.TANH R205, R10 ;  /* 0x0000000a00cd7308 */ /* 0x0005220000002400 */
[----:B------:R-:W-:Y:S01]  /*13a70*/  FSEL R203, R203, -INF , !P3 ;  /* 0xff800000cbcb7808 */ /* 0x000fe20005800000 */
[----:B------:R-:W-:Y:S01]  /*13a80*/  FMUL.FTZ R44, R44, UR17 ;  /* 0x000000112c2c7c20 */ /* 0x000fe20008410000 */
[----:B---3--:R-:W-:Y:S01]  /*13a90*/  FSEL R213, R213, -INF , !P1 ;  /* 0xff800000d5d57808 */ /* 0x008fe20004800000 */
[----:B------:R-:W-:Y:S01]  /*13aa0*/  FMUL.FTZ R50, R50, UR17 ;  /* 0x0000001132327c20 */ /* 0x000fe20008410000 */
[C---:B------:R-:W-:Y:S01]  /*13ab0*/  ISETP.GE.AND P0, PT, R8.reuse, R3, PT ;  /* 0x000000030800720c */ /* 0x040fe20003f06270 */
[----:B------:R-:W-:Y:S01]  /*13ac0*/  FMUL.FTZ R51, R51, UR17 ;  /* 0x0000001133337c20 */ /* 0x000fe20008410000 */
[----:B------:R-:W-:Y:S01]  /*13ad0*/  ISETP.GE.AND P3, PT, R8, R117, PT ;  /* 0x000000750800720c */ /* 0x000fe20003f66270 */
[----:B------:R-:W3:Y:S01]  /*13ae0*/  MUFU.TANH R195, R120 ;  /* 0x0000007800c37308 */ /* 0x000ee20000002400 */
[----:B------:R-:W-:Y:S01]  /*13af0*/  ISETP.GE.AND P5, PT, R6, R3, PT ;  /* 0x000000030600720c */ /* 0x000fe20003fa6270 */
[----:B------:R-:W-:Y:S01]  /*13b00*/  VIADD R8, R4, 0x41 ;  /* 0x0000004104087836 */ /* 0x000fe20000000000 */
[----:B------:R-:W-:Y:S01]  /*13b10*/  ISETP.GE.AND P1, PT, R6, R117, PT ;  /* 0x000000750600720c */ /* 0x000fe20003f26270 */
[C---:B------:R-:W-:Y:S01]  /*13b20*/  VIADD R6, R4.reuse, 0x39 ;  /* 0x0000003904067836 */ /* 0x040fe20000000000 */
[----:B------:R-:W-:Y:S01]  /*13b30*/  FSEL R181, R181, -INF , !P5 ;  /* 0xff800000b5b57808 */ /* 0x000fe20006800000 */
[----:B------:R-:W-:Y:S01]  /*13b40*/  FMUL.FTZ R45, R45, UR17 ;  /* 0x000000112d2d7c20 */ /* 0x000fe20008410000 */
[----:B------:R-:W-:Y:S01]  /*13b50*/  FSEL R199, R199, -INF , !P1 ;  /* 0xff800000c7c77808 */ /* 0x000fe20004800000 */
[----:B------:R-:W5:Y:S01]  /*13b60*/  MUFU.TANH R189, R122 ;  /* 0x0000007a00bd7308 */ /* 0x000f620000002400 */
[----:B-1----:R-:W-:Y:S01]  /*13b70*/  FSEL R211, R211, -INF , !P6 ;  /* 0xff800000d3d37808 */ /* 0x002fe20007000000 */
[----:B--2---:R-:W-:Y:S01]  /*13b80*/  VIADD R10, R4, 0x49 ;  /* 0x00000049040a7836 */ /* 0x004fe20000000000 */
[----:B----4-:R-:W-:Y:S01]  /*13b90*/  FSEL R205, R205, -INF , !P4 ;  /* 0xff800000cdcd7808 */ /* 0x010fe20006000000 */
[----:B------:R-:W-:Y:S01]  /*13ba0*/  FMUL.FTZ R46, R46, UR17 ;  /* 0x000000112e2e7c20 */ /* 0x000fe20008410000 */
[C---:B------:R-:W-:Y:S01]  /*13bb0*/  ISETP.GE.AND P5, PT, R8.reuse, R3, PT ;  /* 0x000000030800720c */ /* 0x040fe20003fa6270 */
[----:B------:R-:W-:Y:S01]  /*13bc0*/  FMUL.FTZ R47, R47, UR17 ;  /* 0x000000112f2f7c20 */ /* 0x000fe20008410000 */
[----:B------:R-:W-:Y:S01]  /*13bd0*/  ISETP.GE.AND P1, PT, R8, R117, PT ;  /* 0x000000750800720c */ /* 0x000fe20003f26270 */
[----:B------:R-:W1:Y:S01]  /*13be0*/  MUFU.TANH R193, R125 ;  /* 0x0000007d00c17308 */ /* 0x000e620000002400 */
[----:B------:R-:W-:Y:S01]  /*13bf0*/  ISETP.GE.AND P6, PT, R6, R3, PT ;  /* 0x000000030600720c */ /* 0x000fe20003fc6270 */
[----:B------:R-:W-:Y:S01]  /*13c00*/  VIADD R8, R4, 0x48 ;  /* 0x0000004804087836 */ /* 0x000fe20000000000 */
[----:B------:R-:W-:-:S02]  /*13c10*/  ISETP.GE.AND P4, PT, R6, R117, PT ;  /* 0x000000750600720c */ /* 0x000fc40003f86270 */
[----:B------:R-:W-:Y:S02]  /*13c20*/  FSEL R207, R207, -INF , !P6 ;  /* 0xff800000cfcf7808 */ /* 0x000fe40007000000 */
[----:B------:R-:W-:Y:S01]  /*13c30*/  FSEL R201, R201, -INF , !P4 ;  /* 0xff800000c9c97808 */ /* 0x000fe20006000000 */
[----:B------:R-:W2:Y:S01]  /*13c40*/  MUFU.TANH R191, R127 ;  /* 0x0000007f00bf7308 */ /* 0x000ea20000002400 */
[C---:B------:R-:W-:Y:S02]  /*13c50*/  ISETP.GE.AND P6, PT, R8.reuse, R3, PT ;  /* 0x000000030800720c */ /* 0x040fe40003fc6270 */
[----:B------:R-:W-:Y:S02]  /*13c60*/  ISETP.GE.AND P4, PT, R8, R117, PT ;  /* 0x000000750800720c */ /* 0x000fe40003f86270 */
[----:B---3--:R-:W-:Y:S02]  /*13c70*/  FSEL R195, R195, -INF , !P6 ;  /* 0xff800000c3c37808 */ /* 0x008fe40007000000 */
[----:B-----5:R-:W-:Y:S01]  /*13c80*/  FSEL R189, R189, -INF , !P4 ;  /* 0xff800000bdbd7808 */ /* 0x020fe20006000000 */
[----:B------:R-:W3:Y:S01]  /*13c90*/  MUFU.TANH R187, R124 ;  /* 0x0000007c00bb7308 */ /* 0x000ee20000002400 */
[----:B-1----:R-:W-:-:S02]  /*13ca0*/  FSEL R193, R193, -INF , !P5 ;  /* 0xff800000c1c17808 */ /* 0x002fc40006800000 */
[C---:B------:R-:W-:Y:S02]  /*13cb0*/  ISETP.GE.AND P6, PT, R12.reuse, R3, PT ;  /* 0x000000030c00720c */ /* 0x040fe40003fc6270 */
[----:B------:R-:W-:Y:S01]  /*13cc0*/  ISETP.GE.AND P4, PT, R12, R117, PT ;  /* 0x000000750c00720c */ /* 0x000fe20003f86270 */
[----:B------:R-:W-:Y:S01]  /*13cd0*/  VIADD R12, R4, 0x59 ;  /* 0x00000059040c7836 */ /* 0x000fe20000000000 */
[C---:B------:R-:W-:Y:S01]  /*13ce0*/  ISETP.GE.AND P5, PT, R16.reuse, R3, PT ;  /* 0x000000031000720c */ /* 0x040fe20003fa6270 */
        /* <DEDUP_REMOVED lines=42> */
[----:B------:R-:W-:Y:S01]  /*13f90*/  VIADD R6, R4, 0x78 ;  /* 0x0000007804067836 */ /* 0x000fe20000000000 */
        /* <DEDUP_REMOVED lines=109> */
[----:B------:R-:W-:Y:S02]  /*14670*/  IMAD R13, R6, UR4, RZ ;  /* 0x00000004060d7c24 */ /* 0x000fe4000f8e02ff */
[----:B------:R-:W-:-:S04]  /*14680*/  IMAD.WIDE.U32 R14, R8, UR4, R14 ;  /* 0x00000004080e7c25 */ /* 0x000fc8000f8e000e */
[----:B------:R-:W-:-:S04]  /*14690*/  IMAD R13, R8, UR5, R13 ;  /* 0x00000005080d7c24 */ /* 0x000fc8000f8e020d */
[----:B------:R-:W-:Y:S01]  /*146a0*/  IMAD.IADD R4, R15, 0x1, R13 ;  /* 0x000000010f047824 */ /* 0x000fe200078e020d */
[----:B------:R-:W-:Y:S06]  /*146b0*/  BRA `(.L_x_3121) ;  /* 0x0000000000107947 */ /* 0x000fec0003800000 */
.L_x_3120:
[----:B------:R-:W-:Y:S02]  /*146c0*/  ULDC UR10, c[0x0][0x248] ;  /* 0x00009200000a7ab9 */ /* 0x000fe40000000800 */
[----:B------:R-:W-:-:S06]  /*146d0*/  USHF.L.U32 UR4, UR10, 0x7, URZ ;  /* 0x000000070a047899 */ /* 0x000fcc000800063f */
[----:B------:R-:W-:-:S04]  /*146e0*/  IADD3 R14, RZ, -UR4, RZ ;  /* 0x80000004ff0e7c10 */ /* 0x000fc8000fffe0ff */
[----:B------:R-:W-:-:S07]  /*146f0*/  SHF.R.S32.HI R4, RZ, 0x1f, R14 ;  /* 0x0000001fff047819 */ /* 0x000fce000001140e */
.L_x_3121:
        /* <DEDUP_REMOVED lines=27> */
.L_x_3119:
        /* <DEDUP_REMOVED lines=59> */
[----:B-1----:R-:W-:-:S04]  /*14c60*/  FMNMX.FTZ R13, R139, R6, !PT ;  /* 0x000000068b0d7209 */ /* 0x002fc80007810000 */
        /* <DEDUP_REMOVED lines=33> */
[----:B------:R-:W-:Y:S01]  /*14e80*/  FFMA.FTZ R187, R197, UR8, -R130 ;  /* 0x00000008c5bb7c23 */ /* 0x000fe20008010882 */
[----:B------:R-:W1:Y:S01]  /*14e90*/  MUFU.EX2 R119, R119 ;  /* 0x0000007700777308 */ /* 0x000e620000000800 */
[--C-:B------:R-:W-:Y:S01]  /*14ea0*/  FFMA.FTZ R117, R7, UR8, -R124.reuse ;  /* 0x0000000807757c23 */ /* 0x100fe2000801087c */
[----:B------:R-:W-:Y:S01]  /*14eb0*/  FSEL R7, R56, RZ, P3 ;  /* 0x000000ff38077208 */ /* 0x000fe20001800000 */
[--C-:B------:R-:W-:Y:S01]  /*14ec0*/  FFMA.FTZ R129, R33, UR8, -R124.reuse ;  /* 0x0000000821817c23 */ /* 0x100fe2000801087c */
[--C-:B------:R-:W-:Y:S01]  /*14ed0*/  FFMA.FTZ R59, R9, UR8, -R124.reuse ;  /* 0x00000008093b7c23 */ /* 0x100fe2000801087c */
[----:B------:R-:W2:Y:S01]  /*14ee0*/  LDSM.16.MT88.4 R32, [R116+0xb000] ;  /* 0x00b000007420783b */ /* 0x000ea20000004200 */
[----:B------:R-:W-:Y:S01]  /*14ef0*/  FFMA.FTZ R199, R199, UR8, -R124 ;  /* 0x00000008c7c77c23 */ /* 0x000fe2000801087c */
[----:B------:R-:W-:Y:S01]  /*14f00*/  FADD.FTZ R136, R2, -R7 ;  /* 0x8000000702887221 */ /* 0x000fe20000010000 */
[----:B------:R-:W-:Y:S01]  /*14f10*/  FSEL R7, R3, RZ, P1 ;  /* 0x000000ff03077208 */ /* 0x000fe20000800000 */
[----:B------:R-:W3:Y:S01]  /*14f20*/  LDSM.16.MT88.4 R8, [R144+0x9000] ;  /* 0x009000009008783b */ /* 0x000ee20000004200 */
[----:B------:R-:W-:Y:S01]  /*14f30*/  MUFU.EX2 R58, R58 ;  /* 0x0000003a003a7308 */ /* 0x000fe20000000800 */
[----:B------:R-:W-:Y:S01]  /*14f40*/  FMUL.FTZ R136, R136, UR8 ;  /* 0x0000000888887c20 */ /* 0x000fe20008410000 */
[----:B------:R-:W-:Y:S01]  /*14f50*/  FFMA.FTZ R2, R235, UR8, -R130 ;  /* 0x00000008eb027c23 */ /* 0x000fe20008010882 */
[----:B------:R-:W-:Y:S01]  /*14f60*/  FADD.FTZ R0, R0, -R7 ;  /* 0x8000000700007221 */ /* 0x000fe20000010000 */
[--C-:B------:R-:W-:Y:S01]  /*14f70*/  FFMA.FTZ R138, R201, UR8, -R124.reuse ;  /* 0x00000008c98a7c23 */ /* 0x100fe2000801087c */
[--C-:B------:R-:W-:Y:S01]  /*14f80*/  FFMA.FTZ R160, R185, UR8, -R124.reuse ;  /* 0x00000008b9a07c23 */ /* 0x100fe2000801087c */
[--C-:B------:R-:W-:Y:S01]  /*14f90*/  FFMA.FTZ R185, R191, UR8, -R124.reuse ;  /* 0x00000008bfb97c23 */ /* 0x100fe2000801087c */
[----:B------:R-:W-:Y:S01]  /*14fa0*/  FMUL.FTZ R132, R0, UR8 ;  /* 0x0000000800847c20 */ /* 0x000fe20008410000 */
[--C-:B------:R-:W-:Y:S01]  /*14fb0*/  FFMA.FTZ R0, R5, UR8, -R124.reuse ;  /* 0x0000000805007c23 */ /* 0x100fe2000801087c */
[----:B------:R-:W4:Y:S01]  /*14fc0*/  MUFU.EX2 R136, R136 ;  /* 0x0000008800887308 */ /* 0x000f220000000800 */
[----:B-1----:R-:W-:Y:S01]  /*14fd0*/  F2FP.BF16.F32.PACK_AB R4, R119, R134 ;  /* 0x000000867704723e */ /* 0x002fe200000010ff */
[--C-:B------:R-:W-:Y:S01]  /*14fe0*/  FFMA.FTZ R164, R189, UR8, -R124.reuse ;  /* 0x00000008bda47c23 */ /* 0x100fe2000801087c */
[----:B------:R-:W-:Y:S01]  /*14ff0*/  FFMA.FTZ R183, R183, UR8, -R124 ;  /* 0x00000008b7b77c23 */ /* 0x000fe2000801087c */
[--C-:B------:R-:W-:Y:S01]  /*15000*/  FFMA.FTZ R166, R177, UR8, -R130.reuse ;  /* 0x00000008b1a67c23 */ /* 0x100fe20008010882 */
[--C-:B------:R-:W-:Y:S01]  /*15010*/  FFMA.FTZ R177, R179, UR8, -R130.reuse ;  /* 0x00000008b3b17c23 */ /* 0x100fe20008010882 */
[--C-:B------:R-:W-:Y:S01]  /*15020*/  FFMA.FTZ R168, R175, UR8, -R130.reuse ;  /* 0x00000008afa87c23 */ /* 0x100fe20008010882 */
[----:B------:R-:W-:Y:S01]  /*15030*/  FFMA.FTZ R173, R173, UR8, -R130 ;  /* 0x00000008adad7c23 */ /* 0x000fe20008010882 */
[----:B------:R-:W1:Y:S01]  /*15040*/  MUFU.EX2 R57, R57 ;  /* 0x0000003900397308 */ /* 0x000e620000000800 */
[--C-:B------:R-:W-:Y:S01]  /*15050*/  FFMA.FTZ R170, R171, UR8, -R124.reuse ;  /* 0x00000008abaa7c23 */ /* 0x100fe2000801087c */
[--C-:B------:R-:W-:Y:S01]  /*15060*/  FFMA.FTZ R169, R169, UR8, -R124.reuse ;  /* 0x00000008a9a97c23 */ /* 0x100fe2000801087c */
[--C-:B------:R-:W-:Y:S01]  /*15070*/  FFMA.FTZ R167, R167, UR8, -R124.reuse ;  /* 0x00000008a7a77c23 */ /* 0x100fe2000801087c */
[----:B------:R-:W-:Y:S01]  /*15080*/  FFMA.FTZ R172, R165, UR8, -R124 ;  /* 0x00000008a5ac7c23 */ /* 0x000fe2000801087c */
[--C-:B------:R-:W-:Y:S01]  /*15090*/  FFMA.FTZ R143, R143, UR8, -R130.reuse ;  /* 0x000000088f8f7c23 */ /* 0x100fe20008010882 */
[----:B------:R-:W-:Y:S01]  /*150a0*/  FFMA.FTZ R139, R139, UR8, -R130 ;  /* 0x000000088b8b7c23 */ /* 0x000fe20008010882 */
[----:B------:R-:W-:Y:S01]  /*150b0*/  FFMA.FTZ R137, R137, UR8, -R124 ;  /* 0x0000000889897c23 */ /* 0x000fe2000801087c */
[----:B------:R-:W-:Y:S01]  /*150c0*/  MUFU.EX2 R129, R129 ;  /* 0x0000008100817308 */ /* 0x000fe20000000800 */
[-C--:B----4-:R-:W-:Y:S01]  /*150d0*/  FMUL.FTZ R44, R80, R136.reuse ;  /* 0x00000088502c7220 */ /* 0x090fe20000410000 */
[-C--:B------:R-:W-:Y:S01]  /*150e0*/  FMUL.FTZ R48, R76, R136.reuse ;  /* 0x000000884c307220 */ /* 0x080fe20000410000 */
[----:B------:R-:W-:Y:S01]  /*150f0*/  FFMA.FTZ R76, R67, UR8, -R130 ;  /* 0x00000008434c7c23 */ /* 0x000fe20008010882 */
[--C-:B------:R-:W-:Y:S01]  /*15100*/  FFMA.FTZ R80, R65, UR8, -R124.reuse ;  /* 0x0000000841507c23 */ /* 0x100fe2000801087c */
[-C--:B------:R-:W-:Y:S01]  /*15110*/  FMUL.FTZ R36, R88, R136.reuse ;  /* 0x0000008858247220 */ /* 0x080fe20000410000 */
[----:B------:R-:W4:Y:S01]  /*15120*/  LDSM.16.MT88.4 R64, [R144+0xb400] ;  /* 0x00b400009040783b */ /* 0x000f220000004200 */
[----:B------:R-:W-:Y:S01]  /*15130*/  FMUL.FTZ R37, R89, R136 ;  /* 0x0000008859257220 */ /* 0x000fe20000410000 */
[----:B------:R-:W5:Y:S01]  /*15140*/  MUFU.EX2 R117, R117 ;  /* 0x0000007500757308 */ /* 0x000f620000000800 */
[----:B-1----:R-:W-:Y:S01]  /*15150*/  F2FP.BF16.F32.PACK_AB R6, R57, R58 ;  /* 0x0000003a3906723e */ /* 0x002fe200000010ff */
        /* <DEDUP_REMOVED lines=9> */
[--C-:B------:R-:W-:Y:S01]  /*151f0*/  FFMA.FTZ R81, R233, UR8, -R124.reuse ;  /* 0x00000008e9517c23 */ /* 0x100fe2000801087c */
[-C--:B------:R-:W-:Y:S01]  /*15200*/  FMUL.FTZ R12, R112, R136.reuse ;  /* 0x00000088700c7220 */ /* 0x080fe20000410000 */
[-C--:B------:R-:W-:Y:S01]  /*15210*/  FMUL.FTZ R13, R113, R136.reuse ;  /* 0x00000088710d7220 */ /* 0x080fe20000410000 */
[-C--:B------:R-:W-:Y:S01]  /*15220*/  FMUL.FTZ R16, R104, R136.reuse ;  /* 0x0000008868107220 */ /* 0x080fe20000410000 */
[-C--:B------:R-:W-:Y:S01]  /*15230*/  FMUL.FTZ R17, R105, R136.reuse ;  /* 0x0000008869117220 */ /* 0x080fe20000410000 */
[----:B------:R-:W1:Y:S01]  /*15240*/  MUFU.EX2 R132, R132 ;  /* 0x0000008400847308 */ /* 0x000e620000000800 */
[----:B-----5:R-:W-:Y:S01]  /*15250*/  F2FP.BF16.F32.PACK_AB R5, R117, R129 ;  /* 0x000000817505723e */ /* 0x020fe200000010ff */
[-C--:B------:R-:W-:Y:S01]  /*15260*/  FMUL.FTZ R108, R108, R136.reuse ;  /* 0x000000886c6c7220 */ /* 0x080fe20000410000 */
[-C--:B------:R-:W-:Y:S01]  /*15270*/  FMUL.FTZ R109, R109, R136.reuse ;  /* 0x000000886d6d7220 */ /* 0x080fe20000410000 */
[-C--:B------:R-:W-:Y:S01]  /*15280*/  FMUL.FTZ R100, R100, R136.reuse ;  /* 0x0000008864647220 */ /* 0x080fe20000410000 */
[-C--:B------:R-:W-:Y:S01]  /*15290*/  FMUL.FTZ R101, R101, R136.reuse ;  /* 0x0000008865657220 */ /* 0x080fe20000410000 */
[-C--:B------:R-:W-:Y:S01]  /*152a0*/  FMUL.FTZ R68, R68, R136.reuse ;  /* 0x0000008844447220 */ /* 0x080fe20000410000 */
[----:B------:R-:W-:Y:S01]  /*152b0*/  FMUL.FTZ R69, R69, R136 ;  /* 0x0000008845457220 */ /* 0x000fe20000410000 */
[----:B------:R-:W5:Y:S01]  /*152c0*/  MUFU.EX2 R0, R0 ;  /* 0x0000000000007308 */ /* 0x000f620000000800 */
[--C-:B------:R-:W-:Y:S01]  /*152d0*/  FFMA.FTZ R89, R215, UR8, -R124.reuse ;  /* 0x00000008d7597c23 */ /* 0x100fe2000801087c */
[----:B------:R-:W-:Y:S01]  /*152e0*/  FFMA.FTZ R88, R213, UR8, -R124 ;  /* 0x00000008d5587c23 */ /* 0x000fe2000801087c */
[--C-:B------:R-:W-:Y:S01]  /*152f0*/  FFMA.FTZ R97, R211, UR8, -R130.reuse ;  /* 0x00000008d3617c23 */ /* 0x100fe20008010882 */
[----:B------:R-:W-:Y:S01]  /*15300*/  FFMA.FTZ R96, R209, UR8, -R130 ;  /* 0x00000008d1607c23 */ /* 0x000fe20008010882 */
[--C-:B------:R-:W-:Y:S01]  /*15310*/  FFMA.FTZ R174, R135, UR8, -R124.reuse ;  /* 0x0000000887ae7c23 */ /* 0x100fe2000801087c */
[--C-:B------:R-:W-:Y:S01]  /*15320*/  FFMA.FTZ R133, R133, UR8, -R124.reuse ;  /* 0x0000000885857c23 */ /* 0x100fe2000801087c */
[--C-:B------:R-:W-:Y:S01]  /*15330*/  FFMA.FTZ R176, R131, UR8, -R124.reuse ;  /* 0x0000000883b07c23 */ /* 0x100fe2000801087c */
        /* <DEDUP_REMOVED lines=14> */
[--C-:B------:R-:W-:Y:S01]  /*15420*/  FFMA.FTZ R79, R231, UR8, -R124.reuse ;  /* 0x00000008e74f7c23 */ /* 0x100fe2000801087c */
[----:B------:R-:W-:Y:S01]  /*15430*/  FFMA.FTZ R78, R229, UR8, -R124 ;  /* 0x00000008e54e7c23 */ /* 0x000fe2000801087c */
[C---:B--2---:R-:W-:Y:S01]  /*15440*/  HMMA.16816.F32.BF16 R36, R4.reuse, R32, R36 ;  /* 0x000000200424723c */ /* 0x044fe20000041824 */
        /* <DEDUP_REMOVED lines=9> */
[----:B------:R-:W-:Y:S01]  /*154e0*/  MUFU.EX2 R77, R239 ;  /* 0x000000ef004d7308 */ /* 0x000fe20000000800 */
[-C--:B------:R-:W-:Y:S01]  /*154f0*/  FMUL.FTZ R70, R70, R132.reuse ;  /* 0x0000008446467220 */ /* 0x080fe20000410000 */
[C---:B------:R-:W-:Y:S01]  /*15500*/  HMMA.16816.F32.BF16 R44, R4.reuse, R40, R44 ;  /* 0x00000028042c723c */ /* 0x040fe2000004182c */
[--C-:B------:R-:W-:Y:S01]  /*15510*/  FFMA.FTZ R85, R237, UR8, -R130.reuse ;  /* 0x00000008ed557c23 */ /* 0x100fe20008010882 */
[----:B------:R-:W-:Y:S01]  /*15520*/  FMUL.FTZ R71, R71, R132 ;  /* 0x0000008447477220 */ /* 0x000fe20000410000 */
[--C-:B------:R-:W-:Y:S01]  /*15530*/  FFMA.FTZ R87, R227, UR8, -R130.reuse ;  /* 0x00000008e3577c23 */ /* 0x100fe20008010882 */
[--C-:B------:R-:W-:Y:S01]  /*15540*/  FFMA.FTZ R84, R225, UR8, -R130.reuse ;  /* 0x00000008e1547c23 */ /* 0x100fe20008010882 */
[--C-:B------:R-:W-:Y:S01]  /*15550*/  FFMA.FTZ R82, R223, UR8, -R130.reuse ;  /* 0x00000008df527c23 */ /* 0x100fe20008010882 */
[C---:B------:R-:W-:Y:S01]  /*15560*/  HMMA.16816.F32.BF16 R28, R4.reuse, R24, R28 ;  /* 0x00000018041c723c */ /* 0x040fe2000004181c */
[----:B------:R-:W1:Y:S01]  /*15570*/  MUFU.EX2 R85, R85 ;  /* 0x0000005500557308 */ /* 0x000e620000000800 */
[----:B------:R-:W-:Y:S01]  /*15580*/  FFMA.FTZ R83, R221, UR8, -R130 ;  /* 0x00000008dd537c23 */ /* 0x000fe20008010882 */
[--C-:B------:R-:W-:Y:S01]  /*15590*/  FFMA.FTZ R86, R219, UR8, -R124.reuse ;  /* 0x00000008db567c23 */ /* 0x100fe2000801087c */
[----:B------:R-:W-:Y:S01]  /*155a0*/  FFMA.FTZ R91, R217, UR8, -R124 ;  /* 0x00000008d95b7c23 */ /* 0x000fe2000801087c */
[----:B------:R-:W-:Y:S01]  /*155b0*/  FFMA.FTZ R90, R207, UR8, -R130 ;  /* 0x00000008cf5a7c23 */ /* 0x000fe20008010882 */
[C---:B------:R-:W-:Y:S01]  /*155c0*/  HMMA.16816.F32.BF16 R40, R4.reuse, R42, R48 ;  /* 0x0000002a0428723c */ /* 0x040fe20000041830 */
[--C-:B------:R-:W-:Y:S01]  /*155d0*/  FFMA.FTZ R98, R205, UR8, -R124.reuse ;  /* 0x00000008cd627c23 */ /* 0x100fe2000801087c */
[----:B------:R-:W-:Y:S01]  /*155e0*/  FFMA.FTZ R99, R203, UR8, -R124 ;  /* 0x00000008cb637c23 */ /* 0x000fe2000801087c */
[----:B------:R-:W-:Y:S01]  /*155f0*/  MUFU.EX2 R76, R76 ;  /* 0x0000004c004c7308 */ /* 0x000fe20000000800 */
[--C-:B------:R-:W-:Y:S01]  /*15600*/  FFMA.FTZ R126, R126, UR8, -R130.reuse ;  /* 0x000000087e7e7c23 */ /* 0x100fe20008010882 */
[----:B------:R-:W-:Y:S01]  /*15610*/  FFMA.FTZ R128, R128, UR8, -R130 ;  /* 0x0000000880807c23 */ /* 0x000fe20008010882 */
[C---:B------:R-:W-:Y:S01]  /*15620*/  HMMA.16816.F32.BF16 R24, R4.reuse, R26, R92 ;  /* 0x0000001a0418723c */ /* 0x040fe2000004185c */
[-C--:B------:R-:W-:Y:S01]  /*15630*/  FMUL.FTZ R48, R72, R136.reuse ;  /* 0x0000008848307220 */ /* 0x080fe20000410000 */
[----:B------:R-:W-:Y:S01]  /*15640*/  FMUL.FTZ R49, R73, R136 ;  /* 0x0000008849317220 */ /* 0x000fe20000410000 */
[-C--:B------:R-:W-:Y:S01]  /*15650*/  FMUL.FTZ R50, R74, R132.reuse ;  /* 0x000000844a327220 */ /* 0x080fe20000410000 */
[----:B------:R-:W-:Y:S01]  /*15660*/  FMUL.FTZ R51, R75, R132 ;  /* 0x000000844b337220 */ /* 0x000fe20000410000 */
[----:B------:R-:W-:Y:S01]  /*15670*/  MUFU.EX2 R81, R81 ;  /* 0x0000005100517308 */ /* 0x000fe20000000800 */
[C---:B---3--:R-:W-:Y:S01]  /*15680*/  HMMA.16816.F32.BF16 R12, R4.reuse, R8, R12 ;  /* 0x00000008040c723c */ /* 0x048fe2000004180c */
[----:B------:R-:W2:Y:S01]  /*15690*/  LDSM.16.MT88.4 R72, [R144+0x9400] ;  /* 0x009400009048783b */ /* 0x000ea20000004200 */
[----:B------:R-:W-:Y:S01]  /*156a0*/  FFMA.FTZ R92, R163, R136, R134 ;  /* 0x00000088a35c7223 */ /* 0x000fe20000010086 */
[--C-:B------:R-:W-:Y:S01]  /*156b0*/  FFMA.FTZ R136, R161, UR8, -R130.reuse ;  /* 0x00000008a1887c23 */ /* 0x100fe20008010882 */
[--C-:B------:R-:W-:Y:S01]  /*156c0*/  FFMA.FTZ R134, R141, UR8, -R130.reuse ;  /* 0x000000088d867c23 */ /* 0x100fe20008010882 */
[--C-:B------:R-:W-:Y:S01]  /*156d0*/  FFMA.FTZ R95, R125, UR8, -R130.reuse ;  /* 0x000000087d5f7c23 */ /* 0x100fe20008010882 */
[C---:B------:R-:W-:Y:S01]  /*156e0*/  HMMA.16816.F32.BF16 R16, R4.reuse, R20, R16 ;  /* 0x000000140410723c */ /* 0x040fe20000041810 */
[----:B------:R-:W3:Y:S01]  /*156f0*/  MUFU.EX2 R80, R80 ;  /* 0x0000005000507308 */ /* 0x000ee20000000800 */
[----:B------:R-:W-:Y:S01]  /*15700*/  FFMA.FTZ R132, R162, R132, R129 ;  /* 0x00000084a2847223 */ /* 0x000fe20000010081 */
[----:B------:R-:W-:Y:S01]  /*15710*/  FFMA.FTZ R163, R127, UR8, -R130 ;  /* 0x000000087fa37c23 */ /* 0x000fe20008010882 */
[--C-:B------:R-:W-:Y:S01]  /*15720*/  FFMA.FTZ R125, R123, UR8, -R124.reuse ;  /* 0x000000087b7d7c23 */ /* 0x100fe2000801087c */
[--C-:B------:R-:W-:Y:S01]  /*15730*/  FFMA.FTZ R162, R122, UR8, -R124.reuse ;  /* 0x000000087aa27c23 */ /* 0x100fe2000801087c */
[C---:B------:R-:W-:Y:S01]  /*15740*/  HMMA.16816.F32.BF16 R8, R4.reuse, R10, R108 ;  /* 0x0000000a0408723c */ /* 0x040fe2000004186c */
[----:B------:R-:W-:Y:S01]  /*15750*/  LDSM.16.MT88.4 R108, [R144+0xac00] ;  /* 0x00ac0000906c783b */ /* 0x000fe20000004200 */
[--C-:B------:R-:W-:Y:S01]  /*15760*/  FFMA.FTZ R94, R120, UR8, -R124.reuse ;  /* 0x00000008785e7c23 */ /* 0x100fe2000801087c */
[----:B------:R-:W-:Y:S01]  /*15770*/  MUFU.EX2 R79, R79 ;  /* 0x0000004f004f7308 */ /* 0x000fe20000000800 */
[----:B------:R-:W-:Y:S01]  /*15780*/  FFMA.FTZ R93, R121, UR8, -R124 ;  /* 0x00000008795d7c23 */ /* 0x000fe2000801087c */
[----:B------:R-:W-:Y:S01]  /*15790*/  FADD.FTZ R119, R119, R92 ;  /* 0x0000005c77777221 */ /* 0x000fe20000010000 */
[----:B------:R-:W-:Y:S01]  /*157a0*/  HMMA.16816.F32.BF16 R20, R4, R22, R100 ;  /* 0x000000160414723c */ /* 0x000fe20000041864 */
[----:B------:R-:W-:Y:S01]  /*157b0*/  FADD.FTZ R132, R117, R132 ;  /* 0x0000008475847221 */ /* 0x000fe20000010000 */
[----:B------:R-:W-:Y:S01]  /*157c0*/  LDSM.16.MT88.4 R100, [R116+0xac00] ;  /* 0x00ac00007464783b */ /* 0x000fe20000004200 */
[----:B------:R-:W-:-:S02]  /*157d0*/  FADD.FTZ R58, R58, R119 ;  /* 0x000000773a3a7221 */ /* 0x000fc40000010000 */
[----:B------:R-:W5:Y:S01]  /*157e0*/  MUFU.EX2 R78, R78 ;  /* 0x0000004e004e7308 */ /* 0x000f620000000800 */
[----:B------:R-:W-:Y:S01]  /*157f0*/  HMMA.16816.F32.BF16 R48, R4, R52, R48 ;  /* 0x000000340430723c */ /* 0x000fe20000041830 */
[----:B------:R-:W-:Y:S01]  /*15800*/  FADD.FTZ R59, R59, R132 ;  /* 0x000000843b3b7221 */ /* 0x000fe20000010000 */
[----:B------:R-:W-:-:S03]  /*15810*/  FADD.FTZ R58, R57, R58 ;  /* 0x0000003a393a7221 */ /* 0x000fc60000010000 */
[----:B------:R-:W-:Y:S01]  /*15820*/  FADD.FTZ R0, R0, R59 ;  /* 0x0000003b00007221 */ /* 0x000fe20000010000 */
[----:B------:R-:W-:Y:S01]  /*15830*/  HMMA.16816.F32.BF16 R4, R4, R54, R68 ;  /* 0x000000360404723c */ /* 0x000fe20000041844 */
[----:B------:R-:W2:Y:S01]  /*15840*/  LDSM.16.MT88.4 R68, [R116+0x9400] ;  /* 0x009400007444783b */ /* 0x000ea20000004200 */
[----:B-1----:R-:W-:Y:S01]  /*15850*/  F2FP.BF16.F32.PACK_AB R52, R2, R85 ;  /* 0x000000550234723e */ /* 0x002fe200000010ff */
[----:B------:R-:W-:Y:S01]  /*15860*/  MUFU.EX2 R87, R87 ;  /* 0x0000005700577308 */ /* 0x000fe20000000800 */
[----:B---3--:R-:W-:Y:S01]  /*15870*/  F2FP.BF16.F32.PACK_AB R53, R80, R81 ;  /* 0x000000515035723e */ /* 0x008fe200000010ff */
[----:B------:R-:W-:Y:S01]  /*15880*/  FADD.FTZ R85, R85, R58 ;  /* 0x0000003a55557221 */ /* 0x000fe20000010000 */
[----:B------:R-:W-:Y:S01]  /*15890*/  FADD.FTZ R81, R81, R0 ;  /* 0x0000000051517221 */ /* 0x000fe20000010000 */
[----:B------:R-:W-:Y:S02]  /*158a0*/  F2FP.BF16.F32.PACK_AB R54, R76, R77 ;  /* 0x0000004d4c36723e */ /* 0x000fe400000010ff */
[----:B------:R-:W-:Y:S01]  /*158b0*/  FADD.FTZ R2, R2, R85 ;  /* 0x0000005502027221 */ /* 0x000fe20000010000 */
[----:B-----5:R-:W-:Y:S01]  /*158c0*/  F2FP.BF16.F32.PACK_AB R55, R78, R79 ;  /* 0x0000004f4e37723e */ /* 0x020fe200000010ff */
[----:B------:R-:W1:Y:S01]  /*158d0*/  MUFU.EX2 R84, R84 ;  /* 0x0000005400547308 */ /* 0x000e620000000800 */
[----:B------:R-:W-:Y:S01]  /*158e0*/  FADD.FTZ R80, R80, R81 ;  /* 0x0000005150507221 */ /* 0x000fe20000010000 */
[----:B------:R-:W-:-:S04]  /*158f0*/  FADD.FTZ R77, R77, R2 ;  /* 0x000000024d4d7221 */ /* 0x000fc80000010000 */
[C---:B----4-:R-:W-:Y:S01]  /*15900*/  HMMA.16816.F32.BF16 R28, R52.reuse, R64, R28 ;  /* 0x00000040341c723c */ /* 0x050fe2000004181c */
[----:B------:R-:W-:Y:S01]  /*15910*/  FADD.FTZ R76, R76, R77 ;  /* 0x0000004d4c4c7221 */ /* 0x000fe20000010000 */
[----:B------:R-:W-:Y:S04]  /*15920*/  MUFU.EX2 R82, R82 ;  /* 0x0000005200527308 */ /* 0x000fe80000000800 */
[C---:B------:R-:W-:Y:S01]  /*15930*/  HMMA.16816.F32.BF16 R24, R52.reuse, R66, R24 ;  /* 0x000000423418723c */ /* 0x040fe20000041818 */
[----:B------:R-:W3:Y:S03]  /*15940*/  LDSM.16.MT88.4 R64, [R116+0xd400] ;  /* 0x00d400007440783b */ /* 0x000ee60000004200 */
[----:B------:R-:W-:Y:S02]  /*15950*/  MUFU.EX2 R83, R83 ;  /* 0x0000005300537308 */ /* 0x000fe40000000800 */
[C---:B--2---:R-:W-:Y:S06]  /*15960*/  HMMA.16816.F32.BF16 R12, R52.reuse, R72, R12 ;  /* 0x00000048340c723c */ /* 0x044fec000004180c */
[----:B------:R-:W-:Y:S01]  /*15970*/  MUFU.EX2 R86, R86 ;  /* 0x0000005600567308 */ /* 0x000fe20000000800 */
[C---:B------:R-:W-:Y:S01]  /*15980*/  HMMA.16816.F32.BF16 R8, R52.reuse, R74, R8 ;  /* 0x0000004a3408723c */ /* 0x040fe20000041808 */
[----:B------:R-:W-:Y:S05]  /*15990*/  LDSM.16.MT88.4 R72, [R144+0x9800] ;  /* 0x009800009048783b */ /* 0x000fea0000004200 */
[C---:B------:R-:W-:Y:S01]  /*159a0*/  HMMA.16816.F32.BF16 R16, R52.reuse, R68, R16 ;  /* 0x000000443410723c */ /* 0x040fe20000041810 */
[----:B------:R-:W2:Y:S05]  /*159b0*/  MUFU.EX2 R91, R91 ;  /* 0x0000005b005b7308 */ /* 0x000eaa0000000800 */
[C---:B------:R-:W-:Y:S01]  /*159c0*/  HMMA.16816.F32.BF16 R20, R52.reuse, R70, R20 ;  /* 0x000000463414723c */ /* 0x040fe20000041814 */
[----:B------:R-:W4:Y:S02]  /*159d0*/  LDSM.16.MT88.4 R68, [R144+0xd400] ;  /* 0x00d400009044783b */ /* 0x000f240000004200 */
[----:B------:R-:W-:Y:S03]  /*159e0*/  MUFU.EX2 R89, R89 ;  /* 0x0000005900597308 */ /* 0x000fe60000000800 */
[C---:B------:R-:W-:Y:S05]  /*159f0*/  HMMA.16816.F32.BF16 R36, R52.reuse, R60, R36 ;  /* 0x0000003c3424723c */ /* 0x040fea0000041824 */
[----:B------:R-:W5:Y:S01]  /*15a00*/  MUFU.EX2 R88, R88 ;  /* 0x0000005800587308 */ /* 0x000f620000000800 */
[C---:B------:R-:W-:Y:S01]  /*15a10*/  HMMA.16816.F32.BF16 R32, R52.reuse, R62, R32 ;  /* 0x0000003e3420723c */ /* 0x040fe20000041820 */
[----:B------:R-:W-:Y:S05]  /*15a20*/  LDSM.16.MT88.4 R60, [R116+0xb800] ;  /* 0x00b80000743c783b */ /* 0x000fea0000004200 */
[C---:B---3--:R-:W-:Y:S01]  /*15a30*/  HMMA.16816.F32.BF16 R48, R52.reuse, R64, R48 ;  /* 0x000000403430723c */ /* 0x048fe20000041830 */
[----:B------:R-:W-:Y:S05]  /*15a40*/  MUFU.EX2 R97, R97 ;  /* 0x0000006100617308 */ /* 0x000fea0000000800 */
[C---:B------:R-:W-:Y:S01]  /*15a50*/  HMMA.16816.F32.BF16 R4, R52.reuse, R66, R4 ;  /* 0x000000423404723c */ /* 0x040fe20000041804 */
[----:B------:R-:W3:Y:S02]  /*15a60*/  LDSM.16.MT88.4 R64, [R144+0xb800] ;  /* 0x00b800009040783b */ /* 0x000ee40000004200 */
[----:B------:R-:W3:Y:S08]  /*15a70*/  MUFU.EX2 R96, R96 ;  /* 0x0000006000607308 */ /* 0x000ef00000000800 */
[----:B------:R-:W-:Y:S01]  /*15a80*/  MUFU.EX2 R181, R181 ;  /* 0x000000b500b57308 */ /* 0x000fe20000000800 */
[C---:B----4-:R-:W-:Y:S07]  /*15a90*/  HMMA.16816.F32.BF16 R44, R52.reuse, R68, R44 ;  /* 0x00000044342c723c */ /* 0x050fee000004182c */
[----:B------:R-:W-:Y:S01]  /*15aa0*/  MUFU.EX2 R90, R90 ;  /* 0x0000005a005a7308 */ /* 0x000fe20000000800 */
[----:B------:R-:W-:Y:S01]  /*15ab0*/  HMMA.16816.F32.BF16 R40, R52, R70, R40 ;  /* 0x000000463428723c */ /* 0x000fe20000041828 */
[----:B------:R-:W4:Y:S06]  /*15ac0*/  LDSM.16.MT88.4 R68, [R116+0x9800] ;  /* 0x009800007444783b */ /* 0x000f2c0000004200 */
[----:B------:R-:W-:Y:S01]  /*15ad0*/  MUFU.EX2 R98, R98 ;  /* 0x0000006200627308 */ /* 0x000fe20000000800 */
[----:B-1----:R-:W-:Y:S01]  /*15ae0*/  F2FP.BF16.F32.PACK_AB R52, R84, R87 ;  /* 0x000000575434723e */ /* 0x002fe200000010ff */
[----:B------:R-:W-:Y:S01]  /*15af0*/  FADD.FTZ R87, R87, R76 ;  /* 0x0000004c57577221 */ /* 0x000fe20000010000 */
[----:B--2---:R-:W-:-:S02]  /*15b00*/  F2FP.BF16.F32.PACK_AB R53, R91, R86 ;  /* 0x000000565b35723e */ /* 0x004fc400000010ff */
[----:B------:R-:W-:-:S03]  /*15b10*/  F2FP.BF16.F32.PACK_AB R54, R83, R82 ;  /* 0x000000525336723e */ /* 0x000fc600000010ff */
[----:B------:R-:W1:Y:S01]  /*15b20*/  MUFU.EX2 R99, R99 ;  /* 0x0000006300637308 */ /* 0x000e620000000800 */
[----:B-----5:R-:W-:-:S07]  /*15b30*/  F2FP.BF16.F32.PACK_AB R55, R88, R89 ;  /* 0x000000595837723e */ /* 0x020fce00000010ff */
[C---:B---3--:R-:W-:Y:S01]  /*15b40*/  HMMA.16816.F32.BF16 R28, R52.reuse, R64, R28 ;  /* 0x00000040341c723c */ /* 0x048fe2000004181c */
[----:B------:R-:W-:Y:S05]  /*15b50*/  MUFU.EX2 R199, R199 ;  /* 0x000000c700c77308 */ /* 0x000fea0000000800 */
[C---:B------:R-:W-:Y:S01]  /*15b60*/  HMMA.16816.F32.BF16 R24, R52.reuse, R66, R24 ;  /* 0x000000423418723c */ /* 0x040fe20000041818 */
[----:B------:R-:W2:Y:S02]  /*15b70*/  LDSM.16.MT88.4 R64, [R116+0xd800] ;  /* 0x00d800007440783b */ /* 0x000ea40000004200 */
[----:B------:R-:W3:Y:S03]  /*15b80*/  MUFU.EX2 R138, R138 ;  /* 0x0000008a008a7308 */ /* 0x000ee60000000800 */
[C---:B------:R-:W-:Y:S05]  /*15b90*/  HMMA.16816.F32.BF16 R12, R52.reuse, R72, R12 ;  /* 0x00000048340c723c */ /* 0x040fea000004180c */
[----:B------:R-:W-:Y:S01]  /*15ba0*/  MUFU.EX2 R142, R142 ;  /* 0x0000008e008e7308 */ /* 0x000fe20000000800 */
[C---:B------:R-:W-:Y:S01]  /*15bb0*/  HMMA.16816.F32.BF16 R8, R52.reuse, R74, R8 ;  /* 0x0000004a3408723c */ /* 0x040fe20000041808 */
[----:B------:R-:W-:Y:S05]  /*15bc0*/  LDSM.16.MT88.4 R72, [R144+0x9c00] ;  /* 0x009c00009048783b */ /* 0x000fea0000004200 */
[C---:B----4-:R-:W-:Y:S01]  /*15bd0*/  HMMA.16816.F32.BF16 R16, R52.reuse, R68, R16 ;  /* 0x000000443410723c */ /* 0x050fe20000041810 */
[----:B------:R-:W4:Y:S05]  /*15be0*/  MUFU.EX2 R193, R193 ;  /* 0x000000c100c17308 */ /* 0x000f2a0000000800 */
[C---:B------:R-:W-:Y:S01]  /*15bf0*/  HMMA.16816.F32.BF16 R20, R52.reuse, R70, R20 ;  /* 0x000000463414723c */ /* 0x040fe20000041814 */
[----:B------:R-:W5:Y:S02]  /*15c00*/  LDSM.16.MT88.4 R68, [R144+0xd800] ;  /* 0x00d800009044783b */ /* 0x000f640000004200 */
[----:B------:R-:W-:Y:S03]  /*15c10*/  MUFU.EX2 R140, R140 ;  /* 0x0000008c008c7308 */ /* 0x000fe60000000800 */
[C---:B------:R-:W-:Y:S05]  /*15c20*/  HMMA.16816.F32.BF16 R36, R52.reuse, R60, R36 ;  /* 0x0000003c3424723c */ /* 0x040fea0000041824 */
[----:B------:R-:W-:Y:S01]  /*15c30*/  MUFU.EX2 R187, R187 ;  /* 0x000000bb00bb7308 */ /* 0x000fe20000000800 */
[C---:B------:R-:W-:Y:S01]  /*15c40*/  HMMA.16816.F32.BF16 R32, R52.reuse, R62, R32 ;  /* 0x0000003e3420723c */ /* 0x040fe20000041820 */
[----:B------:R-:W-:Y:S05]  /*15c50*/  LDSM.16.MT88.4 R60, [R116+0xbc00] ;  /* 0x00bc0000743c783b */ /* 0x000fea0000004200 */
[C---:B--2---:R-:W-:Y:S01]  /*15c60*/  HMMA.16816.F32.BF16 R48, R52.reuse, R64, R48 ;  /* 0x000000403430723c */ /* 0x044fe20000041830 */
[----:B------:R-:W-:Y:S05]  /*15c70*/  MUFU.EX2 R160, R160 ;  /* 0x000000a000a07308 */ /* 0x000fea0000000800 */
[C---:B------:R-:W-:Y:S01]  /*15c80*/  HMMA.16816.F32.BF16 R4, R52.reuse, R66, R4 ;  /* 0x000000423404723c */ /* 0x040fe20000041804 */
[----:B------:R-:W2:Y:S02]  /*15c90*/  LDSM.16.MT88.4 R64, [R144+0xbc00] ;  /* 0x00bc00009040783b */ /* 0x000ea40000004200 */
[----:B------:R-:W4:Y:S08]  /*15ca0*/  MUFU.EX2 R185, R185 ;  /* 0x000000b900b97308 */ /* 0x000f300000000800 */
[----:B------:R-:W-:Y:S01]  /*15cb0*/  MUFU.EX2 R164, R164 ;  /* 0x000000a400a47308 */ /* 0x000fe20000000800 */
[C---:B-----5:R-:W-:Y:S07]  /*15cc0*/  HMMA.16816.F32.BF16 R44, R52.reuse, R68, R44 ;  /* 0x00000044342c723c */ /* 0x060fee000004182c */
[----:B------:R-:W5:Y:S01]  /*15cd0*/  MUFU.EX2 R183, R183 ;  /* 0x000000b700b77308 */ /* 0x000f620000000800 */
[----:B------:R-:W-:Y:S01]  /*15ce0*/  HMMA.16816.F32.BF16 R40, R52, R70, R40 ;  /* 0x000000463428723c */ /* 0x000fe20000041828 */
[----:B------:R-:W4:Y:S06]  /*15cf0*/  LDSM.16.MT88.4 R68, [R116+0x9c00] ;  /* 0x009c00007444783b */ /* 0x000f2c0000004200 */
[----:B------:R-:W-:Y:S01]  /*15d00*/  MUFU.EX2 R166, R166 ;  /* 0x000000a600a67308 */ /* 0x000fe20000000800 */
[----:B------:R-:W-:-:S02]  /*15d10*/  F2FP.BF16.F32.PACK_AB R52, R96, R97 ;  /* 0x000000616034723e */ /* 0x000fc400000010ff */
[----:B-1----:R-:W-:Y:S02]  /*15d20*/  F2FP.BF16.F32.PACK_AB R53, R99, R98 ;  /* 0x000000626335723e */ /* 0x002fe400000010ff */
[----:B------:R-:W-:-:S03]  /*15d30*/  F2FP.BF16.F32.PACK_AB R54, R90, R181 ;  /* 0x000000b55a36723e */ /* 0x000fc600000010ff */
[----:B------:R-:W1:Y:S01]  /*15d40*/  MUFU.EX2 R177, R177 ;  /* 0x000000b100b17308 */ /* 0x000e620000000800 */
[----:B---3--:R-:W-:-:S07]  /*15d50*/  F2FP.BF16.F32.PACK_AB R55, R138, R199 ;  /* 0x000000c78a37723e */ /* 0x008fce00000010ff */
[C---:B--2---:R-:W-:Y:S01]  /*15d60*/  HMMA.16816.F32.BF16 R28, R52.reuse, R64, R28 ;  /* 0x00000040341c723c */ /* 0x044fe2000004181c */
[----:B------:R-:W-:Y:S05]  /*15d70*/  MUFU.EX2 R168, R168 ;  /* 0x000000a800a87308 */ /* 0x000fea0000000800 */
[C---:B------:R-:W-:Y:S01]  /*15d80*/  HMMA.16816.F32.BF16 R24, R52.reuse, R66, R24 ;  /* 0x000000423418723c */ /* 0x040fe20000041818 */
[----:B------:R-:W2:Y:S02]  /*15d90*/  LDSM.16.MT88.4 R64, [R144+0xdc00] ;  /* 0x00dc00009040783b */ /* 0x000ea40000004200 */
[----:B------:R-:W-:Y:S03]  /*15da0*/  MUFU.EX2 R173, R173 ;  /* 0x000000ad00ad7308 */ /* 0x000fe60000000800 */
[C---:B------:R-:W-:Y:S05]  /*15db0*/  HMMA.16816.F32.BF16 R36, R52.reuse, R60, R36 ;  /* 0x0000003c3424723c */ /* 0x040fea0000041824 */
[----:B------:R-:W-:Y:S01]  /*15dc0*/  MUFU.EX2 R170, R170 ;  /* 0x000000aa00aa7308 */ /* 0x000fe20000000800 */
[C---:B------:R-:W-:Y:S01]  /*15dd0*/  HMMA.16816.F32.BF16 R32, R52.reuse, R62, R32 ;  /* 0x0000003e3420723c */ /* 0x040fe20000041820 */
[----:B------:R-:W-:Y:S05]  /*15de0*/  LDSM.16.MT88.4 R60, [R144+0xc000] ;  /* 0x00c00000903c783b */ /* 0x000fea0000004200 */
[C---:B----4-:R-:W-:Y:S01]  /*15df0*/  HMMA.16816.F32.BF16 R16, R52.reuse, R68, R16 ;  /* 0x000000443410723c */ /* 0x050fe20000041810 */
[----:B------:R-:W3:Y:S05]  /*15e00*/  MUFU.EX2 R169, R169 ;  /* 0x000000a900a97308 */ /* 0x000eea0000000800 */
[C---:B------:R-:W-:Y:S01]  /*15e10*/  HMMA.16816.F32.BF16 R20, R52.reuse, R70, R20 ;  /* 0x000000463414723c */ /* 0x040fe20000041814 */
[----:B------:R-:W4:Y:S02]  /*15e20*/  LDSM.16.MT88.4 R68, [R116+0xdc00] ;  /* 0x00dc00007444783b */ /* 0x000f240000004200 */
        /* <DEDUP_REMOVED lines=9> */
[----:B------:R-:W3:Y:S08]  /*15ec0*/  MUFU.EX2 R143, R143 ;  /* 0x0000008f008f7308 */ /* 0x000ef00000000800 */
[----:B------:R-:W-:Y:S01]  /*15ed0*/  MUFU.EX2 R134, R134 ;  /* 0x0000008600867308 */ /* 0x000fe20000000800 */
[C---:B----4-:R-:W-:Y:S07]  /*15ee0*/  HMMA.16816.F32.BF16 R48, R52.reuse, R68, R48 ;  /* 0x000000443430723c */ /* 0x050fee0000041830 */
[----:B------:R-:W-:Y:S01]  /*15ef0*/  MUFU.EX2 R139, R139 ;  /* 0x0000008b008b7308 */ /* 0x000fe20000000800 */
[----:B------:R-:W-:Y:S01]  /*15f00*/  HMMA.16816.F32.BF16 R4, R52, R70, R4 ;  /* 0x000000463404723c */ /* 0x000fe20000041804 */
[----:B------:R-:W4:Y:S06]  /*15f10*/  LDSM.16.MT88.4 R68, [R116+0xc000] ;  /* 0x00c000007444783b */ /* 0x000f2c0000004200 */
[----:B------:R-:W-:Y:S01]  /*15f20*/  MUFU.EX2 R137, R137 ;  /* 0x0000008900897308 */ /* 0x000fe20000000800 */
[----:B------:R-:W-:-:S02]  /*15f30*/  F2FP.BF16.F32.PACK_AB R52, R193, R142 ;  /* 0x0000008ec134723e */ /* 0x000fc400000010ff */
[----:B------:R-:W-:Y:S02]  /*15f40*/  F2FP.BF16.F32.PACK_AB R53, R185, R160 ;  /* 0x000000a0b935723e */ /* 0x000fe400000010ff */
[----:B------:R-:W-:-:S03]  /*15f50*/  F2FP.BF16.F32.PACK_AB R54, R187, R140 ;  /* 0x0000008cbb36723e */ /* 0x000fc600000010ff */
[----:B------:R-:W3:Y:S01]  /*15f60*/  MUFU.EX2 R174, R174 ;  /* 0x000000ae00ae7308 */ /* 0x000ee20000000800 */
[----:B-----5:R-:W-:-:S07]  /*15f70*/  F2FP.BF16.F32.PACK_AB R55, R183, R164 ;  /* 0x000000a4b737723e */ /* 0x020fce00000010ff */
[C---:B--2---:R-:W-:Y:S01]  /*15f80*/  HMMA.16816.F32.BF16 R16, R52.reuse, R64, R16 ;  /* 0x000000403410723c */ /* 0x044fe20000041810 */
[----:B------:R-:W-:Y:S05]  /*15f90*/  MUFU.EX2 R133, R133 ;  /* 0x0000008500857308 */ /* 0x000fea0000000800 */
[C---:B------:R-:W-:Y:S01]  /*15fa0*/  HMMA.16816.F32.BF16 R20, R52.reuse, R66, R20 ;  /* 0x000000423414723c */ /* 0x040fe20000041814 */
[----:B------:R-:W2:Y:S02]  /*15fb0*/  LDSM.16.MT88.4 R64, [R144+0xe000] ;  /* 0x00e000009040783b */ /* 0x000ea40000004200 */
[----:B------:R-:W5:Y:S03]  /*15fc0*/  MUFU.EX2 R176, R176 ;  /* 0x000000b000b07308 */ /* 0x000f660000000800 */
[C---:B------:R-:W-:Y:S05]  /*15fd0*/  HMMA.16816.F32.BF16 R28, R52.reuse, R60, R28 ;  /* 0x0000003c341c723c */ /* 0x040fea000004181c */
[----:B------:R-:W-:Y:S01]  /*15fe0*/  MUFU.EX2 R121, R126 ;  /* 0x0000007e00797308 */ /* 0x000fe20000000800 */
[C---:B------:R-:W-:Y:S01]  /*15ff0*/  HMMA.16816.F32.BF16 R24, R52.reuse, R62, R24 ;  /* 0x0000003e3418723c */ /* 0x040fe20000041818 */
[----:B------:R-:W1:Y:S05]  /*16000*/  LDSM.16.MT88.4 R60, [R116+0xe000] ;  /* 0x00e00000743c783b */ /* 0x000e6a0000004200 */
        /* <DEDUP_REMOVED lines=13> */
[----:B------:R4:W2:Y:S03]  /*160e0*/  MUFU.EX2 R123, R93 ;  /* 0x0000005d007b7308 */ /* 0x0008a60000000800 */
[C---:B-1----:R-:W-:Y:S05]  /*160f0*/  HMMA.16816.F32.BF16 R48, R52.reuse, R60, R48 ;  /* 0x0000003c3430723c */ /* 0x042fea0000041830 */
[----:B------:R-:W-:Y:S01]  /*16100*/  MUFU.EX2 R125, R125 ;  /* 0x0000007d007d7308 */ /* 0x000fe20000000800 */
[----:B------:R-:W-:Y:S01]  /*16110*/  HMMA.16816.F32.BF16 R4, R52, R62, R4 ;  /* 0x0000003e3404723c */ /* 0x000fe20000041804 */
[----:B------:R-:W1:Y:S06]  /*16120*/  LDSM.16.MT88.4 R60, [R116+0xc400] ;  /* 0x00c40000743c783b */ /* 0x000e6c0000004200 */
[----:B------:R-:W-:Y:S01]  /*16130*/  F2FP.BF16.F32.PACK_AB R52, R177, R166 ;  /* 0x000000a6b134723e */ /* 0x000fe200000010ff */
[----:B------:R-:W1:Y:S01]  /*16140*/  MUFU.EX2 R162, R162 ;  /* 0x000000a200a27308 */ /* 0x000e620000000800 */
[----:B---3--:R-:W-:Y:S01]  /*16150*/  F2FP.BF16.F32.PACK_AB R53, R169, R170 ;  /* 0x000000aaa935723e */ /* 0x008fe200000010ff */
[----:B----4-:R-:W-:Y:S01]  /*16160*/  LDSM.16.MT88.4 R92, [R144+0xcc00] ;  /* 0x00cc0000905c783b */ /* 0x010fe20000004200 */
[----:B------:R-:W-:-:S02]  /*16170*/  F2FP.BF16.F32.PACK_AB R54, R173, R168 ;  /* 0x000000a8ad36723e */ /* 0x000fc400000010ff */
[----:B------:R-:W-:-:S07]  /*16180*/  F2FP.BF16.F32.PACK_AB R55, R172, R167 ;  /* 0x000000a7ac37723e */ /* 0x000fce00000010ff */
[C---:B-----5:R-:W-:Y:S06]  /*16190*/  HMMA.16816.F32.BF16 R16, R52.reuse, R68, R16 ;  /* 0x000000443410723c */ /* 0x060fec0000041810 */
        /* <DEDUP_REMOVED lines=10> */
[----:B------:R-:W-:Y:S05]  /*16240*/  LDSM.16.MT88.4 R72, [R144+0xc800] ;  /* 0x00c800009048783b */ /* 0x000fea0000004200 */
[C---:B---3--:R-:W-:Y:S06]  /*16250*/  HMMA.16816.F32.BF16 R44, R52.reuse, R68, R44 ;  /* 0x00000044342c723c */ /* 0x048fec000004182c */
[C---:B------:R-:W-:Y:S01]  /*16260*/  HMMA.16816.F32.BF16 R40, R52.reuse, R70, R40 ;  /* 0x000000463428723c */ /* 0x040fe20000041828 */
[----:B------:R-:W3:Y:S05]  /*16270*/  LDSM.16.MT88.4 R68, [R116+0xc800] ;  /* 0x00c800007444783b */ /* 0x000eea0000004200 */
[C---:B--2---:R-:W-:Y:S06]  /*16280*/  HMMA.16816.F32.BF16 R48, R52.reuse, R64, R48 ;  /* 0x000000403430723c */ /* 0x044fec0000041830 */
[----:B------:R-:W-:Y:S01]  /*16290*/  HMMA.16816.F32.BF16 R4, R52, R66, R4 ;  /* 0x000000423404723c */ /* 0x000fe20000041804 */
[----:B------:R-:W2:Y:S06]  /*162a0*/  LDSM.16.MT88.4 R64, [R116+0xa800] ;  /* 0x00a800007440783b */ /* 0x000eac0000004200 */
[----:B------:R-:W-:-:S02]  /*162b0*/  F2FP.BF16.F32.PACK_AB R52, R143, R136 ;  /* 0x000000888f34723e */ /* 0x000fc400000010ff */
[----:B------:R-:W-:Y:S02]  /*162c0*/  F2FP.BF16.F32.PACK_AB R53, R174, R137 ;  /* 0x00000089ae35723e */ /* 0x000fe400000010ff */
[----:B------:R-:W-:Y:S02]  /*162d0*/  F2FP.BF16.F32.PACK_AB R54, R139, R134 ;  /* 0x000000868b36723e */ /* 0x000fe400000010ff */
[----:B------:R-:W-:-:S07]  /*162e0*/  F2FP.BF16.F32.PACK_AB R55, R176, R133 ;  /* 0x00000085b037723e */ /* 0x000fce00000010ff */
[C---:B-1----:R-:W-:Y:S06]  /*162f0*/  HMMA.16816.F32.BF16 R12, R52.reuse, R60, R12 ;  /* 0x0000003c340c723c */ /* 0x042fec000004180c */
[C---:B------:R-:W-:Y:S01]  /*16300*/  HMMA.16816.F32.BF16 R8, R52.reuse, R62, R8 ;  /* 0x0000003e3408723c */ /* 0x040fe20000041808 */
[----:B------:R-:W1:Y:S05]  /*16310*/  LDSM.16.MT88.4 R60, [R144+0xe800] ;  /* 0x00e80000903c783b */ /* 0x000e6a0000004200 */
[C---:B---3--:R-:W-:Y:S06]  /*16320*/  HMMA.16816.F32.BF16 R36, R52.reuse, R68, R36 ;  /* 0x000000443424723c */ /* 0x048fec0000041824 */
[----:B------:R-:W-:Y:S01]  /*16330*/  HMMA.16816.F32.BF16 R32, R52, R70, R32 ;  /* 0x000000463420723c */ /* 0x000fe20000041820 */
[----:B------:R-:W-:-:S02]  /*16340*/  F2FP.BF16.F32.PACK_AB R68, R120, R121 ;  /* 0x000000797844723e */ /* 0x000fc400000010ff */
[----:B------:R-:W-:-:S03]  /*16350*/  F2FP.BF16.F32.PACK_AB R69, R123, R124 ;  /* 0x0000007c7b45723e */ /* 0x000fc600000010ff */
[----:B--2---:R-:W-:Y:S01]  /*16360*/  HMMA.16816.F32.BF16 R16, R52, R64, R16 ;  /* 0x000000403410723c */ /* 0x004fe20000041810 */
[----:B------:R-:W-:Y:S02]  /*16370*/  F2FP.BF16.F32.PACK_AB R70, R163, R122 ;  /* 0x0000007aa346723e */ /* 0x000fe400000010ff */
[----:B------:R-:W-:-:S03]  /*16380*/  F2FP.BF16.F32.PACK_AB R71, R162, R125 ;  /* 0x0000007da247723e */ /* 0x000fc600000010ff */
[----:B------:R-:W-:Y:S01]  /*16390*/  HMMA.16816.F32.BF16 R20, R52, R66, R20 ;  /* 0x000000423414723c */ /* 0x000fe20000041814 */
[----:B------:R-:W2:Y:S05]  /*163a0*/  LDSM.16.MT88.4 R64, [R116+0xe800] ;  /* 0x00e800007440783b */ /* 0x000eaa0000004200 */
[C---:B------:R-:W-:Y:S06]  /*163b0*/  HMMA.16816.F32.BF16 R112, R68.reuse, R108, R12 ;  /* 0x0000006c4470723c */ /* 0x040fec000004180c */
[C---:B------:R-:W-:Y:S01]  /*163c0*/  HMMA.16816.F32.BF16 R108, R68.reuse, R110, R8 ;  /* 0x0000006e446c723c */ /* 0x040fe20000041808 */
[----:B------:R-:W-:Y:S01]  /*163d0*/  FADD.FTZ R13, R79, R80 ;  /* 0x000000504f0d7221 */ /* 0x000fe20000010000 */
[----:B------:R-:W3:Y:S03]  /*163e0*/  LDSM.16.MT88.4 R8, [R116+0xcc00] ;  /* 0x00cc00007408783b */ /* 0x000ee60000004200 */
[----:B------:R-:W-:Y:S01]  /*163f0*/  FADD.FTZ R13, R78, R13 ;  /* 0x0000000d4e0d7221 */ /* 0x000fe20000010000 */
[----:B------:R-:W-:Y:S01]  /*16400*/  HMMA.16816.F32.BF16 R104, R68, R100, R16 ;  /* 0x000000644468723c */ /* 0x000fe20000041810 */
[----:B------:R-:W4:Y:S02]  /*16410*/  LDSM.16.MT88.4 R76, [R144+0xec00] ;  /* 0x00ec0000904c783b */ /* 0x000f240000004200 */
[----:B------:R-:W-:Y:S01]  /*16420*/  FADD.FTZ R0, R86, R13 ;  /* 0x0000000d56007221 */ /* 0x000fe20000010000 */
[----:B------:R-:W-:-:S02]  /*16430*/  FADD.FTZ R13, R84, R87 ;  /* 0x00000057540d7221 */ /* 0x000fc40000010000 */
        /* <DEDUP_REMOVED lines=10> */
[----:B------:R-:W1:Y:S01]  /*164e0*/  LDSM.16.MT88.4 R12, [R116+0xec00] ;  /* 0x00ec0000740c783b */ /* 0x000e620000004200 */
[----:B------:R-:W-:Y:S01]  /*164f0*/  HMMA.16816.F32.BF16 R24, R52, R74, R24 ;  /* 0x0000004a3418723c */ /* 0x000fe20000041818 */
        /* <DEDUP_REMOVED lines=43> */
[C---:B------:R-:W-:Y:S01]  /*167b0*/  HMMA.16816.F32.BF16 R84, R68.reuse, R10, R32 ;  /* 0x0000000a4454723c */ /* 0x040fe20000041820 */
[----:B------:R-:W-:Y:S02]  /*167c0*/  FADD.FTZ R122, R122, R121 ;  /* 0x000000797a7a7221 */ /* 0x000fe40000010000 */
[----:B------:R-:W-:Y:S02]  /*167d0*/  FADD.FTZ R125, R125, R124 ;  /* 0x0000007c7d7d7221 */ /* 0x000fe40000010000 */
[----:B------:R-:W-:Y:S01]  /*167e0*/  FADD.FTZ R163, R163, R122 ;  /* 0x0000007aa3a37221 */ /* 0x000fe20000010000 */
[----:B------:R-:W-:Y:S01]  /*167f0*/  HMMA.16816.F32.BF16 R76, R68, R78, R40 ;  /* 0x0000004e444c723c */ /* 0x000fe20000041828 */
[----:B------:R-:W-:-:S05]  /*16800*/  FADD.FTZ R162, R162, R125 ;  /* 0x0000007da2a27221 */ /* 0x000fca0000010000 */
[C---:B-1----:R-:W-:Y:S06]  /*16810*/  HMMA.16816.F32.BF16 R72, R68.reuse, R12, R48 ;  /* 0x0000000c4448723c */ /* 0x042fec0000041830 */
[----:B------:R-:W-:-:S15]  /*16820*/  HMMA.16816.F32.BF16 R68, R68, R14, R4 ;  /* 0x0000000e4444723c */ /* 0x000fde0000041804 */
[----:B------:R-:W-:-:S09]  /*16830*/  NOP ;  /* 0x0000000000007918 */ /* 0x000fd20000000000 */
.L_x_3116:
        /* <DEDUP_REMOVED lines=17> */
.L_x_3126:
        /* <DEDUP_REMOVED lines=67> */
.L_x_3123:
        /* <DEDUP_REMOVED lines=373> */
.L_x_3125:
        /* <DEDUP_REMOVED lines=24> */
.L_x_3124:
[----:B--2---:R-:W-:Y:S01]  /*18650*/  FMNMX.FTZ R5, R250, R119, !PT ;  /* 0x00000077fa057209 */ /* 0x004fe20007810000 */
[----:B-1----:R-:W-:Y:S01]  /*18660*/  LDSM.16.MT88.4 R24, [R116+0x9000] ;  /* 0x009000007418783b */ /* 0x002fe20000004200 */
[----:B------:R-:W-:Y:S02]  /*18670*/  FMNMX.FTZ R2, R142, R117, !PT ;  /* 0x000000758e027209 */ /* 0x000fe40007810000 */
        /* <DEDUP_REMOVED lines=66> */
[----:B------:R-:W-:Y:S03]  /*18aa0*/  LDSM.16.MT88.4 R12, [R144+0x9000] ;  /* 0x00900000900c783b */ /* 0x000fe60000004200 */
[----:B------:R-:W-:Y:S05]  /*18ab0*/  FMNMX.FTZ R7, R3, R0, !PT ;  /* 0x0000000003077209 */ /* 0x000fea0007810000 */
        /* <DEDUP_REMOVED lines=23> */
[----:B------:R-:W2:Y:S01]  /*18c30*/  MUFU.EX2 R53, R53 ;  /* 0x0000003500357308 */ /* 0x000ea20000000800 */
[----:B------:R-:W-:Y:S01]  /*18c40*/  FFMA.FTZ R246, R246, UR4, -R117 ;  /* 0x00000004f6f67c23 */ /* 0x000fe20008010875 */
[--C-:B------:R-:W-:Y:S01]  /*18c50*/  FFMA.FTZ R184, R142, UR4, -R55.reuse ;  /* 0x000000048eb87c23 */ /* 0x100fe20008010837 */
[--C-:B------:R-:W-:Y:S01]  /*18c60*/  FFMA.FTZ R127, R127, UR4, -R55.reuse ;  /* 0x000000047f7f7c23 */ /* 0x100fe20008010837 */
[--C-:B------:R-:W-:Y:S01]  /*18c70*/  FFMA.FTZ R130, R252, UR4, -R55.reuse ;  /* 0x00000004fc827c23 */ /* 0x100fe20008010837 */
[----:B------:R-:W-:Y:S01]  /*18c80*/  FFMA.FTZ R123, R123, UR4, -R55 ;  /* 0x000000047b7b7c23 */ /* 0x000fe20008010837 */
[----:B------:R-:W-:Y:S01]  /*18c90*/  FFMA.FTZ R142, R135, UR4, -R117 ;  /* 0x00000004878e7c23 */ /* 0x000fe20008010875 */
[C---:B-1----:R-:W-:Y:S03]  /*18ca0*/  FMUL.FTZ R5, R54.reuse, R113 ;  /* 0x0000007136057220 */ /* 0x042fe60000410000 */
        /* <DEDUP_REMOVED lines=25> */
[C---:B------:R-:W-:Y:S01]  /*18e40*/  FMUL.FTZ R42, R53.reuse, R78 ;  /* 0x0000004e352a7220 */ /* 0x040fe20000410000 */
[C---:B------:R-:W-:Y:S01]  /*18e50*/  FMUL.FTZ R43, R53.reuse, R79 ;  /* 0x0000004f352b7220 */ /* 0x040fe20000410000 */
[----:B------:R-:W-:Y:S01]  /*18e60*/  FFMA.FTZ R89, R234, UR4, -R55 ;  /* 0x00000004ea597c23 */ /* 0x000fe20008010837 */
[----:B------:R-:W2:Y:S01]  /*18e70*/  LDSM.16.MT88.4 R76, [R116+0x9400] ;  /* 0x00940000744c783b */ /* 0x000ea20000004200 */
[----:B------:R-:W-:Y:S01]  /*18e80*/  FFMA.FTZ R248, R248, UR4, -R117 ;  /* 0x00000004f8f87c23 */ /* 0x000fe20008010875 */
[--C-:B------:R-:W-:Y:S01]  /*18e90*/  FFMA.FTZ R244, R244, UR4, -R55.reuse ;  /* 0x00000004f4f47c23 */ /* 0x100fe20008010837 */
[----:B------:R-:W-:Y:S03]  /*18ea0*/  FFMA.FTZ R242, R242, UR4, -R55 ;  /* 0x00000004f2f27c23 */ /* 0x000fe60008010837 */
[----:B------:R-:W3:Y:S01]  /*18eb0*/  MUFU.EX2 R184, R184 ;  /* 0x000000b800b87308 */ /* 0x000ee20000000800 */
[C---:B------:R-:W-:Y:S01]  /*18ec0*/  FMUL.FTZ R48, R54.reuse, R68 ;  /* 0x0000004436307220 */ /* 0x040fe20000410000 */
[----:B------:R-:W-:Y:S01]  /*18ed0*/  FMUL.FTZ R49, R54, R69 ;  /* 0x0000004536317220 */ /* 0x000fe20000410000 */
[C---:B------:R-:W-:Y:S01]  /*18ee0*/  FMUL.FTZ R50, R53.reuse, R70 ;  /* 0x0000004635327220 */ /* 0x040fe20000410000 */
[----:B------:R-:W-:Y:S01]  /*18ef0*/  FMUL.FTZ R51, R53, R71 ;  /* 0x0000004735337220 */ /* 0x000fe20000410000 */
[----:B------:R-:W-:Y:S01]  /*18f00*/  LDSM.16.MT88.4 R108, [R144+0xac00] ;  /* 0x00ac0000906c783b */ /* 0x000fe20000004200 */
[----:B------:R-:W-:Y:S01]  /*18f10*/  FFMA.FTZ R90, R232, UR4, -R117 ;  /* 0x00000004e85a7c23 */ /* 0x000fe20008010875 */
[--C-:B------:R-:W-:Y:S03]  /*18f20*/  FFMA.FTZ R96, R210, UR4, -R55.reuse ;  /* 0x00000004d2607c23 */ /* 0x100fe60008010837 */
[----:B------:R-:W-:Y:S01]  /*18f30*/  MUFU.EX2 R142, R142 ;  /* 0x0000008e008e7308 */ /* 0x000fe20000000800 */
[----:B-1----:R-:W-:Y:S01]  /*18f40*/  F2FP.BF16.F32.PACK_AB R56, R129, R131 ;  /* 0x000000838138723e */ /* 0x002fe200000010ff */
[--C-:B------:R-:W-:Y:S01]  /*18f50*/  FFMA.FTZ R99, R204, UR4, -R55.reuse ;  /* 0x00000004cc637c23 */ /* 0x100fe20008010837 */
[--C-:B------:R-:W-:Y:S01]  /*18f60*/  FFMA.FTZ R139, R186, UR4, -R55.reuse ;  /* 0x00000004ba8b7c23 */ /* 0x100fe20008010837 */
[--C-:B------:R-:W-:Y:S01]  /*18f70*/  FFMA.FTZ R112, R196, UR4, -R55.reuse ;  /* 0x00000004c4707c23 */ /* 0x100fe20008010837 */
[----:B------:R-:W-:Y:S01]  /*18f80*/  LDSM.16.MT88.4 R68, [R116+0xd400] ;  /* 0x00d400007444783b */ /* 0x000fe20000004200 */
[--C-:B------:R-:W-:Y:S01]  /*18f90*/  FFMA.FTZ R135, R194, UR4, -R55.reuse ;  /* 0x00000004c2877c23 */ /* 0x100fe20008010837 */
[--C-:B------:R-:W-:Y:S03]  /*18fa0*/  FFMA.FTZ R186, R188, UR4, -R55.reuse ;  /* 0x00000004bcba7c23 */ /* 0x100fe60008010837 */
[----:B------:R-:W1:Y:S01]  /*18fb0*/  MUFU.EX2 R125, R125 ;  /* 0x0000007d007d7308 */ /* 0x000e620000000800 */
[----:B---3--:R-:W-:Y:S01]  /*18fc0*/  F2FP.BF16.F32.PACK_AB R57, R127, R184 ;  /* 0x000000b87f39723e */ /* 0x008fe200000010ff */
[----:B------:R-:W-:Y:S01]  /*18fd0*/  FFMA.FTZ R184, R53, R162, R184 ;  /* 0x000000a235b87223 */ /* 0x000fe200000100b8 */
[--C-:B------:R-:W-:Y:S01]  /*18fe0*/  FFMA.FTZ R143, R178, UR4, -R55.reuse ;  /* 0x00000004b28f7c23 */ /* 0x100fe20008010837 */
[--C-:B------:R-:W-:Y:S01]  /*18ff0*/  FFMA.FTZ R174, R174, UR4, -R55.reuse ;  /* 0x00000004aeae7c23 */ /* 0x100fe20008010837 */
[----:B------:R-:W-:Y:S01]  /*19000*/  LDSM.16.MT88.4 R100, [R116+0xac00] ;  /* 0x00ac00007464783b */ /* 0x000fe20000004200 */
        /* <DEDUP_REMOVED lines=8> */
[----:B------:R-:W-:Y:S01]  /*19090*/  FFMA.FTZ R52, R52, UR4, -R55 ;  /* 0x0000000434347c23 */ /* 0x000fe20008010837 */
[--C-:B------:R-:W-:Y:S03]  /*190a0*/  FFMA.FTZ R91, R216, UR4, -R117.reuse ;  /* 0x00000004d85b7c23 */ /* 0x100fe60008010875 */
[----:B------:R-:W-:Y:S01]  /*190b0*/  MUFU.EX2 R97, R248 ;  /* 0x000000f800617308 */ /* 0x000fe20000000800 */
[----:B-1----:R-:W-:Y:S01]  /*190c0*/  F2FP.BF16.F32.PACK_AB R58, R125, R142 ;  /* 0x0000008e7d3a723e */ /* 0x002fe200000010ff */
        /* <DEDUP_REMOVED lines=11> */
[----:B------:R-:W-:Y:S01]  /*19180*/  FFMA.FTZ R121, R121, UR4, -R117 ;  /* 0x0000000479797c23 */ /* 0x000fe20008010875 */
[----:B------:R-:W-:Y:S01]  /*19190*/  FFMA.FTZ R131, R54, R163, R131 ;  /* 0x000000a336837223 */ /* 0x000fe20000010083 */
[----:B------:R-:W-:Y:S01]  /*191a0*/  FFMA.FTZ R163, R136, UR4, -R117 ;  /* 0x0000000488a37c23 */ /* 0x000fe20008010875 */
[C---:B------:R-:W-:Y:S02]  /*191b0*/  HMMA.16816.F32.BF16 R4, R56.reuse, R12, R4 ;  /* 0x0000000c3804723c */ /* 0x040fe40000041804 */
[----:B------:R-:W-:Y:S03]  /*191c0*/  MUFU.EX2 R90, R90 ;  /* 0x0000005a005a7308 */ /* 0x000fe60000000800 */
[----:B------:R-:W-:Y:S01]  /*191d0*/  FADD.FTZ R131, R129, R131 ;  /* 0x0000008381837221 */ /* 0x000fe20000010000 */
[C---:B------:R-:W-:Y:S06]  /*191e0*/  HMMA.16816.F32.BF16 R8, R56.reuse, R14, R8 ;  /* 0x0000000e3808723c */ /* 0x040fec0000041808 */
[----:B------:R-:W-:Y:S01]  /*191f0*/  MUFU.EX2 R88, R244 ;  /* 0x000000f400587308 */ /* 0x000fe20000000800 */
[----:B------:R-:W-:Y:S01]  /*19200*/  ISETP.GT.AND P0, PT, R159, R148, PT ;  /* 0x000000949f00720c */ /* 0x000fe20003f04270 */
[C---:B------:R-:W-:Y:S03]  /*19210*/  FMUL.FTZ R12, R54.reuse, R104 ;  /* 0x00000068360c7220 */ /* 0x040fe60000410000 */
[----:B------:R-:W-:Y:S01]  /*19220*/  FMUL.FTZ R13, R54, R105 ;  /* 0x00000069360d7220 */ /* 0x000fe20000410000 */
[C---:B------:R-:W-:Y:S01]  /*19230*/  FMUL.FTZ R14, R53.reuse, R106 ;  /* 0x0000006a350e7220 */ /* 0x040fe20000410000 */
[C---:B------:R-:W-:Y:S03]  /*19240*/  FMUL.FTZ R15, R53.reuse, R107 ;  /* 0x0000006b350f7220 */ /* 0x040fe60000410000 */
[----:B------:R-:W-:Y:S01]  /*19250*/  MUFU.EX2 R96, R96 ;  /* 0x0000006000607308 */ /* 0x000fe20000000800 */
[----:B------:R-:W-:Y:S01]  /*19260*/  FFMA.FTZ R104, R202, UR4, -R55 ;  /* 0x00000004ca687c23 */ /* 0x000fe20008010837 */
[--C-:B------:R-:W-:Y:S01]  /*19270*/  FFMA.FTZ R105, R206, UR4, -R117.reuse ;  /* 0x00000004ce697c23 */ /* 0x100fe20008010875 */
[--C-:B------:R-:W-:Y:S01]  /*19280*/  FFMA.FTZ R107, R200, UR4, -R117.reuse ;  /* 0x00000004c86b7c23 */ /* 0x100fe20008010875 */
[C---:B------:R-:W-:Y:S03]  /*19290*/  HMMA.16816.F32.BF16 R12, R56.reuse, R24, R12 ;  /* 0x00000018380c723c */ /* 0x040fe6000004180c */
[----:B------:R-:W-:Y:S03]  /*192a0*/  FFMA.FTZ R106, R198, UR4, -R117 ;  /* 0x00000004c66a7c23 */ /* 0x000fe60008010875 */
[----:B------:R-:W-:Y:S01]  /*192b0*/  MUFU.EX2 R112, R112 ;  /* 0x0000007000707308 */ /* 0x000fe20000000800 */
[----:B------:R-:W-:Y:S01]  /*192c0*/  FADD.FTZ R142, R142, R131 ;  /* 0x000000838e8e7221 */ /* 0x000fe20000010000 */
[C---:B------:R-:W-:Y:S03]  /*192d0*/  HMMA.16816.F32.BF16 R16, R56.reuse, R26, R16 ;  /* 0x0000001a3810723c */ /* 0x040fe60000041810 */
[C---:B------:R-:W-:Y:S03]  /*192e0*/  FMUL.FTZ R24, R54.reuse, R92 ;  /* 0x0000005c36187220 */ /* 0x040fe60000410000 */
[C---:B------:R-:W-:Y:S02]  /*192f0*/  HMMA.16816.F32.BF16 R20, R56.reuse, R32, R20 ;  /* 0x000000203814723c */ /* 0x040fe40000041814 */
[----:B------:R-:W1:Y:S03]  /*19300*/  MUFU.EX2 R92, R246 ;  /* 0x000000f6005c7308 */ /* 0x000e660000000800 */
[C---:B------:R-:W-:Y:S01]  /*19310*/  FMUL.FTZ R26, R53.reuse, R94 ;  /* 0x0000005e351a7220 */ /* 0x040fe20000410000 */
[----:B------:R-:W-:Y:S01]  /*19320*/  FMUL.FTZ R27, R53, R95 ;  /* 0x0000005f351b7220 */ /* 0x000fe20000410000 */
        /* <DEDUP_REMOVED lines=8> */
[----:B------:R-:W-:Y:S01]  /*193b0*/  FADD.FTZ R142, R125, R142 ;  /* 0x0000008e7d8e7221 */ /* 0x000fe20000010000 */
[C---:B------:R-:W-:Y:S03]  /*193c0*/  HMMA.16816.F32.BF16 R28, R56.reuse, R36, R28 ;  /* 0x00000024381c723c */ /* 0x040fe6000004181c */
[C---:B------:R-:W-:Y:S01]  /*193d0*/  FMUL.FTZ R34, R53.reuse, R86 ;  /* 0x0000005635227220 */ /* 0x040fe20000410000 */
[C---:B------:R-:W-:Y:S03]  /*193e0*/  FMUL.FTZ R35, R53.reuse, R87 ;  /* 0x0000005735237220 */ /* 0x040fe60000410000 */
[C---:B------:R-:W-:Y:S01]  /*193f0*/  FMUL.FTZ R36, R54.reuse, R80 ;  /* 0x0000005036247220 */ /* 0x040fe20000410000 */
[----:B------:R-:W-:Y:S01]  /*19400*/  FMUL.FTZ R37, R54, R81 ;  /* 0x0000005136257220 */ /* 0x000fe20000410000 */
[----:B------:R-:W3:Y:S02]  /*19410*/  MUFU.EX2 R85, R242 ;  /* 0x000000f200557308 */ /* 0x000ee40000000800 */
[----:B------:R-:W-:Y:S01]  /*19420*/  FFMA.FTZ R87, R238, UR4, -R117 ;  /* 0x00000004ee577c23 */ /* 0x000fe20008010875 */
[----:B------:R-:W-:Y:S01]  /*19430*/  FFMA.FTZ R86, R236, UR4, -R55 ;  /* 0x00000004ec567c23 */ /* 0x000fe20008010837 */
[C---:B------:R-:W-:Y:S06]  /*19440*/  HMMA.16816.F32.BF16 R32, R56.reuse, R38, R32 ;  /* 0x000000263820723c */ /* 0x040fec0000041820 */
[----:B------:R-:W-:Y:S01]  /*19450*/  MUFU.EX2 R84, R84 ;  /* 0x0000005400547308 */ /* 0x000fe20000000800 */
[C---:B------:R-:W-:Y:S01]  /*19460*/  FMUL.FTZ R38, R53.reuse, R82 ;  /* 0x0000005235267220 */ /* 0x040fe20000410000 */
[C---:B------:R-:W-:Y:S02]  /*19470*/  FMUL.FTZ R39, R53.reuse, R83 ;  /* 0x0000005335277220 */ /* 0x040fe40000410000 */
[----:B------:R-:W4:Y:S06]  /*19480*/  LDSM.16.MT88.4 R80, [R144+0xb400] ;  /* 0x00b400009050783b */ /* 0x000f2c0000004200 */
[----:B------:R-:W5:Y:S01]  /*19490*/  MUFU.EX2 R87, R87 ;  /* 0x0000005700577308 */ /* 0x000f620000000800 */
[C---:B------:R-:W-:Y:S09]  /*194a0*/  HMMA.16816.F32.BF16 R36, R56.reuse, R44, R36 ;  /* 0x0000002c3824723c */ /* 0x040ff20000041824 */
[----:B------:R-:W2:Y:S01]  /*194b0*/  MUFU.EX2 R86, R86 ;  /* 0x0000005600567308 */ /* 0x000ea20000000800 */
[C---:B------:R-:W-:Y:S03]  /*194c0*/  HMMA.16816.F32.BF16 R40, R56.reuse, R46, R40 ;  /* 0x0000002e3828723c */ /* 0x040fe60000041828 */
[C---:B------:R-:W-:Y:S01]  /*194d0*/  FMUL.FTZ R44, R54.reuse, R72 ;  /* 0x00000048362c7220 */ /* 0x040fe20000410000 */
[----:B------:R-:W-:Y:S03]  /*194e0*/  FMUL.FTZ R45, R54, R73 ;  /* 0x00000049362d7220 */ /* 0x000fe60000410000 */
[C---:B------:R-:W-:Y:S01]  /*194f0*/  FMUL.FTZ R46, R53.reuse, R74 ;  /* 0x0000004a352e7220 */ /* 0x040fe20000410000 */
[----:B------:R-:W-:Y:S01]  /*19500*/  FMUL.FTZ R47, R53, R75 ;  /* 0x0000004b352f7220 */ /* 0x000fe20000410000 */
[----:B------:R-:W-:Y:S01]  /*19510*/  MUFU.EX2 R98, R98 ;  /* 0x0000006200627308 */ /* 0x000fe20000000800 */
[----:B------:R-:W-:Y:S01]  /*19520*/  LDSM.16.MT88.4 R72, [R144+0x9800] ;  /* 0x009800009048783b */ /* 0x000fe20000004200 */
[----:B------:R-:W-:Y:S01]  /*19530*/  FFMA.FTZ R54, R133, UR4, -R117 ;  /* 0x0000000485367c23 */ /* 0x000fe20008010875 */
[----:B------:R-:W-:Y:S01]  /*19540*/  FFMA.FTZ R133, R164, UR4, -R55 ;  /* 0x00000004a4857c23 */ /* 0x000fe20008010837 */
[----:B------:R-:W-:Y:S02]  /*19550*/  FFMA.FTZ R53, R166, UR4, -R117 ;  /* 0x00000004a6357c23 */ /* 0x000fe40008010875 */
[C---:B------:R-:W-:Y:S04]  /*19560*/  HMMA.16816.F32.BF16 R44, R56.reuse, R60, R44 ;  /* 0x0000003c382c723c */ /* 0x040fe8000004182c */
[----:B------:R-:W-:Y:S02]  /*19570*/  MUFU.EX2 R105, R105 ;  /* 0x0000006900697308 */ /* 0x000fe40000000800 */
[----:B------:R-:W-:Y:S01]  /*19580*/  HMMA.16816.F32.BF16 R48, R56, R62, R48 ;  /* 0x0000003e3830723c */ /* 0x000fe20000041830 */
[----:B------:R-:W4:Y:S07]  /*19590*/  LDSM.16.MT88.4 R60, [R116+0xb400] ;  /* 0x00b40000743c783b */ /* 0x000f2e0000004200 */
[----:B------:R-:W-:Y:S03]  /*195a0*/  MUFU.EX2 R104, R104 ;  /* 0x0000006800687308 */ /* 0x000fe60000000800 */
[C---:B-1----:R-:W-:Y:S01]  /*195b0*/  F2FP.BF16.F32.PACK_AB R56, R92.reuse, R97 ;  /* 0x000000615c38723e */ /* 0x042fe200000010ff */
[----:B------:R-:W-:Y:S01]  /*195c0*/  FADD.FTZ R97, R97, R142 ;  /* 0x0000008e61617221 */ /* 0x000fe20000010000 */
[----:B---3--:R-:W-:Y:S03]  /*195d0*/  F2FP.BF16.F32.PACK_AB R57, R85, R88 ;  /* 0x000000585539723e */ /* 0x008fe600000010ff */
[----:B------:R-:W-:Y:S01]  /*195e0*/  FADD.FTZ R97, R92, R97 ;  /* 0x000000615c617221 */ /* 0x000fe20000010000 */
[----:B-----5:R-:W-:Y:S01]  /*195f0*/  F2FP.BF16.F32.PACK_AB R58, R87, R84 ;  /* 0x00000054573a723e */ /* 0x020fe200000010ff */
[----:B------:R-:W-:Y:S01]  /*19600*/  MUFU.EX2 R99, R99 ;  /* 0x0000006300637308 */ /* 0x000fe20000000800 */
[----:B--2---:R-:W-:Y:S01]  /*19610*/  F2FP.BF16.F32.PACK_AB R59, R89, R86 ;  /* 0x00000056593b723e */ /* 0x004fe200000010ff */
[----:B------:R-:W-:Y:S04]  /*19620*/  FADD.FTZ R84, R84, R97 ;  /* 0x0000006154547221 */ /* 0x000fe80000010000 */
[----:B------:R-:W-:Y:S02]  /*19630*/  FADD.FTZ R87, R87, R84 ;  /* 0x0000005457577221 */ /* 0x000fe40000010000 */
[C---:B------:R-:W-:Y:S02]  /*19640*/  HMMA.16816.F32.BF16 R4, R56.reuse, R64, R4 ;  /* 0x000000403804723c */ /* 0x040fe40000041804 */
[----:B------:R-:W-:Y:S04]  /*19650*/  MUFU.EX2 R107, R107 ;  /* 0x0000006b006b7308 */ /* 0x000fe80000000800 */
[C---:B------:R-:W-:Y:S01]  /*19660*/  HMMA.16816.F32.BF16 R8, R56.reuse, R66, R8 ;  /* 0x000000423808723c */ /* 0x040fe20000041808 */
[----:B------:R-:W1:Y:S05]  /*19670*/  LDSM.16.MT88.4 R64, [R144+0xd400] ;  /* 0x00d400009040783b */ /* 0x000e6a0000004200 */
[----:B------:R-:W-:Y:S01]  /*19680*/  MUFU.EX2 R106, R106 ;  /* 0x0000006a006a7308 */ /* 0x000fe20000000800 */
[C---:B------:R-:W-:Y:S09]  /*19690*/  HMMA.16816.F32.BF16 R12, R56.reuse, R76, R12 ;  /* 0x0000004c380c723c */ /* 0x040ff2000004180c */
[----:B------:R-:W-:Y:S01]  /*196a0*/  MUFU.EX2 R135, R135 ;  /* 0x0000008700877308 */ /* 0x000fe20000000800 */
[C---:B------:R-:W-:Y:S03]  /*196b0*/  HMMA.16816.F32.BF16 R16, R56.reuse, R78, R16 ;  /* 0x0000004e3810723c */ /* 0x040fe60000041810 */
[----:B------:R-:W-:Y:S03]  /*196c0*/  FFMA.FTZ R77, R230, UR4, -R117 ;  /* 0x00000004e64d7c23 */ /* 0x000fe60008010875 */
[C---:B----4-:R-:W-:Y:S03]  /*196d0*/  HMMA.16816.F32.BF16 R20, R56.reuse, R80, R20 ;  /* 0x000000503814723c */ /* 0x050fe60000041814 */
[----:B------:R-:W-:Y:S02]  /*196e0*/  MUFU.EX2 R137, R137 ;  /* 0x0000008900897308 */ /* 0x000fe40000000800 */
[----:B------:R-:W-:Y:S01]  /*196f0*/  FFMA.FTZ R79, R224, UR4, -R55 ;  /* 0x00000004e04f7c23 */ /* 0x000fe20008010837 */
[C---:B------:R-:W-:Y:S07]  /*19700*/  HMMA.16816.F32.BF16 R24, R56.reuse, R82, R24 ;  /* 0x000000523818723c */ /* 0x040fee0000041818 */
[----:B------:R-:W2:Y:S01]  /*19710*/  MUFU.EX2 R77, R77 ;  /* 0x0000004d004d7308 */ /* 0x000ea20000000800 */
[----:B------:R-:W-:Y:S01]  /*19720*/  FFMA.FTZ R78, R226, UR4, -R117 ;  /* 0x00000004e24e7c23 */ /* 0x000fe20008010875 */
[C---:B------:R-:W-:Y:S08]  /*19730*/  HMMA.16816.F32.BF16 R28, R56.reuse, R60, R28 ;  /* 0x0000003c381c723c */ /* 0x040ff0000004181c */
[----:B------:R-:W-:Y:S01]  /*19740*/  MUFU.EX2 R79, R79 ;  /* 0x0000004f004f7308 */ /* 0x000fe20000000800 */
[C---:B------:R-:W-:Y:S01]  /*19750*/  HMMA.16816.F32.BF16 R32, R56.reuse, R62, R32 ;  /* 0x0000003e3820723c */ /* 0x040fe20000041820 */
[----:B------:R-:W3:Y:S02]  /*19760*/  LDSM.16.MT88.4 R60, [R116+0x9800] ;  /* 0x00980000743c783b */ /* 0x000ee40000004200 */
[----:B------:R-:W-:Y:S03]  /*19770*/  FFMA.FTZ R76, R228, UR4, -R55 ;  /* 0x00000004e44c7c23 */ /* 0x000fe60008010837 */
[C---:B-1----:R-:W-:Y:S03]  /*19780*/  HMMA.16816.F32.BF16 R36, R56.reuse, R64, R36 ;  /* 0x000000403824723c */ /* 0x042fe60000041824 */
[----:B------:R-:W-:Y:S02]  /*19790*/  MUFU.EX2 R78, R78 ;  /* 0x0000004e004e7308 */ /* 0x000fe40000000800 */
[----:B------:R-:W-:Y:S01]  /*197a0*/  FFMA.FTZ R81, R222, UR4, -R117 ;  /* 0x00000004de517c23 */ /* 0x000fe20008010875 */
[C---:B------:R-:W-:Y:S01]  /*197b0*/  HMMA.16816.F32.BF16 R40, R56.reuse, R66, R40 ;  /* 0x000000423828723c */ /* 0x040fe20000041828 */
[----:B------:R-:W1:Y:S06]  /*197c0*/  LDSM.16.MT88.4 R64, [R144+0xb800] ;  /* 0x00b800009040783b */ /* 0x000e6c0000004200 */
[----:B------:R-:W4:Y:S01]  /*197d0*/  MUFU.EX2 R76, R76 ;  /* 0x0000004c004c7308 */ /* 0x000f220000000800 */
[--C-:B------:R-:W-:Y:S01]  /*197e0*/  FFMA.FTZ R83, R220, UR4, -R55.reuse ;  /* 0x00000004dc537c23 */ /* 0x100fe20008010837 */
[C---:B------:R-:W-:Y:S03]  /*197f0*/  HMMA.16816.F32.BF16 R44, R56.reuse, R68, R44 ;  /* 0x00000044382c723c */ /* 0x040fe6000004182c */
[----:B------:R-:W-:Y:S03]  /*19800*/  FFMA.FTZ R80, R218, UR4, -R55 ;  /* 0x00000004da507c23 */ /* 0x000fe60008010837 */
[----:B------:R-:W-:Y:S02]  /*19810*/  HMMA.16816.F32.BF16 R48, R56, R70, R48 ;  /* 0x000000463830723c */ /* 0x000fe40000041830 */
[----:B------:R-:W5:Y:S01]  /*19820*/  MUFU.EX2 R81, R81 ;  /* 0x0000005100517308 */ /* 0x000f620000000800 */
[----:B------:R-:W1:Y:S02]  /*19830*/  LDSM.16.MT88.4 R68, [R116+0xb800] ;  /* 0x00b800007444783b */ /* 0x000e640000004200 */
[----:B------:R-:W-:Y:S01]  /*19840*/  FFMA.FTZ R82, R214, UR4, -R117 ;  /* 0x00000004d6527c23 */ /* 0x000fe20008010875 */
[----:B------:R-:W-:Y:S01]  /*19850*/  FFMA.FTZ R55, R3, UR4, -R55 ;  /* 0x0000000403377c23 */ /* 0x000fe20008010837 */
[----:B--2---:R-:W-:Y:S01]  /*19860*/  F2FP.BF16.F32.PACK_AB R56, R77, R90 ;  /* 0x0000005a4d38723e */ /* 0x004fe200000010ff */
[----:B------:R-:W-:Y:S04]  /*19870*/  FADD.FTZ R90, R90, R87 ;  /* 0x000000575a5a7221 */ /* 0x000fe80000010000 */
[----:B------:R-:W-:Y:S01]  /*19880*/  MUFU.EX2 R83, R83 ;  /* 0x0000005300537308 */ /* 0x000fe20000000800 */
[----:B----4-:R-:W-:Y:S01]  /*19890*/  F2FP.BF16.F32.PACK_AB R57, R79, R76 ;  /* 0x0000004c4f39723e */ /* 0x010fe200000010ff */
[----:B------:R-:W-:Y:S08]  /*198a0*/  FADD.FTZ R77, R77, R90 ;  /* 0x0000005a4d4d7221 */ /* 0x000ff00000010000 */
[----:B------:R-:W2:Y:S01]  /*198b0*/  MUFU.EX2 R80, R80 ;  /* 0x0000005000507308 */ /* 0x000ea20000000800 */
[----:B-----5:R-:W-:Y:S09]  /*198c0*/  F2FP.BF16.F32.PACK_AB R58, R81, R78 ;  /* 0x0000004e513a723e */ /* 0x020ff200000010ff */
[----:B------:R-:W4:Y:S10]  /*198d0*/  MUFU.EX2 R82, R82 ;  /* 0x0000005200527308 */ /* 0x000f340000000800 */
[----:B------:R-:W5:Y:S01]  /*198e0*/  MUFU.EX2 R190, R190 ;  /* 0x000000be00be7308 */ /* 0x000f620000000800 */
[----:B--2---:R-:W-:Y:S07]  /*198f0*/  F2FP.BF16.F32.PACK_AB R59, R80, R83 ;  /* 0x00000053503b723e */ /* 0x004fee00000010ff */
[C---:B------:R-:W-:Y:S02]  /*19900*/  HMMA.16816.F32.BF16 R4, R56.reuse, R72, R4 ;  /* 0x000000483804723c */ /* 0x040fe40000041804 */
[----:B------:R-:W-:Y:S04]  /*19910*/  MUFU.EX2 R139, R139 ;  /* 0x0000008b008b7308 */ /* 0x000fe80000000800 */
[C---:B------:R-:W-:Y:S01]  /*19920*/  HMMA.16816.F32.BF16 R8, R56.reuse, R74, R8 ;  /* 0x0000004a3808723c */ /* 0x040fe20000041808 */
[----:B------:R-:W2:Y:S05]  /*19930*/  LDSM.16.MT88.4 R72, [R144+0xd800] ;  /* 0x00d800009048783b */ /* 0x000eaa0000004200 */
[----:B------:R-:W5:Y:S01]  /*19940*/  MUFU.EX2 R186, R186 ;  /* 0x000000ba00ba7308 */ /* 0x000f620000000800 */
[C---:B---3--:R-:W-:Y:S09]  /*19950*/  HMMA.16816.F32.BF16 R12, R56.reuse, R60, R12 ;  /* 0x0000003c380c723c */ /* 0x048ff2000004180c */
[----:B------:R-:W-:Y:S01]  /*19960*/  MUFU.EX2 R141, R141 ;  /* 0x0000008d008d7308 */ /* 0x000fe20000000800 */
[C---:B------:R-:W-:Y:S01]  /*19970*/  HMMA.16816.F32.BF16 R16, R56.reuse, R62, R16 ;  /* 0x0000003e3810723c */ /* 0x040fe20000041810 */
[----:B------:R-:W3:Y:S05]  /*19980*/  LDSM.16.MT88.4 R60, [R116+0xd800] ;  /* 0x00d80000743c783b */ /* 0x000eea0000004200 */
[C---:B-1----:R-:W-:Y:S03]  /*19990*/  HMMA.16816.F32.BF16 R20, R56.reuse, R64, R20 ;  /* 0x000000403814723c */ /* 0x042fe60000041814 */
[----:B------:R-:W1:Y:S03]  /*199a0*/  MUFU.EX2 R180, R180 ;  /* 0x000000b400b47308 */ /* 0x000e660000000800 */
[C---:B------:R-:W-:Y:S01]  /*199b0*/  HMMA.16816.F32.BF16 R24, R56.reuse, R66, R24 ;  /* 0x000000423818723c */ /* 0x040fe20000041818 */
[----:B------:R-:W5:Y:S06]  /*199c0*/  LDSM.16.MT88.4 R64, [R144+0x9c00] ;  /* 0x009c00009040783b */ /* 0x000f6c0000004200 */
[----:B------:R-:W-:Y:S01]  /*199d0*/  MUFU.EX2 R143, R143 ;  /* 0x0000008f008f7308 */ /* 0x000fe20000000800 */
[C---:B------:R-:W-:Y:S09]  /*199e0*/  HMMA.16816.F32.BF16 R28, R56.reuse, R68, R28 ;  /* 0x00000044381c723c */ /* 0x040ff2000004181c */
[----:B------:R-:W1:Y:S01]  /*199f0*/  MUFU.EX2 R174, R174 ;  /* 0x000000ae00ae7308 */ /* 0x000e620000000800 */
[C---:B------:R-:W-:Y:S01]  /*19a00*/  HMMA.16816.F32.BF16 R32, R56.reuse, R70, R32 ;  /* 0x000000463820723c */ /* 0x040fe20000041820 */
[----:B------:R-:W1:Y:S05]  /*19a10*/  LDSM.16.MT88.4 R68, [R116+0x9c00] ;  /* 0x009c00007444783b */ /* 0x000e6a0000004200 */
[C---:B--2---:R-:W-:Y:S03]  /*19a20*/  HMMA.16816.F32.BF16 R36, R56.reuse, R72, R36 ;  /* 0x000000483824723c */ /* 0x044fe60000041824 */
[----:B------:R-:W-:Y:S03]  /*19a30*/  MUFU.EX2 R165, R165 ;  /* 0x000000a500a57308 */ /* 0x000fe60000000800 */
[C---:B------:R-:W-:Y:S01]  /*19a40*/  HMMA.16816.F32.BF16 R40, R56.reuse, R74, R40 ;  /* 0x0000004a3828723c */ /* 0x040fe20000041828 */
[----:B------:R-:W2:Y:S06]  /*19a50*/  LDSM.16.MT88.4 R72, [R144+0xbc00] ;  /* 0x00bc00009048783b */ /* 0x000eac0000004200 */
[----:B------:R-:W2:Y:S01]  /*19a60*/  MUFU.EX2 R172, R172 ;  /* 0x000000ac00ac7308 */ /* 0x000ea20000000800 */
[C---:B---3--:R-:W-:Y:S09]  /*19a70*/  HMMA.16816.F32.BF16 R44, R56.reuse, R60, R44 ;  /* 0x0000003c382c723c */ /* 0x048ff2000004182c */
[----:B------:R-:W-:Y:S01]  /*19a80*/  MUFU.EX2 R167, R167 ;  /* 0x000000a700a77308 */ /* 0x000fe20000000800 */
[----:B------:R-:W-:Y:S01]  /*19a90*/  HMMA.16816.F32.BF16 R48, R56, R62, R48 ;  /* 0x0000003e3830723c */ /* 0x000fe20000041830 */
[----:B------:R-:W3:Y:S06]  /*19aa0*/  LDSM.16.MT88.4 R60, [R116+0xbc00] ;  /* 0x00bc0000743c783b */ /* 0x000eec0000004200 */
[----:B------:R-:W-:Y:S02]  /*19ab0*/  F2FP.BF16.F32.PACK_AB R57, R96, R93 ;  /* 0x0000005d6039723e */ /* 0x000fe400000010ff */
[----:B------:R-:W3:Y:S02]  /*19ac0*/  MUFU.EX2 R168, R168 ;  /* 0x000000a800a87308 */ /* 0x000ee40000000800 */
[----:B----4-:R-:W-:Y:S02]  /*19ad0*/  F2FP.BF16.F32.PACK_AB R56, R82, R91 ;  /* 0x0000005b5238723e */ /* 0x010fe400000010ff */
[----:B------:R-:W-:Y:S02]  /*19ae0*/  F2FP.BF16.F32.PACK_AB R58, R105, R98 ;  /* 0x00000062693a723e */ /* 0x000fe400000010ff */
[----:B------:R-:W-:Y:S04]  /*19af0*/  F2FP.BF16.F32.PACK_AB R59, R99, R104 ;  /* 0x00000068633b723e */ /* 0x000fe800000010ff */
[----:B------:R-:W-:Y:S03]  /*19b00*/  MUFU.EX2 R53, R53 ;  /* 0x0000003500357308 */ /* 0x000fe60000000800 */
[C---:B-----5:R-:W-:Y:S07]  /*19b10*/  HMMA.16816.F32.BF16 R4, R56.reuse, R64, R4 ;  /* 0x000000403804723c */ /* 0x060fee0000041804 */
[----:B------:R-:W4:Y:S01]  /*19b20*/  MUFU.EX2 R54, R54 ;  /* 0x0000003600367308 */ /* 0x000f220000000800 */
[C---:B------:R-:W-:Y:S01]  /*19b30*/  HMMA.16816.F32.BF16 R8, R56.reuse, R66, R8 ;  /* 0x000000423808723c */ /* 0x040fe20000041808 */
[----:B------:R-:W5:Y:S08]  /*19b40*/  LDSM.16.MT88.4 R64, [R144+0xdc00] ;  /* 0x00dc00009040783b */ /* 0x000f700000004200 */
[----:B------:R-:W-:Y:S01]  /*19b50*/  MUFU.EX2 R133, R133 ;  /* 0x0000008500857308 */ /* 0x000fe20000000800 */
[C---:B-1----:R-:W-:Y:S06]  /*19b60*/  HMMA.16816.F32.BF16 R12, R56.reuse, R68, R12 ;  /* 0x00000044380c723c */ /* 0x042fec000004180c */
[C---:B------:R-:W-:Y:S01]  /*19b70*/  HMMA.16816.F32.BF16 R16, R56.reuse, R70, R16 ;  /* 0x000000463810723c */ /* 0x040fe20000041810 */
[----:B------:R-:W1:Y:S02]  /*19b80*/  LDSM.16.MT88.4 R68, [R116+0xdc00] ;  /* 0x00dc00007444783b */ /* 0x000e640000004200 */
[----:B------:R-:W4:Y:S03]  /*19b90*/  MUFU.EX2 R138, R138 ;  /* 0x0000008a008a7308 */ /* 0x000f260000000800 */
[C---:B--2---:R-:W-:Y:S07]  /*19ba0*/  HMMA.16816.F32.BF16 R20, R56.reuse, R72, R20 ;  /* 0x000000483814723c */ /* 0x044fee0000041814 */
        /* <DEDUP_REMOVED lines=8> */
[C---:B-----5:R-:W-:Y:S09]  /*19c30*/  HMMA.16816.F32.BF16 R36, R56.reuse, R64, R36 ;  /* 0x000000403824723c */ /* 0x060ff20000041824 */
[----:B------:R-:W5:Y:S01]  /*19c40*/  MUFU.EX2 R169, R169 ;  /* 0x000000a900a97308 */ /* 0x000f620000000800 */
[C---:B------:R-:W-:Y:S01]  /*19c50*/  HMMA.16816.F32.BF16 R40, R56.reuse, R66, R40 ;  /* 0x000000423828723c */ /* 0x040fe20000041828 */
[----:B------:R-:W3:Y:S05]  /*19c60*/  LDSM.16.MT88.4 R64, [R144+0xc000] ;  /* 0x00c000009040783b */ /* 0x000eea0000004200 */
[C---:B-1----:R-:W-:Y:S03]  /*19c70*/  HMMA.16816.F32.BF16 R44, R56.reuse, R68, R44 ;  /* 0x00000044382c723c */ /* 0x042fe6000004182c */
[----:B------:R-:W-:Y:S03]  /*19c80*/  MUFU.EX2 R126, R126 ;  /* 0x0000007e007e7308 */ /* 0x000fe60000000800 */
[----:B------:R-:W-:Y:S01]  /*19c90*/  HMMA.16816.F32.BF16 R48, R56, R70, R48 ;  /* 0x000000463830723c */ /* 0x000fe20000041830 */
[----:B------:R-:W1:Y:S06]  /*19ca0*/  LDSM.16.MT88.4 R68, [R116+0xc000] ;  /* 0x00c000007444783b */ /* 0x000e6c0000004200 */
[----:B------:R-:W-:Y:S01]  /*19cb0*/  MUFU.EX2 R122, R122 ;  /* 0x0000007a007a7308 */ /* 0x000fe20000000800 */
[----:B------:R-:W-:Y:S03]  /*19cc0*/  F2FP.BF16.F32.PACK_AB R56, R106, R107 ;  /* 0x0000006b6a38723e */ /* 0x000fe600000010ff */
[----:B------:R-:W-:Y:S06]  /*19cd0*/  F2FP.BF16.F32.PACK_AB R57, R135, R112 ;  /* 0x000000708739723e */ /* 0x000fec00000010ff */
[----:B------:R-:W-:Y:S01]  /*19ce0*/  MUFU.EX2 R52, R52 ;  /* 0x0000003400347308 */ /* 0x000fe20000000800 */
[----:B------:R-:W-:Y:S02]  /*19cf0*/  F2FP.BF16.F32.PACK_AB R58, R190, R137 ;  /* 0x00000089be3a723e */ /* 0x000fe400000010ff */
[----:B------:R-:W-:Y:S07]  /*19d00*/  F2FP.BF16.F32.PACK_AB R59, R186, R139 ;  /* 0x0000008bba3b723e */ /* 0x000fee00000010ff */
[----:B------:R-:W-:Y:S01]  /*19d10*/  MUFU.EX2 R55, R55 ;  /* 0x0000003700377308 */ /* 0x000fe20000000800 */
        /* <DEDUP_REMOVED lines=38> */
[----:B------:R-:W-:Y:S05]  /*19f80*/  HMMA.16816.F32.BF16 R48, R56, R70, R48 ;  /* 0x000000463830723c */ /* 0x000fea0000041830 */
[----:B------:R-:W-:Y:S01]  /*19f90*/  FADD.FTZ R69, R127, R184 ;  /* 0x000000b87f457221 */ /* 0x000fe20000010000 */
[--C-:B------:R-:W-:Y:S01]  /*19fa0*/  FFMA.FTZ R127, R128, UR4, -R117.reuse ;  /* 0x00000004807f7c23 */ /* 0x100fe20008010875 */
[----:B------:R-:W-:Y:S01]  /*19fb0*/  F2FP.BF16.F32.PACK_AB R56, R54, R53 ;  /* 0x000000353638723e */ /* 0x000fe200000010ff */
[----:B------:R-:W-:Y:S03]  /*19fc0*/  FFMA.FTZ R117, R120, UR4, -R117 ;  /* 0x0000000478757c23 */ /* 0x000fe60008010875 */
[----:B------:R-:W-:Y:S01]  /*19fd0*/  F2FP.BF16.F32.PACK_AB R57, R138, R133 ;  /* 0x000000858a39723e */ /* 0x000fe200000010ff */
[----:B------:R-:W-:Y:S01]  /*19fe0*/  FADD.FTZ R130, R130, R69 ;  /* 0x0000004582827221 */ /* 0x000fe20000010000 */
[----:B------:R-:W-:Y:S01]  /*19ff0*/  F2FP.BF16.F32.PACK_AB R58, R163, R140 ;  /* 0x0000008ca33a723e */ /* 0x000fe200000010ff */
[----:B------:R-:W1:Y:S01]  /*1a000*/  LDSM.16.MT88.4 R68, [R116+0xc800] ;  /* 0x00c800007444783b */ /* 0x000e620000004200 */
[----:B-----5:R-:W-:Y:S01]  /*1a010*/  F2FP.BF16.F32.PACK_AB R59, R169, R134 ;  /* 0x00000086a93b723e */ /* 0x020fe200000010ff */
[----:B------:R-:W-:Y:S01]  /*1a020*/  FADD.FTZ R123, R123, R130 ;  /* 0x000000827b7b7221 */ /* 0x000fe20000010000 */
[----:B------:R-:W5:Y:S03]  /*1a030*/  MUFU.EX2 R127, R127 ;  /* 0x0000007f007f7308 */ /* 0x000f660000000800 */
[----:B------:R-:W-:Y:S02]  /*1a040*/  FADD.FTZ R88, R88, R123 ;  /* 0x0000007b58587221 */ /* 0x000fe40000010000 */
[C---:B--2---:R-:W-:Y:S03]  /*1a050*/  HMMA.16816.F32.BF16 R4, R56.reuse, R72, R4 ;  /* 0x000000483804723c */ /* 0x044fe60000041804 */
[----:B------:R-:W-:Y:S02]  /*1a060*/  FADD.FTZ R85, R85, R88 ;  /* 0x0000005855557221 */ /* 0x000fe40000010000 */
[----:B------:R-:W2:Y:S01]  /*1a070*/  MUFU.EX2 R123, R124 ;  /* 0x0000007c007b7308 */ /* 0x000ea20000000800 */
[C---:B------:R-:W-:Y:S01]  /*1a080*/  HMMA.16816.F32.BF16 R8, R56.reuse, R74, R8 ;  /* 0x0000004a3808723c */ /* 0x040fe20000041808 */
[----:B------:R-:W5:Y:S04]  /*1a090*/  LDSM.16.MT88.4 R72, [R144+0xe800] ;  /* 0x00e800009048783b */ /* 0x000f680000004200 */
[----:B------:R-:W-:Y:S01]  /*1a0a0*/  FADD.FTZ R86, R86, R85 ;  /* 0x0000005556567221 */ /* 0x000fe20000010000 */
[C---:B----4-:R-:W-:Y:S03]  /*1a0b0*/  HMMA.16816.F32.BF16 R12, R56.reuse, R60, R12 ;  /* 0x0000003c380c723c */ /* 0x050fe6000004180c */
[----:B------:R-:W-:Y:S02]  /*1a0c0*/  MUFU.EX2 R117, R117 ;  /* 0x0000007500757308 */ /* 0x000fe40000000800 */
[----:B------:R-:W-:Y:S01]  /*1a0d0*/  FADD.FTZ R89, R89, R86 ;  /* 0x0000005659597221 */ /* 0x000fe20000010000 */
[C---:B------:R-:W-:Y:S01]  /*1a0e0*/  HMMA.16816.F32.BF16 R16, R56.reuse, R62, R16 ;  /* 0x0000003e3810723c */ /* 0x040fe20000041810 */
[----:B------:R-:W4:Y:S04]  /*1a0f0*/  LDSM.16.MT88.4 R60, [R116+0xe800] ;  /* 0x00e80000743c783b */ /* 0x000f280000004200 */
[----:B------:R-:W-:Y:S01]  /*1a100*/  FADD.FTZ R76, R76, R89 ;  /* 0x000000594c4c7221 */ /* 0x000fe20000010000 */
[C---:B---3--:R-:W-:Y:S01]  /*1a110*/  HMMA.16816.F32.BF16 R20, R56.reuse, R64, R20 ;  /* 0x000000403814723c */ /* 0x048fe20000041814 */
[----:B------:R-:W3:Y:S02]  /*1a120*/  MUFU.EX2 R64, R121 ;  /* 0x0000007900407308 */ /* 0x000ee40000000800 */
[----:B------:R-:W-:Y:S02]  /*1a130*/  LDSM.16.MT88.4 R84, [R116+0xcc00] ;  /* 0x00cc00007454783b */ /* 0x000fe40000004200 */
[----:B------:R-:W-:Y:S01]  /*1a140*/  FADD.FTZ R76, R79, R76 ;  /* 0x0000004c4f4c7221 */ /* 0x000fe20000010000 */
[C---:B------:R-:W-:Y:S05]  /*1a150*/  HMMA.16816.F32.BF16 R24, R56.reuse, R66, R24 ;  /* 0x000000423818723c */ /* 0x040fea0000041818 */
[----:B------:R-:W-:Y:S01]  /*1a160*/  FADD.FTZ R83, R83, R76 ;  /* 0x0000004c53537221 */ /* 0x000fe20000010000 */
        /* <DEDUP_REMOVED lines=10> */
[C---:B----4-:R-:W-:Y:S05]  /*1a210*/  HMMA.16816.F32.BF16 R44, R56.reuse, R60, R44 ;  /* 0x0000003c382c723c */ /* 0x050fea000004182c */
[----:B------:R-:W-:Y:S01]  /*1a220*/  FADD.FTZ R3, R96, R3 ;  /* 0x0000000360037221 */ /* 0x000fe20000010000 */
[----:B------:R-:W-:Y:S05]  /*1a230*/  HMMA.16816.F32.BF16 R48, R56, R62, R48 ;  /* 0x0000003e3830723c */ /* 0x000fea0000041830 */
[----:B------:R-:W-:Y:S01]  /*1a240*/  FADD.FTZ R91, R91, R66 ;  /* 0x000000425b5b7221 */ /* 0x000fe20000010000 */
[----:B------:R-:W-:Y:S01]  /*1a250*/  FADD.FTZ R104, R104, R3 ;  /* 0x0000000368687221 */ /* 0x000fe20000010000 */
[----:B------:R-:W-:Y:S04]  /*1a260*/  F2FP.BF16.F32.PACK_AB R68, R126, R127 ;  /* 0x0000007f7e44723e */ /* 0x000fe800000010ff */
[----:B------:R-:W-:Y:S01]  /*1a270*/  FADD.FTZ R91, R82, R91 ;  /* 0x0000005b525b7221 */ /* 0x000fe20000010000 */
[----:B--2---:R-:W-:Y:S01]  /*1a280*/  F2FP.BF16.F32.PACK_AB R69, R122, R123 ;  /* 0x0000007b7a45723e */ /* 0x004fe200000010ff */
[----:B------:R-:W-:Y:S01]  /*1a290*/  FADD.FTZ R99, R99, R104 ;  /* 0x0000006863637221 */ /* 0x000fe20000010000 */
[----:B---3--:R-:W-:Y:S01]  /*1a2a0*/  F2FP.BF16.F32.PACK_AB R70, R117, R64 ;  /* 0x000000407546723e */ /* 0x008fe200000010ff */
[----:B------:R-:W-:Y:S01]  /*1a2b0*/  FADD.FTZ R66, R98, R91 ;  /* 0x0000005b62427221 */ /* 0x000fe20000010000 */
[----:B------:R-:W-:Y:S01]  /*1a2c0*/  F2FP.BF16.F32.PACK_AB R71, R55, R52 ;  /* 0x000000343747723e */ /* 0x000fe200000010ff */
[----:B------:R-:W-:Y:S02]  /*1a2d0*/  FADD.FTZ R56, R112, R99 ;  /* 0x0000006370387221 */ /* 0x000fe40000010000 */
[----:B------:R-:W-:Y:S02]  /*1a2e0*/  FADD.FTZ R66, R105, R66 ;  /* 0x0000004269427221 */ /* 0x000fe40000010000 */
[----:B------:R-:W-:Y:S02]  /*1a2f0*/  FADD.FTZ R56, R135, R56 ;  /* 0x0000003887387221 */ /* 0x000fe40000010000 */
[C---:B------:R-:W-:Y:S01]  /*1a300*/  HMMA.16816.F32.BF16 R112, R68.reuse, R108, R4 ;  /* 0x0000006c4470723c */ /* 0x040fe20000041804 */
[----:B------:R-:W2:Y:S04]  /*1a310*/  LDSM.16.MT88.4 R4, [R116+0xec00] ;  /* 0x00ec00007404783b */ /* 0x000ea80000004200 */
        /* <DEDUP_REMOVED lines=43> */
.L_x_3122:
        /* <DEDUP_REMOVED lines=204> */
.L_x_3128:
[----:B------:R-:W-:Y:S05]  /*1b290*/  BSYNC B0 ;  /* 0x0000000000007941 */ /* 0x000fea0003800000 */
.L_x_3127:
        /* <DEDUP_REMOVED lines=33> */
.L_x_3129:
        /* <DEDUP_REMOVED lines=13> */
.L_x_6469:


//--------------------- .text._ZN5flash24flash_fwd_splitkv_kernelI23Flash_fwd_kernel_traitsILi96ELi64ELi128ELi4ELb0ELb0EN7cutlass10bfloat16_tE19Flash_kernel_traitsILi96ELi64ELi128ELi4ES3_EELb1ELb0ELb1ELb0ELb0ELb0ELb1ELb1EEEvNS_16Flash_fwd_paramsE --------------------------
	.section	.text._ZN5flash24flash_fwd_splitkv_kernelI23Flash_fwd_kernel_traitsILi96ELi64ELi128ELi4ELb0ELb0EN7cutlass10bfloat16_tE19Flash_kernel_traitsILi96ELi64ELi128ELi4ES3_EELb1ELb0ELb1ELb0ELb0ELb0ELb1ELb1EEEvNS_16Flash_fwd_paramsE,"ax",@progbits
	.align	128
        .global         _ZN5flash24flash_fwd_splitkv_kernelI23Flash_fwd_kernel_traitsILi96ELi64ELi128ELi4ELb0ELb0EN7cutlass10bfloat16_tE19Flash_kernel_traitsILi96ELi64ELi128ELi4ES3_EELb1ELb0ELb1ELb0ELb0ELb0ELb1ELb1EEEvNS_16Flash_fwd_paramsE
        .type           _ZN5flash24flash_fwd_splitkv_kernelI23Flash_fwd_kernel_traitsILi96ELi64ELi128ELi4ELb0ELb0EN7cutlass10bfloat16_tE19Flash_kernel_traitsILi96ELi64ELi128ELi4ES3_EELb1ELb0ELb1ELb0ELb0ELb0ELb1ELb1EEEvNS_16Flash_fwd_paramsE,@function
        .size           _ZN5flash24flash_fwd_splitkv_kernelI23Flash_fwd_kernel_traitsILi96ELi64ELi128ELi4ELb0ELb0EN7cutlass10bfloat16_tE19Flash_kernel_traitsILi96ELi64ELi128ELi4ES3_EELb1ELb0ELb1ELb0ELb0ELb0ELb1ELb1EEEvNS_16Flash_fwd_paramsE,(.L_x_6414 - _ZN5flash24flash_fwd_splitkv_kernelI23Flash_fwd_kernel_traitsILi96ELi64ELi128ELi4ELb0ELb0EN7cutlass10bfloat16_tE19Flash_kernel_traitsILi96ELi64ELi128ELi4ES3_EELb1ELb0ELb1ELb0ELb0ELb0ELb1ELb1EEEvNS_16Flash_fwd_paramsE)
        .other          _ZN5flash24flash_fwd_splitkv_kernelI23Flash_fwd_kernel_traitsILi96ELi64ELi128ELi4ELb0ELb0EN7cutlass10bfloat16_tE19Flash_kernel_traitsILi96ELi64ELi128ELi4ES3_EELb1ELb0ELb1ELb0ELb0ELb0ELb1ELb1EEEvNS_16Flash_fwd_paramsE,@"STO_CUDA_ENTRY STV_DEFAULT"
_ZN5flash24flash_fwd_splitkv_kernelI23Flash_fwd_kernel_traitsILi96ELi64ELi128ELi4ELb0ELb0EN7cutlass10bfloat16_tE19Flash_kernel_traitsILi96ELi64ELi128ELi4ES3_EELb1ELb0ELb1ELb0ELb0ELb0ELb1ELb1EEEvNS_16Flash_fwd_paramsE:
.text._ZN5flash24flash_fwd_splitkv_kernelI23Flash_fwd_kernel_traitsILi96ELi64ELi128ELi4ELb0ELb0EN7cutlass10bfloat16_tE19Flash_kernel_traitsILi96ELi64ELi128ELi4ES3_EELb1ELb0ELb1ELb0ELb0ELb0ELb1ELb1EEEvNS_16Flash_fwd_paramsE:
        /* <DEDUP_REMOVED lines=13> */
[----:B-1----:R-:W-:Y:S01]  /*00d0*/  IMAD.MOV R0, RZ, RZ, -R5 ;  /* 0x000000ffff007224 */ /* 0x002fe200078e0a05 */
[----:B------:R-:W-:-:S03]  /*00e0*/  MOV R4, RZ ;  /* 0x000000ff00047202 */ /* 0x000fc60000000f00 */
[----:B------:R-:W-:-:S04]  /*00f0*/  IMAD R7, R0, R3, RZ ;  /* 0x0000000300077224 */ /* 0x000fc800078e02ff */
[----:B------:R-:W-:Y:S02]  /*0100*/  IMAD.HI.U32 R7, R5, R7, R4 ;  /* 0x0000000705077227 */ /* 0x000fe400078e0004 */
[----:B------:R-:W1:Y:S04]  /*0110*/  LDC R4, c[0x0][0x10] ;  /* 0x00000400ff047b82 */ /* 0x000e680000000800 */
[----:B---3--:R-:W-:-:S04]  /*0120*/  IMAD.HI.U32 R203, R7, UR4, RZ ;  /* 0x0000000407cb7c27 */ /* 0x008fc8000f8e00ff */
        /* <DEDUP_REMOVED lines=10> */
[----:B------:R-:W-:Y:S05]  /*01d0*/  CALL.REL.NOINC `($_ZN5flash24flash_fwd_splitkv_kernelI23Flash_fwd_kernel_traitsILi96ELi64ELi128ELi4ELb0ELb0EN7cutlass10bfloat16_tE19Flash_kernel_traitsILi96ELi64ELi128ELi4ES3_EELb1ELb0ELb1ELb0ELb0ELb0ELb1ELb1EEEvNS_16Flash_fwd_paramsE$_ZN5flash30compute_attn_1rowblock_splitkvI23Flash_fwd_kernel_traitsILi96ELi64ELi128ELi4ELb0ELb0EN7cutlass10bfloat16_tE19Flash_kernel_traitsILi96ELi64ELi128ELi4ES3_EELb1ELb0ELb1ELb0ELb0ELb0ELb1ELb1ENS_16Flash_fwd_paramsEEEvRKT8_iiiii) ;  /* 0x0000000000087944 */ /* 0x000fea0003c00000 */
[----:B------:R-:W-:Y:S05]  /*01e0*/  BSYNC B4 ;  /* 0x0000000000047941 */ /* 0x000fea0003800000 */
.L_x_3130:
[----:B------:R-:W-:Y:S05]  /*01f0*/  EXIT ;  /* 0x000000000000794d */ /* 0x000fea0003800000 */
        .type           $_ZN5flash24flash_fwd_splitkv_kernelI23Flash_fwd_kernel_traitsILi96ELi64ELi128ELi4ELb0ELb0EN7cutlass10bfloat16_tE19Flash_kernel_traitsILi96ELi64ELi128ELi4ES3_EELb1ELb0ELb1ELb0ELb0ELb0ELb1ELb1EEEvNS_16Flash_fwd_paramsE$_ZN5flash30compute_attn_1rowblock_splitkvI23Flash_fwd_kernel_traitsILi96ELi64ELi128ELi4ELb0ELb0EN7cutlass10bfloat16_tE19Flash_kernel_traitsILi96ELi64ELi128ELi4ES3_EELb1ELb0ELb1ELb0ELb0ELb0ELb1ELb1ENS_16Flash_fwd_paramsEEEvRKT8_iiiii,@function
        .size           $_ZN5flash24flash_fwd_splitkv_kernelI23Flash_fwd_kernel_traitsILi96ELi64ELi128ELi4ELb0ELb0EN7cutlass10bfloat16_tE19Flash_kernel_traitsILi96ELi64ELi128ELi4ES3_EELb1ELb0ELb1ELb0ELb0ELb0ELb1ELb1EEEvNS_16Flash_fwd_paramsE$_ZN5flash30compute_attn_1rowblock_splitkvI23Flash_fwd_kernel_traitsILi96ELi64ELi128ELi4ELb0ELb0EN7cutlass10bfloat16_tE19Flash_kernel_traitsILi96ELi64ELi128ELi4ES3_EELb1ELb0ELb1ELb0ELb0ELb0ELb1ELb1ENS_16Flash_fwd_paramsEEEvRKT8_iiiii,(.L_x_6414 - $_ZN5flash24flash_fwd_splitkv_kernelI23Flash_fwd_kernel_traitsILi96ELi64ELi128ELi4ELb0ELb0EN7cutlass10bfloat16_tE19Flash_kernel_traitsILi96ELi64ELi128ELi4ES3_EELb1ELb0ELb1ELb0ELb0ELb0ELb1ELb1EEEvNS_16Flash_fwd_paramsE$_ZN5flash30compute_attn_1rowblock_splitkvI23Flash_fwd_kernel_traitsILi96ELi64ELi128ELi4ELb0ELb0EN7cutlass10bfloat16_tE19Flash_kernel_traitsILi96ELi64ELi128ELi4ES3_EELb1ELb0ELb1ELb0ELb0ELb0ELb1ELb1ENS_16Flash_fwd_paramsEEEvRKT8_iiiii)
$_ZN5flash24flash_fwd_splitkv_kernelI23Flash_fwd_kernel_traitsILi96ELi64ELi128ELi4ELb0ELb0EN7cutlass10bfloat16_tE19Flash_kernel_traitsILi96ELi64ELi128ELi4ES3_EELb1ELb0ELb1ELb0ELb0ELb0ELb1ELb1EEEvNS_16Flash_fwd_paramsE$_ZN5flash30compute_attn_1rowblock_splitkvI23Flash_fwd_kernel_traitsILi96ELi64ELi128ELi4ELb0ELb0EN7cutlass10bfloat16_tE19Flash_kernel_traitsILi96ELi64ELi128ELi4ES3_EELb1ELb0ELb1ELb0ELb0ELb0ELb1ELb1ENS_16Flash_fwd_paramsEEEvRKT8_iiiii:
        /* <DEDUP_REMOVED lines=27> */
.L_x_3132:
[----:B------:R-:W-:Y:S05]  /*03b0*/  BSYNC B0 ;  /* 0x0000000000007941 */ /* 0x000fea0003800000 */
.L_x_3131:
        /* <DEDUP_REMOVED lines=8> */
.L_x_3134:
[----:B------:R3:W5:Y:S02]  /*0440*/  LD.E R0, desc[UR4][R116.64+0xb8] ;  /* 0x0000b80474007980 */ /* 0x000764000c101900 */
.L_x_3135:
[----:B------:R-:W-:Y:S05]  /*0450*/  BSYNC B0 ;  /* 0x0000000000007941 */ /* 0x000fea0003800000 */
.L_x_3133:
[----:B------:R-:W2:Y:S01]  /*0460*/  LD.E.64 R2, desc[UR4][R116.64+0xf8] ;  /* 0x0000f80474027980 */ /* 0x000ea2000c101b00 */
        /* <DEDUP_REMOVED lines=9> */
.L_x_3137:
[----:B------:R-:W2:Y:S01]  /*0500*/  LD.E.64 R2, desc[UR4][R116.64+0x108] ;  /* 0x0001080474027980 */ /* 0x000ea2000c101b00 */
[----:B------:R-:W-:Y:S01]  /*0510*/  BSSY B0, `(.L_x_3139) ;  /* 0x0000006000007945 */ /* 0x000fe20003800000 */
[----:B------:R-:W-:Y:S01]  /*0520*/  IMAD.MOV.U32 R0, RZ, RZ, RZ ;  /* 0x000000ffff007224 */ /* 0x000fe200078e00ff */
[----:B--2---:R-:W-:-:S04]  /*0530*/  ISETP.NE.U32.AND P0, PT, R2, RZ, PT ;  /* 0x000000ff0200720c */ /* 0x004fc80003f05070 */
[----:B------:R-:W-:-:S13]  /*0540*/  ISETP.NE.AND.EX P0, PT, R3, RZ, PT, P0 ;  /* 0x000000ff0300720c */ /* 0x000fda0003f05300 */
[----:B------:R-:W-:Y:S05]  /*0550*/  @!P0 BRA `(.L_x_3140) ;  /* 0x0000000000048947 */ /* 0x000fea0003800000 */
[----:B------:R2:W5:Y:S02]  /*0560*/  LD.E R0, desc[UR4][R116.64+0xbc] ;  /* 0x0000bc0474007980 */ /* 0x000564000c101900 */
.L_x_3140:
[----:B------:R-:W-:Y:S05]  /*0570*/  BSYNC B0 ;  /* 0x0000000000007941 */ /* 0x000fea0003800000 */
.L_x_3139:
[----:B-----5:R-:W-:Y:S02]  /*0580*/  IADD3 R65, R81, R0, RZ ;  /* 0x0000000051417210 */ /* 0x020fe40007ffe0ff */
.L_x_3138:
[----:B------:R-:W-:Y:S05]  /*0590*/  BSYNC B1 ;  /* 0x0000000000017941 */ /* 0x000fea0003800000 */
.L_x_3136:
[----:B------:R-:W-:Y:S01]  /*05a0*/  IMAD.SHL.U32 R67, R201, 0x40, RZ ;  /* 0x00000040c9437824 */ /* 0x000fe200078e00ff */
[----:B------:R-:W-:Y:S01]  /*05b0*/  MOV R2, R202 ;  /* 0x000000ca00027202 */ /* 0x000fe20000000f00 */
[----:B------:R-:W-:-:S03]  /*05c0*/  IMAD.MOV.U32 R3, RZ, RZ, 0x0 ;  /* 0x00000000ff037424 */ /* 0x000fc600078e00ff */
[----:B------:R-:W-:-:S13]  /*05d0*/  ISETP.GT.AND P0, PT, R204, R67, PT ;  /* 0x00000043cc00720c */ /* 0x000fda0003f04270 */
[----:B-1234-:R-:W-:Y:S05]  /*05e0*/  @!P0 RET.REL.NODEC R2 `(_ZN5flash24flash_fwd_splitkv_kernelI23Flash_fwd_kernel_traitsILi96ELi64ELi128ELi4ELb0ELb0EN7cutlass10bfloat16_tE19Flash_kernel_traitsILi96ELi64ELi128ELi4ES3_EELb1ELb0ELb1ELb0ELb0ELb0ELb1ELb1EEEvNS_16Flash_fwd_paramsE) ;  /* 0xfffffff802848950 */ /* 0x01efea0003c3ffff */
[----:B------:R-:W2:Y:S04]  /*05f0*/  LD.E R0, desc[UR4][R116.64+0xb8] ;  /* 0x0000b80474007980 */ /* 0x000ea8000c101900 */
[----:B------:R-:W3:Y:S01]  /*0600*/  LD.E R6, desc[UR4][R116.64+0x188] ;  /* 0x0001880474067980 */ /* 0x000ee2000c101900 */
[----:B------:R-:W-:Y:S01]  /*0610*/  IABS R3, R4 ;  /* 0x0000000400037213 */ /* 0x000fe20000000000 */
[----:B------:R-:W1:Y:S03]  /*0620*/  S2R R75, SR_TID.X ;  /* 0x00000000004b7919 */ /* 0x000e660000002100 */
[----:B------:R-:W4:Y:S08]  /*0630*/  I2F.RP R2, R3 ;  /* 0x0000000300027306 */ /* 0x000f300000209400 */
[----:B----4-:R-:W4:Y:S02]  /*0640*/  MUFU.RCP R10, R2 ;  /* 0x00000002000a7308 */ /* 0x010f240000001000 */
[----:B----4-:R-:W-:-:S06]  /*0650*/  VIADD R10, R10, 0xffffffe ;  /* 0x0ffffffe0a0a7836 */ /* 0x010fcc0000000000 */
[----:B------:R4:W5:Y:S02]  /*0660*/  F2I.FTZ.U32.TRUNC.NTZ R11, R10 ;  /* 0x0000000a000b7305 */ /* 0x000964000021f000 */
[----:B----4-:R-:W-:Y:S02]  /*0670*/  IMAD.MOV.U32 R10, RZ, RZ, RZ ;  /* 0x000000ffff0a7224 */ /* 0x010fe400078e00ff */
[----:B--2---:R-:W-:-:S05]  /*0680*/  VIADD R0, R0, 0x7f ;  /* 0x0000007f00007836 */ /* 0x004fca0000000000 */
[----:B------:R-:W-:-:S04]  /*0690*/  SHF.R.S32.HI R7, RZ, 0x1f, R0 ;  /* 0x0000001fff077819 */ /* 0x000fc80000011400 */
[----:B------:R-:W-:Y:S01]  /*06a0*/  LEA.HI R7, R7, R0, RZ, 0x7 ;  /* 0x0000000007077211 */ /* 0x000fe200078f38ff */
[----:B-----5:R-:W-:-:S03]  /*06b0*/  IMAD.MOV R0, RZ, RZ, -R11 ;  /* 0x000000ffff007224 */ /* 0x020fc600078e0a0b */
[-C--:B------:R-:W-:Y:S01]  /*06c0*/  LEA.HI.SX32 R7, R7, R4.reuse, 0x19 ;  /* 0x0000000407077211 */ /* 0x080fe200078fcaff */
[----:B------:R-:W-:Y:S01]  /*06d0*/  IMAD R5, R0, R3, RZ ;  /* 0x0000000300057224 */ /* 0x000fe200078e02ff */
[----:B------:R-:W-:-:S03]  /*06e0*/  IABS R0, R4 ;  /* 0x0000000400007213 */ /* 0x000fc60000000000 */
[----:B------:R-:W-:Y:S02]  /*06f0*/  VIADD R7, R7, 0xffffffff ;  /* 0xffffffff07077836 */ /* 0x000fe40000000000 */
[----:B------:R-:W-:-:S03]  /*0700*/  IMAD.HI.U32 R5, R11, R5, R10 ;  /* 0x000000050b057227 */ /* 0x000fc600078e000a */
[----:B------:R-:W-:Y:S01]  /*0710*/  IABS R2, R7 ;  /* 0x0000000700027213 */ /* 0x000fe20000000000 */
[----:B------:R-:W-:Y:S01]  /*0720*/  IMAD.MOV R0, RZ, RZ, -R0 ;  /* 0x000000ffff007224 */ /* 0x000fe200078e0a00 */
[----:B------:R-:W-:-:S03]  /*0730*/  LOP3.LUT R7, R7, R4, RZ, 0x3c, !PT ;  /* 0x0000000407077212 */ /* 0x000fc600078e3cff */
[----:B------:R-:W-:Y:S01]  /*0740*/  IMAD.HI.U32 R5, R5, R2, RZ ;  /* 0x0000000205057227 */ /* 0x000fe200078e00ff */
[----:B------:R-:W-:-:S03]  /*0750*/  ISETP.GE.AND P0, PT, R7, RZ, PT ;  /* 0x000000ff0700720c */ /* 0x000fc60003f06270 */
[----:B------:R-:W-:Y:S01]  /*0760*/  IMAD R0, R5, R0, R2 ;  /* 0x0000000005007224 */ /* 0x000fe200078e0202 */
[----:B------:R-:W-:-:S04]  /*0770*/  IADD3 R2, -R204, 0xbf, R67 ;  /* 0x000000bfcc027810 */ /* 0x000fc80007ffe143 */
[----:B------:R-:W-:Y:S02]  /*0780*/  ISETP.GT.U32.AND P1, PT, R3, R0, PT ;  /* 0x000000000300720c */ /* 0x000fe40003f24070 */
[----:B---3--:R-:W-:-:S04]  /*0790*/  IADD3 R6, R6, R2, R65 ;  /* 0x0000000206067210 */ /* 0x008fc80007ffe041 */
[----:B------:R-:W-:-:S04]  /*07a0*/  SHF.R.S32.HI R7, RZ, 0x1f, R6 ;  /* 0x0000001fff077819 */ /* 0x000fc80000011406 */
[----:B------:R-:W-:-:S03]  /*07b0*/  LEA.HI R7, R7, R6, RZ, 0x7 ;  /* 0x0000000607077211 */ /* 0x000fc600078f38ff */
[----:B------:R-:W-:Y:S01]  /*07c0*/  @!P1 IMAD.IADD R0, R0, 0x1, -R3 ;  /* 0x0000000100009824 */ /* 0x000fe200078e0a03 */
[----:B------:R-:W-:Y:S01]  /*07d0*/  SHF.R.S32.HI R7, RZ, 0x7, R7 ;  /* 0x00000007ff077819 */ /* 0x000fe20000011407 */
[----:B------:R-:W-:Y:S01]  /*07e0*/  @!P1 VIADD R5, R5, 0x1 ;  /* 0x0000000105059836 */ /* 0x000fe20000000000 */
[----:B------:R-:W-:Y:S02]  /*07f0*/  ISETP.NE.AND P1, PT, R4, RZ, PT ;  /* 0x000000ff0400720c */ /* 0x000fe40003f25270 */
[----:B------:R-:W-:Y:S01]  /*0800*/  ISETP.GE.U32.AND P2, PT, R0, R3, PT ;  /* 0x000000030000720c */ /* 0x000fe20003f46070 */
[----:B------:R-:W-:-:S05]  /*0810*/  VIADD R0, R65, 0x7f ;  /* 0x0000007f41007836 */ /* 0x000fca0000000000 */
[----:B------:R-:W-:-:S04]  /*0820*/  SHF.R.S32.HI R3, RZ, 0x1f, R0 ;  /* 0x0000001fff037819 */ /* 0x000fc80000011400 */
[----:B------:R-:W-:-:S03]  /*0830*/  LEA.HI R3, R3, R0, RZ, 0x7 ;  /* 0x0000000003037211 */ /* 0x000fc600078f38ff */
[----:B------:R-:W-:Y:S01]  /*0840*/  @P2 VIADD R5, R5, 0x1 ;  /* 0x0000000105052836 */ /* 0x000fe20000000000 */
[----:B------:R-:W-:-:S03]  /*0850*/  SHF.R.S32.HI R3, RZ, 0x7, R3 ;  /* 0x00000007ff037819 */ /* 0x000fc60000011403 */
[----:B------:R-:W-:Y:S01]  /*0860*/  @!P0 IMAD.MOV R5, RZ, RZ, -R5 ;  /* 0x000000ffff058224 */ /* 0x000fe200078e0a05 */
[----:B------:R-:W-:-:S05]  /*0870*/  @!P1 LOP3.LUT R5, RZ, R4, RZ, 0x33, !PT ;  /* 0x00000004ff059212 */ /* 0x000fca00078e33ff */
[----:B------:R-:W-:-:S05]  /*0880*/  IMAD R198, R5, UR7, RZ ;  /* 0x0000000705c67c24 */ /* 0x000fca000f8e02ff */
        /* <DEDUP_REMOVED lines=52> */
.L_x_3143:
[----:B------:R-:W-:Y:S05]  /*0bd0*/  BSYNC B0 ;  /* 0x0000000000007941 */ /* 0x000fea0003800000 */
.L_x_3142:
        /* <DEDUP_REMOVED lines=13> */
.L_x_3145:
[----:B------:R-:W-:Y:S05]  /*0cb0*/  BSYNC B0 ;  /* 0x0000000000007941 */ /* 0x000fea0003800000 */
.L_x_3144:
        /* <DEDUP_REMOVED lines=8> */
.L_x_3147:
[----:B------:R-:W-:Y:S05]  /*0d40*/  BSYNC B0 ;  /* 0x0000000000007941 */ /* 0x000fea0003800000 */
.L_x_3146:
        /* <DEDUP_REMOVED lines=8> */
.L_x_3149:
[----:B------:R-:W-:Y:S05]  /*0dd0*/  BSYNC B0 ;  /* 0x0000000000007941 */ /* 0x000fea0003800000 */
.L_x_3148:
[----:B------:R-:W-:Y:S01]  /*0de0*/  MOV R203, 0x0 ;  /* 0x0000000000cb7802 */ /* 0x000fe20000000f00 */
[----:B------:R-:W-:Y:S04]  /*0df0*/  @!P6 ST.E desc[UR4][R6.64], R15 ;  /* 0x0000000f0600e985 */ /* 0x000fe8000c101904 */
[----:B------:R-:W-:Y:S04]  /*0e00*/  @!P5 ST.E desc[UR4][R6.64+0x40], R11 ;  /* 0x0000400b0600d985 */ /* 0x000fe8000c101904 */
[----:B------:R1:W-:Y:S02]  /*0e10*/  @!P4 ST.E desc[UR4][R6.64+0x80], R3 ;  /* 0x000080030600c985 */ /* 0x0003e4000c101904 */
[----:B-12345:R-:W-:Y:S05]  /*0e20*/  @P3 RET.REL.NODEC R202 `(_ZN5flash24flash_fwd_splitkv_kernelI23Flash_fwd_kernel_traitsILi96ELi64ELi128ELi4ELb0ELb0EN7cutlass10bfloat16_tE19Flash_kernel_traitsILi96ELi64ELi128ELi4ES3_EELb1ELb0ELb1ELb0ELb0ELb0ELb1ELb1EEEvNS_16Flash_fwd_paramsE) ;  /* 0xfffffff0ca743950 */ /* 0x03efea0003c3ffff */
[----:B------:R-:W-:Y:S02]  /*0e30*/  MOV R3, 0xff800000 ;  /* 0xff80000000037802 */ /* 0x000fe40000000f00 */
[----:B------:R-:W-:-:S03]  /*0e40*/  MOV R203, 0x0 ;  /* 0x0000000000cb7802 */ /* 0x000fc60000000f00 */
[----:B------:R1:W-:Y:S02]  /*0e50*/  ST.E desc[UR4][R6.64+0xc0], R3 ;  /* 0x0000c00306007985 */ /* 0x0003e4000c101904 */
[----:B-1----:R-:W-:Y:S05]  /*0e60*/  RET.REL.NODEC R202 `(_ZN5flash24flash_fwd_splitkv_kernelI23Flash_fwd_kernel_traitsILi96ELi64ELi128ELi4ELb0ELb0EN7cutlass10bfloat16_tE19Flash_kernel_traitsILi96ELi64ELi128ELi4ES3_EELb1ELb0ELb1ELb0ELb0ELb0ELb1ELb1EEEvNS_16Flash_fwd_paramsE) ;  /* 0xfffffff0ca647950 */ /* 0x002fea0003c3ffff */
.L_x_3141:
        /* <DEDUP_REMOVED lines=30> */
[----:B------:R-:W5:Y:S04]  /*1050*/  LD.E.64 R22, desc[UR4][R116.64+0x58] ;  /* 0x0000580474167980 */ /* 0x000f68000c101b00 */
        /* <DEDUP_REMOVED lines=11> */
[----:B------:R-:W-:Y:S02]  /*1110*/  IMAD.MOV R0, RZ, RZ, -R0 ;  /* 0x000000ffff007224 */ /* 0x000fe400078e0a00 */
[----:B------:R-:W-:-:S04]  /*1120*/  IMAD.HI.U32 R11, R7, R2, RZ ;  /* 0x00000002070b7227 */ /* 0x000fc800078e00ff */
        /* <DEDUP_REMOVED lines=11> */
[----:B------:R-:W-:-:S06]  /*11e0*/  IMAD.WIDE R2, R11, 0x4, R208 ;  /* 0x000000040b027825 */ /* 0x000fcc00078e02d0 */
[----:B------:R1:W2:Y:S01]  /*11f0*/  LD.E R2, desc[UR4][R2.64] ;  /* 0x0000000402027980 */ /* 0x0002a2000c101900 */
[----:B---3--:R-:W-:-:S04]  /*1200*/  IABS R6, R9 ;  /* 0x0000000900067213 */ /* 0x008fc80000000000 */
[----:B------:R-:W3:Y:S08]  /*1210*/  I2F.RP R18, R6 ;  /* 0x0000000600127306 */ /* 0x000ef00000209400 */
[----:B---3--:R-:W3:Y:S02]  /*1220*/  MUFU.RCP R7, R18 ;  /* 0x0000001200077308 */ /* 0x008ee40000001000 */
[----:B---3--:R-:W-:-:S06]  /*1230*/  IADD3 R7, R7, 0xffffffe, RZ ;  /* 0x0ffffffe07077810 */ /* 0x008fcc0007ffe0ff */
[----:B------:R-:W3:Y:S01]  /*1240*/  F2I.FTZ.U32.TRUNC.NTZ R21, R7 ;  /* 0x0000000700157305 */ /* 0x000ee2000021f000 */
[----:B------:R-:W-:Y:S02]  /*1250*/  MOV R20, RZ ;  /* 0x000000ff00147202 */ /* 0x000fe40000000f00 */
[----:B-1----:R-:W-:Y:S01]  /*1260*/  IABS R3, R206 ;  /* 0x000000ce00037213 */ /* 0x002fe20000000000 */
[----:B---3--:R-:W-:-:S04]  /*1270*/  IMAD.MOV R0, RZ, RZ, -R21 ;  /* 0x000000ffff007224 */ /* 0x008fc800078e0a15 */
[----:B------:R-:W-:Y:S01]  /*1280*/  IMAD R10, R0, R6, RZ ;  /* 0x00000006000a7224 */ /* 0x000fe200078e02ff */
[----:B------:R-:W-:-:S03]  /*1290*/  IABS R0, R9 ;  /* 0x0000000900007213 */ /* 0x000fc60000000000 */
[----:B------:R-:W-:-:S04]  /*12a0*/  IMAD.HI.U32 R10, R21, R10, R20 ;  /* 0x0000000a150a7227 */ /* 0x000fc800078e0014 */
[----:B------:R-:W-:Y:S02]  /*12b0*/  IMAD.MOV R0, RZ, RZ, -R0 ;  /* 0x000000ffff007224 */ /* 0x000fe400078e0a00 */
[----:B------:R-:W-:-:S04]  /*12c0*/  IMAD.HI.U32 R7, R10, R3, RZ ;  /* 0x000000030a077227 */ /* 0x000fc800078e00ff */
[----:B------:R-:W-:-:S05]  /*12d0*/  IMAD R3, R7, R0, R3 ;  /* 0x0000000007037224 */ /* 0x000fca00078e0203 */
[----:B------:R-:W-:Y:S01]  /*12e0*/  ISETP.GT.U32.AND P1, PT, R6, R3, PT ;  /* 0x000000030600720c */ /* 0x000fe20003f24070 */
[----:B------:R-:W-:-:S12]  /*12f0*/  IMAD.MOV R11, RZ, RZ, -R11 ;  /* 0x000000ffff0b7224 */ /* 0x000fd800078e0a0b */
[----:B------:R-:W-:-:S04]  /*1300*/  @!P1 IADD3 R3, R3, -R6, RZ ;  /* 0x8000000603039210 */ /* 0x000fc80007ffe0ff */
[----:B------:R-:W-:Y:S02]  /*1310*/  ISETP.GE.U32.AND P2, PT, R3, R6, PT ;  /* 0x000000060300720c */ /* 0x000fe40003f46070 */
[----:B------:R-:W-:Y:S01]  /*1320*/  LOP3.LUT R6, R206, R9, RZ, 0x3c, !PT ;  /* 0x00000009ce067212 */ /* 0x000fe200078e3cff */
[----:B------:R-:W-:Y:S01]  /*1330*/  IMAD R4, R4, R11, R5 ;  /* 0x0000000b04047224 */ /* 0x000fe200078e0205 */
[----:B------:R-:W-:Y:S02]  /*1340*/  @!P1 IADD3 R7, R7, 0x1, RZ ;  /* 0x0000000107079810 */ /* 0x000fe40007ffe0ff */
[----:B------:R-:W-:Y:S02]  /*1350*/  ISETP.GE.AND P0, PT, R6, RZ, PT ;  /* 0x000000ff0600720c */ /* 0x000fe40003f06270 */
[----:B------:R-:W-:Y:S01]  /*1360*/  ISETP.NE.AND P1, PT, R9, RZ, PT ;  /* 0x000000ff0900720c */ /* 0x000fe20003f25270 */
[----:B----4-:R-:W-:-:S04]  /*1370*/  IMAD R6, R63, R4, RZ ;  /* 0x000000043f067224 */ /* 0x010fc800078e02ff */
[----:B------:R-:W-:-:S06]  /*1380*/  @P2 VIADD R7, R7, 0x1 ;  /* 0x0000000107072836 */ /* 0x000fcc0000000000 */
[----:B------:R-:W-:Y:S02]  /*1390*/  @!P0 IMAD.MOV R7, RZ, RZ, -R7 ;  /* 0x000000ffff078224 */ /* 0x000fe400078e0a07 */
[----:B------:R-:W-:Y:S02]  /*13a0*/  @!P1 LOP3.LUT R7, RZ, R9, RZ, 0x33, !PT ;  /* 0x00000009ff079212 */ /* 0x000fe400078e33ff */
[----:B--2---:R-:W-:Y:S01]  /*13b0*/  SHF.R.S32.HI R0, RZ, 0x1f, R2 ;  /* 0x0000001fff007819 */ /* 0x004fe20000011402 */
[-C--:B------:R-:W-:Y:S02]  /*13c0*/  IMAD R3, R17, R2.reuse, RZ ;  /* 0x0000000211037224 */ /* 0x080fe400078e02ff */
[----:B------:R-:W-:-:S04]  /*13d0*/  IMAD.WIDE.U32 R10, R16, R2, RZ ;  /* 0x00000002100a7225 */ /* 0x000fc800078e00ff */
[----:B------:R-:W-:-:S05]  /*13e0*/  IMAD R3, R16, R0, R3 ;  /* 0x0000000010037224 */ /* 0x000fca00078e0203 */
[----:B------:R-:W-:Y:S02]  /*13f0*/  IADD3 R11, R11, R3, RZ ;  /* 0x000000030b0b7210 */ /* 0x000fe40007ffe0ff */
[----:B------:R-:W-:Y:S01]  /*1400*/  SHF.R.S32.HI R3, RZ, 0x1f, R4 ;  /* 0x0000001fff037819 */ /* 0x000fe20000011404 */
[----:B------:R-:W-:Y:S02]  /*1410*/  IMAD R9, R13, R2, RZ ;  /* 0x000000020d097224 */ /* 0x000fe400078e02ff */
[----:B------:R-:W-:-:S04]  /*1420*/  IMAD.WIDE.U32 R10, R4, R62, R10 ;  /* 0x0000003e040a7225 */ /* 0x000fc800078e000a */
[----:B------:R-:W-:Y:S02]  /*1430*/  IMAD R6, R62, R3, R6 ;  /* 0x000000033e067224 */ /* 0x000fe400078e0206 */
[----:B------:R-:W-:-:S03]  /*1440*/  IMAD.WIDE.U32 R16, R12, R2, RZ ;  /* 0x000000020c107225 */ /* 0x000fc600078e00ff */
[----:B------:R-:W-:Y:S01]  /*1450*/  IADD3 R13, R11, R6, RZ ;  /* 0x000000060b0d7210 */ /* 0x000fe20007ffe0ff */
[----:B------:R-:W-:Y:S01]  /*1460*/  IMAD R9, R12, R0, R9 ;  /* 0x000000000c097224 */ /* 0x000fe200078e0209 */
[----:B------:R-:W-:Y:S01]  /*1470*/  SHF.R.S32.HI R6, RZ, 0x1f, R7 ;  /* 0x0000001fff067819 */ /* 0x000fe20000011407 */
        /* <DEDUP_REMOVED lines=9> */
.L_x_3151:
        /* <DEDUP_REMOVED lines=29> */
[----:B------:R-:W-:Y:S01]  /*16e0*/  @!P0 IMAD.IADD R0, R0, 0x1, -R3 ;  /* 0x0000000100008824 */ /* 0x000fe200078e0a03 */
[----:B------:R-:W-:Y:S01]  /*16f0*/  @!P4 IADD3 R7, R11, R4, RZ ;  /* 0x000000040b07c210 */ /* 0x000fe20007ffe0ff */
[-C--:B------:R-:W-:Y:S02]  /*1700*/  @P4 IMAD R11, R63, R6.reuse, RZ ;  /* 0x000000063f0b4224 */ /* 0x080fe400078e02ff */
[----:B------:R-:W-:Y:S01]  /*1710*/  @P4 IMAD.WIDE.U32 R24, R62, R6, RZ ;  /* 0x000000063e184225 */ /* 0x000fe200078e00ff */
[----:B------:R-:W-:-:S03]  /*1720*/  ISETP.GE.U32.AND P2, PT, R0, R3, PT ;  /* 0x000000030000720c */ /* 0x000fc60003f46070 */
[-C--:B----4-:R-:W-:Y:S02]  /*1730*/  @!P4 IMAD R4, R21, R12.reuse, RZ ;  /* 0x0000000c1504c224 */ /* 0x090fe400078e02ff */
[----:B------:R-:W-:Y:S01]  /*1740*/  @!P4 IMAD.MOV.U32 R6, RZ, RZ, R10 ;  /* 0x000000ffff06c224 */ /* 0x000fe200078e000a */
[----:B------:R-:W-:Y:S01]  /*1750*/  LOP3.LUT R0, R206, R9, RZ, 0x3c, !PT ;  /* 0x00000009ce007212 */ /* 0x000fe200078e3cff */
[C---:B------:R-:W-:Y:S01]  /*1760*/  @!P4 IMAD R4, R20.reuse, R5, R4 ;  /* 0x000000051404c224 */ /* 0x040fe200078e0204 */
[----:B------:R-:W-:Y:S01]  /*1770*/  LEA R5, R53, 0xffffff80, 0x7 ;  /* 0xffffff8035057811 */ /* 0x000fe200078e38ff */
[----:B------:R-:W-:Y:S01]  /*1780*/  @!P4 IMAD.WIDE.U32 R6, R20, R12, R6 ;  /* 0x0000000c1406c225 */ /* 0x000fe200078e0006 */
[----:B------:R-:W-:Y:S02]  /*1790*/  ISETP.GE.AND P1, PT, R0, RZ, PT ;  /* 0x000000ff0000720c */ /* 0x000fe40003f26270 */
[----:B------:R-:W-:Y:S01]  /*17a0*/  @P4 IADD3 R11, R25, R11, RZ ;  /* 0x0000000b190b4210 */ /* 0x000fe20007ffe0ff */
[----:B------:R-:W-:Y:S01]  /*17b0*/  @!P0 VIADD R2, R2, 0x1 ;  /* 0x0000000102028836 */ /* 0x000fe20000000000 */
[----:B------:R-:W-:-:S02]  /*17c0*/  @P4 MOV R10, R24 ;  /* 0x00000018000a4202 */ /* 0x000fc40000000f00 */
[----:B------:R-:W-:Y:S02]  /*17d0*/  ISETP.NE.AND P0, PT, R9, RZ, PT ;  /* 0x000000ff0900720c */ /* 0x000fe40003f05270 */
[----:B------:R-:W-:Y:S02]  /*17e0*/  @!P4 IADD3 R11, R7, R4, RZ ;  /* 0x00000004070bc210 */ /* 0x000fe40007ffe0ff */
[----:B------:R-:W-:Y:S01]  /*17f0*/  @!P4 MOV R10, R6 ;  /* 0x00000006000ac202 */ /* 0x000fe20000000f00 */
[----:B------:R-:W-:Y:S01]  /*1800*/  IMAD R6, R63, R5, RZ ;  /* 0x000000053f067224 */ /* 0x000fe200078e02ff */
[----:B------:R-:W-:Y:S01]  /*1810*/  SHF.R.S32.HI R3, RZ, 0x1f, R5 ;  /* 0x0000001fff037819 */ /* 0x000fe20000011405 */
[----:B------:R-:W-:Y:S01]  /*1820*/  @!P4 IMAD R4, R61, R13, RZ ;  /* 0x0000000d3d04c224 */ /* 0x000fe200078e02ff */
[----:B------:R-:W-:Y:S02]  /*1830*/  @!P4 SHF.R.S32.HI R7, RZ, 0x1f, R13 ;  /* 0x0000001fff07c819 */ /* 0x000fe4000001140d */
[----:B------:R-:W-:Y:S01]  /*1840*/  @P2 IADD3 R2, R2, 0x1, RZ ;  /* 0x0000000102022810 */ /* 0x000fe20007ffe0ff */
[----:B------:R-:W-:-:S02]  /*1850*/  IMAD R6, R3, R62, R6 ;  /* 0x0000003e03067224 */ /* 0x000fc400078e0206 */
[----:B------:R-:W-:-:S04]  /*1860*/  IMAD.WIDE.U32 R10, R62, R5, R10 ;  /* 0x000000053e0a7225 */ /* 0x000fc800078e000a */
[----:B------:R-:W-:Y:S01]  /*1870*/  @!P4 IMAD R4, R7, R60, R4 ;  /* 0x0000003c0704c224 */ /* 0x000fe200078e0204 */
[----:B------:R-:W-:Y:S02]  /*1880*/  MOV R7, R2 ;  /* 0x0000000200077202 */ /* 0x000fe40000000f00 */
[----:B------:R-:W-:Y:S01]  /*1890*/  IADD3 R15, R11, R6, RZ ;  /* 0x000000060b0f7210 */ /* 0x000fe20007ffe0ff */
[----:B------:R-:W-:Y:S01]  /*18a0*/  @!P4 IMAD.WIDE.U32 R20, R60, R13, RZ ;  /* 0x0000000d3c14c225 */ /* 0x000fe200078e00ff */
[----:B------:R-:W-:Y:S02]  /*18b0*/  @!P1 IADD3 R7, -R7, RZ, RZ ;  /* 0x000000ff07079210 */ /* 0x000fe40007ffe1ff */
[----:B------:R-:W-:Y:S01]  /*18c0*/  @!P4 SHF.R.S32.HI R11, RZ, 0x1f, R12 ;  /* 0x0000001fff0bc819 */ /* 0x000fe2000001140c */
[----:B------:R-:W-:Y:S01]  /*18d0*/  @!P4 IMAD R0, R19, R12, RZ ;  /* 0x0000000c1300c224 */ /* 0x000fe200078e02ff */
[----:B------:R-:W-:Y:S02]  /*18e0*/  @!P0 LOP3.LUT R7, RZ, R9, RZ, 0x33, !PT ;  /* 0x00000009ff078212 */ /* 0x000fe400078e33ff */
[----:B------:R-:W-:Y:S01]  /*18f0*/  @P4 IADD3 R13, R13, R14, RZ ;  /* 0x0000000e0d0d4210 */ /* 0x000fe20007ffe0ff */
[----:B------:R-:W-:Y:S01]  /*1900*/  @!P4 IMAD.IADD R21, R21, 0x1, R4 ;  /* 0x000000011515c824 */ /* 0x000fe200078e0204 */
[----:B------:R-:W-:Y:S01]  /*1910*/  SHF.R.S32.HI R6, RZ, 0x1f, R7 ;  /* 0x0000001fff067819 */ /* 0x000fe20000011407 */
[----:B------:R-:W-:-:S02]  /*1920*/  @!P4 IMAD R0, R18, R11, R0 ;  /* 0x0000000b1200c224 */ /* 0x000fc400078e0200 */
[----:B------:R-:W-:Y:S02]  /*1930*/  IMAD.MOV.U32 R14, RZ, RZ, R10 ;  /* 0x000000ffff0e7224 */ /* 0x000fe400078e000a */
[----:B------:R-:W-:Y:S02]  /*1940*/  IMAD R11, R17, R7, RZ ;  /* 0x00000007110b7224 */ /* 0x000fe400078e02ff */
[-C--:B------:R-:W-:Y:S02]  /*1950*/  @P4 IMAD R9, R61, R13.reuse, RZ ;  /* 0x0000000d3d094224 */ /* 0x080fe400078e02ff */
[----:B------:R-:W-:-:S04]  /*1960*/  @P4 IMAD.WIDE.U32 R24, R60, R13, RZ ;  /* 0x0000000d3c184225 */ /* 0x000fc800078e00ff */
        /* <DEDUP_REMOVED lines=10> */
.L_x_3152:
[----:B------:R-:W-:Y:S05]  /*1a10*/  BSYNC B0 ;  /* 0x0000000000007941 */ /* 0x000fea0003800000 */
.L_x_3150:
[----:B------:R-:W-:Y:S01]  /*1a20*/  ISETP.NE.AND P1, PT, R8, -0x1, PT ;  /* 0xffffffff0800780c */ /* 0x000fe20003f25270 */
[----:B------:R-:W2:Y:S04]  /*1a30*/  LD.E.64 R176, desc[UR4][R116.64+0x30] ;  /* 0x0000300474b07980 */ /* 0x000ea8000c101b00 */
[----:B------:R-:W3:Y:S04]  /*1a40*/  LD.E.64 R10, desc[UR4][R116.64+0x48] ;  /* 0x00004804740a7980 */ /* 0x000ee8000c101b00 */
[----:B------:R-:W4:Y:S04]  /*1a50*/  LD.E.64 R16, desc[UR4][R116.64+0x10] ;  /* 0x0000100474107980 */ /* 0x000f28000c101b00 */
[----:B------:R-:W3:Y:S04]  /*1a60*/  @!P1 LD.E.64 R20, desc[UR4][R116.64+0x18] ;  /* 0x0000180474149980 */ /* 0x000ee8000c101b00 */
[----:B------:R-:W4:Y:S04]  /*1a70*/  LD.E R83, desc[UR4][R116.64+0xc0] ;  /* 0x0000c00474537980 */ /* 0x000f28000c101900 */
        /* <DEDUP_REMOVED lines=9> */
[----:B------:R-:W-:-:S05]  /*1b10*/  IMAD.SHL.U32 R14, R82, 0x8, RZ ;  /* 0x00000008520e7824 */ /* 0x000fca00078e00ff */
[----:B------:R-:W-:Y:S02]  /*1b20*/  IADD3 R24, P0, R14, R2, RZ ;  /* 0x000000020e187210 */ /* 0x000fe40007f1e0ff */
[----:B------:R-:W-:-:S04]  /*1b30*/  LEA.HI R2, R68, R19, RZ, 0x1 ;  /* 0x0000001344027211 */ /* 0x000fc800078f08ff */
[----:B------:R-:W-:Y:S02]  /*1b40*/  LOP3.LUT R2, R2, 0xfffffffe, RZ, 0xc0, !PT ;  /* 0xfffffffe02027812 */ /* 0x000fe400078ec0ff */
[----:B------:R-:W-:-:S03]  /*1b50*/  SHF.R.S32.HI R172, RZ, 0x2, R163 ;  /* 0x00000002ffac7819 */ /* 0x000fc600000114a3 */
[C---:B------:R-:W-:Y:S01]  /*1b60*/  IMAD.IADD R69, R19.reuse, 0x1, -R2 ;  /* 0x0000000113457824 */ /* 0x040fe200078e0a02 */
[----:B------:R-:W-:Y:S01]  /*1b70*/  SHF.R.S32.HI R15, RZ, 0x1f, R14 ;  /* 0x0000001fff0f7819 */ /* 0x000fe2000001140e */
[----:B------:R-:W-:Y:S01]  /*1b80*/  IMAD.SHL.U32 R19, R19, 0x40, RZ ;  /* 0x0000004013137824 */ /* 0x000fe200078e00ff */
[----:B------:R-:W-:Y:S01]  /*1b90*/  LEA.HI R163, R163, R172, RZ, 0x1 ;  /* 0x000000aca3a37211 */ /* 0x000fe200078f08ff */
[-C--:B-----5:R-:W-:Y:S01]  /*1ba0*/  IMAD R3, R3, R60.reuse, RZ ;  /* 0x0000003c03037224 */ /* 0x0a0fe200078e02ff */
[----:B------:R-:W-:Y:S01]  /*1bb0*/  LEA.HI R76, R70, R75, RZ, 0x5 ;  /* 0x0000004b464c7211 */ /* 0x000fe200078f28ff */
[----:B------:R-:W-:Y:S01]  /*1bc0*/  IMAD.X R25, R15, 0x1, R9, P0 ;  /* 0x000000010f197824 */ /* 0x000fe200000e0609 */
[----:B------:R-:W-:Y:S02]  /*1bd0*/  LOP3.LUT R19, R19, 0xc0, RZ, 0xc0, !PT ;  /* 0x000000c013137812 */ /* 0x000fe400078ec0ff */
[----:B------:R-:W-:Y:S02]  /*1be0*/  LOP3.LUT R163, R163, 0x7fffffe, RZ, 0xc0, !PT ;  /* 0x07fffffea3a37812 */ /* 0x000fe400078ec0ff */
[----:B------:R-:W-:Y:S01]  /*1bf0*/  LOP3.LUT R68, R68, 0xfffffff8, RZ, 0xc0, !PT ;  /* 0xfffffff844447812 */ /* 0x000fe200078ec0ff */
[C---:B------:R-:W-:Y:S01]  /*1c00*/  IMAD R3, R4.reuse, R61, R3 ;  /* 0x0000003d04037224 */ /* 0x040fe200078e0203 */
[----:B------:R-:W-:Y:S01]  /*1c10*/  SHF.R.S32.HI R64, RZ, 0x5, R76 ;  /* 0x00000005ff407819 */ /* 0x000fe2000001144c */
[----:B------:R-:W-:Y:S01]  /*1c20*/  IMAD.WIDE.U32 R24, R4, R60, R24 ;  /* 0x0000003c04187225 */ /* 0x000fe200078e0018 */
[----:B------:R-:W-:-:S02]  /*1c30*/  LOP3.LUT R9, R19, 0x18, R14, 0xf8, !PT ;  /* 0x0000001813097812 */ /* 0x000fc400078ef80e */
[----:B------:R-:W-:Y:S01]  /*1c40*/  SHF.R.U32.HI R2, RZ, 0x3, R19 ;  /* 0x00000003ff027819 */ /* 0x000fe20000011613 */
[----:B------:R-:W-:Y:S02]  /*1c50*/  IMAD.IADD R163, R172, 0x1, -R163 ;  /* 0x00000001aca37824 */ /* 0x000fe400078e0aa3 */
[----:B------:R-:W-:Y:S01]  /*1c60*/  IMAD.IADD R68, R75, 0x1, -R68 ;  /* 0x000000014b447824 */ /* 0x000fe200078e0a44 */
[----:B------:R-:W-:Y:S01]  /*1c70*/  LOP3.LUT R2, R9, R2, RZ, 0x3c, !PT ;  /* 0x0000000209027212 */ /* 0x000fe200078e3cff */
[----:B------:R-:W-:Y:S02]  /*1c80*/  IMAD R163, R64, 0x8, R163 ;  /* 0x0000000840a37824 */ /* 0x000fe400078e02a3 */
[----:B------:R-:W-:Y:S02]  /*1c90*/  IMAD.IADD R25, R25, 0x1, R3 ;  /* 0x0000000119197824 */ /* 0x000fe400078e0203 */
[----:B------:R-:W-:Y:S01]  /*1ca0*/  IMAD R3, R23, R7, RZ ;  /* 0x0000000717037224 */ /* 0x000fe200078e02ff */
[----:B------:R-:W-:Y:S01]  /*1cb0*/  LEA.HI R66, R68, R68, RZ, 0x1 ;  /* 0x0000004444427211 */ /* 0x000fe200078f08ff */
[----:B------:R-:W-:Y:S01]  /*1cc0*/  IMAD.U32 R163, R163, 0x20, R2 ;  /* 0x00000020a3a37824 */ /* 0x000fe200078e0002 */
[----:B------:R-:W-:Y:S01]  /*1cd0*/  SHF.R.S32.HI R74, RZ, 0x1f, R203 ;  /* 0x0000001fff4a7819 */ /* 0x000fe200000114cb */
[-C--:B------:R-:W-:Y:S01]  /*1ce0*/  IMAD R2, R6, R22.reuse, R3 ;  /* 0x0000001606027224 */ /* 0x080fe200078e0203 */
[----:B------:R-:W-:Y:S01]  /*1cf0*/  LOP3.LUT R9, R66, 0xfffffffe, RZ, 0xc0, !PT ;  /* 0xfffffffe42097812 */ /* 0x000fe200078ec0ff */
[----:B------:R-:W-:Y:S01]  /*1d00*/  IMAD.WIDE.U32 R22, R7, R22, R24 ;  /* 0x0000001607167225 */ /* 0x000fe200078e0018 */
[----:B------:R-:W-:-:S03]  /*1d10*/  SHF.R.S32.HI R173, RZ, 0x1f, R172 ;  /* 0x0000001fffad7819 */ /* 0x000fc600000114ac */
[----:B------:R-:W-:Y:S02]  /*1d20*/  IMAD.IADD R68, R68, 0x1, -R9 ;  /* 0x0000000144447824 */ /* 0x000fe400078e0a09 */
[----:B------:R-:W-:Y:S02]  /*1d30*/  IMAD.IADD R23, R23, 0x1, R2 ;  /* 0x0000000117177824 */ /* 0x000fe400078e0202 */
[----:B------:R-:W-:Y:S02]  /*1d40*/  IMAD R149, R61, R172, RZ ;  /* 0x000000ac3d957224 */ /* 0x000fe400078e02ff */
[----:B------:R-:W-:Y:S01]  /*1d50*/  IMAD.WIDE.U32 R22, R172, R60, R22 ;  /* 0x0000003cac167225 */ /* 0x000fe200078e0016 */
[----:B------:R-:W-:-:S03]  /*1d60*/  SHF.R.S32.HI R169, RZ, 0x1f, R206 ;  /* 0x0000001fffa97819 */ /* 0x000fc600000114ce */
[----:B------:R-:W-:-:S04]  /*1d70*/  IMAD R149, R173, R60, R149 ;  /* 0x0000003cad957224 */ /* 0x000fc800078e0295 */
[----:B------:R-:W-:Y:S01]  /*1d80*/  IMAD.IADD R149, R23, 0x1, R149 ;  /* 0x0000000117957824 */ /* 0x000fe200078e0295 */
[----:B------:R-:W-:-:S04]  /*1d90*/  LEA.HI R70, R70, R75, RZ, 0x4 ;  /* 0x0000004b46467211 */ /* 0x000fc800078f20ff */
[----:B------:R-:W-:-:S05]  /*1da0*/  LOP3.LUT R4, R70, 0xfffffff0, RZ, 0xc0, !PT ;  /* 0xfffffff046047812 */ /* 0x000fca00078ec0ff */
[----:B------:R-:W-:-:S05]  /*1db0*/  IMAD.IADD R73, R75, 0x1, -R4 ;  /* 0x000000014b497824 */ /* 0x000fca00078e0a04 */
[----:B------:R-:W-:-:S04]  /*1dc0*/  LEA.HI R72, R73, R73, RZ, 0x1 ;  /* 0x0000004949487211 */ /* 0x000fc800078f08ff */
[--C-:B------:R-:W-:Y:S02]  /*1dd0*/  SHF.R.S32.HI R4, RZ, 0x1, R72.reuse ;  /* 0x00000001ff047819 */ /* 0x100fe40000011448 */
[----:B------:R-:W-:-:S04]  /*1de0*/  SHF.R.S32.HI R71, RZ, 0x1f, R72 ;  /* 0x0000001fff477819 */ /* 0x000fc80000011448 */
[----:B------:R-:W-:Y:S01]  /*1df0*/  LEA.HI R71, R71, R4, RZ, 0x2 ;  /* 0x0000000447477211 */ /* 0x000fe200078f10ff */
[----:B------:R-:W-:-:S03]  /*1e00*/  IMAD R171, R63, R172, RZ ;  /* 0x000000ac3fab7224 */ /* 0x000fc600078e02ff */
[----:B------:R-:W-:Y:S01]  /*1e10*/  LOP3.LUT R71, R71, 0xfffffffc, RZ, 0xc0, !PT ;  /* 0xfffffffc47477812 */ /* 0x000fe200078ec0ff */
[----:B------:R-:W-:-:S04]  /*1e20*/  IMAD R171, R173, R62, R171 ;  /* 0x0000003eadab7224 */ /* 0x000fc800078e02ab */
[----:B------:R-:W-:Y:S01]  /*1e30*/  IMAD.IADD R71, R4, 0x1, -R71 ;  /* 0x0000000104477824 */ /* 0x000fe200078e0a47 */
[----:B------:R-:W-:Y:S01]  /*1e40*/  LOP3.LUT R76, R76, 0xffffffe0, RZ, 0xc0, !PT ;  /* 0xffffffe04c4c7812 */ /* 0x000fe200078ec0ff */
[----:B------:R-:W-:-:S03]  /*1e50*/  IMAD.MOV.U32 R52, RZ, RZ, 0x10 ;  /* 0x00000010ff347424 */ /* 0x000fc600078e00ff */
[----:B------:R-:W-:Y:S01]  /*1e60*/  LOP3.LUT P2, RZ, R71, 0x2, RZ, 0xc0, !PT ;  /* 0x0000000247ff7812 */ /* 0x000fe2000784c0ff */
[C---:B------:R-:W-:Y:S01]  /*1e70*/  IMAD.SHL.U32 R196, R62.reuse, 0x20, RZ ;  /* 0x000000203ec47824 */ /* 0x040fe200078e00ff */
[----:B------:R-:W-:Y:S01]  /*1e80*/  SHF.L.U64.HI R197, R62, 0x5, R63 ;  /* 0x000000053ec57819 */ /* 0x000fe2000001023f */
[C---:B------:R-:W-:Y:S01]  /*1e90*/  IMAD.SHL.U32 R194, R60.reuse, 0x20, RZ ;  /* 0x000000203cc27824 */ /* 0x040fe200078e00ff */
[----:B------:R-:W-:Y:S01]  /*1ea0*/  SHF.L.U64.HI R195, R60, 0x5, R61 ;  /* 0x000000053cc37819 */ /* 0x000fe2000001023d */
[----:B------:R-:W-:Y:S01]  /*1eb0*/  IMAD.IADD R76, R75, 0x1, -R76 ;  /* 0x000000014b4c7824 */ /* 0x000fe200078e0a4c */
[----:B------:R-:W-:Y:S01]  /*1ec0*/  SHF.R.S32.HI R70, RZ, 0x4, R70 ;  /* 0x00000004ff467819 */ /* 0x000fe20000011446 */
[----:B------:R-:W-:Y:S01]  /*1ed0*/  IMAD.SHL.U32 R82, R82, 0x4, RZ ;  /* 0x0000000452527824 */ /* 0x000fe200078e00ff */
[----:B------:R-:W-:Y:S02]  /*1ee0*/  SHF.R.S32.HI R66, RZ, 0x1, R66 ;  /* 0x00000001ff427819 */ /* 0x000fe40000011442 */
[----:B------:R-:W-:Y:S01]  /*1ef0*/  SEL R52, R52, 0xfffffff0, !P2 ;  /* 0xfffffff034347807 */ /* 0x000fe20005000000 */
[----:B--2---:R-:W-:-:S04]  /*1f00*/  @P1 IMAD.WIDE.U32 R24, R176, R8, RZ ;  /* 0x00000008b0181225 */ /* 0x004fc800078e00ff */
[----:B------:R-:W-:Y:S02]  /*1f10*/  @P1 IMAD R9, R177, R8, RZ ;  /* 0x00000008b1091224 */ /* 0x000fe400078e02ff */
[----:B---3--:R-:W-:-:S04]  /*1f20*/  @!P1 IMAD R3, R21, R203, RZ ;  /* 0x000000cb15039224 */ /* 0x008fc800078e02ff */
[C---:B------:R-:W-:Y:S02]  /*1f30*/  @!P1 IMAD R3, R20.reuse, R74, R3 ;  /* 0x0000004a14039224 */ /* 0x040fe400078e0203 */
[----:B------:R-:W-:-:S04]  /*1f40*/  @!P1 IMAD.WIDE.U32 R20, R20, R203, RZ ;  /* 0x000000cb14149225 */ /* 0x000fc800078e00ff */
[----:B------:R-:W-:Y:S02]  /*1f50*/  @P1 IMAD.MOV.U32 R2, RZ, RZ, R24 ;  /* 0x000000ffff021224 */ /* 0x000fe400078e0018 */
[----:B------:R-:W-:Y:S02]  /*1f60*/  @!P1 IMAD.MOV.U32 R2, RZ, RZ, R20 ;  /* 0x000000ffff029224 */ /* 0x000fe400078e0014 */
[----:B------:R-:W-:Y:S02]  /*1f70*/  @P1 IMAD.IADD R9, R25, 0x1, R9 ;  /* 0x0000000119091824 */ /* 0x000fe400078e0209 */
[----:B------:R-:W-:Y:S01]  /*1f80*/  @!P1 IMAD.IADD R9, R21, 0x1, R3 ;  /* 0x0000000115099824 */ /* 0x000fe200078e0203 */
[C---:B------:R-:W-:Y:S01]  /*1f90*/  IADD3 R8, P0, R14.reuse, R2, RZ ;  /* 0x000000020e087210 */ /* 0x040fe20007f1e0ff */
[----:B------:R-:W-:Y:S02]  /*1fa0*/  IMAD R3, R11, R206, RZ ;  /* 0x000000ce0b037224 */ /* 0x000fe400078e02ff */
[----:B------:R-:W-:-:S02]  /*1fb0*/  VIADD R11, R14, 0x20 ;  /* 0x000000200e0b7836 */ /* 0x000fc40000000000 */
[----:B------:R-:W-:Y:S01]  /*1fc0*/  IMAD.X R9, R15, 0x1, R9, P0 ;  /* 0x000000010f097824 */ /* 0x000fe200000e0609 */
[----:B----4-:R-:W-:Y:S02]  /*1fd0*/  LEA R148, P0, R22, R16, 0x1 ;  /* 0x0000001016947211 */ /* 0x010fe400078008ff */
[----:B------:R-:W-:Y:S01]  /*1fe0*/  ISETP.GE.AND P1, PT, R11, R83, PT ;  /* 0x000000530b00720c */ /* 0x000fe20003f26270 */
[----:B------:R-:W-:Y:S01]  /*1ff0*/  IMAD R2, R10, R169, R3 ;  /* 0x000000a90a027224 */ /* 0x000fe200078e0203 */
[----:B------:R-:W-:Y:S01]  /*2000*/  LEA.HI.X R149, R22, R17, R149, 0x1, P0 ;  /* 0x0000001116957211 */ /* 0x000fe200000f0c95 */
[----:B------:R-:W-:Y:S01]  /*2010*/  IMAD.WIDE.U32 R8, R206, R10, R8 ;  /* 0x0000000ace087225 */ /* 0x000fe200078e0008 */
[----:B------:R-:W-:Y:S02]  /*2020*/  SEL R3, RZ, 0xffffffff, P1 ;  /* 0xffffffffff037807 */ /* 0x000fe40000800000 */
[C---:B------:R-:W-:Y:S01]  /*2030*/  ISETP.GE.AND P0, PT, R14.reuse, R83, PT ;  /* 0x000000530e00720c */ /* 0x040fe20003f06270 */
[----:B------:R-:W-:-:S02]  /*2040*/  VIADD R10, R14, 0x40 ;  /* 0x000000400e0a7836 */ /* 0x000fc40000000000 */
[----:B------:R-:W-:Y:S01]  /*2050*/  IMAD.IADD R9, R9, 0x1, R2 ;  /* 0x0000000109097824 */ /* 0x000fe200078e0202 */
[----:B------:R-:W-:Y:S01]  /*2060*/  SEL R2, RZ, 0x1, P0 ;  /* 0x00000001ff027807 */ /* 0x000fe20000000000 */
[----:B------:R-:W-:Y:S01]  /*2070*/  IMAD.SHL.U32 R3, R3, 0x2, RZ ;  /* 0x0000000203037824 */ /* 0x000fe200078e00ff */
[----:B------:R-:W-:Y:S01]  /*2080*/  ISETP.GE.AND P0, PT, R10, R83, PT ;  /* 0x000000530a00720c */ /* 0x000fe20003f06270 */
[----:B------:R-:W-:-:S03]  /*2090*/  IMAD.WIDE R16, R201, 0x40, R172 ;  /* 0x00000040c9107825 */ /* 0x000fc600078e02ac */
[----:B------:R-:W-:Y:S02]  /*20a0*/  LOP3.LUT R2, R3, 0x2, R2, 0xe2, !PT ;  /* 0x0000000203027812 */ /* 0x000fe400078ee202 */
[----:B------:R-:W-:Y:S01]  /*20b0*/  SEL R77, RZ, 0x4, P0 ;  /* 0x00000004ff4d7807 */ /* 0x000fe20000000000 */
[----:B------:R-:W-:-:S03]  /*20c0*/  IMAD R3, R17, R176, RZ ;  /* 0x000000b011037224 */ /* 0x000fc600078e02ff */
[----:B------:R-:W-:Y:S02]  /*20d0*/  LOP3.LUT R77, R2, R77, RZ, 0xfc, !PT ;  /* 0x0000004d024d7212 */ /* 0x000fe400078efcff */
[----:B------:R-:W-:Y:S01]  /*20e0*/  SHF.R.S32.HI R2, RZ, 0x1f, R81 ;  /* 0x0000001fff027819 */ /* 0x000fe20000011451 */
[C---:B------:R-:W-:Y:S01]  /*20f0*/  IMAD.SHL.U32 R78, R176.reuse, 0x20, RZ ;  /* 0x00000020b04e7824 */ /* 0x040fe200078e00ff */
[----:B------:R-:W-:Y:S01]  /*2100*/  SHF.L.U64.HI R79, R176, 0x5, R177 ;  /* 0x00000005b04f7819 */ /* 0x000fe200000102b1 */
[C---:B------:R-:W-:Y:S02]  /*2110*/  IMAD R3, R16.reuse, R177, R3 ;  /* 0x000000b110037224 */ /* 0x040fe400078e0203 */
[----:B------:R-:W-:Y:S01]  /*2120*/  IMAD.WIDE.U32 R176, R16, R176, R8 ;  /* 0x000000b010b07225 */ /* 0x000fe200078e0008 */
[----:B------:R-:W-:-:S04]  /*2130*/  LEA.HI R9, R2, R81, RZ, 0x7 ;  /* 0x0000005102097211 */ /* 0x000fc800078f38ff */
[----:B------:R-:W-:Y:S02]  /*2140*/  SHF.R.S32.HI R9, RZ, 0x7, R9 ;  /* 0x00000007ff097819 */ /* 0x000fe40000011409 */
[----:B------:R-:W-:Y:S02]  /*2150*/  IADD3 R166, P0, R14, R0, RZ ;  /* 0x000000000ea67210 */ /* 0x000fe40007f1e0ff */
[----:B------:R-:W-:-:S04]  /*2160*/  VIMNMX R102, R198, R9, !PT ;  /* 0x00000009c6667248 */ /* 0x000fc80007fe0100 */
[----:B------:R-:W-:Y:S01]  /*2170*/  ISETP.GT.AND P1, PT, R53, R102, PT ;  /* 0x000000663500720c */ /* 0x000fe20003f24270 */
[----:B------:R-:W-:Y:S02]  /*2180*/  IMAD.X R167, R15, 0x1, R13, P0 ;  /* 0x000000010fa77824 */ /* 0x000fe400000e060d */
[----:B------:R-:W-:-:S04]  /*2190*/  IMAD.WIDE.U32 R166, R172, R62, R166 ;  /* 0x0000003eaca67225 */ /* 0x000fc800078e00a6 */
[----:B------:R-:W-:Y:S01]  /*21a0*/  IMAD.IADD R171, R167, 0x1, R171 ;  /* 0x00000001a7ab7824 */ /* 0x000fe200078e02ab */
[C---:B------:R-:W-:Y:S01]  /*21b0*/  LEA R200, P0, R166.reuse, R174, 0x1 ;  /* 0x000000aea6c87211 */ /* 0x040fe200078008ff */
[----:B------:R-:W-:Y:S02]  /*21c0*/  @!P5 IMAD.MOV.U32 R18, RZ, RZ, RZ ;  /* 0x000000ffff12d224 */ /* 0x000fe400078e00ff */
[----:B------:R-:W-:Y:S01]  /*21d0*/  IMAD.IADD R80, R177, 0x1, R3 ;  /* 0x00000001b1507824 */ /* 0x000fe200078e0203 */
[----:B------:R-:W-:Y:S01]  /*21e0*/  LEA.HI.X R199, R166, R175, R171, 0x1, P0 ;  /* 0x000000afa6c77211 */ /* 0x000fe200000f0cab */
[----:B-1----:R-:W-:Y:S08]  /*21f0*/  @!P1 BRA `(.L_x_3153) ;  /* 0x0000008c00049947 */ /* 0x002ff00003800000 */
        /* <DEDUP_REMOVED lines=152> */
.L_x_3247:
        /* <DEDUP_REMOVED lines=20> */
.L_x_3155:
[----:B------:R-:W-:Y:S05]  /*2cc0*/  BSYNC B0 ;  /* 0x0000000000007941 */ /* 0x000fea0003800000 */
.L_x_3154:
        /* <DEDUP_REMOVED lines=15> */
.L_x_3157:
[----:B------:R-:W-:Y:S05]  /*2dc0*/  BSYNC B0 ;  /* 0x0000000000007941 */ /* 0x000fea0003800000 */
.L_x_3156:
        /* <DEDUP_REMOVED lines=18> */
.L_x_3159:
[----:B------:R-:W-:Y:S05]  /*2ef0*/  BSYNC B0 ;  /* 0x0000000000007941 */ /* 0x000fea0003800000 */
.L_x_3158:
        /* <DEDUP_REMOVED lines=18> */
.L_x_3161:
[----:B------:R-:W-:Y:S05]  /*3020*/  BSYNC B0 ;  /* 0x0000000000007941 */ /* 0x000fea0003800000 */
.L_x_3160:
        /* <DEDUP_REMOVED lines=66> */
.L_x_3168:
[----:B------:R-:W-:Y:S05]  /*3450*/  BSYNC B0 ;  /* 0x0000000000007941 */ /* 0x000fea0003800000 */
.L_x_3167:
        /* <DEDUP_REMOVED lines=48> */
.L_x_3170:
[----:B------:R-:W-:Y:S05]  /*3760*/  BSYNC B0 ;  /* 0x0000000000007941 */ /* 0x000fea0003800000 */
.L_x_3169:
        /* <DEDUP_REMOVED lines=47> */
.L_x_3166:
[----:B------:R-:W-:Y:S05]  /*3a60*/  BSYNC B1 ;  /* 0x0000000000017941 */ /* 0x000fea0003800000 */
.L_x_3165:
        /* <DEDUP_REMOVED lines=62> */
.L_x_3174:
[----:B------:R-:W-:Y:S05]  /*3e50*/  BSYNC B0 ;  /* 0x0000000000007941 */ /* 0x000fea0003800000 */
.L_x_3173:
        /* <DEDUP_REMOVED lines=51> */
.L_x_3176:
[----:B------:R-:W-:Y:S05]  /*4190*/  BSYNC B0 ;  /* 0x0000000000007941 */ /* 0x000fea0003800000 */
.L_x_3175:
        /* <DEDUP_REMOVED lines=50> */
.L_x_3172:
[----:B------:R-:W-:Y:S05]  /*44c0*/  BSYNC B1 ;  /* 0x0000000000017941 */ /* 0x000fea0003800000 */
.L_x_3171:
        /* <DEDUP_REMOVED lines=62> */
.L_x_3180:
[----:B------:R-:W-:Y:S05]  /*48b0*/  BSYNC B0 ;  /* 0x0000000000007941 */ /* 0x000fea0003800000 */
.L_x_3179:
        /* <DEDUP_REMOVED lines=51> */
.L_x_3182:
[----:B------:R-:W-:Y:S05]  /*4bf0*/  BSYNC B0 ;  /* 0x0000000000007941 */ /* 0x000fea0003800000 */
.L_x_3181:
        /* <DEDUP_REMOVED lines=50> */
.L_x_3178:
[----:B------:R-:W-:Y:S05]  /*4f20*/  BSYNC B1 ;  /* 0x0000000000017941 */ /* 0x000fea0003800000 */
.L_x_3177:
        /* <DEDUP_REMOVED lines=64> */
.L_x_3186:
[----:B------:R-:W-:Y:S05]  /*5330*/  BSYNC B0 ;  /* 0x0000000000007941 */ /* 0x000fea0003800000 */
.L_x_3185:
        /* <DEDUP_REMOVED lines=51> */
.L_x_3188:
[----:B------:R-:W-:Y:S05]  /*5670*/  BSYNC B0 ;  /* 0x0000000000007941 */ /* 0x000fea0003800000 */
.L_x_3187:
        /* <DEDUP_REMOVED lines=50> */
.L_x_3184:
[----:B------:R-:W-:Y:S05]  /*59a0*/  BSYNC B1 ;  /* 0x0000000000017941 */ /* 0x000fea0003800000 */
.L_x_3183:
[----:B----4-:R-:W4:Y:S02]  /*59b0*/  LD.E R3, desc[UR4][R116.64+0xd0] ;  /* 0x0000d00474037980 */ /* 0x010f24000c101900 */
[----:B----4-:R-:W-:Y:S05]  /*59c0*/  IMAD.U32 R3, R3, -0x40, RZ ;  /* 0xffffffc003037824 */ /* 0x010fea00078e00ff */
[C---:B------:R-:W-:Y:S02]  /*59d0*/  LEA R16, P1, R3.reuse, R16, 0x1 ;  /* 0x0000001003107211 */ /* 0x040fe400078208ff */
[C---:B------:R-:W-:Y:S02]  /*59e0*/  LEA R54, P0, R3.reuse, R54, 0x1 ;  /* 0x0000003603367211 */ /* 0x040fe400078008ff */
[C---:B------:R-:W-:Y:S02]  /*59f0*/  LEA.HI.X.SX32 R17, R3.reuse, R17, 0x1, P1 ;  /* 0x0000001103117211 */ /* 0x040fe400008f0eff */
[----:B------:R-:W-:Y:S01]  /*5a00*/  LEA.HI.X.SX32 R55, R3, R55, 0x1, P0 ;  /* 0x0000003703377211 */ /* 0x000fe200000f0eff */
[----:B------:R-:W-:Y:S05]  /*5a10*/  BRA `(.L_x_3189) ;  /* 0x0000004c00687947 */ /* 0x000fea0003800000 */
.L_x_3164:
        /* <DEDUP_REMOVED lines=89> */
.L_x_3195:
[----:B------:R-:W-:Y:S05]  /*5fb0*/  BSYNC B0 ;  /* 0x0000000000007941 */ /* 0x000fea0003800000 */
.L_x_3194:
[----:B-----5:R3:W-:Y:S02]  /*5fc0*/  ST.E.128 desc[UR4][R134.64], R48 ;  /* 0x0000003086007985 */ /* 0x0207e4000c101d04 */
.L_x_3193:
[----:B------:R-:W-:Y:S05]  /*5fd0*/  BSYNC B1 ;  /* 0x0000000000017941 */ /* 0x000fea0003800000 */
.L_x_3192:
        /* <DEDUP_REMOVED lines=87> */
.L_x_3199:
[----:B------:R-:W-:Y:S05]  /*6550*/  BSYNC B0 ;  /* 0x0000000000007941 */ /* 0x000fea0003800000 */
.L_x_3198:
[----:B-----5:R1:W-:Y:S02]  /*6560*/  ST.E.128 desc[UR4][R134.64+0x40], R48 ;  /* 0x0000403086007985 */ /* 0x0203e4000c101d04 */
.L_x_3197:
[----:B------:R-:W-:Y:S05]  /*6570*/  BSYNC B1 ;  /* 0x0000000000017941 */ /* 0x000fea0003800000 */
.L_x_3196:
        /* <DEDUP_REMOVED lines=86> */
.L_x_3201:
[----:B------:R-:W-:Y:S05]  /*6ae0*/  BSYNC B0 ;  /* 0x0000000000007941 */ /* 0x000fea0003800000 */
.L_x_3200:
[----:B-----5:R3:W-:Y:S02]  /*6af0*/  ST.E.128 desc[UR4][R134.64+0x80], R48 ;  /* 0x0000803086007985 */ /* 0x0207e4000c101d04 */
.L_x_3191:
[----:B------:R-:W-:Y:S05]  /*6b00*/  BSYNC B2 ;  /* 0x0000000000027941 */ /* 0x000fea0003800000 */
.L_x_3190:
        /* <DEDUP_REMOVED lines=96> */
.L_x_3207:
[----:B------:R-:W-:Y:S05]  /*7110*/  BSYNC B0 ;  /* 0x0000000000007941 */ /* 0x000fea0003800000 */
.L_x_3206:
[----:B-----5:R1:W-:Y:S02]  /*7120*/  ST.E.128 desc[UR4][R186.64], R40 ;  /* 0x00000028ba007985 */ /* 0x0203e4000c101d04 */
.L_x_3205:
[----:B------:R-:W-:Y:S05]  /*7130*/  BSYNC B1 ;  /* 0x0000000000017941 */ /* 0x000fea0003800000 */
.L_x_3204:
        /* <DEDUP_REMOVED lines=94> */
.L_x_3211:
[----:B------:R-:W-:Y:S05]  /*7720*/  BSYNC B0 ;  /* 0x0000000000007941 */ /* 0x000fea0003800000 */
.L_x_3210:
[----:B-----5:R1:W-:Y:S02]  /*7730*/  ST.E.128 desc[UR4][R186.64], R40 ;  /* 0x00000028ba007985 */ /* 0x0203e4000c101d04 */
.L_x_3209:
[----:B------:R-:W-:Y:S05]  /*7740*/  BSYNC B1 ;  /* 0x0000000000017941 */ /* 0x000fea0003800000 */
.L_x_3208:
        /* <DEDUP_REMOVED lines=93> */
.L_x_3213:
[----:B------:R-:W-:Y:S05]  /*7d20*/  BSYNC B0 ;  /* 0x0000000000007941 */ /* 0x000fea0003800000 */
.L_x_3212:
[----:B-----5:R1:W-:Y:S02]  /*7d30*/  ST.E.128 desc[UR4][R186.64], R40 ;  /* 0x00000028ba007985 */ /* 0x0203e4000c101d04 */
.L_x_3203:
[----:B------:R-:W-:Y:S05]  /*7d40*/  BSYNC B2 ;  /* 0x0000000000027941 */ /* 0x000fea0003800000 */
.L_x_3202:
        /* <DEDUP_REMOVED lines=96> */
.L_x_3219:
[----:B------:R-:W-:Y:S05]  /*8350*/  BSYNC B0 ;  /* 0x0000000000007941 */ /* 0x000fea0003800000 */
.L_x_3218:
[----:B-----5:R1:W-:Y:S02]  /*8360*/  ST.E.128 desc[UR4][R186.64], R40 ;  /* 0x00000028ba007985 */ /* 0x0203e4000c101d04 */
.L_x_3217:
[----:B------:R-:W-:Y:S05]  /*8370*/  BSYNC B1 ;  /* 0x0000000000017941 */ /* 0x000fea0003800000 */
.L_x_3216:
        /* <DEDUP_REMOVED lines=94> */
.L_x_3223:
[----:B------:R-:W-:Y:S05]  /*8960*/  BSYNC B0 ;  /* 0x0000000000007941 */ /* 0x000fea0003800000 */
.L_x_3222:
[----:B-----5:R1:W-:Y:S02]  /*8970*/  ST.E.128 desc[UR4][R186.64], R40 ;  /* 0x00000028ba007985 */ /* 0x0203e4000c101d04 */
.L_x_3221:
[----:B------:R-:W-:Y:S05]  /*8980*/  BSYNC B1 ;  /* 0x0000000000017941 */ /* 0x000fea0003800000 */
.L_x_3220:
        /* <DEDUP_REMOVED lines=93> */
.L_x_3225:
[----:B------:R-:W-:Y:S05]  /*8f60*/  BSYNC B0 ;  /* 0x0000000000007941 */ /* 0x000fea0003800000 */
.L_x_3224:
[----:B-----5:R1:W-:Y:S02]  /*8f70*/  ST.E.128 desc[UR4][R186.64], R40 ;  /* 0x00000028ba007985 */ /* 0x0203e4000c101d04 */
.L_x_3215:
[----:B------:R-:W-:Y:S05]  /*8f80*/  BSYNC B2 ;  /* 0x0000000000027941 */ /* 0x000fea0003800000 */
.L_x_3214:
        /* <DEDUP_REMOVED lines=98> */
.L_x_3231:
[----:B------:R-:W-:Y:S05]  /*95b0*/  BSYNC B0 ;  /* 0x0000000000007941 */ /* 0x000fea0003800000 */
.L_x_3230:
[----:B-----5:R4:W-:Y:S02]  /*95c0*/  ST.E.128 desc[UR4][R186.64], R40 ;  /* 0x00000028ba007985 */ /* 0x0209e4000c101d04 */
.L_x_3229:
[----:B------:R-:W-:Y:S05]  /*95d0*/  BSYNC B1 ;  /* 0x0000000000017941 */ /* 0x000fea0003800000 */
.L_x_3228:
        /* <DEDUP_REMOVED lines=94> */
.L_x_3235:
[----:B------:R-:W-:Y:S05]  /*9bc0*/  BSYNC B0 ;  /* 0x0000000000007941 */ /* 0x000fea0003800000 */
.L_x_3234:
[----:B-----5:R4:W-:Y:S02]  /*9bd0*/  ST.E.128 desc[UR4][R186.64], R40 ;  /* 0x00000028ba007985 */ /* 0x0209e4000c101d04 */
.L_x_3233:
[----:B------:R-:W-:Y:S05]  /*9be0*/  BSYNC B1 ;  /* 0x0000000000017941 */ /* 0x000fea0003800000 */
.L_x_3232:
        /* <DEDUP_REMOVED lines=93> */
.L_x_3237:
[----:B------:R-:W-:Y:S05]  /*a1c0*/  BSYNC B0 ;  /* 0x0000000000007941 */ /* 0x000fea0003800000 */
.L_x_3236:
[----:B-----5:R4:W-:Y:S02]  /*a1d0*/  ST.E.128 desc[UR4][R186.64], R44 ;  /* 0x0000002cba007985 */ /* 0x0209e4000c101d04 */
.L_x_3227:
[----:B------:R-:W-:Y:S05]  /*a1e0*/  BSYNC B2 ;  /* 0x0000000000027941 */ /* 0x000fea0003800000 */
.L_x_3226:
[----:B----4-:R-:W4:Y:S02]  /*a1f0*/  LD.E R3, desc[UR4][R116.64+0xd0] ;  /* 0x0000d00474037980 */ /* 0x010f24000c101900 */
[----:B----4-:R-:W-:Y:S05]  /*a200*/  IMAD.U32 R3, R3, -0x40, RZ ;  /* 0xffffffc003037824 */ /* 0x010fea00078e00ff */
[C---:B------:R-:W-:Y:S02]  /*a210*/  LEA R132, P1, R3.reuse, R132, 0x1 ;  /* 0x0000008403847211 */ /* 0x040fe400078208ff */
[C---:B------:R-:W-:Y:S02]  /*a220*/  LEA R130, P0, R3.reuse, R130, 0x1 ;  /* 0x0000008203827211 */ /* 0x040fe400078008ff */
[C---:B------:R-:W-:Y:S02]  /*a230*/  LEA.HI.X.SX32 R133, R3.reuse, R133, 0x1, P1 ;  /* 0x0000008503857211 */ /* 0x040fe400008f0eff */
[----:B------:R-:W-:Y:S01]  /*a240*/  LEA.HI.X.SX32 R131, R3, R131, 0x1, P0 ;  /* 0x0000008303837211 */ /* 0x000fe200000f0eff */
[----:B------:R-:W-:Y:S05]  /*a250*/  BRA `(.L_x_3189) ;  /* 0x0000000400587947 */ /* 0x000fea0003800000 */
.L_x_3163:
        /* <DEDUP_REMOVED lines=11> */
.L_x_3239:
[----:B------:R-:W-:Y:S05]  /*a310*/  BSYNC B0 ;  /* 0x0000000000007941 */ /* 0x000fea0003800000 */
.L_x_3238:
        /* <DEDUP_REMOVED lines=24> */
.L_x_3241:
[----:B------:R-:W-:Y:S05]  /*a4a0*/  BSYNC B0 ;  /* 0x0000000000007941 */ /* 0x000fea0003800000 */
.L_x_3240:
        /* <DEDUP_REMOVED lines=24> */
.L_x_3243:
[----:B------:R-:W-:Y:S05]  /*a630*/  BSYNC B0 ;  /* 0x0000000000007941 */ /* 0x000fea0003800000 */
.L_x_3242:
        /* <DEDUP_REMOVED lines=24> */
.L_x_3189:
[----:B------:R-:W-:Y:S05]  /*a7c0*/  BSYNC B3 ;  /* 0x0000000000037941 */ /* 0x000fea0003800000 */
.L_x_3162:
        /* <DEDUP_REMOVED lines=87> */
.L_x_3245:
        /* <DEDUP_REMOVED lines=8> */
.L_x_3246:
[----:B------:R-:W-:Y:S05]  /*adc0*/  BSYNC B0 ;  /* 0x0000000000007941 */ /* 0x000fea0003800000 */
.L_x_3244:
[----:B------:R-:W-:Y:S04]  /*add0*/  IADD3 R9, R9, -0x1, RZ ;  /* 0xffffffff09097810 */ /* 0x000fe80007ffe0ff */
[----:B------:R-:W-:Y:S11]  /*ade0*/  ISETP.GT.AND P0, PT, R9, R102, PT ;  /* 0x000000660900720c */ /* 0x000ff60003f04270 */
[----:B------:R-:W-:Y:S02]  /*adf0*/  @!UPT UIADD3 URZ, URZ, URZ, URZ ;  /* 0x0000003f3f3ff290 */ /* 0x000fe4000fffe03f */
[----:B------:R-:W-:Y:S05]  /*ae00*/  @P0 BRA `(.L_x_3247) ;  /* 0xffffff7c005c0947 */ /* 0x000fea000383ffff */
.L_x_3153:
        /* <DEDUP_REMOVED lines=12> */
[----:B------:R1:W5:Y:S04]  /*aed0*/  LD.E R13, desc[UR4][R116.64+0xc0] ;  /* 0x0000c004740d7980 */ /* 0x000368000c101900 */
[----:B------:R1:W5:Y:S04]  /*aee0*/  LD.E.64 R40, desc[UR4][R116.64+0x148] ;  /* 0x0001480474287980 */ /* 0x000368000c101b00 */
[----:B------:R1:W5:Y:S01]  /*aef0*/  LD.E.64 R38, desc[UR4][R116.64+0x150] ;  /* 0x0001500474267980 */ /* 0x000362000c101b00 */
[----:B--2---:R-:W-:-:S04]  /*af00*/  ISETP.NE.U32.AND P1, PT, R2, RZ, PT ;  /* 0x000000ff0200720c */ /* 0x004fc80003f25070 */
[----:B------:R-:W-:-:S13]  /*af10*/  ISETP.NE.AND.EX P1, PT, R3, RZ, PT, P1 ;  /* 0x000000ff0300720c */ /* 0x000fda0003f25310 */
[----:B------:R-:W-:Y:S01]  /*af20*/  @P1 LEA R6, P0, R203, R2, 0x2 ;  /* 0x00000002cb061211 */ /* 0x000fe200078010ff */
[----:B------:R-:W-:-:S03]  /*af30*/  IMAD.MOV.U32 R2, RZ, RZ, RZ ;  /* 0x000000ffff027224 */ /* 0x000fc600078e00ff */
[----:B------:R-:W-:-:S05]  /*af40*/  @P1 LEA.HI.X R7, R203, R3, R74, 0x2, P0 ;  /* 0x00000003cb071211 */ /* 0x000fca00000f144a */
[----:B------:R-:W2:Y:S01]  /*af50*/  @P1 LD.E R2, desc[UR4][R6.64] ;  /* 0x0000000406021980 */ /* 0x000ea2000c101900 */
[----:B------:R-:W-:-:S04]  /*af60*/  LEA.HI R3, R9, R9, RZ, 0x1 ;  /* 0x0000000909037211 */ /* 0x000fc800078f08ff */
[----:B------:R-:W-:Y:S02]  /*af70*/  SHF.R.S32.HI R3, RZ, 0x1, R3 ;  /* 0x00000001ff037819 */ /* 0x000fe40000011403 */
[----:B---3--:R-:W-:-:S03]  /*af80*/  ISETP.NE.AND P5, PT, R0, RZ, PT ;  /* 0x000000ff0000720c */ /* 0x008fc60003fa5270 */
[----:B------:R-:W-:Y:S01]  /*af90*/  IMAD R17, R172, R3, R82 ;  /* 0x00000003ac117224 */ /* 0x000fe200078e0252 */
[----:B------:R-:W-:Y:S01]  /*afa0*/  IADD3 R5, P0, R78, R176, RZ ;  /* 0x000000b04e057210 */ /* 0x000fe20007f1e0ff */
[----:B------:R-:W-:Y:S01]  /*afb0*/  IMAD.IADD R29, R204, 0x1, -R67 ;  /* 0x00000001cc1d7824 */ /* 0x000fe200078e0a43 */
[-C--:B------:R-:W-:Y:S01]  /*afc0*/  LEA R42, P1, R176, R178.reuse, 0x1 ;  /* 0x000000b2b02a7211 */ /* 0x080fe200078208ff */
        /* <DEDUP_REMOVED lines=73> */
.L_x_3256:
[----:B------:R-:W-:Y:S05]  /*b460*/  BSYNC B0 ;  /* 0x0000000000007941 */ /* 0x000fea0003800000 */
.L_x_3255:
[----:B-----5:R3:W-:Y:S04]  /*b470*/  STS.64 [R205], R16 ;  /* 0x00000010cd007388 */ /* 0x0207e80000000a00 */
[----:B------:R3:W-:Y:S02]  /*b480*/  STS.64 [R205+0x8], R18 ;  /* 0x00000812cd007388 */ /* 0x0007e40000000a00 */
.L_x_3254:
[----:B------:R-:W-:Y:S05]  /*b490*/  BSYNC B1 ;  /* 0x0000000000017941 */ /* 0x000fea0003800000 */
.L_x_3253:
        /* <DEDUP_REMOVED lines=46> */
.L_x_3260:
[----:B------:R-:W-:Y:S05]  /*b780*/  BSYNC B0 ;  /* 0x0000000000007941 */ /* 0x000fea0003800000 */
.L_x_3259:
[----:B-----5:R1:W-:Y:S02]  /*b790*/  STS.128 [R205+0x1000], R16 ;  /* 0x00100010cd007388 */ /* 0x0203e40000000c00 */
.L_x_3258:
[----:B------:R-:W-:Y:S05]  /*b7a0*/  BSYNC B1 ;  /* 0x0000000000017941 */ /* 0x000fea0003800000 */
.L_x_3257:
        /* <DEDUP_REMOVED lines=45> */
.L_x_3262:
[----:B------:R-:W-:Y:S05]  /*ba80*/  BSYNC B0 ;  /* 0x0000000000007941 */ /* 0x000fea0003800000 */
.L_x_3261:
[----:B-----5:R3:W-:Y:S02]  /*ba90*/  STS.128 [R205+0x2000], R16 ;  /* 0x00200010cd007388 */ /* 0x0207e40000000c00 */
.L_x_3252:
[----:B------:R-:W-:Y:S05]  /*baa0*/  BSYNC B2 ;  /* 0x0000000000027941 */ /* 0x000fea0003800000 */
.L_x_3251:
        /* <DEDUP_REMOVED lines=59> */
.L_x_3267:
[----:B------:R-:W-:Y:S05]  /*be60*/  BSYNC B0 ;  /* 0x0000000000007941 */ /* 0x000fea0003800000 */
.L_x_3266:
[----:B-----5:R3:W-:Y:S02]  /*be70*/  STS.128 [R205+0x800], R16 ;  /* 0x00080010cd007388 */ /* 0x0207e40000000c00 */
.L_x_3265:
[----:B------:R-:W-:Y:S05]  /*be80*/  BSYNC B1 ;  /* 0x0000000000017941 */ /* 0x000fea0003800000 */
.L_x_3264:
        /* <DEDUP_REMOVED lines=46> */
.L_x_3271:
[----:B------:R-:W-:Y:S05]  /*c170*/  BSYNC B0 ;  /* 0x0000000000007941 */ /* 0x000fea0003800000 */
.L_x_3270:
[----:B-----5:R3:W-:Y:S02]  /*c180*/  STS.128 [R205+0x1800], R16 ;  /* 0x00180010cd007388 */ /* 0x0207e40000000c00 */
.L_x_3269:
[----:B------:R-:W-:Y:S05]  /*c190*/  BSYNC B1 ;  /* 0x0000000000017941 */ /* 0x000fea0003800000 */
.L_x_3268:
        /* <DEDUP_REMOVED lines=45> */
.L_x_3273:
[----:B------:R-:W-:Y:S05]  /*c470*/  BSYNC B0 ;  /* 0x0000000000007941 */ /* 0x000fea0003800000 */
.L_x_3272:
[----:B-----5:R1:W-:Y:S01]  /*c480*/  STS.128 [R205+0x2800], R36 ;  /* 0x00280024cd007388 */ /* 0x0203e20000000c00 */
[----:B------:R-:W-:Y:S05]  /*c490*/  BRA `(.L_x_3263) ;  /* 0x0000002400ac7947 */ /* 0x000fea0003800000 */
.L_x_3250:
        /* <DEDUP_REMOVED lines=91> */
.L_x_3279:
[----:B------:R-:W-:Y:S05]  /*ca50*/  BSYNC B0 ;  /* 0x0000000000007941 */ /* 0x000fea0003800000 */
.L_x_3278:
[----:B-----5:R3:W-:Y:S04]  /*ca60*/  STS.64 [R205], R24 ;  /* 0x00000018cd007388 */ /* 0x0207e80000000a00 */
[----:B------:R3:W-:Y:S02]  /*ca70*/  STS.64 [R205+0x8], R26 ;  /* 0x0000081acd007388 */ /* 0x0007e40000000a00 */
.L_x_3277:
[----:B------:R-:W-:Y:S05]  /*ca80*/  BSYNC B1 ;  /* 0x0000000000017941 */ /* 0x000fea0003800000 */
.L_x_3276:
        /* <DEDUP_REMOVED lines=87> */
.L_x_3283:
[----:B------:R-:W-:Y:S05]  /*d000*/  BSYNC B0 ;  /* 0x0000000000007941 */ /* 0x000fea0003800000 */
.L_x_3282:
[----:B-----5:R1:W-:Y:S02]  /*d010*/  STS.128 [R205+0x1000], R24 ;  /* 0x00100018cd007388 */ /* 0x0203e40000000c00 */
.L_x_3281:
[----:B------:R-:W-:Y:S05]  /*d020*/  BSYNC B1 ;  /* 0x0000000000017941 */ /* 0x000fea0003800000 */
.L_x_3280:
        /* <DEDUP_REMOVED lines=86> */
.L_x_3285:
[----:B------:R-:W-:Y:S05]  /*d590*/  BSYNC B0 ;  /* 0x0000000000007941 */ /* 0x000fea0003800000 */
.L_x_3284:
[----:B-----5:R3:W-:Y:S02]  /*d5a0*/  STS.128 [R205+0x2000], R24 ;  /* 0x00200018cd007388 */ /* 0x0207e40000000c00 */
.L_x_3275:
[----:B------:R-:W-:Y:S05]  /*d5b0*/  BSYNC B2 ;  /* 0x0000000000027941 */ /* 0x000fea0003800000 */
.L_x_3274:
        /* <DEDUP_REMOVED lines=95> */
.L_x_3289:
[----:B------:R-:W-:Y:S05]  /*dbb0*/  BSYNC B0 ;  /* 0x0000000000007941 */ /* 0x000fea0003800000 */
.L_x_3288:
[----:B-----5:R1:W-:Y:S02]  /*dbc0*/  STS.128 [R205+0x800], R4 ;  /* 0x00080004cd007388 */ /* 0x0203e40000000c00 */
.L_x_3287:
[----:B------:R-:W-:Y:S05]  /*dbd0*/  BSYNC B1 ;  /* 0x0000000000017941 */ /* 0x000fea0003800000 */
.L_x_3286:
        /* <DEDUP_REMOVED lines=90> */
.L_x_3293:
[----:B------:R-:W-:Y:S05]  /*e180*/  BSYNC B0 ;  /* 0x0000000000007941 */ /* 0x000fea0003800000 */
.L_x_3292:
[----:B-----5:R1:W-:Y:S02]  /*e190*/  STS.128 [R205+0x1800], R4 ;  /* 0x00180004cd007388 */ /* 0x0203e40000000c00 */
.L_x_3291:
[----:B------:R-:W-:Y:S05]  /*e1a0*/  BSYNC B1 ;  /* 0x0000000000017941 */ /* 0x000fea0003800000 */
.L_x_3290:
        /* <DEDUP_REMOVED lines=91> */
.L_x_3295:
[----:B------:R-:W-:Y:S05]  /*e760*/  BSYNC B0 ;  /* 0x0000000000007941 */ /* 0x000fea0003800000 */
.L_x_3294:
[----:B-----5:R1:W-:Y:S01]  /*e770*/  STS.128 [R205+0x2800], R4 ;  /* 0x00280004cd007388 */ /* 0x0203e20000000c00 */
[----:B------:R-:W-:Y:S05]  /*e780*/  BRA `(.L_x_3263) ;  /* 0x0000000000f07947 */ /* 0x000fea0003800000 */
.L_x_3249:
        /* <DEDUP_REMOVED lines=33> */
.L_x_3297:
[----:B------:R-:W-:Y:S05]  /*e9a0*/  BSYNC B0 ;  /* 0x0000000000007941 */ /* 0x000fea0003800000 */
.L_x_3296:
        /* <DEDUP_REMOVED lines=26> */
.L_x_3263:
[----:B------:R-:W-:Y:S05]  /*eb50*/  BSYNC B3 ;  /* 0x0000000000037941 */ /* 0x000fea0003800000 */
.L_x_3248:
[----:B------:R-:W-:Y:S01]  /*eb60*/  VIADD R207, R53, 0xffffffff ;  /* 0xffffffff35cf7836 */ /* 0x000fe20000000000 */
[----:B------:R-:W-:Y:S01]  /*eb70*/  BSSY B0, `(.L_x_3298) ;  /* 0x0000022000007945 */ /* 0x000fe20003800000 */
[----:B------:R-:W-:-:S03]  /*eb80*/  LOP3.LUT R210, R77, 0xff, RZ, 0xc0, !PT ;  /* 0x000000ff4dd27812 */ /* 0x000fc600078ec0ff */
[----:B------:R-:W-:-:S05]  /*eb90*/  SHF.L.U32 R0, R207, 0x7, RZ ;  /* 0x00000007cf007819 */ /* 0x000fca00000006ff */
[----:B-1----:R-:W-:-:S05]  /*eba0*/  IMAD.IADD R5, R65, 0x1, -R0 ;  /* 0x0000000141057824 */ /* 0x002fca00078e0a00 */
[----:B------:R-:W-:-:S13]  /*ebb0*/  ISETP.GE.AND P0, PT, R172, R5, PT ;  /* 0x00000005ac00720c */ /* 0x000fda0003f06270 */
[----:B------:R-:W-:Y:S05]  /*ebc0*/  @P0 BRA `(.L_x_3299) ;  /* 0x0000000000700947 */ /* 0x000fea0003800000 */
[C---:B--2---:R-:W-:Y:S02]  /*ebd0*/  LOP3.LUT R2, R210.reuse, 0x1, RZ, 0xc0, !PT ;  /* 0x00000001d2027812 */ /* 0x044fe400078ec0ff */
        /* <DEDUP_REMOVED lines=26> */
.L_x_3300:
[----:B------:R2:W-:Y:S02]  /*ed80*/  STS.128 [R205+0x7000], RZ ;  /* 0x007000ffcd007388 */ /* 0x0005e40000000c00 */
.L_x_3299:
[----:B------:R-:W-:Y:S05]  /*ed90*/  BSYNC B0 ;  /* 0x0000000000007941 */ /* 0x000fea0003800000 */
.L_x_3298:
        /* <DEDUP_REMOVED lines=31> */
.L_x_3303:
[----:B------:R2:W-:Y:S02]  /*ef90*/  STS.128 [R205+0x7800], RZ ;  /* 0x007800ffcd007388 */ /* 0x0005e40000000c00 */
.L_x_3302:
[----:B------:R-:W-:Y:S05]  /*efa0*/  BSYNC B0 ;  /* 0x0000000000007941 */ /* 0x000fea0003800000 */
.L_x_3301:
        /* <DEDUP_REMOVED lines=34> */
.L_x_3306:
[----:B------:R2:W-:Y:S02]  /*f1d0*/  STS.128 [R205+0x8000], RZ ;  /* 0x008000ffcd007388 */ /* 0x0005e40000000c00 */
.L_x_3305:
[----:B------:R-:W-:Y:S05]  /*f1e0*/  BSYNC B0 ;  /* 0x0000000000007941 */ /* 0x000fea0003800000 */
.L_x_3304:
[----:B------:R-:W-:Y:S01]  /*f1f0*/  IADD3 R4, R172, 0x60, RZ ;  /* 0x00000060ac047810 */ /* 0x000fe20007ffe0ff */
[----:B------:R-:W-:Y:S03]  /*f200*/  BSSY B0, `(.L_x_3307) ;  /* 0x0000023000007945 */ /* 0x000fe60003800000 */
[----:B------:R-:W-:-:S13]  /*f210*/  ISETP.GE.AND P0, PT, R4, R5, PT ;  /* 0x000000050400720c */ /* 0x000fda0003f06270 */
[----:B------:R-:W-:Y:S05]  /*f220*/  @P0 BRA `(.L_x_3308) ;  /* 0x0000000000800947 */ /* 0x000fea0003800000 */
[C---:B--2---:R-:W-:Y:S01]  /*f230*/  LOP3.LUT R2, R210.reuse, 0x1, RZ, 0xc0, !PT ;  /* 0x00000001d2027812 */ /* 0x044fe200078ec0ff */
[----:B------:R-:W-:Y:S01]  /*f240*/  IMAD.MOV.U32 R170, RZ, RZ, R166 ;  /* 0x000000ffffaa7224 */ /* 0x000fe200078e00a6 */
[----:B------:R-:W-:Y:S02]  /*f250*/  LOP3.LUT P2, RZ, R210, 0x2, RZ, 0xc0, !PT ;  /* 0x00000002d2ff7812 */ /* 0x000fe4000784c0ff */
        /* <DEDUP_REMOVED lines=10> */
[-C--:B-----5:R-:W-:Y:S01]  /*f300*/  @P2 LEA.HI.X R13, R170, R175.reuse, R3, 0x1, P5 ;  /* 0x000000afaa0d2211 */ /* 0x0a0fe200028f0c03 */
        /* <DEDUP_REMOVED lines=18> */
.L_x_3308:
[----:B------:R-:W-:Y:S05]  /*f430*/  BSYNC B0 ;  /* 0x0000000000007941 */ /* 0x000fea0003800000 */
.L_x_3307:
[----:B------:R-:W3:Y:S04]  /*f440*/  LD.E.64 R14, desc[UR4][R116.64+0x1c0] ;  /* 0x0001c004740e7980 */ /* 0x000ee8000c101b00 */
[----:B-1----:R-:W4:Y:S01]  /*f450*/  LD.E.64 R10, desc[UR4][R116.64+0x1b8] ;  /* 0x0001b804740a7980 */ /* 0x002f22000c101b00 */
[----:B------:R-:W-:-:S03]  /*f460*/  IMAD.MOV.U32 R168, RZ, RZ, R206 ;  /* 0x000000ffffa87224 */ /* 0x000fc600078e00ce */
[----:B--2---:R-:W2:Y:S04]  /*f470*/  LD.E R3, desc[UR4][R116.64+0xd8] ;  /* 0x0000d80474037980 */ /* 0x004ea8000c101900 */
[----:B------:R-:W0:Y:S04]  /*f480*/  LDGDEPBAR ;  /* 0x00000000000079af */ /* 0x000e280000000000 */
[----:B------:R1:W5:Y:S01]  /*f490*/  LD.E R2, desc[UR4][R116.64+0x188] ;  /* 0x0001880474027980 */ /* 0x000362000c101900 */
[----:B---3--:R-:W-:Y:S02]  /*f4a0*/  IMAD R7, R15, R203, RZ ;  /* 0x000000cb0f077224 */ /* 0x008fe400078e02ff */
[----:B-----5:R-:W-:-:S04]  /*f4b0*/  IMAD.WIDE.U32 R12, R203, R14, R168 ;  /* 0x0000000ecb0c7225 */ /* 0x020fc800078e00a8 */
[----:B------:R-:W-:Y:S01]  /*f4c0*/  IMAD R7, R14, R74, R7 ;  /* 0x0000004a0e077224 */ /* 0x000fe200078e0207 */
[----:B----4-:R-:W-:-:S03]  /*f4d0*/  LEA R14, P0, R12, R10, 0x2 ;  /* 0x0000000a0c0e7211 */ /* 0x010fc600078010ff */
[----:B------:R-:W-:-:S05]  /*f4e0*/  IMAD.IADD R7, R13, 0x1, R7 ;  /* 0x000000010d077824 */ /* 0x000fca00078e0207 */
[----:B------:R-:W-:-:S05]  /*f4f0*/  LEA.HI.X R15, R12, R11, R7, 0x2, P0 ;  /* 0x0000000b0c0f7211 */ /* 0x000fca00000f1407 */
[----:B------:R-:W3:Y:S01]  /*f500*/  LD.E R7, desc[UR4][R14.64] ;  /* 0x000000040e077980 */ /* 0x000ee2000c101900 */
[----:B------:R-:W-:-:S04]  /*f510*/  DEPBAR.LE SB0, 0x0 ;  /* 0x000080000000791a */ /* 0x000fc80000000000 */
[----:B------:R-:W-:Y:S01]  /*f520*/  BAR.SYNC.DEFER_BLOCKING 0x0 ;  /* 0x0000000000007b1d */ /* 0x000fe20000010000 */
[----:B------:R-:W-:-:S05]  /*f530*/  ISETP.GE.AND P0, PT, R172, R5, PT ;  /* 0x00000005ac00720c */ /* 0x000fca0003f06270 */
[----:B--2---:R-:W3:Y:S01]  /*f540*/  MUFU.RCP R10, R3 ;  /* 0x00000003000a7308 */ /* 0x004ee20000001000 */
[----:B------:R-:W-:Y:S01]  /*f550*/  SHF.R.S32.HI R211, RZ, 0x1f, R76 ;  /* 0x0000001fffd37819 */ /* 0x000fe2000001144c */
[----:B------:R-:W-:-:S06]  /*f560*/  IMAD.SHL.U32 R212, R75, 0x2, RZ ;  /* 0x000000024bd47824 */ /* 0x000fcc00078e00ff */
[----:B------:R1:W-:Y:S04]  /*f570*/  @P0 STS [R205+0x9000], RZ ;  /* 0x009000ffcd000388 */ /* 0x0003e80000000800 */
[----:B------:R1:W-:Y:S04]  /*f580*/  @P0 STS [R205+0x9004], RZ ;  /* 0x009004ffcd000388 */ /* 0x0003e80000000800 */
[----:B------:R1:W-:Y:S04]  /*f590*/  @P0 STS.64 [R205+0x9008], RZ ;  /* 0x009008ffcd000388 */ /* 0x0003e80000000a00 */
[----:B------:R1:W-:Y:S04]  /*f5a0*/  @P0 STS.128 [R205+0xb000], RZ ;  /* 0x00b000ffcd000388 */ /* 0x0003e80000000c00 */
[----:B------:R1:W-:Y:S01]  /*f5b0*/  @P0 STS.128 [R205+0xd000], RZ ;  /* 0x00d000ffcd000388 */ /* 0x0003e20000000c00 */
[----:B------:R-:W-:Y:S01]  /*f5c0*/  LEA.HI R211, R211, R76, RZ, 0x2 ;  /* 0x0000004cd3d37211 */ /* 0x000fe200078f10ff */
[----:B------:R-:W-:Y:S01]  /*f5d0*/  BSSY B0, `(.L_x_3309) ;  /* 0x000001d000007945 */ /* 0x000fe20003800000 */
[----:B------:R-:W-:-:S02]  /*f5e0*/  LOP3.LUT R212, R212, 0x6, RZ, 0xc0, !PT ;  /* 0x00000006d4d47812 */ /* 0x000fc400078ec0ff */
[----:B------:R-:W-:Y:S01]  /*f5f0*/  SHF.R.S32.HI R211, RZ, 0x2, R211 ;  /* 0x00000002ffd37819 */ /* 0x000fe200000114d3 */
[----:B---3--:R-:W-:Y:S01]  /*f600*/  FMUL.FTZ R3, R7, R10 ;  /* 0x0000000a07037220 */ /* 0x008fe20000410000 */
        /* <DEDUP_REMOVED lines=24> */
.L_x_3311:
[----:B------:R3:W-:Y:S02]  /*f790*/  STS.128 [R205+0xd000], RZ ;  /* 0x00d000ffcd007388 */ /* 0x0007e40000000c00 */
.L_x_3310:
[----:B------:R-:W-:Y:S05]  /*f7a0*/  BSYNC B0 ;  /* 0x0000000000007941 */ /* 0x000fea0003800000 */
.L_x_3309:
        /* <DEDUP_REMOVED lines=9> */
[CC--:B------:R-:W-:Y:S02]  /*f840*/  @P1 LEA R8, P0, R194.reuse, R148.reuse, 0x1 ;  /* 0x00000094c2081211 */ /* 0x0c0fe400078008ff */
        /* <DEDUP_REMOVED lines=22> */
.L_x_3314:
[----:B------:R1:W-:Y:S02]  /*f9b0*/  STS.128 [R205+0xd800], RZ ;  /* 0x00d800ffcd007388 */ /* 0x0003e40000000c00 */
.L_x_3313:
[----:B------:R-:W-:Y:S05]  /*f9c0*/  BSYNC B0 ;  /* 0x0000000000007941 */ /* 0x000fea0003800000 */
.L_x_3312:
        /* <DEDUP_REMOVED lines=34> */
.L_x_3317:
[----:B------:R1:W-:Y:S02]  /*fbf0*/  STS.128 [R205+0xe000], RZ ;  /* 0x00e000ffcd007388 */ /* 0x0003e40000000c00 */
.L_x_3316:
[----:B------:R-:W-:Y:S05]  /*fc00*/  BSYNC B0 ;  /* 0x0000000000007941 */ /* 0x000fea0003800000 */
.L_x_3315:
        /* <DEDUP_REMOVED lines=35> */
.L_x_3320:
[----:B------:R1:W-:Y:S02]  /*fe40*/  STS.128 [R205+0xe800], RZ ;  /* 0x00e800ffcd007388 */ /* 0x0003e40000000c00 */
.L_x_3319:
[----:B------:R-:W-:Y:S05]  /*fe50*/  BSYNC B0 ;  /* 0x0000000000007941 */ /* 0x000fea0003800000 */
.L_x_3318:
        /* <DEDUP_REMOVED lines=16> */
[----:B------:R-:W-:Y:S01]  /*ff60*/  SHF.R.U32.HI R55, RZ, 0x3, R71 ;  /* 0x00000003ff377819 */ /* 0x000fe20000011647 */
[----:B------:R-:W-:Y:S01]  /*ff70*/  IMAD R68, R5, 0x8, R68 ;  /* 0x0000000805447824 */ /* 0x000fe200078e0244 */
[----:B------:R-:W-:Y:S01]  /*ff80*/  LOP3.LUT R119, R73, 0xffffff00, RZ, 0xc0, !PT ;  /* 0xffffff0049777812 */ /* 0x000fe200078ec0ff */
[----:B------:R-:W-:Y:S01]  /*ff90*/  IMAD.MOV.U32 R5, RZ, RZ, 0x20 ;  /* 0x00000020ff057424 */ /* 0x000fe200078e00ff */
[----:B------:R-:W-:Y:S01]  /*ffa0*/  LOP3.LUT R69, R4, 0x8, R69, 0xf8, !PT ;  /* 0x0000000804457812 */ /* 0x000fe200078ef845 */
[----:B------:R-:W-:Y:S01]  /*ffb0*/  BSSY B1, `(.L_x_3321) ;  /* 0x0000258000017945 */ /* 0x000fe20003800000 */
[----:B------:R-:W-:Y:S01]  /*ffc0*/  SHF.R.U32.HI R4, RZ, 0x3, R4 ;  /* 0x00000003ff047819 */ /* 0x000fe20000011604 */
[----:B------:R-:W-:Y:S01]  /*ffd0*/  IMAD R7, R64, 0x200, R119 ;  /* 0x0000020040077824 */ /* 0x000fe200078e0277 */
[----:B------:R-:W-:-:S02]  /*ffe0*/  LOP3.LUT R6, R71, 0x8, R6, 0xf8, !PT ;  /* 0x0000000847067812 */ /* 0x000fc400078ef806 */
[----:B------:R-:W-:Y:S01]  /*fff0*/  LOP3.LUT R69, R69, R4, RZ, 0x3c, !PT ;  /* 0x0000000445457212 */ /* 0x000fe200078e3cff */
[----:B------:R-:W-:Y:S01]  /*10000*/  IMAD R4, R54, 0x20, R7 ;  /* 0x0000002036047824 */ /* 0x000fe200078e0207 */
[----:B------:R-:W-:Y:S01]  /*10010*/  LOP3.LUT R55, R6, R55, RZ, 0x3c, !PT ;  /* 0x0000003706377212 */ /* 0x000fe200078e3cff */
[----:B------:R-:W-:Y:S01]  /*10020*/  IMAD R54, R54, 0x20, R119 ;  /* 0x0000002036367824 */ /* 0x000fe200078e0277 */
[----:B------:R-:W-:Y:S01]  /*10030*/  SEL R5, R5, 0xffffffe0, !P0 ;  /* 0xffffffe005057807 */ /* 0x000fe20004000000 */
[----:B------:R-:W-:Y:S02]  /*10040*/  IMAD.U32 R192, R68, 0x20, R69 ;  /* 0x0000002044c07824 */ /* 0x000fe400078e0045 */
[----:B------:R-:W-:-:S03]  /*10050*/  IMAD.IADD R193, R55, 0x1, R4 ;  /* 0x0000000137c17824 */ /* 0x000fc600078e0204 */
[----:B------:R-:W-:Y:S02]  /*10060*/  LEA R192, R192, UR6, 0x1 ;  /* 0x00000006c0c07c11 */ /* 0x000fe4000f8e08ff */
[----:B------:R-:W-:-:S03]  /*10070*/  LEA R193, R193, UR6, 0x1 ;  /* 0x00000006c1c17c11 */ /* 0x000fc6000f8e08ff */
[----:B------:R-:W-:Y:S01]  /*10080*/  LDSM.16.M88.4 R8, [R192+0x3400] ;  /* 0x00340000c008783b */ /* 0x000fe20000000200 */
[----:B------:R-:W-:Y:S02]  /*10090*/  IMAD.IADD R189, R192, 0x1, R5 ;  /* 0x00000001c0bd7824 */ /* 0x000fe400078e0205 */
[----:B------:R-:W-:Y:S01]  /*100a0*/  IMAD R191, R52, 0x2, R193 ;  /* 0x0000000234bf7824 */ /* 0x000fe200078e02c1 */
[----:B------:R-:W1:Y:S04]  /*100b0*/  LDSM.16.M88.4 R56, [R193] ;  /* 0x00000000c138783b */ /* 0x000e680000000200 */
[----:B------:R-:W5:Y:S04]  /*100c0*/  LDSM.16.M88.4 R16, [R192+0x3000] ;  /* 0x00300000c010783b */ /* 0x000f680000000200 */
[----:B------:R-:W2:Y:S04]  /*100d0*/  LDSM.16.M88.4 R100, [R192+0x3800] ;  /* 0x00380000c064783b */ /* 0x000ea80000000200 */
[----:B------:R-:W3:Y:S04]  /*100e0*/  LDSM.16.M88.4 R92, [R192+0x3c00] ;  /* 0x003c0000c05c783b */ /* 0x000ee80000000200 */
[----:B------:R-:W4:Y:S04]  /*100f0*/  LDSM.16.M88.4 R84, [R192+0x4000] ;  /* 0x00400000c054783b */ /* 0x000f280000000200 */
[----:B------:R-:W4:Y:S04]  /*10100*/  LDSM.16.M88.4 R76, [R192+0x4400] ;  /* 0x00440000c04c783b */ /* 0x000f280000000200 */
[----:B------:R-:W4:Y:S04]  /*10110*/  LDSM.16.M88.4 R68, [R192+0x4800] ;  /* 0x00480000c044783b */ /* 0x000f280000000200 */
[----:B------:R-:W4:Y:S04]  /*10120*/  LDSM.16.M88.4 R48, [R192+0x4c00] ;  /* 0x004c0000c030783b */ /* 0x000f280000000200 */
[----:B------:R-:W-:Y:S04]  /*10130*/  LDSM.16.M88.4 R28, [R191] ;  /* 0x00000000bf1c783b */ /* 0x000fe80000000200 */
[----:B------:R-:W4:Y:S01]  /*10140*/  LDSM.16.M88.4 R24, [R189+0x3400] ;  /* 0x00340000bd18783b */ /* 0x000f220000000200 */
[C---:B-1----:R-:W-:Y:S03]  /*10150*/  HMMA.16816.F32.BF16 R12, R56.reuse, R8, RZ ;  /* 0x00000008380c723c */ /* 0x042fe600000418ff */
[----:B------:R-:W-:Y:S04]  /*10160*/  LDSM.16.M88.4 R44, [R189+0x3000] ;  /* 0x00300000bd2c783b */ /* 0x000fe80000000200 */
[----:B------:R-:W-:Y:S01]  /*10170*/  LDSM.16.M88.4 R40, [R189+0x3c00] ;  /* 0x003c0000bd28783b */ /* 0x000fe20000000200 */
[C---:B------:R-:W-:Y:S03]  /*10180*/  HMMA.16816.F32.BF16 R4, R56.reuse, R10, RZ ;  /* 0x0000000a3804723c */ /* 0x040fe600000418ff */
[----:B------:R-:W1:Y:S03]  /*10190*/  LDSM.16.M88.4 R8, [R189+0x3800] ;  /* 0x00380000bd08783b */ /* 0x000e660000000200 */
[C---:B-----5:R-:W-:Y:S01]  /*101a0*/  HMMA.16816.F32.BF16 R20, R56.reuse, R16, RZ ;  /* 0x000000103814723c */ /* 0x060fe200000418ff */
[----:B------:R-:W5:Y:S04]  /*101b0*/  LDSM.16.M88.4 R36, [R189+0x4000] ;  /* 0x00400000bd24783b */ /* 0x000f680000000200 */
[----:B------:R-:W5:Y:S01]  /*101c0*/  LDSM.16.M88.4 R108, [R189+0x4400] ;  /* 0x00440000bd6c783b */ /* 0x000f620000000200 */
[C---:B--2---:R-:W-:Y:S03]  /*101d0*/  HMMA.16816.F32.BF16 R104, R56.reuse, R100, RZ ;  /* 0x000000643868723c */ /* 0x044fe600000418ff */
        /* <DEDUP_REMOVED lines=12> */
[----:B------:R-:W-:Y:S05]  /*102a0*/  LDSM.16.M88.4 R128, [R192+0x7c00] ;  /* 0x007c0000c080783b */ /* 0x000fea0000000200 */
[C---:B------:R-:W-:Y:S06]  /*102b0*/  HMMA.16816.F32.BF16 R100, R56.reuse, R102, RZ ;  /* 0x000000663864723c */ /* 0x040fec00000418ff */
[C---:B------:R-:W-:Y:S06]  /*102c0*/  HMMA.16816.F32.BF16 R92, R56.reuse, R94, RZ ;  /* 0x0000005e385c723c */ /* 0x040fec00000418ff */
[C---:B------:R-:W-:Y:S06]  /*102d0*/  HMMA.16816.F32.BF16 R84, R56.reuse, R86, RZ ;  /* 0x000000563854723c */ /* 0x040fec00000418ff */
[C---:B------:R-:W-:Y:S06]  /*102e0*/  HMMA.16816.F32.BF16 R76, R56.reuse, R78, RZ ;  /* 0x0000004e384c723c */ /* 0x040fec00000418ff */
[C---:B------:R-:W-:Y:S06]  /*102f0*/  HMMA.16816.F32.BF16 R68, R56.reuse, R70, RZ ;  /* 0x000000463844723c */ /* 0x040fec00000418ff */
[C---:B------:R-:W-:Y:S06]  /*10300*/  HMMA.16816.F32.BF16 R60, R56.reuse, R48, RZ ;  /* 0x00000030383c723c */ /* 0x040fec00000418ff */
[----:B------:R-:W-:Y:S01]  /*10310*/  HMMA.16816.F32.BF16 R56, R56, R50, RZ ;  /* 0x000000323838723c */ /* 0x000fe200000418ff */
[----:B------:R-:W3:Y:S05]  /*10320*/  LDSM.16.M88.4 R48, [R189+0x4c00] ;  /* 0x004c0000bd30783b */ /* 0x000eea0000000200 */
        /* <DEDUP_REMOVED lines=15> */
[C---:B------:R-:W-:Y:S06]  /*10420*/  HMMA.16816.F32.BF16 R80, R28.reuse, R108, R80 ;  /* 0x0000006c1c50723c */ /* 0x040fec0000041850 */
[C---:B------:R-:W-:Y:S01]  /*10430*/  HMMA.16816.F32.BF16 R76, R28.reuse, R110, R76 ;  /* 0x0000006e1c4c723c */ /* 0x040fe2000004184c */
[----:B------:R-:W-:Y:S05]  /*10440*/  LDSM.16.M88.4 R108, [R189+0x5400] ;  /* 0x00540000bd6c783b */ /* 0x000fea0000000200 */
[C---:B--2---:R-:W-:Y:S06]  /*10450*/  HMMA.16816.F32.BF16 R72, R28.reuse, R32, R72 ;  /* 0x000000201c48723c */ /* 0x044fec0000041848 */
        /* <DEDUP_REMOVED lines=26> */
[----:B------:R-:W-:Y:S05]  /*10600*/  LDSM.16.M88.4 R124, [R192+0x8000] ;  /* 0x00800000c07c783b */ /* 0x000fea0000000200 */
[C---:B------:R-:W-:Y:S06]  /*10610*/  HMMA.16816.F32.BF16 R80, R24.reuse, R120, R80 ;  /* 0x000000781850723c */ /* 0x040fec0000041850 */
[----:B------:R-:W-:Y:S01]  /*10620*/  HMMA.16816.F32.BF16 R76, R24, R122, R76 ;  /* 0x0000007a184c723c */ /* 0x000fe2000004184c */
[----:B------:R-:W3:Y:S04]  /*10630*/  LDSM.16.M88.4 R24, [R192+0x7000] ;  /* 0x00700000c018783b */ /* 0x000ee80000000200 */
[----:B------:R-:W3:Y:S01]  /*10640*/  LDSM.16.M88.4 R120, [R192+0x8400] ;  /* 0x00840000c078783b */ /* 0x000ee20000000200 */
        /* <DEDUP_REMOVED lines=9> */
[C---:B----4-:R-:W-:Y:S06]  /*106e0*/  HMMA.16816.F32.BF16 R96, R8.reuse, R44, R96 ;  /* 0x0000002c0860723c */ /* 0x050fec0000041860 */
[C---:B------:R-:W-:Y:S01]  /*106f0*/  HMMA.16816.F32.BF16 R92, R8.reuse, R46, R92 ;  /* 0x0000002e085c723c */ /* 0x040fe2000004185c */
[----:B------:R-:W-:Y:S05]  /*10700*/  LDSM.16.M88.4 R44, [R189+0x7400] ;  /* 0x00740000bd2c783b */ /* 0x000fea0000000200 */
        /* <DEDUP_REMOVED lines=8> */
[----:B------:R-:W-:Y:S05]  /*10790*/  LDSM.16.M88.4 R32, [R189+0x8000] ;  /* 0x00800000bd20783b */ /* 0x000fea0000000200 */
[C---:B---3--:R-:W-:Y:S06]  /*107a0*/  HMMA.16816.F32.BF16 R60, R8.reuse, R28, R60 ;  /* 0x0000001c083c723c */ /* 0x048fec000004183c */
[----:B------:R-:W-:Y:S01]  /*107b0*/  HMMA.16816.F32.BF16 R56, R8, R30, R56 ;  /* 0x0000001e0838723c */ /* 0x000fe20000041838 */
[----:B------:R-:W2:Y:S04]  /*107c0*/  LDSM.16.M88.4 R8, [R191+0x2000] ;  /* 0x00200000bf08783b */ /* 0x000ea80000000200 */
[----:B------:R-:W3:Y:S01]  /*107d0*/  LDSM.16.M88.4 R28, [R189+0x8400] ;  /* 0x00840000bd1c783b */ /* 0x000ee20000000200 */
[C---:B------:R-:W-:Y:S06]  /*107e0*/  HMMA.16816.F32.BF16 R12, R136.reuse, R140, R12 ;  /* 0x0000008c880c723c */ /* 0x040fec000004180c */
[C---:B------:R-:W-:Y:S06]  /*107f0*/  HMMA.16816.F32.BF16 R4, R136.reuse, R142, R4 ;  /* 0x0000008e8804723c */ /* 0x040fec0000041804 */
[C---:B------:R-:W-:Y:S06]  /*10800*/  HMMA.16816.F32.BF16 R20, R136.reuse, R24, R20 ;  /* 0x000000188814723c */ /* 0x040fec0000041814 */
[C---:B------:R-:W-:Y:S06]  /*10810*/  HMMA.16816.F32.BF16 R80, R136.reuse, R120, R80 ;  /* 0x000000788850723c */ /* 0x040fec0000041850 */
[C---:B------:R-:W-:Y:S06]  /*10820*/  HMMA.16816.F32.BF16 R76, R136.reuse, R122, R76 ;  /* 0x0000007a884c723c */ /* 0x040fec000004184c */
[C---:B------:R-:W-:Y:S01]  /*10830*/  HMMA.16816.F32.BF16 R16, R136.reuse, R26, R16 ;  /* 0x0000001a8810723c */ /* 0x040fe20000041810 */
[----:B------:R-:W4:Y:S05]  /*10840*/  LDSM.16.M88.4 R24, [R189+0x8800] ;  /* 0x00880000bd18783b */ /* 0x000f2a0000000200 */
[----:B-1----:R-:W-:Y:S01]  /*10850*/  HMMA.16816.F32.BF16 R120, R136, R112, R72 ;  /* 0x000000708878723c */ /* 0x002fe20000041848 */
[----:B------:R-:W1:Y:S01]  /*10860*/  LDSM.16.M88.4 R72, [R189+0x8c00] ;  /* 0x008c0000bd48783b */ /* 0x000e620000000200 */
[----:B------:R-:W-:-:S04]  /*10870*/  DEPBAR.LE SB0, 0x0 ;  /* 0x000080000000791a */ /* 0x000fc80000000000 */
[----:B--2---:R-:W-:Y:S06]  /*10880*/  HMMA.16816.F32.BF16 R12, R8, R44, R12 ;  /* 0x0000002c080c723c */ /* 0x004fec000004180c */
        /* <DEDUP_REMOVED lines=9> */
[C---:B------:R-:W-:Y:S06]  /*10920*/  HMMA.16816.F32.BF16 R44, R8.reuse, R46, R4 ;  /* 0x0000002e082c723c */ /* 0x040fec0000041804 */
[----:B------:R-:W-:Y:S01]  /*10930*/  HMMA.16816.F32.BF16 R20, R8, R48, R20 ;  /* 0x000000300814723c */ /* 0x000fe20000041814 */
[----:B------:R-:W-:Y:S01]  /*10940*/  IMAD R4, R64, 0x10, R211 ;  /* 0x0000001040047824 */ /* 0x000fe200078e02d3 */
[----:B------:R-:W-:-:S04]  /*10950*/  SHF.R.S32.HI R5, RZ, 0x1f, R64 ;  /* 0x0000001fff057819 */ /* 0x000fc80000011440 */
[----:B------:R-:W-:Y:S01]  /*10960*/  IADD3 R67, R4, 0x1, R67 ;  /* 0x0000000104437810 */ /* 0x000fe20007ffe043 */
[C---:B------:R-:W-:Y:S01]  /*10970*/  HMMA.16816.F32.BF16 R16, R8.reuse, R50, R16 ;  /* 0x000000320810723c */ /* 0x040fe20000041810 */
[----:B------:R-:W-:Y:S02]  /*10980*/  LEA.HI R4, R5, R64, RZ, 0x2 ;  /* 0x0000004005047211 */ /* 0x000fe400078f10ff */
[----:B------:R-:W-:Y:S02]  /*10990*/  IADD3 R67, R65, R67, -R204 ;  /* 0x0000004341437210 */ /* 0x000fe40007ffe8cc */
[----:B------:R-:W-:Y:S01]  /*109a0*/  LOP3.LUT R5, R4, 0xfffffffc, RZ, 0xc0, !PT ;  /* 0xfffffffc04057812 */ /* 0x000fe200078ec0ff */
[----:B------:R-:W-:Y:S02]  /*109b0*/  HMMA.16816.F32.BF16 R104, R8, R40, R104 ;  /* 0x000000280868723c */ /* 0x000fe40000041868 */
[----:B------:R-:W-:Y:S02]  /*109c0*/  IMAD.IADD R4, R2, 0x1, R67 ;  /* 0x0000000102047824 */ /* 0x000fe400078e0243 */
[----:B------:R-:W-:-:S02]  /*109d0*/  IMAD.IADD R2, R0, 0x1, R212 ;  /* 0x0000000100027824 */ /* 0x000fc400078e02d4 */
[----:B------:R-:W-:Y:S01]  /*109e0*/  IMAD.IADD R214, R64, 0x1, -R5 ;  /* 0x0000000140d67824 */ /* 0x000fe200078e0a05 */
[----:B------:R-:W-:Y:S01]  /*109f0*/  VIMNMX R118, R4, R65, PT ;  /* 0x0000004104767248 */ /* 0x000fe20003fe0100 */
[----:B------:R-:W-:Y:S01]  /*10a00*/  VIADD R5, R2, 0x1 ;  /* 0x0000000102057836 */ /* 0x000fe20000000000 */
[----:B------:R-:W-:Y:S01]  /*10a10*/  VIADDMNMX R119, R4, 0x8, R65, PT ;  /* 0x0000000804777846 */ /* 0x000fe20003800141 */
[C---:B------:R-:W-:Y:S01]  /*10a20*/  VIADD R6, R2.reuse, 0x9 ;  /* 0x0000000902067836 */ /* 0x040fe20000000000 */
[C---:B------:R-:W-:Y:S01]  /*10a30*/  HMMA.16816.F32.BF16 R100, R8.reuse, R42, R100 ;  /* 0x0000002a0864723c */ /* 0x040fe20000041864 */
[C---:B------:R-:W-:Y:S01]  /*10a40*/  VIADD R7, R2.reuse, 0x8 ;  /* 0x0000000802077836 */ /* 0x040fe20000000000 */
[CC--:B------:R-:W-:Y:S01]  /*10a50*/  ISETP.GE.AND P6, PT, R5.reuse, R118.reuse, PT ;  /* 0x000000760500720c */ /* 0x0c0fe20003fc6270 */
[----:B------:R-:W-:Y:S01]  /*10a60*/  VIADD R40, R2, 0x10 ;  /* 0x0000001002287836 */ /* 0x000fe20000000000 */
[----:B------:R-:W-:Y:S01]  /*10a70*/  ISETP.GE.AND P2, PT, R5, R119, PT ;  /* 0x000000770500720c */ /* 0x000fe20003f46270 */
[----:B------:R-:W-:Y:S01]  /*10a80*/  IMAD.IADD R4, R55, 0x1, R54 ;  /* 0x0000000137047824 */ /* 0x000fe200078e0236 */
[----:B------:R-:W-:Y:S01]  /*10a90*/  HMMA.16816.F32.BF16 R96, R8, R36, R96 ;  /* 0x000000240860723c */ /* 0x000fe20000041860 */
[----:B------:R-:W-:-:S02]  /*10aa0*/  ISETP.GE.AND P5, PT, R6, R118, PT ;  /* 0x000000760600720c */ /* 0x000fc40003fa6270 */
[-C--:B------:R-:W-:Y:S02]  /*10ab0*/  ISETP.GE.AND P1, PT, R6, R119.reuse, PT ;  /* 0x000000770600720c */ /* 0x080fe40003f26270 */
[----:B------:R-:W-:Y:S01]  /*10ac0*/  I2FP.F32.S32 R6, R6 ;  /* 0x0000000600067245 */ /* 0x000fe20000201400 */
[C---:B------:R-:W-:Y:S01]  /*10ad0*/  HMMA.16816.F32.BF16 R92, R8.reuse, R38, R92 ;  /* 0x00000026085c723c */ /* 0x040fe2000004185c */
[C---:B------:R-:W-:Y:S01]  /*10ae0*/  ISETP.GE.AND P4, PT, R7.reuse, R118, PT ;  /* 0x000000760700720c */ /* 0x040fe20003f86270 */
[----:B------:R-:W-:Y:S01]  /*10af0*/  VIADD R36, R2, 0x28 ;  /* 0x0000002802247836 */ /* 0x000fe20000000000 */
[----:B------:R-:W-:Y:S01]  /*10b00*/  ISETP.GE.AND P0, PT, R7, R119, PT ;  /* 0x000000770700720c */ /* 0x000fe20003f06270 */
[CC--:B------:R-:W-:Y:S01]  /*10b10*/  FFMA.FTZ R17, R3.reuse, R6.reuse, R17 ;  /* 0x0000000603117223 */ /* 0x0c0fe20000010011 */
[----:B------:R-:W-:Y:S01]  /*10b20*/  FFMA.FTZ R19, R3, R6, R19 ;  /* 0x0000000603137223 */ /* 0x000fe20000010013 */
[----:B------:R-:W-:Y:S03]  /*10b30*/  HMMA.16816.F32.BF16 R88, R8, R32, R88 ;  /* 0x000000200858723c */ /* 0x000fe60000041858 */
[----:B------:R-:W-:-:S03]  /*10b40*/  FSEL R38, R17, -INF , !P5 ;  /* 0xff80000011267808 */ /* 0x000fc60006800000 */
[C---:B------:R-:W-:Y:S06]  /*10b50*/  HMMA.16816.F32.BF16 R84, R8.reuse, R34, R84 ;  /* 0x000000220854723c */ /* 0x040fec0000041854 */
[C---:B---3--:R-:W-:Y:S06]  /*10b60*/  HMMA.16816.F32.BF16 R80, R8.reuse, R28, R80 ;  /* 0x0000001c0850723c */ /* 0x048fec0000041850 */
[----:B------:R-:W-:Y:S01]  /*10b70*/  HMMA.16816.F32.BF16 R76, R8, R30, R76 ;  /* 0x0000001e084c723c */ /* 0x000fe2000004184c */
[----:B------:R-:W-:-:S05]  /*10b80*/  VIADD R28, R2, 0x31 ;  /* 0x00000031021c7836 */ /* 0x000fca0000000000 */
[----:B----4-:R-:W-:Y:S01]  /*10b90*/  HMMA.16816.F32.BF16 R120, R8, R24, R120 ;  /* 0x000000180878723c */ /* 0x010fe20000041878 */
[----:B------:R-:W-:-:S05]  /*10ba0*/  VIADD R30, R2, 0x29 ;  /* 0x00000029021e7836 */ /* 0x000fca0000000000 */
[C---:B------:R-:W-:Y:S06]  /*10bb0*/  HMMA.16816.F32.BF16 R68, R8.reuse, R26, R68 ;  /* 0x0000001a0844723c */ /* 0x040fec0000041844 */
[----:B-1----:R-:W-:Y:S01]  /*10bc0*/  HMMA.16816.F32.BF16 R60, R8, R72, R60 ;  /* 0x00000048083c723c */ /* 0x002fe2000004183c */
[----:B------:R-:W-:-:S05]  /*10bd0*/  VIADD R26, R2, 0x21 ;  /* 0x00000021021a7836 */ /* 0x000fca0000000000 */
[----:B------:R-:W-:Y:S07]  /*10be0*/  HMMA.16816.F32.BF16 R56, R8, R74, R56 ;  /* 0x0000004a0838723c */ /* 0x000fee0000041838 */
[----:B------:R-:W-:Y:S01]  /*10bf0*/  I2FP.F32.S32 R8, R5 ;  /* 0x0000000500087245 */ /* 0x000fe20000201400 */
[C---:B------:R-:W-:Y:S01]  /*10c00*/  VIADD R9, R2.reuse, 0x71 ;  /* 0x0000007102097836 */ /* 0x040fe20000000000 */
[----:B------:R-:W-:Y:S01]  /*10c10*/  I2FP.F32.S32 R5, R7 ;  /* 0x0000000700057245 */ /* 0x000fe20000201400 */
[C---:B------:R-:W-:Y:S01]  /*10c20*/  VIADD R7, R2.reuse, 0x19 ;  /* 0x0000001902077836 */ /* 0x040fe20000000000 */
[----:B------:R-:W-:Y:S01]  /*10c30*/  FSEL R74, R19, -INF , !P1 ;  /* 0xff800000134a7808 */ /* 0x000fe20004800000 */
[CC--:B------:R-:W-:Y:S01]  /*10c40*/  FFMA.FTZ R21, R3.reuse, R8.reuse, R21 ;  /* 0x0000000803157223 */ /* 0x0c0fe20000010015 */
[C---:B------:R-:W-:Y:S01]  /*10c50*/  FFMA.FTZ R23, R3.reuse, R8, R23 ;  /* 0x0000000803177223 */ /* 0x040fe20000010017 */
[CC--:B------:R-:W-:Y:S01]  /*10c60*/  FFMA.FTZ R16, R3.reuse, R5.reuse, R16 ;  /* 0x0000000503107223 */ /* 0x0c0fe20000010010 */
[----:B------:R-:W-:Y:S01]  /*10c70*/  FFMA.FTZ R18, R3, R5, R18 ;  /* 0x0000000503127223 */ /* 0x000fe20000010012 */
[C---:B------:R-:W-:Y:S01]  /*10c80*/  VIADD R8, R2.reuse, 0x11 ;  /* 0x0000001102087836 */ /* 0x040fe20000000000 */
[----:B------:R-:W-:Y:S01]  /*10c90*/  FSEL R72, R21, -INF , !P6 ;  /* 0xff80000015487808 */ /* 0x000fe20007000000 */
[----:B------:R-:W-:Y:S01]  /*10ca0*/  VIADD R5, R2, 0x18 ;  /* 0x0000001802057836 */ /* 0x000fe20000000000 */
[----:B------:R-:W-:Y:S01]  /*10cb0*/  FSEL R108, R23, -INF , !P2 ;  /* 0xff800000176c7808 */ /* 0x000fe20005000000 */
[----:B------:R-:W-:Y:S01]  /*10cc0*/  BAR.SYNC.DEFER_BLOCKING 0x0 ;  /* 0x0000000000007b1d */ /* 0x000fe20000010000 */
[----:B------:R-:W-:-:S02]  /*10cd0*/  ISETP.GE.AND P6, PT, R40, R118, PT ;  /* 0x000000762800720c */ /* 0x000fc40003fc6270 */
[-C--:B------:R-:W-:Y:S02]  /*10ce0*/  ISETP.GE.AND P2, PT, R40, R119.reuse, PT ;  /* 0x000000772800720c */ /* 0x080fe40003f46270 */
[----:B------:R-:W-:Y:S02]  /*10cf0*/  I2FP.F32.S32 R40, R40 ;  /* 0x0000002800287245 */ /* 0x000fe40000201400 */
[----:B------:R-:W-:Y:S02]  /*10d00*/  FSEL R42, R16, -INF , !P4 ;  /* 0xff800000102a7808 */ /* 0x000fe40006000000 */
[----:B------:R-:W-:Y:S01]  /*10d10*/  FSEL R50, R18, -INF , !P0 ;  /* 0xff80000012327808 */ /* 0x000fe20004000000 */
[C---:B------:R-:W-:Y:S01]  /*10d20*/  FFMA.FTZ R6, R3.reuse, R40, R12 ;  /* 0x0000002803067223 */ /* 0x040fe2000001000c */
[C---:B------:R-:W-:Y:S01]  /*10d30*/  ISETP.GE.AND P4, PT, R8.reuse, R118, PT ;  /* 0x000000760800720c */ /* 0x040fe20003f86270 */
[----:B------:R-:W-:Y:S01]  /*10d40*/  FFMA.FTZ R40, R3, R40, R14 ;  /* 0x0000002803287223 */ /* 0x000fe2000001000e */
        /* <DEDUP_REMOVED lines=10> */
[C---:B------:R-:W-:Y:S01]  /*10df0*/  VIADD R5, R2.reuse, 0x20 ;  /* 0x0000002002057836 */ /* 0x040fe20000000000 */
[----:B------:R-:W-:Y:S01]  /*10e00*/  I2FP.F32.S32 R6, R7 ;  /* 0x0000000700067245 */ /* 0x000fe20000201400 */
[----:B------:R-:W-:Y:S01]  /*10e10*/  VIADD R44, R2, 0x39 ;  /* 0x00000039022c7836 */ /* 0x000fe20000000000 */
[----:B------:R-:W-:Y:S01]  /*10e20*/  FSEL R12, R12, -INF , !P4 ;  /* 0xff8000000c0c7808 */ /* 0x000fe20006000000 */
[----:B------:R-:W-:Y:S01]  /*10e30*/  VIADD R46, R2, 0x49 ;  /* 0x00000049022e7836 */ /* 0x000fe20000000000 */
[----:B------:R-:W-:Y:S01]  /*10e40*/  FSEL R18, R15, -INF , !P0 ;  /* 0xff8000000f127808 */ /* 0x000fe20004000000 */
[CC--:B------:R-:W-:Y:S01]  /*10e50*/  FFMA.FTZ R8, R3.reuse, R6.reuse, R45 ;  /* 0x0000000603087223 */ /* 0x0c0fe2000001002d */
[----:B------:R-:W-:Y:S01]  /*10e60*/  FSEL R10, R10, -INF , !P5 ;  /* 0xff8000000a0a7808 */ /* 0x000fe20006800000 */
[----:B------:R-:W-:Y:S01]  /*10e70*/  FFMA.FTZ R6, R3, R6, R47 ;  /* 0x0000000603067223 */ /* 0x000fe2000001002f */
        /* <DEDUP_REMOVED lines=8> */
[-C--:B------:R-:W-:Y:S01]  /*10f00*/  FFMA.FTZ R24, R3, R5.reuse, R104 ;  /* 0x0000000503187223 */ /* 0x080fe20000010068 */
[----:B------:R-:W-:Y:S01]  /*10f10*/  ISETP.GE.AND P6, PT, R7, R118, PT ;  /* 0x000000760700720c */ /* 0x000fe20003fc6270 */
[----:B------:R-:W-:Y:S01]  /*10f20*/  FFMA.FTZ R32, R3, R5, R106 ;  /* 0x0000000503207223 */ /* 0x000fe2000001006a */
[----:B------:R-:W-:Y:S01]  /*10f30*/  ISETP.GE.AND P2, PT, R7, R119, PT ;  /* 0x000000770700720c */ /* 0x000fe20003f46270 */
[CC--:B------:R-:W-:Y:S01]  /*10f40*/  FFMA.FTZ R34, R3.reuse, R26.reuse, R105 ;  /* 0x0000001a03227223 */ /* 0x0c0fe20000010069 */
[----:B------:R-:W-:Y:S01]  /*10f50*/  FFMA.FTZ R26, R3, R26, R107 ;  /* 0x0000001a031a7223 */ /* 0x000fe2000001006b */
[----:B------:R-:W-:Y:S01]  /*10f60*/  VIADD R5, R2, 0x30 ;  /* 0x0000003002057836 */ /* 0x000fe20000000000 */
[----:B------:R-:W-:Y:S01]  /*10f70*/  FSEL R8, R8, -INF , !P6 ;  /* 0xff80000008087808 */ /* 0x000fe20007000000 */
[----:B------:R-:W-:Y:S01]  /*10f80*/  VIADD R7, R2, 0x40 ;  /* 0x0000004002077836 */ /* 0x000fe20000000000 */
[----:B------:R-:W-:-:S02]  /*10f90*/  FSEL R6, R6, -INF , !P2 ;  /* 0xff80000006067808 */ /* 0x000fc40005000000 */
[C---:B------:R-:W-:Y:S02]  /*10fa0*/  ISETP.GE.AND P6, PT, R36.reuse, R118, PT ;  /* 0x000000762400720c */ /* 0x040fe40003fc6270 */
        /* <DEDUP_REMOVED lines=8> */
[----:B------:R-:W-:Y:S02]  /*11030*/  FSEL R34, R34, -INF , !P5 ;  /* 0xff80000022227808 */ /* 0x000fe40006800000 */
[----:B------:R-:W-:Y:S02]  /*11040*/  FSEL R26, R26, -INF , !P1 ;  /* 0xff8000001a1a7808 */ /* 0x000fe40004800000 */
[----:B------:R-:W-:Y:S02]  /*11050*/  I2FP.F32.S32 R30, R30 ;  /* 0x0000001e001e7245 */ /* 0x000fe40000201400 */
[C---:B------:R-:W-:Y:S02]  /*11060*/  ISETP.GE.AND P5, PT, R5.reuse, R118, PT ;  /* 0x000000760500720c */ /* 0x040fe40003fa6270 */
[----:B------:R-:W-:Y:S01]  /*11070*/  ISETP.GE.AND P1, PT, R5, R119, PT ;  /* 0x000000770500720c */ /* 0x000fe20003f26270 */
[CC--:B------:R-:W-:Y:S01]  /*11080*/  FFMA.FTZ R101, R3.reuse, R30.reuse, R101 ;  /* 0x0000001e03657223 */ /* 0x0c0fe20000010065 */
[----:B------:R-:W-:Y:S01]  /*11090*/  I2FP.F32.S32 R5, R5 ;  /* 0x0000000500057245 */ /* 0x000fe20000201400 */
[----:B------:R-:W-:Y:S01]  /*110a0*/  FFMA.FTZ R30, R3, R30, R103 ;  /* 0x0000001e031e7223 */ /* 0x000fe20000010067 */
        /* <DEDUP_REMOVED lines=11> */
[----:B------:R-:W-:Y:S01]  /*11160*/  FSEL R182, R96, -INF , !P5 ;  /* 0xff80000060b67808 */ /* 0x000fe20006800000 */
[----:B------:R-:W-:Y:S01]  /*11170*/  FFMA.FTZ R28, R3, R28, R99 ;  /* 0x0000001c031c7223 */ /* 0x000fe20000010063 */
[----:B------:R-:W-:Y:S02]  /*11180*/  FSEL R186, R98, -INF , !P1 ;  /* 0xff80000062ba7808 */ /* 0x000fe40004800000 */
[CC--:B------:R-:W-:Y:S02]  /*11190*/  ISETP.GE.AND P4, PT, R5.reuse, R118.reuse, PT ;  /* 0x000000760500720c */ /* 0x0c0fe40003f86270 */
[----:B------:R-:W-:Y:S02]  /*111a0*/  ISETP.GE.AND P0, PT, R5, R119, PT ;  /* 0x000000770500720c */ /* 0x000fe40003f06270 */
        /* <DEDUP_REMOVED lines=12> */
[----:B------:R-:W-:-:S02]  /*11270*/  ISETP.GE.AND P6, PT, R7, R118, PT ;  /* 0x000000760700720c */ /* 0x000fc40003fc6270 */
[----:B------:R-:W-:Y:S02]  /*11280*/  ISETP.GE.AND P2, PT, R7, R119, PT ;  /* 0x000000770700720c */ /* 0x000fe40003f46270 */
[----:B------:R-:W-:Y:S02]  /*11290*/  FSEL R180, R92, -INF , !P4 ;  /* 0xff8000005cb47808 */ /* 0x000fe40006000000 */
[----:B------:R-:W-:Y:S02]  /*112a0*/  FSEL R184, R94, -INF , !P0 ;  /* 0xff8000005eb87808 */ /* 0x000fe40004000000 */
[----:B------:R-:W-:Y:S02]  /*112b0*/  FSEL R126, R93, -INF , !P5 ;  /* 0xff8000005d7e7808 */ /* 0x000fe40006800000 */
[----:B------:R-:W-:Y:S02]  /*112c0*/  FSEL R178, R95, -INF , !P1 ;  /* 0xff8000005fb27808 */ /* 0x000fe40004800000 */
[----:B------:R-:W-:-:S02]  /*112d0*/  I2FP.F32.S32 R7, R7 ;  /* 0x0000000700077245 */ /* 0x000fc40000201400 */
[CC--:B------:R-:W-:Y:S02]  /*112e0*/  ISETP.GE.AND P4, PT, R44.reuse, R118.reuse, PT ;  /* 0x000000762c00720c */ /* 0x0c0fe40003f86270 */
[----:B------:R-:W-:Y:S01]  /*112f0*/  ISETP.GE.AND P0, PT, R44, R119, PT ;  /* 0x000000772c00720c */ /* 0x000fe20003f06270 */
[-C--:B------:R-:W-:Y:S01]  /*11300*/  FFMA.FTZ R88, R3, R7.reuse, R88 ;  /* 0x0000000703587223 */ /* 0x080fe20000010058 */
[----:B------:R-:W-:Y:S01]  /*11310*/  ISETP.GE.AND P5, PT, R5, R118, PT ;  /* 0x000000760500720c */ /* 0x000fe20003fa6270 */
[----:B------:R-:W-:Y:S01]  /*11320*/  FFMA.FTZ R90, R3, R7, R90 ;  /* 0x00000007035a7223 */ /* 0x000fe2000001005a */
[----:B------:R-:W-:Y:S01]  /*11330*/  ISETP.GE.AND P1, PT, R5, R119, PT ;  /* 0x000000770500720c */ /* 0x000fe20003f26270 */
[----:B------:R-:W-:Y:S01]  /*11340*/  VIADD R7, R2, 0x58 ;  /* 0x0000005802077836 */ /* 0x000fe20000000000 */
[----:B------:R-:W-:Y:S02]  /*11350*/  I2FP.F32.S32 R44, R44 ;  /* 0x0000002c002c7245 */ /* 0x000fe40000201400 */
[----:B------:R-:W-:-:S02]  /*11360*/  I2FP.F32.S32 R5, R5 ;  /* 0x0000000500057245 */ /* 0x000fc40000201400 */
        /* <DEDUP_REMOVED lines=8> */
[C---:B------:R-:W-:Y:S02]  /*113f0*/  ISETP.GE.AND P6, PT, R46.reuse, R118, PT ;  /* 0x000000762e00720c */ /* 0x040fe40003fc6270 */
[----:B------:R-:W-:-:S02]  /*11400*/  ISETP.GE.AND P2, PT, R46, R119, PT ;  /* 0x000000772e00720c */ /* 0x000fc40003f46270 */
[----:B------:R-:W-:Y:S02]  /*11410*/  FSEL R146, R89, -INF , !P4 ;  /* 0xff80000059927808 */ /* 0x000fe40006000000 */
[----:B------:R-:W-:Y:S02]  /*11420*/  FSEL R138, R91, -INF , !P0 ;  /* 0xff8000005b8a7808 */ /* 0x000fe40004000000 */
[----:B------:R-:W-:Y:S02]  /*11430*/  FSEL R170, R84, -INF , !P5 ;  /* 0xff80000054aa7808 */ /* 0x000fe40006800000 */
[----:B------:R-:W-:Y:S02]  /*11440*/  FSEL R174, R86, -INF , !P1 ;  /* 0xff80000056ae7808 */ /* 0x000fe40004800000 */
[----:B------:R-:W-:Y:S02]  /*11450*/  I2FP.F32.S32 R46, R46 ;  /* 0x0000002e002e7245 */ /* 0x000fe40000201400 */
[----:B------:R-:W-:-:S02]  /*11460*/  ISETP.GE.AND P4, PT, R5, R118, PT ;  /* 0x000000760500720c */ /* 0x000fc40003f86270 */
[-C--:B------:R-:W-:Y:S01]  /*11470*/  ISETP.GE.AND P0, PT, R5, R119.reuse, PT ;  /* 0x000000770500720c */ /* 0x080fe20003f06270 */
[C---:B------:R-:W-:Y:S01]  /*11480*/  FFMA.FTZ R85, R3.reuse, R46, R85 ;  /* 0x0000002e03557223 */ /* 0x040fe20000010055 */
[C---:B------:R-:W-:Y:S01]  /*11490*/  ISETP.GE.AND P5, PT, R44.reuse, R118, PT ;  /* 0x000000762c00720c */ /* 0x040fe20003fa6270 */
[----:B------:R-:W-:Y:S01]  /*114a0*/  FFMA.FTZ R87, R3, R46, R87 ;  /* 0x0000002e03577223 */ /* 0x000fe20000010057 */
[----:B------:R-:W-:Y:S01]  /*114b0*/  ISETP.GE.AND P1, PT, R44, R119, PT ;  /* 0x000000772c00720c */ /* 0x000fe20003f26270 */
[C---:B------:R-:W-:Y:S01]  /*114c0*/  VIADD R46, R2.reuse, 0x61 ;  /* 0x00000061022e7836 */ /* 0x040fe20000000000 */
        /* <DEDUP_REMOVED lines=58> */
[----:B------:R-:W-:Y:S02]  /*11870*/  FSEL R130, R69, -INF , !P5 ;  /* 0xff80000045827808 */ /* 0x000fe40006800000 */
[----:B------:R-:W-:Y:S02]  /*11880*/  FSEL R128, R71, -INF , !P1 ;  /* 0xff80000047807808 */ /* 0x000fe40004800000 */
[----:B------:R-:W-:Y:S02]  /*11890*/  I2FP.F32.S32 R7, R7 ;  /* 0x0000000700077245 */ /* 0x000fe40000201400 */
[----:B------:R-:W-:-:S02]  /*118a0*/  ISETP.GE.AND P5, PT, R5, R118, PT ;  /* 0x000000760500720c */ /* 0x000fc40003fa6270 */
[----:B------:R-:W-:Y:S01]  /*118b0*/  ISETP.GE.AND P1, PT, R5, R119, PT ;  /* 0x000000770500720c */ /* 0x000fe20003f26270 */
[C---:B------:R-:W-:Y:S01]  /*118c0*/  FFMA.FTZ R60, R3.reuse, R7, R60 ;  /* 0x00000007033c7223 */ /* 0x040fe2000001003c */
[----:B------:R-:W-:Y:S01]  /*118d0*/  I2FP.F32.S32 R5, R5 ;  /* 0x0000000500057245 */ /* 0x000fe20000201400 */
[C---:B------:R-:W-:Y:S01]  /*118e0*/  FFMA.FTZ R62, R3.reuse, R7, R62 ;  /* 0x00000007033e7223 */ /* 0x040fe2000001003e */
[----:B------:R-:W-:Y:S02]  /*118f0*/  I2FP.F32.S32 R44, R9 ;  /* 0x00000009002c7245 */ /* 0x000fe40000201400 */
[----:B------:R-:W-:Y:S01]  /*11900*/  FSEL R64, R60, -INF , !P6 ;  /* 0xff8000003c407808 */ /* 0x000fe20007000000 */
[CC--:B------:R-:W-:Y:S01]  /*11910*/  FFMA.FTZ R56, R3.reuse, R5.reuse, R56 ;  /* 0x0000000503387223 */ /* 0x0c0fe20000010038 */
[C---:B------:R-:W-:Y:S01]  /*11920*/  FFMA.FTZ R58, R3.reuse, R5, R58 ;  /* 0x00000005033a7223 */ /* 0x040fe2000001003a */
[----:B------:R-:W-:Y:S01]  /*11930*/  VIADD R5, R2, 0x79 ;  /* 0x0000007902057836 */ /* 0x000fe20000000000 */
[----:B------:R-:W-:Y:S01]  /*11940*/  FSEL R122, R62, -INF , !P2 ;  /* 0xff8000003e7a7808 */ /* 0x000fe20005000000 */
[CC--:B------:R-:W-:Y:S01]  /*11950*/  FFMA.FTZ R61, R3.reuse, R44.reuse, R61 ;  /* 0x0000002c033d7223 */ /* 0x0c0fe2000001003d */
[----:B------:R-:W-:Y:S01]  /*11960*/  FSEL R60, R56, -INF , !P5 ;  /* 0xff800000383c7808 */ /* 0x000fe20006800000 */
[----:B------:R-:W-:Y:S01]  /*11970*/  FFMA.FTZ R63, R3, R44, R63 ;  /* 0x0000002c033f7223 */ /* 0x000fe2000001003f */
[----:B------:R-:W-:-:S02]  /*11980*/  ISETP.GT.AND P5, PT, R207, R198, PT ;  /* 0x000000c6cf00720c */ /* 0x000fc40003fa4270 */
        /* <DEDUP_REMOVED lines=9> */
[-C--:B------:R-:W-:Y:S01]  /*11a20*/  ISETP.GE.AND P0, PT, R9, R119.reuse, PT ;  /* 0x000000770900720c */ /* 0x080fe20003f06270 */
        /* <DEDUP_REMOVED lines=74> */
.L_x_3324:
[----:B------:R-:W2:Y:S02]  /*11ed0*/  LD.E R5, desc[UR4][R116.64+0x38] ;  /* 0x0000380474057980 */ /* 0x000ea4000c101900 */
[----:B--2---:R-:W-:-:S04]  /*11ee0*/  LEA R5, -R5, RZ, 0x7 ;  /* 0x000000ff05057211 */ /* 0x004fc800078e39ff */
[----:B------:R-:W-:Y:S02]  /*11ef0*/  SHF.R.S32.HI R0, RZ, 0x1f, R5 ;  /* 0x0000001fff007819 */ /* 0x000fe40000011405 */
.L_x_3325:
[----:B------:R-:W-:Y:S05]  /*11f00*/  BSYNC B0 ;  /* 0x0000000000007941 */ /* 0x000fea0003800000 */
.L_x_3323:
        /* <DEDUP_REMOVED lines=9> */
[----:B------:R-:W-:Y:S01]  /*11fa0*/  @P4 IMAD.MOV.U32 R23, RZ, RZ, R57 ;  /* 0x000000ffff174224 */ /* 0x000fe200078e0039 */
[CCC-:B------:R-:W-:Y:S01]  /*11fb0*/  @P6 LEA.HI.X R55, R7.reuse, R199.reuse, R22.reuse, 0x1, P0 ;  /* 0x000000c707376211 */ /* 0x1c0fe200000f0c16 */
[----:B------:R-:W-:Y:S01]  /*11fc0*/  @!PT LDS RZ, [RZ] ;  /* 0x00000000fffff984 */ /* 0x000fe20000000800 */
[----:B------:R-:W-:Y:S01]  /*11fd0*/  @!PT LDS RZ, [RZ] ;  /* 0x00000000fffff984 */ /* 0x000fe20000000800 */
[----:B------:R-:W-:Y:S01]  /*11fe0*/  @!PT LDS RZ, [RZ] ;  /* 0x00000000fffff984 */ /* 0x000fe20000000800 */
[----:B------:R-:W-:Y:S01]  /*11ff0*/  @P6 LDGSTS.E.BYPASS.LTC128B.128 [R205+0x3000], desc[UR4][R56.64] ;  /* 0x0300000038cd6fae */ /* 0x000fe2000b901d44 */
[C---:B------:R-:W-:Y:S02]  /*12000*/  @P4 LEA.HI.X R47, R7.reuse, R199, R22, 0x1, P1 ;  /* 0x000000c7072f4211 */ /* 0x040fe400008f0c16 */
[C---:B------:R-:W-:Y:S01]  /*12010*/  @P2 LEA R44, P0, R7.reuse, R200, 0x1 ;  /* 0x000000c8072c2211 */ /* 0x040fe200078008ff */
[----:B------:R1:W-:Y:S01]  /*12020*/  @!P6 STS [R205+0x3000], RZ ;  /* 0x003000ffcd00e388 */ /* 0x0003e20000000800 */
[----:B------:R-:W-:-:S02]  /*12030*/  IADD3 R5, P1, R7, R196, RZ ;  /* 0x000000c407057210 */ /* 0x000fc40007f3e0ff */
[-C--:B------:R-:W-:Y:S01]  /*12040*/  @P2 LEA.HI.X R45, R7, R199.reuse, R22, 0x1, P0 ;  /* 0x000000c7072d2211 */ /* 0x080fe200000f0c16 */
[----:B------:R1:W-:Y:S01]  /*12050*/  @!P6 STS [R205+0x3004], RZ ;  /* 0x003004ffcd00e388 */ /* 0x0003e20000000800 */
[CC--:B------:R-:W-:Y:S01]  /*12060*/  @P6 LEA R76, P0, R5.reuse, R200.reuse, 0x1 ;  /* 0x000000c8054c6211 */ /* 0x0c0fe200078008ff */
[----:B------:R-:W-:Y:S01]  /*12070*/  IMAD.X R22, R22, 0x1, R197, P1 ;  /* 0x0000000116167824 */ /* 0x000fe200008e06c5 */
[C---:B------:R-:W-:Y:S01]  /*12080*/  @P4 LEA R70, P1, R5.reuse, R200, 0x1 ;  /* 0x000000c805464211 */ /* 0x040fe200078208ff */
[----:B------:R1:W-:Y:S03]  /*12090*/  @!P6 STS.64 [R205+0x3008], RZ ;  /* 0x003008ffcd00e388 */ /* 0x0003e60000000a00 */
[CCC-:B------:R-:W-:Y:S02]  /*120a0*/  @P6 LEA.HI.X R77, R5.reuse, R199.reuse, R22.reuse, 0x1, P0 ;  /* 0x000000c7054d6211 */ /* 0x1c0fe400000f0c16 */
[----:B------:R-:W-:-:S02]  /*120b0*/  @P4 LEA.HI.X R71, R5, R199, R22, 0x1, P1 ;  /* 0x000000c705474211 */ /* 0x000fc400008f0c16 */
[C---:B------:R-:W-:Y:S02]  /*120c0*/  @P2 LEA R68, P0, R5.reuse, R200, 0x1 ;  /* 0x000000c805442211 */ /* 0x040fe400078008ff */
[C---:B------:R-:W-:Y:S02]  /*120d0*/  IADD3 R0, P1, R5.reuse, R196, RZ ;  /* 0x000000c405007210 */ /* 0x040fe40007f3e0ff */
[----:B------:R-:W-:Y:S02]  /*120e0*/  @P2 LEA.HI.X R69, R5, R199, R22, 0x1, P0 ;  /* 0x000000c705452211 */ /* 0x000fe400000f0c16 */
        /* <DEDUP_REMOVED lines=68> */
.L_x_3322:
[----:B------:R-:W-:Y:S05]  /*12530*/  BSYNC B1 ;  /* 0x0000000000017941 */ /* 0x000fea0003800000 */
.L_x_3321:
        /* <DEDUP_REMOVED lines=61> */
[----:B-1----:R-:W-:Y:S02]  /*12910*/  FMNMX.FTZ R44, R48, R7, !PT ;  /* 0x00000007302c7209 */ /* 0x002fe40007810000 */
[----:B------:R-:W-:Y:S02]  /*12920*/  FMNMX.FTZ R9, R59, R0, !PT ;  /* 0x000000003b097209 */ /* 0x000fe40007810000 */
[----:B------:R-:W-:Y:S01]  /*12930*/  LEA R190, R4, UR6, 0x1 ;  /* 0x0000000604be7c11 */ /* 0x000fe2000f8e08ff */
[----:B------:R-:W1:Y:S03]  /*12940*/  SHFL.BFLY PT, R7, R44, 0x2, 0x1f ;  /* 0x0c401f002c077f89 */ /* 0x000e6600000e0000 */
[----:B------:R-:W-:Y:S01]  /*12950*/  LEA R188, R52, R190, 0x1 ;  /* 0x000000be34bc7211 */ /* 0x000fe200078e08ff */
[----:B------:R-:W3:Y:S04]  /*12960*/  SHFL.BFLY PT, R22, R9, 0x2, 0x1f ;  /* 0x0c401f0009167f89 */ /* 0x000ee800000e0000 */
[----:B------:R-:W-:Y:S04]  /*12970*/  LDSM.16.MT88.4 R80, [R190+0xb000] ;  /* 0x00b00000be50783b */ /* 0x000fe80000004200 */
[----:B------:R-:W-:Y:S04]  /*12980*/  LDSM.16.MT88.4 R88, [R188+0xb000] ;  /* 0x00b00000bc58783b */ /* 0x000fe80000004200 */
[----:B------:R-:W-:Y:S01]  /*12990*/  LDSM.16.MT88.4 R104, [R190+0xd000] ;  /* 0x00d00000be68783b */ /* 0x000fe20000004200 */
[----:B-1----:R-:W-:-:S02]  /*129a0*/  FMNMX.FTZ R7, R44, R7, !PT ;  /* 0x000000072c077209 */ /* 0x002fc40007810000 */
[----:B---3--:R-:W-:-:S03]  /*129b0*/  FMNMX.FTZ R22, R9, R22, !PT ;  /* 0x0000001609167209 */ /* 0x008fc60007810000 */
[----:B------:R-:W1:Y:S04]  /*129c0*/  SHFL.BFLY PT, R0, R7, 0x1, 0x1f ;  /* 0x0c201f0007007f89 */ /* 0x000e6800000e0000 */
[----:B------:R-:W3:Y:S01]  /*129d0*/  SHFL.BFLY PT, R5, R22, 0x1, 0x1f ;  /* 0x0c201f0016057f89 */ /* 0x000ee200000e0000 */
[----:B-1----:R-:W-:-:S04]  /*129e0*/  FMNMX.FTZ R0, R7, R0, !PT ;  /* 0x0000000007007209 */ /* 0x002fc80007810000 */
[----:B------:R-:W-:Y:S01]  /*129f0*/  FSETP.NEU.FTZ.AND P0, PT, R0, -INF , PT ;  /* 0xff8000000000780b */ /* 0x000fe20003f1d000 */
[----:B--2---:R-:W-:-:S05]  /*12a00*/  FMUL.FTZ R55, R56, R0 ;  /* 0x0000000038377220 */ /* 0x004fca0000410000 */
[----:B------:R-:W-:-:S05]  /*12a10*/  FSEL R55, R55, RZ, P0 ;  /* 0x000000ff37377208 */ /* 0x000fca0000000000 */
[-CC-:B------:R-:W-:Y:S01]  /*12a20*/  FFMA.FTZ R54, R2, R56.reuse, -R55.reuse ;  /* 0x0000003802367223 */ /* 0x180fe20000010837 */
[----:B---3--:R-:W-:Y:S01]  /*12a30*/  FMNMX.FTZ R2, R22, R5, !PT ;  /* 0x0000000516027209 */ /* 0x008fe20007810000 */
[-CC-:B------:R-:W-:Y:S01]  /*12a40*/  FFMA.FTZ R51, R108, R56.reuse, -R55.reuse ;  /* 0x000000386c337223 */ /* 0x180fe20000010837 */
[--C-:B------:R-:W-:Y:S01]  /*12a50*/  FFMA.FTZ R47, R74, R56, -R55.reuse ;  /* 0x000000384a2f7223 */ /* 0x100fe20000010837 */
[----:B------:R-:W1:Y:S01]  /*12a60*/  LDSM.16.MT88.4 R108, [R190+0x9000] ;  /* 0x00900000be6c783b */ /* 0x000e620000004200 */
[----:B------:R-:W-:Y:S01]  /*12a70*/  FSETP.NEU.FTZ.AND P0, PT, R2, -INF , PT ;  /* 0xff8000000200780b */ /* 0x000fe20003f1d000 */
[----:B------:R-:W-:Y:S01]  /*12a80*/  FMUL.FTZ R61, R56, R2 ;  /* 0x00000002383d7220 */ /* 0x000fe20000410000 */
[-CC-:B------:R-:W-:Y:S01]  /*12a90*/  FFMA.FTZ R50, R50, R56.reuse, -R55.reuse ;  /* 0x0000003832327223 */ /* 0x180fe20000010837 */
[----:B------:R-:W-:Y:S01]  /*12aa0*/  MUFU.EX2 R54, R54 ;  /* 0x0000003600367308 */ /* 0x000fe20000000800 */
[-CC-:B------:R-:W-:Y:S01]  /*12ab0*/  FFMA.FTZ R43, R18, R56.reuse, -R55.reuse ;  /* 0x00000038122b7223 */ /* 0x180fe20000010837 */
[-CC-:B------:R-:W-:Y:S01]  /*12ac0*/  FFMA.FTZ R41, R16, R56.reuse, -R55.reuse ;  /* 0x0000003810297223 */ /* 0x180fe20000010837 */
[----:B------:R-:W-:Y:S01]  /*12ad0*/  FSEL R61, R61, RZ, P0 ;  /* 0x000000ff3d3d7208 */ /* 0x000fe20000000000 */
[----:B------:R-:W-:Y:S01]  /*12ae0*/  LDSM.16.MT88.4 R16, [R188+0xd000] ;  /* 0x00d00000bc10783b */ /* 0x000fe20000004200 */
[-CC-:B------:R-:W-:Y:S01]  /*12af0*/  FFMA.FTZ R44, R40, R56.reuse, -R55.reuse ;  /* 0x00000038282c7223 */ /* 0x180fe20000010837 */
[-CC-:B------:R-:W-:Y:S01]  /*12b00*/  FFMA.FTZ R37, R32, R56.reuse, -R55.reuse ;  /* 0x0000003820257223 */ /* 0x180fe20000010837 */
[-C--:B------:R-:W-:Y:S01]  /*12b10*/  FFMA.FTZ R33, R36, R56.reuse, -R55 ;  /* 0x0000003824217223 */ /* 0x080fe20000010837 */
[-CC-:B------:R-:W-:Y:S01]  /*12b20*/  FFMA.FTZ R57, R72, R56.reuse, -R61.reuse ;  /* 0x0000003848397223 */ /* 0x180fe2000001083d */
[-CC-:B------:R-:W-:Y:S01]  /*12b30*/  FFMA.FTZ R58, R20, R56.reuse, -R61.reuse ;  /* 0x00000038143a7223 */ /* 0x180fe2000001083d */
[----:B------:R-:W2:Y:S01]  /*12b40*/  LDSM.16.MT88.4 R72, [R188+0x9000] ;  /* 0x00900000bc48783b */ /* 0x000ea20000004200 */
[-CC-:B------:R-:W-:Y:S01]  /*12b50*/  FFMA.FTZ R49, R42, R56.reuse, -R61.reuse ;  /* 0x000000382a317223 */ /* 0x180fe2000001083d */
[-CC-:B------:R-:W-:Y:S01]  /*12b60*/  FFMA.FTZ R46, R38, R56.reuse, -R61.reuse ;  /* 0x00000038262e7223 */ /* 0x180fe2000001083d */
[----:B------:R-:W3:Y:S01]  /*12b70*/  MUFU.EX2 R51, R51 ;  /* 0x0000003300337308 */ /* 0x000ee20000000800 */
[-CC-:B------:R-:W-:Y:S01]  /*12b80*/  FFMA.FTZ R45, R14, R56.reuse, -R61.reuse ;  /* 0x000000380e2d7223 */ /* 0x180fe2000001083d */
[-CC-:B------:R-:W-:Y:S01]  /*12b90*/  FFMA.FTZ R42, R12, R56.reuse, -R61.reuse ;  /* 0x000000380c2a7223 */ /* 0x180fe2000001083d */
[-CC-:B------:R-:W-:Y:S01]  /*12ba0*/  FFMA.FTZ R40, R10, R56.reuse, -R61.reuse ;  /* 0x000000380a287223 */ /* 0x180fe2000001083d */
[----:B------:R-:W4:Y:S01]  /*12bb0*/  LDSM.16.MT88.4 R12, [R190+0x9400] ;  /* 0x00940000be0c783b */ /* 0x000f220000004200 */
[-C--:B------:R-:W-:Y:S01]  /*12bc0*/  FFMA.FTZ R39, R8, R56.reuse, -R61 ;  /* 0x0000003808277223 */ /* 0x080fe2000001083d */
[-C--:B------:R-:W-:Y:S01]  /*12bd0*/  FFMA.FTZ R38, R6, R56.reuse, -R55 ;  /* 0x0000003806267223 */ /* 0x080fe20000010837 */
[-C--:B------:R-:W-:Y:S01]  /*12be0*/  FFMA.FTZ R35, R34, R56.reuse, -R61 ;  /* 0x0000003822237223 */ /* 0x080fe2000001083d */
[----:B------:R-:W-:Y:S01]  /*12bf0*/  MUFU.EX2 R50, R50 ;  /* 0x0000003200327308 */ /* 0x000fe20000000800 */
[----:B------:R-:W5:Y:S01]  /*12c00*/  LDSM.16.MT88.4 R8, [R188+0x9400] ;  /* 0x00940000bc08783b */ /* 0x000f620000004200 */
[-C--:B------:R-:W-:Y:S01]  /*12c10*/  FFMA.FTZ R32, R26, R56.reuse, -R55 ;  /* 0x000000381a207223 */ /* 0x080fe20000010837 */
[-CC-:B------:R-:W-:Y:S01]  /*12c20*/  FFMA.FTZ R36, R24, R56.reuse, -R61.reuse ;  /* 0x0000003818247223 */ /* 0x180fe2000001083d */
[-CC-:B------:R-:W-:Y:S01]  /*12c30*/  FFMA.FTZ R34, R218, R56.reuse, -R61.reuse ;  /* 0x00000038da227223 */ /* 0x180fe2000001083d */
[----:B------:R-:W5:Y:S01]  /*12c40*/  LDSM.16.MT88.4 R4, [R190+0xb400] ;  /* 0x00b40000be04783b */ /* 0x000f620000004200 */
[-C--:B------:R-:W-:Y:S01]  /*12c50*/  FFMA.FTZ R31, R216, R56.reuse, -R61 ;  /* 0x00000038d81f7223 */ /* 0x080fe2000001083d */
[--C-:B------:R-:W-:Y:S01]  /*12c60*/  FFMA.FTZ R30, R30, R56, -R55.reuse ;  /* 0x000000381e1e7223 */ /* 0x100fe20000010837 */
[----:B------:R-:W1:Y:S01]  /*12c70*/  MUFU.EX2 R47, R47 ;  /* 0x0000002f002f7308 */ /* 0x000e620000000800 */
[----:B---3--:R-:W-:Y:S01]  /*12c80*/  F2FP.BF16.F32.PACK_AB R97, R51, R54 ;  /* 0x000000363361723e */ /* 0x008fe200000010ff */
[----:B------:R-:W-:Y:S01]  /*12c90*/  LDSM.16.MT88.4 R24, [R188+0xd400] ;  /* 0x00d40000bc18783b */ /* 0x000fe20000004200 */
        /* <DEDUP_REMOVED lines=13> */
[----:B------:R-:W3:Y:S01]  /*12d70*/  MUFU.EX2 R57, R57 ;  /* 0x0000003900397308 */ /* 0x000ee20000000800 */
        /* <DEDUP_REMOVED lines=25> */
[----:B------:R-:W-:Y:S01]  /*12f10*/  FADD.FTZ R51, R54, R51 ;  /* 0x0000003336337221 */ /* 0x000fe20000010000 */
[----:B------:R-:W-:Y:S01]  /*12f20*/  FADD.FTZ R58, R58, R57 ;  /* 0x000000393a3a7221 */ /* 0x000fe20000010000 */
[-CC-:B------:R-:W-:Y:S01]  /*12f30*/  FFMA.FTZ R122, R122, R56.reuse, -R55.reuse ;  /* 0x000000387a7a7223 */ /* 0x180fe20000010837 */
[-C--:B------:R-:W-:Y:S01]  /*12f40*/  FFMA.FTZ R145, R120, R56.reuse, -R55 ;  /* 0x0000003878917223 */ /* 0x080fe20000010837 */
[----:B------:R-:W-:Y:S01]  /*12f50*/  FADD.FTZ R50, R50, R51 ;  /* 0x0000003332327221 */ /* 0x000fe20000010000 */
[-C--:B------:R-:W-:Y:S01]  /*12f60*/  FFMA.FTZ R66, R66, R56.reuse, -R55 ;  /* 0x0000003842427223 */ /* 0x080fe20000010837 */
[----:B------:R-:W3:Y:S01]  /*12f70*/  MUFU.EX2 R43, R43 ;  /* 0x0000002b002b7308 */ /* 0x000ee20000000800 */
[----:B-1----:R-:W-:Y:S01]  /*12f80*/  F2FP.BF16.F32.PACK_AB R98, R46, R49 ;  /* 0x000000312e62723e */ /* 0x002fe200000010ff */
[----:B------:R-:W-:Y:S01]  /*12f90*/  FADD.FTZ R49, R49, R58 ;  /* 0x0000003a31317221 */ /* 0x000fe20000010000 */
[----:B------:R-:W-:Y:S01]  /*12fa0*/  FADD.FTZ R47, R47, R50 ;  /* 0x000000322f2f7221 */ /* 0x000fe20000010000 */
[-CC-:B------:R-:W-:Y:S01]  /*12fb0*/  FFMA.FTZ R64, R64, R56.reuse, -R61.reuse ;  /* 0x0000003840407223 */ /* 0x180fe2000001083d */
[-C--:B------:R-:W-:Y:S01]  /*12fc0*/  FFMA.FTZ R147, R62, R56.reuse, -R61 ;  /* 0x000000383e937223 */ /* 0x080fe2000001083d */
[----:B------:R-:W-:Y:S01]  /*12fd0*/  FADD.FTZ R46, R46, R49 ;  /* 0x000000312e2e7221 */ /* 0x000fe20000010000 */
[-CC-:B------:R-:W-:Y:S01]  /*12fe0*/  FFMA.FTZ R60, R60, R56.reuse, -R61.reuse ;  /* 0x000000383c3c7223 */ /* 0x180fe2000001083d */
[----:B------:R-:W-:Y:S01]  /*12ff0*/  HMMA.16816.F32.BF16 R112, R96, R108, RZ ;  /* 0x0000006c6070723c */ /* 0x000fe200000418ff */
[----:B------:R-:W-:Y:S01]  /*13000*/  MUFU.EX2 R41, R41 ;  /* 0x0000002900297308 */ /* 0x000fe20000000800 */
[-C--:B------:R-:W-:Y:S01]  /*13010*/  FFMA.FTZ R213, R59, R56.reuse, -R61 ;  /* 0x000000383bd57223 */ /* 0x080fe2000001083d */
[----:B------:R-:W-:-:S03]  /*13020*/  FFMA.FTZ R215, R48, R56, -R55 ;  /* 0x0000003830d77223 */ /* 0x000fc60000010837 */
[C---:B------:R-:W-:Y:S03]  /*13030*/  HMMA.16816.F32.BF16 R108, R96.reuse, R110, RZ ;  /* 0x0000006e606c723c */ /* 0x040fe600000418ff */
[----:B------:R-:W-:Y:S01]  /*13040*/  MUFU.EX2 R45, R45 ;  /* 0x0000002d002d7308 */ /* 0x000fe20000000800 */
[----:B---3--:R-:W-:Y:S01]  /*13050*/  F2FP.BF16.F32.PACK_AB R21, R43, R44 ;  /* 0x0000002c2b15723e */ /* 0x008fe200000010ff */
[----:B------:R-:W-:Y:S01]  /*13060*/  FADD.FTZ R44, R44, R47 ;  /* 0x0000002f2c2c7221 */ /* 0x000fe20000010000 */
[C---:B--2---:R-:W-:Y:S05]  /*13070*/  HMMA.16816.F32.BF16 R68, R96.reuse, R72, RZ ;  /* 0x000000486044723c */ /* 0x044fea00000418ff */
[----:B------:R-:W1:Y:S01]  /*13080*/  MUFU.EX2 R42, R42 ;  /* 0x0000002a002a7308 */ /* 0x000e620000000800 */
[C---:B------:R-:W-:Y:S06]  /*13090*/  HMMA.16816.F32.BF16 R72, R96.reuse, R74, RZ ;  /* 0x0000004a6048723c */ /* 0x040fec00000418ff */
[C---:B------:R-:W-:Y:S01]  /*130a0*/  HMMA.16816.F32.BF16 R76, R96.reuse, R80, RZ ;  /* 0x00000050604c723c */ /* 0x040fe200000418ff */
        /* <DEDUP_REMOVED lines=21> */
[C---:B----4-:R-:W-:Y:S01]  /*13200*/  HMMA.16816.F32.BF16 R112, R20.reuse, R12, R112 ;  /* 0x0000000c1470723c */ /* 0x050fe20000041870 */
[----:B------:R-:W-:Y:S05]  /*13210*/  MUFU.EX2 R36, R36 ;  /* 0x0000002400247308 */ /* 0x000fea0000000800 */
[C---:B------:R-:W-:Y:S01]  /*13220*/  HMMA.16816.F32.BF16 R108, R20.reuse, R14, R108 ;  /* 0x0000000e146c723c */ /* 0x040fe2000004186c */
[----:B------:R-:W2:Y:S02]  /*13230*/  LDSM.16.MT88.4 R12, [R190+0xd400] ;  /* 0x00d40000be0c783b */ /* 0x000ea40000004200 */
[----:B------:R-:W3:Y:S03]  /*13240*/  MUFU.EX2 R35, R35 ;  /* 0x0000002300237308 */ /* 0x000ee60000000800 */
[C---:B-----5:R-:W-:Y:S05]  /*13250*/  HMMA.16816.F32.BF16 R68, R20.reuse, R8, R68 ;  /* 0x000000081444723c */ /* 0x060fea0000041844 */
[----:B------:R-:W-:Y:S01]  /*13260*/  MUFU.EX2 R34, R34 ;  /* 0x0000002200227308 */ /* 0x000fe20000000800 */
[C---:B------:R-:W-:Y:S01]  /*13270*/  HMMA.16816.F32.BF16 R72, R20.reuse, R10, R72 ;  /* 0x0000000a1448723c */ /* 0x040fe20000041848 */
[----:B------:R-:W4:Y:S05]  /*13280*/  LDSM.16.MT88.4 R8, [R190+0x9800] ;  /* 0x00980000be08783b */ /* 0x000f2a0000004200 */
[C---:B------:R-:W-:Y:S01]  /*13290*/  HMMA.16816.F32.BF16 R76, R20.reuse, R4, R76 ;  /* 0x00000004144c723c */ /* 0x040fe2000004184c */
        /* <DEDUP_REMOVED lines=288> */
[----:B---3--:R-:W-:-:S04]  /*144a0*/  IMAD R4, R11, R9, RZ ;  /* 0x000000090b047224 */ /* 0x008fc800078e02ff */
[C---:B------:R-:W-:Y:S02]  /*144b0*/  IMAD R4, R10.reuse, R5, R4 ;  /* 0x000000050a047224 */ /* 0x040fe400078e0204 */
[----:B----4-:R-:W-:Y:S02]  /*144c0*/  IMAD.IADD R7, R7, 0x1, -R8 ;  /* 0x0000000107077824 */ /* 0x010fe400078e0a08 */
[----:B------:R-:W-:-:S03]  /*144d0*/  IMAD.WIDE.U32 R8, R10, R9, RZ ;  /* 0x000000090a087225 */ /* 0x000fc600078e00ff */
[----:B------:R-:W-:Y:S01]  /*144e0*/  SHF.R.S32.HI R6, RZ, 0x1f, R7 ;  /* 0x0000001fff067819 */ /* 0x000fe20000011407 */
[----:B--2---:R-:W-:Y:S01]  /*144f0*/  IMAD R5, R13, R7, RZ ;  /* 0x000000070d057224 */ /* 0x004fe200078e02ff */
[----:B------:R-:W-:-:S03]  /*14500*/  IADD3 R9, R9, R4, RZ ;  /* 0x0000000409097210 */ /* 0x000fc60007ffe0ff */
[----:B------:R-:W-:Y:S02]  /*14510*/  IMAD R5, R12, R6, R5 ;  /* 0x000000060c057224 */ /* 0x000fe400078e0205 */
[----:B------:R-:W-:-:S04]  /*14520*/  IMAD.WIDE.U32 R8, R7, R12, R8 ;  /* 0x0000000c07087225 */ /* 0x000fc800078e0008 */
[----:B------:R-:W-:Y:S01]  /*14530*/  IMAD.IADD R4, R9, 0x1, R5 ;  /* 0x0000000109047824 */ /* 0x000fe200078e0205 */
[----:B------:R-:W-:Y:S01]  /*14540*/  MOV R5, R8 ;  /* 0x0000000800057202 */ /* 0x000fe20000000f00 */
[----:B------:R-:W-:Y:S05]  /*14550*/  BRA `(.L_x_3329) ;  /* 0x00000000000c7947 */ /* 0x000fea0003800000 */
.L_x_3328:
[----:B------:R-:W2:Y:S02]  /*14560*/  LD.E R5, desc[UR4][R116.64+0x40] ;  /* 0x0000400474057980 */ /* 0x000ea4000c101900 */
[----:B--2---:R-:W-:-:S04]  /*14570*/  LEA R5, -R5, RZ, 0x7 ;  /* 0x000000ff05057211 */ /* 0x004fc800078e39ff */
[----:B------:R-:W-:Y:S02]  /*14580*/  SHF.R.S32.HI R4, RZ, 0x1f, R5 ;  /* 0x0000001fff047819 */ /* 0x000fe40000011405 */
.L_x_3329:
[----:B------:R-:W-:Y:S05]  /*14590*/  BSYNC B0 ;  /* 0x0000000000007941 */ /* 0x000fea0003800000 */
.L_x_3327:
        /* <DEDUP_REMOVED lines=101> */
[----:B-1----:R-:W1:Y:S04]  /*14bf0*/  LDSM.16.M88.4 R20, [R192+0x4000] ;  /* 0x00400000c014783b */ /* 0x002e680000000200 */
[----:B------:R-:W1:Y:S04]  /*14c00*/  LDSM.16.M88.4 R12, [R192+0x4400] ;  /* 0x00440000c00c783b */ /* 0x000e680000000200 */
[----:B------:R-:W1:Y:S04]  /*14c10*/  LDSM.16.M88.4 R156, [R192+0x4800] ;  /* 0x00480000c09c783b */ /* 0x000e680000000200 */
[----:B------:R-:W1:Y:S04]  /*14c20*/  LDSM.16.M88.4 R4, [R192+0x4c00] ;  /* 0x004c0000c004783b */ /* 0x000e680000000200 */
[----:B------:R-:W-:Y:S04]  /*14c30*/  LDSM.16.M88.4 R60, [R191] ;  /* 0x00000000bf3c783b */ /* 0x000fe80000000200 */
[----:B------:R-:W1:Y:S01]  /*14c40*/  LDSM.16.M88.4 R8, [R189+0x4400] ;  /* 0x00440000bd08783b */ /* 0x000e620000000200 */
[C---:B---3--:R-:W-:Y:S03]  /*14c50*/  HMMA.16816.F32.BF16 R56, R148.reuse, R52, RZ ;  /* 0x000000349438723c */ /* 0x048fe600000418ff */
[----:B------:R-:W3:Y:S04]  /*14c60*/  LDSM.16.M88.4 R120, [R189+0x3000] ;  /* 0x00300000bd78783b */ /* 0x000ee80000000200 */
[----:B------:R-:W3:Y:S01]  /*14c70*/  LDSM.16.M88.4 R64, [R189+0x3400] ;  /* 0x00340000bd40783b */ /* 0x000ee20000000200 */
[C---:B----4-:R-:W-:Y:S03]  /*14c80*/  HMMA.16816.F32.BF16 R48, R148.reuse, R44, RZ ;  /* 0x0000002c9430723c */ /* 0x050fe600000418ff */
[----:B------:R-:W-:Y:S03]  /*14c90*/  LDSM.16.M88.4 R140, [R189+0x3800] ;  /* 0x00380000bd8c783b */ /* 0x000fe60000000200 */
[C---:B-----5:R-:W-:Y:S01]  /*14ca0*/  HMMA.16816.F32.BF16 R40, R148.reuse, R36, RZ ;  /* 0x000000249428723c */ /* 0x060fe200000418ff */
[----:B------:R-:W-:Y:S04]  /*14cb0*/  LDSM.16.M88.4 R136, [R189+0x3c00] ;  /* 0x003c0000bd88783b */ /* 0x000fe80000000200 */
[----:B------:R-:W-:Y:S01]  /*14cc0*/  LDSM.16.M88.4 R132, [R189+0x4000] ;  /* 0x00400000bd84783b */ /* 0x000fe20000000200 */
[C---:B--2---:R-:W-:Y:S03]  /*14cd0*/  HMMA.16816.F32.BF16 R32, R148.reuse, R28, RZ ;  /* 0x0000001c9420723c */ /* 0x044fe600000418ff */
        /* <DEDUP_REMOVED lines=44> */
[----:B------:R-:W4:Y:S01]  /*14fa0*/  LDSM.16.M88.4 R124, [R189+0x5000] ;  /* 0x00500000bd7c783b */ /* 0x000f220000000200 */
        /* <DEDUP_REMOVED lines=9> */
[C---:B---3--:R-:W-:Y:S06]  /*15040*/  HMMA.16816.F32.BF16 R16, R128.reuse, R60, R16 ;  /* 0x0000003c8010723c */ /* 0x048fec0000041810 */
[C---:B------:R-:W-:Y:S01]  /*15050*/  HMMA.16816.F32.BF16 R12, R128.reuse, R62, R12 ;  /* 0x0000003e800c723c */ /* 0x040fe2000004180c */
[----:B------:R-:W3:Y:S05]  /*15060*/  LDSM.16.M88.4 R60, [R189+0x6400] ;  /* 0x00640000bd3c783b */ /* 0x000eea0000000200 */
[C---:B------:R-:W-:Y:S06]  /*15070*/  HMMA.16816.F32.BF16 R56, R128.reuse, R120, R56 ;  /* 0x000000788038723c */ /* 0x040fec0000041838 */
[C---:B------:R-:W-:Y:S01]  /*15080*/  HMMA.16816.F32.BF16 R52, R128.reuse, R122, R52 ;  /* 0x0000007a8034723c */ /* 0x040fe20000041834 */
[----:B------:R-:W5:Y:S05]  /*15090*/  LDSM.16.M88.4 R120, [R189+0x5400] ;  /* 0x00540000bd78783b */ /* 0x000f6a0000000200 */
[C---:B------:R-:W-:Y:S06]  /*150a0*/  HMMA.16816.F32.BF16 R40, R128.reuse, R140, R40 ;  /* 0x0000008c8028723c */ /* 0x040fec0000041828 */
[----:B------:R-:W-:Y:S01]  /*150b0*/  HMMA.16816.F32.BF16 R36, R128, R142, R36 ;  /* 0x0000008e8024723c */ /* 0x000fe20000041824 */
[----:B------:R-:W5:Y:S05]  /*150c0*/  LDSM.16.M88.4 R140, [R192+0x7000] ;  /* 0x00700000c08c783b */ /* 0x000f6a0000000200 */
[C---:B----4-:R-:W-:Y:S06]  /*150d0*/  HMMA.16816.F32.BF16 R56, R172.reuse, R124, R56 ;  /* 0x0000007cac38723c */ /* 0x050fec0000041838 */
[----:B------:R-:W-:Y:S01]  /*150e0*/  HMMA.16816.F32.BF16 R52, R172, R126, R52 ;  /* 0x0000007eac34723c */ /* 0x000fe20000041834 */
[----:B------:R-:W-:Y:S05]  /*150f0*/  LDSM.16.M88.4 R124, [R192+0x8000] ;  /* 0x00800000c07c783b */ /* 0x000fea0000000200 */
[C---:B------:R-:W-:Y:S06]  /*15100*/  HMMA.16816.F32.BF16 R160, R128.reuse, R136, R160 ;  /* 0x0000008880a0723c */ /* 0x040fec00000418a0 */
[C---:B------:R-:W-:Y:S01]  /*15110*/  HMMA.16816.F32.BF16 R156, R128.reuse, R138, R156 ;  /* 0x0000008a809c723c */ /* 0x040fe2000004189c */
[----:B------:R-:W4:Y:S05]  /*15120*/  LDSM.16.M88.4 R136, [R192+0x7400] ;  /* 0x00740000c088783b */ /* 0x000f2a0000000200 */
[----:B------:R-:W-:Y:S06]  /*15130*/  HMMA.16816.F32.BF16 R152, R128, R132, R152 ;  /* 0x000000848098723c */ /* 0x000fec0000041898 */
        /* <DEDUP_REMOVED lines=13> */
[----:B------:R-:W3:Y:S04]  /*15210*/  LDSM.16.M88.4 R132, [R192+0x7800] ;  /* 0x00780000c084783b */ /* 0x000ee80000000200 */
[----:B------:R-:W-:Y:S01]  /*15220*/  LDSM.16.M88.4 R128, [R192+0x7c00] ;  /* 0x007c0000c080783b */ /* 0x000fe20000000200 */
[----:B-----5:R-:W-:Y:S06]  /*15230*/  HMMA.16816.F32.BF16 R48, R172, R120, R48 ;  /* 0x00000078ac30723c */ /* 0x020fec0000041830 */
[C---:B------:R-:W-:Y:S06]  /*15240*/  HMMA.16816.F32.BF16 R56, R144.reuse, R140, R56 ;  /* 0x0000008c9038723c */ /* 0x040fec0000041838 */
[----:B------:R-:W-:Y:S01]  /*15250*/  HMMA.16816.F32.BF16 R52, R144, R142, R52 ;  /* 0x0000008e9034723c */ /* 0x000fe20000041834 */
[----:B------:R-:W5:Y:S05]  /*15260*/  LDSM.16.M88.4 R140, [R189+0x7400] ;  /* 0x00740000bd8c783b */ /* 0x000f6a0000000200 */
[C---:B------:R-:W-:Y:S06]  /*15270*/  HMMA.16816.F32.BF16 R152, R172.reuse, R164, R152 ;  /* 0x000000a4ac98723c */ /* 0x040fec0000041898 */
[C---:B------:R-:W-:Y:S01]  /*15280*/  HMMA.16816.F32.BF16 R44, R172.reuse, R122, R44 ;  /* 0x0000007aac2c723c */ /* 0x040fe2000004182c */
[----:B------:R-:W-:Y:S05]  /*15290*/  LDSM.16.M88.4 R120, [R192+0x8400] ;  /* 0x00840000c078783b */ /* 0x000fea0000000200 */
[C---:B------:R-:W-:Y:S06]  /*152a0*/  HMMA.16816.F32.BF16 R160, R172.reuse, R168, R160 ;  /* 0x000000a8aca0723c */ /* 0x040fec00000418a0 */
[----:B------:R-:W-:Y:S06]  /*152b0*/  HMMA.16816.F32.BF16 R148, R172, R166, R148 ;  /* 0x000000a6ac94723c */ /* 0x000fec0000041894 */
[----:B----4-:R-:W-:Y:S06]  /*152c0*/  HMMA.16816.F32.BF16 R48, R144, R136, R48 ;  /* 0x000000889030723c */ /* 0x010fec0000041830 */
[C---:B-1----:R-:W-:Y:S06]  /*152d0*/  HMMA.16816.F32.BF16 R56, R8.reuse, R4, R56 ;  /* 0x000000040838723c */ /* 0x042fec0000041838 */
[----:B------:R-:W-:Y:S01]  /*152e0*/  HMMA.16816.F32.BF16 R52, R8, R6, R52 ;  /* 0x000000060834723c */ /* 0x000fe20000041834 */
[----:B------:R-:W1:Y:S05]  /*152f0*/  LDSM.16.M88.4 R4, [R189+0x7800] ;  /* 0x00780000bd04783b */ /* 0x000e6a0000000200 */
[C---:B--2---:R-:W-:Y:S06]  /*15300*/  HMMA.16816.F32.BF16 R152, R144.reuse, R60, R152 ;  /* 0x0000003c9098723c */ /* 0x044fec0000041898 */
[----:B------:R-:W-:Y:S01]  /*15310*/  HMMA.16816.F32.BF16 R44, R144, R138, R44 ;  /* 0x0000008a902c723c */ /* 0x000fe2000004182c */
[----:B------:R-:W-:-:S05]  /*15320*/  IMAD.SHL.U32 R61, R207, 0x80, RZ ;  /* 0x00000080cf3d7824 */ /* 0x000fca00078e00ff */
[----:B---3--:R-:W-:Y:S06]  /*15330*/  HMMA.16816.F32.BF16 R160, R144, R64, R160 ;  /* 0x0000004090a0723c */ /* 0x008fec00000418a0 */
[----:B------:R-:W-:Y:S01]  /*15340*/  HMMA.16816.F32.BF16 R156, R172, R170, R156 ;  /* 0x000000aaac9c723c */ /* 0x000fe2000004189c */
[----:B------:R-:W-:-:S05]  /*15350*/  LOP3.LUT R65, R61, R212, RZ, 0xfc, !PT ;  /* 0x000000d43d417212 */ /* 0x000fca00078efcff */
[----:B------:R-:W-:Y:S01]  /*15360*/  VIADD R60, R65, 0x1 ;  /* 0x00000001413c7836 */ /* 0x000fe20000000000 */
[C---:B------:R-:W-:Y:S04]  /*15370*/  HMMA.16816.F32.BF16 R40, R144.reuse, R132, R40 ;  /* 0x000000849028723c */ /* 0x040fe80000041828 */
[C---:B------:R-:W-:Y:S02]  /*15380*/  ISETP.GE.AND P5, PT, R60.reuse, R118, PT ;  /* 0x000000763c00720c */ /* 0x040fe40003fa6270 */
[----:B------:R-:W-:Y:S01]  /*15390*/  HMMA.16816.F32.BF16 R148, R144, R62, R148 ;  /* 0x0000003e9094723c */ /* 0x000fe20000041894 */
[----:B------:R-:W-:-:S05]  /*153a0*/  ISETP.GE.AND P1, PT, R60, R119, PT ;  /* 0x000000773c00720c */ /* 0x000fca0003f26270 */
[----:B-----5:R-:W-:Y:S01]  /*153b0*/  HMMA.16816.F32.BF16 R48, R8, R140, R48 ;  /* 0x0000008c0830723c */ /* 0x020fe20000041830 */
[----:B------:R-:W-:Y:S02]  /*153c0*/  I2FP.F32.S32 R62, R60 ;  /* 0x0000003c003e7245 */ /* 0x000fe40000201400 */
[----:B------:R-:W-:-:S03]  /*153d0*/  LOP3.LUT R60, R61, 0x8, R212, 0xfe, !PT ;  /* 0x000000083d3c7812 */ /* 0x000fc600078efed4 */
[----:B------:R-:W-:Y:S01]  /*153e0*/  HMMA.16816.F32.BF16 R20, R144, R126, R20 ;  /* 0x0000007e9014723c */ /* 0x000fe20000041814 */
[C---:B------:R-:W-:Y:S01]  /*153f0*/  FFMA.FTZ R132, R3.reuse, R62, R57 ;  /* 0x0000003e03847223 */ /* 0x040fe20000010039 */
[----:B------:R-:W-:Y:S02]  /*15400*/  I2FP.F32.S32 R57, R60 ;  /* 0x0000003c00397245 */ /* 0x000fe40000201400 */
[C---:B------:R-:W-:Y:S02]  /*15410*/  ISETP.GE.AND P6, PT, R60.reuse, R118, PT ;  /* 0x000000763c00720c */ /* 0x040fe40003fc6270 */
[----:B------:R-:W-:Y:S01]  /*15420*/  ISETP.GE.AND P0, PT, R60, R119, PT ;  /* 0x000000773c00720c */ /* 0x000fe20003f06270 */
[----:B------:R-:W-:Y:S01]  /*15430*/  FFMA.FTZ R126, R3, R62, R59 ;  /* 0x0000003e037e7223 */ /* 0x000fe2000001003b */
[----:B------:R-:W-:Y:S01]  /*15440*/  VIADD R59, R65, 0x9 ;  /* 0x00000009413b7836 */ /* 0x000fe20000000000 */
[----:B------:R-:W-:Y:S01]  /*15450*/  HMMA.16816.F32.BF16 R44, R8, R142, R44 ;  /* 0x0000008e082c723c */ /* 0x000fe2000004182c */
[CC--:B------:R-:W-:Y:S01]  /*15460*/  FFMA.FTZ R52, R3.reuse, R57.reuse, R52 ;  /* 0x0000003903347223 */ /* 0x0c0fe20000010034 */
[----:B------:R-:W-:Y:S01]  /*15470*/  FFMA.FTZ R54, R3, R57, R54 ;  /* 0x0000003903367223 */ /* 0x000fe20000010036 */
[----:B------:R-:W-:-:S02]  /*15480*/  LOP3.LUT R62, R61, 0x10, R212, 0xfe, !PT ;  /* 0x000000103d3e7812 */ /* 0x000fc400078efed4 */
[----:B------:R-:W-:Y:S01]  /*15490*/  I2FP.F32.S32 R60, R59 ;  /* 0x0000003b003c7245 */ /* 0x000fe20000201400 */
[C---:B------:R-:W-:Y:S01]  /*154a0*/  HMMA.16816.F32.BF16 R36, R144.reuse, R134, R36 ;  /* 0x000000869024723c */ /* 0x040fe20000041824 */
[----:B------:R-:W-:Y:S02]  /*154b0*/  FSEL R132, R132, -INF , !P5 ;  /* 0xff80000084847808 */ /* 0x000fe40006800000 */
[----:B------:R-:W-:Y:S01]  /*154c0*/  FSEL R126, R126, -INF , !P1 ;  /* 0xff8000007e7e7808 */ /* 0x000fe20004800000 */
[----:B------:R-:W-:Y:S01]  /*154d0*/  FFMA.FTZ R252, R3, R60, R53 ;  /* 0x0000003c03fc7223 */ /* 0x000fe20000010035 */
[C---:B------:R-:W-:Y:S01]  /*154e0*/  ISETP.GE.AND P5, PT, R59.reuse, R118, PT ;  /* 0x000000763b00720c */ /* 0x040fe20003fa6270 */
[----:B------:R-:W-:Y:S01]  /*154f0*/  HMMA.16816.F32.BF16 R156, R144, R66, R156 ;  /* 0x00000042909c723c */ /* 0x000fe2000004189c */
[-C--:B------:R-:W-:Y:S01]  /*15500*/  ISETP.GE.AND P1, PT, R59, R119.reuse, PT ;  /* 0x000000773b00720c */ /* 0x080fe20003f26270 */
[----:B------:R-:W-:Y:S01]  /*15510*/  FFMA.FTZ R134, R3, R60, R55 ;  /* 0x0000003c03867223 */ /* 0x000fe20000010037 */
[----:B------:R-:W-:Y:S01]  /*15520*/  FSEL R57, R52, -INF , !P6 ;  /* 0xff80000034397808 */ /* 0x000fe20007000000 */
[----:B------:R-:W-:Y:S01]  /*15530*/  VIADD R60, R65, 0x11 ;  /* 0x00000011413c7836 */ /* 0x000fe20000000000 */
[----:B------:R-:W-:Y:S01]  /*15540*/  FSEL R59, R54, -INF , !P0 ;  /* 0xff800000363b7808 */ /* 0x000fe20004000000 */
[----:B-1----:R-:W-:Y:S01]  /*15550*/  HMMA.16816.F32.BF16 R40, R8, R4, R40 ;  /* 0x000000040828723c */ /* 0x002fe20000041828 */
[C---:B------:R-:W-:Y:S01]  /*15560*/  ISETP.GE.AND P6, PT, R62.reuse, R118, PT ;  /* 0x000000763e00720c */ /* 0x040fe20003fc6270 */
[----:B------:R-:W1:Y:S01]  /*15570*/  LDSM.16.M88.4 R52, [R189+0x7c00] ;  /* 0x007c0000bd34783b */ /* 0x000e620000000200 */
[----:B------:R-:W-:-:S02]  /*15580*/  ISETP.GE.AND P0, PT, R62, R119, PT ;  /* 0x000000773e00720c */ /* 0x000fc40003f06270 */
[----:B------:R-:W-:Y:S01]  /*15590*/  I2FP.F32.S32 R62, R62 ;  /* 0x0000003e003e7245 */ /* 0x000fe20000201400 */
[----:B------:R-:W-:Y:S01]  /*155a0*/  HMMA.16816.F32.BF16 R32, R144, R128, R32 ;  /* 0x000000809020723c */ /* 0x000fe20000041820 */
[----:B------:R-:W-:Y:S02]  /*155b0*/  FSEL R252, R252, -INF , !P5 ;  /* 0xff800000fcfc7808 */ /* 0x000fe40006800000 */
[----:B------:R-:W-:Y:S01]  /*155c0*/  FSEL R134, R134, -INF , !P1 ;  /* 0xff80000086867808 */ /* 0x000fe20004800000 */
[C---:B------:R-:W-:Y:S01]  /*155d0*/  FFMA.FTZ R4, R3.reuse, R62, R48 ;  /* 0x0000003e03047223 */ /* 0x040fe20000010030 */
[C---:B------:R-:W-:Y:S01]  /*155e0*/  ISETP.GE.AND P5, PT, R60.reuse, R118, PT ;  /* 0x000000763c00720c */ /* 0x040fe20003fa6270 */
[----:B------:R-:W-:Y:S01]  /*155f0*/  FFMA.FTZ R66, R3, R62, R50 ;  /* 0x0000003e03427223 */ /* 0x000fe20000010032 */
[----:B------:R-:W-:Y:S01]  /*15600*/  ISETP.GE.AND P1, PT, R60, R119, PT ;  /* 0x000000773c00720c */ /* 0x000fe20003f26270 */
[----:B------:R-:W-:Y:S01]  /*15610*/  HMMA.16816.F32.BF16 R36, R8, R6, R36 ;  /* 0x000000060824723c */ /* 0x000fe20000041824 */
[----:B------:R-:W-:-:S02]  /*15620*/  I2FP.F32.S32 R60, R60 ;  /* 0x0000003c003c7245 */ /* 0x000fc40000201400 */
[----:B------:R-:W-:Y:S02]  /*15630*/  LOP3.LUT R5, R61, 0x18, R212, 0xfe, !PT ;  /* 0x000000183d057812 */ /* 0x000fe400078efed4 */
[----:B------:R-:W-:Y:S01]  /*15640*/  FSEL R50, R4, -INF , !P6 ;  /* 0xff80000004327808 */ /* 0x000fe20007000000 */
[CC--:B------:R-:W-:Y:S01]  /*15650*/  FFMA.FTZ R48, R3.reuse, R60.reuse, R49 ;  /* 0x0000003c03307223 */ /* 0x0c0fe20000010031 */
[----:B------:R-:W-:Y:S01]  /*15660*/  FFMA.FTZ R51, R3, R60, R51 ;  /* 0x0000003c03337223 */ /* 0x000fe20000010033 */
[----:B------:R-:W-:Y:S01]  /*15670*/  FSEL R66, R66, -INF , !P0 ;  /* 0xff80000042427808 */ /* 0x000fe20004000000 */
[----:B------:R-:W-:Y:S01]  /*15680*/  VIADD R4, R65, 0x19 ;  /* 0x0000001941047836 */ /* 0x000fe20000000000 */
[C---:B------:R-:W-:Y:S01]  /*15690*/  ISETP.GE.AND P6, PT, R5.reuse, R118, PT ;  /* 0x000000760500720c */ /* 0x040fe20003fc6270 */
[----:B------:R-:W-:Y:S01]  /*156a0*/  HMMA.16816.F32.BF16 R28, R144, R130, R28 ;  /* 0x00000082901c723c */ /* 0x000fe2000004181c */
[----:B------:R-:W-:Y:S02]  /*156b0*/  ISETP.GE.AND P0, PT, R5, R119, PT ;  /* 0x000000770500720c */ /* 0x000fe40003f06270 */
[----:B------:R-:W-:-:S02]  /*156c0*/  I2FP.F32.S32 R5, R5 ;  /* 0x0000000500057245 */ /* 0x000fc40000201400 */
[----:B------:R-:W-:Y:S01]  /*156d0*/  FSEL R48, R48, -INF , !P5 ;  /* 0xff80000030307808 */ /* 0x000fe20006800000 */
[C---:B------:R-:W-:Y:S01]  /*156e0*/  HMMA.16816.F32.BF16 R16, R144.reuse, R120, R16 ;  /* 0x000000789010723c */ /* 0x040fe20000041810 */
[----:B------:R-:W-:Y:S01]  /*156f0*/  FSEL R64, R51, -INF , !P1 ;  /* 0xff80000033407808 */ /* 0x000fe20004800000 */
[CC--:B------:R-:W-:Y:S01]  /*15700*/  FFMA.FTZ R62, R3.reuse, R5.reuse, R44 ;  /* 0x00000005033e7223 */ /* 0x0c0fe2000001002c */
[C---:B------:R-:W-:Y:S01]  /*15710*/  ISETP.GE.AND P5, PT, R4.reuse, R118, PT ;  /* 0x000000760400720c */ /* 0x040fe20003fa6270 */
[----:B------:R-:W-:Y:S01]  /*15720*/  FFMA.FTZ R46, R3, R5, R46 ;  /* 0x00000005032e7223 */ /* 0x000fe2000001002e */
[----:B------:R-:W-:Y:S01]  /*15730*/  ISETP.GE.AND P1, PT, R4, R119, PT ;  /* 0x000000770400720c */ /* 0x000fe20003f26270 */
[----:B------:R-:W-:Y:S01]  /*15740*/  HMMA.16816.F32.BF16 R24, R144, R124, R24 ;  /* 0x0000007c9018723c */ /* 0x000fe20000041818 */
[----:B------:R-:W-:Y:S01]  /*15750*/  I2FP.F32.S32 R4, R4 ;  /* 0x0000000400047245 */ /* 0x000fe20000201400 */
[----:B------:R-:W-:Y:S01]  /*15760*/  VIADD R120, R65, 0x21 ;  /* 0x0000002141787836 */ /* 0x000fe20000000000 */
[----:B------:R-:W-:-:S02]  /*15770*/  LOP3.LUT R5, R61, 0x20, R212, 0xfe, !PT ;  /* 0x000000203d057812 */ /* 0x000fc400078efed4 */
[----:B------:R-:W-:Y:S01]  /*15780*/  FSEL R62, R62, -INF , !P6 ;  /* 0xff8000003e3e7808 */ /* 0x000fe20007000000 */
[CC--:B------:R-:W-:Y:S01]  /*15790*/  FFMA.FTZ R60, R3.reuse, R4.reuse, R45 ;  /* 0x00000004033c7223 */ /* 0x0c0fe2000001002d */
[----:B------:R-:W-:Y:S01]  /*157a0*/  FSEL R46, R46, -INF , !P0 ;  /* 0xff8000002e2e7808 */ /* 0x000fe20004000000 */
[----:B------:R-:W-:Y:S01]  /*157b0*/  FFMA.FTZ R44, R3, R4, R47 ;  /* 0x00000004032c7223 */ /* 0x000fe2000001002f */
[CC--:B------:R-:W-:Y:S01]  /*157c0*/  ISETP.GE.AND P6, PT, R5.reuse, R118.reuse, PT ;  /* 0x000000760500720c */ /* 0x0c0fe20003fc6270 */
[C---:B-1----:R-:W-:Y:S01]  /*157d0*/  HMMA.16816.F32.BF16 R32, R8.reuse, R52, R32 ;  /* 0x000000340820723c */ /* 0x042fe20000041820 */
[----:B------:R-:W-:Y:S02]  /*157e0*/  ISETP.GE.AND P0, PT, R5, R119, PT ;  /* 0x000000770500720c */ /* 0x000fe40003f06270 */
[----:B------:R-:W-:Y:S02]  /*157f0*/  I2FP.F32.S32 R45, R5 ;  /* 0x00000005002d7245 */ /* 0x000fe40000201400 */
[----:B------:R-:W1:Y:S01]  /*15800*/  LDSM.16.M88.4 R4, [R189+0x8000] ;  /* 0x00800000bd04783b */ /* 0x000e620000000200 */
[----:B------:R-:W-:Y:S01]  /*15810*/  FSEL R60, R60, -INF , !P5 ;  /* 0xff8000003c3c7808 */ /* 0x000fe20006800000 */
[----:B------:R-:W-:Y:S01]  /*15820*/  HMMA.16816.F32.BF16 R28, R8, R54, R28 ;  /* 0x00000036081c723c */ /* 0x000fe2000004181c */
[----:B------:R-:W-:Y:S01]  /*15830*/  FSEL R44, R44, -INF , !P1 ;  /* 0xff8000002c2c7808 */ /* 0x000fe20004800000 */
[CC--:B------:R-:W-:Y:S01]  /*15840*/  FFMA.FTZ R40, R3.reuse, R45.reuse, R40 ;  /* 0x0000002d03287223 */ /* 0x0c0fe20000010028 */
        /* <DEDUP_REMOVED lines=9> */
[----:B------:R-:W-:Y:S01]  /*158e0*/  VIADD R40, R65, 0x29 ;  /* 0x0000002941287836 */ /* 0x000fe20000000000 */
[----:B------:R-:W-:Y:S02]  /*158f0*/  I2FP.F32.S32 R41, R42 ;  /* 0x0000002a00297245 */ /* 0x000fe40000201400 */
[----:B------:R-:W-:Y:S02]  /*15900*/  FSEL R240, R240, -INF , !P5 ;  /* 0xff800000f0f07808 */ /* 0x000fe40006800000 */
[----:B------:R-:W-:Y:S01]  /*15910*/  FSEL R246, R43, -INF , !P1 ;  /* 0xff8000002bf67808 */ /* 0x000fe20004800000 */
[CC--:B------:R-:W-:Y:S01]  /*15920*/  FFMA.FTZ R36, R3.reuse, R41.reuse, R36 ;  /* 0x0000002903247223 */ /* 0x0c0fe20000010024 */
[C---:B------:R-:W-:Y:S01]  /*15930*/  ISETP.GE.AND P5, PT, R40.reuse, R118, PT ;  /* 0x000000762800720c */ /* 0x040fe20003fa6270 */
[----:B------:R-:W-:Y:S01]  /*15940*/  FFMA.FTZ R38, R3, R41, R38 ;  /* 0x0000002903267223 */ /* 0x000fe20000010026 */
[----:B------:R-:W-:-:S02]  /*15950*/  ISETP.GE.AND P1, PT, R40, R119, PT ;  /* 0x000000772800720c */ /* 0x000fc40003f26270 */
[----:B------:R-:W-:Y:S02]  /*15960*/  FSEL R250, R250, -INF , !P0 ;  /* 0xff800000fafa7808 */ /* 0x000fe40004000000 */
[----:B------:R-:W-:Y:S02]  /*15970*/  I2FP.F32.S32 R40, R40 ;  /* 0x0000002800287245 */ /* 0x000fe40000201400 */
[C---:B------:R-:W-:Y:S02]  /*15980*/  ISETP.GE.AND P6, PT, R42.reuse, R118, PT ;  /* 0x000000762a00720c */ /* 0x040fe40003fc6270 */
[-C--:B------:R-:W-:Y:S01]  /*15990*/  ISETP.GE.AND P0, PT, R42, R119.reuse, PT ;  /* 0x000000772a00720c */ /* 0x080fe20003f06270 */
[-C--:B------:R-:W-:Y:S01]  /*159a0*/  FFMA.FTZ R238, R3, R40.reuse, R37 ;  /* 0x0000002803ee7223 */ /* 0x080fe20000010025 */
[----:B------:R-:W-:Y:S01]  /*159b0*/  LOP3.LUT R41, R61, 0x30, R212, 0xfe, !PT ;  /* 0x000000303d297812 */ /* 0x000fe200078efed4 */
        /* <DEDUP_REMOVED lines=10> */
[----:B------:R-:W-:Y:S01]  /*15a60*/  FSEL R238, R238, -INF , !P5 ;  /* 0xff800000eeee7808 */ /* 0x000fe20006800000 */
[----:B------:R-:W-:Y:S01]  /*15a70*/  VIADD R4, R65, 0x39 ;  /* 0x0000003941047836 */ /* 0x000fe20000000000 */
[----:B------:R-:W-:Y:S01]  /*15a80*/  FSEL R236, R236, -INF , !P1 ;  /* 0xff800000ecec7808 */ /* 0x000fe20004800000 */
[CC--:B------:R-:W-:Y:S01]  /*15a90*/  FFMA.FTZ R32, R3.reuse, R41.reuse, R32 ;  /* 0x0000002903207223 */ /* 0x0c0fe20000010020 */
[C---:B------:R-:W-:Y:S01]  /*15aa0*/  ISETP.GE.AND P5, PT, R40.reuse, R118, PT ;  /* 0x000000762800720c */ /* 0x040fe20003fa6270 */
[----:B------:R-:W-:Y:S01]  /*15ab0*/  FFMA.FTZ R34, R3, R41, R34 ;  /* 0x0000002903227223 */ /* 0x000fe20000010022 */
[----:B------:R-:W-:Y:S02]  /*15ac0*/  ISETP.GE.AND P1, PT, R40, R119, PT ;  /* 0x000000772800720c */ /* 0x000fe40003f26270 */
[----:B------:R-:W-:-:S02]  /*15ad0*/  I2FP.F32.S32 R40, R40 ;  /* 0x0000002800287245 */ /* 0x000fc40000201400 */
[----:B------:R-:W-:Y:S02]  /*15ae0*/  LOP3.LUT R5, R61, 0x38, R212, 0xfe, !PT ;  /* 0x000000383d057812 */ /* 0x000fe400078efed4 */
[----:B------:R-:W-:Y:S01]  /*15af0*/  FSEL R228, R32, -INF , !P6 ;  /* 0xff80000020e47808 */ /* 0x000fe20007000000 */
[CC--:B------:R-:W-:Y:S01]  /*15b00*/  FFMA.FTZ R33, R3.reuse, R40.reuse, R33 ;  /* 0x0000002803217223 */ /* 0x0c0fe20000010021 */
[----:B------:R-:W-:Y:S01]  /*15b10*/  FFMA.FTZ R35, R3, R40, R35 ;  /* 0x0000002803237223 */ /* 0x000fe20000010023 */
[----:B------:R-:W-:Y:S02]  /*15b20*/  FSEL R234, R34, -INF , !P0 ;  /* 0xff80000022ea7808 */ /* 0x000fe40004000000 */
[C---:B------:R-:W-:Y:S02]  /*15b30*/  ISETP.GE.AND P6, PT, R5.reuse, R118, PT ;  /* 0x000000760500720c */ /* 0x040fe40003fc6270 */
[----:B------:R-:W-:Y:S02]  /*15b40*/  ISETP.GE.AND P0, PT, R5, R119, PT ;  /* 0x000000770500720c */ /* 0x000fe40003f06270 */
[----:B------:R-:W-:-:S02]  /*15b50*/  I2FP.F32.S32 R5, R5 ;  /* 0x0000000500057245 */ /* 0x000fc40000201400 */
[----:B------:R-:W-:Y:S02]  /*15b60*/  FSEL R224, R33, -INF , !P5 ;  /* 0xff80000021e07808 */ /* 0x000fe40006800000 */
[----:B------:R-:W-:Y:S01]  /*15b70*/  FSEL R230, R35, -INF , !P1 ;  /* 0xff80000023e67808 */ /* 0x000fe20004800000 */
[CC--:B------:R-:W-:Y:S01]  /*15b80*/  FFMA.FTZ R28, R3.reuse, R5.reuse, R28 ;  /* 0x00000005031c7223 */ /* 0x0c0fe2000001001c */
[C---:B------:R-:W-:Y:S01]  /*15b90*/  ISETP.GE.AND P5, PT, R4.reuse, R118, PT ;  /* 0x000000760400720c */ /* 0x040fe20003fa6270 */
[----:B------:R-:W-:Y:S01]  /*15ba0*/  FFMA.FTZ R30, R3, R5, R30 ;  /* 0x00000005031e7223 */ /* 0x000fe2000001001e */
[----:B------:R-:W-:Y:S02]  /*15bb0*/  ISETP.GE.AND P1, PT, R4, R119, PT ;  /* 0x000000770400720c */ /* 0x000fe40003f26270 */
[----:B------:R-:W-:Y:S02]  /*15bc0*/  I2FP.F32.S32 R4, R4 ;  /* 0x0000000400047245 */ /* 0x000fe40000201400 */
[----:B------:R-:W-:-:S02]  /*15bd0*/  LOP3.LUT R5, R61, 0x40, R212, 0xfe, !PT ;  /* 0x000000403d057812 */ /* 0x000fc400078efed4 */
[----:B------:R-:W-:Y:S01]  /*15be0*/  FSEL R226, R28, -INF , !P6 ;  /* 0xff8000001ce27808 */ /* 0x000fe20007000000 */
[CC--:B------:R-:W-:Y:S01]  /*15bf0*/  FFMA.FTZ R222, R3.reuse, R4.reuse, R29 ;  /* 0x0000000403de7223 */ /* 0x0c0fe2000001001d */
[----:B------:R-:W-:Y:S01]  /*15c00*/  FSEL R232, R30, -INF , !P0 ;  /* 0xff8000001ee87808 */ /* 0x000fe20004000000 */
[----:B------:R-:W-:Y:S01]  /*15c10*/  FFMA.FTZ R31, R3, R4, R31 ;  /* 0x00000004031f7223 */ /* 0x000fe2000001001f */
[----:B------:R-:W-:Y:S01]  /*15c20*/  ISETP.GE.AND P6, PT, R5, R118, PT ;  /* 0x000000760500720c */ /* 0x000fe20003fc6270 */
[----:B------:R-:W-:Y:S01]  /*15c30*/  VIADD R28, R65, 0x41 ;  /* 0x00000041411c7836 */ /* 0x000fe20000000000 */
[----:B------:R-:W-:Y:S01]  /*15c40*/  ISETP.GE.AND P0, PT, R5, R119, PT ;  /* 0x000000770500720c */ /* 0x000fe20003f06270 */
[----:B-1----:R-:W-:Y:S01]  /*15c50*/  HMMA.16816.F32.BF16 R16, R8, R36, R16 ;  /* 0x000000240810723c */ /* 0x002fe20000041810 */
[----:B------:R-:W-:Y:S02]  /*15c60*/  I2FP.F32.S32 R29, R5 ;  /* 0x00000005001d7245 */ /* 0x000fe40000201400 */
[----:B------:R-:W1:Y:S01]  /*15c70*/  LDSM.16.M88.4 R4, [R189+0x8800] ;  /* 0x00880000bd04783b */ /* 0x000e620000000200 */
[----:B------:R-:W-:-:S02]  /*15c80*/  FSEL R222, R222, -INF , !P5 ;  /* 0xff800000dede7808 */ /* 0x000fc40006800000 */
[----:B------:R-:W-:Y:S01]  /*15c90*/  FSEL R220, R31, -INF , !P1 ;  /* 0xff8000001fdc7808 */ /* 0x000fe20004800000 */
[CC--:B------:R-:W-:Y:S01]  /*15ca0*/  FFMA.FTZ R24, R3.reuse, R29.reuse, R24 ;  /* 0x0000001d03187223 */ /* 0x0c0fe20000010018 */
[C---:B------:R-:W-:Y:S01]  /*15cb0*/  ISETP.GE.AND P5, PT, R28.reuse, R118, PT ;  /* 0x000000761c00720c */ /* 0x040fe20003fa6270 */
[----:B------:R-:W-:Y:S01]  /*15cc0*/  FFMA.FTZ R218, R3, R29, R26 ;  /* 0x0000001d03da7223 */ /* 0x000fe2000001001a */
[----:B------:R-:W-:Y:S01]  /*15cd0*/  ISETP.GE.AND P1, PT, R28, R119, PT ;  /* 0x000000771c00720c */ /* 0x000fe20003f26270 */
[----:B------:R-:W-:Y:S01]  /*15ce0*/  HMMA.16816.F32.BF16 R36, R8, R38, R12 ;  /* 0x000000260824723c */ /* 0x000fe2000004180c */
[----:B------:R-:W-:Y:S01]  /*15cf0*/  I2FP.F32.S32 R28, R28 ;  /* 0x0000001c001c7245 */ /* 0x000fe20000201400 */
[----:B------:R-:W2:Y:S01]  /*15d00*/  LDSM.16.M88.4 R12, [R189+0x8c00] ;  /* 0x008c0000bd0c783b */ /* 0x000ea20000000200 */
[----:B------:R-:W-:Y:S01]  /*15d10*/  FSEL R184, R24, -INF , !P6 ;  /* 0xff80000018b87808 */ /* 0x000fe20007000000 */
[----:B------:R-:W-:Y:S01]  /*15d20*/  VIADD R24, R65, 0x49 ;  /* 0x0000004941187836 */ /* 0x000fe20000000000 */
[----:B------:R-:W-:Y:S01]  /*15d30*/  LOP3.LUT R26, R61, 0x48, R212, 0xfe, !PT ;  /* 0x000000483d1a7812 */ /* 0x000fe200078efed4 */
[CC--:B------:R-:W-:Y:S01]  /*15d40*/  FFMA.FTZ R180, R3.reuse, R28.reuse, R25 ;  /* 0x0000001c03b47223 */ /* 0x0c0fe20000010019 */
[----:B------:R-:W-:Y:S01]  /*15d50*/  FFMA.FTZ R27, R3, R28, R27 ;  /* 0x0000001c031b7223 */ /* 0x000fe2000001001b */
[----:B------:R-:W-:Y:S01]  /*15d60*/  FSEL R218, R218, -INF , !P0 ;  /* 0xff800000dada7808 */ /* 0x000fe20004000000 */
[----:B------:R-:W-:-:S04]  /*15d70*/  DEPBAR.LE SB0, 0x0 ;  /* 0x000080000000791a */ /* 0x000fc80000000000 */
[----:B------:R-:W-:Y:S02]  /*15d80*/  I2FP.F32.S32 R25, R26 ;  /* 0x0000001a00197245 */ /* 0x000fe40000201400 */
[----:B------:R-:W-:Y:S02]  /*15d90*/  FSEL R180, R180, -INF , !P5 ;  /* 0xff800000b4b47808 */ /* 0x000fe40006800000 */
[----:B------:R-:W-:Y:S01]  /*15da0*/  FSEL R186, R27, -INF , !P1 ;  /* 0xff8000001bba7808 */ /* 0x000fe20004800000 */
[CC--:B------:R-:W-:Y:S01]  /*15db0*/  FFMA.FTZ R20, R3.reuse, R25.reuse, R20 ;  /* 0x0000001903147223 */ /* 0x0c0fe20000010014 */
[----:B------:R-:W-:Y:S01]  /*15dc0*/  BAR.SYNC.DEFER_BLOCKING 0x0 ;  /* 0x0000000000007b1d */ /* 0x000fe20000010000 */
[C---:B------:R-:W-:Y:S01]  /*15dd0*/  ISETP.GE.AND P5, PT, R24.reuse, R118, PT ;  /* 0x000000761800720c */ /* 0x040fe20003fa6270 */
[----:B------:R-:W-:Y:S01]  /*15de0*/  FFMA.FTZ R22, R3, R25, R22 ;  /* 0x0000001903167223 */ /* 0x000fe20000010016 */
[----:B------:R-:W-:Y:S02]  /*15df0*/  ISETP.GE.AND P1, PT, R24, R119, PT ;  /* 0x000000771800720c */ /* 0x000fe40003f26270 */
[----:B------:R-:W-:-:S02]  /*15e00*/  I2FP.F32.S32 R24, R24 ;  /* 0x0000001800187245 */ /* 0x000fc40000201400 */
[C---:B------:R-:W-:Y:S02]  /*15e10*/  ISETP.GE.AND P6, PT, R26.reuse, R118, PT ;  /* 0x000000761a00720c */ /* 0x040fe40003fc6270 */
[----:B------:R-:W-:Y:S01]  /*15e20*/  ISETP.GE.AND P0, PT, R26, R119, PT ;  /* 0x000000771a00720c */ /* 0x000fe20003f06270 */
[-C--:B------:R-:W-:Y:S01]  /*15e30*/  FFMA.FTZ R21, R3, R24.reuse, R21 ;  /* 0x0000001803157223 */ /* 0x080fe20000010015 */
[----:B------:R-:W-:Y:S01]  /*15e40*/  LOP3.LUT R25, R61, 0x50, R212, 0xfe, !PT ;  /* 0x000000503d197812 */ /* 0x000fe200078efed4 */
[----:B------:R-:W-:Y:S01]  /*15e50*/  FFMA.FTZ R23, R3, R24, R23 ;  /* 0x0000001803177223 */ /* 0x000fe20000010017 */
[----:B------:R-:W-:Y:S01]  /*15e60*/  VIADD R24, R65, 0x51 ;  /* 0x0000005141187836 */ /* 0x000fe20000000000 */
[----:B------:R-:W-:Y:S02]  /*15e70*/  FSEL R182, R20, -INF , !P6 ;  /* 0xff80000014b67808 */ /* 0x000fe40007000000 */
[----:B------:R-:W-:Y:S02]  /*15e80*/  FSEL R216, R22, -INF , !P0 ;  /* 0xff80000016d87808 */ /* 0x000fe40004000000 */
[----:B------:R-:W-:-:S02]  /*15e90*/  ISETP.GE.AND P6, PT, R25, R118, PT ;  /* 0x000000761900720c */ /* 0x000fc40003fc6270 */
[----:B------:R-:W-:Y:S02]  /*15ea0*/  ISETP.GE.AND P0, PT, R25, R119, PT ;  /* 0x000000771900720c */ /* 0x000fe40003f06270 */
[----:B------:R-:W-:Y:S02]  /*15eb0*/  I2FP.F32.S32 R25, R25 ;  /* 0x0000001900197245 */ /* 0x000fe40000201400 */
[----:B------:R-:W-:Y:S02]  /*15ec0*/  FSEL R178, R21, -INF , !P5 ;  /* 0xff80000015b27808 */ /* 0x000fe40006800000 */
[----:B------:R-:W-:Y:S01]  /*15ed0*/  FSEL R174, R23, -INF , !P1 ;  /* 0xff80000017ae7808 */ /* 0x000fe20004800000 */
[C---:B------:R-:W-:Y:S01]  /*15ee0*/  FFMA.FTZ R16, R3.reuse, R25, R16 ;  /* 0x0000001903107223 */ /* 0x040fe20000010010 */
[C---:B------:R-:W-:Y:S01]  /*15ef0*/  ISETP.GE.AND P5, PT, R24.reuse, R118, PT ;  /* 0x000000761800720c */ /* 0x040fe20003fa6270 */
[----:B-1----:R-:W-:Y:S01]  /*15f00*/  HMMA.16816.F32.BF16 R20, R8, R4, R160 ;  /* 0x000000040814723c */ /* 0x002fe200000418a0 */
[----:B------:R-:W-:Y:S01]  /*15f10*/  ISETP.GE.AND P1, PT, R24, R119, PT ;  /* 0x000000771800720c */ /* 0x000fe20003f26270 */
[----:B------:R-:W-:Y:S01]  /*15f20*/  FFMA.FTZ R18, R3, R25, R18 ;  /* 0x0000001903127223 */ /* 0x000fe20000010012 */
[----:B------:R-:W-:-:S02]  /*15f30*/  I2FP.F32.S32 R24, R24 ;  /* 0x0000001800187245 */ /* 0x000fc40000201400 */
[----:B------:R-:W-:Y:S01]  /*15f40*/  FSEL R166, R16, -INF , !P6 ;  /* 0xff80000010a67808 */ /* 0x000fe20007000000 */
[----:B------:R-:W-:Y:S01]  /*15f50*/  VIADD R16, R65, 0x59 ;  /* 0x0000005941107836 */ /* 0x000fe20000000000 */
[----:B------:R-:W-:Y:S01]  /*15f60*/  LOP3.LUT R4, R61, 0x58, R212, 0xfe, !PT ;  /* 0x000000583d047812 */ /* 0x000fe200078efed4 */
[CC--:B------:R-:W-:Y:S01]  /*15f70*/  FFMA.FTZ R164, R3.reuse, R24.reuse, R17 ;  /* 0x0000001803a47223 */ /* 0x0c0fe20000010011 */
[----:B------:R-:W-:Y:S01]  /*15f80*/  FFMA.FTZ R19, R3, R24, R19 ;  /* 0x0000001803137223 */ /* 0x000fe20000010013 */
[----:B------:R-:W-:Y:S01]  /*15f90*/  FSEL R172, R18, -INF , !P0 ;  /* 0xff80000012ac7808 */ /* 0x000fe20004000000 */
[----:B------:R-:W-:Y:S01]  /*15fa0*/  VIADD R24, R65, 0x61 ;  /* 0x0000006141187836 */ /* 0x000fe20000000000 */
[----:B------:R-:W-:Y:S02]  /*15fb0*/  I2FP.F32.S32 R17, R4 ;  /* 0x0000000400117245 */ /* 0x000fe40000201400 */
[C---:B------:R-:W-:Y:S02]  /*15fc0*/  ISETP.GE.AND P6, PT, R4.reuse, R118, PT ;  /* 0x000000760400720c */ /* 0x040fe40003fc6270 */
[----:B------:R-:W-:Y:S01]  /*15fd0*/  ISETP.GE.AND P0, PT, R4, R119, PT ;  /* 0x000000770400720c */ /* 0x000fe20003f06270 */
[CC--:B------:R-:W-:Y:S01]  /*15fe0*/  FFMA.FTZ R36, R3.reuse, R17.reuse, R36 ;  /* 0x0000001103247223 */ /* 0x0c0fe20000010024 */
[----:B------:R-:W-:Y:S01]  /*15ff0*/  HMMA.16816.F32.BF16 R4, R8, R6, R156 ;  /* 0x000000060804723c */ /* 0x000fe2000004189c */
[----:B------:R-:W-:Y:S01]  /*16000*/  FFMA.FTZ R38, R3, R17, R38 ;  /* 0x0000001103267223 */ /* 0x000fe20000010026 */
[----:B------:R-:W-:-:S02]  /*16010*/  FSEL R164, R164, -INF , !P5 ;  /* 0xff800000a4a47808 */ /* 0x000fc40006800000 */
[----:B------:R-:W-:Y:S02]  /*16020*/  FSEL R170, R19, -INF , !P1 ;  /* 0xff80000013aa7808 */ /* 0x000fe40004800000 */
[----:B------:R-:W-:Y:S02]  /*16030*/  LOP3.LUT R25, R61, 0x60, R212, 0xfe, !PT ;  /* 0x000000603d197812 */ /* 0x000fe400078efed4 */
[C---:B------:R-:W-:Y:S02]  /*16040*/  ISETP.GE.AND P5, PT, R16.reuse, R118, PT ;  /* 0x000000761000720c */ /* 0x040fe40003fa6270 */
[----:B------:R-:W-:Y:S02]  /*16050*/  ISETP.GE.AND P1, PT, R16, R119, PT ;  /* 0x000000771000720c */ /* 0x000fe40003f26270 */
[----:B------:R-:W-:Y:S02]  /*16060*/  I2FP.F32.S32 R16, R16 ;  /* 0x0000001000107245 */ /* 0x000fe40000201400 */
[----:B------:R-:W-:-:S02]  /*16070*/  FSEL R162, R36, -INF , !P6 ;  /* 0xff80000024a27808 */ /* 0x000fc40007000000 */
[----:B------:R-:W-:Y:S01]  /*16080*/  FSEL R168, R38, -INF , !P0 ;  /* 0xff80000026a87808 */ /* 0x000fe20004000000 */
[----:B------:R-:W-:Y:S01]  /*16090*/  FFMA.FTZ R37, R3, R16, R37 ;  /* 0x0000001003257223 */ /* 0x000fe20000010025 */
[----:B------:R-:W-:Y:S01]  /*160a0*/  ISETP.GE.AND P6, PT, R25, R118, PT ;  /* 0x000000761900720c */ /* 0x000fe20003fc6270 */
[----:B------:R-:W-:Y:S01]  /*160b0*/  FFMA.FTZ R39, R3, R16, R39 ;  /* 0x0000001003277223 */ /* 0x000fe20000010027 */
[----:B------:R-:W-:Y:S01]  /*160c0*/  ISETP.GE.AND P0, PT, R25, R119, PT ;  /* 0x000000771900720c */ /* 0x000fe20003f06270 */
[C---:B--2---:R-:W-:Y:S01]  /*160d0*/  HMMA.16816.F32.BF16 R16, R8.reuse, R12, R152 ;  /* 0x0000000c0810723c */ /* 0x044fe20000041898 */
[----:B------:R-:W-:Y:S02]  /*160e0*/  I2FP.F32.S32 R25, R25 ;  /* 0x0000001900197245 */ /* 0x000fe40000201400 */
[----:B------:R-:W-:Y:S02]  /*160f0*/  FSEL R160, R37, -INF , !P5 ;  /* 0xff80000025a07808 */ /* 0x000fe40006800000 */
[----:B------:R-:W-:Y:S01]  /*16100*/  FSEL R158, R39, -INF , !P1 ;  /* 0xff800000279e7808 */ /* 0x000fe20004800000 */
[CC--:B------:R-:W-:Y:S01]  /*16110*/  FFMA.FTZ R20, R3.reuse, R25.reuse, R20 ;  /* 0x0000001903147223 */ /* 0x0c0fe20000010014 */
[----:B------:R-:W-:Y:S01]  /*16120*/  FFMA.FTZ R22, R3, R25, R22 ;  /* 0x0000001903167223 */ /* 0x000fe20000010016 */
[----:B------:R-:W-:Y:S01]  /*16130*/  LOP3.LUT R13, R61, 0x68, R212, 0xfe, !PT ;  /* 0x000000683d0d7812 */ /* 0x000fe200078efed4 */
[----:B------:R-:W-:Y:S01]  /*16140*/  VIADD R12, R65, 0x69 ;  /* 0x00000069410c7836 */ /* 0x000fe20000000000 */
[C---:B------:R-:W-:Y:S01]  /*16150*/  ISETP.GE.AND P5, PT, R24.reuse, R118, PT ;  /* 0x000000761800720c */ /* 0x040fe20003fa6270 */
[----:B------:R-:W-:Y:S01]  /*16160*/  HMMA.16816.F32.BF16 R8, R8, R14, R148 ;  /* 0x0000000e0808723c */ /* 0x000fe20000041894 */
[----:B------:R-:W-:-:S02]  /*16170*/  ISETP.GE.AND P1, PT, R24, R119, PT ;  /* 0x000000771800720c */ /* 0x000fc40003f26270 */
[----:B------:R-:W-:Y:S02]  /*16180*/  I2FP.F32.S32 R24, R24 ;  /* 0x0000001800187245 */ /* 0x000fe40000201400 */
[----:B------:R-:W-:Y:S02]  /*16190*/  FSEL R152, R20, -INF , !P6 ;  /* 0xff80000014987808 */ /* 0x000fe40007000000 */
[----:B------:R-:W-:Y:S01]  /*161a0*/  FSEL R156, R22, -INF , !P0 ;  /* 0xff800000169c7808 */ /* 0x000fe20004000000 */
[----:B------:R-:W-:Y:S01]  /*161b0*/  FFMA.FTZ R21, R3, R24, R21 ;  /* 0x0000001803157223 */ /* 0x000fe20000010015 */
[----:B------:R-:W-:Y:S01]  /*161c0*/  ISETP.GE.AND P6, PT, R13, R118, PT ;  /* 0x000000760d00720c */ /* 0x000fe20003fc6270 */
[----:B------:R-:W-:Y:S01]  /*161d0*/  FFMA.FTZ R23, R3, R24, R23 ;  /* 0x0000001803177223 */ /* 0x000fe20000010017 */
[----:B------:R-:W-:Y:S01]  /*161e0*/  ISETP.GE.AND P0, PT, R13, R119, PT ;  /* 0x000000770d00720c */ /* 0x000fe20003f06270 */
[----:B------:R-:W-:Y:S01]  /*161f0*/  IMAD.MOV.U32 R148, RZ, RZ, R176 ;  /* 0x000000ffff947224 */ /* 0x000fe200078e00b0 */
[----:B------:R-:W-:Y:S01]  /*16200*/  I2FP.F32.S32 R13, R13 ;  /* 0x0000000d000d7245 */ /* 0x000fe20000201400 */
[----:B------:R-:W-:Y:S01]  /*16210*/  IMAD.MOV.U32 R149, RZ, RZ, R177 ;  /* 0x000000ffff957224 */ /* 0x000fe200078e00b1 */
[----:B------:R-:W-:-:S02]  /*16220*/  FSEL R146, R21, -INF , !P5 ;  /* 0xff80000015927808 */ /* 0x000fc40006800000 */
[----:B------:R-:W-:Y:S01]  /*16230*/  FSEL R154, R23, -INF , !P1 ;  /* 0xff800000179a7808 */ /* 0x000fe20004800000 */
[CC--:B------:R-:W-:Y:S01]  /*16240*/  FFMA.FTZ R144, R3.reuse, R13.reuse, R4 ;  /* 0x0000000d03907223 */ /* 0x0c0fe20000010004 */
[----:B------:R-:W-:Y:S01]  /*16250*/  FFMA.FTZ R6, R3, R13, R6 ;  /* 0x0000000d03067223 */ /* 0x000fe20000010006 */
[----:B------:R-:W-:Y:S02]  /*16260*/  LOP3.LUT R4, R61, 0x70, R212, 0xfe, !PT ;  /* 0x000000703d047812 */ /* 0x000fe400078efed4 */
[C---:B------:R-:W-:Y:S02]  /*16270*/  ISETP.GE.AND P5, PT, R12.reuse, R118, PT ;  /* 0x000000760c00720c */ /* 0x040fe40003fa6270 */
[----:B------:R-:W-:Y:S02]  /*16280*/  ISETP.GE.AND P1, PT, R12, R119, PT ;  /* 0x000000770c00720c */ /* 0x000fe40003f26270 */
[----:B------:R-:W-:Y:S02]  /*16290*/  I2FP.F32.S32 R12, R12 ;  /* 0x0000000c000c7245 */ /* 0x000fe40000201400 */
[----:B------:R-:W-:-:S02]  /*162a0*/  FSEL R144, R144, -INF , !P6 ;  /* 0xff80000090907808 */ /* 0x000fc40007000000 */
[----:B------:R-:W-:Y:S01]  /*162b0*/  FSEL R150, R6, -INF , !P0 ;  /* 0xff80000006967808 */ /* 0x000fe20004000000 */
[C---:B------:R-:W-:Y:S01]  /*162c0*/  FFMA.FTZ R5, R3.reuse, R12, R5 ;  /* 0x0000000c03057223 */ /* 0x040fe20000010005 */
[C---:B------:R-:W-:Y:S01]  /*162d0*/  ISETP.GE.AND P6, PT, R4.reuse, R118, PT ;  /* 0x000000760400720c */ /* 0x040fe20003fc6270 */
[----:B------:R-:W-:Y:S01]  /*162e0*/  FFMA.FTZ R7, R3, R12, R7 ;  /* 0x0000000c03077223 */ /* 0x000fe20000010007 */
[----:B------:R-:W-:Y:S01]  /*162f0*/  ISETP.GE.AND P0, PT, R4, R119, PT ;  /* 0x000000770400720c */ /* 0x000fe20003f06270 */
[----:B------:R-:W-:Y:S01]  /*16300*/  VIADD R12, R65, 0x71 ;  /* 0x00000071410c7836 */ /* 0x000fe20000000000 */
[----:B------:R-:W-:Y:S02]  /*16310*/  I2FP.F32.S32 R4, R4 ;  /* 0x0000000400047245 */ /* 0x000fe40000201400 */
[----:B------:R-:W-:Y:S02]  /*16320*/  FSEL R142, R5, -INF , !P5 ;  /* 0xff800000058e7808 */ /* 0x000fe40006800000 */
[----:B------:R-:W-:Y:S01]  /*16330*/  I2FP.F32.S32 R6, R12 ;  /* 0x0000000c00067245 */ /* 0x000fe20000201400 */
[CC--:B------:R-:W-:Y:S01]  /*16340*/  FFMA.FTZ R16, R3.reuse, R4.reuse, R16 ;  /* 0x0000000403107223 */ /* 0x0c0fe20000010010 */
[----:B------:R-:W-:Y:S01]  /*16350*/  FFMA.FTZ R18, R3, R4, R18 ;  /* 0x0000000403127223 */ /* 0x000fe20000010012 */
[----:B------:R-:W-:-:S02]  /*16360*/  LOP3.LUT R4, R61, 0x78, R212, 0xfe, !PT ;  /* 0x000000783d047812 */ /* 0x000fc400078efed4 */
[CC--:B------:R-:W-:Y:S01]  /*16370*/  FFMA.FTZ R17, R3.reuse, R6.reuse, R17 ;  /* 0x0000000603117223 */ /* 0x0c0fe20000010011 */
[----:B------:R-:W-:Y:S01]  /*16380*/  FSEL R124, R16, -INF , !P6 ;  /* 0xff800000107c7808 */ /* 0x000fe20007000000 */
[----:B------:R-:W-:Y:S01]  /*16390*/  FFMA.FTZ R19, R3, R6, R19 ;  /* 0x0000000603137223 */ /* 0x000fe20000010013 */
[----:B------:R-:W-:Y:S02]  /*163a0*/  FSEL R121, R18, -INF , !P0 ;  /* 0xff80000012797808 */ /* 0x000fe40004000000 */
[C---:B------:R-:W-:Y:S02]  /*163b0*/  ISETP.GE.AND P6, PT, R4.reuse, R118, PT ;  /* 0x000000760400720c */ /* 0x040fe40003fc6270 */
[----:B------:R-:W-:Y:S02]  /*163c0*/  ISETP.GE.AND P0, PT, R4, R119, PT ;  /* 0x000000770400720c */ /* 0x000fe40003f06270 */
[----:B------:R-:W-:Y:S02]  /*163d0*/  I2FP.F32.S32 R4, R4 ;  /* 0x0000000400047245 */ /* 0x000fe40000201400 */
[----:B------:R-:W-:-:S02]  /*163e0*/  I2FP.F32.S32 R5, R65 ;  /* 0x0000004100057245 */ /* 0x000fc40000201400 */
[C---:B------:R-:W-:Y:S01]  /*163f0*/  ISETP.GE.AND P5, PT, R12.reuse, R118, PT ;  /* 0x000000760c00720c */ /* 0x040fe20003fa6270 */
[-C--:B------:R-:W-:Y:S01]  /*16400*/  FFMA.FTZ R8, R3, R4.reuse, R8 ;  /* 0x0000000403087223 */ /* 0x080fe20000010008 */
[----:B------:R-:W-:Y:S01]  /*16410*/  FSEL R140, R7, -INF , !P1 ;  /* 0xff800000078c7808 */ /* 0x000fe20004800000 */
[C---:B------:R-:W-:Y:S01]  /*16420*/  FFMA.FTZ R10, R3.reuse, R4, R10 ;  /* 0x00000004030a7223 */ /* 0x040fe2000001000a */
[----:B------:R-:W-:Y:S01]  /*16430*/  ISETP.GE.AND P1, PT, R12, R119, PT ;  /* 0x000000770c00720c */ /* 0x000fe20003f26270 */
[-C--:B------:R-:W-:Y:S01]  /*16440*/  FFMA.FTZ R4, R3, R5.reuse, R56 ;  /* 0x0000000503047223 */ /* 0x080fe20000010038 */
[----:B------:R-:W-:Y:S01]  /*16450*/  FSEL R123, R17, -INF , !P5 ;  /* 0xff800000117b7808 */ /* 0x000fe20006800000 */
[----:B------:R-:W-:Y:S01]  /*16460*/  FFMA.FTZ R58, R3, R5, R58 ;  /* 0x00000005033a7223 */ /* 0x000fe2000001003a */
[----:B------:R-:W-:Y:S02]  /*16470*/  ISETP.GE.AND P5, PT, R65, R118, PT ;  /* 0x000000764100720c */ /* 0x000fe40003fa6270 */
[----:B------:R-:W-:-:S02]  /*16480*/  FSEL R120, R19, -INF , !P1 ;  /* 0xff80000013787808 */ /* 0x000fc40004800000 */
[C---:B------:R-:W-:Y:S01]  /*16490*/  ISETP.GE.AND P1, PT, R65.reuse, R119, PT ;  /* 0x000000774100720c */ /* 0x040fe20003f26270 */
[----:B------:R-:W-:Y:S01]  /*164a0*/  VIADD R65, R65, 0x79 ;  /* 0x0000007941417836 */ /* 0x000fe20000000000 */
[----:B------:R-:W-:Y:S02]  /*164b0*/  FSEL R4, R4, -INF , !P5 ;  /* 0xff80000004047808 */ /* 0x000fe40006800000 */
[----:B------:R-:W-:Y:S02]  /*164c0*/  ISETP.GT.AND P5, PT, R207, R198, PT ;  /* 0x000000c6cf00720c */ /* 0x000fe40003fa4270 */
[----:B------:R-:W-:Y:S02]  /*164d0*/  I2FP.F32.S32 R6, R65 ;  /* 0x0000004100067245 */ /* 0x000fe40000201400 */
[----:B------:R-:W-:Y:S02]  /*164e0*/  FSEL R122, R8, -INF , !P6 ;  /* 0xff800000087a7808 */ /* 0x000fe40007000000 */
[----:B------:R-:W-:Y:S01]  /*164f0*/  ISETP.GE.AND P6, PT, R65, R118, PT ;  /* 0x000000764100720c */ /* 0x000fe20003fc6270 */
[CC--:B------:R-:W-:Y:S01]  /*16500*/  FFMA.FTZ R9, R3.reuse, R6.reuse, R9 ;  /* 0x0000000603097223 */ /* 0x0c0fe20000010009 */
[----:B------:R-:W-:Y:S01]  /*16510*/  FSEL R118, R10, -INF , !P0 ;  /* 0xff8000000a767808 */ /* 0x000fe20004000000 */
[----:B------:R-:W-:Y:S01]  /*16520*/  FFMA.FTZ R11, R3, R6, R11 ;  /* 0x00000006030b7223 */ /* 0x000fe2000001000b */
        /* <DEDUP_REMOVED lines=31> */
[----:B------:R-:W-:-:S03]  /*16720*/  @!P6 VIADD R11, R11, 0x1 ;  /* 0x000000010b0be836 */ /* 0x000fc60000000000 */
[----:B------:R-:W-:-:S03]  /*16730*/  ISETP.GE.U32.AND P1, PT, R8, R9, PT ;  /* 0x000000090800720c */ /* 0x000fc60003f26070 */
[-C--:B------:R-:W-:Y:S01]  /*16740*/  @!P0 IADD3 R16, R16, -R9.reuse, RZ ;  /* 0x8000000910108210 */ /* 0x080fe20007ffe0ff */
[----:B------:R-:W-:Y:S01]  /*16750*/  @!P0 VIADD R14, R14, 0x1 ;  /* 0x000000010e0e8836 */ /* 0x000fe20000000000 */
[----:B------:R-:W-:Y:S02]  /*16760*/  ISETP.GE.AND P0, PT, R10, RZ, PT ;  /* 0x000000ff0a00720c */ /* 0x000fe40003f06270 */
[----:B------:R-:W-:Y:S02]  /*16770*/  ISETP.GE.U32.AND P6, PT, R16, R9, PT ;  /* 0x000000091000720c */ /* 0x000fe40003fc6070 */
[----:B------:R-:W-:Y:S01]  /*16780*/  LOP3.LUT R9, RZ, R12, RZ, 0x33, !PT ;  /* 0x0000000cff097212 */ /* 0x000fe200078e33ff */
[----:B------:R-:W2:Y:S03]  /*16790*/  LD.E.64 R16, desc[UR4][R116.64+0x20] ;  /* 0x0000200474107980 */ /* 0x000ea6000c101b00 */
[----:B------:R-:W-:-:S02]  /*167a0*/  @P1 IADD3 R11, R11, 0x1, RZ ;  /* 0x000000010b0b1810 */ /* 0x000fc40007ffe0ff */
[----:B------:R-:W-:-:S05]  /*167b0*/  ISETP.GE.AND P1, PT, R61, RZ, PT ;  /* 0x000000ff3d00720c */ /* 0x000fca0003f26270 */
[----:B------:R-:W-:Y:S02]  /*167c0*/  @P6 IADD3 R14, R14, 0x1, RZ ;  /* 0x000000010e0e6810 */ /* 0x000fe40007ffe0ff */
[----:B------:R-:W-:Y:S02]  /*167d0*/  ISETP.NE.AND P6, PT, R12, RZ, PT ;  /* 0x000000ff0c00720c */ /* 0x000fe40003fc5270 */
[----:B------:R-:W-:-:S04]  /*167e0*/  @!P0 IADD3 R14, -R14, RZ, RZ ;  /* 0x000000ff0e0e8210 */ /* 0x000fc80007ffe1ff */
[----:B------:R-:W-:-:S05]  /*167f0*/  @!P1 IMAD.MOV R11, RZ, RZ, -R11 ;  /* 0x000000ffff0b9224 */ /* 0x000fca00078e0a0b */
[C---:B------:R-:W-:Y:S02]  /*16800*/  SEL R7, R9.reuse, R11, !P6 ;  /* 0x0000000b09077207 */ /* 0x040fe40007000000 */
[----:B------:R-:W-:Y:S02]  /*16810*/  SEL R9, R9, R14, !P6 ;  /* 0x0000000e09097207 */ /* 0x000fe40007000000 */
[----:B------:R-:W3:Y:S01]  /*16820*/  LD.E.64 R14, desc[UR4][R116.64+0x38] ;  /* 0x00003804740e7980 */ /* 0x000ee2000c101b00 */
        /* <DEDUP_REMOVED lines=19> */
.L_x_3333:
[----:B------:R-:W2:Y:S02]  /*16960*/  LD.E R9, desc[UR4][R116.64+0x38] ;  /* 0x0000380474097980 */ /* 0x000ea4000c101900 */
[----:B--2---:R-:W-:-:S04]  /*16970*/  LEA R9, -R9, RZ, 0x7 ;  /* 0x000000ff09097211 */ /* 0x004fc800078e39ff */
[----:B------:R-:W-:Y:S02]  /*16980*/  SHF.R.S32.HI R12, RZ, 0x1f, R9 ;  /* 0x0000001fff0c7819 */ /* 0x000fe40000011409 */
.L_x_3334:
[----:B------:R-:W-:Y:S05]  /*16990*/  BSYNC B0 ;  /* 0x0000000000007941 */ /* 0x000fea0003800000 */
.L_x_3332:
[----:B------:R-:W-:Y:S02]  /*169a0*/  LOP3.LUT R5, R210, 0x1, RZ, 0xc0, !PT ;  /* 0x00000001d2057812 */ /* 0x000fe400078ec0ff */
[C---:B------:R-:W-:Y:S02]  /*169b0*/  @P4 IADD3 R7, P0, R9.reuse, R196, RZ ;  /* 0x000000c409074210 */ /* 0x040fe40007f1e0ff */
[-C--:B------:R-:W-:Y:S02]  /*169c0*/  LEA R20, P1, R9, R200.reuse, 0x1 ;  /* 0x000000c809147211 */ /* 0x080fe400078208ff */
[----:B------:R-:W-:Y:S01]  /*169d0*/  ISETP.NE.U32.AND P6, PT, R5, 0x1, PT ;  /* 0x000000010500780c */ /* 0x000fe20003fc5070 */
[----:B------:R-:W-:Y:S01]  /*169e0*/  @P4 IMAD.X R8, R12, 0x1, R197, P0 ;  /* 0x000000010c084824 */ /* 0x000fe200000e06c5 */
[----:B------:R-:W-:Y:S02]  /*169f0*/  LEA.HI.X R21, R9, R199, R12, 0x1, P1 ;  /* 0x000000c709157211 */ /* 0x000fe400008f0c0c */
[----:B------:R-:W-:-:S02]  /*16a00*/  @P4 LEA R16, P1, R7, R200, 0x1 ;  /* 0x000000c807104211 */ /* 0x000fc400078208ff */
[----:B------:R-:W-:Y:S01]  /*16a10*/  @P2 IADD3 R5, P0, R9, R196, RZ ;  /* 0x000000c409052210 */ /* 0x000fe20007f1e0ff */
[----:B------:R-:W-:Y:S01]  /*16a20*/  @P4 IMAD.MOV.U32 R11, RZ, RZ, R21 ;  /* 0x000000ffff0b4224 */ /* 0x000fe200078e0015 */
        /* <DEDUP_REMOVED lines=13> */
[CCC-:B------:R-:W-:Y:S01]  /*16b00*/  @!P6 LEA.HI.X R19, R7.reuse, R199.reuse, R10.reuse, 0x1, P0 ;  /* 0x000000c70713e211 */ /* 0x1c0fe200000f0c0a */
[----:B------:R1:W-:Y:S01]  /*16b10*/  @P6 STS.64 [R205+0x3008], RZ ;  /* 0x003008ffcd006388 */ /* 0x0003e20000000a00 */
[CC--:B------:R-:W-:Y:S02]  /*16b20*/  @P4 LEA R24, P1, R7.reuse, R200.reuse, 0x1 ;  /* 0x000000c807184211 */ /* 0x0c0fe400078208ff */
[C---:B------:R-:W-:Y:S02]  /*16b30*/  @P2 LEA R22, P0, R7.reuse, R200, 0x1 ;  /* 0x000000c807162211 */ /* 0x040fe400078008ff */
[CCC-:B------:R-:W-:Y:S02]  /*16b40*/  @P4 LEA.HI.X R25, R7.reuse, R199.reuse, R10.reuse, 0x1, P1 ;  /* 0x000000c707194211 */ /* 0x1c0fe400008f0c0a */
[C---:B------:R-:W-:Y:S02]  /*16b50*/  @P2 LEA.HI.X R23, R7.reuse, R199, R10, 0x1, P0 ;  /* 0x000000c707172211 */ /* 0x040fe400000f0c0a */
[----:B------:R-:W-:-:S02]  /*16b60*/  IADD3 R5, P1, R7, R196, RZ ;  /* 0x000000c407057210 */ /* 0x000fc40007f3e0ff */
[----:B------:R-:W-:-:S03]  /*16b70*/  @!P6 IADD3 R9, P0, R9, R196, RZ ;  /* 0x000000c40909e210 */ /* 0x000fc60007f1e0ff */
[--C-:B------:R-:W-:Y:S01]  /*16b80*/  IMAD.X R10, R10, 0x1, R197.reuse, P1 ;  /* 0x000000010a0a7824 */ /* 0x100fe200008e06c5 */
[CC--:B------:R-:W-:Y:S01]  /*16b90*/  @P4 LEA R28, P1, R5.reuse, R200.reuse, 0x1 ;  /* 0x000000c8051c4211 */ /* 0x0c0fe200078208ff */
        /* <DEDUP_REMOVED lines=69> */
.L_x_3331:
[----:B------:R-:W-:Y:S05]  /*16ff0*/  BSYNC B1 ;  /* 0x0000000000017941 */ /* 0x000fea0003800000 */
.L_x_3330:
[----:B------:R-:W2:Y:S01]  /*17000*/  LD.E R138, desc[UR4][R116.64+0xdc] ;  /* 0x0000dc04748a7980 */ /* 0x000ea2000c101900 */
[----:B------:R-:W-:-:S03]  /*17010*/  FMNMX.FTZ R5, R0, R6, !PT ;  /* 0x0000000600057209 */ /* 0x000fc60007810000 */
[----:B-1----:R-:W-:Y:S01]  /*17020*/  LDSM.16.MT88.4 R28, [R190+0xb000] ;  /* 0x00b00000be1c783b */ /* 0x002fe20000004200 */
[----:B------:R-:W-:Y:S02]  /*17030*/  FMNMX.FTZ R8, R126, R5, !PT ;  /* 0x000000057e087209 */ /* 0x000fe40007810000 */
        /* <DEDUP_REMOVED lines=74> */
[----:B------:R-:W-:Y:S02]  /*174e0*/  FSETP.NEU.FTZ.AND P0, PT, R135, -INF , PT ;  /* 0xff8000008700780b */ /* 0x000fe40003f1d000 */
[----:B---3--:R-:W-:Y:S02]  /*174f0*/  FMNMX.FTZ R136, R5, R136, !PT ;  /* 0x0000008805887209 */ /* 0x008fe40007810000 */
[----:B------:R-:W-:Y:S02]  /*17500*/  FSEL R5, R135, RZ, P0 ;  /* 0x000000ff87057208 */ /* 0x000fe40000000000 */
[----:B------:R-:W-:-:S03]  /*17510*/  FSETP.NEU.FTZ.AND P1, PT, R136, -INF , PT ;  /* 0xff8000008800780b */ /* 0x000fc60003f3d000 */
[----:B------:R-:W-:Y:S01]  /*17520*/  FADD.FTZ R5, R0, -R5 ;  /* 0x8000000500057221 */ /* 0x000fe20000010000 */
[----:B------:R-:W-:-:S05]  /*17530*/  FSEL R7, R136, RZ, P1 ;  /* 0x000000ff88077208 */ /* 0x000fca0000800000 */
[----:B------:R-:W-:Y:S01]  /*17540*/  FADD.FTZ R7, R2, -R7 ;  /* 0x8000000702077221 */ /* 0x000fe20000010000 */
[C---:B--2---:R-:W-:Y:S01]  /*17550*/  FMUL.FTZ R129, R138.reuse, R135 ;  /* 0x000000878a817220 */ /* 0x044fe20000410000 */
[C---:B------:R-:W-:Y:S02]  /*17560*/  FMUL.FTZ R133, R138.reuse, R136 ;  /* 0x000000888a857220 */ /* 0x040fe40000410000 */
[C---:B------:R-:W-:Y:S01]  /*17570*/  FMUL.FTZ R137, R138.reuse, R7 ;  /* 0x000000078a897220 */ /* 0x040fe20000410000 */
[----:B------:R-:W-:Y:S01]  /*17580*/  FMUL.FTZ R9, R138, R5 ;  /* 0x000000058a097220 */ /* 0x000fe20000410000 */
[----:B------:R-:W-:Y:S02]  /*17590*/  FSEL R129, R129, RZ, P0 ;  /* 0x000000ff81817208 */ /* 0x000fe40000000000 */
[----:B------:R-:W-:Y:S01]  /*175a0*/  FSEL R133, R133, RZ, P1 ;  /* 0x000000ff85857208 */ /* 0x000fe20000800000 */
[----:B------:R-:W1:Y:S02]  /*175b0*/  MUFU.EX2 R2, R9 ;  /* 0x0000000900027308 */ /* 0x000e640000000800 */
        /* <DEDUP_REMOVED lines=10> */
[----:B------:R-:W-:Y:S01]  /*17660*/  LDSM.16.MT88.4 R56, [R188+0x9400] ;  /* 0x00940000bc38783b */ /* 0x000fe20000004200 */
[-CC-:B------:R-:W-:Y:S01]  /*17670*/  FFMA.FTZ R139, R184, R138.reuse, -R133.reuse ;  /* 0x0000008ab88b7223 */ /* 0x180fe20000010885 */
[-CC-:B------:R-:W-:Y:S01]  /*17680*/  FFMA.FTZ R176, R180, R138.reuse, -R133.reuse ;  /* 0x0000008ab4b07223 */ /* 0x180fe20000010885 */
[-CC-:B------:R-:W-:Y:S01]  /*17690*/  FFMA.FTZ R141, R182, R138.reuse, -R133.reuse ;  /* 0x0000008ab68d7223 */ /* 0x180fe20000010885 */
[--C-:B------:R-:W-:Y:S01]  /*176a0*/  FFMA.FTZ R178, R178, R138, -R133.reuse ;  /* 0x0000008ab2b27223 */ /* 0x100fe20000010885 */
[-C--:B-1----:R-:W-:Y:S01]  /*176b0*/  FMUL.FTZ R34, R78, R2.reuse ;  /* 0x000000024e227220 */ /* 0x082fe20000410000 */
[----:B------:R-:W1:Y:S01]  /*176c0*/  MUFU.EX2 R128, R128 ;  /* 0x0000008000807308 */ /* 0x000e620000000800 */
        /* <DEDUP_REMOVED lines=9> */
[--C-:B------:R-:W-:Y:S01]  /*17760*/  FFMA.FTZ R79, R60, R138, -R133.reuse ;  /* 0x0000008a3c4f7223 */ /* 0x100fe20000010885 */
        /* <DEDUP_REMOVED lines=21> */
[----:B------:R-:W1:Y:S01]  /*178c0*/  MUFU.EX2 R132, R132 ;  /* 0x0000008400847308 */ /* 0x000e620000000800 */
[----:B--2---:R-:W-:Y:S01]  /*178d0*/  F2FP.BF16.F32.PACK_AB R7, R126, R127 ;  /* 0x0000007f7e07723e */ /* 0x004fe200000010ff */
        /* <DEDUP_REMOVED lines=14> */
[----:B------:R-:W2:Y:S01]  /*179c0*/  MUFU.EX2 R0, R0 ;  /* 0x0000000000007308 */ /* 0x000ea20000000800 */
[----:B-1----:R-:W-:Y:S01]  /*179d0*/  F2FP.BF16.F32.PACK_AB R4, R132, R134 ;  /* 0x000000868404723e */ /* 0x002fe200000010ff */
[-C--:B------:R-:W-:Y:S01]  /*179e0*/  FFMA.FTZ R150, R150, R138.reuse, -R129 ;  /* 0x0000008a96967223 */ /* 0x080fe20000010881 */
[-CC-:B------:R-:W-:Y:S01]  /*179f0*/  FFMA.FTZ R152, R152, R138.reuse, -R133.reuse ;  /* 0x0000008a98987223 */ /* 0x180fe20000010885 */
[-CC-:B------:R-:W-:Y:S01]  /*17a00*/  FFMA.FTZ R155, R146, R138.reuse, -R133.reuse ;  /* 0x0000008a929b7223 */ /* 0x180fe20000010885 */
[-CC-:B------:R-:W-:Y:S01]  /*17a10*/  FFMA.FTZ R144, R144, R138.reuse, -R133.reuse ;  /* 0x0000008a90907223 */ /* 0x180fe20000010885 */
[-C--:B------:R-:W-:Y:S01]  /*17a20*/  FFMA.FTZ R157, R142, R138.reuse, -R133 ;  /* 0x0000008a8e9d7223 */ /* 0x080fe20000010885 */
[--C-:B------:R-:W-:Y:S01]  /*17a30*/  FFMA.FTZ R159, R140, R138, -R129.reuse ;  /* 0x0000008a8c9f7223 */ /* 0x100fe20000010881 */
[----:B------:R-:W1:Y:S01]  /*17a40*/  MUFU.EX2 R137, R137 ;  /* 0x0000008900897308 */ /* 0x000e620000000800 */
[----:B------:R-:W-:Y:S01]  /*17a50*/  FFMA.FTZ R215, R215, R2, R130 ;  /* 0x00000002d7d77223 */ /* 0x000fe20000010082 */
[-CC-:B------:R-:W-:Y:S01]  /*17a60*/  FFMA.FTZ R121, R121, R138.reuse, -R129.reuse ;  /* 0x0000008a79797223 */ /* 0x180fe20000010881 */
[-CC-:B------:R-:W-:Y:S01]  /*17a70*/  FFMA.FTZ R120, R120, R138.reuse, -R129.reuse ;  /* 0x0000008a78787223 */ /* 0x180fe20000010881 */
[-C--:B------:R-:W-:Y:S01]  /*17a80*/  FFMA.FTZ R118, R118, R138.reuse, -R129 ;  /* 0x0000008a76767223 */ /* 0x080fe20000010881 */
[----:B------:R-:W-:Y:S01]  /*17a90*/  FADD.FTZ R128, R128, R215 ;  /* 0x000000d780807221 */ /* 0x000fe20000010000 */
[-CC-:B------:R-:W-:Y:S01]  /*17aa0*/  FFMA.FTZ R124, R124, R138.reuse, -R133.reuse ;  /* 0x0000008a7c7c7223 */ /* 0x180fe20000010885 */
[-CC-:B------:R-:W-:Y:S01]  /*17ab0*/  FFMA.FTZ R123, R123, R138.reuse, -R133.reuse ;  /* 0x0000008a7b7b7223 */ /* 0x180fe20000010885 */
[----:B------:R-:W-:Y:S01]  /*17ac0*/  MUFU.EX2 R78, R78 ;  /* 0x0000004e004e7308 */ /* 0x000fe20000000800 */
[----:B--2---:R-:W-:Y:S01]  /*17ad0*/  F2FP.BF16.F32.PACK_AB R6, R0, R131 ;  /* 0x000000830006723e */ /* 0x004fe200000010ff */
[-CC-:B------:R-:W-:Y:S01]  /*17ae0*/  FFMA.FTZ R122, R122, R138.reuse, -R133.reuse ;  /* 0x0000008a7a7a7223 */ /* 0x180fe20000010885 */
[-C--:B------:R-:W-:Y:S01]  /*17af0*/  FFMA.FTZ R125, R125, R138.reuse, -R133 ;  /* 0x0000008a7d7d7223 */ /* 0x080fe20000010885 */
[----:B------:R-:W-:-:S04]  /*17b00*/  FFMA.FTZ R119, R119, R138, -R129 ;  /* 0x0000008a77777223 */ /* 0x000fc80000010881 */
[----:B------:R-:W2:Y:S01]  /*17b10*/  MUFU.EX2 R79, R79 ;  /* 0x0000004f004f7308 */ /* 0x000ea20000000800 */
[-C--:B-1----:R-:W-:Y:S01]  /*17b20*/  FMUL.FTZ R32, R76, R137.reuse ;  /* 0x000000894c207220 */ /* 0x082fe20000410000 */
[-C--:B------:R-:W-:Y:S01]  /*17b30*/  FMUL.FTZ R33, R77, R137.reuse ;  /* 0x000000894d217220 */ /* 0x080fe20000410000 */
[-C--:B------:R-:W-:Y:S01]  /*17b40*/  FMUL.FTZ R80, R80, R137.reuse ;  /* 0x0000008950507220 */ /* 0x080fe20000410000 */
[-C--:B------:R-:W-:Y:S01]  /*17b50*/  FMUL.FTZ R81, R81, R137.reuse ;  /* 0x0000008951517220 */ /* 0x080fe20000410000 */
[-CC-:B------:R-:W-:Y:S01]  /*17b60*/  FFMA.FTZ R77, R50, R138.reuse, -R133.reuse ;  /* 0x0000008a324d7223 */ /* 0x180fe20000010885 */
[-C--:B------:R-:W-:Y:S01]  /*17b70*/  FMUL.FTZ R8, R112, R137.reuse ;  /* 0x0000008970087220 */ /* 0x080fe20000410000 */
[-C--:B------:R-:W-:Y:S01]  /*17b80*/  FMUL.FTZ R9, R113, R137.reuse ;  /* 0x0000008971097220 */ /* 0x080fe20000410000 */
[----:B------:R1:W-:Y:S01]  /*17b90*/  MUFU.EX2 R76, R49 ;  /* 0x00000031004c7308 */ /* 0x0003e20000000800 */
[C---:B------:R-:W-:Y:S01]  /*17ba0*/  HMMA.16816.F32.BF16 R32, R4.reuse, R28, R32 ;  /* 0x0000001c0420723c */ /* 0x040fe20000041820 */
        /* <DEDUP_REMOVED lines=12> */
[-C--:B------:R-:W-:Y:S01]  /*17c70*/  FFMA.FTZ R80, R48, R138.reuse, -R133 ;  /* 0x0000008a30507223 */ /* 0x080fe20000010885 */
[-C--:B------:R-:W-:Y:S01]  /*17c80*/  FMUL.FTZ R88, R88, R137.reuse ;  /* 0x0000008958587220 */ /* 0x080fe20000410000 */
[-C--:B------:R-:W-:Y:S01]  /*17c90*/  FMUL.FTZ R89, R89, R137.reuse ;  /* 0x0000008959597220 */ /* 0x080fe20000410000 */
[----:B-1----:R-:W1:Y:S01]  /*17ca0*/  LDSM.16.MT88.4 R48, [R190+0x9400] ;  /* 0x00940000be30783b */ /* 0x002e620000004200 */
[-C--:B------:R-:W-:Y:S01]  /*17cb0*/  FMUL.FTZ R104, R104, R137.reuse ;  /* 0x0000008968687220 */ /* 0x080fe20000410000 */
[C---:B------:R-:W-:Y:S01]  /*17cc0*/  HMMA.16816.F32.BF16 R16, R4.reuse, R18, R108 ;  /* 0x000000120410723c */ /* 0x040fe2000004186c */
[-C--:B------:R-:W-:Y:S01]  /*17cd0*/  FMUL.FTZ R105, R105, R137.reuse ;  /* 0x0000008969697220 */ /* 0x080fe20000410000 */
[-C--:B------:R-:W-:Y:S01]  /*17ce0*/  FMUL.FTZ R60, R100, R137.reuse ;  /* 0x00000089643c7220 */ /* 0x080fe20000410000 */
[-C--:B------:R-:W-:Y:S01]  /*17cf0*/  FMUL.FTZ R61, R101, R137.reuse ;  /* 0x00000089653d7220 */ /* 0x080fe20000410000 */
[-C--:B------:R-:W-:Y:S01]  /*17d00*/  FMUL.FTZ R96, R96, R137.reuse ;  /* 0x0000008960607220 */ /* 0x080fe20000410000 */
[-C--:B------:R-:W-:Y:S01]  /*17d10*/  FMUL.FTZ R97, R97, R137.reuse ;  /* 0x0000008961617220 */ /* 0x080fe20000410000 */
[----:B------:R-:W-:Y:S01]  /*17d20*/  MUFU.EX2 R77, R77 ;  /* 0x0000004d004d7308 */ /* 0x000fe20000000800 */
[-CC-:B------:R-:W-:Y:S01]  /*17d30*/  FFMA.FTZ R108, R66, R138.reuse, -R129.reuse ;  /* 0x0000008a426c7223 */ /* 0x180fe20000010881 */
[-CC-:B------:R-:W-:Y:S01]  /*17d40*/  FFMA.FTZ R111, R64, R138.reuse, -R129.reuse ;  /* 0x0000008a406f7223 */ /* 0x180fe20000010881 */
[--C-:B------:R-:W-:Y:S01]  /*17d50*/  FFMA.FTZ R109, R46, R138, -R129.reuse ;  /* 0x0000008a2e6d7223 */ /* 0x100fe20000010881 */
[----:B------:R-:W-:Y:S01]  /*17d60*/  FMUL.FTZ R46, R86, R2 ;  /* 0x00000002562e7220 */ /* 0x000fe20000410000 */
[C---:B------:R-:W-:Y:S01]  /*17d70*/  HMMA.16816.F32.BF16 R12, R4.reuse, R20, R12 ;  /* 0x00000014040c723c */ /* 0x040fe2000004180c */
[----:B--2---:R-:W-:Y:S01]  /*17d80*/  F2FP.BF16.F32.PACK_AB R70, R79, R78 ;  /* 0x0000004e4f46723e */ /* 0x004fe200000010ff */
[----:B------:R-:W2:Y:S01]  /*17d90*/  LDSM.16.MT88.4 R64, [R190+0xb400] ;  /* 0x00b40000be40783b */ /* 0x000ea20000004200 */
[----:B------:R-:W-:Y:S01]  /*17da0*/  MUFU.EX2 R108, R108 ;  /* 0x0000006c006c7308 */ /* 0x000fe20000000800 */
[-CC-:B------:R-:W-:Y:S01]  /*17db0*/  FFMA.FTZ R82, R250, R138.reuse, -R129.reuse ;  /* 0x0000008afa527223 */ /* 0x180fe20000010881 */
[-CC-:B------:R-:W-:Y:S01]  /*17dc0*/  FFMA.FTZ R81, R246, R138.reuse, -R129.reuse ;  /* 0x0000008af6517223 */ /* 0x180fe20000010881 */
[C---:B------:R-:W-:Y:S01]  /*17dd0*/  HMMA.16816.F32.BF16 R44, R4.reuse, R40, R44 ;  /* 0x00000028042c723c */ /* 0x040fe2000004182c */
[-C--:B------:R-:W-:Y:S01]  /*17de0*/  FFMA.FTZ R83, R248, R138.reuse, -R129 ;  /* 0x0000008af8537223 */ /* 0x080fe20000010881 */
[-CC-:B------:R-:W-:Y:S01]  /*17df0*/  FFMA.FTZ R84, R244, R138.reuse, -R133.reuse ;  /* 0x0000008af4547223 */ /* 0x180fe20000010885 */
[-CC-:B------:R-:W-:Y:S01]  /*17e00*/  FFMA.FTZ R85, R240, R138.reuse, -R133.reuse ;  /* 0x0000008af0557223 */ /* 0x180fe20000010885 */
[-CC-:B------:R-:W-:Y:S01]  /*17e10*/  FFMA.FTZ R86, R242, R138.reuse, -R133.reuse ;  /* 0x0000008af2567223 */ /* 0x180fe20000010885 */
[----:B------:R-:W3:Y:S01]  /*17e20*/  MUFU.EX2 R111, R111 ;  /* 0x0000006f006f7308 */ /* 0x000ee20000000800 */
[C---:B------:R-:W-:Y:S01]  /*17e30*/  HMMA.16816.F32.BF16 R52, R4.reuse, R24, R52 ;  /* 0x000000180434723c */ /* 0x040fe20000041834 */
[-CC-:B------:R-:W-:Y:S01]  /*17e40*/  FFMA.FTZ R92, R228, R138.reuse, -R133.reuse ;  /* 0x0000008ae45c7223 */ /* 0x180fe20000010885 */
[-C--:B------:R-:W-:Y:S01]  /*17e50*/  FFMA.FTZ R93, R224, R138.reuse, -R133 ;  /* 0x0000008ae05d7223 */ /* 0x080fe20000010885 */
[-CC-:B------:R-:W-:Y:S01]  /*17e60*/  FFMA.FTZ R100, R220, R138.reuse, -R129.reuse ;  /* 0x0000008adc647223 */ /* 0x180fe20000010881 */
[----:B------:R-:W-:Y:S01]  /*17e70*/  FFMA.FTZ R101, R218, R138, -R129 ;  /* 0x0000008ada657223 */ /* 0x000fe20000010881 */
[----:B------:R-:W-:Y:S01]  /*17e80*/  FFMA.FTZ R137, R213, R137, R134 ;  /* 0x00000089d5897223 */ /* 0x000fe20000010086 */
[----:B------:R-:W-:Y:S01]  /*17e90*/  HMMA.16816.F32.BF16 R20, R4, R22, R72 ;  /* 0x000000160414723c */ /* 0x000fe20000041848 */
[----:B------:R-:W4:Y:S01]  /*17ea0*/  MUFU.EX2 R109, R109 ;  /* 0x0000006d006d7308 */ /* 0x000f220000000800 */
[----:B------:R-:W-:Y:S01]  /*17eb0*/  LDSM.16.MT88.4 R72, [R190+0xd400] ;  /* 0x00d40000be48783b */ /* 0x000fe20000004200 */
[----:B------:R-:W-:Y:S01]  /*17ec0*/  FADD.FTZ R132, R132, R137 ;  /* 0x0000008984847221 */ /* 0x000fe20000010000 */
[----:B------:R-:W-:-:S02]  /*17ed0*/  MOV R2, R136 ;  /* 0x0000008800027202 */ /* 0x000fc40000000f00 */
[C---:B------:R-:W-:Y:S01]  /*17ee0*/  HMMA.16816.F32.BF16 R40, R4.reuse, R42, R88 ;  /* 0x0000002a0428723c */ /* 0x040fe20000041858 */
[----:B------:R-:W-:Y:S02]  /*17ef0*/  FADD.FTZ R131, R131, R132 ;  /* 0x0000008483837221 */ /* 0x000fe40000010000 */
[----:B------:R-:W5:Y:S01]  /*17f00*/  MUFU.EX2 R80, R80 ;  /* 0x0000005000507308 */ /* 0x000f620000000800 */
[----:B---3--:R-:W-:Y:S01]  /*17f10*/  F2FP.BF16.F32.PACK_AB R69, R111, R108 ;  /* 0x0000006c6f45723e */ /* 0x008fe200000010ff */
[----:B------:R-:W-:Y:S01]  /*17f20*/  FADD.FTZ R0, R0, R131 ;  /* 0x0000008300007221 */ /* 0x000fe20000010000 */
[C---:B------:R-:W-:Y:S01]  /*17f30*/  HMMA.16816.F32.BF16 R24, R4.reuse, R26, R104 ;  /* 0x0000001a0418723c */ /* 0x040fe20000041868 */
[-CC-:B------:R-:W-:Y:S01]  /*17f40*/  FFMA.FTZ R88, R236, R138.reuse, -R129.reuse ;  /* 0x0000008aec587223 */ /* 0x180fe20000010881 */
[-CC-:B------:R-:W-:Y:S01]  /*17f50*/  FFMA.FTZ R89, R234, R138.reuse, -R129.reuse ;  /* 0x0000008aea597223 */ /* 0x180fe20000010881 */
[-CC-:B------:R-:W-:Y:S01]  /*17f60*/  FFMA.FTZ R90, R230, R138.reuse, -R129.reuse ;  /* 0x0000008ae65a7223 */ /* 0x180fe20000010881 */
[----:B------:R-:W-:Y:S01]  /*17f70*/  FFMA.FTZ R91, R232, R138, -R129 ;  /* 0x0000008ae85b7223 */ /* 0x000fe20000010881 */
[----:B------:R-:W-:Y:S01]  /*17f80*/  MUFU.EX2 R82, R82 ;  /* 0x0000005200527308 */ /* 0x000fe20000000800 */
[C---:B------:R-:W-:Y:S01]  /*17f90*/  HMMA.16816.F32.BF16 R60, R4.reuse, R36, R60 ;  /* 0x00000024043c723c */ /* 0x040fe2000004183c */
[----:B----4-:R-:W-:Y:S01]  /*17fa0*/  F2FP.BF16.F32.PACK_AB R71, R76, R109 ;  /* 0x0000006d4c47723e */ /* 0x010fe200000010ff */
[----:B------:R-:W-:Y:S04]  /*17fb0*/  LDSM.16.MT88.4 R104, [R190+0xec00] ;  /* 0x00ec0000be68783b */ /* 0x000fe80000004200 */
[----:B------:R-:W-:Y:S01]  /*17fc0*/  HMMA.16816.F32.BF16 R4, R4, R38, R96 ;  /* 0x000000260404723c */ /* 0x000fe20000041860 */
[----:B------:R-:W3:Y:S01]  /*17fd0*/  LDSM.16.MT88.4 R36, [R188+0xb400] ;  /* 0x00b40000bc24783b */ /* 0x000ee20000004200 */
[----:B-----5:R-:W-:Y:S01]  /*17fe0*/  F2FP.BF16.F32.PACK_AB R68, R80, R77 ;  /* 0x0000004d5044723e */ /* 0x020fe200000010ff */
[----:B------:R-:W-:Y:S01]  /*17ff0*/  MUFU.EX2 R81, R81 ;  /* 0x0000005100517308 */ /* 0x000fe20000000800 */
[----:B------:R-:W-:-:S04]  /*18000*/  FADD.FTZ R77, R77, R0 ;  /* 0x000000004d4d7221 */ /* 0x000fc80000010000 */
[----:B------:R-:W-:Y:S01]  /*18010*/  FADD.FTZ R77, R80, R77 ;  /* 0x0000004d504d7221 */ /* 0x000fe20000010000 */
[----:B-1----:R-:W-:Y:S02]  /*18020*/  HMMA.16816.F32.BF16 R8, R68, R48, R8 ;  /* 0x000000304408723c */ /* 0x002fe40000041808 */
[----:B------:R-:W-:Y:S01]  /*18030*/  MUFU.EX2 R83, R83 ;  /* 0x0000005300537308 */ /* 0x000fe20000000800 */
[----:B------:R-:W-:-:S03]  /*18040*/  FADD.FTZ R78, R78, R77 ;  /* 0x0000004d4e4e7221 */ /* 0x000fc60000010000 */
[C---:B------:R-:W-:Y:S01]  /*18050*/  HMMA.16816.F32.BF16 R16, R68.reuse, R50, R16 ;  /* 0x000000324410723c */ /* 0x040fe20000041810 */
[----:B------:R-:W1:Y:S01]  /*18060*/  LDSM.16.MT88.4 R48, [R188+0xd400] ;  /* 0x00d40000bc30783b */ /* 0x000e620000004200 */
[----:B------:R-:W-:Y:S02]  /*18070*/  FADD.FTZ R79, R79, R78 ;  /* 0x0000004e4f4f7221 */ /* 0x000fe40000010000 */
[----:B------:R-:W-:Y:S02]  /*18080*/  MUFU.EX2 R84, R84 ;  /* 0x0000005400547308 */ /* 0x000fe40000000800 */
[C---:B------:R-:W-:Y:S06]  /*18090*/  HMMA.16816.F32.BF16 R12, R68.reuse, R56, R12 ;  /* 0x00000038440c723c */ /* 0x040fec000004180c */
[C---:B------:R-:W-:Y:S01]  /*180a0*/  HMMA.16816.F32.BF16 R20, R68.reuse, R58, R20 ;  /* 0x0000003a4414723c */ /* 0x040fe20000041814 */
[----:B------:R-:W4:Y:S01]  /*180b0*/  LDSM.16.MT88.4 R56, [R190+0x9800] ;  /* 0x00980000be38783b */ /* 0x000f220000004200 */
[----:B------:R-:W5:Y:S04]  /*180c0*/  MUFU.EX2 R85, R85 ;  /* 0x0000005500557308 */ /* 0x000f680000000800 */
[C---:B--2---:R-:W-:Y:S04]  /*180d0*/  HMMA.16816.F32.BF16 R32, R68.reuse, R64, R32 ;  /* 0x000000404420723c */ /* 0x044fe80000041820 */
[----:B------:R-:W-:Y:S02]  /*180e0*/  MUFU.EX2 R86, R86 ;  /* 0x0000005600567308 */ /* 0x000fe40000000800 */
[C---:B------:R-:W-:Y:S01]  /*180f0*/  HMMA.16816.F32.BF16 R28, R68.reuse, R66, R28 ;  /* 0x00000042441c723c */ /* 0x040fe2000004181c */
[----:B------:R-:W-:Y:S05]  /*18100*/  LDSM.16.MT88.4 R64, [R188+0x9800] ;  /* 0x00980000bc40783b */ /* 0x000fea0000004200 */
[C---:B---3--:R-:W-:Y:S01]  /*18110*/  HMMA.16816.F32.BF16 R44, R68.reuse, R36, R44 ;  /* 0x00000024442c723c */ /* 0x048fe2000004182c */
[----:B------:R-:W2:Y:S05]  /*18120*/  MUFU.EX2 R87, R87 ;  /* 0x0000005700577308 */ /* 0x000eaa0000000800 */
[C---:B------:R-:W-:Y:S01]  /*18130*/  HMMA.16816.F32.BF16 R40, R68.reuse, R38, R40 ;  /* 0x000000264428723c */ /* 0x040fe20000041828 */
[----:B------:R-:W3:Y:S02]  /*18140*/  LDSM.16.MT88.4 R36, [R190+0xb800] ;  /* 0x00b80000be24783b */ /* 0x000ee40000004200 */
[----:B------:R-:W4:Y:S03]  /*18150*/  MUFU.EX2 R88, R88 ;  /* 0x0000005800587308 */ /* 0x000f260000000800 */
[C---:B-1----:R-:W-:Y:S05]  /*18160*/  HMMA.16816.F32.BF16 R60, R68.reuse, R48, R60 ;  /* 0x00000030443c723c */ /* 0x042fea000004183c */
[----:B------:R-:W-:Y:S01]  /*18170*/  MUFU.EX2 R89, R89 ;  /* 0x0000005900597308 */ /* 0x000fe20000000800 */
[C---:B------:R-:W-:Y:S01]  /*18180*/  HMMA.16816.F32.BF16 R4, R68.reuse, R50, R4 ;  /* 0x000000324404723c */ /* 0x040fe20000041804 */
[----:B------:R-:W1:Y:S05]  /*18190*/  LDSM.16.MT88.4 R48, [R188+0xb800] ;  /* 0x00b80000bc30783b */ /* 0x000e6a0000004200 */
[C---:B------:R-:W-:Y:S01]  /*181a0*/  HMMA.16816.F32.BF16 R52, R68.reuse, R72, R52 ;  /* 0x000000484434723c */ /* 0x040fe20000041834 */
[----:B------:R-:W-:Y:S05]  /*181b0*/  MUFU.EX2 R90, R90 ;  /* 0x0000005a005a7308 */ /* 0x000fea0000000800 */
[----:B------:R-:W-:Y:S01]  /*181c0*/  HMMA.16816.F32.BF16 R24, R68, R74, R24 ;  /* 0x0000004a4418723c */ /* 0x000fe20000041818 */
[----:B-----5:R-:W-:Y:S01]  /*181d0*/  F2FP.BF16.F32.PACK_AB R72, R85, R84 ;  /* 0x000000545548723e */ /* 0x020fe200000010ff */
[----:B------:R-:W5:Y:S01]  /*181e0*/  LDSM.16.MT88.4 R68, [R188+0xd800] ;  /* 0x00d80000bc44783b */ /* 0x000f620000004200 */
[----:B------:R-:W-:Y:S01]  /*181f0*/  F2FP.BF16.F32.PACK_AB R73, R81, R82 ;  /* 0x000000525149723e */ /* 0x000fe200000010ff */
[----:B------:R-:W-:Y:S01]  /*18200*/  MUFU.EX2 R91, R91 ;  /* 0x0000005b005b7308 */ /* 0x000fe20000000800 */
[----:B------:R-:W-:-:S02]  /*18210*/  FADD.FTZ R84, R84, R79 ;  /* 0x0000004f54547221 */ /* 0x000fc40000010000 */
[----:B--2---:R-:W-:Y:S02]  /*18220*/  F2FP.BF16.F32.PACK_AB R74, R87, R86 ;  /* 0x00000056574a723e */ /* 0x004fe400000010ff */
[----:B----4-:R-:W-:Y:S01]  /*18230*/  F2FP.BF16.F32.PACK_AB R75, R88, R83 ;  /* 0x00000053584b723e */ /* 0x010fe200000010ff */
[----:B------:R-:W-:Y:S02]  /*18240*/  FADD.FTZ R85, R85, R84 ;  /* 0x0000005455557221 */ /* 0x000fe40000010000 */
[----:B------:R-:W-:Y:S02]  /*18250*/  MUFU.EX2 R92, R92 ;  /* 0x0000005c005c7308 */ /* 0x000fe40000000800 */
[----:B------:R-:W-:Y:S02]  /*18260*/  FADD.FTZ R86, R86, R85 ;  /* 0x0000005556567221 */ /* 0x000fe40000010000 */
[----:B------:R-:W-:Y:S02]  /*18270*/  HMMA.16816.F32.BF16 R8, R72, R56, R8 ;  /* 0x000000384808723c */ /* 0x000fe40000041808 */
[----:B------:R-:W-:-:S02]  /*18280*/  FADD.FTZ R87, R87, R86 ;  /* 0x0000005657577221 */ /* 0x000fc40000010000 */
[----:B------:R-:W2:Y:S02]  /*18290*/  MUFU.EX2 R93, R93 ;  /* 0x0000005d005d7308 */ /* 0x000ea40000000800 */
[C---:B---3--:R-:W-:Y:S06]  /*182a0*/  HMMA.16816.F32.BF16 R32, R72.reuse, R36, R32 ;  /* 0x000000244820723c */ /* 0x048fec0000041820 */
[C---:B------:R-:W-:Y:S01]  /*182b0*/  HMMA.16816.F32.BF16 R28, R72.reuse, R38, R28 ;  /* 0x00000026481c723c */ /* 0x040fe2000004181c */
[----:B------:R-:W3:Y:S01]  /*182c0*/  LDSM.16.MT88.4 R36, [R190+0x9c00] ;  /* 0x009c0000be24783b */ /* 0x000ee20000004200 */
[----:B------:R-:W-:Y:S04]  /*182d0*/  MUFU.EX2 R94, R94 ;  /* 0x0000005e005e7308 */ /* 0x000fe80000000800 */
[C---:B------:R-:W-:Y:S01]  /*182e0*/  HMMA.16816.F32.BF16 R16, R72.reuse, R58, R16 ;  /* 0x0000003a4810723c */ /* 0x040fe20000041810 */
[----:B------:R-:W4:Y:S03]  /*182f0*/  LDSM.16.MT88.4 R56, [R190+0xd800] ;  /* 0x00d80000be38783b */ /* 0x000f260000004200 */
[----:B------:R-:W2:Y:S02]  /*18300*/  MUFU.EX2 R95, R95 ;  /* 0x0000005f005f7308 */ /* 0x000ea40000000800 */
[C---:B-1----:R-:W-:Y:S06]  /*18310*/  HMMA.16816.F32.BF16 R44, R72.reuse, R48, R44 ;  /* 0x00000030482c723c */ /* 0x042fec000004182c */
[----:B------:R-:W1:Y:S01]  /*18320*/  MUFU.EX2 R100, R100 ;  /* 0x0000006400647308 */ /* 0x000e620000000800 */
[C---:B------:R-:W-:Y:S01]  /*18330*/  HMMA.16816.F32.BF16 R40, R72.reuse, R50, R40 ;  /* 0x000000324828723c */ /* 0x040fe20000041828 */
[----:B------:R-:W4:Y:S05]  /*18340*/  LDSM.16.MT88.4 R48, [R188+0x9c00] ;  /* 0x009c0000bc30783b */ /* 0x000f2a0000004200 */
[C---:B-----5:R-:W-:Y:S01]  /*18350*/  HMMA.16816.F32.BF16 R60, R72.reuse, R68, R60 ;  /* 0x00000044483c723c */ /* 0x060fe2000004183c */
[----:B------:R-:W-:Y:S05]  /*18360*/  MUFU.EX2 R101, R101 ;  /* 0x0000006500657308 */ /* 0x000fea0000000800 */
[C---:B------:R-:W-:Y:S01]  /*18370*/  HMMA.16816.F32.BF16 R4, R72.reuse, R70, R4 ;  /* 0x000000464804723c */ /* 0x040fe20000041804 */
[----:B--2---:R-:W-:Y:S01]  /*18380*/  F2FP.BF16.F32.PACK_AB R68, R93, R92 ;  /* 0x0000005c5d44723e */ /* 0x004fe200000010ff */
[----:B------:R-:W-:Y:S01]  /*18390*/  FADD.FTZ R92, R92, R87 ;  /* 0x000000575c5c7221 */ /* 0x000fe20000010000 */
[----:B------:R-:W-:Y:S01]  /*183a0*/  F2FP.BF16.F32.PACK_AB R69, R90, R89 ;  /* 0x000000595a45723e */ /* 0x000fe200000010ff */
[----:B------:R-:W-:Y:S02]  /*183b0*/  MUFU.EX2 R102, R102 ;  /* 0x0000006600667308 */ /* 0x000fe40000000800 */
[----:B------:R-:W-:Y:S01]  /*183c0*/  HMMA.16816.F32.BF16 R12, R72, R64, R12 ;  /* 0x00000040480c723c */ /* 0x000fe2000004180c */
[----:B------:R-:W-:Y:S01]  /*183d0*/  F2FP.BF16.F32.PACK_AB R70, R95, R94 ;  /* 0x0000005e5f46723e */ /* 0x000fe200000010ff */
[----:B------:R-:W-:Y:S01]  /*183e0*/  FADD.FTZ R93, R93, R92 ;  /* 0x0000005c5d5d7221 */ /* 0x000fe20000010000 */
[----:B-1----:R-:W-:-:S03]  /*183f0*/  F2FP.BF16.F32.PACK_AB R71, R100, R91 ;  /* 0x0000005b6447723e */ /* 0x002fc600000010ff */
[----:B------:R-:W-:Y:S01]  /*18400*/  HMMA.16816.F32.BF16 R20, R72, R66, R20 ;  /* 0x000000424814723c */ /* 0x000fe20000041814 */
[----:B------:R-:W1:Y:S01]  /*18410*/  LDSM.16.MT88.4 R64, [R188+0xbc00] ;  /* 0x00bc0000bc40783b */ /* 0x000e620000004200 */
[----:B------:R-:W-:Y:S04]  /*18420*/  MUFU.EX2 R103, R103 ;  /* 0x0000006700677308 */ /* 0x000fe80000000800 */
[C---:B---3--:R-:W-:Y:S04]  /*18430*/  HMMA.16816.F32.BF16 R8, R68.reuse, R36, R8 ;  /* 0x000000244408723c */ /* 0x048fe80000041808 */
[----:B------:R-:W-:Y:S02]  /*18440*/  MUFU.EX2 R139, R139 ;  /* 0x0000008b008b7308 */ /* 0x000fe40000000800 */
[----:B------:R-:W-:Y:S01]  /*18450*/  HMMA.16816.F32.BF16 R16, R68, R38, R16 ;  /* 0x000000264410723c */ /* 0x000fe20000041810 */
[----:B------:R-:W2:Y:S05]  /*18460*/  LDSM.16.MT88.4 R36, [R188+0xdc00] ;  /* 0x00dc0000bc24783b */ /* 0x000eaa0000004200 */
[C---:B----4-:R-:W-:Y:S01]  /*18470*/  HMMA.16816.F32.BF16 R52, R72.reuse, R56, R52 ;  /* 0x000000384834723c */ /* 0x050fe20000041834 */
[----:B------:R-:W3:Y:S05]  /*18480*/  MUFU.EX2 R176, R176 ;  /* 0x000000b000b07308 */ /* 0x000eea0000000800 */
[----:B------:R-:W-:Y:S01]  /*18490*/  HMMA.16816.F32.BF16 R24, R72, R58, R24 ;  /* 0x0000003a4818723c */ /* 0x000fe20000041818 */
[----:B------:R-:W4:Y:S02]  /*184a0*/  LDSM.16.MT88.4 R72, [R190+0xdc00] ;  /* 0x00dc0000be48783b */ /* 0x000f240000004200 */
[----:B------:R-:W-:Y:S02]  /*184b0*/  MUFU.EX2 R141, R141 ;  /* 0x0000008d008d7308 */ /* 0x000fe40000000800 */
[----:B------:R-:W5:Y:S01]  /*184c0*/  LDSM.16.MT88.4 R56, [R190+0xbc00] ;  /* 0x00bc0000be38783b */ /* 0x000f620000004200 */
[C---:B------:R-:W-:Y:S05]  /*184d0*/  HMMA.16816.F32.BF16 R12, R68.reuse, R48, R12 ;  /* 0x00000030440c723c */ /* 0x040fea000004180c */
[----:B------:R-:W5:Y:S01]  /*184e0*/  MUFU.EX2 R178, R178 ;  /* 0x000000b200b27308 */ /* 0x000f620000000800 */
[C---:B------:R-:W-:Y:S01]  /*184f0*/  HMMA.16816.F32.BF16 R20, R68.reuse, R50, R20 ;  /* 0x000000324414723c */ /* 0x040fe20000041814 */
[----:B------:R-:W5:Y:S05]  /*18500*/  LDSM.16.MT88.4 R48, [R190+0xa000] ;  /* 0x00a00000be30783b */ /* 0x000f6a0000004200 */
[C---:B-1----:R-:W-:Y:S01]  /*18510*/  HMMA.16816.F32.BF16 R44, R68.reuse, R64, R44 ;  /* 0x00000040442c723c */ /* 0x042fe2000004182c */
[----:B------:R-:W1:Y:S05]  /*18520*/  MUFU.EX2 R174, R174 ;  /* 0x000000ae00ae7308 */ /* 0x000e6a0000000800 */
[C---:B------:R-:W-:Y:S01]  /*18530*/  HMMA.16816.F32.BF16 R40, R68.reuse, R66, R40 ;  /* 0x000000424428723c */ /* 0x040fe20000041828 */
[----:B------:R-:W-:Y:S02]  /*18540*/  LDSM.16.MT88.4 R64, [R190+0xc000] ;  /* 0x00c00000be40783b */ /* 0x000fe40000004200 */
[----:B------:R-:W-:Y:S03]  /*18550*/  MUFU.EX2 R143, R143 ;  /* 0x0000008f008f7308 */ /* 0x000fe60000000800 */
[C---:B--2---:R-:W-:Y:S05]  /*18560*/  HMMA.16816.F32.BF16 R60, R68.reuse, R36, R60 ;  /* 0x00000024443c723c */ /* 0x044fea000004183c */
[----:B------:R-:W-:Y:S01]  /*18570*/  MUFU.EX2 R170, R170 ;  /* 0x000000aa00aa7308 */ /* 0x000fe20000000800 */
[C---:B------:R-:W-:Y:S01]  /*18580*/  HMMA.16816.F32.BF16 R4, R68.reuse, R38, R4 ;  /* 0x000000264404723c */ /* 0x040fe20000041804 */
[----:B------:R-:W2:Y:S05]  /*18590*/  LDSM.16.MT88.4 R36, [R188+0xc000] ;  /* 0x00c00000bc24783b */ /* 0x000eaa0000004200 */
[C---:B----4-:R-:W-:Y:S01]  /*185a0*/  HMMA.16816.F32.BF16 R52, R68.reuse, R72, R52 ;  /* 0x000000484434723c */ /* 0x050fe20000041834 */
[----:B------:R-:W-:Y:S05]  /*185b0*/  MUFU.EX2 R145, R145 ;  /* 0x0000009100917308 */ /* 0x000fea0000000800 */
[----:B------:R-:W-:Y:S01]  /*185c0*/  HMMA.16816.F32.BF16 R24, R68, R74, R24 ;  /* 0x0000004a4418723c */ /* 0x000fe20000041818 */
[----:B---3--:R-:W-:-:S02]  /*185d0*/  F2FP.BF16.F32.PACK_AB R72, R176, R139 ;  /* 0x0000008bb048723e */ /* 0x008fc400000010ff */
[----:B------:R-:W-:Y:S01]  /*185e0*/  F2FP.BF16.F32.PACK_AB R73, R102, R101 ;  /* 0x000000656649723e */ /* 0x000fe200000010ff */
[----:B------:R-:W-:Y:S02]  /*185f0*/  MUFU.EX2 R147, R147 ;  /* 0x0000009300937308 */ /* 0x000fe40000000800 */
[----:B-----5:R-:W-:Y:S01]  /*18600*/  HMMA.16816.F32.BF16 R32, R68, R56, R32 ;  /* 0x000000384420723c */ /* 0x020fe20000041820 */
[----:B------:R-:W-:Y:S02]  /*18610*/  F2FP.BF16.F32.PACK_AB R74, R178, R141 ;  /* 0x0000008db24a723e */ /* 0x000fe400000010ff */
[----:B-1----:R-:W-:-:S03]  /*18620*/  F2FP.BF16.F32.PACK_AB R75, R174, R103 ;  /* 0x00000067ae4b723e */ /* 0x002fc600000010ff */
[----:B------:R-:W-:Y:S01]  /*18630*/  HMMA.16816.F32.BF16 R28, R68, R58, R28 ;  /* 0x0000003a441c723c */ /* 0x000fe2000004181c */
[----:B------:R-:W1:Y:S01]  /*18640*/  LDSM.16.MT88.4 R56, [R188+0xa000] ;  /* 0x00a00000bc38783b */ /* 0x000e620000004200 */
[----:B------:R-:W3:Y:S03]  /*18650*/  MUFU.EX2 R164, R164 ;  /* 0x000000a400a47308 */ /* 0x000ee60000000800 */
[----:B------:R-:W-:Y:S01]  /*18660*/  LDSM.16.MT88.4 R68, [R188+0xe000] ;  /* 0x00e00000bc44783b */ /* 0x000fe20000004200 */
[C---:B------:R-:W-:Y:S04]  /*18670*/  HMMA.16816.F32.BF16 R8, R72.reuse, R48, R8 ;  /* 0x000000304808723c */ /* 0x040fe80000041808 */
[----:B------:R-:W-:Y:S02]  /*18680*/  MUFU.EX2 R151, R151 ;  /* 0x0000009700977308 */ /* 0x000fe40000000800 */
[C---:B------:R-:W-:Y:S01]  /*18690*/  HMMA.16816.F32.BF16 R16, R72.reuse, R50, R16 ;  /* 0x000000324810723c */ /* 0x040fe20000041810 */
[----:B------:R-:W4:Y:S05]  /*186a0*/  LDSM.16.MT88.4 R48, [R190+0xe000] ;  /* 0x00e00000be30783b */ /* 0x000f2a0000004200 */
[C---:B--2---:R-:W-:Y:S01]  /*186b0*/  HMMA.16816.F32.BF16 R44, R72.reuse, R36, R44 ;  /* 0x00000024482c723c */ /* 0x044fe2000004182c */
[----:B------:R-:W2:Y:S05]  /*186c0*/  MUFU.EX2 R160, R160 ;  /* 0x000000a000a07308 */ /* 0x000eaa0000000800 */
[C---:B------:R-:W-:Y:S01]  /*186d0*/  HMMA.16816.F32.BF16 R40, R72.reuse, R38, R40 ;  /* 0x000000264828723c */ /* 0x040fe20000041828 */
[----:B------:R-:W5:Y:S02]  /*186e0*/  LDSM.16.MT88.4 R36, [R188+0xa400] ;  /* 0x00a40000bc24783b */ /* 0x000f640000004200 */
[----:B------:R-:W2:Y:S03]  /*186f0*/  MUFU.EX2 R158, R158 ;  /* 0x0000009e009e7308 */ /* 0x000ea60000000800 */
[C---:B------:R-:W-:Y:S05]  /*18700*/  HMMA.16816.F32.BF16 R32, R72.reuse, R64, R32 ;  /* 0x000000404820723c */ /* 0x040fea0000041820 */
[----:B------:R-:W-:Y:S01]  /*18710*/  MUFU.EX2 R153, R153 ;  /* 0x0000009900997308 */ /* 0x000fe20000000800 */
        /* <DEDUP_REMOVED lines=10> */
[----:B------:R-:W4:Y:S05]  /*187c0*/  LDSM.16.MT88.4 R48, [R190+0xc400] ;  /* 0x00c40000be30783b */ /* 0x000f2a0000004200 */
[C---:B------:R-:W-:Y:S01]  /*187d0*/  HMMA.16816.F32.BF16 R60, R72.reuse, R68, R60 ;  /* 0x00000044483c723c */ /* 0x040fe2000004183c */
[----:B------:R-:W-:Y:S05]  /*187e0*/  MUFU.EX2 R155, R155 ;  /* 0x0000009b009b7308 */ /* 0x000fea0000000800 */
[----:B------:R-:W-:Y:S01]  /*187f0*/  HMMA.16816.F32.BF16 R4, R72, R70, R4 ;  /* 0x000000464804723c */ /* 0x000fe20000041804 */
[----:B---3--:R-:W-:Y:S01]  /*18800*/  F2FP.BF16.F32.PACK_AB R68, R164, R147 ;  /* 0x00000093a444723e */ /* 0x008fe200000010ff */
[----:B------:R-:W3:Y:S01]  /*18810*/  LDSM.16.MT88.4 R72, [R190+0xe400] ;  /* 0x00e40000be48783b */ /* 0x000ee20000004200 */
[----:B------:R-:W-:Y:S01]  /*18820*/  F2FP.BF16.F32.PACK_AB R69, R170, R143 ;  /* 0x0000008faa45723e */ /* 0x000fe200000010ff */
[----:B------:R-:W-:Y:S03]  /*18830*/  MUFU.EX2 R144, R144 ;  /* 0x0000009000907308 */ /* 0x000fe60000000800 */
[----:B--2---:R-:W-:-:S02]  /*18840*/  F2FP.BF16.F32.PACK_AB R70, R160, R151 ;  /* 0x00000097a046723e */ /* 0x004fc400000010ff */
[----:B------:R-:W-:-:S03]  /*18850*/  F2FP.BF16.F32.PACK_AB R71, R158, R145 ;  /* 0x000000919e47723e */ /* 0x000fc600000010ff */
[----:B------:R-:W-:Y:S04]  /*18860*/  MUFU.EX2 R157, R157 ;  /* 0x0000009d009d7308 */ /* 0x000fe80000000800 */
[C---:B-----5:R-:W-:Y:S04]  /*18870*/  HMMA.16816.F32.BF16 R12, R68.reuse, R36, R12 ;  /* 0x00000024440c723c */ /* 0x060fe8000004180c */
[----:B------:R-:W-:Y:S02]  /*18880*/  MUFU.EX2 R159, R159 ;  /* 0x0000009f009f7308 */ /* 0x000fe40000000800 */
[C---:B------:R-:W-:Y:S01]  /*18890*/  HMMA.16816.F32.BF16 R20, R68.reuse, R38, R20 ;  /* 0x000000264414723c */ /* 0x040fe20000041814 */
[----:B------:R-:W2:Y:S05]  /*188a0*/  LDSM.16.MT88.4 R36, [R190+0xa800] ;  /* 0x00a80000be24783b */ /* 0x000eaa0000004200 */
[C---:B-1----:R-:W-:Y:S01]  /*188b0*/  HMMA.16816.F32.BF16 R8, R68.reuse, R56, R8 ;  /* 0x000000384408723c */ /* 0x042fe20000041808 */
[----:B------:R-:W-:Y:S05]  /*188c0*/  MUFU.EX2 R121, R121 ;  /* 0x0000007900797308 */ /* 0x000fea0000000800 */
[C---:B------:R-:W-:Y:S01]  /*188d0*/  HMMA.16816.F32.BF16 R16, R68.reuse, R58, R16 ;  /* 0x0000003a4410723c */ /* 0x040fe20000041810 */
[----:B------:R-:W1:Y:S02]  /*188e0*/  LDSM.16.MT88.4 R56, [R188+0xe400] ;  /* 0x00e40000bc38783b */ /* 0x000e640000004200 */
[----:B------:R-:W5:Y:S03]  /*188f0*/  MUFU.EX2 R120, R120 ;  /* 0x0000007800787308 */ /* 0x000f660000000800 */
[C---:B----4-:R-:W-:Y:S05]  /*18900*/  HMMA.16816.F32.BF16 R32, R68.reuse, R48, R32 ;  /* 0x000000304420723c */ /* 0x050fea0000041820 */
[----:B------:R-:W-:Y:S01]  /*18910*/  MUFU.EX2 R118, R118 ;  /* 0x0000007600767308 */ /* 0x000fe20000000800 */
[C---:B------:R-:W-:Y:S01]  /*18920*/  HMMA.16816.F32.BF16 R28, R68.reuse, R50, R28 ;  /* 0x00000032441c723c */ /* 0x040fe2000004181c */
[----:B------:R-:W4:Y:S05]  /*18930*/  LDSM.16.MT88.4 R48, [R188+0xa800] ;  /* 0x00a80000bc30783b */ /* 0x000f2a0000004200 */
[----:B---3--:R-:W-:Y:S01]  /*18940*/  HMMA.16816.F32.BF16 R52, R68, R72, R52 ;  /* 0x000000484434723c */ /* 0x008fe20000041834 */
[----:B------:R-:W-:Y:S01]  /*18950*/  MUFU.EX2 R124, R124 ;  /* 0x0000007c007c7308 */ /* 0x000fe20000000800 */
[----:B-----5:R-:W-:-:S04]  /*18960*/  F2FP.BF16.F32.PACK_AB R97, R120, R121 ;  /* 0x000000797861723e */ /* 0x020fc800000010ff */
[C---:B------:R-:W-:Y:S01]  /*18970*/  HMMA.16816.F32.BF16 R24, R68.reuse, R74, R24 ;  /* 0x0000004a4418723c */ /* 0x040fe20000041818 */
[----:B------:R-:W-:Y:S02]  /*18980*/  F2FP.BF16.F32.PACK_AB R72, R155, R152 ;  /* 0x000000989b48723e */ /* 0x000fe400000010ff */
[----:B------:R-:W-:Y:S01]  /*18990*/  F2FP.BF16.F32.PACK_AB R73, R154, R153 ;  /* 0x000000999a49723e */ /* 0x000fe200000010ff */
[----:B------:R-:W3:Y:S02]  /*189a0*/  MUFU.EX2 R123, R123 ;  /* 0x0000007b007b7308 */ /* 0x000ee40000000800 */
[----:B------:R-:W-:Y:S01]  /*189b0*/  HMMA.16816.F32.BF16 R44, R68, R64, R44 ;  /* 0x00000040442c723c */ /* 0x000fe2000004182c */
[----:B------:R-:W-:Y:S02]  /*189c0*/  F2FP.BF16.F32.PACK_AB R74, R157, R144 ;  /* 0x000000909d4a723e */ /* 0x000fe400000010ff */
[----:B------:R-:W-:-:S03]  /*189d0*/  F2FP.BF16.F32.PACK_AB R75, R159, R150 ;  /* 0x000000969f4b723e */ /* 0x000fc600000010ff */
[----:B------:R-:W-:Y:S01]  /*189e0*/  HMMA.16816.F32.BF16 R40, R68, R66, R40 ;  /* 0x000000424428723c */ /* 0x000fe20000041828 */
[----:B------:R-:W5:Y:S01]  /*189f0*/  LDSM.16.MT88.4 R64, [R190+0xc800] ;  /* 0x00c80000be40783b */ /* 0x000f620000004200 */
[----:B------:R-:W-:Y:S04]  /*18a00*/  MUFU.EX2 R122, R122 ;  /* 0x0000007a007a7308 */ /* 0x000fe80000000800 */
[----:B--2---:R-:W-:Y:S01]  /*18a10*/  HMMA.16816.F32.BF16 R8, R72, R36, R8 ;  /* 0x000000244808723c */ /* 0x004fe20000041808 */
[----:B---3--:R-:W-:-:S03]  /*18a20*/  F2FP.BF16.F32.PACK_AB R96, R123, R124 ;  /* 0x0000007c7b60723e */ /* 0x008fc600000010ff */
[----:B------:R-:W2:Y:S02]  /*18a30*/  MUFU.EX2 R125, R125 ;  /* 0x0000007d007d7308 */ /* 0x000ea40000000800 */
[----:B------:R-:W-:Y:S01]  /*18a40*/  HMMA.16816.F32.BF16 R16, R72, R38, R16 ;  /* 0x000000264810723c */ /* 0x000fe20000041810 */
[----:B------:R-:W3:Y:S05]  /*18a50*/  LDSM.16.MT88.4 R36, [R190+0xe800] ;  /* 0x00e80000be24783b */ /* 0x000eea0000004200 */
[C---:B-1----:R-:W-:Y:S01]  /*18a60*/  HMMA.16816.F32.BF16 R60, R68.reuse, R56, R60 ;  /* 0x00000038443c723c */ /* 0x042fe2000004183c */
[----:B------:R-:W1:Y:S05]  /*18a70*/  MUFU.EX2 R215, R119 ;  /* 0x0000007700d77308 */ /* 0x000e6a0000000800 */
[----:B------:R-:W-:Y:S01]  /*18a80*/  HMMA.16816.F32.BF16 R4, R68, R58, R4 ;  /* 0x0000003a4404723c */ /* 0x000fe20000041804 */
[----:B------:R-:W3:Y:S01]  /*18a90*/  LDSM.16.MT88.4 R56, [R188+0xc800] ;  /* 0x00c80000bc38783b */ /* 0x000ee20000004200 */
[----:B--2---:R-:W-:-:S04]  /*18aa0*/  F2FP.BF16.F32.PACK_AB R98, R125, R122 ;  /* 0x0000007a7d62723e */ /* 0x004fc800000010ff */
[C---:B----4-:R-:W-:Y:S06]  /*18ab0*/  HMMA.16816.F32.BF16 R12, R72.reuse, R48, R12 ;  /* 0x00000030480c723c */ /* 0x050fec000004180c */
[----:B------:R-:W-:Y:S01]  /*18ac0*/  HMMA.16816.F32.BF16 R20, R72, R50, R20 ;  /* 0x000000324814723c */ /* 0x000fe20000041814 */
[----:B------:R-:W2:Y:S01]  /*18ad0*/  LDSM.16.MT88.4 R48, [R188+0xe800] ;  /* 0x00e80000bc30783b */ /* 0x000ea20000004200 */
[----:B-1----:R-:W-:-:S04]  /*18ae0*/  F2FP.BF16.F32.PACK_AB R99, R215, R118 ;  /* 0x00000076d763723e */ /* 0x002fc800000010ff */
[C---:B-----5:R-:W-:Y:S06]  /*18af0*/  HMMA.16816.F32.BF16 R32, R72.reuse, R64, R32 ;  /* 0x000000404820723c */ /* 0x060fec0000041820 */
[C---:B------:R-:W-:Y:S01]  /*18b00*/  HMMA.16816.F32.BF16 R28, R72.reuse, R66, R28 ;  /* 0x00000042481c723c */ /* 0x040fe2000004181c */
[----:B------:R-:W1:Y:S05]  /*18b10*/  LDSM.16.MT88.4 R64, [R190+0xac00] ;  /* 0x00ac0000be40783b */ /* 0x000e6a0000004200 */
[C---:B---3--:R-:W-:Y:S06]  /*18b20*/  HMMA.16816.F32.BF16 R52, R72.reuse, R36, R52 ;  /* 0x000000244834723c */ /* 0x048fec0000041834 */
[----:B------:R-:W-:Y:S01]  /*18b30*/  HMMA.16816.F32.BF16 R24, R72, R38, R24 ;  /* 0x000000264818723c */ /* 0x000fe20000041818 */
[----:B------:R-:W-:-:S04]  /*18b40*/  FADD.FTZ R37, R127, R128 ;  /* 0x000000807f257221 */ /* 0x000fc80000010000 */
[----:B------:R-:W-:Y:S01]  /*18b50*/  FADD.FTZ R37, R126, R37 ;  /* 0x000000257e257221 */ /* 0x000fe20000010000 */
[C---:B------:R-:W-:Y:S03]  /*18b60*/  HMMA.16816.F32.BF16 R44, R72.reuse, R56, R44 ;  /* 0x00000038482c723c */ /* 0x040fe6000004182c */
[----:B------:R-:W-:Y:S02]  /*18b70*/  FADD.FTZ R108, R108, R37 ;  /* 0x000000256c6c7221 */ /* 0x000fe40000010000 */
[----:B------:R-:W3:Y:S01]  /*18b80*/  LDSM.16.MT88.4 R36, [R190+0xcc00] ;  /* 0x00cc0000be24783b */ /* 0x000ee20000004200 */
[C---:B------:R-:W-:Y:S01]  /*18b90*/  HMMA.16816.F32.BF16 R40, R72.reuse, R58, R40 ;  /* 0x0000003a4828723c */ /* 0x040fe20000041828 */
[----:B------:R-:W-:Y:S02]  /*18ba0*/  FADD.FTZ R108, R111, R108 ;  /* 0x0000006c6f6c7221 */ /* 0x000fe40000010000 */
[----:B------:R-:W4:Y:S02]  /*18bb0*/  LDSM.16.MT88.4 R56, [R188+0xac00] ;  /* 0x00ac0000bc38783b */ /* 0x000f240000004200 */
[----:B------:R-:W-:Y:S01]  /*18bc0*/  FADD.FTZ R109, R109, R108 ;  /* 0x0000006c6d6d7221 */ /* 0x000fe20000010000 */
[C---:B--2---:R-:W-:Y:S06]  /*18bd0*/  HMMA.16816.F32.BF16 R60, R72.reuse, R48, R60 ;  /* 0x00000030483c723c */ /* 0x044fec000004183c */
[----:B------:R-:W-:Y:S01]  /*18be0*/  HMMA.16816.F32.BF16 R4, R72, R50, R4 ;  /* 0x000000324804723c */ /* 0x000fe20000041804 */
[----:B------:R-:W-:-:S04]  /*18bf0*/  FADD.FTZ R49, R76, R109 ;  /* 0x0000006d4c317221 */ /* 0x000fc80000010000 */
[----:B------:R-:W-:Y:S01]  /*18c00*/  FADD.FTZ R0, R82, R49 ;  /* 0x0000003152007221 */ /* 0x000fe20000010000 */
[----:B-1----:R-:W-:Y:S01]  /*18c10*/  HMMA.16816.F32.BF16 R112, R96, R64, R8 ;  /* 0x000000406070723c */ /* 0x002fe20000041808 */
[----:B------:R-:W1:Y:S02]  /*18c20*/  LDSM.16.MT88.4 R8, [R188+0xcc00] ;  /* 0x00cc0000bc08783b */ /* 0x000e640000004200 */
[----:B------:R-:W-:-:S03]  /*18c30*/  FADD.FTZ R0, R81, R0 ;  /* 0x0000000051007221 */ /* 0x000fc60000010000 */
[----:B------:R-:W-:Y:S01]  /*18c40*/  HMMA.16816.F32.BF16 R108, R96, R66, R16 ;  /* 0x00000042606c723c */ /* 0x000fe20000041810 */
[----:B------:R-:W-:Y:S01]  /*18c50*/  FADD.FTZ R83, R83, R0 ;  /* 0x0000000053537221 */ /* 0x000fe20000010000 */
[----:B------:R-:W-:-:S03]  /*18c60*/  FADD.FTZ R0, R94, R93 ;  /* 0x0000005d5e007221 */ /* 0x000fc60000010000 */
[----:B------:R-:W-:Y:S01]  /*18c70*/  FADD.FTZ R88, R88, R83 ;  /* 0x0000005358587221 */ /* 0x000fe20000010000 */
[----:B------:R-:W-:Y:S02]  /*18c80*/  FADD.FTZ R0, R95, R0 ;  /* 0x000000005f007221 */ /* 0x000fe40000010000 */
[----:B------:R-:W-:Y:S01]  /*18c90*/  HMMA.16816.F32.BF16 R92, R96, R104, R52 ;  /* 0x00000068605c723c */ /* 0x000fe20000041834 */
        /* <DEDUP_REMOVED lines=8> */
[----:B----4-:R-:W-:Y:S01]  /*18d20*/  HMMA.16816.F32.BF16 R68, R96, R56, R12 ;  /* 0x000000386044723c */ /* 0x010fe2000004180c */
        /* <DEDUP_REMOVED lines=19> */
[C---:B------:R-:W-:Y:S01]  /*18e60*/  HMMA.16816.F32.BF16 R104, R96.reuse, R106, R24 ;  /* 0x0000006a6068723c */ /* 0x040fe20000041818 */
[----:B------:R-:W-:Y:S02]  /*18e70*/  FADD.FTZ R155, R155, R152 ;  /* 0x000000989b9b7221 */ /* 0x000fe40000010000 */
        /* <DEDUP_REMOVED lines=10> */
[----:B------:R-:W-:Y:S01]  /*18f20*/  FADD.FTZ R121, R121, R0 ;  /* 0x0000000079797221 */ /* 0x000fe20000010000 */
[----:B------:R-:W-:Y:S01]  /*18f30*/  MOV R0, R135 ;  /* 0x0000008700007202 */ /* 0x000fe20000000f00 */
[----:B------:R-:W-:-:S02]  /*18f40*/  FADD.FTZ R122, R122, R123 ;  /* 0x0000007b7a7a7221 */ /* 0x000fc40000010000 */
[----:B------:R-:W-:Y:S02]  /*18f50*/  FADD.FTZ R121, R120, R121 ;  /* 0x0000007978797221 */ /* 0x000fe40000010000 */
[----:B------:R-:W-:Y:S02]  /*18f60*/  FADD.FTZ R213, R125, R122 ;  /* 0x0000007a7dd57221 */ /* 0x000fe40000010000 */
[----:B------:R-:W-:-:S04]  /*18f70*/  FADD.FTZ R118, R118, R121 ;  /* 0x0000007976767221 */ /* 0x000fc80000010000 */
[----:B------:R-:W-:-:S07]  /*18f80*/  FADD.FTZ R215, R215, R118 ;  /* 0x00000076d7d77221 */ /* 0x000fce0000010000 */
.L_x_3326:
[----:B------:R-:W-:Y:S05]  /*18f90*/  @!P5 BRA `(.L_x_3335) ;  /* 0x000000440080d947 */ /* 0x000fea0003800000 */
[----:B------:R-:W-:Y:S02]  /*18fa0*/  MOV R123, R0 ;  /* 0x00000000007b7202 */ /* 0x000fe40000000f00 */
[----:B------:R-:W-:Y:S02]  /*18fb0*/  MOV R121, R2 ;  /* 0x0000000200797202 */ /* 0x000fe40000000f00 */
.L_x_3344:
        /* <DEDUP_REMOVED lines=16> */
[C---:B------:R-:W-:Y:S02]  /*190c0*/  IADD3 R10, R0.reuse, 0x80, RZ ;  /* 0x00000080000a7810 */ /* 0x040fe40007ffe0ff */
[----:B------:R-:W-:Y:S02]  /*190d0*/  IABS R2, R0 ;  /* 0x0000000000027213 */ /* 0x000fe40000000000 */
[----:B------:R-:W-:Y:S04]  /*190e0*/  LOP3.LUT R0, R0, R9, RZ, 0x3c, !PT ;  /* 0x0000000900007212 */ /* 0x000fe800078e3cff */
[----:B------:R-:W-:Y:S01]  /*190f0*/  ISETP.GE.AND P0, PT, R0, RZ, PT ;  /* 0x000000ff0000720c */ /* 0x000fe20003f06270 */
[--C-:B-1----:R-:W-:Y:S02]  /*19100*/  IMAD.MOV R4, RZ, RZ, -R13.reuse ;  /* 0x000000ffff047224 */ /* 0x102fe400078e0a0d */
[----:B------:R-:W-:Y:S02]  /*19110*/  IMAD.MOV.U32 R12, RZ, RZ, RZ ;  /* 0x000000ffff0c7224 */ /* 0x000fe400078e00ff */
[----:B------:R-:W-:Y:S01]  /*19120*/  IMAD R11, R4, R7, RZ ;  /* 0x00000007040b7224 */ /* 0x000fe200078e02ff */
[----:B------:R-:W-:Y:S02]  /*19130*/  IABS R4, R10 ;  /* 0x0000000a00047213 */ /* 0x000fe40000000000 */
[----:B------:R-:W-:Y:S01]  /*19140*/  LOP3.LUT R10, R10, R9, RZ, 0x3c, !PT ;  /* 0x000000090a0a7212 */ /* 0x000fe200078e3cff */
[----:B------:R-:W-:Y:S03]  /*19150*/  IMAD.HI.U32 R11, R13, R11, R12 ;  /* 0x0000000b0d0b7227 */ /* 0x000fe600078e000c */
[----:B------:R-:W-:Y:S03]  /*19160*/  ISETP.GE.AND P2, PT, R10, RZ, PT ;  /* 0x000000ff0a00720c */ /* 0x000fe60003f46270 */
[C---:B------:R-:W-:Y:S04]  /*19170*/  IMAD.HI.U32 R6, R11.reuse, R2, RZ ;  /* 0x000000020b067227 */ /* 0x040fe800078e00ff */
[----:B------:R-:W-:Y:S02]  /*19180*/  IMAD.HI.U32 R8, R11, R4, RZ ;  /* 0x000000040b087227 */ /* 0x000fe400078e00ff */
[----:B------:R-:W2:Y:S02]  /*19190*/  LD.E.64 R10, desc[UR4][R116.64+0x40] ;  /* 0x00004004740a7980 */ /* 0x000ea4000c101b00 */
        /* <DEDUP_REMOVED lines=35> */
[----:B------:R-:W-:Y:S04]  /*193d0*/  IMAD R7, R14, R0, R7 ;  /* 0x000000000e077224 */ /* 0x000fe800078e0207 */
[----:B------:R-:W-:Y:S01]  /*193e0*/  IMAD.IADD R0, R9, 0x1, R7 ;  /* 0x0000000109007824 */ /* 0x000fe200078e0207 */
[----:B------:R-:W-:Y:S01]  /*193f0*/  MOV R9, R8 ;  /* 0x0000000800097202 */ /* 0x000fe20000000f00 */
[----:B------:R-:W-:Y:S05]  /*19400*/  BRA `(.L_x_3338) ;  /* 0x00000000000c7947 */ /* 0x000fea0003800000 */
.L_x_3337:
[----:B------:R-:W2:Y:S02]  /*19410*/  LD.E R9, desc[UR4][R116.64+0x40] ;  /* 0x0000400474097980 */ /* 0x000ea4000c101900 */
[----:B--2---:R-:W-:Y:S04]  /*19420*/  LEA R9, -R9, RZ, 0x7 ;  /* 0x000000ff09097211 */ /* 0x004fe800078e39ff */
[----:B------:R-:W-:Y:S02]  /*19430*/  SHF.R.S32.HI R0, RZ, 0x1f, R9 ;  /* 0x0000001fff007819 */ /* 0x000fe40000011409 */
.L_x_3338:
[----:B------:R-:W-:Y:S05]  /*19440*/  BSYNC B0 ;  /* 0x0000000000007941 */ /* 0x000fea0003800000 */
.L_x_3336:
[C---:B------:R-:W-:Y:S01]  /*19450*/  LOP3.LUT P5, RZ, R210.reuse, 0x1, RZ, 0xc0, !PT ;  /* 0x00000001d2ff7812 */ /* 0x040fe200078ac0ff */
[----:B------:R-:W-:Y:S01]  /*19460*/  BSSY B1, `(.L_x_3339) ;  /* 0x000019a000017945 */ /* 0x000fe20003800000 */
[C---:B------:R-:W-:Y:S02]  /*19470*/  LEA R118, P1, R9.reuse, R148, 0x1 ;  /* 0x0000009409767211 */ /* 0x040fe400078208ff */
[C---:B------:R-:W-:Y:S02]  /*19480*/  LOP3.LUT P4, RZ, R210.reuse, 0x2, RZ, 0xc0, !PT ;  /* 0x00000002d2ff7812 */ /* 0x040fe4000788c0ff */
[CC--:B------:R-:W-:Y:S02]  /*19490*/  LEA.HI.X R119, R9.reuse, R149.reuse, R0, 0x1, P1 ;  /* 0x0000009509777211 */ /* 0x0c0fe400008f0c00 */
[----:B------:R-:W-:Y:S02]  /*194a0*/  LOP3.LUT P2, RZ, R210, 0x4, RZ, 0xc0, !PT ;  /* 0x00000004d2ff7812 */ /* 0x000fe4000784c0ff */
[----:B------:R-:W-:Y:S03]  /*194b0*/  IADD3 R7, P0, R9, R194, RZ ;  /* 0x000000c209077210 */ /* 0x000fe60007f1e0ff */
[----:B------:R-:W-:Y:S01]  /*194c0*/  @!PT LDS RZ, [RZ] ;  /* 0x00000000fffff984 */ /* 0x000fe20000000800 */
[----:B------:R-:W-:Y:S01]  /*194d0*/  @!PT LDS RZ, [RZ] ;  /* 0x00000000fffff984 */ /* 0x000fe20000000800 */
[----:B------:R-:W-:Y:S01]  /*194e0*/  @!PT LDS RZ, [RZ] ;  /* 0x00000000fffff984 */ /* 0x000fe20000000800 */
[----:B------:R-:W-:Y:S01]  /*194f0*/  @P5 LDGSTS.E.BYPASS.LTC128B.128 [R205+0x9000], desc[UR4][R118.64] ;  /* 0x0900000076cd5fae */ /* 0x000fe2000b901d44 */
[C---:B------:R-:W-:Y:S01]  /*19500*/  @P5 LEA R12, P6, R7.reuse, R148, 0x1 ;  /* 0x00000094070c5211 */ /* 0x040fe200078c08ff */
[--C-:B------:R-:W-:Y:S01]  /*19510*/  IMAD.X R2, R0, 0x1, R195.reuse, P0 ;  /* 0x0000000100027824 */ /* 0x100fe200000e06c3 */
[C---:B------:R-:W-:Y:S01]  /*19520*/  IADD3 R5, P0, R7.reuse, R194, RZ ;  /* 0x000000c207057210 */ /* 0x040fe20007f1e0ff */
[----:B------:R-:W-:Y:S01]  /*19530*/  @!P5 STS [R205+0x9000], RZ ;  /* 0x009000ffcd00d388 */ /* 0x000fe20000000800 */
[CC--:B------:R-:W-:Y:S02]  /*19540*/  @P4 LEA R8, P1, R7.reuse, R148.reuse, 0x1 ;  /* 0x0000009407084211 */ /* 0x0c0fe400078208ff */
[CCC-:B------:R-:W-:Y:S01]  /*19550*/  @P5 LEA.HI.X R13, R7.reuse, R149.reuse, R2.reuse, 0x1, P6 ;  /* 0x00000095070d5211 */ /* 0x1c0fe200030f0c02 */
[----:B------:R-:W-:Y:S01]  /*19560*/  @!P5 STS [R205+0x9004], RZ ;  /* 0x009004ffcd00d388 */ /* 0x000fe20000000800 */
[CCC-:B------:R-:W-:Y:S01]  /*19570*/  @P4 LEA.HI.X R9, R7.reuse, R149.reuse, R2.reuse, 0x1, P1 ;  /* 0x0000009507094211 */ /* 0x1c0fe200008f0c02 */
[--C-:B------:R-:W-:Y:S01]  /*19580*/  IMAD.X R0, R2, 0x1, R195.reuse, P0 ;  /* 0x0000000102007824 */ /* 0x100fe200000e06c3 */
[-C--:B------:R-:W-:Y:S01]  /*19590*/  @P2 LEA R6, P0, R7, R148.reuse, 0x1 ;  /* 0x0000009407062211 */ /* 0x080fe200078008ff */
[----:B------:R-:W-:Y:S01]  /*195a0*/  @!P5 STS.64 [R205+0x9008], RZ ;  /* 0x009008ffcd00d388 */ /* 0x000fe20000000a00 */
[-C--:B------:R-:W-:Y:S02]  /*195b0*/  @P5 LEA R10, P6, R5, R148.reuse, 0x1 ;  /* 0x00000094050a5211 */ /* 0x080fe400078c08ff */
[-C--:B------:R-:W-:Y:S01]  /*195c0*/  @P2 LEA.HI.X R7, R7, R149.reuse, R2, 0x1, P0 ;  /* 0x0000009507072211 */ /* 0x080fe200000f0c02 */
[----:B------:R-:W-:Y:S01]  /*195d0*/  @!PT LDS RZ, [RZ] ;  /* 0x00000000fffff984 */ /* 0x000fe20000000800 */
[----:B------:R-:W-:Y:S01]  /*195e0*/  @!PT LDS RZ, [RZ] ;  /* 0x00000000fffff984 */ /* 0x000fe20000000800 */
[----:B------:R-:W-:Y:S01]  /*195f0*/  @!PT LDS RZ, [RZ] ;  /* 0x00000000fffff984 */ /* 0x000fe20000000800 */
[----:B------:R-:W-:Y:S01]  /*19600*/  @P4 LDGSTS.E.BYPASS.LTC128B.128 [R205+0xb000], desc[UR4][R118.64+0x40] ;  /* 0x0b00004076cd4fae */ /* 0x000fe2000b901d44 */
[CCC-:B------:R-:W-:Y:S02]  /*19610*/  @P5 LEA.HI.X R11, R5.reuse, R149.reuse, R0.reuse, 0x1, P6 ;  /* 0x00000095050b5211 */ /* 0x1c0fe400030f0c00 */
        /* <DEDUP_REMOVED lines=66> */
[----:B------:R-:W4:Y:S04]  /*19a40*/  LDSM.16.M88.4 R132, [R192+0x3400] ;  /* 0x00340000c084783b */ /* 0x000f280000000200 */
[----:B------:R-:W3:Y:S04]  /*19a50*/  LDSM.16.M88.4 R136, [R192+0x3800] ;  /* 0x00380000c088783b */ /* 0x000ee80000000200 */
        /* <DEDUP_REMOVED lines=12> */
[C---:B----4-:R-:W-:Y:S01]  /*19b20*/  HMMA.16816.F32.BF16 R12, R124.reuse, R132, RZ ;  /* 0x000000847c0c723c */ /* 0x050fe200000418ff */
[----:B------:R-:W-:Y:S04]  /*19b30*/  LDSM.16.M88.4 R160, [R189+0x5000] ;  /* 0x00500000bda0783b */ /* 0x000fe80000000200 */
[----:B------:R-:W-:Y:S01]  /*19b40*/  LDSM.16.M88.4 R164, [R189+0x6400] ;  /* 0x00640000bda4783b */ /* 0x000fe20000000200 */
[C---:B--2---:R-:W-:Y:S03]  /*19b50*/  HMMA.16816.F32.BF16 R16, R124.reuse, R134, RZ ;  /* 0x000000867c10723c */ /* 0x044fe600000418ff */
[----:B------:R-:W2:Y:S03]  /*19b60*/  LDSM.16.M88.4 R132, [R189+0x3c00] ;  /* 0x003c0000bd84783b */ /* 0x000ea60000000200 */
[C---:B---3--:R-:W-:Y:S01]  /*19b70*/  HMMA.16816.F32.BF16 R20, R124.reuse, R136, RZ ;  /* 0x000000887c14723c */ /* 0x048fe200000418ff */
[----:B------:R-:W-:Y:S04]  /*19b80*/  LDSM.16.M88.4 R168, [R189+0x6800] ;  /* 0x00680000bda8783b */ /* 0x000fe80000000200 */
[----:B------:R-:W-:Y:S01]  /*19b90*/  LDSM.16.M88.4 R172, [R189+0x7c00] ;  /* 0x007c0000bdac783b */ /* 0x000fe20000000200 */
[C---:B------:R-:W-:Y:S03]  /*19ba0*/  HMMA.16816.F32.BF16 R24, R124.reuse, R138, RZ ;  /* 0x0000008a7c18723c */ /* 0x040fe600000418ff */
[----:B------:R-:W3:Y:S03]  /*19bb0*/  LDSM.16.M88.4 R136, [R189+0x4000] ;  /* 0x00400000bd88783b */ /* 0x000ee60000000200 */
[C---:B-----5:R-:W-:Y:S01]  /*19bc0*/  HMMA.16816.F32.BF16 R28, R124.reuse, R140, RZ ;  /* 0x0000008c7c1c723c */ /* 0x060fe200000418ff */
        /* <DEDUP_REMOVED lines=196> */
.L_x_3342:
[----:B------:R-:W2:Y:S02]  /*1a810*/  LD.E R127, desc[UR4][R116.64+0x38] ;  /* 0x00003804747f7980 */ /* 0x000ea4000c101900 */
[----:B--2---:R-:W-:Y:S04]  /*1a820*/  LEA R127, -R127, RZ, 0x7 ;  /* 0x000000ff7f7f7211 */ /* 0x004fe800078e39ff */
[----:B------:R-:W-:Y:S02]  /*1a830*/  SHF.R.S32.HI R0, RZ, 0x1f, R127 ;  /* 0x0000001fff007819 */ /* 0x000fe4000001147f */
.L_x_3343:
[----:B------:R-:W-:Y:S05]  /*1a840*/  BSYNC B0 ;  /* 0x0000000000007941 */ /* 0x000fea0003800000 */
.L_x_3341:
        /* <DEDUP_REMOVED lines=46> */
[CCC-:B------:R-:W-:Y:S02]  /*1ab30*/  @P4 LEA.HI.X R137, R2.reuse, R199.reuse, R0.reuse, 0x1, P1 ;  /* 0x000000c702894211 */ /* 0x1c0fe400008f0c00 */
[----:B------:R-:W-:Y:S01]  /*1ab40*/  @P2 LEA.HI.X R141, R2, R199, R0, 0x1, P0 ;  /* 0x000000c7028d2211 */ /* 0x000fe200000f0c00 */
[----:B------:R1:W-:Y:S01]  /*1ab50*/  @!P5 STS.128 [R205+0x3800], RZ ;  /* 0x003800ffcd00d388 */ /* 0x0003e20000000c00 */
[----:B------:R-:W-:Y:S03]  /*1ab60*/  IMAD.MOV.U32 R199, RZ, RZ, R133 ;  /* 0x000000ffffc77224 */ /* 0x000fe600078e0085 */
        /* <DEDUP_REMOVED lines=41> */
.L_x_3340:
[----:B------:R-:W-:Y:S05]  /*1ae00*/  BSYNC B1 ;  /* 0x0000000000017941 */ /* 0x000fea0003800000 */
.L_x_3339:
[----:B-1----:R-:W2:Y:S01]  /*1ae10*/  LD.E R119, desc[UR4][R116.64+0xdc] ;  /* 0x0000dc0474777980 */ /* 0x002ea2000c101900 */
[----:B------:R-:W-:Y:S03]  /*1ae20*/  LEA R0, R207, R212, 0x7 ;  /* 0x000000d4cf007211 */ /* 0x000fe600078e38ff */
[----:B------:R-:W-:Y:S01]  /*1ae30*/  LDSM.16.MT88.4 R132, [R190+0xb000] ;  /* 0x00b00000be84783b */ /* 0x000fe20000004200 */
        /* <DEDUP_REMOVED lines=16> */
[----:B------:R-:W-:Y:S01]  /*1af40*/  I2FP.F32.S32 R118, R118 ;  /* 0x0000007600767245 */ /* 0x000fe20000201400 */
[C---:B------:R-:W-:Y:S01]  /*1af50*/  FFMA.FTZ R8, R3.reuse, R125, R8 ;  /* 0x0000007d03087223 */ /* 0x040fe20000010008 */
[C---:B------:R-:W-:Y:S02]  /*1af60*/  IADD3 R127, R0.reuse, 0x10, RZ ;  /* 0x00000010007f7810 */ /* 0x040fe40007ffe0ff */
[C---:B------:R-:W-:Y:S01]  /*1af70*/  IADD3 R125, R0.reuse, 0x18, RZ ;  /* 0x00000018007d7810 */ /* 0x040fe20007ffe0ff */
[C---:B------:R-:W-:Y:S01]  /*1af80*/  FFMA.FTZ R15, R3.reuse, R118, R15 ;  /* 0x00000076030f7223 */ /* 0x040fe2000001000f */
[----:B------:R-:W-:Y:S01]  /*1af90*/  I2FP.F32.S32 R2, R2 ;  /* 0x0000000200027245 */ /* 0x000fe20000201400 */
[C---:B------:R-:W-:Y:S01]  /*1afa0*/  FFMA.FTZ R13, R3.reuse, R118, R13 ;  /* 0x00000076030d7223 */ /* 0x040fe2000001000d */
[----:B------:R-:W-:Y:S02]  /*1afb0*/  I2FP.F32.S32 R127, R127 ;  /* 0x0000007f007f7245 */ /* 0x000fe40000201400 */
[----:B------:R-:W-:Y:S01]  /*1afc0*/  I2FP.F32.S32 R125, R125 ;  /* 0x0000007d007d7245 */ /* 0x000fe20000201400 */
[CC--:B------:R-:W-:Y:S01]  /*1afd0*/  FFMA.FTZ R19, R3.reuse, R2.reuse, R19 ;  /* 0x0000000203137223 */ /* 0x0c0fe20000010013 */
[C---:B------:R-:W-:Y:S01]  /*1afe0*/  IADD3 R118, R0.reuse, 0x21, RZ ;  /* 0x0000002100767810 */ /* 0x040fe20007ffe0ff */
[C---:B------:R-:W-:Y:S01]  /*1aff0*/  FFMA.FTZ R17, R3.reuse, R2, R17 ;  /* 0x0000000203117223 */ /* 0x040fe20000010011 */
[C---:B------:R-:W-:Y:S01]  /*1b000*/  IADD3 R2, R0.reuse, 0x29, RZ ;  /* 0x0000002900027810 */ /* 0x040fe20007ffe0ff */
[CC--:B------:R-:W-:Y:S01]  /*1b010*/  FFMA.FTZ R14, R3.reuse, R127.reuse, R14 ;  /* 0x0000007f030e7223 */ /* 0x0c0fe2000001000e */
[C---:B------:R-:W-:Y:S01]  /*1b020*/  FFMA.FTZ R12, R3.reuse, R127, R12 ;  /* 0x0000007f030c7223 */ /* 0x040fe2000001000c */
        /* <DEDUP_REMOVED lines=10> */
[----:B------:R-:W-:Y:S01]  /*1b0d0*/  I2FP.F32.S32 R125, R125 ;  /* 0x0000007d007d7245 */ /* 0x000fe20000201400 */
[C---:B------:R-:W-:Y:S01]  /*1b0e0*/  FFMA.FTZ R25, R3.reuse, R2, R25 ;  /* 0x0000000203197223 */ /* 0x040fe20000010019 */
[C---:B------:R-:W-:Y:S01]  /*1b0f0*/  IADD3 R118, R0.reuse, 0x31, RZ ;  /* 0x0000003100767810 */ /* 0x040fe20007ffe0ff */
        /* <DEDUP_REMOVED lines=15> */
[----:B------:R-:W-:Y:S01]  /*1b1f0*/  IADD3 R120, R0, 0x30, RZ ;  /* 0x0000003000787810 */ /* 0x000fe20007ffe0ff */
[C---:B------:R-:W-:Y:S01]  /*1b200*/  FFMA.FTZ R34, R3.reuse, R127, R34 ;  /* 0x0000007f03227223 */ /* 0x040fe20000010022 */
[----:B------:R-:W-:Y:S01]  /*1b210*/  FMNMX.FTZ R118, R6, R123, !PT ;  /* 0x0000007b06767209 */ /* 0x000fe20007810000 */
[C---:B------:R-:W-:Y:S01]  /*1b220*/  FFMA.FTZ R32, R3.reuse, R127, R32 ;  /* 0x0000007f03207223 */ /* 0x040fe20000010020 */
[----:B------:R-:W-:Y:S01]  /*1b230*/  FMNMX.FTZ R2, R4, R121, !PT ;  /* 0x0000007904027209 */ /* 0x000fe20007810000 */
[CC--:B------:R-:W-:Y:S01]  /*1b240*/  FFMA.FTZ R38, R3.reuse, R125.reuse, R38 ;  /* 0x0000007d03267223 */ /* 0x0c0fe20000010026 */
[----:B------:R-:W-:Y:S01]  /*1b250*/  I2FP.F32.S32 R120, R120 ;  /* 0x0000007800787245 */ /* 0x000fe20000201400 */
[----:B------:R-:W-:Y:S01]  /*1b260*/  FFMA.FTZ R36, R3, R125, R36 ;  /* 0x0000007d03247223 */ /* 0x000fe20000010024 */
[----:B------:R-:W-:Y:S02]  /*1b270*/  FMNMX.FTZ R127, R7, R118, !PT ;  /* 0x00000076077f7209 */ /* 0x000fe40007810000 */
[----:B------:R-:W-:Y:S01]  /*1b280*/  IADD3 R122, R0, 0x41, RZ ;  /* 0x00000041007a7810 */ /* 0x000fe20007ffe0ff */
[----:B------:R-:W-:Y:S01]  /*1b290*/  FFMA.FTZ R28, R3, R120, R28 ;  /* 0x00000078031c7223 */ /* 0x000fe2000001001c */
[----:B------:R-:W-:Y:S01]  /*1b2a0*/  FMNMX.FTZ R125, R5, R2, !PT ;  /* 0x00000002057d7209 */ /* 0x000fe20007810000 */
[----:B------:R-:W-:Y:S01]  /*1b2b0*/  FFMA.FTZ R30, R3, R120, R30 ;  /* 0x00000078031e7223 */ /* 0x000fe2000001001e */
        /* <DEDUP_REMOVED lines=17> */
[C---:B------:R-:W-:Y:S02]  /*1b3d0*/  IADD3 R122, R0.reuse, 0x50, RZ ;  /* 0x00000050007a7810 */ /* 0x040fe40007ffe0ff */
[----:B------:R-:W-:Y:S02]  /*1b3e0*/  FMNMX.FTZ R125, R19, R120, !PT ;  /* 0x00000078137d7209 */ /* 0x000fe40007810000 */
[----:B------:R-:W-:Y:S02]  /*1b3f0*/  IADD3 R2, R0, 0x49, RZ ;  /* 0x0000004900027810 */ /* 0x000fe40007ffe0ff */
[----:B------:R-:W-:Y:S02]  /*1b400*/  FMNMX.FTZ R127, R17, R118, !PT ;  /* 0x00000076117f7209 */ /* 0x000fe40007810000 */
[----:B------:R-:W-:Y:S02]  /*1b410*/  I2FP.F32.S32 R120, R122 ;  /* 0x0000007a00787245 */ /* 0x000fe40000201400 */
[----:B------:R-:W-:Y:S02]  /*1b420*/  FMNMX.FTZ R122, R22, R125, !PT ;  /* 0x0000007d167a7209 */ /* 0x000fe40007810000 */
[----:B------:R-:W-:Y:S01]  /*1b430*/  I2FP.F32.S32 R2, R2 ;  /* 0x0000000200027245 */ /* 0x000fe20000201400 */
[CC--:B------:R-:W-:Y:S01]  /*1b440*/  FFMA.FTZ R46, R3.reuse, R120.reuse, R46 ;  /* 0x00000078032e7223 */ /* 0x0c0fe2000001002e */
[----:B------:R-:W-:Y:S01]  /*1b450*/  FMNMX.FTZ R118, R20, R127, !PT ;  /* 0x0000007f14767209 */ /* 0x000fe20007810000 */
[----:B------:R-:W-:Y:S01]  /*1b460*/  FFMA.FTZ R44, R3, R120, R44 ;  /* 0x00000078032c7223 */ /* 0x000fe2000001002c */
        /* <DEDUP_REMOVED lines=67> */
[C---:B------:R-:W-:Y:S02]  /*1b8a0*/  IADD3 R118, R0.reuse, 0x78, RZ ;  /* 0x0000007800767810 */ /* 0x040fe40007ffe0ff */
[----:B------:R-:W-:Y:S02]  /*1b8b0*/  FMNMX.FTZ R125, R53, R2, !PT ;  /* 0x00000002357d7209 */ /* 0x000fe40007810000 */
[C---:B------:R-:W-:Y:S02]  /*1b8c0*/  IADD3 R120, R0.reuse, 0x71, RZ ;  /* 0x0000007100787810 */ /* 0x040fe40007ffe0ff */
        /* <DEDUP_REMOVED lines=21> */
[----:B------:R-:W-:Y:S03]  /*1ba20*/  FMNMX.FTZ R131, R65, R2, !PT ;  /* 0x0000000241837209 */ /* 0x000fe60007810000 */
        /* <DEDUP_REMOVED lines=9> */
[C---:B------:R-:W-:Y:S01]  /*1bac0*/  FADD.FTZ R118, -R0.reuse, R123 ;  /* 0x0000007b00767221 */ /* 0x040fe20000010100 */
[C---:B--2---:R-:W-:Y:S01]  /*1bad0*/  FMUL.FTZ R138, R119.reuse, R0 ;  /* 0x00000000778a7220 */ /* 0x044fe20000410000 */
[----:B------:R-:W-:Y:S02]  /*1bae0*/  FSETP.NEU.FTZ.AND P0, PT, R0, -INF , PT ;  /* 0xff8000000000780b */ /* 0x000fe40003f1d000 */
[----:B------:R-:W-:Y:S01]  /*1baf0*/  FADD.FTZ R120, -R2, R121 ;  /* 0x0000007902787221 */ /* 0x000fe20000010100 */
[C---:B------:R-:W-:Y:S01]  /*1bb00*/  FMUL.FTZ R121, R119.reuse, R118 ;  /* 0x0000007677797220 */ /* 0x040fe20000410000 */
[----:B------:R-:W-:Y:S01]  /*1bb10*/  FSEL R138, R138, RZ, P0 ;  /* 0x000000ff8a8a7208 */ /* 0x000fe20000000000 */
[C---:B------:R-:W-:Y:S01]  /*1bb20*/  FMUL.FTZ R136, R119.reuse, R2 ;  /* 0x0000000277887220 */ /* 0x040fe20000410000 */
[----:B------:R-:W-:Y:S01]  /*1bb30*/  FMUL.FTZ R122, R119, R120 ;  /* 0x00000078777a7220 */ /* 0x000fe20000410000 */
[----:B------:R2:W3:Y:S01]  /*1bb40*/  MUFU.EX2 R118, R121 ;  /* 0x0000007900767308 */ /* 0x0004e20000000800 */
[----:B------:R-:W-:Y:S01]  /*1bb50*/  FSETP.NEU.FTZ.AND P0, PT, R2, -INF , PT ;  /* 0xff8000000200780b */ /* 0x000fe20003f1d000 */
[-CC-:B------:R-:W-:Y:S01]  /*1bb60*/  FFMA.FTZ R140, R10, R119.reuse, -R138.reuse ;  /* 0x000000770a8c7223 */ /* 0x180fe2000001088a */
[-CC-:B------:R-:W-:Y:S01]  /*1bb70*/  FFMA.FTZ R143, R6, R119.reuse, -R138.reuse ;  /* 0x00000077068f7223 */ /* 0x180fe2000001088a */
[-CC-:B------:R-:W-:Y:S01]  /*1bb80*/  FFMA.FTZ R139, R7, R119.reuse, -R138.reuse ;  /* 0x00000077078b7223 */ /* 0x180fe2000001088a */
[----:B------:R-:W-:Y:S01]  /*1bb90*/  FSEL R136, R136, RZ, P0 ;  /* 0x000000ff88887208 */ /* 0x000fe20000000000 */
[----:B------:R-:W4:Y:S01]  /*1bba0*/  LDSM.16.MT88.4 R128, [R188+0x9000] ;  /* 0x00900000bc80783b */ /* 0x000f220000004200 */
[-CC-:B------:R-:W-:Y:S03]  /*1bbb0*/  FFMA.FTZ R30, R30, R119.reuse, -R138.reuse ;  /* 0x000000771e1e7223 */ /* 0x180fe6000001088a */
[----:B------:R5:W5:Y:S01]  /*1bbc0*/  MUFU.EX2 R120, R122 ;  /* 0x0000007a00787308 */ /* 0x000b620000000800 */
[-C--:B------:R-:W-:Y:S01]  /*1bbd0*/  FFMA.FTZ R156, R39, R119.reuse, -R138 ;  /* 0x00000077279c7223 */ /* 0x080fe2000001088a */
[-CC-:B------:R-:W-:Y:S01]  /*1bbe0*/  FFMA.FTZ R123, R8, R119.reuse, -R136.reuse ;  /* 0x00000077087b7223 */ /* 0x180fe20000010888 */
[-CC-:B------:R-:W-:Y:S01]  /*1bbf0*/  FFMA.FTZ R141, R4, R119.reuse, -R136.reuse ;  /* 0x00000077048d7223 */ /* 0x180fe20000010888 */
[-CC-:B------:R-:W-:Y:S01]  /*1bc00*/  FFMA.FTZ R137, R5, R119.reuse, -R136.reuse ;  /* 0x0000007705897223 */ /* 0x180fe20000010888 */
[-CC-:B------:R-:W-:Y:S01]  /*1bc10*/  FFMA.FTZ R157, R28, R119.reuse, -R136.reuse ;  /* 0x000000771c9d7223 */ /* 0x180fe20000010888 */
[-CC-:B------:R-:W-:Y:S01]  /*1bc20*/  FFMA.FTZ R154, R29, R119.reuse, -R136.reuse ;  /* 0x000000771d9a7223 */ /* 0x180fe20000010888 */
[-C--:B------:R-:W-:Y:S03]  /*1bc30*/  FFMA.FTZ R155, R32, R119.reuse, -R136 ;  /* 0x00000077209b7223 */ /* 0x080fe60000010888 */
[----:B------:R-:W-:Y:S01]  /*1bc40*/  MUFU.EX2 R143, R143 ;  /* 0x0000008f008f7308 */ /* 0x000fe20000000800 */
[----:B--2---:R-:W-:Y:S01]  /*1bc50*/  FFMA.FTZ R121, R11, R119, -R138 ;  /* 0x000000770b797223 */ /* 0x004fe2000001088a */
[C---:B---3--:R-:W-:Y:S01]  /*1bc60*/  FMUL.FTZ R6, R118.reuse, R114 ;  /* 0x0000007276067220 */ /* 0x048fe20000410000 */
[C---:B------:R-:W-:Y:S01]  /*1bc70*/  FMUL.FTZ R7, R118.reuse, R115 ;  /* 0x0000007376077220 */ /* 0x040fe20000410000 */
[C---:B------:R-:W-:Y:S01]  /*1bc80*/  FMUL.FTZ R10, R118.reuse, R110 ;  /* 0x0000006e760a7220 */ /* 0x040fe20000410000 */
[C---:B------:R-:W-:Y:S01]  /*1bc90*/  FMUL.FTZ R11, R118.reuse, R111 ;  /* 0x0000006f760b7220 */ /* 0x040fe20000410000 */
[C---:B------:R-:W-:Y:S01]  /*1bca0*/  FMUL.FTZ R70, R118.reuse, R70 ;  /* 0x0000004676467220 */ /* 0x040fe20000410000 */
[----:B------:R-:W-:Y:S03]  /*1bcb0*/  FMUL.FTZ R71, R118, R71 ;  /* 0x0000004776477220 */ /* 0x000fe60000410000 */
[----:B------:R-:W2:Y:S01]  /*1bcc0*/  MUFU.EX2 R139, R139 ;  /* 0x0000008b008b7308 */ /* 0x000ea20000000800 */
[--C-:B-----5:R-:W-:Y:S01]  /*1bcd0*/  FFMA.FTZ R122, R9, R119, -R136.reuse ;  /* 0x00000077097a7223 */ /* 0x120fe20000010888 */
[C---:B------:R-:W-:Y:S01]  /*1bce0*/  FMUL.FTZ R4, R120.reuse, R112 ;  /* 0x0000007078047220 */ /* 0x040fe20000410000 */
[C---:B------:R-:W-:Y:S01]  /*1bcf0*/  FMUL.FTZ R5, R120.reuse, R113 ;  /* 0x0000007178057220 */ /* 0x040fe20000410000 */
[C---:B------:R-:W-:Y:S01]  /*1bd00*/  FMUL.FTZ R8, R120.reuse, R108 ;  /* 0x0000006c78087220 */ /* 0x040fe20000410000 */
[C---:B------:R-:W-:Y:S01]  /*1bd10*/  FMUL.FTZ R9, R120.reuse, R109 ;  /* 0x0000006d78097220 */ /* 0x040fe20000410000 */
[C---:B------:R-:W-:Y:S01]  /*1bd20*/  FMUL.FTZ R68, R120.reuse, R68 ;  /* 0x0000004478447220 */ /* 0x040fe20000410000 */
[----:B------:R-:W3:Y:S03]  /*1bd30*/  LDSM.16.MT88.4 R108, [R188+0xb000] ;  /* 0x00b00000bc6c783b */ /* 0x000ee60000004200 */
[----:B------:R-:W-:Y:S01]  /*1bd40*/  MUFU.EX2 R140, R140 ;  /* 0x0000008c008c7308 */ /* 0x000fe20000000800 */
[----:B------:R-:W-:Y:S01]  /*1bd50*/  FMUL.FTZ R69, R120, R69 ;  /* 0x0000004578457220 */ /* 0x000fe20000410000 */
[C---:B------:R-:W-:Y:S01]  /*1bd60*/  FMUL.FTZ R74, R118.reuse, R74 ;  /* 0x0000004a764a7220 */ /* 0x040fe20000410000 */
[----:B------:R-:W-:Y:S01]  /*1bd70*/  FMUL.FTZ R75, R118, R75 ;  /* 0x0000004b764b7220 */ /* 0x000fe20000410000 */
[C---:B------:R-:W-:Y:S01]  /*1bd80*/  FMUL.FTZ R72, R120.reuse, R72 ;  /* 0x0000004878487220 */ /* 0x040fe20000410000 */
[----:B------:R-:W-:Y:S01]  /*1bd90*/  FMUL.FTZ R73, R120, R73 ;  /* 0x0000004978497220 */ /* 0x000fe20000410000 */
[C---:B------:R-:W-:Y:S01]  /*1bda0*/  FMUL.FTZ R78, R118.reuse, R78 ;  /* 0x0000004e764e7220 */ /* 0x040fe20000410000 */
[----:B------:R-:W-:Y:S03]  /*1bdb0*/  FMUL.FTZ R79, R118, R79 ;  /* 0x0000004f764f7220 */ /* 0x000fe60000410000 */
[----:B------:R-:W5:Y:S01]  /*1bdc0*/  MUFU.EX2 R121, R121 ;  /* 0x0000007900797308 */ /* 0x000f620000000800 */
[----:B--2---:R-:W-:Y:S01]  /*1bdd0*/  F2FP.BF16.F32.PACK_AB R113, R139, R143 ;  /* 0x0000008f8b71723e */ /* 0x004fe200000010ff */
[C---:B------:R-:W-:Y:S01]  /*1bde0*/  FMUL.FTZ R76, R120.reuse, R76 ;  /* 0x0000004c784c7220 */ /* 0x040fe20000410000 */
[----:B------:R-:W-:Y:S01]  /*1bdf0*/  FMUL.FTZ R77, R120, R77 ;  /* 0x0000004d784d7220 */ /* 0x000fe20000410000 */
[C---:B------:R-:W-:Y:S01]  /*1be00*/  FMUL.FTZ R82, R118.reuse, R82 ;  /* 0x0000005276527220 */ /* 0x040fe20000410000 */
[----:B------:R-:W-:Y:S01]  /*1be10*/  FMUL.FTZ R83, R118, R83 ;  /* 0x0000005376537220 */ /* 0x000fe20000410000 */
[C---:B------:R-:W-:Y:S01]  /*1be20*/  FMUL.FTZ R80, R120.reuse, R80 ;  /* 0x0000005078507220 */ /* 0x040fe20000410000 */
[----:B------:R-:W-:Y:S03]  /*1be30*/  FMUL.FTZ R81, R120, R81 ;  /* 0x0000005178517220 */ /* 0x000fe60000410000 */
[----:B------:R-:W-:Y:S01]  /*1be40*/  MUFU.EX2 R141, R141 ;  /* 0x0000008d008d7308 */ /* 0x000fe20000000800 */
[C---:B------:R-:W-:Y:S01]  /*1be50*/  FMUL.FTZ R86, R118.reuse, R86 ;  /* 0x0000005676567220 */ /* 0x040fe20000410000 */
[----:B------:R-:W-:Y:S01]  /*1be60*/  FMUL.FTZ R87, R118, R87 ;  /* 0x0000005776577220 */ /* 0x000fe20000410000 */
[C---:B------:R-:W-:Y:S01]  /*1be70*/  FMUL.FTZ R84, R120.reuse, R84 ;  /* 0x0000005478547220 */ /* 0x040fe20000410000 */
[----:B------:R-:W-:Y:S01]  /*1be80*/  FMUL.FTZ R85, R120, R85 ;  /* 0x0000005578557220 */ /* 0x000fe20000410000 */
[-C--:B------:R-:W-:Y:S01]  /*1be90*/  FFMA.FTZ R152, R33, R119.reuse, -R136 ;  /* 0x0000007721987223 */ /* 0x080fe20000010888 */
[-CC-:B------:R-:W-:Y:S01]  /*1bea0*/  FFMA.FTZ R158, R42, R119.reuse, -R138.reuse ;  /* 0x000000772a9e7223 */ /* 0x180fe2000001088a */
[-C--:B------:R-:W-:Y:S03]  /*1beb0*/  FFMA.FTZ R159, R43, R119.reuse, -R138 ;  /* 0x000000772b9f7223 */ /* 0x080fe6000001088a */
[----:B------:R-:W2:Y:S01]  /*1bec0*/  MUFU.EX2 R137, R137 ;  /* 0x0000008900897308 */ /* 0x000ea20000000800 */
[----:B-----5:R-:W-:Y:S01]  /*1bed0*/  F2FP.BF16.F32.PACK_AB R115, R121, R140 ;  /* 0x0000008c7973723e */ /* 0x020fe200000010ff */
[-CC-:B------:R-:W-:Y:S01]  /*1bee0*/  FFMA.FTZ R160, R37, R119.reuse, -R136.reuse ;  /* 0x0000007725a07223 */ /* 0x180fe20000010888 */
[-CC-:B------:R-:W-:Y:S01]  /*1bef0*/  FFMA.FTZ R161, R40, R119.reuse, -R136.reuse ;  /* 0x0000007728a17223 */ /* 0x180fe20000010888 */
[----:B------:R-:W-:Y:S01]  /*1bf00*/  FFMA.FTZ R41, R41, R119, -R136 ;  /* 0x0000007729297223 */ /* 0x000fe20000010888 */
[C---:B------:R-:W-:Y:S01]  /*1bf10*/  FMUL.FTZ R90, R118.reuse, R90 ;  /* 0x0000005a765a7220 */ /* 0x040fe20000410000 */
[----:B------:R-:W-:Y:S01]  /*1bf20*/  FMUL.FTZ R91, R118, R91 ;  /* 0x0000005b765b7220 */ /* 0x000fe20000410000 */
[C---:B------:R-:W-:Y:S03]  /*1bf30*/  FMUL.FTZ R88, R120.reuse, R88 ;  /* 0x0000005878587220 */ /* 0x040fe60000410000 */
[----:B------:R-:W-:Y:S01]  /*1bf40*/  MUFU.EX2 R123, R123 ;  /* 0x0000007b007b7308 */ /* 0x000fe20000000800 */
[----:B------:R-:W-:Y:S01]  /*1bf50*/  FMUL.FTZ R89, R120, R89 ;  /* 0x0000005978597220 */ /* 0x000fe20000410000 */
[C---:B------:R-:W-:Y:S01]  /*1bf60*/  FMUL.FTZ R94, R118.reuse, R94 ;  /* 0x0000005e765e7220 */ /* 0x040fe20000410000 */
[----:B------:R-:W-:Y:S01]  /*1bf70*/  FMUL.FTZ R95, R118, R95 ;  /* 0x0000005f765f7220 */ /* 0x000fe20000410000 */
[C---:B------:R-:W-:Y:S01]  /*1bf80*/  FMUL.FTZ R92, R120.reuse, R92 ;  /* 0x0000005c785c7220 */ /* 0x040fe20000410000 */
[----:B------:R-:W-:Y:S01]  /*1bf90*/  FMUL.FTZ R93, R120, R93 ;  /* 0x0000005d785d7220 */ /* 0x000fe20000410000 */
[--C-:B------:R-:W-:Y:S01]  /*1bfa0*/  FFMA.FTZ R142, R14, R119, -R138.reuse ;  /* 0x000000770e8e7223 */ /* 0x100fe2000001088a */
[C---:B------:R-:W-:Y:S03]  /*1bfb0*/  FMUL.FTZ R14, R118.reuse, R106 ;  /* 0x0000006a760e7220 */ /* 0x040fe60000410000 */
[----:B------:R-:W5:Y:S01]  /*1bfc0*/  MUFU.EX2 R122, R122 ;  /* 0x0000007a007a7308 */ /* 0x000f620000000800 */
[----:B--2---:R-:W-:Y:S01]  /*1bfd0*/  F2FP.BF16.F32.PACK_AB R112, R137, R141 ;  /* 0x0000008d8970723e */ /* 0x004fe200000010ff */
[----:B------:R-:W-:Y:S01]  /*1bfe0*/  FFMA.FTZ R145, R15, R119, -R138 ;  /* 0x000000770f917223 */ /* 0x000fe2000001088a */
[----:B------:R-:W-:Y:S01]  /*1bff0*/  FMUL.FTZ R15, R118, R107 ;  /* 0x0000006b760f7220 */ /* 0x000fe20000410000 */
[-CC-:B------:R-:W-:Y:S01]  /*1c000*/  FFMA.FTZ R153, R12, R119.reuse, -R136.reuse ;  /* 0x000000770c997223 */ /* 0x180fe20000010888 */
[C---:B------:R-:W-:Y:S01]  /*1c010*/  FMUL.FTZ R12, R120.reuse, R104 ;  /* 0x00000068780c7220 */ /* 0x040fe20000410000 */
[----:B------:R-:W-:Y:S01]  /*1c020*/  FFMA.FTZ R146, R13, R119, -R136 ;  /* 0x000000770d927223 */ /* 0x000fe20000010888 */
[----:B------:R-:W-:Y:S03]  /*1c030*/  FMUL.FTZ R13, R120, R105 ;  /* 0x00000069780d7220 */ /* 0x000fe60000410000 */
[----:B------:R-:W-:Y:S01]  /*1c040*/  MUFU.EX2 R142, R142 ;  /* 0x0000008e008e7308 */ /* 0x000fe20000000800 */
[----:B------:R-:W-:Y:S01]  /*1c050*/  LDSM.16.MT88.4 R104, [R190+0xb400] ;  /* 0x00b40000be68783b */ /* 0x000fe20000004200 */
[C---:B------:R-:W-:Y:S01]  /*1c060*/  FMUL.FTZ R98, R118.reuse, R98 ;  /* 0x0000006276627220 */ /* 0x040fe20000410000 */
[----:B------:R-:W-:Y:S01]  /*1c070*/  FMUL.FTZ R99, R118, R99 ;  /* 0x0000006376637220 */ /* 0x000fe20000410000 */
[C---:B------:R-:W-:Y:S01]  /*1c080*/  FMUL.FTZ R96, R120.reuse, R96 ;  /* 0x0000006078607220 */ /* 0x040fe20000410000 */
[C---:B------:R-:W-:Y:S01]  /*1c090*/  FMUL.FTZ R97, R120.reuse, R97 ;  /* 0x0000006178617220 */ /* 0x040fe20000410000 */
[----:B------:R-:W-:Y:S01]  /*1c0a0*/  FFMA.FTZ R141, R120, R213, R141 ;  /* 0x000000d5788d7223 */ /* 0x000fe2000001008d */
[--C-:B------:R-:W-:Y:S03]  /*1c0b0*/  FFMA.FTZ R144, R18, R119, -R138.reuse ;  /* 0x0000007712907223 */ /* 0x100fe6000001088a */
[----:B------:R-:W2:Y:S01]  /*1c0c0*/  MUFU.EX2 R145, R145 ;  /* 0x0000009100917308 */ /* 0x000ea20000000800 */
[----:B-----5:R-:W-:Y:S01]  /*1c0d0*/  F2FP.BF16.F32.PACK_AB R114, R122, R123 ;  /* 0x0000007b7a72723e */ /* 0x020fe200000010ff */
[C---:B------:R-:W-:Y:S01]  /*1c0e0*/  FMUL.FTZ R18, R118.reuse, R102 ;  /* 0x0000006676127220 */ /* 0x040fe20000410000 */
[----:B------:R-:W-:Y:S01]  /*1c0f0*/  FFMA.FTZ R147, R19, R119, -R138 ;  /* 0x0000007713937223 */ /* 0x000fe2000001088a */
[----:B------:R-:W-:Y:S01]  /*1c100*/  FMUL.FTZ R19, R118, R103 ;  /* 0x0000006776137220 */ /* 0x000fe20000410000 */
[-CC-:B------:R-:W-:Y:S01]  /*1c110*/  FFMA.FTZ R151, R16, R119.reuse, -R136.reuse ;  /* 0x0000007710977223 */ /* 0x180fe20000010888 */
[C---:B------:R-:W-:Y:S01]  /*1c120*/  FMUL.FTZ R16, R120.reuse, R100 ;  /* 0x0000006478107220 */ /* 0x040fe20000410000 */
[--C-:B------:R-:W-:Y:S01]  /*1c130*/  FFMA.FTZ R150, R17, R119, -R136.reuse ;  /* 0x0000007711967223 */ /* 0x100fe20000010888 */
[C---:B-1----:R-:W-:Y:S02]  /*1c140*/  HMMA.16816.F32.BF16 R4, R112.reuse, R124, R4 ;  /* 0x0000007c7004723c */ /* 0x042fe40000041804 */
[----:B------:R-:W-:Y:S03]  /*1c150*/  MUFU.EX2 R144, R144 ;  /* 0x0000009000907308 */ /* 0x000fe60000000800 */
[----:B------:R-:W-:Y:S01]  /*1c160*/  FMUL.FTZ R17, R120, R101 ;  /* 0x0000006578117220 */ /* 0x000fe20000410000 */
[C---:B------:R-:W-:Y:S01]  /*1c170*/  HMMA.16816.F32.BF16 R8, R112.reuse, R126, R8 ;  /* 0x0000007e7008723c */ /* 0x040fe20000041808 */
[----:B------:R-:W1:Y:S05]  /*1c180*/  LDSM.16.MT88.4 R124, [R190+0xd000] ;  /* 0x00d00000be7c783b */ /* 0x000e6a0000004200 */
[----:B------:R-:W5:Y:S01]  /*1c190*/  MUFU.EX2 R147, R147 ;  /* 0x0000009300937308 */ /* 0x000f620000000800 */
[----:B------:R-:W-:Y:S01]  /*1c1a0*/  ISETP.GT.AND P0, PT, R207, R198, PT ;  /* 0x000000c6cf00720c */ /* 0x000fe20003f04270 */
[-CC-:B------:R-:W-:Y:S01]  /*1c1b0*/  FFMA.FTZ R44, R44, R119.reuse, -R136.reuse ;  /* 0x000000772c2c7223 */ /* 0x180fe20000010888 */
[C---:B----4-:R-:W-:Y:S03]  /*1c1c0*/  HMMA.16816.F32.BF16 R68, R112.reuse, R128, R68 ;  /* 0x000000807044723c */ /* 0x050fe60000041844 */
[----:B--2---:R-:W-:Y:S03]  /*1c1d0*/  F2FP.BF16.F32.PACK_AB R101, R145, R142 ;  /* 0x0000008e9165723e */ /* 0x004fe600000010ff */
[C---:B------:R-:W-:Y:S01]  /*1c1e0*/  HMMA.16816.F32.BF16 R72, R112.reuse, R130, R72 ;  /* 0x000000827048723c */ /* 0x040fe20000041848 */
[----:B------:R-:W2:Y:S01]  /*1c1f0*/  LDSM.16.MT88.4 R128, [R188+0xd000] ;  /* 0x00d00000bc80783b */ /* 0x000ea20000004200 */
[----:B------:R-:W-:Y:S03]  /*1c200*/  MUFU.EX2 R153, R153 ;  /* 0x0000009900997308 */ /* 0x000fe60000000800 */
[-CC-:B------:R-:W-:Y:S01]  /*1c210*/  FFMA.FTZ R45, R45, R119.reuse, -R136.reuse ;  /* 0x000000772d2d7223 */ /* 0x180fe20000010888 */
[C---:B------:R-:W-:Y:S06]  /*1c220*/  HMMA.16816.F32.BF16 R76, R112.reuse, R132, R76 ;  /* 0x00000084704c723c */ /* 0x040fec000004184c */
[----:B------:R-:W4:Y:S01]  /*1c230*/  MUFU.EX2 R146, R146 ;  /* 0x0000009200927308 */ /* 0x000f220000000800 */
[----:B-----5:R-:W-:Y:S01]  /*1c240*/  F2FP.BF16.F32.PACK_AB R103, R147, R144 ;  /* 0x000000909367723e */ /* 0x020fe200000010ff */
        /* <DEDUP_REMOVED lines=8> */
[----:B------:R-:W5:Y:S01]  /*1c2d0*/  MUFU.EX2 R150, R150 ;  /* 0x0000009600967308 */ /* 0x000f620000000800 */
[----:B----4-:R-:W-:Y:S01]  /*1c2e0*/  F2FP.BF16.F32.PACK_AB R100, R146, R153 ;  /* 0x000000999264723e */ /* 0x010fe200000010ff */
[C---:B-1----:R-:W-:Y:S08]  /*1c2f0*/  HMMA.16816.F32.BF16 R92, R112.reuse, R124, R92 ;  /* 0x0000007c705c723c */ /* 0x042ff0000004185c */
[----:B------:R-:W-:Y:S01]  /*1c300*/  MUFU.EX2 R157, R157 ;  /* 0x0000009d009d7308 */ /* 0x000fe20000000800 */
[C---:B------:R-:W-:Y:S01]  /*1c310*/  HMMA.16816.F32.BF16 R12, R112.reuse, R126, R12 ;  /* 0x0000007e700c723c */ /* 0x040fe2000004180c */
[----:B------:R-:W-:Y:S02]  /*1c320*/  LDSM.16.MT88.4 R124, [R188+0xd400] ;  /* 0x00d40000bc7c783b */ /* 0x000fe40000004200 */
[----:B------:R-:W-:Y:S03]  /*1c330*/  FFMA.FTZ R52, R52, R119, -R136 ;  /* 0x0000007734347223 */ /* 0x000fe60000010888 */
[C---:B--2---:R-:W-:Y:S03]  /*1c340*/  HMMA.16816.F32.BF16 R16, R112.reuse, R128, R16 ;  /* 0x000000807010723c */ /* 0x044fe60000041810 */
[----:B------:R-:W-:Y:S02]  /*1c350*/  MUFU.EX2 R154, R154 ;  /* 0x0000009a009a7308 */ /* 0x000fe40000000800 */
[----:B-----5:R-:W-:Y:S01]  /*1c360*/  F2FP.BF16.F32.PACK_AB R102, R150, R151 ;  /* 0x000000979666723e */ /* 0x020fe200000010ff */
[----:B------:R-:W-:Y:S01]  /*1c370*/  HMMA.16816.F32.BF16 R96, R112, R130, R96 ;  /* 0x000000827060723c */ /* 0x000fe20000041860 */
[----:B------:R-:W1:Y:S06]  /*1c380*/  LDSM.16.MT88.4 R112, [R188+0xb400] ;  /* 0x00b40000bc70783b */ /* 0x000e6c0000004200 */
[----:B------:R-:W-:Y:S01]  /*1c390*/  MUFU.EX2 R155, R155 ;  /* 0x0000009b009b7308 */ /* 0x000fe20000000800 */
[-CC-:B------:R-:W-:Y:S03]  /*1c3a0*/  FFMA.FTZ R128, R26, R119.reuse, -R138.reuse ;  /* 0x000000771a807223 */ /* 0x180fe6000001088a */
[-CC-:B------:R-:W-:Y:S01]  /*1c3b0*/  FFMA.FTZ R129, R22, R119.reuse, -R138.reuse ;  /* 0x0000007716817223 */ /* 0x180fe2000001088a */
[-CC-:B------:R-:W-:Y:S01]  /*1c3c0*/  FFMA.FTZ R131, R27, R119.reuse, -R138.reuse ;  /* 0x000000771b837223 */ /* 0x180fe2000001088a */
[-C--:B------:R-:W-:Y:S04]  /*1c3d0*/  FFMA.FTZ R130, R23, R119.reuse, -R138 ;  /* 0x0000007717827223 */ /* 0x080fe8000001088a */
[----:B------:R-:W-:Y:S01]  /*1c3e0*/  MUFU.EX2 R128, R128 ;  /* 0x0000008000807308 */ /* 0x000fe20000000800 */
[-CC-:B------:R-:W-:Y:S01]  /*1c3f0*/  FFMA.FTZ R53, R53, R119.reuse, -R136.reuse ;  /* 0x0000007735357223 */ /* 0x180fe20000010888 */
[-CC-:B------:R-:W-:Y:S01]  /*1c400*/  FFMA.FTZ R56, R56, R119.reuse, -R136.reuse ;  /* 0x0000007738387223 */ /* 0x180fe20000010888 */
        /* <DEDUP_REMOVED lines=11> */
[----:B------:R-:W-:Y:S03]  /*1c4c0*/  FADD.FTZ R143, R139, R143 ;  /* 0x0000008f8b8f7221 */ /* 0x000fe60000010000 */
[C---:B------:R-:W-:Y:S01]  /*1c4d0*/  HMMA.16816.F32.BF16 R72, R100.reuse, R134, R72 ;  /* 0x000000866448723c */ /* 0x040fe20000041848 */
[----:B------:R-:W3:Y:S04]  /*1c4e0*/  MUFU.EX2 R131, R131 ;  /* 0x0000008300837308 */ /* 0x000ee80000000800 */
[-CC-:B------:R-:W-:Y:S01]  /*1c4f0*/  FFMA.FTZ R132, R24, R119.reuse, -R136.reuse ;  /* 0x0000007718847223 */ /* 0x180fe20000010888 */
[C---:B------:R-:W-:Y:S05]  /*1c500*/  HMMA.16816.F32.BF16 R76, R100.reuse, R104, R76 ;  /* 0x00000068644c723c */ /* 0x040fea000004184c */
[----:B------:R-:W-:Y:S01]  /*1c510*/  MUFU.EX2 R152, R152 ;  /* 0x0000009800987308 */ /* 0x000fe20000000800 */
[-CC-:B------:R-:W-:Y:S01]  /*1c520*/  FFMA.FTZ R135, R25, R119.reuse, -R136.reuse ;  /* 0x0000007719877223 */ /* 0x180fe20000010888 */
[C---:B------:R-:W-:Y:S01]  /*1c530*/  HMMA.16816.F32.BF16 R80, R100.reuse, R106, R80 ;  /* 0x0000006a6450723c */ /* 0x040fe20000041850 */
[----:B------:R-:W4:Y:S03]  /*1c540*/  LDSM.16.MT88.4 R104, [R190+0x9800] ;  /* 0x00980000be68783b */ /* 0x000f260000004200 */
[-CC-:B------:R-:W-:Y:S02]  /*1c550*/  FFMA.FTZ R133, R20, R119.reuse, -R136.reuse ;  /* 0x0000007714857223 */ /* 0x180fe40000010888 */
[C---:B-1----:R-:W-:Y:S02]  /*1c560*/  HMMA.16816.F32.BF16 R84, R100.reuse, R112, R84 ;  /* 0x000000706454723c */ /* 0x042fe40000041854 */
[----:B------:R-:W-:Y:S01]  /*1c570*/  MUFU.EX2 R132, R132 ;  /* 0x0000008400847308 */ /* 0x000fe20000000800 */
[----:B------:R-:W-:Y:S02]  /*1c580*/  LDSM.16.MT88.4 R24, [R190+0xb800] ;  /* 0x00b80000be18783b */ /* 0x000fe40000004200 */
[----:B---3--:R-:W-:Y:S01]  /*1c590*/  F2FP.BF16.F32.PACK_AB R23, R131, R128 ;  /* 0x000000808317723e */ /* 0x008fe200000010ff */
[C---:B------:R-:W-:Y:S06]  /*1c5a0*/  HMMA.16816.F32.BF16 R88, R100.reuse, R114, R88 ;  /* 0x000000726458723c */ /* 0x040fec0000041858 */
[----:B------:R-:W-:Y:S01]  /*1c5b0*/  MUFU.EX2 R133, R133 ;  /* 0x0000008500857308 */ /* 0x000fe20000000800 */
[----:B------:R-:W-:Y:S01]  /*1c5c0*/  FFMA.FTZ R134, R21, R119, -R136 ;  /* 0x0000007715867223 */ /* 0x000fe20000010888 */
[C---:B--2---:R-:W-:Y:S01]  /*1c5d0*/  HMMA.16816.F32.BF16 R92, R100.reuse, R108, R92 ;  /* 0x0000006c645c723c */ /* 0x044fe2000004185c */
[----:B------:R-:W1:Y:S07]  /*1c5e0*/  LDSM.16.MT88.4 R112, [R188+0x9800] ;  /* 0x00980000bc70783b */ /* 0x000e6e0000004200 */
[----:B------:R-:W2:Y:S01]  /*1c5f0*/  MUFU.EX2 R134, R134 ;  /* 0x0000008600867308 */ /* 0x000ea20000000800 */
[C---:B------:R-:W-:Y:S01]  /*1c600*/  HMMA.16816.F32.BF16 R12, R100.reuse, R110, R12 ;  /* 0x0000006e640c723c */ /* 0x040fe2000004180c */
[----:B------:R-:W-:Y:S02]  /*1c610*/  LDSM.16.MT88.4 R108, [R190+0xd800] ;  /* 0x00d80000be6c783b */ /* 0x000fe40000004200 */
[----:B------:R-:W-:Y:S03]  /*1c620*/  F2FP.BF16.F32.PACK_AB R21, R130, R129 ;  /* 0x000000818215723e */ /* 0x000fe600000010ff */
[C---:B------:R-:W-:Y:S03]  /*1c630*/  HMMA.16816.F32.BF16 R16, R100.reuse, R124, R16 ;  /* 0x0000007c6410723c */ /* 0x040fe60000041810 */
[----:B------:R-:W3:Y:S02]  /*1c640*/  MUFU.EX2 R135, R135 ;  /* 0x0000008700877308 */ /* 0x000ee40000000800 */
[----:B------:R-:W-:Y:S01]  /*1c650*/  FADD.FTZ R140, R140, R143 ;  /* 0x0000008f8c8c7221 */ /* 0x000fe20000010000 */
[----:B------:R-:W-:Y:S01]  /*1c660*/  HMMA.16816.F32.BF16 R96, R100, R126, R96 ;  /* 0x0000007e6460723c */ /* 0x000fe20000041860 */
[----:B------:R-:W5:Y:S06]  /*1c670*/  LDSM.16.MT88.4 R100, [R188+0xb800] ;  /* 0x00b80000bc64783b */ /* 0x000f6c0000004200 */
[----:B------:R1:W-:Y:S01]  /*1c680*/  MUFU.EX2 R127, R30 ;  /* 0x0000001e007f7308 */ /* 0x0003e20000000800 */
[----:B--2---:R-:W-:Y:S03]  /*1c690*/  F2FP.BF16.F32.PACK_AB R20, R134, R133 ;  /* 0x000000858614723e */ /* 0x004fe600000010ff */
[-CC-:B------:R-:W-:Y:S01]  /*1c6a0*/  FFMA.FTZ R124, R31, R119.reuse, -R138.reuse ;  /* 0x000000771f7c7223 */ /* 0x180fe2000001088a */
[-CC-:B------:R-:W-:Y:S01]  /*1c6b0*/  FFMA.FTZ R125, R34, R119.reuse, -R138.reuse ;  /* 0x00000077227d7223 */ /* 0x180fe2000001088a */
[----:B------:R-:W-:Y:S02]  /*1c6c0*/  FFMA.FTZ R126, R35, R119, -R138 ;  /* 0x00000077237e7223 */ /* 0x000fe4000001088a */
[----:B------:R-:W-:Y:S02]  /*1c6d0*/  LDSM.16.MT88.4 R32, [R190+0xbc00] ;  /* 0x00bc0000be20783b */ /* 0x000fe40000004200 */
[----:B------:R-:W-:Y:S01]  /*1c6e0*/  MUFU.EX2 R156, R156 ;  /* 0x0000009c009c7308 */ /* 0x000fe20000000800 */
[----:B---3--:R-:W-:Y:S01]  /*1c6f0*/  F2FP.BF16.F32.PACK_AB R22, R135, R132 ;  /* 0x000000848716723e */ /* 0x008fe200000010ff */
[----:B------:R-:W-:Y:S04]  /*1c700*/  FADD.FTZ R121, R121, R140 ;  /* 0x0000008c79797221 */ /* 0x000fe80000010000 */
[----:B------:R-:W-:Y:S01]  /*1c710*/  FADD.FTZ R142, R142, R121 ;  /* 0x000000798e8e7221 */ /* 0x000fe20000010000 */
[----:B------:R-:W-:Y:S01]  /*1c720*/  MOV R121, R2 ;  /* 0x0000000200797202 */ /* 0x000fe20000000f00 */
[C---:B----4-:R-:W-:Y:S01]  /*1c730*/  HMMA.16816.F32.BF16 R4, R20.reuse, R104, R4 ;  /* 0x000000681404723c */ /* 0x050fe20000041804 */
[----:B-1----:R-:W-:Y:S01]  /*1c740*/  LDSM.16.MT88.4 R28, [R188+0x9c00] ;  /* 0x009c0000bc1c783b */ /* 0x002fe20000004200 */
[----:B------:R-:W1:Y:S03]  /*1c750*/  MUFU.EX2 R124, R124 ;  /* 0x0000007c007c7308 */ /* 0x000e660000000800 */
[----:B------:R-:W-:Y:S01]  /*1c760*/  FADD.FTZ R145, R145, R142 ;  /* 0x0000008e91917221 */ /* 0x000fe20000010000 */
[C---:B------:R-:W-:Y:S03]  /*1c770*/  HMMA.16816.F32.BF16 R8, R20.reuse, R106, R8 ;  /* 0x0000006a1408723c */ /* 0x040fe60000041808 */
[----:B------:R-:W2:Y:S03]  /*1c780*/  LDSM.16.MT88.4 R104, [R188+0xd800] ;  /* 0x00d80000bc68783b */ /* 0x000ea60000004200 */
[----:B------:R-:W-:Y:S01]  /*1c790*/  MUFU.EX2 R125, R125 ;  /* 0x0000007d007d7308 */ /* 0x000fe20000000800 */
[----:B------:R-:W-:Y:S01]  /*1c7a0*/  FADD.FTZ R144, R144, R145 ;  /* 0x0000009190907221 */ /* 0x000fe20000010000 */
[C---:B------:R-:W-:Y:S03]  /*1c7b0*/  HMMA.16816.F32.BF16 R68, R20.reuse, R112, R68 ;  /* 0x000000701444723c */ /* 0x040fe60000041844 */
[----:B------:R-:W-:Y:S03]  /*1c7c0*/  FADD.FTZ R144, R147, R144 ;  /* 0x0000009093907221 */ /* 0x000fe60000010000 */
[C---:B------:R-:W-:Y:S01]  /*1c7d0*/  HMMA.16816.F32.BF16 R72, R20.reuse, R114, R72 ;  /* 0x000000721448723c */ /* 0x040fe20000041848 */
[----:B------:R-:W3:Y:S01]  /*1c7e0*/  LDSM.16.MT88.4 R112, [R190+0x9c00] ;  /* 0x009c0000be70783b */ /* 0x000ee20000004200 */
[----:B------:R-:W4:Y:S04]  /*1c7f0*/  MUFU.EX2 R126, R126 ;  /* 0x0000007e007e7308 */ /* 0x000f280000000800 */
[C---:B------:R-:W-:Y:S06]  /*1c800*/  HMMA.16816.F32.BF16 R76, R20.reuse, R24, R76 ;  /* 0x00000018144c723c */ /* 0x040fec000004184c */
[----:B------:R-:W-:Y:S01]  /*1c810*/  MUFU.EX2 R158, R158 ;  /* 0x0000009e009e7308 */ /* 0x000fe20000000800 */
[C---:B------:R-:W-:Y:S04]  /*1c820*/  HMMA.16816.F32.BF16 R80, R20.reuse, R26, R80 ;  /* 0x0000001a1450723c */ /* 0x040fe80000041850 */
[----:B-1----:R-:W-:Y:S02]  /*1c830*/  F2FP.BF16.F32.PACK_AB R25, R124, R127 ;  /* 0x0000007f7c19723e */ /* 0x002fe400000010ff */
[C---:B-----5:R-:W-:Y:S03]  /*1c840*/  HMMA.16816.F32.BF16 R84, R20.reuse, R100, R84 ;  /* 0x000000641454723c */ /* 0x060fe60000041854 */
[----:B------:R-:W-:Y:S02]  /*1c850*/  MUFU.EX2 R159, R159 ;  /* 0x0000009f009f7308 */ /* 0x000fe40000000800 */
[----:B----4-:R-:W-:Y:S01]  /*1c860*/  F2FP.BF16.F32.PACK_AB R27, R126, R125 ;  /* 0x0000007d7e1b723e */ /* 0x010fe200000010ff */
[C---:B------:R-:W-:Y:S01]  /*1c870*/  HMMA.16816.F32.BF16 R88, R20.reuse, R102, R88 ;  /* 0x000000661458723c */ /* 0x040fe20000041858 */
[----:B------:R-:W-:Y:S06]  /*1c880*/  LDSM.16.MT88.4 R100, [R190+0xdc00] ;  /* 0x00dc0000be64783b */ /* 0x000fec0000004200 */
[----:B------:R-:W-:Y:S01]  /*1c890*/  MUFU.EX2 R160, R160 ;  /* 0x000000a000a07308 */ /* 0x000fe20000000800 */
[----:B------:R-:W-:Y:S01]  /*1c8a0*/  F2FP.BF16.F32.PACK_AB R24, R154, R157 ;  /* 0x0000009d9a18723e */ /* 0x000fe200000010ff */
[C---:B------:R-:W-:Y:S03]  /*1c8b0*/  HMMA.16816.F32.BF16 R92, R20.reuse, R108, R92 ;  /* 0x0000006c145c723c */ /* 0x040fe6000004185c */
[----:B------:R-:W-:Y:S03]  /*1c8c0*/  F2FP.BF16.F32.PACK_AB R26, R152, R155 ;  /* 0x0000009b981a723e */ /* 0x000fe600000010ff */
[C---:B------:R-:W-:Y:S01]  /*1c8d0*/  HMMA.16816.F32.BF16 R12, R20.reuse, R110, R12 ;  /* 0x0000006e140c723c */ /* 0x040fe2000004180c */
[----:B------:R-:W-:Y:S01]  /*1c8e0*/  LDSM.16.MT88.4 R108, [R190+0xac00] ;  /* 0x00ac0000be6c783b */ /* 0x000fe20000004200 */
[----:B------:R-:W-:Y:S04]  /*1c8f0*/  MUFU.EX2 R161, R161 ;  /* 0x000000a100a17308 */ /* 0x000fe80000000800 */
[C---:B--2---:R-:W-:Y:S06]  /*1c900*/  HMMA.16816.F32.BF16 R16, R20.reuse, R104, R16 ;  /* 0x000000681410723c */ /* 0x044fec0000041810 */
[----:B------:R-:W-:Y:S01]  /*1c910*/  MUFU.EX2 R44, R44 ;  /* 0x0000002c002c7308 */ /* 0x000fe20000000800 */
[----:B------:R-:W-:Y:S01]  /*1c920*/  HMMA.16816.F32.BF16 R96, R20, R106, R96 ;  /* 0x0000006a1460723c */ /* 0x000fe20000041860 */
[----:B------:R-:W1:Y:S05]  /*1c930*/  LDSM.16.MT88.4 R20, [R188+0xbc00] ;  /* 0x00bc0000bc14783b */ /* 0x000e6a0000004200 */
[C---:B---3--:R-:W-:Y:S03]  /*1c940*/  HMMA.16816.F32.BF16 R4, R24.reuse, R112, R4 ;  /* 0x000000701804723c */ /* 0x048fe60000041804 */
[----:B------:R-:W-:Y:S01]  /*1c950*/  MUFU.EX2 R45, R45 ;  /* 0x0000002d002d7308 */ /* 0x000fe20000000800 */
[----:B------:R-:W2:Y:S02]  /*1c960*/  LDSM.16.MT88.4 R104, [R188+0xdc00] ;  /* 0x00dc0000bc68783b */ /* 0x000ea40000004200 */
[C---:B------:R-:W-:Y:S07]  /*1c970*/  HMMA.16816.F32.BF16 R8, R24.reuse, R114, R8 ;  /* 0x000000721808723c */ /* 0x040fee0000041808 */
[----:B------:R-:W-:Y:S01]  /*1c980*/  MUFU.EX2 R48, R48 ;  /* 0x0000003000307308 */ /* 0x000fe20000000800 */
[-C--:B------:R-:W-:Y:S01]  /*1c990*/  FFMA.FTZ R113, R38, R119.reuse, -R138 ;  /* 0x0000007726717223 */ /* 0x080fe2000001088a */
[C---:B------:R-:W-:Y:S03]  /*1c9a0*/  HMMA.16816.F32.BF16 R68, R24.reuse, R28, R68 ;  /* 0x0000001c1844723c */ /* 0x040fe60000041844 */
[-CC-:B------:R-:W-:Y:S03]  /*1c9b0*/  FFMA.FTZ R115, R36, R119.reuse, -R136.reuse ;  /* 0x0000007724737223 */ /* 0x180fe60000010888 */
[C---:B------:R-:W-:Y:S01]  /*1c9c0*/  HMMA.16816.F32.BF16 R72, R24.reuse, R30, R72 ;  /* 0x0000001e1848723c */ /* 0x040fe20000041848 */
[----:B------:R-:W3:Y:S01]  /*1c9d0*/  LDSM.16.MT88.4 R28, [R190+0xa000] ;  /* 0x00a00000be1c783b */ /* 0x000ee20000004200 */
[----:B------:R-:W4:Y:S03]  /*1c9e0*/  MUFU.EX2 R113, R113 ;  /* 0x0000007100717308 */ /* 0x000f260000000800 */
[----:B------:R-:W-:Y:S01]  /*1c9f0*/  FFMA.FTZ R136, R65, R119, -R136 ;  /* 0x0000007741887223 */ /* 0x000fe20000010888 */
[C---:B------:R-:W-:Y:S03]  /*1ca00*/  HMMA.16816.F32.BF16 R76, R24.reuse, R32, R76 ;  /* 0x00000020184c723c */ /* 0x040fe6000004184c */
[----:B------:R-:W-:Y:S03]  /*1ca10*/  LDSM.16.MT88.4 R36, [R190+0xc000] ;  /* 0x00c00000be24783b */ /* 0x000fe60000004200 */
[----:B------:R-:W5:Y:S01]  /*1ca20*/  MUFU.EX2 R115, R115 ;  /* 0x0000007300737308 */ /* 0x000f620000000800 */
[C---:B------:R-:W-:Y:S04]  /*1ca30*/  HMMA.16816.F32.BF16 R80, R24.reuse, R34, R80 ;  /* 0x000000221850723c */ /* 0x040fe80000041850 */
[----:B------:R-:W3:Y:S02]  /*1ca40*/  LDSM.16.MT88.4 R32, [R188+0xa000] ;  /* 0x00a00000bc20783b */ /* 0x000ee40000004200 */
[C---:B-1----:R-:W-:Y:S03]  /*1ca50*/  HMMA.16816.F32.BF16 R84, R24.reuse, R20, R84 ;  /* 0x000000141854723c */ /* 0x042fe60000041854 */
[----:B------:R-:W-:Y:S03]  /*1ca60*/  MUFU.EX2 R49, R49 ;  /* 0x0000003100317308 */ /* 0x000fe60000000800 */
[C---:B------:R-:W-:Y:S07]  /*1ca70*/  HMMA.16816.F32.BF16 R88, R24.reuse, R22, R88 ;  /* 0x000000161858723c */ /* 0x040fee0000041858 */
[----:B------:R-:W-:Y:S01]  /*1ca80*/  MUFU.EX2 R52, R52 ;  /* 0x0000003400347308 */ /* 0x000fe20000000800 */
[----:B----4-:R-:W-:Y:S01]  /*1ca90*/  F2FP.BF16.F32.PACK_AB R21, R156, R113 ;  /* 0x000000719c15723e */ /* 0x010fe200000010ff */
[C---:B------:R-:W-:Y:S08]  /*1caa0*/  HMMA.16816.F32.BF16 R92, R24.reuse, R100, R92 ;  /* 0x00000064185c723c */ /* 0x040ff0000004185c */
[----:B------:R-:W1:Y:S01]  /*1cab0*/  MUFU.EX2 R100, R41 ;  /* 0x0000002900647308 */ /* 0x000e620000000800 */
[C---:B------:R-:W-:Y:S03]  /*1cac0*/  HMMA.16816.F32.BF16 R12, R24.reuse, R102, R12 ;  /* 0x00000066180c723c */ /* 0x040fe6000004180c */
[----:B------:R-:W-:Y:S03]  /*1cad0*/  F2FP.BF16.F32.PACK_AB R23, R159, R158 ;  /* 0x0000009e9f17723e */ /* 0x000fe600000010ff */
[C---:B--2---:R-:W-:Y:S03]  /*1cae0*/  HMMA.16816.F32.BF16 R16, R24.reuse, R104, R16 ;  /* 0x000000681810723c */ /* 0x044fe60000041810 */
[----:B------:R-:W-:Y:S02]  /*1caf0*/  MUFU.EX2 R53, R53 ;  /* 0x0000003500357308 */ /* 0x000fe40000000800 */
[----:B-----5:R-:W-:Y:S01]  /*1cb00*/  F2FP.BF16.F32.PACK_AB R20, R160, R115 ;  /* 0x00000073a014723e */ /* 0x020fe200000010ff */
[----:B------:R-:W-:Y:S01]  /*1cb10*/  HMMA.16816.F32.BF16 R96, R24, R106, R96 ;  /* 0x0000006a1860723c */ /* 0x000fe20000041860 */
[----:B------:R-:W2:Y:S06]  /*1cb20*/  LDSM.16.MT88.4 R24, [R188+0xc000] ;  /* 0x00c00000bc18783b */ /* 0x000eac0000004200 */
[----:B------:R-:W-:Y:S01]  /*1cb30*/  MUFU.EX2 R56, R56 ;  /* 0x0000003800387308 */ /* 0x000fe20000000800 */
[----:B-1----:R-:W-:Y:S03]  /*1cb40*/  F2FP.BF16.F32.PACK_AB R22, R100, R161 ;  /* 0x000000a16416723e */ /* 0x002fe600000010ff */
[-CC-:B------:R-:W-:Y:S01]  /*1cb50*/  FFMA.FTZ R101, R46, R119.reuse, -R138.reuse ;  /* 0x000000772e657223 */ /* 0x180fe2000001088a */
[-CC-:B------:R-:W-:Y:S01]  /*1cb60*/  FFMA.FTZ R46, R47, R119.reuse, -R138.reuse ;  /* 0x000000772f2e7223 */ /* 0x180fe2000001088a */
[-CC-:B------:R-:W-:Y:S01]  /*1cb70*/  FFMA.FTZ R47, R50, R119.reuse, -R138.reuse ;  /* 0x00000077322f7223 */ /* 0x180fe2000001088a */
[----:B------:R-:W1:Y:S01]  /*1cb80*/  LDSM.16.MT88.4 R40, [R190+0xe000] ;  /* 0x00e00000be28783b */ /* 0x000e620000004200 */
[-CC-:B------:R-:W-:Y:S01]  /*1cb90*/  FFMA.FTZ R50, R51, R119.reuse, -R138.reuse ;  /* 0x0000007733327223 */ /* 0x180fe2000001088a */
[C---:B---3--:R-:W-:Y:S01]  /*1cba0*/  HMMA.16816.F32.BF16 R4, R20.reuse, R28, R4 ;  /* 0x0000001c1404723c */ /* 0x048fe20000041804 */
[----:B------:R-:W-:Y:S05]  /*1cbb0*/  MUFU.EX2 R101, R101 ;  /* 0x0000006500657308 */ /* 0x000fea0000000800 */
[----:B------:R-:W-:Y:S01]  /*1cbc0*/  LDSM.16.MT88.4 R104, [R190+0xec00] ;  /* 0x00ec0000be68783b */ /* 0x000fe20000004200 */
[C---:B------:R-:W-:Y:S04]  /*1cbd0*/  HMMA.16816.F32.BF16 R8, R20.reuse, R30, R8 ;  /* 0x0000001e1408723c */ /* 0x040fe80000041808 */
[----:B------:R-:W3:Y:S01]  /*1cbe0*/  MUFU.EX2 R46, R46 ;  /* 0x0000002e002e7308 */ /* 0x000ee20000000800 */
[-CC-:B------:R-:W-:Y:S01]  /*1cbf0*/  FFMA.FTZ R51, R54, R119.reuse, -R138.reuse ;  /* 0x0000007736337223 */ /* 0x180fe2000001088a */
[C---:B------:R-:W-:Y:S01]  /*1cc00*/  HMMA.16816.F32.BF16 R68, R20.reuse, R32, R68 ;  /* 0x000000201444723c */ /* 0x040fe20000041844 */
[----:B------:R-:W4:Y:S07]  /*1cc10*/  LDSM.16.MT88.4 R28, [R188+0xe000] ;  /* 0x00e00000bc1c783b */ /* 0x000f2e0000004200 */
[----:B------:R-:W-:Y:S01]  /*1cc20*/  MUFU.EX2 R47, R47 ;  /* 0x0000002f002f7308 */ /* 0x000fe20000000800 */
[C---:B------:R-:W-:Y:S01]  /*1cc30*/  HMMA.16816.F32.BF16 R72, R20.reuse, R34, R72 ;  /* 0x000000221448723c */ /* 0x040fe20000041848 */
[----:B------:R-:W5:Y:S02]  /*1cc40*/  LDSM.16.MT88.4 R32, [R190+0xa400] ;  /* 0x00a40000be20783b */ /* 0x000f640000004200 */
[-CC-:B------:R-:W-:Y:S03]  /*1cc50*/  FFMA.FTZ R54, R55, R119.reuse, -R138.reuse ;  /* 0x0000007737367223 */ /* 0x180fe6000001088a */
[C---:B------:R-:W-:Y:S03]  /*1cc60*/  HMMA.16816.F32.BF16 R76, R20.reuse, R36, R76 ;  /* 0x00000024144c723c */ /* 0x040fe6000004184c */
[----:B------:R-:W1:Y:S02]  /*1cc70*/  MUFU.EX2 R50, R50 ;  /* 0x0000003200327308 */ /* 0x000e640000000800 */
[-CC-:B------:R-:W-:Y:S01]  /*1cc80*/  FFMA.FTZ R55, R58, R119.reuse, -R138.reuse ;  /* 0x000000773a377223 */ /* 0x180fe2000001088a */
[C---:B------:R-:W-:Y:S01]  /*1cc90*/  HMMA.16816.F32.BF16 R80, R20.reuse, R38, R80 ;  /* 0x000000261450723c */ /* 0x040fe20000041850 */
[----:B------:R-:W5:Y:S06]  /*1cca0*/  LDSM.16.MT88.4 R36, [R188+0xa400] ;  /* 0x00a40000bc24783b */ /* 0x000f6c0000004200 */
[----:B------:R-:W-:Y:S01]  /*1ccb0*/  MUFU.EX2 R51, R51 ;  /* 0x0000003300337308 */ /* 0x000fe20000000800 */
[--C-:B------:R-:W-:Y:S01]  /*1ccc0*/  FFMA.FTZ R58, R59, R119, -R138.reuse ;  /* 0x000000773b3a7223 */ /* 0x100fe2000001088a */
[C---:B--2---:R-:W-:Y:S08]  /*1ccd0*/  HMMA.16816.F32.BF16 R84, R20.reuse, R24, R84 ;  /* 0x000000181454723c */ /* 0x044ff00000041854 */
[----:B------:R-:W2:Y:S01]  /*1cce0*/  MUFU.EX2 R54, R54 ;  /* 0x0000003600367308 */ /* 0x000ea20000000800 */
[C---:B------:R-:W-:Y:S03]  /*1ccf0*/  HMMA.16816.F32.BF16 R88, R20.reuse, R26, R88 ;  /* 0x0000001a1458723c */ /* 0x040fe60000041858 */
[----:B---3--:R-:W-:Y:S03]  /*1cd00*/  F2FP.BF16.F32.PACK_AB R25, R46, R101 ;  /* 0x000000652e19723e */ /* 0x008fe600000010ff */
[C---:B-1----:R-:W-:Y:S03]  /*1cd10*/  HMMA.16816.F32.BF16 R92, R20.reuse, R40, R92 ;  /* 0x00000028145c723c */ /* 0x042fe6000004185c */
[----:B------:R-:W-:Y:S02]  /*1cd20*/  MUFU.EX2 R55, R55 ;  /* 0x0000003700377308 */ /* 0x000fe40000000800 */
[----:B------:R-:W-:Y:S01]  /*1cd30*/  F2FP.BF16.F32.PACK_AB R27, R50, R47 ;  /* 0x0000002f321b723e */ /* 0x000fe200000010ff */
[C---:B------:R-:W-:Y:S01]  /*1cd40*/  HMMA.16816.F32.BF16 R12, R20.reuse, R42, R12 ;  /* 0x0000002a140c723c */ /* 0x040fe2000004180c */
[----:B------:R-:W1:Y:S06]  /*1cd50*/  LDSM.16.MT88.4 R40, [R190+0xc400] ;  /* 0x00c40000be28783b */ /* 0x000e6c0000004200 */
[----:B------:R-:W3:Y:S01]  /*1cd60*/  MUFU.EX2 R58, R58 ;  /* 0x0000003a003a7308 */ /* 0x000ee20000000800 */
[----:B------:R-:W-:Y:S01]  /*1cd70*/  F2FP.BF16.F32.PACK_AB R24, R45, R44 ;  /* 0x0000002c2d18723e */ /* 0x000fe200000010ff */
[C---:B----4-:R-:W-:Y:S03]  /*1cd80*/  HMMA.16816.F32.BF16 R16, R20.reuse, R28, R16 ;  /* 0x0000001c1410723c */ /* 0x050fe60000041810 */
[----:B------:R-:W-:Y:S03]  /*1cd90*/  F2FP.BF16.F32.PACK_AB R26, R49, R48 ;  /* 0x00000030311a723e */ /* 0x000fe600000010ff */
[----:B------:R-:W-:Y:S01]  /*1cda0*/  HMMA.16816.F32.BF16 R96, R20, R30, R96 ;  /* 0x0000001e1460723c */ /* 0x000fe20000041860 */
[----:B------:R-:W4:Y:S01]  /*1cdb0*/  LDSM.16.MT88.4 R20, [R188+0xc400] ;  /* 0x00c40000bc14783b */ /* 0x000f220000004200 */
[----:B------:R-:W3:Y:S03]  /*1cdc0*/  MUFU.EX2 R57, R57 ;  /* 0x0000003900397308 */ /* 0x000ee60000000800 */
[-CC-:B------:R-:W-:Y:S01]  /*1cdd0*/  FFMA.FTZ R59, R62, R119.reuse, -R138.reuse ;  /* 0x000000773e3b7223 */ /* 0x180fe2000001088a */
[C---:B-----5:R-:W-:Y:S03]  /*1cde0*/  HMMA.16816.F32.BF16 R4, R24.reuse, R32, R4 ;  /* 0x000000201804723c */ /* 0x060fe60000041804 */
[----:B------:R-:W5:Y:S03]  /*1cdf0*/  LDSM.16.MT88.4 R28, [R190+0xe400] ;  /* 0x00e40000be1c783b */ /* 0x000f660000004200 */
[----:B------:R-:W-:Y:S01]  /*1ce00*/  MUFU.EX2 R60, R60 ;  /* 0x0000003c003c7308 */ /* 0x000fe20000000800 */
[-CC-:B------:R-:W-:Y:S01]  /*1ce10*/  FFMA.FTZ R62, R63, R119.reuse, -R138.reuse ;  /* 0x000000773f3e7223 */ /* 0x180fe2000001088a */
[C---:B------:R-:W-:Y:S03]  /*1ce20*/  HMMA.16816.F32.BF16 R8, R24.reuse, R34, R8 ;  /* 0x000000221808723c */ /* 0x040fe60000041808 */
[----:B------:R-:W3:Y:S03]  /*1ce30*/  LDSM.16.MT88.4 R32, [R188+0xe400] ;  /* 0x00e40000bc20783b */ /* 0x000ee60000004200 */
[C---:B------:R-:W-:Y:S02]  /*1ce40*/  HMMA.16816.F32.BF16 R68, R24.reuse, R36, R68 ;  /* 0x000000241844723c */ /* 0x040fe40000041844 */
[----:B------:R-:W-:Y:S03]  /*1ce50*/  MUFU.EX2 R59, R59 ;  /* 0x0000003b003b7308 */ /* 0x000fe60000000800 */
[-CC-:B------:R-:W-:Y:S01]  /*1ce60*/  FFMA.FTZ R63, R66, R119.reuse, -R138.reuse ;  /* 0x00000077423f7223 */ /* 0x180fe2000001088a */
[C---:B------:R-:W-:Y:S01]  /*1ce70*/  HMMA.16816.F32.BF16 R72, R24.reuse, R38, R72 ;  /* 0x000000261848723c */ /* 0x040fe20000041848 */
[----:B------:R-:W3:Y:S05]  /*1ce80*/  LDSM.16.MT88.4 R36, [R190+0xa800] ;  /* 0x00a80000be24783b */ /* 0x000eea0000004200 */
[----:B------:R-:W3:Y:S01]  /*1ce90*/  MUFU.EX2 R62, R62 ;  /* 0x0000003e003e7308 */ /* 0x000ee20000000800 */
[----:B------:R-:W-:Y:S01]  /*1cea0*/  FFMA.FTZ R138, R67, R119, -R138 ;  /* 0x00000077438a7223 */ /* 0x000fe2000001088a */
[C---:B-1----:R-:W-:Y:S08]  /*1ceb0*/  HMMA.16816.F32.BF16 R76, R24.reuse, R40, R76 ;  /* 0x00000028184c723c */ /* 0x042ff0000004184c */
[----:B------:R-:W-:Y:S01]  /*1cec0*/  MUFU.EX2 R63, R63 ;  /* 0x0000003f003f7308 */ /* 0x000fe20000000800 */
[C---:B------:R-:W-:Y:S01]  /*1ced0*/  HMMA.16816.F32.BF16 R80, R24.reuse, R42, R80 ;  /* 0x0000002a1850723c */ /* 0x040fe20000041850 */
[----:B------:R-:W1:Y:S05]  /*1cee0*/  LDSM.16.MT88.4 R40, [R188+0xa800] ;  /* 0x00a80000bc28783b */ /* 0x000e6a0000004200 */
[C---:B----4-:R-:W-:Y:S03]  /*1cef0*/  HMMA.16816.F32.BF16 R84, R24.reuse, R20, R84 ;  /* 0x000000141854723c */ /* 0x050fe60000041854 */
[----:B------:R-:W4:Y:S03]  /*1cf00*/  MUFU.EX2 R138, R138 ;  /* 0x0000008a008a7308 */ /* 0x000f260000000800 */
[C---:B------:R-:W-:Y:S07]  /*1cf10*/  HMMA.16816.F32.BF16 R88, R24.reuse, R22, R88 ;  /* 0x000000161858723c */ /* 0x040fee0000041858 */
[----:B------:R-:W4:Y:S01]  /*1cf20*/  MUFU.EX2 R61, R61 ;  /* 0x0000003d003d7308 */ /* 0x000f220000000800 */
[----:B--2---:R-:W-:Y:S01]  /*1cf30*/  F2FP.BF16.F32.PACK_AB R21, R54, R51 ;  /* 0x000000333615723e */ /* 0x004fe200000010ff */
[C---:B-----5:R-:W-:Y:S03]  /*1cf40*/  HMMA.16816.F32.BF16 R92, R24.reuse, R28, R92 ;  /* 0x0000001c185c723c */ /* 0x060fe6000004185c */
[----:B---3--:R-:W-:Y:S03]  /*1cf50*/  F2FP.BF16.F32.PACK_AB R23, R58, R55 ;  /* 0x000000373a17723e */ /* 0x008fe600000010ff */
[C---:B------:R-:W-:Y:S01]  /*1cf60*/  HMMA.16816.F32.BF16 R12, R24.reuse, R30, R12 ;  /* 0x0000001e180c723c */ /* 0x040fe2000004180c */
[----:B------:R-:W2:Y:S01]  /*1cf70*/  LDSM.16.MT88.4 R28, [R190+0xc800] ;  /* 0x00c80000be1c783b */ /* 0x000ea20000004200 */
[----:B------:R-:W-:Y:S03]  /*1cf80*/  MUFU.EX2 R64, R64 ;  /* 0x0000004000407308 */ /* 0x000fe60000000800 */
[----:B------:R-:W-:Y:S01]  /*1cf90*/  F2FP.BF16.F32.PACK_AB R20, R53, R52 ;  /* 0x000000343514723e */ /* 0x000fe200000010ff */
[C---:B------:R-:W-:Y:S06]  /*1cfa0*/  HMMA.16816.F32.BF16 R16, R24.reuse, R32, R16 ;  /* 0x000000201810723c */ /* 0x040fec0000041810 */
[----:B------:R-:W3:Y:S01]  /*1cfb0*/  MUFU.EX2 R213, R136 ;  /* 0x0000008800d57308 */ /* 0x000ee20000000800 */
[----:B------:R-:W-:Y:S01]  /*1cfc0*/  F2FP.BF16.F32.PACK_AB R22, R57, R56 ;  /* 0x000000383916723e */ /* 0x000fe200000010ff */
[----:B------:R-:W-:Y:S01]  /*1cfd0*/  HMMA.16816.F32.BF16 R96, R24, R34, R96 ;  /* 0x000000221860723c */ /* 0x000fe20000041860 */
[----:B------:R-:W5:Y:S02]  /*1cfe0*/  LDSM.16.MT88.4 R24, [R188+0xc800] ;  /* 0x00c80000bc18783b */ /* 0x000f640000004200 */
[----:B------:R-:W-:Y:S03]  /*1cff0*/  FADD.FTZ R32, R137, R141 ;  /* 0x0000008d89207221 */ /* 0x000fe60000010000 */
[C---:B------:R-:W-:Y:S05]  /*1d000*/  HMMA.16816.F32.BF16 R4, R20.reuse, R36, R4 ;  /* 0x000000241404723c */ /* 0x040fea0000041804 */
[----:B------:R-:W-:Y:S01]  /*1d010*/  FADD.FTZ R123, R123, R32 ;  /* 0x000000207b7b7221 */ /* 0x000fe20000010000 */
[C---:B------:R-:W-:Y:S01]  /*1d020*/  HMMA.16816.F32.BF16 R8, R20.reuse, R38, R8 ;  /* 0x000000261408723c */ /* 0x040fe20000041808 */
[----:B------:R-:W4:Y:S04]  /*1d030*/  LDSM.16.MT88.4 R32, [R190+0xe800] ;  /* 0x00e80000be20783b */ /* 0x000f280000004200 */
[----:B------:R-:W-:Y:S01]  /*1d040*/  FADD.FTZ R122, R122, R123 ;  /* 0x0000007b7a7a7221 */ /* 0x000fe20000010000 */
[C---:B-1----:R-:W-:Y:S03]  /*1d050*/  HMMA.16816.F32.BF16 R68, R20.reuse, R40, R68 ;  /* 0x000000281444723c */ /* 0x042fe60000041844 */
[----:B------:R-:W1:Y:S02]  /*1d060*/  LDSM.16.MT88.4 R36, [R188+0xe800] ;  /* 0x00e80000bc24783b */ /* 0x000e640000004200 */
[----:B------:R-:W-:Y:S01]  /*1d070*/  FADD.FTZ R153, R153, R122 ;  /* 0x0000007a99997221 */ /* 0x000fe20000010000 */
[C---:B------:R-:W-:Y:S05]  /*1d080*/  HMMA.16816.F32.BF16 R72, R20.reuse, R42, R72 ;  /* 0x0000002a1448723c */ /* 0x040fea0000041848 */
[----:B------:R-:W-:Y:S01]  /*1d090*/  LDSM.16.MT88.4 R40, [R190+0xcc00] ;  /* 0x00cc0000be28783b */ /* 0x000fe20000004200 */
[C---:B--2---:R-:W-:Y:S05]  /*1d0a0*/  HMMA.16816.F32.BF16 R76, R20.reuse, R28, R76 ;  /* 0x0000001c144c723c */ /* 0x044fea000004184c */
        /* <DEDUP_REMOVED lines=9> */
[C---:B------:R-:W-:Y:S01]  /*1d140*/  HMMA.16816.F32.BF16 R12, R20.reuse, R34, R12 ;  /* 0x00000022140c723c */ /* 0x040fe2000004180c */
[----:B------:R-:W-:Y:S04]  /*1d150*/  LDSM.16.MT88.4 R32, [R188+0xcc00] ;  /* 0x00cc0000bc20783b */ /* 0x000fe80000004200 */
[----:B------:R-:W-:Y:S01]  /*1d160*/  FADD.FTZ R133, R133, R150 ;  /* 0x0000009685857221 */ /* 0x000fe20000010000 */
[C---:B-1----:R-:W-:Y:S05]  /*1d170*/  HMMA.16816.F32.BF16 R16, R20.reuse, R36, R16 ;  /* 0x000000241410723c */ /* 0x042fea0000041810 */
[----:B------:R-:W-:Y:S01]  /*1d180*/  FADD.FTZ R24, R128, R29 ;  /* 0x0000001d80187221 */ /* 0x000fe20000010000 */
[----:B------:R-:W-:Y:S01]  /*1d190*/  HMMA.16816.F32.BF16 R96, R20, R38, R96 ;  /* 0x000000261460723c */ /* 0x000fe20000041860 */
[----:B------:R-:W1:Y:S04]  /*1d1a0*/  LDSM.16.MT88.4 R28, [R188+0xac00] ;  /* 0x00ac0000bc1c783b */ /* 0x000e680000004200 */
[----:B------:R-:W-:Y:S01]  /*1d1b0*/  FADD.FTZ R133, R134, R133 ;  /* 0x0000008586857221 */ /* 0x000fe20000010000 */
[----:B------:R-:W-:Y:S01]  /*1d1c0*/  FADD.FTZ R24, R131, R24 ;  /* 0x0000001883187221 */ /* 0x000fe20000010000 */
[----:B------:R-:W-:Y:S04]  /*1d1d0*/  F2FP.BF16.F32.PACK_AB R25, R62, R59 ;  /* 0x0000003b3e19723e */ /* 0x000fe800000010ff */
[----:B------:R-:W-:Y:S01]  /*1d1e0*/  FADD.FTZ R132, R132, R133 ;  /* 0x0000008584847221 */ /* 0x000fe20000010000 */
[----:B------:R-:W-:Y:S01]  /*1d1f0*/  FADD.FTZ R127, R127, R24 ;  /* 0x000000187f7f7221 */ /* 0x000fe20000010000 */
[----:B------:R-:W-:Y:S02]  /*1d200*/  F2FP.BF16.F32.PACK_AB R27, R138, R63 ;  /* 0x0000003f8a1b723e */ /* 0x000fe400000010ff */
[----:B------:R-:W-:Y:S01]  /*1d210*/  FADD.FTZ R132, R135, R132 ;  /* 0x0000008487847221 */ /* 0x000fe20000010000 */
[----:B------:R-:W-:Y:S01]  /*1d220*/  FADD.FTZ R124, R124, R127 ;  /* 0x0000007f7c7c7221 */ /* 0x000fe20000010000 */
[----:B------:R-:W-:Y:S02]  /*1d230*/  F2FP.BF16.F32.PACK_AB R24, R61, R60 ;  /* 0x0000003c3d18723e */ /* 0x000fe400000010ff */
[----:B------:R-:W-:Y:S01]  /*1d240*/  FADD.FTZ R157, R157, R132 ;  /* 0x000000849d9d7221 */ /* 0x000fe20000010000 */
[----:B------:R-:W-:Y:S01]  /*1d250*/  FADD.FTZ R125, R125, R124 ;  /* 0x0000007c7d7d7221 */ /* 0x000fe20000010000 */
[----:B---3--:R-:W-:Y:S02]  /*1d260*/  F2FP.BF16.F32.PACK_AB R26, R213, R64 ;  /* 0x00000040d51a723e */ /* 0x008fe400000010ff */
        /* <DEDUP_REMOVED lines=51> */
.L_x_3335:
        /* <DEDUP_REMOVED lines=10> */
.L_x_3358:
        /* <DEDUP_REMOVED lines=189> */
.L_x_3347:
[----:B------:R-:W-:Y:S05]  /*1e210*/  BSYNC B0 ;  /* 0x0000000000007941 */ /* 0x000fea0003800000 */
.L_x_3346:
        /* <DEDUP_REMOVED lines=28> */
.L_x_3349:
[----:B------:R-:W-:Y:S05]  /*1e3e0*/  BSYNC B0 ;  /* 0x0000000000007941 */ /* 0x000fea0003800000 */
.L_x_3348:
        /* <DEDUP_REMOVED lines=9> */
.L_x_3351:
[----:B------:R-:W-:Y:S05]  /*1e480*/  BSYNC B0 ;  /* 0x0000000000007941 */ /* 0x000fea0003800000 */
.L_x_3350:
        /* <DEDUP_REMOVED lines=9> */
.L_x_3353:
[----:B------:R-:W-:Y:S05]  /*1e520*/  BSYNC B0 ;  /* 0x0000000000007941 */ /* 0x000fea0003800000 */
.L_x_3352:
[----:B------:R-:W-:-:S04]  /*1e530*/  MOV R203, 0x0 ;  /* 0x0000000000cb7802 */ /* 0x000fc80000000f00 */
[----:B-12345:R-:W-:Y:S05]  /*1e540*/  @P0 RET.REL.NODEC R202 `(_ZN5flash24flash_fwd_splitkv_kernelI23Flash_fwd_kernel_traitsILi96ELi64ELi128ELi4ELb0ELb0EN7cutlass10bfloat16_tE19Flash_kernel_traitsILi96ELi64ELi128ELi4ES3_EELb1ELb0ELb1ELb0ELb0ELb0ELb1ELb1EEEvNS_16Flash_fwd_paramsE) ;  /* 0xfffffe18caac0950 */ /* 0x03efea0003c3ffff */
[CC--:B------:R-:W-:Y:S01]  /*1e550*/  ISETP.GE.AND P1, PT, R3.reuse, R116.reuse, PT ;  /* 0x000000740300720c */ /* 0x0c0fe20003f26270 */
[----:B------:R-:W-:Y:S01]  /*1e560*/  VIADD R3, R3, 0x20 ;  /* 0x0000002003037836 */ /* 0x000fe20000000000 */
[----:B------:R-:W-:Y:S01]  /*1e570*/  ISETP.GE.AND P2, PT, R8, R116, PT ;  /* 0x000000740800720c */ /* 0x000fe20003f46270 */
[----:B------:R-:W-:-:S03]  /*1e580*/  IMAD.MOV.U32 R203, RZ, RZ, 0x0 ;  /* 0x00000000ffcb7424 */ /* 0x000fc600078e00ff */
[----:B------:R-:W-:-:S07]  /*1e590*/  ISETP.GE.AND P0, PT, R3, R116, PT ;  /* 0x000000740300720c */ /* 0x000fce0003f06270 */
[----:B------:R-:W-:Y:S04]  /*1e5a0*/  @!P1 ST.E.128 desc[UR4][R6.64+0x4880], R32 ;  /* 0x0048802006009985 */ /* 0x000fe8000c101d04 */
[----:B------:R1:W-:Y:S02]  /*1e5b0*/  @!P2 ST.E.128 desc[UR4][R6.64+0x4800], R48 ;  /* 0x004800300600a985 */ /* 0x0003e4000c101d04 */
[----:B-1----:R-:W-:Y:S05]  /*1e5c0*/  @P0 RET.REL.NODEC R202 `(_ZN5flash24flash_fwd_splitkv_kernelI23Flash_fwd_kernel_traitsILi96ELi64ELi128ELi4ELb0ELb0EN7cutlass10bfloat16_tE19Flash_kernel_traitsILi96ELi64ELi128ELi4ES3_EELb1ELb0ELb1ELb0ELb0ELb0ELb1ELb1EEEvNS_16Flash_fwd_paramsE) ;  /* 0xfffffe18ca8c0950 */ /* 0x002fea0003c3ffff */
[----:B------:R-:W-:Y:S01]  /*1e5d0*/  MOV R203, 0x0 ;  /* 0x0000000000cb7802 */ /* 0x000fe20000000f00 */
[----:B------:R1:W-:Y:S03]  /*1e5e0*/  ST.E.128 desc[UR4][R6.64+0x4900], R16 ;  /* 0x0049001006007985 */ /* 0x0003e6000c101d04 */
[----:B-1----:R-:W-:Y:S05]  /*1e5f0*/  RET.REL.NODEC R202 `(_ZN5flash24flash_fwd_splitkv_kernelI23Flash_fwd_kernel_traitsILi96ELi64ELi128ELi4ELb0ELb0EN7cutlass10bfloat16_tE19Flash_kernel_traitsILi96ELi64ELi128ELi4ES3_EELb1ELb0ELb1ELb0ELb0ELb0ELb1ELb1EEEvNS_16Flash_fwd_paramsE) ;  /* 0xfffffe18ca807950 */ /* 0x002fea0003c3ffff */
.L_x_3345:
[----:B------:R-:W-:Y:S01]  /*1e600*/  MOV R5, 0x2 ;  /* 0x0000000200057802 */ /* 0x000fe20000000f00 */
[----:B------:R-:W-:Y:S01]  /*1e610*/  IMAD.MOV.U32 R4, RZ, RZ, 0x1f ;  /* 0x0000001fff047424 */ /* 0x000fe200078e00ff */
[----:B------:R-:W-:-:S07]  /*1e620*/  MOV R6, 0xffffffff ;  /* 0xffffffff00067802 */ /* 0x000fce0000000f00 */
[----:B-1---5:R-:W-:Y:S05]  /*1e630*/  WARPSYNC.COLLECTIVE R6, `(.L_x_3354) ;  /* 0x0000000006087348 */ /* 0x022fea0003c00000 */
[----:B------:R2:W3:Y:S02]  /*1e640*/  SHFL.BFLY P0, R10, R213, R5, R4 ;  /* 0x0c000005d50a7389 */ /* 0x0004e40000000004 */
[----:B-123-5:R-:W-:Y:S01]  /*1e650*/  ENDCOLLECTIVE ;  /* 0x000000000000791b */ /* 0x02efe20003800000 */
.L_x_3354:
[----:B------:R-:W-:Y:S02]  /*1e660*/  IMAD.MOV.U32 R8, RZ, RZ, R10 ;  /* 0x000000ffff087224 */ /* 0x000fe400078e000a */
[----:B------:R-:W-:Y:S02]  /*1e670*/  IMAD.MOV.U32 R5, RZ, RZ, 0x1 ;  /* 0x00000001ff057424 */ /* 0x000fe400078e00ff */
[----:B------:R-:W-:-:S05]  /*1e680*/  FADD.FTZ R8, R8, R213 ;  /* 0x000000d508087221 */ /* 0x000fca0000010000 */
[----:B------:R-:W-:-:S07]  /*1e690*/  MOV R213, R8 ;  /* 0x0000000800d57202 */ /* 0x000fce0000000f00 */
[----:B------:R-:W-:Y:S05]  /*1e6a0*/  WARPSYNC.COLLECTIVE R6, `(.L_x_3355) ;  /* 0x0000000006087348 */ /* 0x000fea0003c00000 */
[----:B------:R1:W2:Y:S02]  /*1e6b0*/  SHFL.BFLY P0, R10, R213, R5, R4 ;  /* 0x0c000005d50a7389 */ /* 0x0002a40000000004 */
[----:B-12---:R-:W-:Y:S01]  /*1e6c0*/  ENDCOLLECTIVE ;  /* 0x000000000000791b */ /* 0x006fe20003800000 */
.L_x_3355:
[----:B------:R-:W-:Y:S01]  /*1e6d0*/  MOV R213, R215 ;  /* 0x000000d700d57202 */ /* 0x000fe20000000f00 */
[----:B------:R-:W-:Y:S01]  /*1e6e0*/  IMAD.MOV.U32 R5, RZ, RZ, 0x2 ;  /* 0x00000002ff057424 */ /* 0x000fe200078e00ff */
[----:B------:R-:W-:-:S07]  /*1e6f0*/  MOV R7, R10 ;  /* 0x0000000a00077202 */ /* 0x000fce0000000f00 */
[----:B------:R-:W-:Y:S05]  /*1e700*/  WARPSYNC.COLLECTIVE R6, `(.L_x_3356) ;  /* 0x0000000006087348 */ /* 0x000fea0003c00000 */
[----:B------:R1:W2:Y:S02]  /*1e710*/  SHFL.BFLY P0, R10, R213, R5, R4 ;  /* 0x0c000005d50a7389 */ /* 0x0002a40000000004 */
[----:B-12---:R-:W-:Y:S01]  /*1e720*/  ENDCOLLECTIVE ;  /* 0x000000000000791b */ /* 0x006fe20003800000 */
.L_x_3356:
[----:B------:R-:W-:Y:S01]  /*1e730*/  FADD.FTZ R7, R8, R7 ;  /* 0x0000000708077221 */ /* 0x000fe20000010000 */
[----:B------:R-:W-:Y:S01]  /*1e740*/  FADD.FTZ R9, R10, R215 ;  /* 0x000000d70a097221 */ /* 0x000fe20000010000 */
[----:B------:R-:W-:-:S04]  /*1e750*/  MOV R5, 0x1 ;  /* 0x0000000100057802 */ /* 0x000fc80000000f00 */
[----:B------:R-:W-:-:S07]  /*1e760*/  MOV R213, R9 ;  /* 0x0000000900d57202 */ /* 0x000fce0000000f00 */
[----:B------:R-:W-:Y:S05]  /*1e770*/  WARPSYNC.COLLECTIVE R6, `(.L_x_3357) ;  /* 0x0000000006087348 */ /* 0x000fea0003c00000 */
[----:B------:R1:W2:Y:S02]  /*1e780*/  SHFL.BFLY P0, R10, R213, R5, R4 ;  /* 0x0c000005d50a7389 */ /* 0x0002a40000000004 */
[----:B-12---:R-:W-:Y:S01]  /*1e790*/  ENDCOLLECTIVE ;  /* 0x000000000000791b */ /* 0x006fe20003800000 */
.L_x_3357:
[----:B------:R-:W-:Y:S05]  /*1e7a0*/  BRA `(.L_x_3358) ;  /* 0xffffffec00a47947 */ /* 0x000fea000383ffff */
.L_x_3359:
        /* <DEDUP_REMOVED lines=13> */
.L_x_6414:


//--------------------- .text._ZN5flash24flash_fwd_splitkv_kernelI23Flash_fwd_kernel_traitsILi96ELi64ELi128ELi4ELb0ELb0EN7cutlass10bfloat16_tE19Flash_kernel_traitsILi96ELi64ELi128ELi4ES3_EELb1ELb0ELb1ELb0ELb0ELb1ELb1ELb1EEEvNS_16Flash_fwd_paramsE --------------------------
	.section	.text._ZN5flash24flash_fwd_splitkv_kernelI23Flash_fwd_kernel_traitsILi96ELi64ELi128ELi4ELb0ELb0EN7cutlass10bfloat16_tE19Flash_kernel_traitsILi96ELi64ELi128ELi4ES3_EELb1ELb0ELb1ELb0ELb0ELb1ELb1ELb1EEEvNS_16Flash_fwd_paramsE,"ax",@progbits
	.align	128
        .global         _ZN5flash24flash_fwd_splitkv_kernelI23Flash_fwd_kernel_traitsILi96ELi64ELi128ELi4ELb0ELb0EN7cutlass10bfloat16_tE19Flash_kernel_traitsILi96ELi64ELi128ELi4ES3_EELb1ELb0ELb1ELb0ELb0ELb1ELb1ELb1EEEvNS_16Flash_fwd_paramsE
        .type           _ZN5flash24flash_fwd_splitkv_kernelI23Flash_fwd_kernel_traitsILi96ELi64ELi128ELi4ELb0ELb0EN7cutlass10bfloat16_tE19Flash_kernel_traitsILi96ELi64ELi128ELi4ES3_EELb1ELb0ELb1ELb0ELb0ELb1ELb1ELb1EEEvNS_16Flash_fwd_paramsE,@function
        .size           _ZN5flash24flash_fwd_splitkv_kernelI23Flash_fwd_kernel_traitsILi96ELi64ELi128ELi4ELb0ELb0EN7cutlass10bfloat16_tE19Flash_kernel_traitsILi96ELi64ELi128ELi4ES3_EELb1ELb0ELb1ELb0ELb0ELb1ELb1ELb1EEEvNS_16Flash_fwd_paramsE,(.L_x_6415 - _ZN5flash24flash_fwd_splitkv_kernelI23Flash_fwd_kernel_traitsILi96ELi64ELi128ELi4ELb0ELb0EN7cutlass10bfloat16_tE19Flash_kernel_traitsILi96ELi64ELi128ELi4ES3_EELb1ELb0ELb1ELb0ELb0ELb1ELb1ELb1EEEvNS_16Flash_fwd_paramsE)
        .other          _ZN5flash24flash_fwd_splitkv_kernelI23Flash_fwd_kernel_traitsILi96ELi64ELi128ELi4ELb0ELb0EN7cutlass10bfloat16_tE19Flash_kernel_traitsILi96ELi64ELi128ELi4ES3_EELb1ELb0ELb1ELb0ELb0ELb1ELb1ELb1EEEvNS_16Flash_fwd_paramsE,@"STO_CUDA_ENTRY STV_DEFAULT"
_ZN5flash24flash_fwd_splitkv_kernelI23Flash_fwd_kernel_traitsILi96ELi64ELi128ELi4ELb0ELb0EN7cutlass10bfloat16_tE19Flash_kernel_traitsILi96ELi64ELi128ELi4ES3_EELb1ELb0ELb1ELb0ELb0ELb1ELb1ELb1EEEvNS_16Flash_fwd_paramsE:
.text._ZN5flash24flash_fwd_splitkv_kernelI23Flash_fwd_kernel_traitsILi96ELi64ELi128ELi4ELb0ELb0EN7cutlass10bfloat16_tE19Flash_kernel_traitsILi96ELi64ELi128ELi4ES3_EELb1ELb0ELb1ELb0ELb0ELb1ELb1ELb1EEEvNS_16Flash_fwd_paramsE:
        /* <DEDUP_REMOVED lines=29> */
[----:B------:R-:W-:Y:S05]  /*01d0*/  CALL.REL.NOINC `($_ZN5flash24flash_fwd_splitkv_kernelI23Flash_fwd_kernel_traitsILi96ELi64ELi128ELi4ELb0ELb0EN7cutlass10bfloat16_tE19Flash_kernel_traitsILi96ELi64ELi128ELi4ES3_EELb1ELb0ELb1ELb0ELb0ELb1ELb1ELb1EEEvNS_16Flash_fwd_paramsE$_ZN5flash30compute_attn_1rowblock_splitkvI23Flash_fwd_kernel_traitsILi96ELi64ELi128ELi4ELb0ELb0EN7cutlass10bfloat16_tE19Flash_kernel_traitsILi96ELi64ELi128ELi4ES3_EELb1ELb0ELb1ELb0ELb0ELb1ELb1ELb1ENS_16Flash_fwd_paramsEEEvRKT8_iiiii) ;  /* 0x0000000000087944 */ /* 0x000fea0003c00000 */
[----:B------:R-:W-:Y:S05]  /*01e0*/  BSYNC B4 ;  /* 0x0000000000047941 */ /* 0x000fea0003800000 */
.L_x_3360:
[----:B------:R-:W-:Y:S05]  /*01f0*/  EXIT ;  /* 0x000000000000794d */ /* 0x000fea0003800000 */
        .type           $_ZN5flash24flash_fwd_splitkv_kernelI23Flash_fwd_kernel_traitsILi96ELi64ELi128ELi4ELb0ELb0EN7cutlass10bfloat16_tE19Flash_kernel_traitsILi96ELi64ELi128ELi4ES3_EELb1ELb0ELb1ELb0ELb0ELb1ELb1ELb1EEEvNS_16Flash_fwd_paramsE$_ZN5flash30compute_attn_1rowblock_splitkvI23Flash_fwd_kernel_traitsILi96ELi64ELi128ELi4ELb0ELb0EN7cutlass10bfloat16_tE19Flash_kernel_traitsILi96ELi64ELi128ELi4ES3_EELb1ELb0ELb1ELb0ELb0ELb1ELb1ELb1ENS_16Flash_fwd_paramsEEEvRKT8_iiiii,@function
        .size           $_ZN5flash24flash_fwd_splitkv_kernelI23Flash_fwd_kernel_traitsILi96ELi64ELi128ELi4ELb0ELb0EN7cutlass10bfloat16_tE19Flash_kernel_traitsILi96ELi64ELi128ELi4ES3_EELb1ELb0ELb1ELb0ELb0ELb1ELb1ELb1EEEvNS_16Flash_fwd_paramsE$_ZN5flash30compute_attn_1rowblock_splitkvI23Flash_fwd_kernel_traitsILi96ELi64ELi128ELi4ELb0ELb0EN7cutlass10bfloat16_tE19Flash_kernel_traitsILi96ELi64ELi128ELi4ES3_EELb1ELb0ELb1ELb0ELb0ELb1ELb1ELb1ENS_16Flash_fwd_paramsEEEvRKT8_iiiii,(.L_x_6415 - $_ZN5flash24flash_fwd_splitkv_kernelI23Flash_fwd_kernel_traitsILi96ELi64ELi128ELi4ELb0ELb0EN7cutlass10bfloat16_tE19Flash_kernel_traitsILi96ELi64ELi128ELi4ES3_EELb1ELb0ELb1ELb0ELb0ELb1ELb1ELb1EEEvNS_16Flash_fwd_paramsE$_ZN5flash30compute_attn_1rowblock_splitkvI23Flash_fwd_kernel_traitsILi96ELi64ELi128ELi4ELb0ELb0EN7cutlass10bfloat16_tE19Flash_kernel_traitsILi96ELi64ELi128ELi4ES3_EELb1ELb0ELb1ELb0ELb0ELb1ELb1ELb1ENS_16Flash_fwd_paramsEEEvRKT8_iiiii)
$_ZN5flash24flash_fwd_splitkv_kernelI23Flash_fwd_kernel_traitsILi96ELi64ELi128ELi4ELb0ELb0EN7cutlass10bfloat16_tE19Flash_kernel_traitsILi96ELi64ELi128ELi4ES3_EELb1ELb0ELb1ELb0ELb0ELb1ELb1ELb1EEEvNS_16Flash_fwd_paramsE$_ZN5flash30compute_attn_1rowblock_splitkvI23Flash_fwd_kernel_traitsILi96ELi64ELi128ELi4ELb0ELb0EN7cutlass10bfloat16_tE19Flash_kernel_traitsILi96ELi64ELi128ELi4ES3_EELb1ELb0ELb1ELb0ELb0ELb1ELb1ELb1ENS_16Flash_fwd_paramsEEEvRKT8_iiiii:
        /* <DEDUP_REMOVED lines=27> */
.L_x_3362:
[----:B------:R-:W-:Y:S05]  /*03b0*/  BSYNC B0 ;  /* 0x0000000000007941 */ /* 0x000fea0003800000 */
.L_x_3361:
        /* <DEDUP_REMOVED lines=8> */
.L_x_3364:
[----:B------:R3:W5:Y:S02]  /*0440*/  LD.E R81, desc[UR4][R116.64+0xb8] ;  /* 0x0000b80474517980 */ /* 0x000764000c101900 */
.L_x_3365:
[----:B------:R-:W-:Y:S05]  /*0450*/  BSYNC B0 ;  /* 0x0000000000007941 */ /* 0x000fea0003800000 */
.L_x_3363:
        /* <DEDUP_REMOVED lines=10> */
.L_x_3367:
[----:B------:R-:W2:Y:S01]  /*0500*/  LD.E.64 R2, desc[UR4][R116.64+0x108] ;  /* 0x0001080474027980 */ /* 0x000ea2000c101b00 */
[----:B------:R-:W-:Y:S01]  /*0510*/  BSSY B0, `(.L_x_3369) ;  /* 0x0000006000007945 */ /* 0x000fe20003800000 */
[----:B------:R-:W-:Y:S01]  /*0520*/  IMAD.MOV.U32 R0, RZ, RZ, RZ ;  /* 0x000000ffff007224 */ /* 0x000fe200078e00ff */
[----:B--2---:R-:W-:-:S04]  /*0530*/  ISETP.NE.U32.AND P0, PT, R2, RZ, PT ;  /* 0x000000ff0200720c */ /* 0x004fc80003f05070 */
[----:B------:R-:W-:-:S13]  /*0540*/  ISETP.NE.AND.EX P0, PT, R3, RZ, PT, P0 ;  /* 0x000000ff0300720c */ /* 0x000fda0003f05300 */
[----:B------:R-:W-:Y:S05]  /*0550*/  @!P0 BRA `(.L_x_3370) ;  /* 0x0000000000048947 */ /* 0x000fea0003800000 */
[----:B------:R2:W5:Y:S02]  /*0560*/  LD.E R0, desc[UR4][R116.64+0xbc] ;  /* 0x0000bc0474007980 */ /* 0x000564000c101900 */
.L_x_3370:
[----:B------:R-:W-:Y:S05]  /*0570*/  BSYNC B0 ;  /* 0x0000000000007941 */ /* 0x000fea0003800000 */
.L_x_3369:
[----:B-----5:R-:W-:Y:S02]  /*0580*/  IADD3 R65, R81, R0, RZ ;  /* 0x0000000051417210 */ /* 0x020fe40007ffe0ff */
.L_x_3368:
[----:B------:R-:W-:Y:S05]  /*0590*/  BSYNC B1 ;  /* 0x0000000000017941 */ /* 0x000fea0003800000 */
.L_x_3366:
[----:B------:R-:W-:Y:S01]  /*05a0*/  IMAD.SHL.U32 R67, R201, 0x40, RZ ;  /* 0x00000040c9437824 */ /* 0x000fe200078e00ff */
[----:B------:R-:W-:Y:S01]  /*05b0*/  MOV R2, R202 ;  /* 0x000000ca00027202 */ /* 0x000fe20000000f00 */
[----:B------:R-:W-:-:S03]  /*05c0*/  IMAD.MOV.U32 R3, RZ, RZ, 0x0 ;  /* 0x00000000ff037424 */ /* 0x000fc600078e00ff */
[----:B------:R-:W-:-:S13]  /*05d0*/  ISETP.GT.AND P0, PT, R204, R67, PT ;  /* 0x00000043cc00720c */ /* 0x000fda0003f04270 */
[----:B-123--:R-:W-:Y:S05]  /*05e0*/  @!P0 RET.REL.NODEC R2 `(_ZN5flash24flash_fwd_splitkv_kernelI23Flash_fwd_kernel_traitsILi96ELi64ELi128ELi4ELb0ELb0EN7cutlass10bfloat16_tE19Flash_kernel_traitsILi96ELi64ELi128ELi4ES3_EELb1ELb0ELb1ELb0ELb0ELb1ELb1ELb1EEEvNS_16Flash_fwd_paramsE) ;  /* 0xfffffff802848950 */ /* 0x00efea0003c3ffff */
        /* <DEDUP_REMOVED lines=94> */
.L_x_3373:
[----:B------:R-:W-:Y:S05]  /*0bd0*/  BSYNC B0 ;  /* 0x0000000000007941 */ /* 0x000fea0003800000 */
.L_x_3372:
        /* <DEDUP_REMOVED lines=13> */
.L_x_3375:
[----:B------:R-:W-:Y:S05]  /*0cb0*/  BSYNC B0 ;  /* 0x0000000000007941 */ /* 0x000fea0003800000 */
.L_x_3374:
        /* <DEDUP_REMOVED lines=8> */
.L_x_3377:
[----:B------:R-:W-:Y:S05]  /*0d40*/  BSYNC B0 ;  /* 0x0000000000007941 */ /* 0x000fea0003800000 */
.L_x_3376:
        /* <DEDUP_REMOVED lines=8> */
.L_x_3379:
[----:B------:R-:W-:Y:S05]  /*0dd0*/  BSYNC B0 ;  /* 0x0000000000007941 */ /* 0x000fea0003800000 */
.L_x_3378:
[----:B------:R-:W-:Y:S01]  /*0de0*/  MOV R203, 0x0 ;  /* 0x0000000000cb7802 */ /* 0x000fe20000000f00 */
[----:B------:R-:W-:Y:S04]  /*0df0*/  @!P6 ST.E desc[UR4][R6.64], R15 ;  /* 0x0000000f0600e985 */ /* 0x000fe8000c101904 */
[----:B------:R-:W-:Y:S04]  /*0e00*/  @!P5 ST.E desc[UR4][R6.64+0x40], R11 ;  /* 0x0000400b0600d985 */ /* 0x000fe8000c101904 */
[----:B------:R1:W-:Y:S02]  /*0e10*/  @!P4 ST.E desc[UR4][R6.64+0x80], R3 ;  /* 0x000080030600c985 */ /* 0x0003e4000c101904 */
[----:B-12345:R-:W-:Y:S05]  /*0e20*/  @P3 RET.REL.NODEC R202 `(_ZN5flash24flash_fwd_splitkv_kernelI23Flash_fwd_kernel_traitsILi96ELi64ELi128ELi4ELb0ELb0EN7cutlass10bfloat16_tE19Flash_kernel_traitsILi96ELi64ELi128ELi4ES3_EELb1ELb0ELb1ELb0ELb0ELb1ELb1ELb1EEEvNS_16Flash_fwd_paramsE) ;  /* 0xfffffff0ca743950 */ /* 0x03efea0003c3ffff */
[----:B------:R-:W-:Y:S02]  /*0e30*/  MOV R3, 0xff800000 ;  /* 0xff80000000037802 */ /* 0x000fe40000000f00 */
[----:B------:R-:W-:-:S03]  /*0e40*/  MOV R203, 0x0 ;  /* 0x0000000000cb7802 */ /* 0x000fc60000000f00 */
[----:B------:R1:W-:Y:S02]  /*0e50*/  ST.E desc[UR4][R6.64+0xc0], R3 ;  /* 0x0000c00306007985 */ /* 0x0003e4000c101904 */
[----:B-1----:R-:W-:Y:S05]  /*0e60*/  RET.REL.NODEC R202 `(_ZN5flash24flash_fwd_splitkv_kernelI23Flash_fwd_kernel_traitsILi96ELi64ELi128ELi4ELb0ELb0EN7cutlass10bfloat16_tE19Flash_kernel_traitsILi96ELi64ELi128ELi4ES3_EELb1ELb0ELb1ELb0ELb0ELb1ELb1ELb1EEEvNS_16Flash_fwd_paramsE) ;  /* 0xfffffff0ca647950 */ /* 0x002fea0003c3ffff */
.L_x_3371:
        /* <DEDUP_REMOVED lines=42> */
[----:B------:R-:W2:Y:S04]  /*1110*/  LD.E.64 R10, desc[UR4][R116.64+0x28] ;  /* 0x00002804740a7980 */ /* 0x000ea8000c101b00 */
        /* <DEDUP_REMOVED lines=12> */
[----:B------:R-:W-:-:S06]  /*11e0*/  IMAD.WIDE R2, R13, 0x4, R208 ;  /* 0x000000040d027825 */ /* 0x000fcc00078e02d0 */
[----:B------:R1:W2:Y:S01]  /*11f0*/  LD.E R2, desc[UR4][R2.64] ;  /* 0x0000000402027980 */ /* 0x0002a2000c101900 */
[----:B---3--:R-:W-:-:S04]  /*1200*/  IABS R6, R9 ;  /* 0x0000000900067213 */ /* 0x008fc80000000000 */
[----:B------:R-:W3:Y:S08]  /*1210*/  I2F.RP R12, R6 ;  /* 0x00000006000c7306 */ /* 0x000ef00000209400 */
[----:B---3--:R-:W3:Y:S02]  /*1220*/  MUFU.RCP R7, R12 ;  /* 0x0000000c00077308 */ /* 0x008ee40000001000 */
[----:B---3--:R-:W-:-:S06]  /*1230*/  VIADD R7, R7, 0xffffffe ;  /* 0x0ffffffe07077836 */ /* 0x008fcc0000000000 */
[----:B------:R-:W3:Y:S01]  /*1240*/  F2I.FTZ.U32.TRUNC.NTZ R21, R7 ;  /* 0x0000000700157305 */ /* 0x000ee2000021f000 */
[----:B------:R-:W-:Y:S01]  /*1250*/  IMAD.MOV.U32 R20, RZ, RZ, RZ ;  /* 0x000000ffff147224 */ /* 0x000fe200078e00ff */
[----:B-1----:R-:W-:Y:S02]  /*1260*/  IABS R3, R206 ;  /* 0x000000ce00037213 */ /* 0x002fe40000000000 */
[----:B---3--:R-:W-:-:S05]  /*1270*/  IADD3 R0, RZ, -R21, RZ ;  /* 0x80000015ff007210 */ /* 0x008fca0007ffe0ff */
[----:B-----5:R-:W-:Y:S01]  /*1280*/  IMAD R8, R0, R6, RZ ;  /* 0x0000000600087224 */ /* 0x020fe200078e02ff */
        /* <DEDUP_REMOVED lines=26> */
[-C--:B------:R-:W-:Y:S02]  /*1430*/  IMAD R9, R11, R2.reuse, RZ ;  /* 0x000000020b097224 */ /* 0x080fe400078e02ff */
[----:B------:R-:W-:Y:S01]  /*1440*/  IMAD.IADD R13, R13, 0x1, R6 ;  /* 0x000000010d0d7824 */ /* 0x000fe200078e0206 */
[----:B------:R-:W-:Y:S01]  /*1450*/  SHF.R.S32.HI R6, RZ, 0x1f, R7 ;  /* 0x0000001fff067819 */ /* 0x000fe20000011407 */
[----:B------:R-:W-:Y:S02]  /*1460*/  IMAD R11, R15, R7, RZ ;  /* 0x000000070f0b7224 */ /* 0x000fe400078e02ff */
[----:B------:R-:W-:-:S04]  /*1470*/  IMAD.WIDE.U32 R16, R10, R2, RZ ;  /* 0x000000020a107225 */ /* 0x000fc800078e00ff */
[----:B------:R-:W-:Y:S02]  /*1480*/  IMAD R11, R14, R6, R11 ;  /* 0x000000060e0b7224 */ /* 0x000fe400078e020b */
[----:B------:R-:W-:-:S04]  /*1490*/  IMAD.WIDE.U32 R12, R7, R14, R12 ;  /* 0x0000000e070c7225 */ /* 0x000fc800078e000c */
[----:B------:R-:W-:Y:S01]  /*14a0*/  IMAD R9, R10, R0, R9 ;  /* 0x000000000a097224 */ /* 0x000fe200078e0209 */
[----:B------:R-:W-:Y:S01]  /*14b0*/  MOV R2, R16 ;  /* 0x0000001000027202 */ /* 0x000fe20000000f00 */
[----:B------:R-:W-:Y:S01]  /*14c0*/  IMAD.MOV.U32 R0, RZ, RZ, R12 ;  /* 0x000000ffff007224 */ /* 0x000fe200078e000c */
[----:B------:R-:W-:Y:S01]  /*14d0*/  IADD3 R13, R13, R11, RZ ;  /* 0x0000000b0d0d7210 */ /* 0x000fe20007ffe0ff */
[----:B------:R-:W-:Y:S01]  /*14e0*/  IMAD.IADD R21, R17, 0x1, R9 ;  /* 0x0000000111157824 */ /* 0x000fe200078e0209 */
[----:B------:R-:W-:Y:S05]  /*14f0*/  BRA `(.L_x_3382) ;  /* 0x00000004003c7947 */ /* 0x000fea0003800000 */
.L_x_3381:
        /* <DEDUP_REMOVED lines=9> */
[----:B------:R-:W-:-:S02]  /*1590*/  @P4 IADD3 R6, R12, R13, RZ ;  /* 0x0000000d0c064210 */ /* 0x000fc40007ffe0ff */
        /* <DEDUP_REMOVED lines=18> */
[----:B-----5:R-:W-:Y:S01]  /*16c0*/  @!P4 SHF.R.S32.HI R5, RZ, 0x1f, R8 ;  /* 0x0000001fff05c819 */ /* 0x020fe20000011408 */
[----:B------:R-:W-:-:S04]  /*16d0*/  @P4 IMAD.WIDE.U32 R24, R62, R6, RZ ;  /* 0x000000063e184225 */ /* 0x000fc800078e00ff */
[-C--:B------:R-:W-:Y:S01]  /*16e0*/  @!P0 IADD3 R0, R0, -R3.reuse, RZ ;  /* 0x8000000300008210 */ /* 0x080fe20007ffe0ff */
[----:B------:R-:W-:Y:S02]  /*16f0*/  @!P4 IMAD.IADD R7, R11, 0x1, R4 ;  /* 0x000000010b07c824 */ /* 0x000fe400078e0204 */
[----:B------:R-:W-:Y:S01]  /*1700*/  @P4 IMAD R11, R63, R6, RZ ;  /* 0x000000063f0b4224 */ /* 0x000fe200078e02ff */
[----:B------:R-:W-:Y:S01]  /*1710*/  @!P4 MOV R6, R10 ;  /* 0x0000000a0006c202 */ /* 0x000fe20000000f00 */
[-C--:B----4-:R-:W-:Y:S01]  /*1720*/  @!P4 IMAD R4, R21, R8.reuse, RZ ;  /* 0x000000081504c224 */ /* 0x090fe200078e02ff */
[----:B------:R-:W-:Y:S02]  /*1730*/  ISETP.GE.U32.AND P2, PT, R0, R3, PT ;  /* 0x000000030000720c */ /* 0x000fe40003f46070 */
[----:B------:R-:W-:Y:S01]  /*1740*/  LOP3.LUT R0, R206, R9, RZ, 0x3c, !PT ;  /* 0x00000009ce007212 */ /* 0x000fe200078e3cff */
[C---:B------:R-:W-:Y:S02]  /*1750*/  @!P4 IMAD R4, R20.reuse, R5, R4 ;  /* 0x000000051404c224 */ /* 0x040fe400078e0204 */
[----:B------:R-:W-:Y:S01]  /*1760*/  @!P4 IMAD.WIDE.U32 R6, R20, R8, R6 ;  /* 0x000000081406c225 */ /* 0x000fe200078e0006 */
[----:B------:R-:W-:-:S02]  /*1770*/  ISETP.GE.AND P1, PT, R0, RZ, PT ;  /* 0x000000ff0000720c */ /* 0x000fc40003f26270 */
[----:B------:R-:W-:Y:S02]  /*1780*/  @!P0 IADD3 R2, R2, 0x1, RZ ;  /* 0x0000000102028810 */ /* 0x000fe40007ffe0ff */
[----:B------:R-:W-:Y:S02]  /*1790*/  @P4 IADD3 R11, R25, R11, RZ ;  /* 0x0000000b190b4210 */ /* 0x000fe40007ffe0ff */
[----:B------:R-:W-:Y:S02]  /*17a0*/  ISETP.NE.AND P0, PT, R9, RZ, PT ;  /* 0x000000ff0900720c */ /* 0x000fe40003f05270 */
[----:B------:R-:W-:Y:S01]  /*17b0*/  @!P4 IADD3 R11, R7, R4, RZ ;  /* 0x00000004070bc210 */ /* 0x000fe20007ffe0ff */
[----:B------:R-:W-:Y:S01]  /*17c0*/  @!P4 IMAD R4, R61, R12, RZ ;  /* 0x0000000c3d04c224 */ /* 0x000fe200078e02ff */
[----:B------:R-:W-:Y:S02]  /*17d0*/  @!P4 SHF.R.S32.HI R7, RZ, 0x1f, R12 ;  /* 0x0000001fff07c819 */ /* 0x000fe4000001140c */
[----:B------:R-:W-:-:S02]  /*17e0*/  LEA R5, R53, 0xffffff80, 0x7 ;  /* 0xffffff8035057811 */ /* 0x000fc400078e38ff */
[----:B------:R-:W-:Y:S01]  /*17f0*/  @P2 IADD3 R2, R2, 0x1, RZ ;  /* 0x0000000102022810 */ /* 0x000fe20007ffe0ff */
[----:B------:R-:W-:Y:S01]  /*1800*/  @P4 IMAD.MOV.U32 R10, RZ, RZ, R24 ;  /* 0x000000ffff0a4224 */ /* 0x000fe200078e0018 */
[----:B------:R-:W-:Y:S01]  /*1810*/  SHF.R.S32.HI R3, RZ, 0x1f, R5 ;  /* 0x0000001fff037819 */ /* 0x000fe20000011405 */
[----:B------:R-:W-:Y:S02]  /*1820*/  @!P4 IMAD.MOV.U32 R10, RZ, RZ, R6 ;  /* 0x000000ffff0ac224 */ /* 0x000fe400078e0006 */
[----:B------:R-:W-:Y:S01]  /*1830*/  @!P4 IMAD R4, R7, R60, R4 ;  /* 0x0000003c0704c224 */ /* 0x000fe200078e0204 */
[----:B------:R-:W-:Y:S01]  /*1840*/  MOV R7, R2 ;  /* 0x0000000200077202 */ /* 0x000fe20000000f00 */
[----:B------:R-:W-:Y:S02]  /*1850*/  IMAD R6, R63, R5, RZ ;  /* 0x000000053f067224 */ /* 0x000fe400078e02ff */
[----:B------:R-:W-:Y:S01]  /*1860*/  @!P4 IMAD.WIDE.U32 R24, R60, R12, RZ ;  /* 0x0000000c3c18c225 */ /* 0x000fe200078e00ff */
[----:B------:R-:W-:-:S02]  /*1870*/  @!P1 IADD3 R7, -R7, RZ, RZ ;  /* 0x000000ff07079210 */ /* 0x000fc40007ffe1ff */
[----:B------:R-:W-:Y:S01]  /*1880*/  @!P0 LOP3.LUT R7, RZ, R9, RZ, 0x33, !PT ;  /* 0x00000009ff078212 */ /* 0x000fe200078e33ff */
[----:B------:R-:W-:Y:S02]  /*1890*/  IMAD R6, R3, R62, R6 ;  /* 0x0000003e03067224 */ /* 0x000fe400078e0206 */
[----:B------:R-:W-:Y:S01]  /*18a0*/  IMAD.WIDE.U32 R10, R62, R5, R10 ;  /* 0x000000053e0a7225 */ /* 0x000fe200078e000a */
[----:B------:R-:W-:-:S03]  /*18b0*/  @!P4 IADD3 R25, R25, R4, RZ ;  /* 0x000000041919c210 */ /* 0x000fc60007ffe0ff */
[----:B------:R-:W-:Y:S01]  /*18c0*/  @P4 IMAD.IADD R12, R12, 0x1, R13 ;  /* 0x000000010c0c4824 */ /* 0x000fe200078e020d */
[----:B------:R-:W-:Y:S01]  /*18d0*/  @!P4 SHF.R.S32.HI R13, RZ, 0x1f, R8 ;  /* 0x0000001fff0dc819 */ /* 0x000fe20000011408 */
[----:B------:R-:W-:Y:S01]  /*18e0*/  IMAD.IADD R11, R11, 0x1, R6 ;  /* 0x000000010b0b7824 */ /* 0x000fe200078e0206 */
[----:B------:R-:W-:Y:S01]  /*18f0*/  SHF.R.S32.HI R6, RZ, 0x1f, R7 ;  /* 0x0000001fff067819 */ /* 0x000fe20000011407 */
[----:B------:R-:W-:Y:S02]  /*1900*/  @!P4 IMAD R0, R17, R8, RZ ;  /* 0x000000081100c224 */ /* 0x000fe400078e02ff */
[----:B------:R-:W-:Y:S02]  /*1910*/  IMAD R9, R15, R7, RZ ;  /* 0x000000070f097224 */ /* 0x000fe400078e02ff */
[-C--:B------:R-:W-:Y:S02]  /*1920*/  @P4 IMAD R21, R61, R12.reuse, RZ ;  /* 0x0000000c3d154224 */ /* 0x080fe400078e02ff */
        /* <DEDUP_REMOVED lines=12> */
.L_x_3382:
[----:B------:R-:W-:Y:S05]  /*19f0*/  BSYNC B0 ;  /* 0x0000000000007941 */ /* 0x000fea0003800000 */
.L_x_3380:
        /* <DEDUP_REMOVED lines=23> */
[----:B------:R-:W-:Y:S02]  /*1b70*/  LOP3.LUT R68, R68, 0xfffffff8, RZ, 0xc0, !PT ;  /* 0xfffffff844447812 */ /* 0x000fe400078ec0ff */
[----:B------:R-:W-:Y:S01]  /*1b80*/  LEA.HI R163, R163, R172, RZ, 0x1 ;  /* 0x000000aca3a37211 */ /* 0x000fe200078f08ff */
[-C--:B------:R-:W-:Y:S01]  /*1b90*/  IMAD R3, R3, R60.reuse, RZ ;  /* 0x0000003c03037224 */ /* 0x080fe200078e02ff */
[----:B------:R-:W-:Y:S01]  /*1ba0*/  LEA.HI R76, R70, R75, RZ, 0x5 ;  /* 0x0000004b464c7211 */ /* 0x000fe200078f28ff */
[----:B------:R-:W-:Y:S01]  /*1bb0*/  IMAD.X R25, R15, 0x1, R21, P0 ;  /* 0x000000010f197824 */ /* 0x000fe200000e0615 */
[----:B------:R-:W-:Y:S01]  /*1bc0*/  LOP3.LUT R27, R27, 0xc0, RZ, 0xc0, !PT ;  /* 0x000000c01b1b7812 */ /* 0x000fe200078ec0ff */
[----:B------:R-:W-:Y:S01]  /*1bd0*/  IMAD.IADD R68, R75, 0x1, -R68 ;  /* 0x000000014b447824 */ /* 0x000fe200078e0a44 */
[----:B------:R-:W-:Y:S01]  /*1be0*/  LOP3.LUT R163, R163, 0x7fffffe, RZ, 0xc0, !PT ;  /* 0x07fffffea3a37812 */ /* 0x000fe200078ec0ff */
[C---:B------:R-:W-:Y:S01]  /*1bf0*/  IMAD R3, R4.reuse, R61, R3 ;  /* 0x0000003d04037224 */ /* 0x040fe200078e0203 */
[----:B------:R-:W-:Y:S01]  /*1c00*/  SHF.R.S32.HI R64, RZ, 0x5, R76 ;  /* 0x00000005ff407819 */ /* 0x000fe2000001144c */
[----:B------:R-:W-:Y:S01]  /*1c10*/  IMAD.WIDE.U32 R24, R4, R60, R24 ;  /* 0x0000003c04187225 */ /* 0x000fe200078e0018 */
[----:B------:R-:W-:-:S02]  /*1c20*/  LOP3.LUT R21, R27, 0x18, R14, 0xf8, !PT ;  /* 0x000000181b157812 */ /* 0x000fc400078ef80e */
[----:B------:R-:W-:Y:S01]  /*1c30*/  SHF.R.U32.HI R2, RZ, 0x3, R27 ;  /* 0x00000003ff027819 */ /* 0x000fe2000001161b */
[----:B------:R-:W-:Y:S01]  /*1c40*/  IMAD.IADD R163, R172, 0x1, -R163 ;  /* 0x00000001aca37824 */ /* 0x000fe200078e0aa3 */
[----:B------:R-:W-:Y:S01]  /*1c50*/  LEA.HI R66, R68, R68, RZ, 0x1 ;  /* 0x0000004444427211 */ /* 0x000fe200078f08ff */
[----:B------:R-:W-:Y:S01]  /*1c60*/  IMAD.IADD R25, R25, 0x1, R3 ;  /* 0x0000000119197824 */ /* 0x000fe200078e0203 */
[----:B------:R-:W-:Y:S01]  /*1c70*/  LOP3.LUT R2, R21, R2, RZ, 0x3c, !PT ;  /* 0x0000000215027212 */ /* 0x000fe200078e3cff */
[----:B------:R-:W-:Y:S01]  /*1c80*/  IMAD R163, R64, 0x8, R163 ;  /* 0x0000000840a37824 */ /* 0x000fe200078e02a3 */
[----:B------:R-:W-:Y:S01]  /*1c90*/  LOP3.LUT R21, R66, 0xfffffffe, RZ, 0xc0, !PT ;  /* 0xfffffffe42157812 */ /* 0x000fe200078ec0ff */
[----:B------:R-:W-:Y:S02]  /*1ca0*/  IMAD R3, R23, R7, RZ ;  /* 0x0000000717037224 */ /* 0x000fe400078e02ff */
[----:B------:R-:W-:Y:S02]  /*1cb0*/  IMAD.U32 R163, R163, 0x20, R2 ;  /* 0x00000020a3a37824 */ /* 0x000fe400078e0002 */
[----:B------:R-:W-:Y:S01]  /*1cc0*/  IMAD R2, R6, R22, R3 ;  /* 0x0000001606027224 */ /* 0x000fe200078e0203 */
[----:B------:R-:W-:Y:S01]  /*1cd0*/  SHF.R.S32.HI R74, RZ, 0x1f, R203 ;  /* 0x0000001fff4a7819 */ /* 0x000fe200000114cb */
[----:B------:R-:W-:-:S02]  /*1ce0*/  IMAD.IADD R68, R68, 0x1, -R21 ;  /* 0x0000000144447824 */ /* 0x000fc400078e0a15 */
[----:B------:R-:W-:Y:S01]  /*1cf0*/  IMAD.WIDE.U32 R22, R7, R22, R24 ;  /* 0x0000001607167225 */ /* 0x000fe200078e0018 */
[----:B------:R-:W-:-:S03]  /*1d00*/  SHF.R.S32.HI R173, RZ, 0x1f, R172 ;  /* 0x0000001fffad7819 */ /* 0x000fc600000114ac */
        /* <DEDUP_REMOVED lines=30> */
[----:B------:R-:W-:Y:S02]  /*1ef0*/  @P1 IMAD.MOV.U32 R2, RZ, RZ, R20 ;  /* 0x000000ffff021224 */ /* 0x000fe400078e0014 */
[-C--:B---3--:R-:W-:Y:S02]  /*1f00*/  @!P1 IMAD R3, R9, R203.reuse, RZ ;  /* 0x000000cb09039224 */ /* 0x088fe400078e02ff */
[----:B------:R-:W-:-:S04]  /*1f10*/  @!P1 IMAD.WIDE.U32 R24, R8, R203, RZ ;  /* 0x000000cb08189225 */ /* 0x000fc800078e00ff */
[----:B------:R-:W-:Y:S02]  /*1f20*/  @P1 IMAD R9, R177, R19, RZ ;  /* 0x00000013b1091224 */ /* 0x000fe400078e02ff */
[----:B------:R-:W-:Y:S02]  /*1f30*/  @!P1 IMAD R3, R8, R74, R3 ;  /* 0x0000004a08039224 */ /* 0x000fe400078e0203 */
[----:B------:R-:W-:Y:S02]  /*1f40*/  @!P1 IMAD.MOV.U32 R2, RZ, RZ, R24 ;  /* 0x000000ffff029224 */ /* 0x000fe400078e0018 */
[----:B------:R-:W-:Y:S02]  /*1f50*/  @P1 IMAD.IADD R9, R21, 0x1, R9 ;  /* 0x0000000115091824 */ /* 0x000fe400078e0209 */
[----:B------:R-:W-:Y:S01]  /*1f60*/  @!P1 IMAD.IADD R9, R25, 0x1, R3 ;  /* 0x0000000119099824 */ /* 0x000fe200078e0203 */
[----:B------:R-:W-:Y:S01]  /*1f70*/  IADD3 R8, P0, R14, R2, RZ ;  /* 0x000000020e087210 */ /* 0x000fe20007f1e0ff */
[----:B------:R-:W-:-:S02]  /*1f80*/  IMAD R3, R11, R206, RZ ;  /* 0x000000ce0b037224 */ /* 0x000fc400078e02ff */
[----:B------:R-:W-:Y:S02]  /*1f90*/  VIADD R11, R14, 0x20 ;  /* 0x000000200e0b7836 */ /* 0x000fe40000000000 */
        /* <DEDUP_REMOVED lines=188> */
.L_x_3477:
        /* <DEDUP_REMOVED lines=20> */
.L_x_3385:
[----:B------:R-:W-:Y:S05]  /*2ca0*/  BSYNC B0 ;  /* 0x0000000000007941 */ /* 0x000fea0003800000 */
.L_x_3384:
        /* <DEDUP_REMOVED lines=15> */
.L_x_3387:
[----:B------:R-:W-:Y:S05]  /*2da0*/  BSYNC B0 ;  /* 0x0000000000007941 */ /* 0x000fea0003800000 */
.L_x_3386:
        /* <DEDUP_REMOVED lines=18> */
.L_x_3389:
[----:B------:R-:W-:Y:S05]  /*2ed0*/  BSYNC B0 ;  /* 0x0000000000007941 */ /* 0x000fea0003800000 */
.L_x_3388:
        /* <DEDUP_REMOVED lines=18> */
.L_x_3391:
[----:B------:R-:W-:Y:S05]  /*3000*/  BSYNC B0 ;  /* 0x0000000000007941 */ /* 0x000fea0003800000 */
.L_x_3390:
        /* <DEDUP_REMOVED lines=66> */
.L_x_3398:
[----:B------:R-:W-:Y:S05]  /*3430*/  BSYNC B0 ;  /* 0x0000000000007941 */ /* 0x000fea0003800000 */
.L_x_3397:
        /* <DEDUP_REMOVED lines=48> */
.L_x_3400:
[----:B------:R-:W-:Y:S05]  /*3740*/  BSYNC B0 ;  /* 0x0000000000007941 */ /* 0x000fea0003800000 */
.L_x_3399:
        /* <DEDUP_REMOVED lines=47> */
.L_x_3396:
[----:B------:R-:W-:Y:S05]  /*3a40*/  BSYNC B1 ;  /* 0x0000000000017941 */ /* 0x000fea0003800000 */
.L_x_3395:
        /* <DEDUP_REMOVED lines=62> */
.L_x_3404:
[----:B------:R-:W-:Y:S05]  /*3e30*/  BSYNC B0 ;  /* 0x0000000000007941 */ /* 0x000fea0003800000 */
.L_x_3403:
        /* <DEDUP_REMOVED lines=51> */
.L_x_3406:
[----:B------:R-:W-:Y:S05]  /*4170*/  BSYNC B0 ;  /* 0x0000000000007941 */ /* 0x000fea0003800000 */
.L_x_3405:
        /* <DEDUP_REMOVED lines=50> */
.L_x_3402:
[----:B------:R-:W-:Y:S05]  /*44a0*/  BSYNC B1 ;  /* 0x0000000000017941 */ /* 0x000fea0003800000 */
.L_x_3401:
        /* <DEDUP_REMOVED lines=62> */
.L_x_3410:
[----:B------:R-:W-:Y:S05]  /*4890*/  BSYNC B0 ;  /* 0x0000000000007941 */ /* 0x000fea0003800000 */
.L_x_3409:
        /* <DEDUP_REMOVED lines=51> */
.L_x_3412:
[----:B------:R-:W-:Y:S05]  /*4bd0*/  BSYNC B0 ;  /* 0x0000000000007941 */ /* 0x000fea0003800000 */
.L_x_3411:
        /* <DEDUP_REMOVED lines=50> */
.L_x_3408:
[----:B------:R-:W-:Y:S05]  /*4f00*/  BSYNC B1 ;  /* 0x0000000000017941 */ /* 0x000fea0003800000 */
.L_x_3407:
        /* <DEDUP_REMOVED lines=64> */
.L_x_3416:
[----:B------:R-:W-:Y:S05]  /*5310*/  BSYNC B0 ;  /* 0x0000000000007941 */ /* 0x000fea0003800000 */
.L_x_3415:
        /* <DEDUP_REMOVED lines=51> */
.L_x_3418:
[----:B------:R-:W-:Y:S05]  /*5650*/  BSYNC B0 ;  /* 0x0000000000007941 */ /* 0x000fea0003800000 */
.L_x_3417:
        /* <DEDUP_REMOVED lines=50> */
.L_x_3414:
[----:B------:R-:W-:Y:S05]  /*5980*/  BSYNC B1 ;  /* 0x0000000000017941 */ /* 0x000fea0003800000 */
.L_x_3413:
[----:B----4-:R-:W4:Y:S02]  /*5990*/  LD.E R3, desc[UR4][R116.64+0xd0] ;  /* 0x0000d00474037980 */ /* 0x010f24000c101900 */
[----:B----4-:R-:W-:Y:S05]  /*59a0*/  IMAD.U32 R3, R3, -0x40, RZ ;  /* 0xffffffc003037824 */ /* 0x010fea00078e00ff */
[C---:B------:R-:W-:Y:S02]  /*59b0*/  LEA R16, P1, R3.reuse, R16, 0x1 ;  /* 0x0000001003107211 */ /* 0x040fe400078208ff */
[C---:B------:R-:W-:Y:S02]  /*59c0*/  LEA R54, P0, R3.reuse, R54, 0x1 ;  /* 0x0000003603367211 */ /* 0x040fe400078008ff */
[C---:B------:R-:W-:Y:S02]  /*59d0*/  LEA.HI.X.SX32 R17, R3.reuse, R17, 0x1, P1 ;  /* 0x0000001103117211 */ /* 0x040fe400008f0eff */
[----:B------:R-:W-:Y:S01]  /*59e0*/  LEA.HI.X.SX32 R55, R3, R55, 0x1, P0 ;  /* 0x0000003703377211 */ /* 0x000fe200000f0eff */
[----:B------:R-:W-:Y:S05]  /*59f0*/  BRA `(.L_x_3419) ;  /* 0x0000004c00687947 */ /* 0x000fea0003800000 */
.L_x_3394:
        /* <DEDUP_REMOVED lines=89> */
.L_x_3425:
[----:B------:R-:W-:Y:S05]  /*5f90*/  BSYNC B0 ;  /* 0x0000000000007941 */ /* 0x000fea0003800000 */
.L_x_3424:
[----:B-----5:R3:W-:Y:S02]  /*5fa0*/  ST.E.128 desc[UR4][R134.64], R48 ;  /* 0x0000003086007985 */ /* 0x0207e4000c101d04 */
.L_x_3423:
[----:B------:R-:W-:Y:S05]  /*5fb0*/  BSYNC B1 ;  /* 0x0000000000017941 */ /* 0x000fea0003800000 */
.L_x_3422:
        /* <DEDUP_REMOVED lines=87> */
.L_x_3429:
[----:B------:R-:W-:Y:S05]  /*6530*/  BSYNC B0 ;  /* 0x0000000000007941 */ /* 0x000fea0003800000 */
.L_x_3428:
[----:B-----5:R1:W-:Y:S02]  /*6540*/  ST.E.128 desc[UR4][R134.64+0x40], R48 ;  /* 0x0000403086007985 */ /* 0x0203e4000c101d04 */
.L_x_3427:
[----:B------:R-:W-:Y:S05]  /*6550*/  BSYNC B1 ;  /* 0x0000000000017941 */ /* 0x000fea0003800000 */
.L_x_3426:
        /* <DEDUP_REMOVED lines=86> */
.L_x_3431:
[----:B------:R-:W-:Y:S05]  /*6ac0*/  BSYNC B0 ;  /* 0x0000000000007941 */ /* 0x000fea0003800000 */
.L_x_3430:
[----:B-----5:R3:W-:Y:S02]  /*6ad0*/  ST.E.128 desc[UR4][R134.64+0x80], R48 ;  /* 0x0000803086007985 */ /* 0x0207e4000c101d04 */
.L_x_3421:
[----:B------:R-:W-:Y:S05]  /*6ae0*/  BSYNC B2 ;  /* 0x0000000000027941 */ /* 0x000fea0003800000 */
.L_x_3420:
        /* <DEDUP_REMOVED lines=96> */
.L_x_3437:
[----:B------:R-:W-:Y:S05]  /*70f0*/  BSYNC B0 ;  /* 0x0000000000007941 */ /* 0x000fea0003800000 */
.L_x_3436:
[----:B-----5:R1:W-:Y:S02]  /*7100*/  ST.E.128 desc[UR4][R186.64], R40 ;  /* 0x00000028ba007985 */ /* 0x0203e4000c101d04 */
.L_x_3435:
[----:B------:R-:W-:Y:S05]  /*7110*/  BSYNC B1 ;  /* 0x0000000000017941 */ /* 0x000fea0003800000 */
.L_x_3434:
        /* <DEDUP_REMOVED lines=94> */
.L_x_3441:
[----:B------:R-:W-:Y:S05]  /*7700*/  BSYNC B0 ;  /* 0x0000000000007941 */ /* 0x000fea0003800000 */
.L_x_3440:
[----:B-----5:R1:W-:Y:S02]  /*7710*/  ST.E.128 desc[UR4][R186.64], R40 ;  /* 0x00000028ba007985 */ /* 0x0203e4000c101d04 */
.L_x_3439:
[----:B------:R-:W-:Y:S05]  /*7720*/  BSYNC B1 ;  /* 0x0000000000017941 */ /* 0x000fea0003800000 */
.L_x_3438:
        /* <DEDUP_REMOVED lines=93> */
.L_x_3443:
[----:B------:R-:W-:Y:S05]  /*7d00*/  BSYNC B0 ;  /* 0x0000000000007941 */ /* 0x000fea0003800000 */
.L_x_3442:
[----:B-----5:R1:W-:Y:S02]  /*7d10*/  ST.E.128 desc[UR4][R186.64], R40 ;  /* 0x00000028ba007985 */ /* 0x0203e4000c101d04 */
.L_x_3433:
[----:B------:R-:W-:Y:S05]  /*7d20*/  BSYNC B2 ;  /* 0x0000000000027941 */ /* 0x000fea0003800000 */
.L_x_3432:
        /* <DEDUP_REMOVED lines=96> */
.L_x_3449:
[----:B------:R-:W-:Y:S05]  /*8330*/  BSYNC B0 ;  /* 0x0000000000007941 */ /* 0x000fea0003800000 */
.L_x_3448:
[----:B-----5:R1:W-:Y:S02]  /*8340*/  ST.E.128 desc[UR4][R186.64], R40 ;  /* 0x00000028ba007985 */ /* 0x0203e4000c101d04 */
.L_x_3447:
[----:B------:R-:W-:Y:S05]  /*8350*/  BSYNC B1 ;  /* 0x0000000000017941 */ /* 0x000fea0003800000 */
.L_x_3446:
        /* <DEDUP_REMOVED lines=94> */
.L_x_3453:
[----:B------:R-:W-:Y:S05]  /*8940*/  BSYNC B0 ;  /* 0x0000000000007941 */ /* 0x000fea0003800000 */
.L_x_3452:
[----:B-----5:R1:W-:Y:S02]  /*8950*/  ST.E.128 desc[UR4][R186.64], R40 ;  /* 0x00000028ba007985 */ /* 0x0203e4000c101d04 */
.L_x_3451:
[----:B------:R-:W-:Y:S05]  /*8960*/  BSYNC B1 ;  /* 0x0000000000017941 */ /* 0x000fea0003800000 */
.L_x_3450:
        /* <DEDUP_REMOVED lines=93> */
.L_x_3455:
[----:B------:R-:W-:Y:S05]  /*8f40*/  BSYNC B0 ;  /* 0x0000000000007941 */ /* 0x000fea0003800000 */
.L_x_3454:
[----:B-----5:R1:W-:Y:S02]  /*8f50*/  ST.E.128 desc[UR4][R186.64], R40 ;  /* 0x00000028ba007985 */ /* 0x0203e4000c101d04 */
.L_x_3445:
[----:B------:R-:W-:Y:S05]  /*8f60*/  BSYNC B2 ;  /* 0x0000000000027941 */ /* 0x000fea0003800000 */
.L_x_3444:
        /* <DEDUP_REMOVED lines=98> */
.L_x_3461:
[----:B------:R-:W-:Y:S05]  /*9590*/  BSYNC B0 ;  /* 0x0000000000007941 */ /* 0x000fea0003800000 */
.L_x_3460:
[----:B-----5:R4:W-:Y:S02]  /*95a0*/  ST.E.128 desc[UR4][R186.64], R40 ;  /* 0x00000028ba007985 */ /* 0x0209e4000c101d04 */
.L_x_3459:
[----:B------:R-:W-:Y:S05]  /*95b0*/  BSYNC B1 ;  /* 0x0000000000017941 */ /* 0x000fea0003800000 */
.L_x_3458:
        /* <DEDUP_REMOVED lines=94> */
.L_x_3465:
[----:B------:R-:W-:Y:S05]  /*9ba0*/  BSYNC B0 ;  /* 0x0000000000007941 */ /* 0x000fea0003800000 */
.L_x_3464:
[----:B-----5:R4:W-:Y:S02]  /*9bb0*/  ST.E.128 desc[UR4][R186.64], R40 ;  /* 0x00000028ba007985 */ /* 0x0209e4000c101d04 */
.L_x_3463:
[----:B------:R-:W-:Y:S05]  /*9bc0*/  BSYNC B1 ;  /* 0x0000000000017941 */ /* 0x000fea0003800000 */
.L_x_3462:
        /* <DEDUP_REMOVED lines=93> */
.L_x_3467:
[----:B------:R-:W-:Y:S05]  /*a1a0*/  BSYNC B0 ;  /* 0x0000000000007941 */ /* 0x000fea0003800000 */
.L_x_3466:
[----:B-----5:R4:W-:Y:S02]  /*a1b0*/  ST.E.128 desc[UR4][R186.64], R44 ;  /* 0x0000002cba007985 */ /* 0x0209e4000c101d04 */
.L_x_3457:
[----:B------:R-:W-:Y:S05]  /*a1c0*/  BSYNC B2 ;  /* 0x0000000000027941 */ /* 0x000fea0003800000 */
.L_x_3456:
[----:B----4-:R-:W4:Y:S02]  /*a1d0*/  LD.E R3, desc[UR4][R116.64+0xd0] ;  /* 0x0000d00474037980 */ /* 0x010f24000c101900 */
[----:B----4-:R-:W-:Y:S05]  /*a1e0*/  IMAD.U32 R3, R3, -0x40, RZ ;  /* 0xffffffc003037824 */ /* 0x010fea00078e00ff */
[C---:B------:R-:W-:Y:S02]  /*a1f0*/  LEA R132, P1, R3.reuse, R132, 0x1 ;  /* 0x0000008403847211 */ /* 0x040fe400078208ff */
[C---:B------:R-:W-:Y:S02]  /*a200*/  LEA R130, P0, R3.reuse, R130, 0x1 ;  /* 0x0000008203827211 */ /* 0x040fe400078008ff */
[C---:B------:R-:W-:Y:S02]  /*a210*/  LEA.HI.X.SX32 R133, R3.reuse, R133, 0x1, P1 ;  /* 0x0000008503857211 */ /* 0x040fe400008f0eff */
[----:B------:R-:W-:Y:S01]  /*a220*/  LEA.HI.X.SX32 R131, R3, R131, 0x1, P0 ;  /* 0x0000008303837211 */ /* 0x000fe200000f0eff */
[----:B------:R-:W-:Y:S05]  /*a230*/  BRA `(.L_x_3419) ;  /* 0x0000000400587947 */ /* 0x000fea0003800000 */
.L_x_3393:
        /* <DEDUP_REMOVED lines=11> */
.L_x_3469:
[----:B------:R-:W-:Y:S05]  /*a2f0*/  BSYNC B0 ;  /* 0x0000000000007941 */ /* 0x000fea0003800000 */
.L_x_3468:
        /* <DEDUP_REMOVED lines=24> */
.L_x_3471:
[----:B------:R-:W-:Y:S05]  /*a480*/  BSYNC B0 ;  /* 0x0000000000007941 */ /* 0x000fea0003800000 */
.L_x_3470:
        /* <DEDUP_REMOVED lines=24> */
.L_x_3473:
[----:B------:R-:W-:Y:S05]  /*a610*/  BSYNC B0 ;  /* 0x0000000000007941 */ /* 0x000fea0003800000 */
.L_x_3472:
        /* <DEDUP_REMOVED lines=24> */
.L_x_3419:
[----:B------:R-:W-:Y:S05]  /*a7a0*/  BSYNC B3 ;  /* 0x0000000000037941 */ /* 0x000fea0003800000 */
.L_x_3392:
        /* <DEDUP_REMOVED lines=87> */
.L_x_3475:
        /* <DEDUP_REMOVED lines=8> */
.L_x_3476:
[----:B------:R-:W-:Y:S05]  /*ada0*/  BSYNC B0 ;  /* 0x0000000000007941 */ /* 0x000fea0003800000 */
.L_x_3474:
[----:B------:R-:W-:Y:S04]  /*adb0*/  IADD3 R9, R9, -0x1, RZ ;  /* 0xffffffff09097810 */ /* 0x000fe80007ffe0ff */
[----:B------:R-:W-:Y:S11]  /*adc0*/  ISETP.GT.AND P0, PT, R9, R102, PT ;  /* 0x000000660900720c */ /* 0x000ff60003f04270 */
[----:B------:R-:W-:Y:S02]  /*add0*/  @!UPT UIADD3 URZ, URZ, URZ, URZ ;  /* 0x0000003f3f3ff290 */ /* 0x000fe4000fffe03f */
[----:B------:R-:W-:Y:S05]  /*ade0*/  @P0 BRA `(.L_x_3477) ;  /* 0xffffff7c005c0947 */ /* 0x000fea000383ffff */
.L_x_3383:
        /* <DEDUP_REMOVED lines=101> */
.L_x_3486:
[----:B------:R-:W-:Y:S05]  /*b440*/  BSYNC B0 ;  /* 0x0000000000007941 */ /* 0x000fea0003800000 */
.L_x_3485:
[----:B-----5:R3:W-:Y:S04]  /*b450*/  STS.64 [R205], R16 ;  /* 0x00000010cd007388 */ /* 0x0207e80000000a00 */
[----:B------:R3:W-:Y:S02]  /*b460*/  STS.64 [R205+0x8], R18 ;  /* 0x00000812cd007388 */ /* 0x0007e40000000a00 */
.L_x_3484:
[----:B------:R-:W-:Y:S05]  /*b470*/  BSYNC B1 ;  /* 0x0000000000017941 */ /* 0x000fea0003800000 */
.L_x_3483:
        /* <DEDUP_REMOVED lines=46> */
.L_x_3490:
[----:B------:R-:W-:Y:S05]  /*b760*/  BSYNC B0 ;  /* 0x0000000000007941 */ /* 0x000fea0003800000 */
.L_x_3489:
[----:B-----5:R1:W-:Y:S02]  /*b770*/  STS.128 [R205+0x1000], R16 ;  /* 0x00100010cd007388 */ /* 0x0203e40000000c00 */
.L_x_3488:
[----:B------:R-:W-:Y:S05]  /*b780*/  BSYNC B1 ;  /* 0x0000000000017941 */ /* 0x000fea0003800000 */
.L_x_3487:
        /* <DEDUP_REMOVED lines=45> */
.L_x_3492:
[----:B------:R-:W-:Y:S05]  /*ba60*/  BSYNC B0 ;  /* 0x0000000000007941 */ /* 0x000fea0003800000 */
.L_x_3491:
[----:B-----5:R3:W-:Y:S02]  /*ba70*/  STS.128 [R205+0x2000], R16 ;  /* 0x00200010cd007388 */ /* 0x0207e40000000c00 */
.L_x_3482:
[----:B------:R-:W-:Y:S05]  /*ba80*/  BSYNC B2 ;  /* 0x0000000000027941 */ /* 0x000fea0003800000 */
.L_x_3481:
        /* <DEDUP_REMOVED lines=59> */
.L_x_3497:
[----:B------:R-:W-:Y:S05]  /*be40*/  BSYNC B0 ;  /* 0x0000000000007941 */ /* 0x000fea0003800000 */
.L_x_3496:
[----:B-----5:R3:W-:Y:S02]  /*be50*/  STS.128 [R205+0x800], R16 ;  /* 0x00080010cd007388 */ /* 0x0207e40000000c00 */
.L_x_3495:
[----:B------:R-:W-:Y:S05]  /*be60*/  BSYNC B1 ;  /* 0x0000000000017941 */ /* 0x000fea0003800000 */
.L_x_3494:
        /* <DEDUP_REMOVED lines=46> */
.L_x_3501:
[----:B------:R-:W-:Y:S05]  /*c150*/  BSYNC B0 ;  /* 0x0000000000007941 */ /* 0x000fea0003800000 */
.L_x_3500:
[----:B-----5:R3:W-:Y:S02]  /*c160*/  STS.128 [R205+0x1800], R16 ;  /* 0x00180010cd007388 */ /* 0x0207e40000000c00 */
.L_x_3499:
[----:B------:R-:W-:Y:S05]  /*c170*/  BSYNC B1 ;  /* 0x0000000000017941 */ /* 0x000fea0003800000 */
.L_x_3498:
        /* <DEDUP_REMOVED lines=45> */
.L_x_3503:
[----:B------:R-:W-:Y:S05]  /*c450*/  BSYNC B0 ;  /* 0x0000000000007941 */ /* 0x000fea0003800000 */
.L_x_3502:
[----:B-----5:R1:W-:Y:S01]  /*c460*/  STS.128 [R205+0x2800], R36 ;  /* 0x00280024cd007388 */ /* 0x0203e20000000c00 */
[----:B------:R-:W-:Y:S05]  /*c470*/  BRA `(.L_x_3493) ;  /* 0x0000002400ac7947 */ /* 0x000fea0003800000 */
.L_x_3480:
        /* <DEDUP_REMOVED lines=91> */
.L_x_3509:
[----:B------:R-:W-:Y:S05]  /*ca30*/  BSYNC B0 ;  /* 0x0000000000007941 */ /* 0x000fea0003800000 */
.L_x_3508:
[----:B-----5:R3:W-:Y:S04]  /*ca40*/  STS.64 [R205], R24 ;  /* 0x00000018cd007388 */ /* 0x0207e80000000a00 */
[----:B------:R3:W-:Y:S02]  /*ca50*/  STS.64 [R205+0x8], R26 ;  /* 0x0000081acd007388 */ /* 0x0007e40000000a00 */
.L_x_3507:
[----:B------:R-:W-:Y:S05]  /*ca60*/  BSYNC B1 ;  /* 0x0000000000017941 */ /* 0x000fea0003800000 */
.L_x_3506:
        /* <DEDUP_REMOVED lines=87> */
.L_x_3513:
[----:B------:R-:W-:Y:S05]  /*cfe0*/  BSYNC B0 ;  /* 0x0000000000007941 */ /* 0x000fea0003800000 */
.L_x_3512:
[----:B-----5:R1:W-:Y:S02]  /*cff0*/  STS.128 [R205+0x1000], R24 ;  /* 0x00100018cd007388 */ /* 0x0203e40000000c00 */
.L_x_3511:
[----:B------:R-:W-:Y:S05]  /*d000*/  BSYNC B1 ;  /* 0x0000000000017941 */ /* 0x000fea0003800000 */
.L_x_3510:
        /* <DEDUP_REMOVED lines=86> */
.L_x_3515:
[----:B------:R-:W-:Y:S05]  /*d570*/  BSYNC B0 ;  /* 0x0000000000007941 */ /* 0x000fea0003800000 */
.L_x_3514:
[----:B-----5:R3:W-:Y:S02]  /*d580*/  STS.128 [R205+0x2000], R24 ;  /* 0x00200018cd007388 */ /* 0x0207e40000000c00 */
.L_x_3505:
[----:B------:R-:W-:Y:S05]  /*d590*/  BSYNC B2 ;  /* 0x0000000000027941 */ /* 0x000fea0003800000 */
.L_x_3504:
        /* <DEDUP_REMOVED lines=95> */
.L_x_3519:
[----:B------:R-:W-:Y:S05]  /*db90*/  BSYNC B0 ;  /* 0x0000000000007941 */ /* 0x000fea0003800000 */
.L_x_3518:
[----:B-----5:R1:W-:Y:S02]  /*dba0*/  STS.128 [R205+0x800], R4 ;  /* 0x00080004cd007388 */ /* 0x0203e40000000c00 */
.L_x_3517:
[----:B------:R-:W-:Y:S05]  /*dbb0*/  BSYNC B1 ;  /* 0x0000000000017941 */ /* 0x000fea0003800000 */
.L_x_3516:
        /* <DEDUP_REMOVED lines=90> */
.L_x_3523:
[----:B------:R-:W-:Y:S05]  /*e160*/  BSYNC B0 ;  /* 0x0000000000007941 */ /* 0x000fea0003800000 */
.L_x_3522:
[----:B-----5:R1:W-:Y:S02]  /*e170*/  STS.128 [R205+0x1800], R4 ;  /* 0x00180004cd007388 */ /* 0x0203e40000000c00 */
.L_x_3521:
[----:B------:R-:W-:Y:S05]  /*e180*/  BSYNC B1 ;  /* 0x0000000000017941 */ /* 0x000fea0003800000 */
.L_x_3520:
        /* <DEDUP_REMOVED lines=91> */
.L_x_3525:
[----:B------:R-:W-:Y:S05]  /*e740*/  BSYNC B0 ;  /* 0x0000000000007941 */ /* 0x000fea0003800000 */
.L_x_3524:
[----:B-----5:R1:W-:Y:S01]  /*e750*/  STS.128 [R205+0x2800], R4 ;  /* 0x00280004cd007388 */ /* 0x0203e20000000c00 */
[----:B------:R-:W-:Y:S05]  /*e760*/  BRA `(.L_x_3493) ;  /* 0x0000000000f07947 */ /* 0x000fea0003800000 */
.L_x_3479:
        /* <DEDUP_REMOVED lines=33> */
.L_x_3527:
[----:B------:R-:W-:Y:S05]  /*e980*/  BSYNC B0 ;  /* 0x0000000000007941 */ /* 0x000fea0003800000 */
.L_x_3526:
        /* <DEDUP_REMOVED lines=26> */
.L_x_3493:
[----:B------:R-:W-:Y:S05]  /*eb30*/  BSYNC B3 ;  /* 0x0000000000037941 */ /* 0x000fea0003800000 */
.L_x_3478:
[----:B------:R-:W-:Y:S01]  /*eb40*/  VIADD R207, R53, 0xffffffff ;  /* 0xffffffff35cf7836 */ /* 0x000fe20000000000 */
[----:B------:R-:W-:Y:S01]  /*eb50*/  BSSY B0, `(.L_x_3528) ;  /* 0x0000022000007945 */ /* 0x000fe20003800000 */
[----:B------:R-:W-:-:S03]  /*eb60*/  LOP3.LUT R210, R77, 0xff, RZ, 0xc0, !PT ;  /* 0x000000ff4dd27812 */ /* 0x000fc600078ec0ff */
[----:B-12---:R-:W-:-:S05]  /*eb70*/  SHF.L.U32 R2, R207, 0x7, RZ ;  /* 0x00000007cf027819 */ /* 0x006fca00000006ff */
[----:B------:R-:W-:-:S05]  /*eb80*/  IMAD.IADD R3, R65, 0x1, -R2 ;  /* 0x0000000141037824 */ /* 0x000fca00078e0a02 */
        /* <DEDUP_REMOVED lines=29> */
.L_x_3530:
[----:B------:R2:W-:Y:S02]  /*ed60*/  STS.128 [R205+0x7000], RZ ;  /* 0x007000ffcd007388 */ /* 0x0005e40000000c00 */
.L_x_3529:
[----:B------:R-:W-:Y:S05]  /*ed70*/  BSYNC B0 ;  /* 0x0000000000007941 */ /* 0x000fea0003800000 */
.L_x_3528:
        /* <DEDUP_REMOVED lines=31> */
.L_x_3533:
[----:B------:R1:W-:Y:S02]  /*ef70*/  STS.128 [R205+0x7800], RZ ;  /* 0x007800ffcd007388 */ /* 0x0003e40000000c00 */
.L_x_3532:
[----:B------:R-:W-:Y:S05]  /*ef80*/  BSYNC B0 ;  /* 0x0000000000007941 */ /* 0x000fea0003800000 */
.L_x_3531:
        /* <DEDUP_REMOVED lines=34> */
.L_x_3536:
[----:B------:R1:W-:Y:S02]  /*f1b0*/  STS.128 [R205+0x8000], RZ ;  /* 0x008000ffcd007388 */ /* 0x0003e40000000c00 */
.L_x_3535:
[----:B------:R-:W-:Y:S05]  /*f1c0*/  BSYNC B0 ;  /* 0x0000000000007941 */ /* 0x000fea0003800000 */
.L_x_3534:
[----:B-1----:R-:W-:Y:S01]  /*f1d0*/  IADD3 R4, R172, 0x60, RZ ;  /* 0x00000060ac047810 */ /* 0x002fe20007ffe0ff */
        /* <DEDUP_REMOVED lines=11> */
[CC--:B------:R-:W-:Y:S02]  /*f290*/  @P2 LEA R12, P5, R170.reuse, R174.reuse, 0x1 ;  /* 0x000000aeaa0c2211 */ /* 0x0c0fe400078a08ff */
        /* <DEDUP_REMOVED lines=23> */
.L_x_3538:
[----:B------:R-:W-:Y:S05]  /*f410*/  BSYNC B0 ;  /* 0x0000000000007941 */ /* 0x000fea0003800000 */
.L_x_3537:
[----:B-1----:R-:W2:Y:S04]  /*f420*/  LD.E.64 R14, desc[UR4][R116.64+0x1c0] ;  /* 0x0001c004740e7980 */ /* 0x002ea8000c101b00 */
[----:B------:R-:W3:Y:S01]  /*f430*/  LD.E.64 R10, desc[UR4][R116.64+0x1b8] ;  /* 0x0001b804740a7980 */ /* 0x000ee2000c101b00 */
[----:B------:R-:W-:-:S03]  /*f440*/  IMAD.MOV.U32 R168, RZ, RZ, R206 ;  /* 0x000000ffffa87224 */ /* 0x000fc600078e00ce */
[----:B------:R-:W4:Y:S04]  /*f450*/  LD.E R0, desc[UR4][R116.64+0xd8] ;  /* 0x0000d80474007980 */ /* 0x000f28000c101900 */
[----:B------:R-:W0:Y:S04]  /*f460*/  LDGDEPBAR ;  /* 0x00000000000079af */ /* 0x000e280000000000 */
[----:B------:R1:W5:Y:S01]  /*f470*/  LD.E R54, desc[UR4][R116.64+0x188] ;  /* 0x0001880474367980 */ /* 0x000362000c101900 */
[----:B--2---:R-:W-:Y:S02]  /*f480*/  IMAD R5, R15, R203, RZ ;  /* 0x000000cb0f057224 */ /* 0x004fe400078e02ff */
[----:B------:R-:W-:-:S04]  /*f490*/  IMAD.WIDE.U32 R12, R203, R14, R168 ;  /* 0x0000000ecb0c7225 */ /* 0x000fc800078e00a8 */
[----:B------:R-:W-:Y:S01]  /*f4a0*/  IMAD R5, R14, R74, R5 ;  /* 0x0000004a0e057224 */ /* 0x000fe200078e0205 */
[----:B---3--:R-:W-:-:S03]  /*f4b0*/  LEA R10, P0, R12, R10, 0x2 ;  /* 0x0000000a0c0a7211 */ /* 0x008fc600078010ff */
[----:B------:R-:W-:-:S05]  /*f4c0*/  IMAD.IADD R5, R13, 0x1, R5 ;  /* 0x000000010d057824 */ /* 0x000fca00078e0205 */
[----:B------:R-:W-:-:S05]  /*f4d0*/  LEA.HI.X R11, R12, R11, R5, 0x2, P0 ;  /* 0x0000000b0c0b7211 */ /* 0x000fca00000f1405 */
[----:B------:R-:W2:Y:S01]  /*f4e0*/  LD.E R5, desc[UR4][R10.64] ;  /* 0x000000040a057980 */ /* 0x000ea2000c101900 */
[----:B------:R-:W-:-:S04]  /*f4f0*/  DEPBAR.LE SB0, 0x0 ;  /* 0x000080000000791a */ /* 0x000fc80000000000 */
[----:B------:R-:W-:Y:S01]  /*f500*/  BAR.SYNC.DEFER_BLOCKING 0x0 ;  /* 0x0000000000007b1d */ /* 0x000fe20000010000 */
[----:B------:R-:W-:-:S05]  /*f510*/  ISETP.GE.AND P0, PT, R172, R3, PT ;  /* 0x00000003ac00720c */ /* 0x000fca0003f06270 */
[----:B----4-:R-:W2:Y:S01]  /*f520*/  MUFU.RCP R0, R0 ;  /* 0x0000000000007308 */ /* 0x010ea20000001000 */
        /* <DEDUP_REMOVED lines=11> */
[----:B--2---:R-:W-:Y:S01]  /*f5e0*/  FMUL.FTZ R0, R5, R0 ;  /* 0x0000000005007220 */ /* 0x004fe20000410000 */
        /* <DEDUP_REMOVED lines=24> */
.L_x_3541:
[----:B------:R3:W-:Y:S02]  /*f770*/  STS.128 [R205+0xd000], RZ ;  /* 0x00d000ffcd007388 */ /* 0x0007e40000000c00 */
.L_x_3540:
[----:B------:R-:W-:Y:S05]  /*f780*/  BSYNC B0 ;  /* 0x0000000000007941 */ /* 0x000fea0003800000 */
.L_x_3539:
        /* <DEDUP_REMOVED lines=32> */
.L_x_3544:
[----:B------:R1:W-:Y:S02]  /*f990*/  STS.128 [R205+0xd800], RZ ;  /* 0x00d800ffcd007388 */ /* 0x0003e40000000c00 */
.L_x_3543:
[----:B------:R-:W-:Y:S05]  /*f9a0*/  BSYNC B0 ;  /* 0x0000000000007941 */ /* 0x000fea0003800000 */
.L_x_3542:
        /* <DEDUP_REMOVED lines=34> */
.L_x_3547:
[----:B------:R1:W-:Y:S02]  /*fbd0*/  STS.128 [R205+0xe000], RZ ;  /* 0x00e000ffcd007388 */ /* 0x0003e40000000c00 */
.L_x_3546:
[----:B------:R-:W-:Y:S05]  /*fbe0*/  BSYNC B0 ;  /* 0x0000000000007941 */ /* 0x000fea0003800000 */
.L_x_3545:
        /* <DEDUP_REMOVED lines=13> */
[----:B-1----:R-:W-:-:S03]  /*fcc0*/  @!P0 IMAD.WIDE.U32 R8, R60, 0xc0, R136 ;  /* 0x000000c03c088825 */ /* 0x002fc600078e0088 */
        /* <DEDUP_REMOVED lines=14> */
[----:B------:R-:W-:-:S05]  /*fdb0*/  IMAD.WIDE.U32 R4, R60, 0xc0, R136 ;  /* 0x000000c03c047825 */ /* 0x000fca00078e0088 */
[----:B------:R-:W-:-:S05]  /*fdc0*/  IADD3 R5, R61, R5, RZ ;  /* 0x000000053d057210 */ /* 0x000fca0007ffe0ff */
[----:B------:R-:W-:Y:S01]  /*fdd0*/  @!PT LDS RZ, [RZ] ;  /* 0x00000000fffff984 */ /* 0x000fe20000000800 */
[----:B------:R-:W-:Y:S01]  /*fde0*/  @!PT LDS RZ, [RZ] ;  /* 0x00000000fffff984 */ /* 0x000fe20000000800 */
[----:B------:R-:W-:Y:S01]  /*fdf0*/  @!PT LDS RZ, [RZ] ;  /* 0x00000000fffff984 */ /* 0x000fe20000000800 */
[----:B------:R1:W-:Y:S01]  /*fe00*/  LDGSTS.E.BYPASS.LTC128B.128 [R205+0xe800], desc[UR4][R4.64+0x80] ;  /* 0x0e80008004cd7fae */ /* 0x0003e2000b901d44 */
[----:B------:R-:W-:Y:S05]  /*fe10*/  BRA `(.L_x_3549) ;  /* 0x0000000000047947 */ /* 0x000fea0003800000 */
.L_x_3550:
[----:B------:R1:W-:Y:S02]  /*fe20*/  STS.128 [R205+0xe800], RZ ;  /* 0x00e800ffcd007388 */ /* 0x0003e40000000c00 */
.L_x_3549:
[----:B------:R-:W-:Y:S05]  /*fe30*/  BSYNC B0 ;  /* 0x0000000000007941 */ /* 0x000fea0003800000 */
.L_x_3548:
[----:B------:R-:W2:Y:S01]  /*fe40*/  LD.E R55, desc[UR4][R116.64+0x18c] ;  /* 0x00018c0474377980 */ /* 0x000ea2000c101900 */
[----:B------:R-:W-:Y:S01]  /*fe50*/  LOP3.LUT R118, R72, 0x7fffffe, RZ, 0xc0, !PT ;  /* 0x07fffffe48767812 */ /* 0x000fe200078ec0ff */
[----:B------:R-:W-:Y:S01]  /*fe60*/  IMAD.SHL.U32 R3, R66, 0x40, RZ ;  /* 0x0000004042037824 */ /* 0x000fe200078e00ff */
[----:B-1----:R-:W-:Y:S01]  /*fe70*/  LEA.HI R5, R70, R70, RZ, 0x1 ;  /* 0x0000004646057211 */ /* 0x002fe200078f08ff */
        /* <DEDUP_REMOVED lines=33> */
[----:B------:R-:W-:-:S03]  /*10090*/  IMAD.IADD R189, R192, 0x1, R3 ;  /* 0x00000001c0bd7824 */ /* 0x000fc600078e0203 */
[----:B------:R-:W3:Y:S04]  /*100a0*/  LDSM.16.M88.4 R44, [R192+0x3000] ;  /* 0x00300000c02c783b */ /* 0x000ee80000000200 */
[----:B------:R-:W4:Y:S04]  /*100b0*/  LDSM.16.M88.4 R4, [R192+0x4400] ;  /* 0x00440000c004783b */ /* 0x000f280000000200 */
[----:B------:R-:W4:Y:S04]  /*100c0*/  LDSM.16.M88.4 R36, [R192+0x3400] ;  /* 0x00340000c024783b */ /* 0x000f280000000200 */
[----:B------:R-:W4:Y:S04]  /*100d0*/  LDSM.16.M88.4 R20, [R192+0x3c00] ;  /* 0x003c0000c014783b */ /* 0x000f280000000200 */
[----:B------:R-:W4:Y:S04]  /*100e0*/  LDSM.16.M88.4 R12, [R192+0x4000] ;  /* 0x00400000c00c783b */ /* 0x000f280000000200 */
[----:B------:R-:W4:Y:S04]  /*100f0*/  LDSM.16.M88.4 R104, [R192+0x4800] ;  /* 0x00480000c068783b */ /* 0x000f280000000200 */
[----:B------:R-:W4:Y:S04]  /*10100*/  LDSM.16.M88.4 R56, [R192+0x4c00] ;  /* 0x004c0000c038783b */ /* 0x000f280000000200 */
[----:B-----5:R-:W-:Y:S04]  /*10110*/  LDSM.16.M88.4 R124, [R191] ;  /* 0x00000000bf7c783b */ /* 0x020fe80000000200 */
[----:B------:R-:W4:Y:S01]  /*10120*/  LDSM.16.M88.4 R68, [R189+0x3800] ;  /* 0x00380000bd44783b */ /* 0x000f220000000200 */
[C---:B-1----:R-:W-:Y:S03]  /*10130*/  HMMA.16816.F32.BF16 R32, R96.reuse, R28, RZ ;  /* 0x0000001c6020723c */ /* 0x042fe600000418ff */
[----:B------:R-:W1:Y:S04]  /*10140*/  LDSM.16.M88.4 R76, [R189+0x3000] ;  /* 0x00300000bd4c783b */ /* 0x000e680000000200 */
[----:B------:R-:W1:Y:S01]  /*10150*/  LDSM.16.M88.4 R128, [R189+0x4400] ;  /* 0x00440000bd80783b */ /* 0x000e620000000200 */
[C---:B------:R-:W-:Y:S03]  /*10160*/  HMMA.16816.F32.BF16 R28, R96.reuse, R30, RZ ;  /* 0x0000001e601c723c */ /* 0x040fe600000418ff */
[----:B------:R-:W1:Y:S03]  /*10170*/  LDSM.16.M88.4 R72, [R189+0x3400] ;  /* 0x00340000bd48783b */ /* 0x000e660000000200 */
        /* <DEDUP_REMOVED lines=25> */
[C---:B-1----:R-:W-:Y:S06]  /*10310*/  HMMA.16816.F32.BF16 R48, R124.reuse, R76, R48 ;  /* 0x0000004c7c30723c */ /* 0x042fec0000041830 */
[C---:B------:R-:W-:Y:S01]  /*10320*/  HMMA.16816.F32.BF16 R44, R124.reuse, R78, R44 ;  /* 0x0000004e7c2c723c */ /* 0x040fe2000004182c */
[----:B------:R-:W-:Y:S05]  /*10330*/  LDSM.16.M88.4 R76, [R192+0x5c00] ;  /* 0x005c0000c04c783b */ /* 0x000fea0000000200 */
[C---:B------:R-:W-:Y:S06]  /*10340*/  HMMA.16816.F32.BF16 R8, R124.reuse, R128, R8 ;  /* 0x000000807c08723c */ /* 0x040fec0000041808 */
[C---:B------:R-:W-:Y:S06]  /*10350*/  HMMA.16816.F32.BF16 R4, R124.reuse, R130, R4 ;  /* 0x000000827c04723c */ /* 0x040fec0000041804 */
[C---:B------:R-:W-:Y:S06]  /*10360*/  HMMA.16816.F32.BF16 R40, R124.reuse, R72, R40 ;  /* 0x000000487c28723c */ /* 0x040fec0000041828 */
[C---:B------:R-:W-:Y:S01]  /*10370*/  HMMA.16816.F32.BF16 R36, R124.reuse, R74, R36 ;  /* 0x0000004a7c24723c */ /* 0x040fe20000041824 */
[----:B------:R-:W1:Y:S05]  /*10380*/  LDSM.16.M88.4 R72, [R192+0x6000] ;  /* 0x00600000c048783b */ /* 0x000e6a0000000200 */
        /* <DEDUP_REMOVED lines=15> */
[----:B------:R-:W4:Y:S05]  /*10480*/  LDSM.16.M88.4 R88, [R189+0x5000] ;  /* 0x00500000bd58783b */ /* 0x000f2a0000000200 */
        /* <DEDUP_REMOVED lines=9> */
[C---:B---3--:R-:W-:Y:S06]  /*10520*/  HMMA.16816.F32.BF16 R108, R92.reuse, R60, R108 ;  /* 0x0000003c5c6c723c */ /* 0x048fec000004186c */
[C---:B------:R-:W-:Y:S01]  /*10530*/  HMMA.16816.F32.BF16 R104, R92.reuse, R62, R104 ;  /* 0x0000003e5c68723c */ /* 0x040fe20000041868 */
[----:B------:R-:W1:Y:S05]  /*10540*/  LDSM.16.M88.4 R60, [R192+0x7000] ;  /* 0x00700000c03c783b */ /* 0x000e6a0000000200 */
[C---:B------:R-:W-:Y:S06]  /*10550*/  HMMA.16816.F32.BF16 R40, R92.reuse, R84, R40 ;  /* 0x000000545c28723c */ /* 0x040fec0000041828 */
[----:B------:R-:W-:Y:S01]  /*10560*/  HMMA.16816.F32.BF16 R36, R92, R86, R36 ;  /* 0x000000565c24723c */ /* 0x000fe20000041824 */
[----:B------:R-:W-:Y:S05]  /*10570*/  LDSM.16.M88.4 R84, [R189+0x7000] ;  /* 0x00700000bd54783b */ /* 0x000fea0000000200 */
[C---:B----4-:R-:W-:Y:S06]  /*10580*/  HMMA.16816.F32.BF16 R48, R112.reuse, R88, R48 ;  /* 0x000000587030723c */ /* 0x050fec0000041830 */
[C---:B------:R-:W-:Y:S01]  /*10590*/  HMMA.16816.F32.BF16 R44, R112.reuse, R90, R44 ;  /* 0x0000005a702c723c */ /* 0x040fe2000004182c */
[----:B------:R-:W-:Y:S05]  /*105a0*/  LDSM.16.M88.4 R88, [R189+0x6c00] ;  /* 0x006c0000bd58783b */ /* 0x000fea0000000200 */
[C---:B--2---:R-:W-:Y:S06]  /*105b0*/  HMMA.16816.F32.BF16 R32, R112.reuse, R68, R32 ;  /* 0x000000447020723c */ /* 0x044fec0000041820 */
[----:B------:R-:W-:Y:S01]  /*105c0*/  HMMA.16816.F32.BF16 R28, R112, R70, R28 ;  /* 0x00000046701c723c */ /* 0x000fe2000004181c */
[----:B------:R-:W2:Y:S05]  /*105d0*/  LDSM.16.M88.4 R68, [R192+0x7400] ;  /* 0x00740000c044783b */ /* 0x000eaa0000000200 */
[C---:B------:R-:W-:Y:S06]  /*105e0*/  HMMA.16816.F32.BF16 R100, R92.reuse, R56, R100 ;  /* 0x000000385c64723c */ /* 0x040fec0000041864 */
[C---:B------:R-:W-:Y:S01]  /*105f0*/  HMMA.16816.F32.BF16 R96, R92.reuse, R58, R96 ;  /* 0x0000003a5c60723c */ /* 0x040fe20000041860 */
[----:B------:R-:W3:Y:S05]  /*10600*/  LDSM.16.M88.4 R56, [R189+0x5c00] ;  /* 0x005c0000bd38783b */ /* 0x000eea0000000200 */
[C---:B------:R-:W-:Y:S06]  /*10610*/  HMMA.16816.F32.BF16 R24, R92.reuse, R76, R24 ;  /* 0x0000004c5c18723c */ /* 0x040fec0000041818 */
[----:B------:R-:W-:Y:S01]  /*10620*/  HMMA.16816.F32.BF16 R20, R92, R78, R20 ;  /* 0x0000004e5c14723c */ /* 0x000fe20000041814 */
[----:B------:R-:W4:Y:S04]  /*10630*/  LDSM.16.M88.4 R76, [R189+0x6000] ;  /* 0x00600000bd4c783b */ /* 0x000f280000000200 */
[----:B------:R-:W-:Y:S01]  /*10640*/  LDSM.16.M88.4 R92, [R189+0x6800] ;  /* 0x00680000bd5c783b */ /* 0x000fe20000000200 */
[C---:B------:R-:W-:Y:S06]  /*10650*/  HMMA.16816.F32.BF16 R40, R112.reuse, R120, R40 ;  /* 0x000000787028723c */ /* 0x040fec0000041828 */
[----:B------:R-:W-:Y:S01]  /*10660*/  HMMA.16816.F32.BF16 R120, R112, R122, R36 ;  /* 0x0000007a7078723c */ /* 0x000fe20000041824 */
[----:B------:R-:W4:Y:S05]  /*10670*/  LDSM.16.M88.4 R36, [R191+0x2000] ;  /* 0x00200000bf24783b */ /* 0x000f2a0000000200 */
[C---:B-1----:R-:W-:Y:S06]  /*10680*/  HMMA.16816.F32.BF16 R48, R72.reuse, R60, R48 ;  /* 0x0000003c4830723c */ /* 0x042fec0000041830 */
[C---:B------:R-:W-:Y:S01]  /*10690*/  HMMA.16816.F32.BF16 R44, R72.reuse, R62, R44 ;  /* 0x0000003e482c723c */ /* 0x040fe2000004182c */
[----:B------:R-:W1:Y:S05]  /*106a0*/  LDSM.16.M88.4 R60, [R189+0x7400] ;  /* 0x00740000bd3c783b */ /* 0x000e6a0000000200 */
[----:B--2---:R-:W-:Y:S06]  /*106b0*/  HMMA.16816.F32.BF16 R40, R72, R68, R40 ;  /* 0x000000444828723c */ /* 0x004fec0000041828 */
[C---:B---3--:R-:W-:Y:S06]  /*106c0*/  HMMA.16816.F32.BF16 R24, R112.reuse, R56, R24 ;  /* 0x000000387018723c */ /* 0x048fec0000041818 */
[C---:B------:R-:W-:Y:S01]  /*106d0*/  HMMA.16816.F32.BF16 R20, R112.reuse, R58, R20 ;  /* 0x0000003a7014723c */ /* 0x040fe20000041814 */
[----:B------:R-:W2:Y:S05]  /*106e0*/  LDSM.16.M88.4 R56, [R192+0x7c00] ;  /* 0x007c0000c038783b */ /* 0x000eaa0000000200 */
[C---:B----4-:R-:W-:Y:S06]  /*106f0*/  HMMA.16816.F32.BF16 R16, R112.reuse, R76, R16 ;  /* 0x0000004c7010723c */ /* 0x050fec0000041810 */
[C---:B------:R-:W-:Y:S01]  /*10700*/  HMMA.16816.F32.BF16 R12, R112.reuse, R78, R12 ;  /* 0x0000004e700c723c */ /* 0x040fe2000004180c */
[----:B------:R-:W3:Y:S05]  /*10710*/  LDSM.16.M88.4 R76, [R192+0x8400] ;  /* 0x00840000c04c783b */ /* 0x000eea0000000200 */
[C---:B------:R-:W-:Y:S06]  /*10720*/  HMMA.16816.F32.BF16 R8, R112.reuse, R80, R8 ;  /* 0x000000507008723c */ /* 0x040fec0000041808 */
[----:B------:R-:W-:Y:S01]  /*10730*/  HMMA.16816.F32.BF16 R4, R112, R82, R4 ;  /* 0x000000527004723c */ /* 0x000fe20000041804 */
[----:B------:R-:W4:Y:S05]  /*10740*/  LDSM.16.M88.4 R80, [R192+0x8800] ;  /* 0x00880000c050783b */ /* 0x000f2a0000000200 */
[----:B------:R-:W-:Y:S01]  /*10750*/  HMMA.16816.F32.BF16 R120, R72, R70, R120 ;  /* 0x000000464878723c */ /* 0x000fe20000041878 */
[----:B------:R-:W4:Y:S05]  /*10760*/  LDSM.16.M88.4 R68, [R192+0x8000] ;  /* 0x00800000c044783b */ /* 0x000f2a0000000200 */
[C---:B------:R-:W-:Y:S06]  /*10770*/  HMMA.16816.F32.BF16 R44, R36.reuse, R86, R44 ;  /* 0x00000056242c723c */ /* 0x040fec000004182c */
[----:B-1----:R-:W-:Y:S06]  /*10780*/  HMMA.16816.F32.BF16 R40, R36, R60, R40 ;  /* 0x0000003c2428723c */ /* 0x002fec0000041828 */
[----:B------:R-:W-:Y:S06]  /*10790*/  HMMA.16816.F32.BF16 R108, R112, R92, R108 ;  /* 0x0000005c706c723c */ /* 0x000fec000004186c */
[----:B------:R-:W-:Y:S06]  /*107a0*/  HMMA.16816.F32.BF16 R48, R36, R84, R48 ;  /* 0x000000542430723c */ /* 0x000fec0000041830 */
[----:B------:R-:W-:Y:S01]  /*107b0*/  HMMA.16816.F32.BF16 R100, R112, R88, R100 ;  /* 0x000000587064723c */ /* 0x000fe20000041864 */
[-C--:B------:R-:W-:Y:S01]  /*107c0*/  FMUL.FTZ R85, R44, R55.reuse ;  /* 0x000000372c557220 */ /* 0x080fe20000410000 */
[----:B------:R-:W-:-:S04]  /*107d0*/  FMUL.FTZ R87, R45, R55 ;  /* 0x000000372d577220 */ /* 0x000fc80000410000 */
[----:B------:R-:W-:Y:S01]  /*107e0*/  HMMA.16816.F32.BF16 R96, R112, R90, R96 ;  /* 0x0000005a7060723c */ /* 0x000fe20000041860 */
[-C--:B------:R-:W-:Y:S01]  /*107f0*/  FMUL.FTZ R89, R46, R55.reuse ;  /* 0x000000372e597220 */ /* 0x080fe20000410000 */
[-C--:B------:R-:W-:Y:S01]  /*10800*/  FMUL.FTZ R40, R40, R55.reuse ;  /* 0x0000003728287220 */ /* 0x080fe20000410000 */
[----:B------:R-:W1:Y:S03]  /*10810*/  MUFU.TANH R85, R85 ;  /* 0x0000005500557308 */ /* 0x000e660000002400 */
[C---:B--2---:R-:W-:Y:S01]  /*10820*/  HMMA.16816.F32.BF16 R24, R72.reuse, R56, R24 ;  /* 0x000000384818723c */ /* 0x044fe20000041818 */
[-C--:B------:R-:W-:Y:S02]  /*10830*/  FMUL.FTZ R91, R47, R55.reuse ;  /* 0x000000372f5b7220 */ /* 0x080fe40000410000 */
[----:B------:R-:W2:Y:S02]  /*10840*/  LDSM.16.M88.4 R44, [R192+0x8c00] ;  /* 0x008c0000c02c783b */ /* 0x000ea40000000200 */
[----:B------:R1:W-:Y:S01]  /*10850*/  MUFU.TANH R93, R40 ;  /* 0x00000028005d7308 */ /* 0x0003e20000002400 */
[----:B------:R-:W-:Y:S01]  /*10860*/  HMMA.16816.F32.BF16 R20, R72, R58, R20 ;  /* 0x0000003a4814723c */ /* 0x000fe20000041814 */
[----:B------:R-:W2:Y:S01]  /*10870*/  LDSM.16.M88.4 R56, [R189+0x7800] ;  /* 0x00780000bd38783b */ /* 0x000ea20000000200 */
[-C--:B------:R-:W-:Y:S01]  /*10880*/  FMUL.FTZ R49, R49, R55.reuse ;  /* 0x0000003731317220 */ /* 0x080fe20000410000 */
[-C--:B------:R-:W-:Y:S01]  /*10890*/  FMUL.FTZ R51, R51, R55.reuse ;  /* 0x0000003733337220 */ /* 0x080fe20000410000 */
[-C--:B------:R-:W-:Y:S01]  /*108a0*/  FMUL.FTZ R3, R48, R55.reuse ;  /* 0x0000003730037220 */ /* 0x080fe20000410000 */
[-C--:B------:R-:W-:Y:S01]  /*108b0*/  FMUL.FTZ R50, R50, R55.reuse ;  /* 0x0000003732327220 */ /* 0x080fe20000410000 */
[----:B------:R-:W-:Y:S01]  /*108c0*/  HMMA.16816.F32.BF16 R120, R36, R62, R120 ;  /* 0x0000003e2478723c */ /* 0x000fe20000041878 */
[----:B------:R-:W2:Y:S01]  /*108d0*/  LDSM.16.M88.4 R60, [R189+0x7c00] ;  /* 0x007c0000bd3c783b */ /* 0x000ea20000000200 */
[----:B------:R-:W-:Y:S04]  /*108e0*/  MUFU.TANH R87, R87 ;  /* 0x0000005700577308 */ /* 0x000fe80000002400 */
[C---:B---3--:R-:W-:Y:S04]  /*108f0*/  HMMA.16816.F32.BF16 R8, R72.reuse, R76, R8 ;  /* 0x0000004c4808723c */ /* 0x048fe80000041808 */
[----:B------:R-:W3:Y:S02]  /*10900*/  MUFU.TANH R89, R89 ;  /* 0x0000005900597308 */ /* 0x000ee40000002400 */
[----:B------:R-:W-:Y:S01]  /*10910*/  HMMA.16816.F32.BF16 R4, R72, R78, R4 ;  /* 0x0000004e4804723c */ /* 0x000fe20000041804 */
[----:B------:R-:W-:-:S05]  /*10920*/  FMUL.FTZ R77, R41, R55 ;  /* 0x00000037294d7220 */ /* 0x000fca0000410000 */
[C---:B----4-:R-:W-:Y:S01]  /*10930*/  HMMA.16816.F32.BF16 R108, R72.reuse, R80, R108 ;  /* 0x00000050486c723c */ /* 0x050fe2000004186c */
[-C--:B------:R-:W-:Y:S01]  /*10940*/  FMUL.FTZ R79, R42, R55.reuse ;  /* 0x000000372a4f7220 */ /* 0x080fe20000410000 */
[----:B------:R-:W4:Y:S04]  /*10950*/  MUFU.TANH R91, R91 ;  /* 0x0000005b005b7308 */ /* 0x000f280000002400 */
[C---:B------:R-:W-:Y:S01]  /*10960*/  HMMA.16816.F32.BF16 R16, R72.reuse, R68, R16 ;  /* 0x000000444810723c */ /* 0x040fe20000041810 */
[-C--:B------:R-:W-:Y:S02]  /*10970*/  FMUL.FTZ R81, R43, R55.reuse ;  /* 0x000000372b517220 */ /* 0x080fe40000410000 */
[----:B-1----:R-:W1:Y:S01]  /*10980*/  LDSM.16.M88.4 R40, [R189+0x8000] ;  /* 0x00800000bd28783b */ /* 0x002e620000000200 */
[----:B------:R-:W4:Y:S02]  /*10990*/  MUFU.TANH R49, R49 ;  /* 0x0000003100317308 */ /* 0x000f240000002400 */
[C---:B------:R-:W-:Y:S01]  /*109a0*/  HMMA.16816.F32.BF16 R12, R72.reuse, R70, R12 ;  /* 0x00000046480c723c */ /* 0x040fe2000004180c */
[----:B------:R-:W3:Y:S05]  /*109b0*/  LDSM.16.M88.4 R68, [R189+0x8400] ;  /* 0x00840000bd44783b */ /* 0x000eea0000000200 */
[C---:B------:R-:W-:Y:S01]  /*109c0*/  HMMA.16816.F32.BF16 R32, R72.reuse, R124, R32 ;  /* 0x0000007c4820723c */ /* 0x040fe20000041820 */
[----:B------:R-:W4:Y:S05]  /*109d0*/  MUFU.TANH R51, R51 ;  /* 0x0000003300337308 */ /* 0x000f2a0000002400 */
[----:B------:R-:W-:Y:S03]  /*109e0*/  HMMA.16816.F32.BF16 R28, R72, R126, R28 ;  /* 0x0000007e481c723c */ /* 0x000fe6000004181c */
[----:B------:R-:W4:Y:S03]  /*109f0*/  MUFU.TANH R77, R77 ;  /* 0x0000004d004d7308 */ /* 0x000f260000002400 */
[----:B------:R-:W-:Y:S05]  /*10a00*/  HMMA.16816.F32.BF16 R104, R112, R94, R104 ;  /* 0x0000005e7068723c */ /* 0x000fea0000041868 */
[----:B------:R-:W4:Y:S01]  /*10a10*/  MUFU.TANH R81, R81 ;  /* 0x0000005100517308 */ /* 0x000f220000002400 */
[----:B--2---:R-:W-:Y:S01]  /*10a20*/  HMMA.16816.F32.BF16 R100, R72, R44, R100 ;  /* 0x0000002c4864723c */ /* 0x004fe20000041864 */
[-C--:B------:R-:W-:Y:S01]  /*10a30*/  FMUL.FTZ R95, R120, R55.reuse ;  /* 0x00000037785f7220 */ /* 0x080fe20000410000 */
[----:B------:R-:W-:-:S04]  /*10a40*/  FMUL.FTZ R113, R122, R55 ;  /* 0x000000377a717220 */ /* 0x000fc80000410000 */
[----:B------:R-:W-:Y:S01]  /*10a50*/  HMMA.16816.F32.BF16 R96, R72, R46, R96 ;  /* 0x0000002e4860723c */ /* 0x000fe20000041860 */
[----:B------:R-:W2:Y:S01]  /*10a60*/  LDSM.16.M88.4 R44, [R189+0x8800] ;  /* 0x00880000bd2c783b */ /* 0x000ea20000000200 */
[----:B------:R-:W4:Y:S04]  /*10a70*/  MUFU.TANH R95, R95 ;  /* 0x0000005f005f7308 */ /* 0x000f280000002400 */
[C---:B------:R-:W-:Y:S04]  /*10a80*/  HMMA.16816.F32.BF16 R32, R36.reuse, R56, R32 ;  /* 0x000000382420723c */ /* 0x040fe80000041820 */
[----:B------:R-:W4:Y:S02]  /*10a90*/  MUFU.TANH R113, R113 ;  /* 0x0000007100717308 */ /* 0x000f240000002400 */
[----:B------:R-:W-:Y:S01]  /*10aa0*/  HMMA.16816.F32.BF16 R28, R36, R58, R28 ;  /* 0x0000003a241c723c */ /* 0x000fe2000004181c */
[----:B------:R-:W4:Y:S01]  /*10ab0*/  LDSM.16.M88.4 R56, [R189+0x8c00] ;  /* 0x008c0000bd38783b */ /* 0x000f220000000200 */
[----:B------:R-:W-:-:S04]  /*10ac0*/  DEPBAR.LE SB0, 0x0 ;  /* 0x000080000000791a */ /* 0x000fc80000000000 */
[C---:B------:R-:W-:Y:S01]  /*10ad0*/  HMMA.16816.F32.BF16 R24, R36.reuse, R60, R24 ;  /* 0x0000003c2418723c */ /* 0x040fe20000041818 */
[----:B------:R-:W4:Y:S05]  /*10ae0*/  MUFU.TANH R79, R79 ;  /* 0x0000004f004f7308 */ /* 0x000f2a0000002400 */
[C---:B-1----:R-:W-:Y:S03]  /*10af0*/  HMMA.16816.F32.BF16 R16, R36.reuse, R40, R16 ;  /* 0x000000282410723c */ /* 0x042fe60000041810 */
[----:B------:R-:W-:Y:S03]  /*10b00*/  MUFU.TANH R3, R3 ;  /* 0x0000000300037308 */ /* 0x000fe60000002400 */
[----:B---3--:R-:W-:Y:S01]  /*10b10*/  HMMA.16816.F32.BF16 R8, R36, R68, R8 ;  /* 0x000000442408723c */ /* 0x008fe20000041808 */
[-C--:B------:R-:W-:Y:S01]  /*10b20*/  FMUL.FTZ R34, R34, R55.reuse ;  /* 0x0000003722227220 */ /* 0x080fe20000410000 */
[-C--:B------:R-:W-:Y:S01]  /*10b30*/  FMUL.FTZ R33, R33, R55.reuse ;  /* 0x0000003721217220 */ /* 0x080fe20000410000 */
[-C--:B------:R-:W-:Y:S01]  /*10b40*/  FMUL.FTZ R32, R32, R55.reuse ;  /* 0x0000003720207220 */ /* 0x080fe20000410000 */
[-C--:B------:R-:W-:Y:S01]  /*10b50*/  FMUL.FTZ R35, R35, R55.reuse ;  /* 0x0000003723237220 */ /* 0x080fe20000410000 */
[----:B------:R1:W-:Y:S01]  /*10b60*/  MUFU.TANH R61, R34 ;  /* 0x00000022003d7308 */ /* 0x0003e20000002400 */
[----:B------:R-:W-:Y:S01]  /*10b70*/  HMMA.16816.F32.BF16 R104, R72, R82, R104 ;  /* 0x000000524868723c */ /* 0x000fe20000041868 */
[-C--:B------:R-:W-:Y:S01]  /*10b80*/  FMUL.FTZ R28, R28, R55.reuse ;  /* 0x000000371c1c7220 */ /* 0x080fe20000410000 */
[----:B------:R-:W-:-:S04]  /*10b90*/  FMUL.FTZ R29, R29, R55 ;  /* 0x000000371d1d7220 */ /* 0x000fc80000410000 */
[C---:B------:R-:W-:Y:S01]  /*10ba0*/  HMMA.16816.F32.BF16 R68, R36.reuse, R70, R4 ;  /* 0x000000462444723c */ /* 0x040fe20000041804 */
[----:B------:R3:W-:Y:S01]  /*10bb0*/  MUFU.TANH R41, R28 ;  /* 0x0000001c00297308 */ /* 0x0007e20000002400 */
[-C--:B------:R-:W-:Y:S01]  /*10bc0*/  FMUL.FTZ R83, R121, R55.reuse ;  /* 0x0000003779537220 */ /* 0x080fe20000410000 */
[-C--:B------:R-:W-:Y:S01]  /*10bd0*/  FMUL.FTZ R73, R123, R55.reuse ;  /* 0x000000377b497220 */ /* 0x080fe20000410000 */
[-C--:B------:R-:W-:Y:S01]  /*10be0*/  FMUL.FTZ R24, R24, R55.reuse ;  /* 0x0000003718187220 */ /* 0x080fe20000410000 */
[-C--:B------:R-:W-:Y:S01]  /*10bf0*/  FMUL.FTZ R25, R25, R55.reuse ;  /* 0x0000003719197220 */ /* 0x080fe20000410000 */
[C---:B------:R-:W-:Y:S01]  /*10c00*/  HMMA.16816.F32.BF16 R20, R36.reuse, R62, R20 ;  /* 0x0000003e2414723c */ /* 0x040fe20000041814 */
[----:B------:R-:W-:Y:S02]  /*10c10*/  IMAD R4, R64, 0x10, R211 ;  /* 0x0000001040047824 */ /* 0x000fe400078e02d3 */
[-C--:B------:R-:W-:Y:S01]  /*10c20*/  FMUL.FTZ R5, R30, R55.reuse ;  /* 0x000000371e057220 */ /* 0x080fe20000410000 */
[----:B------:R-:W-:Y:S01]  /*10c30*/  SHF.R.S32.HI R7, RZ, 0x1f, R64 ;  /* 0x0000001fff077819 */ /* 0x000fe20000011440 */
[-C--:B-1----:R-:W-:Y:S01]  /*10c40*/  FMUL.FTZ R34, R26, R55.reuse ;  /* 0x000000371a227220 */ /* 0x082fe20000410000 */
[-C--:B------:R-:W-:Y:S01]  /*10c50*/  FMUL.FTZ R26, R18, R55.reuse ;  /* 0x00000037121a7220 */ /* 0x080fe20000410000 */
[----:B------:R-:W-:Y:S01]  /*10c60*/  IADD3 R67, R4, 0x1, R67 ;  /* 0x0000000104437810 */ /* 0x000fe20007ffe043 */
[-C--:B------:R-:W-:Y:S01]  /*10c70*/  FMUL.FTZ R18, R19, R55.reuse ;  /* 0x0000003713127220 */ /* 0x080fe20000410000 */
[----:B------:R-:W-:Y:S01]  /*10c80*/  FMUL.FTZ R19, R9, R55 ;  /* 0x0000003709137220 */ /* 0x000fe20000410000 */
[----:B------:R-:W-:Y:S01]  /*10c90*/  IMAD.IADD R9, R2, 0x1, R212 ;  /* 0x0000000102097824 */ /* 0x000fe200078e02d4 */
[----:B------:R-:W-:Y:S01]  /*10ca0*/  IADD3 R67, R65, R67, -R204 ;  /* 0x0000004341437210 */ /* 0x000fe20007ffe8cc */
[C---:B------:R-:W-:Y:S01]  /*10cb0*/  HMMA.16816.F32.BF16 R12, R36.reuse, R42, R12 ;  /* 0x0000002a240c723c */ /* 0x040fe2000004180c */
[-C--:B---3--:R-:W-:Y:S01]  /*10cc0*/  FMUL.FTZ R28, R17, R55.reuse ;  /* 0x00000037111c7220 */ /* 0x088fe20000410000 */
[----:B------:R-:W-:Y:S01]  /*10cd0*/  FMUL.FTZ R17, R10, R55 ;  /* 0x000000370a117220 */ /* 0x000fe20000410000 */
[----:B------:R-:W-:Y:S01]  /*10ce0*/  VIADD R10, R9, 0x11 ;  /* 0x00000011090a7836 */ /* 0x000fe20000000000 */
[----:B------:R-:W-:Y:S01]  /*10cf0*/  LEA.HI R4, R7, R64, RZ, 0x2 ;  /* 0x0000004007047211 */ /* 0x000fe200078f10ff */
[----:B------:R-:W-:Y:S01]  /*10d00*/  IMAD.IADD R54, R54, 0x1, R67 ;  /* 0x0000000136367824 */ /* 0x000fe200078e0243 */
[C---:B--2---:R-:W-:Y:S01]  /*10d10*/  HMMA.16816.F32.BF16 R108, R36.reuse, R44, R108 ;  /* 0x0000002c246c723c */ /* 0x044fe2000004186c */
[----:B------:R-:W-:Y:S01]  /*10d20*/  IMAD R43, R118, 0x20, R119 ;  /* 0x00000020762b7824 */ /* 0x000fe200078e0277 */
[----:B------:R1:W-:Y:S01]  /*10d30*/  MUFU.TANH R75, R32 ;  /* 0x00000020004b7308 */ /* 0x0003e20000002400 */
[----:B------:R-:W-:Y:S01]  /*10d40*/  VIADD R42, R9, 0x9 ;  /* 0x00000009092a7836 */ /* 0x000fe20000000000 */
[C---:B------:R-:W-:Y:S01]  /*10d50*/  VIMNMX R118, R54.reuse, R65, PT ;  /* 0x0000004136767248 */ /* 0x040fe20003fe0100 */
[-C--:B------:R-:W-:Y:S01]  /*10d60*/  FMUL.FTZ R6, R31, R55.reuse ;  /* 0x000000371f067220 */ /* 0x080fe20000410000 */
[----:B------:R-:W-:Y:S01]  /*10d70*/  VIADDMNMX R119, R54, 0x8, R65, PT ;  /* 0x0000000836777846 */ /* 0x000fe20003800141 */
[----:B------:R-:W-:Y:S01]  /*10d80*/  VIADD R44, R9, 0x8 ;  /* 0x00000008092c7836 */ /* 0x000fe20000000000 */
[C---:B------:R-:W-:Y:S01]  /*10d90*/  HMMA.16816.F32.BF16 R104, R36.reuse, R46, R104 ;  /* 0x0000002e2468723c */ /* 0x040fe20000041868 */
[-C--:B------:R-:W-:Y:S01]  /*10da0*/  FMUL.FTZ R30, R20, R55.reuse ;  /* 0x00000037141e7220 */ /* 0x080fe20000410000 */
[-C--:B------:R-:W-:Y:S01]  /*10db0*/  ISETP.GE.AND P5, PT, R42, R118.reuse, PT ;  /* 0x000000762a00720c */ /* 0x080fe20003fa6270 */
[-C--:B------:R-:W-:Y:S01]  /*10dc0*/  FMUL.FTZ R20, R23, R55.reuse ;  /* 0x0000003717147220 */ /* 0x080fe20000410000 */
[----:B------:R-:W-:Y:S01]  /*10dd0*/  ISETP.GE.AND P4, PT, R44, R118, PT ;  /* 0x000000762c00720c */ /* 0x000fe20003f86270 */
[----:B------:R-:W-:Y:S01]  /*10de0*/  FMUL.FTZ R23, R8, R55 ;  /* 0x0000003708177220 */ /* 0x000fe20000410000 */
[C---:B----4-:R-:W-:Y:S01]  /*10df0*/  HMMA.16816.F32.BF16 R100, R36.reuse, R56, R100 ;  /* 0x000000382464723c */ /* 0x050fe20000041864 */
[C---:B------:R-:W-:Y:S01]  /*10e00*/  VIADD R46, R9.reuse, 0x1 ;  /* 0x00000001092e7836 */ /* 0x040fe20000000000 */
[-C--:B------:R-:W-:Y:S01]  /*10e10*/  ISETP.GE.AND P0, PT, R44, R119.reuse, PT ;  /* 0x000000772c00720c */ /* 0x080fe20003f06270 */
[----:B------:R2:W-:Y:S01]  /*10e20*/  MUFU.TANH R45, R20 ;  /* 0x00000014002d7308 */ /* 0x0005e20000002400 */
[----:B------:R-:W-:Y:S01]  /*10e30*/  I2FP.F32.S32 R44, R44 ;  /* 0x0000002c002c7245 */ /* 0x000fe20000201400 */
[----:B------:R-:W-:Y:S01]  /*10e40*/  VIADD R8, R9, 0x18 ;  /* 0x0000001809087836 */ /* 0x000fe20000000000 */
[----:B------:R-:W-:Y:S01]  /*10e50*/  HMMA.16816.F32.BF16 R96, R36, R58, R96 ;  /* 0x0000003a2460723c */ /* 0x000fe20000041860 */
[----:B------:R-:W-:Y:S01]  /*10e60*/  ISETP.GE.AND P1, PT, R42, R119, PT ;  /* 0x000000772a00720c */ /* 0x000fe20003f26270 */
[-C--:B-1----:R-:W-:Y:S01]  /*10e70*/  FMUL.FTZ R32, R27, R55.reuse ;  /* 0x000000371b207220 */ /* 0x082fe20000410000 */
[----:B------:R-:W-:Y:S01]  /*10e80*/  I2FP.F32.S32 R42, R42 ;  /* 0x0000002a002a7245 */ /* 0x000fe20000201400 */
[----:B------:R-:W-:Y:S01]  /*10e90*/  FMUL.FTZ R12, R12, R55 ;  /* 0x000000370c0c7220 */ /* 0x000fe20000410000 */
[C---:B------:R-:W-:Y:S01]  /*10ea0*/  ISETP.GE.AND P6, PT, R46.reuse, R118, PT ;  /* 0x000000762e00720c */ /* 0x040fe20003fc6270 */
[----:B------:R-:W1:Y:S01]  /*10eb0*/  MUFU.TANH R33, R33 ;  /* 0x0000002100217308 */ /* 0x000e620000002400 */
[----:B------:R-:W-:Y:S01]  /*10ec0*/  ISETP.GE.AND P2, PT, R46, R119, PT ;  /* 0x000000772e00720c */ /* 0x000fe20003f46270 */
[----:B------:R-:W-:Y:S01]  /*10ed0*/  FFMA.FTZ R38, R0, R44, R85 ;  /* 0x0000002c00267223 */ /* 0x000fe20000010055 */
[----:B------:R-:W-:Y:S01]  /*10ee0*/  I2FP.F32.S32 R46, R46 ;  /* 0x0000002e002e7245 */ /* 0x000fe20000201400 */
[-C--:B------:R-:W-:Y:S01]  /*10ef0*/  FMUL.FTZ R37, R22, R55.reuse ;  /* 0x0000003716257220 */ /* 0x080fe20000410000 */
[----:B------:R-:W-:Y:S01]  /*10f00*/  FFMA.FTZ R44, R0, R44, R89 ;  /* 0x0000002c002c7223 */ /* 0x000fe20000010059 */
[-C--:B------:R-:W-:Y:S01]  /*10f10*/  FMUL.FTZ R22, R16, R55.reuse ;  /* 0x0000003710167220 */ /* 0x080fe20000410000 */
[----:B------:R-:W-:Y:S01]  /*10f20*/  FSEL R38, R38, -INF , !P4 ;  /* 0xff80000026267808 */ /* 0x000fe20006000000 */
[CC--:B--2---:R-:W-:Y:S01]  /*10f30*/  FFMA.FTZ R20, R0.reuse, R42.reuse, R87 ;  /* 0x0000002a00147223 */ /* 0x0c4fe20000010057 */
[C---:B------:R-:W-:Y:S01]  /*10f40*/  FFMA.FTZ R42, R0.reuse, R42, R91 ;  /* 0x0000002a002a7223 */ /* 0x040fe2000001005b */
[CC--:B------:R-:W-:Y:S01]  /*10f50*/  FFMA.FTZ R40, R0.reuse, R46.reuse, R49 ;  /* 0x0000002e00287223 */ /* 0x0c0fe20000010031 */
[----:B------:R2:W-:Y:S01]  /*10f60*/  MUFU.TANH R39, R22 ;  /* 0x0000001600277308 */ /* 0x0005e20000002400 */
[----:B------:R-:W-:Y:S01]  /*10f70*/  FFMA.FTZ R46, R0, R46, R51 ;  /* 0x0000002e002e7223 */ /* 0x000fe20000010033 */
[----:B------:R-:W-:Y:S01]  /*10f80*/  FSEL R44, R44, -INF , !P0 ;  /* 0xff8000002c2c7808 */ /* 0x000fe20004000000 */
[----:B------:R-:W-:Y:S01]  /*10f90*/  FMUL.FTZ R16, R13, R55 ;  /* 0x000000370d107220 */ /* 0x000fe20000410000 */
[C---:B------:R-:W-:Y:S01]  /*10fa0*/  ISETP.GE.AND P4, PT, R10.reuse, R118, PT ;  /* 0x000000760a00720c */ /* 0x040fe20003f86270 */
[----:B------:R-:W-:Y:S01]  /*10fb0*/  VIADD R36, R9, 0x20 ;  /* 0x0000002009247836 */ /* 0x000fe20000000000 */
[----:B------:R-:W-:Y:S01]  /*10fc0*/  ISETP.GE.AND P0, PT, R10, R119, PT ;  /* 0x000000770a00720c */ /* 0x000fe20003f06270 */
[-C--:B------:R-:W-:Y:S01]  /*10fd0*/  FMUL.FTZ R27, R21, R55.reuse ;  /* 0x00000037151b7220 */ /* 0x080fe20000410000 */
[----:B------:R-:W-:Y:S01]  /*10fe0*/  FSEL R20, R20, -INF , !P5 ;  /* 0xff80000014147808 */ /* 0x000fe20006800000 */
[----:B------:R-:W3:Y:S01]  /*10ff0*/  MUFU.TANH R35, R35 ;  /* 0x0000002300237308 */ /* 0x000ee20000002400 */
[----:B------:R-:W-:Y:S01]  /*11000*/  FSEL R42, R42, -INF , !P1 ;  /* 0xff8000002a2a7808 */ /* 0x000fe20004800000 */
[-C--:B------:R-:W-:Y:S01]  /*11010*/  FMUL.FTZ R68, R68, R55.reuse ;  /* 0x0000003744447220 */ /* 0x080fe20000410000 */
[----:B------:R-:W-:Y:S01]  /*11020*/  I2FP.F32.S32 R10, R10 ;  /* 0x0000000a000a7245 */ /* 0x000fe20000201400 */
[-C--:B------:R-:W-:Y:S01]  /*11030*/  FMUL.FTZ R69, R69, R55.reuse ;  /* 0x0000003745457220 */ /* 0x080fe20000410000 */
[----:B------:R-:W-:Y:S01]  /*11040*/  ISETP.GE.AND P5, PT, R8, R118, PT ;  /* 0x000000760800720c */ /* 0x000fe20003fa6270 */
[----:B------:R-:W-:Y:S01]  /*11050*/  FMUL.FTZ R70, R70, R55 ;  /* 0x0000003746467220 */ /* 0x000fe20000410000 */
[-C--:B------:R-:W-:Y:S01]  /*11060*/  ISETP.GE.AND P1, PT, R8, R119.reuse, PT ;  /* 0x000000770800720c */ /* 0x080fe20003f26270 */
[----:B--2---:R-:W-:Y:S01]  /*11070*/  VIADD R22, R9, 0x10 ;  /* 0x0000001009167836 */ /* 0x004fe20000000000 */
[----:B------:R-:W-:Y:S01]  /*11080*/  LOP3.LUT R31, R4, 0xfffffffc, RZ, 0xc0, !PT ;  /* 0xfffffffc041f7812 */ /* 0x000fe200078ec0ff */
[C---:B------:R-:W-:Y:S01]  /*11090*/  FFMA.FTZ R77, R0.reuse, R10, R77 ;  /* 0x0000000a004d7223 */ /* 0x040fe2000001004d */
[----:B------:R-:W-:Y:S01]  /*110a0*/  I2FP.F32.S32 R8, R8 ;  /* 0x0000000800087245 */ /* 0x000fe20000201400 */
[----:B------:R-:W-:Y:S01]  /*110b0*/  FFMA.FTZ R81, R0, R10, R81 ;  /* 0x0000000a00517223 */ /* 0x000fe20000010051 */
[----:B------:R-:W-:Y:S01]  /*110c0*/  FSEL R40, R40, -INF , !P6 ;  /* 0xff80000028287808 */ /* 0x000fe20007000000 */
[----:B------:R-:W2:Y:S01]  /*110d0*/  MUFU.TANH R83, R83 ;  /* 0x0000005300537308 */ /* 0x000ea20000002400 */
[----:B------:R-:W-:Y:S01]  /*110e0*/  FSEL R46, R46, -INF , !P2 ;  /* 0xff8000002e2e7808 */ /* 0x000fe20005000000 */
[----:B------:R-:W-:Y:S01]  /*110f0*/  IMAD.IADD R214, R64, 0x1, -R31 ;  /* 0x0000000140d67824 */ /* 0x000fe200078e0a1f */
[----:B------:R-:W-:Y:S01]  /*11100*/  ISETP.GE.AND P6, PT, R22, R118, PT ;  /* 0x000000761600720c */ /* 0x000fe20003fc6270 */
[-C--:B------:R-:W-:Y:S01]  /*11110*/  FFMA.FTZ R10, R0, R8.reuse, R95 ;  /* 0x00000008000a7223 */ /* 0x080fe2000001005f */
[----:B------:R-:W-:Y:S01]  /*11120*/  ISETP.GE.AND P2, PT, R22, R119, PT ;  /* 0x000000771600720c */ /* 0x000fe20003f46270 */
[----:B------:R-:W-:Y:S01]  /*11130*/  FFMA.FTZ R113, R0, R8, R113 ;  /* 0x0000000800717223 */ /* 0x000fe20000010071 */
[----:B------:R-:W-:Y:S01]  /*11140*/  I2FP.F32.S32 R22, R22 ;  /* 0x0000001600167245 */ /* 0x000fe20000201400 */
[----:B------:R-:W4:Y:S01]  /*11150*/  MUFU.TANH R73, R73 ;  /* 0x0000004900497308 */ /* 0x000f220000002400 */
[-C--:B------:R-:W-:Y:S01]  /*11160*/  FMUL.FTZ R71, R71, R55.reuse ;  /* 0x0000003747477220 */ /* 0x080fe20000410000 */
[-C--:B------:R-:W-:Y:S01]  /*11170*/  FMUL.FTZ R108, R108, R55.reuse ;  /* 0x000000376c6c7220 */ /* 0x080fe20000410000 */
[-C--:B------:R-:W-:Y:S01]  /*11180*/  FMUL.FTZ R109, R109, R55.reuse ;  /* 0x000000376d6d7220 */ /* 0x080fe20000410000 */
        /* <DEDUP_REMOVED lines=15> */
[----:B------:R-:W-:Y:S01]  /*11280*/  FMUL.FTZ R99, R99, R55 ;  /* 0x0000003763637220 */ /* 0x000fe20000410000 */
[----:B------:R-:W-:Y:S01]  /*11290*/  FSEL R10, R10, -INF , !P5 ;  /* 0xff8000000a0a7808 */ /* 0x000fe20006800000 */
[----:B------:R-:W-:-:S02]  /*112a0*/  IMAD.IADD R4, R132, 0x1, R43 ;  /* 0x0000000184047824 */ /* 0x000fc400078e022b */
[----:B------:R-:W-:Y:S01]  /*112b0*/  VIADD R48, R9, 0x38 ;  /* 0x0000003809307836 */ /* 0x000fe20000000000 */
[----:B------:R2:W-:Y:S01]  /*112c0*/  MUFU.TANH R31, R24 ;  /* 0x00000018001f7308 */ /* 0x0005e20000002400 */
[-C--:B-1----:R-:W-:Y:S01]  /*112d0*/  FMUL.FTZ R6, R15, R55.reuse ;  /* 0x000000370f067220 */ /* 0x082fe20000410000 */
[----:B------:R-:W-:Y:S01]  /*112e0*/  FMUL.FTZ R15, R11, R55 ;  /* 0x000000370b0f7220 */ /* 0x000fe20000410000 */
[----:B------:R-:W-:-:S05]  /*112f0*/  VIADD R54, R9, 0x41 ;  /* 0x0000004109367836 */ /* 0x000fca0000000000 */
[----:B------:R1:W-:Y:S01]  /*11300*/  MUFU.TANH R49, R18 ;  /* 0x0000001200317308 */ /* 0x0003e20000002400 */
[----:B---3--:R-:W-:-:S05]  /*11310*/  VIADD R32, R9, 0x21 ;  /* 0x0000002109207836 */ /* 0x008fca0000000000 */
[----:B------:R-:W-:Y:S02]  /*11320*/  ISETP.GE.AND P5, PT, R32, R118, PT ;  /* 0x000000762000720c */ /* 0x000fe40003fa6270 */
[----:B------:R3:W-:Y:S01]  /*11330*/  MUFU.TANH R51, R16 ;  /* 0x0000001000337308 */ /* 0x0007e20000002400 */
[----:B--2---:R-:W-:Y:S01]  /*11340*/  FMUL.FTZ R24, R14, R55 ;  /* 0x000000370e187220 */ /* 0x004fe20000410000 */
[CC--:B------:R-:W-:Y:S01]  /*11350*/  FFMA.FTZ R14, R0.reuse, R22.reuse, R93 ;  /* 0x00000016000e7223 */ /* 0x0c0fe2000001005d */
[----:B------:R-:W-:-:S04]  /*11360*/  FFMA.FTZ R22, R0, R22, R79 ;  /* 0x0000001600167223 */ /* 0x000fc8000001004f */
[----:B------:R-:W-:Y:S01]  /*11370*/  FSEL R14, R14, -INF , !P6 ;  /* 0xff8000000e0e7808 */ /* 0x000fe20007000000 */
[----:B------:R2:W-:Y:S01]  /*11380*/  MUFU.TANH R55, R12 ;  /* 0x0000000c00377308 */ /* 0x0005e20000002400 */
[----:B-1----:R-:W-:Y:S02]  /*11390*/  FSEL R18, R81, -INF , !P0 ;  /* 0xff80000051127808 */ /* 0x002fe40004000000 */
[----:B------:R-:W-:Y:S02]  /*113a0*/  ISETP.GE.AND P0, PT, R36, R119, PT ;  /* 0x000000772400720c */ /* 0x000fe40003f06270 */
[----:B------:R-:W-:-:S03]  /*113b0*/  FSEL R22, R22, -INF , !P2 ;  /* 0xff80000016167808 */ /* 0x000fc60005000000 */
[----:B------:R1:W-:Y:S01]  /*113c0*/  MUFU.TANH R47, R26 ;  /* 0x0000001a002f7308 */ /* 0x0003e20000002400 */
[----:B---3--:R-:W-:Y:S02]  /*113d0*/  FSEL R16, R113, -INF , !P1 ;  /* 0xff80000071107808 */ /* 0x008fe40004800000 */
[----:B------:R-:W-:Y:S02]  /*113e0*/  ISETP.GE.AND P1, PT, R32, R119, PT ;  /* 0x000000772000720c */ /* 0x000fe40003f26270 */
[----:B------:R-:W-:-:S03]  /*113f0*/  I2FP.F32.S32 R32, R32 ;  /* 0x0000002000207245 */ /* 0x000fc60000201400 */
[----:B------:R-:W3:Y:S01]  /*11400*/  MUFU.TANH R29, R29 ;  /* 0x0000001d001d7308 */ /* 0x000ee20000002400 */
[----:B--2---:R-:W-:Y:S01]  /*11410*/  FSEL R12, R77, -INF , !P4 ;  /* 0xff8000004d0c7808 */ /* 0x004fe20006000000 */
[----:B------:R-:W-:Y:S01]  /*11420*/  FFMA.FTZ R33, R0, R32, R33 ;  /* 0x0000002000217223 */ /* 0x000fe20000010021 */
[----:B------:R-:W-:Y:S01]  /*11430*/  ISETP.GE.AND P4, PT, R36, R118, PT ;  /* 0x000000762400720c */ /* 0x000fe20003f86270 */
[----:B------:R-:W-:Y:S01]  /*11440*/  FFMA.FTZ R32, R0, R32, R35 ;  /* 0x0000002000207223 */ /* 0x000fe20000010023 */
[----:B------:R-:W-:Y:S02]  /*11450*/  I2FP.F32.S32 R36, R36 ;  /* 0x0000002400247245 */ /* 0x000fe40000201400 */
[----:B------:R-:W-:Y:S01]  /*11460*/  FSEL R218, R33, -INF , !P5 ;  /* 0xff80000021da7808 */ /* 0x000fe20006800000 */
[----:B------:R-:W2:Y:S01]  /*11470*/  MUFU.TANH R21, R34 ;  /* 0x0000002200157308 */ /* 0x000ea20000002400 */
[----:B-1----:R-:W-:Y:S01]  /*11480*/  VIADD R26, R9, 0x19 ;  /* 0x00000019091a7836 */ /* 0x002fe20000000000 */
[----:B------:R-:W-:-:S04]  /*11490*/  FSEL R32, R32, -INF , !P1 ;  /* 0xff80000020207808 */ /* 0x000fc80004800000 */
[C---:B------:R-:W-:Y:S02]  /*114a0*/  ISETP.GE.AND P6, PT, R26.reuse, R118, PT ;  /* 0x000000761a00720c */ /* 0x040fe40003fc6270 */
[----:B------:R1:W-:Y:S01]  /*114b0*/  MUFU.TANH R59, R24 ;  /* 0x00000018003b7308 */ /* 0x0003e20000002400 */
[----:B------:R-:W-:Y:S02]  /*114c0*/  ISETP.GE.AND P2, PT, R26, R119, PT ;  /* 0x000000771a00720c */ /* 0x000fe40003f46270 */
[----:B------:R-:W-:-:S05]  /*114d0*/  I2FP.F32.S32 R26, R26 ;  /* 0x0000001a001a7245 */ /* 0x000fca0000201400 */
[----:B------:R3:W-:Y:S01]  /*114e0*/  MUFU.TANH R11, R30 ;  /* 0x0000001e000b7308 */ /* 0x0007e20000002400 */
[CC--:B------:R-:W-:Y:S01]  /*114f0*/  FFMA.FTZ R8, R0.reuse, R26.reuse, R83 ;  /* 0x0000001a00087223 */ /* 0x0c0fe20000010053 */
[----:B----4-:R-:W-:Y:S01]  /*11500*/  FFMA.FTZ R73, R0, R26, R73 ;  /* 0x0000001a00497223 */ /* 0x010fe20000010049 */
[----:B------:R-:W-:-:S03]  /*11510*/  VIADD R26, R9, 0x28 ;  /* 0x00000028091a7836 */ /* 0x000fc60000000000 */
[----:B------:R-:W-:Y:S02]  /*11520*/  FSEL R8, R8, -INF , !P6 ;  /* 0xff80000008087808 */ /* 0x000fe40007000000 */
[----:B------:R-:W4:Y:S01]  /*11530*/  MUFU.TANH R5, R5 ;  /* 0x0000000500057308 */ /* 0x000f220000002400 */
[CC--:B-1----:R-:W-:Y:S01]  /*11540*/  FFMA.FTZ R24, R0.reuse, R36.reuse, R75 ;  /* 0x0000002400187223 */ /* 0x0c2fe2000001004b */
[----:B------:R-:W-:Y:S01]  /*11550*/  FFMA.FTZ R36, R0, R36, R61 ;  /* 0x0000002400247223 */ /* 0x000fe2000001003d */
[----:B------:R-:W-:-:S03]  /*11560*/  ISETP.GE.AND P6, PT, R26, R118, PT ;  /* 0x000000761a00720c */ /* 0x000fc60003fc6270 */
[----:B------:R-:W-:Y:S02]  /*11570*/  FSEL R24, R24, -INF , !P4 ;  /* 0xff80000018187808 */ /* 0x000fe40006000000 */
[----:B------:R1:W-:Y:S01]  /*11580*/  MUFU.TANH R43, R28 ;  /* 0x0000001c002b7308 */ /* 0x0003e20000002400 */
[----:B---3--:R-:W-:Y:S01]  /*11590*/  VIADD R30, R9, 0x29 ;  /* 0x00000029091e7836 */ /* 0x008fe20000000000 */
[----:B------:R-:W-:-:S04]  /*115a0*/  FSEL R36, R36, -INF , !P0 ;  /* 0xff80000024247808 */ /* 0x000fc80004000000 */
[C---:B------:R-:W-:Y:S02]  /*115b0*/  ISETP.GE.AND P4, PT, R30.reuse, R118, PT ;  /* 0x000000761e00720c */ /* 0x040fe40003f86270 */
[----:B------:R-:W-:Y:S01]  /*115c0*/  ISETP.GE.AND P0, PT, R30, R119, PT ;  /* 0x000000771e00720c */ /* 0x000fe20003f06270 */
[----:B------:R-:W-:Y:S01]  /*115d0*/  MUFU.TANH R27, R27 ;  /* 0x0000001b001b7308 */ /* 0x000fe20000002400 */
[----:B------:R-:W-:-:S05]  /*115e0*/  I2FP.F32.S32 R30, R30 ;  /* 0x0000001e001e7245 */ /* 0x000fca0000201400 */
[CC--:B------:R-:W-:Y:S01]  /*115f0*/  FFMA.FTZ R29, R0.reuse, R30.reuse, R29 ;  /* 0x0000001e001d7223 */ /* 0x0c0fe2000001001d */
[----:B------:R-:W-:Y:S01]  /*11600*/  FFMA.FTZ R30, R0, R30, R7 ;  /* 0x0000001e001e7223 */ /* 0x000fe20000010007 */
[C---:B-1----:R-:W-:Y:S01]  /*11610*/  VIADD R28, R9.reuse, 0x30 ;  /* 0x00000030091c7836 */ /* 0x042fe20000000000 */
[----:B------:R-:W1:Y:S01]  /*11620*/  MUFU.TANH R37, R37 ;  /* 0x0000002500257308 */ /* 0x000e620000002400 */
[----:B------:R-:W-:Y:S01]  /*11630*/  VIADD R7, R9, 0x31 ;  /* 0x0000003109077836 */ /* 0x000fe20000000000 */
[----:B------:R-:W-:Y:S02]  /*11640*/  FSEL R216, R29, -INF , !P4 ;  /* 0xff8000001dd87808 */ /* 0x000fe40006000000 */
[C---:B------:R-:W-:Y:S02]  /*11650*/  ISETP.GE.AND P5, PT, R28.reuse, R118, PT ;  /* 0x000000761c00720c */ /* 0x040fe40003fa6270 */
[----:B------:R-:W-:Y:S02]  /*11660*/  ISETP.GE.AND P1, PT, R28, R119, PT ;  /* 0x000000771c00720c */ /* 0x000fe40003f26270 */
[----:B------:R-:W-:Y:S01]  /*11670*/  I2FP.F32.S32 R28, R28 ;  /* 0x0000001c001c7245 */ /* 0x000fe20000201400 */
[----:B------:R3:W-:Y:S01]  /*11680*/  MUFU.TANH R57, R6 ;  /* 0x0000000600397308 */ /* 0x0007e20000002400 */
[----:B------:R-:W-:-:S02]  /*11690*/  FSEL R30, R30, -INF , !P0 ;  /* 0xff8000001e1e7808 */ /* 0x000fc40004000000 */
[----:B------:R-:W-:Y:S01]  /*116a0*/  ISETP.GE.AND P4, PT, R48, R118, PT ;  /* 0x000000763000720c */ /* 0x000fe20003f86270 */
[CC--:B------:R-:W-:Y:S01]  /*116b0*/  FFMA.FTZ R31, R0.reuse, R28.reuse, R31 ;  /* 0x0000001c001f7223 */ /* 0x0c0fe2000001001f */
[----:B--2---:R-:W-:Y:S01]  /*116c0*/  FFMA.FTZ R21, R0, R28, R21 ;  /* 0x0000001c00157223 */ /* 0x004fe20000010015 */
[----:B------:R-:W-:Y:S01]  /*116d0*/  VIADD R28, R9, 0x39 ;  /* 0x00000039091c7836 */ /* 0x000fe20000000000 */
[----:B------:R-:W-:Y:S01]  /*116e0*/  ISETP.GE.AND P0, PT, R48, R119, PT ;  /* 0x000000773000720c */ /* 0x000fe20003f06270 */
[----:B------:R-:W2:Y:S01]  /*116f0*/  MUFU.TANH R25, R25 ;  /* 0x0000001900197308 */ /* 0x000ea20000002400 */
[----:B------:R-:W-:Y:S02]  /*11700*/  FSEL R182, R31, -INF , !P5 ;  /* 0xff8000001fb67808 */ /* 0x000fe40006800000 */
[----:B------:R-:W-:Y:S01]  /*11710*/  FSEL R186, R21, -INF , !P1 ;  /* 0xff80000015ba7808 */ /* 0x000fe20004800000 */
[----:B------:R-:W-:Y:S01]  /*11720*/  VIADD R21, R9, 0x40 ;  /* 0x0000004009157836 */ /* 0x000fe20000000000 */
[----:B------:R-:W-:-:S02]  /*11730*/  ISETP.GE.AND P5, PT, R28, R118, PT ;  /* 0x000000761c00720c */ /* 0x000fc40003fa6270 */
[-C--:B------:R-:W-:Y:S01]  /*11740*/  ISETP.GE.AND P1, PT, R28, R119.reuse, PT ;  /* 0x000000771c00720c */ /* 0x080fe20003f26270 */
[----:B------:R-:W2:Y:S01]  /*11750*/  MUFU.TANH R23, R23 ;  /* 0x0000001700177308 */ /* 0x000ea20000002400 */
[----:B---3--:R-:W-:Y:S02]  /*11760*/  FSEL R6, R73, -INF , !P2 ;  /* 0xff80000049067808 */ /* 0x008fe40005000000 */
[-C--:B------:R-:W-:Y:S02]  /*11770*/  ISETP.GE.AND P2, PT, R26, R119.reuse, PT ;  /* 0x000000771a00720c */ /* 0x080fe40003f46270 */
[----:B------:R-:W-:Y:S02]  /*11780*/  I2FP.F32.S32 R26, R26 ;  /* 0x0000001a001a7245 */ /* 0x000fe40000201400 */
[----:B------:R-:W-:Y:S01]  /*11790*/  I2FP.F32.S32 R48, R48 ;  /* 0x0000003000307245 */ /* 0x000fe20000201400 */
[----:B------:R-:W3:Y:S01]  /*117a0*/  MUFU.TANH R17, R17 ;  /* 0x0000001100117308 */ /* 0x000ee20000002400 */
[----:B------:R-:W-:Y:S01]  /*117b0*/  I2FP.F32.S32 R28, R28 ;  /* 0x0000001c001c7245 */ /* 0x000fe20000201400 */
[CC--:B------:R-:W-:Y:S01]  /*117c0*/  FFMA.FTZ R34, R0.reuse, R26.reuse, R41 ;  /* 0x0000001a00227223 */ /* 0x0c0fe20000010029 */
[C---:B----4-:R-:W-:Y:S01]  /*117d0*/  FFMA.FTZ R26, R0.reuse, R26, R5 ;  /* 0x0000001a001a7223 */ /* 0x050fe20000010005 */
[CC--:B------:R-:W-:Y:S01]  /*117e0*/  FFMA.FTZ R11, R0.reuse, R48.reuse, R11 ;  /* 0x00000030000b7223 */ /* 0x0c0fe2000001000b */
[C---:B-1----:R-:W-:Y:S01]  /*117f0*/  FFMA.FTZ R37, R0.reuse, R48, R37 ;  /* 0x0000003000257223 */ /* 0x042fe20000010025 */
[-C--:B------:R-:W-:Y:S01]  /*11800*/  FFMA.FTZ R27, R0, R28.reuse, R27 ;  /* 0x0000001c001b7223 */ /* 0x080fe2000001001b */
[----:B------:R-:W-:Y:S01]  /*11810*/  FSEL R34, R34, -INF , !P6 ;  /* 0xff80000022227808 */ /* 0x000fe20007000000 */
[----:B------:R-:W-:Y:S01]  /*11820*/  FFMA.FTZ R45, R0, R28, R45 ;  /* 0x0000001c002d7223 */ /* 0x000fe2000001002d */
[----:B------:R-:W-:Y:S01]  /*11830*/  FSEL R26, R26, -INF , !P2 ;  /* 0xff8000001a1a7808 */ /* 0x000fe20005000000 */
[----:B------:R-:W-:Y:S01]  /*11840*/  VIADD R48, R9, 0x48 ;  /* 0x0000004809307836 */ /* 0x000fe20000000000 */
[C---:B------:R-:W-:Y:S01]  /*11850*/  ISETP.GE.AND P6, PT, R7.reuse, R118, PT ;  /* 0x000000760700720c */ /* 0x040fe20003fc6270 */
[----:B------:R-:W1:Y:S01]  /*11860*/  MUFU.TANH R19, R19 ;  /* 0x0000001300137308 */ /* 0x000e620000002400 */
[----:B------:R-:W-:-:S02]  /*11870*/  ISETP.GE.AND P2, PT, R7, R119, PT ;  /* 0x000000770700720c */ /* 0x000fc40003f46270 */
[----:B------:R-:W-:Y:S02]  /*11880*/  I2FP.F32.S32 R7, R7 ;  /* 0x0000000700077245 */ /* 0x000fe40000201400 */
[----:B------:R-:W-:Y:S02]  /*11890*/  FSEL R180, R11, -INF , !P4 ;  /* 0xff8000000bb47808 */ /* 0x000fe40006000000 */
[----:B------:R-:W-:Y:S01]  /*118a0*/  FSEL R184, R37, -INF , !P0 ;  /* 0xff80000025b87808 */ /* 0x000fe20004000000 */
[CC--:B------:R-:W-:Y:S01]  /*118b0*/  FFMA.FTZ R13, R0.reuse, R7.reuse, R13 ;  /* 0x00000007000d7223 */ /* 0x0c0fe2000001000d */
[----:B------:R-:W-:Y:S01]  /*118c0*/  FSEL R126, R27, -INF , !P5 ;  /* 0xff8000001b7e7808 */ /* 0x000fe20006800000 */
[----:B--2---:R-:W-:Y:S01]  /*118d0*/  FFMA.FTZ R25, R0, R7, R25 ;  /* 0x0000000700197223 */ /* 0x004fe20000010019 */
[----:B------:R-:W-:Y:S01]  /*118e0*/  FSEL R178, R45, -INF , !P1 ;  /* 0xff8000002db27808 */ /* 0x000fe20004800000 */
[----:B------:R-:W2:Y:S01]  /*118f0*/  MUFU.TANH R15, R15 ;  /* 0x0000000f000f7308 */ /* 0x000ea20000002400 */
[C---:B------:R-:W-:Y:S01]  /*11900*/  ISETP.GE.AND P4, PT, R54.reuse, R118, PT ;  /* 0x000000763600720c */ /* 0x040fe20003f86270 */
[----:B------:R-:W-:Y:S01]  /*11910*/  VIADD R27, R9, 0x49 ;  /* 0x00000049091b7836 */ /* 0x000fe20000000000 */
[----:B------:R-:W-:-:S02]  /*11920*/  ISETP.GE.AND P0, PT, R54, R119, PT ;  /* 0x000000773600720c */ /* 0x000fc40003f06270 */
[C---:B------:R-:W-:Y:S02]  /*11930*/  ISETP.GE.AND P5, PT, R48.reuse, R118, PT ;  /* 0x000000763000720c */ /* 0x040fe40003fa6270 */
[----:B------:R-:W-:Y:S01]  /*11940*/  ISETP.GE.AND P1, PT, R48, R119, PT ;  /* 0x000000773000720c */ /* 0x000fe20003f26270 */
[----:B------:R-:W4:Y:S01]  /*11950*/  MUFU.TANH R69, R69 ;  /* 0x0000004500457308 */ /* 0x000f220000002400 */
[----:B------:R-:W-:Y:S02]  /*11960*/  I2FP.F32.S32 R54, R54 ;  /* 0x0000003600367245 */ /* 0x000fe40000201400 */
[----:B------:R-:W-:Y:S02]  /*11970*/  I2FP.F32.S32 R48, R48 ;  /* 0x0000003000307245 */ /* 0x000fe40000201400 */
[----:B------:R-:W-:Y:S01]  /*11980*/  FSEL R28, R13, -INF , !P2 ;  /* 0xff8000000d1c7808 */ /* 0x000fe20005000000 */
[CC--:B------:R-:W-:Y:S01]  /*11990*/  FFMA.FTZ R43, R0.reuse, R54.reuse, R43 ;  /* 0x00000036002b7223 */ /* 0x0c0fe2000001002b */
[----:B------:R-:W-:Y:S01]  /*119a0*/  I2FP.F32.S32 R13, R21 ;  /* 0x00000015000d7245 */ /* 0x000fe20000201400 */
[C---:B------:R-:W-:Y:S01]  /*119b0*/  FFMA.FTZ R49, R0.reuse, R54, R49 ;  /* 0x0000003600317223 */ /* 0x040fe20000010031 */
[CC--:B------:R-:W-:Y:S01]  /*119c0*/  FFMA.FTZ R55, R0.reuse, R48.reuse, R55 ;  /* 0x0000003000377223 */ /* 0x0c0fe20000010037 */
[C---:B------:R-:W-:Y:S01]  /*119d0*/  FFMA.FTZ R59, R0.reuse, R48, R59 ;  /* 0x00000030003b7223 */ /* 0x040fe2000001003b */
[----:B------:R-:W-:Y:S01]  /*119e0*/  VIADD R48, R9, 0x50 ;  /* 0x0000005009307836 */ /* 0x000fe20000000000 */
[----:B------:R-:W-:Y:S01]  /*119f0*/  FSEL R124, R25, -INF , !P6 ;  /* 0xff800000197c7808 */ /* 0x000fe20007000000 */
[CC--:B------:R-:W-:Y:S01]  /*11a00*/  FFMA.FTZ R39, R0.reuse, R13.reuse, R39 ;  /* 0x0000000d00277223 */ /* 0x0c0fe20000010027 */
[----:B------:R-:W-:Y:S01]  /*11a10*/  FFMA.FTZ R47, R0, R13, R47 ;  /* 0x0000000d002f7223 */ /* 0x000fe2000001002f */
[C---:B------:R-:W-:Y:S01]  /*11a20*/  ISETP.GE.AND P6, PT, R21.reuse, R118, PT ;  /* 0x000000761500720c */ /* 0x040fe20003fc6270 */
[----:B------:R-:W4:Y:S01]  /*11a30*/  MUFU.TANH R71, R71 ;  /* 0x0000004700477308 */ /* 0x000f220000002400 */
[----:B------:R-:W-:Y:S01]  /*11a40*/  ISETP.GE.AND P2, PT, R21, R119, PT ;  /* 0x000000771500720c */ /* 0x000fe20003f46270 */
[----:B------:R-:W-:Y:S01]  /*11a50*/  VIADD R25, R9, 0x51 ;  /* 0x0000005109197836 */ /* 0x000fe20000000000 */
[----:B------:R-:W-:-:S02]  /*11a60*/  FSEL R148, R43, -INF , !P4 ;  /* 0xff8000002b947808 */ /* 0x000fc40006000000 */
[----:B------:R-:W-:Y:S02]  /*11a70*/  FSEL R140, R49, -INF , !P0 ;  /* 0xff800000318c7808 */ /* 0x000fe40004000000 */
[C---:B------:R-:W-:Y:S01]  /*11a80*/  ISETP.GE.AND P4, PT, R48.reuse, R118, PT ;  /* 0x000000763000720c */ /* 0x040fe20003f86270 */
[----:B------:R-:W4:Y:S01]  /*11a90*/  MUFU.TANH R5, R68 ;  /* 0x0000004400057308 */ /* 0x000f220000002400 */
[-C--:B------:R-:W-:Y:S02]  /*11aa0*/  ISETP.GE.AND P0, PT, R48, R119.reuse, PT ;  /* 0x000000773000720c */ /* 0x080fe40003f06270 */
[----:B------:R-:W-:Y:S02]  /*11ab0*/  I2FP.F32.S32 R48, R48 ;  /* 0x0000003000307245 */ /* 0x000fe40000201400 */
[----:B------:R-:W-:Y:S02]  /*11ac0*/  FSEL R172, R39, -INF , !P6 ;  /* 0xff80000027ac7808 */ /* 0x000fe40007000000 */
[----:B------:R-:W-:Y:S01]  /*11ad0*/  FSEL R176, R47, -INF , !P2 ;  /* 0xff8000002fb07808 */ /* 0x000fe20005000000 */
[----:B------:R-:W4:Y:S01]  /*11ae0*/  MUFU.TANH R7, R70 ;  /* 0x0000004600077308 */ /* 0x000f220000002400 */
[C---:B------:R-:W-:Y:S01]  /*11af0*/  ISETP.GE.AND P6, PT, R27.reuse, R118, PT ;  /* 0x000000761b00720c */ /* 0x040fe20003fc6270 */
[CC--:B------:R-:W-:Y:S01]  /*11b00*/  FFMA.FTZ R23, R0.reuse, R48.reuse, R23 ;  /* 0x0000003000177223 */ /* 0x0c0fe20000010017 */
[----:B------:R-:W-:Y:S01]  /*11b10*/  ISETP.GE.AND P2, PT, R27, R119, PT ;  /* 0x000000771b00720c */ /* 0x000fe20003f46270 */
[C---:B---3--:R-:W-:Y:S01]  /*11b20*/  FFMA.FTZ R17, R0.reuse, R48, R17 ;  /* 0x0000003000117223 */ /* 0x048fe20000010011 */
[----:B------:R-:W-:Y:S01]  /*11b30*/  I2FP.F32.S32 R27, R27 ;  /* 0x0000001b001b7245 */ /* 0x000fe20000201400 */
[----:B------:R-:W-:Y:S01]  /*11b40*/  VIADD R48, R9, 0x59 ;  /* 0x0000005909307836 */ /* 0x000fe20000000000 */
[----:B------:R-:W-:Y:S01]  /*11b50*/  FSEL R170, R55, -INF , !P5 ;  /* 0xff80000037aa7808 */ /* 0x000fe20006800000 */
[----:B------:R-:W3:Y:S01]  /*11b60*/  MUFU.TANH R11, R108 ;  /* 0x0000006c000b7308 */ /* 0x000ee20000002400 */
[----:B------:R-:W-:Y:S01]  /*11b70*/  FSEL R174, R59, -INF , !P1 ;  /* 0xff8000003bae7808 */ /* 0x000fe20004800000 */
[C---:B------:R-:W-:Y:S01]  /*11b80*/  FFMA.FTZ R51, R0.reuse, R27, R51 ;  /* 0x0000001b00337223 */ /* 0x040fe20000010033 */
[----:B------:R-:W-:Y:S01]  /*11b90*/  I2FP.F32.S32 R54, R25 ;  /* 0x0000001900367245 */ /* 0x000fe20000201400 */
[----:B------:R-:W-:Y:S01]  /*11ba0*/  FFMA.FTZ R57, R0, R27, R57 ;  /* 0x0000001b00397223 */ /* 0x000fe20000010039 */
[----:B------:R-:W-:-:S02]  /*11bb0*/  ISETP.GE.AND P5, PT, R25, R118, PT ;  /* 0x000000761900720c */ /* 0x000fc40003fa6270 */
[-C--:B------:R-:W-:Y:S01]  /*11bc0*/  ISETP.GE.AND P1, PT, R25, R119.reuse, PT ;  /* 0x000000771900720c */ /* 0x080fe20003f26270 */
[----:B------:R-:W3:Y:S01]  /*11bd0*/  MUFU.TANH R21, R110 ;  /* 0x0000006e00157308 */ /* 0x000ee20000002400 */
[----:B------:R-:W-:Y:S01]  /*11be0*/  VIADD R25, R9, 0x58 ;  /* 0x0000005809197836 */ /* 0x000fe20000000000 */
[----:B------:R-:W-:Y:S01]  /*11bf0*/  FSEL R162, R23, -INF , !P4 ;  /* 0xff80000017a27808 */ /* 0x000fe20006000000 */
[----:B-1----:R-:W-:Y:S01]  /*11c00*/  FFMA.FTZ R160, R0, R54, R19 ;  /* 0x0000003600a07223 */ /* 0x002fe20000010013 */
[----:B------:R-:W-:Y:S01]  /*11c10*/  FSEL R168, R17, -INF , !P0 ;  /* 0xff80000011a87808 */ /* 0x000fe20004000000 */
[C---:B------:R-:W-:Y:S01]  /*11c20*/  VIADD R19, R9.reuse, 0x60 ;  /* 0x0000006009137836 */ /* 0x040fe20000000000 */
[----:B------:R-:W-:Y:S01]  /*11c30*/  ISETP.GE.AND P4, PT, R48, R118, PT ;  /* 0x000000763000720c */ /* 0x000fe20003f86270 */
[----:B--2---:R-:W-:Y:S01]  /*11c40*/  FFMA.FTZ R164, R0, R54, R15 ;  /* 0x0000003600a47223 */ /* 0x004fe2000001000f */
[----:B------:R-:W-:Y:S01]  /*11c50*/  ISETP.GE.AND P0, PT, R48, R119, PT ;  /* 0x000000773000720c */ /* 0x000fe20003f06270 */
[----:B------:R-:W-:Y:S01]  /*11c60*/  MUFU.TANH R109, R109 ;  /* 0x0000006d006d7308 */ /* 0x000fe20000002400 */
[----:B------:R-:W-:Y:S01]  /*11c70*/  I2FP.F32.S32 R48, R48 ;  /* 0x0000003000307245 */ /* 0x000fe20000201400 */
[----:B------:R-:W-:Y:S01]  /*11c80*/  VIADD R17, R9, 0x68 ;  /* 0x0000006809117836 */ /* 0x000fe20000000000 */
[----:B------:R-:W-:-:S02]  /*11c90*/  FSEL R150, R51, -INF , !P6 ;  /* 0xff80000033967808 */ /* 0x000fc40007000000 */
[----:B------:R-:W-:Y:S01]  /*11ca0*/  FSEL R152, R57, -INF , !P2 ;  /* 0xff80000039987808 */ /* 0x000fe20005000000 */
[C---:B----4-:R-:W-:Y:S01]  /*11cb0*/  FFMA.FTZ R69, R0.reuse, R48, R69 ;  /* 0x0000003000457223 */ /* 0x050fe20000010045 */
[C---:B------:R-:W-:Y:S01]  /*11cc0*/  ISETP.GE.AND P6, PT, R25.reuse, R118, PT ;  /* 0x000000761900720c */ /* 0x040fe20003fc6270 */
[----:B------:R-:W-:Y:S01]  /*11cd0*/  MUFU.TANH R111, R111 ;  /* 0x0000006f006f7308 */ /* 0x000fe20000002400 */
[----:B------:R-:W-:Y:S01]  /*11ce0*/  ISETP.GE.AND P2, PT, R25, R119, PT ;  /* 0x000000771900720c */ /* 0x000fe20003f46270 */
[----:B------:R-:W-:Y:S01]  /*11cf0*/  FFMA.FTZ R71, R0, R48, R71 ;  /* 0x0000003000477223 */ /* 0x000fe20000010047 */
[----:B------:R-:W-:Y:S02]  /*11d00*/  I2FP.F32.S32 R25, R25 ;  /* 0x0000001900197245 */ /* 0x000fe40000201400 */
[----:B------:R-:W-:Y:S02]  /*11d10*/  I2FP.F32.S32 R54, R19 ;  /* 0x0000001300367245 */ /* 0x000fe40000201400 */
[----:B------:R-:W-:Y:S01]  /*11d20*/  FSEL R160, R160, -INF , !P5 ;  /* 0xff800000a0a07808 */ /* 0x000fe20006800000 */
[----:B------:R-:W1:Y:S01]  /*11d30*/  MUFU.TANH R13, R104 ;  /* 0x00000068000d7308 */ /* 0x000e620000002400 */
[----:B------:R-:W-:Y:S01]  /*11d40*/  FSEL R164, R164, -INF , !P1 ;  /* 0xff800000a4a47808 */ /* 0x000fe20004800000 */
[CC--:B------:R-:W-:Y:S01]  /*11d50*/  FFMA.FTZ R158, R0.reuse, R25.reuse, R5 ;  /* 0x00000019009e7223 */ /* 0x0c0fe20000010005 */
[C---:B------:R-:W-:Y:S01]  /*11d60*/  ISETP.GE.AND P5, PT, R19.reuse, R118, PT ;  /* 0x000000761300720c */ /* 0x040fe20003fa6270 */
[C---:B------:R-:W-:Y:S01]  /*11d70*/  FFMA.FTZ R7, R0.reuse, R25, R7 ;  /* 0x0000001900077223 */ /* 0x040fe20000010007 */
[-C--:B------:R-:W-:Y:S01]  /*11d80*/  ISETP.GE.AND P1, PT, R19, R119.reuse, PT ;  /* 0x000000771300720c */ /* 0x080fe20003f26270 */
[----:B------:R-:W-:Y:S01]  /*11d90*/  VIADD R19, R9, 0x61 ;  /* 0x0000006109137836 */ /* 0x000fe20000000000 */
[----:B------:R-:W-:Y:S01]  /*11da0*/  FSEL R156, R69, -INF , !P4 ;  /* 0xff800000459c7808 */ /* 0x000fe20006000000 */
[----:B------:R-:W2:Y:S01]  /*11db0*/  MUFU.TANH R105, R105 ;  /* 0x0000006900697308 */ /* 0x000ea20000002400 */
[----:B------:R-:W-:Y:S01]  /*11dc0*/  FSEL R154, R71, -INF , !P0 ;  /* 0xff800000479a7808 */ /* 0x000fe20004000000 */
[C---:B---3--:R-:W-:Y:S01]  /*11dd0*/  FFMA.FTZ R138, R0.reuse, R54, R11 ;  /* 0x00000036008a7223 */ /* 0x048fe2000001000b */
[C---:B------:R-:W-:Y:S01]  /*11de0*/  ISETP.GE.AND P4, PT, R17.reuse, R118, PT ;  /* 0x000000761100720c */ /* 0x040fe20003f86270 */
[----:B------:R-:W-:Y:S01]  /*11df0*/  FFMA.FTZ R21, R0, R54, R21 ;  /* 0x0000003600157223 */ /* 0x000fe20000010015 */
[----:B------:R-:W-:Y:S01]  /*11e00*/  ISETP.GE.AND P0, PT, R17, R119, PT ;  /* 0x000000771100720c */ /* 0x000fe20003f06270 */
[----:B------:R-:W-:Y:S01]  /*11e10*/  VIADD R11, R9, 0x69 ;  /* 0x00000069090b7836 */ /* 0x000fe20000000000 */
[----:B------:R-:W-:Y:S01]  /*11e20*/  I2FP.F32.S32 R48, R17 ;  /* 0x0000001100307245 */ /* 0x000fe20000201400 */
[----:B------:R-:W3:Y:S01]  /*11e30*/  MUFU.TANH R107, R107 ;  /* 0x0000006b006b7308 */ /* 0x000ee20000002400 */
[----:B------:R-:W-:-:S02]  /*11e40*/  FSEL R158, R158, -INF , !P6 ;  /* 0xff8000009e9e7808 */ /* 0x000fc40007000000 */
[----:B------:R-:W-:Y:S01]  /*11e50*/  FSEL R166, R7, -INF , !P2 ;  /* 0xff80000007a67808 */ /* 0x000fe20005000000 */
[----:B-1----:R-:W-:Y:S01]  /*11e60*/  FFMA.FTZ R13, R0, R48, R13 ;  /* 0x00000030000d7223 */ /* 0x002fe2000001000d */
[CC--:B------:R-:W-:Y:S02]  /*11e70*/  ISETP.GE.AND P6, PT, R19.reuse, R118.reuse, PT ;  /* 0x000000761300720c */ /* 0x0c0fe40003fc6270 */
[----:B------:R-:W-:Y:S01]  /*11e80*/  ISETP.GE.AND P2, PT, R19, R119, PT ;  /* 0x000000771300720c */ /* 0x000fe20003f46270 */
[----:B------:R-:W1:Y:S01]  /*11e90*/  MUFU.TANH R17, R96 ;  /* 0x0000006000117308 */ /* 0x000e620000002400 */
[----:B------:R-:W-:Y:S02]  /*11ea0*/  I2FP.F32.S32 R19, R19 ;  /* 0x0000001300137245 */ /* 0x000fe40000201400 */
[----:B------:R-:W-:Y:S02]  /*11eb0*/  FSEL R138, R138, -INF , !P5 ;  /* 0xff8000008a8a7808 */ /* 0x000fe40006800000 */
[----:B------:R-:W-:Y:S01]  /*11ec0*/  FSEL R146, R21, -INF , !P1 ;  /* 0xff80000015927808 */ /* 0x000fe20004800000 */
[C---:B------:R-:W-:Y:S01]  /*11ed0*/  FFMA.FTZ R109, R0.reuse, R19, R109 ;  /* 0x00000013006d7223 */ /* 0x040fe2000001006d */
[C---:B------:R-:W-:Y:S01]  /*11ee0*/  ISETP.GE.AND P5, PT, R11.reuse, R118, PT ;  /* 0x000000760b00720c */ /* 0x040fe20003fa6270 */
[----:B------:R-:W4:Y:S01]  /*11ef0*/  MUFU.TANH R15, R106 ;  /* 0x0000006a000f7308 */ /* 0x000f220000002400 */
[----:B------:R-:W-:Y:S01]  /*11f00*/  ISETP.GE.AND P1, PT, R11, R119, PT ;  /* 0x000000770b00720c */ /* 0x000fe20003f26270 */
[C---:B------:R-:W-:Y:S01]  /*11f10*/  FFMA.FTZ R111, R0.reuse, R19, R111 ;  /* 0x00000013006f7223 */ /* 0x040fe2000001006f */
[----:B------:R-:W-:Y:S01]  /*11f20*/  I2FP.F32.S32 R54, R11 ;  /* 0x0000000b00367245 */ /* 0x000fe20000201400 */
[----:B------:R-:W-:Y:S01]  /*11f30*/  VIADD R11, R9, 0x78 ;  /* 0x00000078090b7836 */ /* 0x000fe20000000000 */
[----:B------:R-:W-:Y:S01]  /*11f40*/  FSEL R134, R109, -INF , !P6 ;  /* 0xff8000006d867808 */ /* 0x000fe20007000000 */
[----:B------:R-:W-:Y:S01]  /*11f50*/  VIADD R21, R9, 0x70 ;  /* 0x0000007009157836 */ /* 0x000fe20000000000 */
[----:B------:R-:W-:Y:S01]  /*11f60*/  FSEL R144, R111, -INF , !P2 ;  /* 0xff8000006f907808 */ /* 0x000fe20005000000 */
[----:B------:R-:W4:Y:S01]  /*11f70*/  MUFU.TANH R5, R100 ;  /* 0x0000006400057308 */ /* 0x000f220000002400 */
[CC--:B--2---:R-:W-:Y:S01]  /*11f80*/  FFMA.FTZ R105, R0.reuse, R54.reuse, R105 ;  /* 0x0000003600697223 */ /* 0x0c4fe20000010069 */
[----:B---3--:R-:W-:Y:S01]  /*11f90*/  FFMA.FTZ R107, R0, R54, R107 ;  /* 0x00000036006b7223 */ /* 0x008fe2000001006b */
[----:B------:R-:W-:Y:S01]  /*11fa0*/  I2FP.F32.S32 R54, R11 ;  /* 0x0000000b00367245 */ /* 0x000fe20000201400 */
[----:B------:R-:W-:Y:S01]  /*11fb0*/  VIADD R19, R9, 0x71 ;  /* 0x0000007109137836 */ /* 0x000fe20000000000 */
[----:B------:R-:W-:-:S02]  /*11fc0*/  ISETP.GE.AND P6, PT, R21, R118, PT ;  /* 0x000000761500720c */ /* 0x000fc40003fc6270 */
[----:B------:R-:W-:Y:S01]  /*11fd0*/  ISETP.GE.AND P2, PT, R21, R119, PT ;  /* 0x000000771500720c */ /* 0x000fe20003f46270 */
[----:B------:R-:W2:Y:S01]  /*11fe0*/  MUFU.TANH R7, R102 ;  /* 0x0000006600077308 */ /* 0x000ea20000002400 */
[----:B------:R-:W-:Y:S01]  /*11ff0*/  FSEL R132, R13, -INF , !P4 ;  /* 0xff8000000d847808 */ /* 0x000fe20006000000 */
[C---:B-1----:R-:W-:Y:S01]  /*12000*/  FFMA.FTZ R17, R0.reuse, R54, R17 ;  /* 0x0000003600117223 */ /* 0x042fe20000010011 */
[----:B------:R-:W-:Y:S01]  /*12010*/  I2FP.F32.S32 R21, R21 ;  /* 0x0000001500157245 */ /* 0x000fe20000201400 */
[C---:B----4-:R-:W-:Y:S01]  /*12020*/  FFMA.FTZ R15, R0.reuse, R48, R15 ;  /* 0x00000030000f7223 */ /* 0x050fe2000001000f */
[----:B------:R-:W-:Y:S02]  /*12030*/  FSEL R130, R105, -INF , !P5 ;  /* 0xff80000069827808 */ /* 0x000fe40006800000 */
[----:B------:R-:W-:Y:S01]  /*12040*/  ISETP.GE.AND P5, PT, R11, R118, PT ;  /* 0x000000760b00720c */ /* 0x000fe20003fa6270 */
[----:B------:R-:W1:Y:S01]  /*12050*/  MUFU.TANH R101, R101 ;  /* 0x0000006500657308 */ /* 0x000e620000002400 */
[----:B------:R-:W-:Y:S01]  /*12060*/  FSEL R128, R107, -INF , !P1 ;  /* 0xff8000006b807808 */ /* 0x000fe20004800000 */
[----:B------:R-:W-:Y:S01]  /*12070*/  FFMA.FTZ R5, R0, R21, R5 ;  /* 0x0000001500057223 */ /* 0x000fe20000010005 */
[----:B------:R-:W-:-:S02]  /*12080*/  I2FP.F32.S32 R48, R19 ;  /* 0x0000001300307245 */ /* 0x000fc40000201400 */
[----:B------:R-:W-:Y:S01]  /*12090*/  ISETP.GE.AND P1, PT, R11, R119, PT ;  /* 0x000000770b00720c */ /* 0x000fe20003f26270 */
[----:B------:R-:W-:Y:S01]  /*120a0*/  VIADD R11, R9, 0x79 ;  /* 0x00000079090b7836 */ /* 0x000fe20000000000 */
[----:B------:R-:W-:Y:S01]  /*120b0*/  FSEL R60, R17, -INF , !P5 ;  /* 0xff800000113c7808 */ /* 0x000fe20006800000 */
[----:B------:R-:W3:Y:S01]  /*120c0*/  MUFU.TANH R103, R103 ;  /* 0x0000006700677308 */ /* 0x000ee20000002400 */
[C---:B--2---:R-:W-:Y:S01]  /*120d0*/  FFMA.FTZ R7, R0.reuse, R21, R7 ;  /* 0x0000001500077223 */ /* 0x044fe20000010007 */
[----:B------:R-:W-:Y:S02]  /*120e0*/  ISETP.GT.AND P5, PT, R207, R198, PT ;  /* 0x000000c6cf00720c */ /* 0x000fe40003fa4270 */
[----:B------:R-:W-:Y:S02]  /*120f0*/  FSEL R64, R5, -INF , !P6 ;  /* 0xff80000005407808 */ /* 0x000fe40007000000 */
[----:B------:R-:W-:Y:S02]  /*12100*/  FSEL R122, R7, -INF , !P2 ;  /* 0xff800000077a7808 */ /* 0x000fe40005000000 */
[----:B------:R-:W2:Y:S01]  /*12110*/  MUFU.TANH R97, R97 ;  /* 0x0000006100617308 */ /* 0x000ea20000002400 */
[----:B-1----:R-:W-:Y:S01]  /*12120*/  FFMA.FTZ R62, R0, R48, R101 ;  /* 0x00000030003e7223 */ /* 0x002fe20000010065 */
[C---:B------:R-:W-:Y:S01]  /*12130*/  ISETP.GE.AND P6, PT, R9.reuse, R118, PT ;  /* 0x000000760900720c */ /* 0x040fe20003fc6270 */
[----:B------:R-:W-:Y:S01]  /*12140*/  BAR.SYNC.DEFER_BLOCKING 0x0 ;  /* 0x0000000000007b1d */ /* 0x000fe20000010000 */
[----:B------:R-:W-:-:S02]  /*12150*/  ISETP.GE.AND P2, PT, R9, R119, PT ;  /* 0x000000770900720c */ /* 0x000fc40003f46270 */
[----:B------:R-:W-:Y:S02]  /*12160*/  FSEL R142, R15, -INF , !P0 ;  /* 0xff8000000f8e7808 */ /* 0x000fe40004000000 */
[----:B------:R-:W-:Y:S01]  /*12170*/  I2FP.F32.S32 R9, R9 ;  /* 0x0000000900097245 */ /* 0x000fe20000201400 */
[----:B------:R-:W1:Y:S01]  /*12180*/  MUFU.TANH R23, R98 ;  /* 0x0000006200177308 */ /* 0x000e620000002400 */
[C---:B---3--:R-:W-:Y:S01]  /*12190*/  FFMA.FTZ R103, R0.reuse, R48, R103 ;  /* 0x0000003000677223 */ /* 0x048fe20000010067 */
[----:B------:R-:W-:Y:S02]  /*121a0*/  I2FP.F32.S32 R48, R11 ;  /* 0x0000000b00307245 */ /* 0x000fe40000201400 */
[C---:B------:R-:W-:Y:S01]  /*121b0*/  ISETP.GE.AND P4, PT, R19.reuse, R118, PT ;  /* 0x000000761300720c */ /* 0x040fe20003f86270 */
[C---:B------:R-:W-:Y:S01]  /*121c0*/  FFMA.FTZ R3, R0.reuse, R9, R3 ;  /* 0x0000000900037223 */ /* 0x040fe20000010003 */
[----:B------:R-:W-:Y:S02]  /*121d0*/  ISETP.GE.AND P0, PT, R19, R119, PT ;  /* 0x000000771300720c */ /* 0x000fe40003f06270 */
[----:B------:R-:W3:Y:S01]  /*121e0*/  MUFU.TANH R13, R50 ;  /* 0x00000032000d7308 */ /* 0x000ee20000002400 */
[----:B--2---:R-:W-:Y:S01]  /*121f0*/  FFMA.FTZ R59, R0, R48, R97 ;  /* 0x00000030003b7223 */ /* 0x004fe20000010061 */
[----:B------:R-:W-:-:S02]  /*12200*/  FSEL R62, R62, -INF , !P4 ;  /* 0xff8000003e3e7808 */ /* 0x000fc40006000000 */
[----:B------:R-:W-:Y:S02]  /*12210*/  FSEL R120, R103, -INF , !P0 ;  /* 0xff80000067787808 */ /* 0x000fe40004000000 */
[C---:B------:R-:W-:Y:S02]  /*12220*/  ISETP.GE.AND P4, PT, R11.reuse, R118, PT ;  /* 0x000000760b00720c */ /* 0x040fe40003f86270 */
[----:B------:R-:W2:Y:S01]  /*12230*/  MUFU.TANH R99, R99 ;  /* 0x0000006300637308 */ /* 0x000ea20000002400 */
[----:B-1----:R-:W-:Y:S01]  /*12240*/  FFMA.FTZ R23, R0, R54, R23 ;  /* 0x0000003600177223 */ /* 0x002fe20000010017 */
[----:B------:R-:W-:Y:S02]  /*12250*/  ISETP.GE.AND P0, PT, R11, R119, PT ;  /* 0x000000770b00720c */ /* 0x000fe40003f06270 */
[----:B------:R-:W-:Y:S02]  /*12260*/  FSEL R58, R3, -INF , !P6 ;  /* 0xff800000033a7808 */ /* 0x000fe40007000000 */
[----:B------:R-:W-:-:S02]  /*12270*/  FSEL R66, R23, -INF , !P1 ;  /* 0xff80000017427808 */ /* 0x000fc40004800000 */
[----:B------:R-:W-:Y:S01]  /*12280*/  FSEL R59, R59, -INF , !P4 ;  /* 0xff8000003b3b7808 */ /* 0x000fe20006000000 */
[----:B---3--:R-:W-:-:S05]  /*12290*/  FFMA.FTZ R13, R0, R9, R13 ;  /* 0x00000009000d7223 */ /* 0x008fca000001000d */
[----:B------:R-:W-:Y:S01]  /*122a0*/  FSEL R50, R13, -INF , !P2 ;  /* 0xff8000000d327808 */ /* 0x000fe20005000000 */
[----:B--2---:R-:W-:-:S05]  /*122b0*/  FFMA.FTZ R48, R0, R48, R99 ;  /* 0x0000003000307223 */ /* 0x004fca0000010063 */
        /* <DEDUP_REMOVED lines=64> */
.L_x_3554:
[----:B------:R-:W2:Y:S02]  /*126c0*/  LD.E R3, desc[UR4][R116.64+0x38] ;  /* 0x0000380474037980 */ /* 0x000ea4000c101900 */
[----:B--2---:R-:W-:-:S04]  /*126d0*/  LEA R3, -R3, RZ, 0x7 ;  /* 0x000000ff03037211 */ /* 0x004fc800078e39ff */
[----:B------:R-:W-:Y:S02]  /*126e0*/  SHF.R.S32.HI R2, RZ, 0x1f, R3 ;  /* 0x0000001fff027819 */ /* 0x000fe40000011403 */
.L_x_3555:
[----:B------:R-:W-:Y:S05]  /*126f0*/  BSYNC B0 ;  /* 0x0000000000007941 */ /* 0x000fea0003800000 */
.L_x_3553:
        /* <DEDUP_REMOVED lines=98> */
.L_x_3552:
[----:B------:R-:W-:Y:S05]  /*12d20*/  BSYNC B1 ;  /* 0x0000000000017941 */ /* 0x000fea0003800000 */
.L_x_3551:
        /* <DEDUP_REMOVED lines=514> */
.L_x_3558:
[----:B------:R-:W2:Y:S02]  /*14d50*/  LD.E R5, desc[UR4][R116.64+0x40] ;  /* 0x0000400474057980 */ /* 0x000ea4000c101900 */
[----:B--2---:R-:W-:-:S04]  /*14d60*/  LEA R5, -R5, RZ, 0x7 ;  /* 0x000000ff05057211 */ /* 0x004fc800078e39ff */
[----:B------:R-:W-:Y:S02]  /*14d70*/  SHF.R.S32.HI R4, RZ, 0x1f, R5 ;  /* 0x0000001fff047819 */ /* 0x000fe40000011405 */
.L_x_3559:
[----:B------:R-:W-:Y:S05]  /*14d80*/  BSYNC B0 ;  /* 0x0000000000007941 */ /* 0x000fea0003800000 */
.L_x_3557:
        /* <DEDUP_REMOVED lines=100> */
[----:B------:R-:W3:Y:S04]  /*153d0*/  LDSM.16.M88.4 R44, [R192+0x3800] ;  /* 0x00380000c02c783b */ /* 0x000ee80000000200 */
[----:B------:R-:W3:Y:S04]  /*153e0*/  LDSM.16.M88.4 R36, [R192+0x3c00] ;  /* 0x003c0000c024783b */ /* 0x000ee80000000200 */
[----:B------:R-:W3:Y:S04]  /*153f0*/  LDSM.16.M88.4 R28, [R192+0x4000] ;  /* 0x00400000c01c783b */ /* 0x000ee80000000200 */
[----:B------:R-:W3:Y:S04]  /*15400*/  LDSM.16.M88.4 R160, [R192+0x4400] ;  /* 0x00440000c0a0783b */ /* 0x000ee80000000200 */
[----:B------:R-:W3:Y:S04]  /*15410*/  LDSM.16.M88.4 R152, [R192+0x4800] ;  /* 0x00480000c098783b */ /* 0x000ee80000000200 */
[----:B------:R-:W-:Y:S04]  /*15420*/  LDSM.16.M88.4 R8, [R191] ;  /* 0x00000000bf08783b */ /* 0x000fe80000000200 */
[----:B------:R-:W3:Y:S04]  /*15430*/  LDSM.16.M88.4 R120, [R189+0x3000] ;  /* 0x00300000bd78783b */ /* 0x000ee80000000200 */
[----:B--2---:R-:W2:Y:S04]  /*15440*/  LDSM.16.M88.4 R20, [R192+0x4c00] ;  /* 0x004c0000c014783b */ /* 0x004ea80000000200 */
[----:B------:R-:W2:Y:S01]  /*15450*/  LDSM.16.M88.4 R64, [R189+0x3400] ;  /* 0x00340000bd40783b */ /* 0x000ea20000000200 */
[C---:B-1----:R-:W-:Y:S03]  /*15460*/  HMMA.16816.F32.BF16 R4, R144.reuse, R16, RZ ;  /* 0x000000109004723c */ /* 0x042fe600000418ff */
[----:B------:R-:W1:Y:S03]  /*15470*/  LDSM.16.M88.4 R12, [R189+0x3800] ;  /* 0x00380000bd0c783b */ /* 0x000e660000000200 */
[C---:B------:R-:W-:Y:S01]  /*15480*/  HMMA.16816.F32.BF16 R16, R144.reuse, R18, RZ ;  /* 0x000000129010723c */ /* 0x040fe200000418ff */
[----:B------:R-:W-:Y:S04]  /*15490*/  LDSM.16.M88.4 R180, [R193+0x1000] ;  /* 0x00100000c1b4783b */ /* 0x000fe80000000200 */
[----:B------:R-:W1:Y:S01]  /*154a0*/  LDSM.16.M88.4 R128, [R192+0x5000] ;  /* 0x00500000c080783b */ /* 0x000e620000000200 */
[C---:B-----5:R-:W-:Y:S03]  /*154b0*/  HMMA.16816.F32.BF16 R56, R144.reuse, R52, RZ ;  /* 0x000000349038723c */ /* 0x060fe600000418ff */
[----:B---3--:R-:W3:Y:S03]  /*154c0*/  LDSM.16.M88.4 R24, [R189+0x4000] ;  /* 0x00400000bd18783b */ /* 0x008ee60000000200 */
        /* <DEDUP_REMOVED lines=15> */
[----:B------:R-:W-:Y:S01]  /*155c0*/  HMMA.16816.F32.BF16 R156, R144, R152, RZ ;  /* 0x00000098909c723c */ /* 0x000fe200000418ff */
[----:B------:R-:W-:Y:S04]  /*155d0*/  LDSM.16.M88.4 R132, [R189+0x5800] ;  /* 0x00580000bd84783b */ /* 0x000fe80000000200 */
[----:B------:R-:W0:Y:S01]  /*155e0*/  LDGDEPBAR ;  /* 0x00000000000079af */ /* 0x000e220000000000 */
[C---:B------:R-:W-:Y:S06]  /*155f0*/  HMMA.16816.F32.BF16 R4, R8.reuse, R120, R4 ;  /* 0x000000780804723c */ /* 0x040fec0000041804 */
[----:B------:R-:W-:Y:S01]  /*15600*/  HMMA.16816.F32.BF16 R16, R8, R122, R16 ;  /* 0x0000007a0810723c */ /* 0x000fe20000041810 */
[----:B------:R-:W-:Y:S05]  /*15610*/  LDSM.16.M88.4 R120, [R192+0x5400] ;  /* 0x00540000c078783b */ /* 0x000fea0000000200 */
[C---:B------:R-:W-:Y:S06]  /*15620*/  HMMA.16816.F32.BF16 R36, R144.reuse, R38, RZ ;  /* 0x000000269024723c */ /* 0x040fec00000418ff */
[C---:B------:R-:W-:Y:S06]  /*15630*/  HMMA.16816.F32.BF16 R28, R144.reuse, R30, RZ ;  /* 0x0000001e901c723c */ /* 0x040fec00000418ff */
[C---:B------:R-:W-:Y:S06]  /*15640*/  HMMA.16816.F32.BF16 R160, R144.reuse, R162, RZ ;  /* 0x000000a290a0723c */ /* 0x040fec00000418ff */
[C---:B------:R-:W-:Y:S06]  /*15650*/  HMMA.16816.F32.BF16 R152, R144.reuse, R154, RZ ;  /* 0x0000009a9098723c */ /* 0x040fec00000418ff */
[C---:B--2---:R-:W-:Y:S06]  /*15660*/  HMMA.16816.F32.BF16 R148, R144.reuse, R20, RZ ;  /* 0x000000149094723c */ /* 0x044fec00000418ff */
[----:B------:R-:W-:Y:S01]  /*15670*/  HMMA.16816.F32.BF16 R144, R144, R22, RZ ;  /* 0x000000169090723c */ /* 0x000fe200000418ff */
[----:B------:R-:W2:Y:S05]  /*15680*/  LDSM.16.M88.4 R20, [R189+0x4400] ;  /* 0x00440000bd14783b */ /* 0x000eaa0000000200 */
[C---:B------:R-:W-:Y:S06]  /*15690*/  HMMA.16816.F32.BF16 R56, R8.reuse, R64, R56 ;  /* 0x000000400838723c */ /* 0x040fec0000041838 */
[C---:B------:R-:W-:Y:S01]  /*156a0*/  HMMA.16816.F32.BF16 R52, R8.reuse, R66, R52 ;  /* 0x000000420834723c */ /* 0x040fe20000041834 */
[----:B------:R-:W5:Y:S05]  /*156b0*/  LDSM.16.M88.4 R64, [R189+0x5000] ;  /* 0x00500000bd40783b */ /* 0x000f6a0000000200 */
[C---:B-1----:R-:W-:Y:S06]  /*156c0*/  HMMA.16816.F32.BF16 R48, R8.reuse, R12, R48 ;  /* 0x0000000c0830723c */ /* 0x042fec0000041830 */
[----:B------:R-:W-:Y:S01]  /*156d0*/  HMMA.16816.F32.BF16 R44, R8, R14, R44 ;  /* 0x0000000e082c723c */ /* 0x000fe2000004182c */
[----:B------:R-:W1:Y:S05]  /*156e0*/  LDSM.16.M88.4 R12, [R189+0x4c00] ;  /* 0x004c0000bd0c783b */ /* 0x000e6a0000000200 */
[C---:B------:R-:W-:Y:S06]  /*156f0*/  HMMA.16816.F32.BF16 R4, R180.reuse, R128, R4 ;  /* 0x00000080b404723c */ /* 0x040fec0000041804 */
[----:B------:R-:W-:Y:S01]  /*15700*/  HMMA.16816.F32.BF16 R16, R180, R130, R16 ;  /* 0x00000082b410723c */ /* 0x000fe20000041810 */
[----:B------:R-:W-:Y:S05]  /*15710*/  LDSM.16.M88.4 R128, [R189+0x5c00] ;  /* 0x005c0000bd80783b */ /* 0x000fea0000000200 */
[C---:B---3--:R-:W-:Y:S06]  /*15720*/  HMMA.16816.F32.BF16 R32, R8.reuse, R24, R32 ;  /* 0x000000180820723c */ /* 0x048fec0000041820 */
[C---:B------:R-:W-:Y:S01]  /*15730*/  HMMA.16816.F32.BF16 R28, R8.reuse, R26, R28 ;  /* 0x0000001a081c723c */ /* 0x040fe2000004181c */
[----:B------:R-:W3:Y:S05]  /*15740*/  LDSM.16.M88.4 R24, [R193+0x2000] ;  /* 0x00200000c118783b */ /* 0x000eea0000000200 */
[C---:B--2---:R-:W-:Y:S06]  /*15750*/  HMMA.16816.F32.BF16 R164, R8.reuse, R20, R164 ;  /* 0x0000001408a4723c */ /* 0x044fec00000418a4 */
[C---:B------:R-:W-:Y:S01]  /*15760*/  HMMA.16816.F32.BF16 R160, R8.reuse, R22, R160 ;  /* 0x0000001608a0723c */ /* 0x040fe200000418a0 */
[----:B------:R-:W2:Y:S05]  /*15770*/  LDSM.16.M88.4 R20, [R192+0x5c00] ;  /* 0x005c0000c014783b */ /* 0x000eaa0000000200 */
[C---:B------:R-:W-:Y:S06]  /*15780*/  HMMA.16816.F32.BF16 R40, R8.reuse, R60, R40 ;  /* 0x0000003c0828723c */ /* 0x040fec0000041828 */
[----:B------:R-:W-:Y:S01]  /*15790*/  HMMA.16816.F32.BF16 R36, R8, R62, R36 ;  /* 0x0000003e0824723c */ /* 0x000fe20000041824 */
[----:B------:R-:W2:Y:S05]  /*157a0*/  LDSM.16.M88.4 R60, [R192+0x5800] ;  /* 0x00580000c03c783b */ /* 0x000eaa0000000200 */
[C---:B-----5:R-:W-:Y:S06]  /*157b0*/  HMMA.16816.F32.BF16 R4, R140.reuse, R64, R4 ;  /* 0x000000408c04723c */ /* 0x060fec0000041804 */
[----:B------:R-:W-:Y:S01]  /*157c0*/  HMMA.16816.F32.BF16 R16, R140, R66, R16 ;  /* 0x000000428c10723c */ /* 0x000fe20000041810 */
[----:B------:R-:W-:Y:S05]  /*157d0*/  LDSM.16.M88.4 R64, [R189+0x6800] ;  /* 0x00680000bd40783b */ /* 0x000fea0000000200 */
[C---:B------:R-:W-:Y:S06]  /*157e0*/  HMMA.16816.F32.BF16 R156, R8.reuse, R124, R156 ;  /* 0x0000007c089c723c */ /* 0x040fec000004189c */
[C---:B------:R-:W-:Y:S01]  /*157f0*/  HMMA.16816.F32.BF16 R152, R8.reuse, R126, R152 ;  /* 0x0000007e0898723c */ /* 0x040fe20000041898 */
[----:B------:R-:W-:Y:S05]  /*15800*/  LDSM.16.M88.4 R124, [R189+0x6000] ;  /* 0x00600000bd7c783b */ /* 0x000fea0000000200 */
[C---:B-1----:R-:W-:Y:S06]  /*15810*/  HMMA.16816.F32.BF16 R148, R8.reuse, R12, R148 ;  /* 0x0000000c0894723c */ /* 0x042fec0000041894 */
[----:B------:R-:W-:Y:S01]  /*15820*/  HMMA.16816.F32.BF16 R144, R8, R14, R144 ;  /* 0x0000000e0890723c */ /* 0x000fe20000041890 */
[----:B------:R-:W-:Y:S04]  /*15830*/  LDSM.16.M88.4 R12, [R191+0x2000] ;  /* 0x00200000bf0c783b */ /* 0x000fe80000000200 */
[----:B------:R-:W1:Y:S01]  /*15840*/  LDSM.16.M88.4 R8, [R189+0x7000] ;  /* 0x00700000bd08783b */ /* 0x000e620000000200 */
[C---:B---3--:R-:W-:Y:S06]  /*15850*/  HMMA.16816.F32.BF16 R4, R24.reuse, R184, R4 ;  /* 0x000000b81804723c */ /* 0x048fec0000041804 */
[----:B------:R-:W-:Y:S06]  /*15860*/  HMMA.16816.F32.BF16 R16, R24, R186, R16 ;  /* 0x000000ba1810723c */ /* 0x000fec0000041810 */
        /* <DEDUP_REMOVED lines=8> */
[C---:B------:R-:W-:Y:S06]  /*158f0*/  HMMA.16816.F32.BF16 R48, R180.reuse, R60, R48 ;  /* 0x0000003cb430723c */ /* 0x040fec0000041830 */
[C---:B------:R-:W-:Y:S01]  /*15900*/  HMMA.16816.F32.BF16 R44, R180.reuse, R62, R44 ;  /* 0x0000003eb42c723c */ /* 0x040fe2000004182c */
[----:B------:R-:W3:Y:S05]  /*15910*/  LDSM.16.M88.4 R60, [R189+0x6c00] ;  /* 0x006c0000bd3c783b */ /* 0x000eea0000000200 */
[C---:B------:R-:W-:Y:S06]  /*15920*/  HMMA.16816.F32.BF16 R32, R180.reuse, R216, R32 ;  /* 0x000000d8b420723c */ /* 0x040fec0000041820 */
[----:B------:R-:W-:Y:S06]  /*15930*/  HMMA.16816.F32.BF16 R28, R180, R218, R28 ;  /* 0x000000dab41c723c */ /* 0x000fec000004181c */
[C---:B-1----:R-:W-:Y:S06]  /*15940*/  HMMA.16816.F32.BF16 R4, R12.reuse, R8, R4 ;  /* 0x000000080c04723c */ /* 0x042fec0000041804 */
[----:B------:R-:W-:Y:S01]  /*15950*/  HMMA.16816.F32.BF16 R16, R12, R10, R16 ;  /* 0x0000000a0c10723c */ /* 0x000fe20000041810 */
[----:B------:R-:W1:Y:S05]  /*15960*/  LDSM.16.M88.4 R8, [R192+0x8000] ;  /* 0x00800000c008783b */ /* 0x000e6a0000000200 */
[C---:B------:R-:W-:Y:S06]  /*15970*/  HMMA.16816.F32.BF16 R164, R180.reuse, R176, R164 ;  /* 0x000000b0b4a4723c */ /* 0x040fec00000418a4 */
[C---:B------:R-:W-:Y:S06]  /*15980*/  HMMA.16816.F32.BF16 R160, R180.reuse, R178, R160 ;  /* 0x000000b2b4a0723c */ /* 0x040fec00000418a0 */
[----:B------:R-:W-:Y:S01]  /*15990*/  HMMA.16816.F32.BF16 R148, R180, R168, R148 ;  /* 0x000000a8b494723c */ /* 0x000fe20000041894 */
[----:B----4-:R-:W-:-:S05]  /*159a0*/  FMUL.FTZ R4, R4, R220 ;  /* 0x000000dc04047220 */ /* 0x010fca0000410000 */
[----:B------:R-:W-:Y:S06]  /*159b0*/  HMMA.16816.F32.BF16 R144, R180, R170, R144 ;  /* 0x000000aab490723c */ /* 0x000fec0000041890 */
[C---:B------:R-:W-:Y:S06]  /*159c0*/  HMMA.16816.F32.BF16 R40, R140.reuse, R128, R40 ;  /* 0x000000808c28723c */ /* 0x040fec0000041828 */
        /* <DEDUP_REMOVED lines=8> */
[C---:B------:R-:W-:Y:S06]  /*15a50*/  HMMA.16816.F32.BF16 R56, R140.reuse, R136, R56 ;  /* 0x000000888c38723c */ /* 0x040fec0000041838 */
[----:B------:R-:W-:Y:S01]  /*15a60*/  HMMA.16816.F32.BF16 R52, R140, R138, R52 ;  /* 0x0000008a8c34723c */ /* 0x000fe20000041834 */
[----:B------:R-:W-:-:S05]  /*15a70*/  IMAD.MOV.U32 R136, RZ, RZ, R222 ;  /* 0x000000ffff887224 */ /* 0x000fca00078e00de */
[C---:B------:R-:W-:Y:S06]  /*15a80*/  HMMA.16816.F32.BF16 R48, R140.reuse, R132, R48 ;  /* 0x000000848c30723c */ /* 0x040fec0000041830 */
[C---:B------:R-:W-:Y:S06]  /*15a90*/  HMMA.16816.F32.BF16 R44, R140.reuse, R134, R44 ;  /* 0x000000868c2c723c */ /* 0x040fec000004182c */
[C---:B--2---:R-:W-:Y:S06]  /*15aa0*/  HMMA.16816.F32.BF16 R164, R140.reuse, R120, R164 ;  /* 0x000000788ca4723c */ /* 0x044fec00000418a4 */
[----:B------:R-:W-:Y:S01]  /*15ab0*/  HMMA.16816.F32.BF16 R160, R140, R122, R160 ;  /* 0x0000007a8ca0723c */ /* 0x000fe200000418a0 */
[----:B------:R-:W-:-:S05]  /*15ac0*/  FMUL.FTZ R121, R5, R220 ;  /* 0x000000dc05797220 */ /* 0x000fca0000410000 */
[----:B---3--:R-:W-:Y:S01]  /*15ad0*/  HMMA.16816.F32.BF16 R148, R140, R60, R148 ;  /* 0x0000003c8c94723c */ /* 0x008fe20000041894 */
[----:B------:R2:W-:Y:S01]  /*15ae0*/  MUFU.TANH R61, R4 ;  /* 0x00000004003d7308 */ /* 0x0005e20000002400 */
[----:B------:R-:W-:-:S04]  /*15af0*/  FMUL.FTZ R123, R7, R220 ;  /* 0x000000dc077b7220 */ /* 0x000fc80000410000 */
[----:B------:R-:W-:Y:S03]  /*15b00*/  HMMA.16816.F32.BF16 R144, R140, R62, R144 ;  /* 0x0000003e8c90723c */ /* 0x000fe60000041890 */
[----:B------:R-:W-:Y:S03]  /*15b10*/  MUFU.TANH R121, R121 ;  /* 0x0000007900797308 */ /* 0x000fe60000002400 */
[----:B-1----:R-:W-:Y:S01]  /*15b20*/  HMMA.16816.F32.BF16 R32, R24, R8, R32 ;  /* 0x000000081820723c */ /* 0x002fe20000041820 */
[----:B------:R-:W-:-:S04]  /*15b30*/  FMUL.FTZ R63, R6, R220 ;  /* 0x000000dc063f7220 */ /* 0x000fc80000410000 */
[----:B------:R-:W-:Y:S01]  /*15b40*/  MUFU.TANH R123, R123 ;  /* 0x0000007b007b7308 */ /* 0x000fe20000002400 */
[----:B--2---:R-:W1:Y:S01]  /*15b50*/  LDSM.16.M88.4 R4, [R192+0x8400] ;  /* 0x00840000c004783b */ /* 0x004e620000000200 */
[C---:B------:R-:W-:Y:S03]  /*15b60*/  HMMA.16816.F32.BF16 R124, R24.reuse, R10, R124 ;  /* 0x0000000a187c723c */ /* 0x040fe6000004187c */
[----:B------:R-:W2:Y:S03]  /*15b70*/  LDSM.16.M88.4 R8, [R192+0x8c00] ;  /* 0x008c0000c008783b */ /* 0x000ea60000000200 */
[C---:B------:R-:W-:Y:S01]  /*15b80*/  HMMA.16816.F32.BF16 R56, R24.reuse, R20, R56 ;  /* 0x000000141838723c */ /* 0x040fe20000041838 */
[----:B------:R-:W-:Y:S05]  /*15b90*/  MUFU.TANH R63, R63 ;  /* 0x0000003f003f7308 */ /* 0x000fea0000002400 */
[C---:B------:R-:W-:Y:S01]  /*15ba0*/  HMMA.16816.F32.BF16 R52, R24.reuse, R22, R52 ;  /* 0x000000161834723c */ /* 0x040fe20000041834 */
[----:B------:R-:W3:Y:S05]  /*15bb0*/  LDSM.16.M88.4 R20, [R189+0x7800] ;  /* 0x00780000bd14783b */ /* 0x000eea0000000200 */
[C---:B----4-:R-:W-:Y:S06]  /*15bc0*/  HMMA.16816.F32.BF16 R48, R24.reuse, R128, R48 ;  /* 0x000000801830723c */ /* 0x050fec0000041830 */
[----:B------:R-:W-:Y:S01]  /*15bd0*/  HMMA.16816.F32.BF16 R44, R24, R130, R44 ;  /* 0x00000082182c723c */ /* 0x000fe2000004182c */
[----:B------:R-:W-:-:S05]  /*15be0*/  FMUL.FTZ R129, R16, R220 ;  /* 0x000000dc10817220 */ /* 0x000fca0000410000 */
[C---:B-----5:R-:W-:Y:S01]  /*15bf0*/  HMMA.16816.F32.BF16 R40, R24.reuse, R64, R40 ;  /* 0x000000401828723c */ /* 0x060fe20000041828 */
[-C--:B------:R-:W-:Y:S01]  /*15c00*/  FMUL.FTZ R131, R17, R220.reuse ;  /* 0x000000dc11837220 */ /* 0x080fe20000410000 */
[----:B------:R-:W4:Y:S04]  /*15c10*/  MUFU.TANH R129, R129 ;  /* 0x0000008100817308 */ /* 0x000f280000002400 */
[----:B------:R-:W-:Y:S01]  /*15c20*/  HMMA.16816.F32.BF16 R36, R24, R66, R36 ;  /* 0x000000421824723c */ /* 0x000fe20000041824 */
[----:B------:R-:W-:-:S03]  /*15c30*/  FMUL.FTZ R65, R18, R220 ;  /* 0x000000dc12417220 */ /* 0x000fc60000410000 */
[----:B------:R-:W-:Y:S02]  /*15c40*/  MUFU.TANH R131, R131 ;  /* 0x0000008300837308 */ /* 0x000fe40000002400 */
[C---:B------:R-:W-:Y:S01]  /*15c50*/  HMMA.16816.F32.BF16 R56, R12.reuse, R28, R56 ;  /* 0x0000001c0c38723c */ /* 0x040fe20000041838 */
[-C--:B------:R-:W-:Y:S02]  /*15c60*/  FMUL.FTZ R67, R19, R220.reuse ;  /* 0x000000dc13437220 */ /* 0x080fe40000410000 */
[----:B------:R-:W5:Y:S03]  /*15c70*/  LDSM.16.M88.4 R16, [R192+0x8800] ;  /* 0x00880000c010783b */ /* 0x000f660000000200 */
[----:B------:R-:W-:Y:S01]  /*15c80*/  HMMA.16816.F32.BF16 R52, R12, R30, R52 ;  /* 0x0000001e0c34723c */ /* 0x000fe20000041834 */
[----:B------:R-:W4:Y:S01]  /*15c90*/  LDSM.16.M88.4 R28, [R189+0x7c00] ;  /* 0x007c0000bd1c783b */ /* 0x000f220000000200 */
[----:B------:R-:W4:Y:S04]  /*15ca0*/  MUFU.TANH R65, R65 ;  /* 0x0000004100417308 */ /* 0x000f280000002400 */
[C---:B-1----:R-:W-:Y:S04]  /*15cb0*/  HMMA.16816.F32.BF16 R164, R24.reuse, R4, R164 ;  /* 0x0000000418a4723c */ /* 0x042fe800000418a4 */
[----:B------:R-:W1:Y:S02]  /*15cc0*/  MUFU.TANH R67, R67 ;  /* 0x0000004300437308 */ /* 0x000e640000002400 */
[C---:B------:R-:W-:Y:S01]  /*15cd0*/  HMMA.16816.F32.BF16 R160, R24.reuse, R6, R160 ;  /* 0x0000000618a0723c */ /* 0x040fe200000418a0 */
[----:B------:R-:W1:Y:S05]  /*15ce0*/  LDSM.16.M88.4 R4, [R189+0x8000] ;  /* 0x00800000bd04783b */ /* 0x000e6a0000000200 */
[----:B--2---:R-:W-:Y:S01]  /*15cf0*/  HMMA.16816.F32.BF16 R148, R24, R8, R148 ;  /* 0x000000081894723c */ /* 0x004fe20000041894 */
[-C--:B------:R-:W-:Y:S01]  /*15d00*/  FMUL.FTZ R57, R57, R220.reuse ;  /* 0x000000dc39397220 */ /* 0x080fe20000410000 */
[-C--:B------:R-:W-:Y:S01]  /*15d10*/  FMUL.FTZ R59, R59, R220.reuse ;  /* 0x000000dc3b3b7220 */ /* 0x080fe20000410000 */
[-C--:B------:R-:W-:Y:S01]  /*15d20*/  FMUL.FTZ R56, R56, R220.reuse ;  /* 0x000000dc38387220 */ /* 0x080fe20000410000 */
[----:B------:R-:W-:-:S02]  /*15d30*/  FMUL.FTZ R58, R58, R220 ;  /* 0x000000dc3a3a7220 */ /* 0x000fc40000410000 */
[----:B------:R-:W-:Y:S01]  /*15d40*/  HMMA.16816.F32.BF16 R144, R24, R10, R144 ;  /* 0x0000000a1890723c */ /* 0x000fe20000041890 */
[----:B------:R-:W2:Y:S01]  /*15d50*/  LDSM.16.M88.4 R8, [R189+0x8800] ;  /* 0x00880000bd08783b */ /* 0x000ea20000000200 */
[----:B------:R-:W-:Y:S01]  /*15d60*/  MUFU.TANH R57, R57 ;  /* 0x0000003900397308 */ /* 0x000fe20000002400 */
[-C--:B------:R-:W-:Y:S01]  /*15d70*/  FMUL.FTZ R53, R53, R220.reuse ;  /* 0x000000dc35357220 */ /* 0x080fe20000410000 */
[-C--:B------:R-:W-:Y:S01]  /*15d80*/  FMUL.FTZ R55, R55, R220.reuse ;  /* 0x000000dc37377220 */ /* 0x080fe20000410000 */
[-C--:B------:R-:W-:Y:S01]  /*15d90*/  FMUL.FTZ R52, R52, R220.reuse ;  /* 0x000000dc34347220 */ /* 0x080fe20000410000 */
[----:B---3--:R-:W-:Y:S01]  /*15da0*/  HMMA.16816.F32.BF16 R48, R12, R20, R48 ;  /* 0x000000140c30723c */ /* 0x008fe20000041830 */
[----:B------:R-:W-:-:S03]  /*15db0*/  FMUL.FTZ R54, R54, R220 ;  /* 0x000000dc36367220 */ /* 0x000fc60000410000 */
[----:B------:R-:W-:Y:S02]  /*15dc0*/  MUFU.TANH R59, R59 ;  /* 0x0000003b003b7308 */ /* 0x000fe40000002400 */
[----:B------:R-:W-:Y:S01]  /*15dd0*/  HMMA.16816.F32.BF16 R44, R12, R22, R44 ;  /* 0x000000160c2c723c */ /* 0x000fe2000004182c */
[----:B------:R-:W-:Y:S05]  /*15de0*/  LDSM.16.M88.4 R20, [R189+0x8c00] ;  /* 0x008c0000bd14783b */ /* 0x000fea0000000200 */
[C---:B-----5:R-:W-:Y:S01]  /*15df0*/  HMMA.16816.F32.BF16 R156, R24.reuse, R16, R156 ;  /* 0x00000010189c723c */ /* 0x060fe2000004189c */
[----:B------:R-:W3:Y:S05]  /*15e00*/  MUFU.TANH R133, R56 ;  /* 0x0000003800857308 */ /* 0x000eea0000002400 */
[----:B------:R-:W-:Y:S01]  /*15e10*/  HMMA.16816.F32.BF16 R152, R24, R18, R152 ;  /* 0x000000121898723c */ /* 0x000fe20000041898 */
[----:B------:R-:W5:Y:S01]  /*15e20*/  LDSM.16.M88.4 R16, [R189+0x8400] ;  /* 0x00840000bd10783b */ /* 0x000f620000000200 */
[----:B------:R-:W-:-:S04]  /*15e30*/  DEPBAR.LE SB0, 0x0 ;  /* 0x000080000000791a */ /* 0x000fc80000000000 */
[C---:B----4-:R-:W-:Y:S01]  /*15e40*/  HMMA.16816.F32.BF16 R36, R12.reuse, R30, R36 ;  /* 0x0000001e0c24723c */ /* 0x050fe20000041824 */
[----:B------:R-:W4:Y:S01]  /*15e50*/  MUFU.TANH R135, R58 ;  /* 0x0000003a00877308 */ /* 0x000f220000002400 */
[-C--:B------:R-:W-:Y:S01]  /*15e60*/  FMUL.FTZ R48, R48, R220.reuse ;  /* 0x000000dc30307220 */ /* 0x080fe20000410000 */
[-C--:B------:R-:W-:Y:S01]  /*15e70*/  FMUL.FTZ R49, R49, R220.reuse ;  /* 0x000000dc31317220 */ /* 0x080fe20000410000 */
[-C--:B------:R-:W-:Y:S01]  /*15e80*/  FMUL.FTZ R27, R51, R220.reuse ;  /* 0x000000dc331b7220 */ /* 0x080fe20000410000 */
[-C--:B------:R-:W-:Y:S01]  /*15e90*/  FMUL.FTZ R25, R50, R220.reuse ;  /* 0x000000dc32197220 */ /* 0x080fe20000410000 */
[C---:B-1----:R-:W-:Y:S03]  /*15ea0*/  HMMA.16816.F32.BF16 R32, R12.reuse, R4, R32 ;  /* 0x000000040c20723c */ /* 0x042fe60000041820 */
[----:B------:R-:W1:Y:S03]  /*15eb0*/  MUFU.TANH R53, R53 ;  /* 0x0000003500357308 */ /* 0x000e660000002400 */
[----:B--2---:R-:W-:Y:S01]  /*15ec0*/  HMMA.16816.F32.BF16 R156, R12, R8, R156 ;  /* 0x000000080c9c723c */ /* 0x004fe2000004189c */
[----:B------:R-:W-:-:S04]  /*15ed0*/  FMUL.FTZ R5, R45, R220 ;  /* 0x000000dc2d057220 */ /* 0x000fc80000410000 */
[----:B------:R-:W2:Y:S01]  /*15ee0*/  MUFU.TANH R55, R55 ;  /* 0x0000003700377308 */ /* 0x000ea20000002400 */
[C---:B------:R-:W-:Y:S06]  /*15ef0*/  HMMA.16816.F32.BF16 R152, R12.reuse, R10, R152 ;  /* 0x0000000a0c98723c */ /* 0x040fec0000041898 */
[-C--:B------:R-:W-:Y:S01]  /*15f00*/  FMUL.FTZ R4, R39, R220.reuse ;  /* 0x000000dc27047220 */ /* 0x080fe20000410000 */
[----:B------:R-:W-:Y:S01]  /*15f10*/  IMAD.SHL.U32 R11, R207, 0x80, RZ ;  /* 0x00000080cf0b7824 */ /* 0x000fe200078e00ff */
[----:B------:R-:W-:Y:S01]  /*15f20*/  HMMA.16816.F32.BF16 R40, R12, R28, R40 ;  /* 0x0000001c0c28723c */ /* 0x000fe20000041828 */
[----:B------:R-:W-:Y:S01]  /*15f30*/  MUFU.TANH R141, R48 ;  /* 0x00000030008d7308 */ /* 0x000fe20000002400 */
[----:B------:R-:W-:-:S02]  /*15f40*/  FMUL.FTZ R38, R38, R220 ;  /* 0x000000dc26267220 */ /* 0x000fc40000410000 */
[C---:B------:R-:W-:Y:S01]  /*15f50*/  LOP3.LUT R8, R11.reuse, R212, RZ, 0xfc, !PT ;  /* 0x000000d40b087212 */ /* 0x040fe200078efcff */
[-C--:B------:R-:W-:Y:S01]  /*15f60*/  FMUL.FTZ R34, R34, R220.reuse ;  /* 0x000000dc22227220 */ /* 0x080fe20000410000 */
[C---:B------:R-:W-:Y:S01]  /*15f70*/  HMMA.16816.F32.BF16 R124, R12.reuse, R6, R124 ;  /* 0x000000060c7c723c */ /* 0x040fe2000004187c */
[-C--:B------:R-:W-:Y:S01]  /*15f80*/  FMUL.FTZ R32, R32, R220.reuse ;  /* 0x000000dc20207220 */ /* 0x080fe20000410000 */
[-C--:B------:R-:W-:Y:S01]  /*15f90*/  FMUL.FTZ R29, R44, R220.reuse ;  /* 0x000000dc2c1d7220 */ /* 0x080fe20000410000 */
[----:B------:R-:W-:Y:S01]  /*15fa0*/  VIADD R10, R8, 0x1 ;  /* 0x00000001080a7836 */ /* 0x000fe20000000000 */
[----:B------:R-:W2:Y:S01]  /*15fb0*/  MUFU.TANH R137, R52 ;  /* 0x0000003400897308 */ /* 0x000ea20000002400 */
[C-C-:B------:R-:W-:Y:S01]  /*15fc0*/  LOP3.LUT R26, R11.reuse, 0x18, R212.reuse, 0xfe, !PT ;  /* 0x000000180b1a7812 */ /* 0x140fe200078efed4 */
[C---:B-----5:R-:W-:Y:S01]  /*15fd0*/  HMMA.16816.F32.BF16 R164, R12.reuse, R16, R164 ;  /* 0x000000100ca4723c */ /* 0x060fe200000418a4 */
[----:B------:R-:W-:Y:S01]  /*15fe0*/  LOP3.LUT R6, R11, 0x8, R212, 0xfe, !PT ;  /* 0x000000080b067812 */ /* 0x000fe200078efed4 */
[----:B------:R-:W-:Y:S01]  /*15ff0*/  FMUL.FTZ R7, R46, R220 ;  /* 0x000000dc2e077220 */ /* 0x000fe20000410000 */
[C---:B------:R-:W-:Y:S01]  /*16000*/  ISETP.GE.AND P5, PT, R10.reuse, R118, PT ;  /* 0x000000760a00720c */ /* 0x040fe20003fa6270 */
[----:B------:R-:W-:Y:S01]  /*16010*/  FMUL.FTZ R39, R33, R220 ;  /* 0x000000dc21277220 */ /* 0x000fe20000410000 */
[-C--:B------:R-:W-:Y:S01]  /*16020*/  ISETP.GE.AND P1, PT, R10, R119.reuse, PT ;  /* 0x000000770a00720c */ /* 0x080fe20003f26270 */
[C---:B------:R-:W-:Y:S01]  /*16030*/  HMMA.16816.F32.BF16 R160, R12.reuse, R18, R160 ;  /* 0x000000120ca0723c */ /* 0x040fe200000418a0 */
[C---:B------:R-:W-:Y:S01]  /*16040*/  ISETP.GE.AND P6, PT, R6.reuse, R118, PT ;  /* 0x000000760600720c */ /* 0x040fe20003fc6270 */
[----:B------:R-:W5:Y:S01]  /*16050*/  MUFU.TANH R139, R54 ;  /* 0x00000036008b7308 */ /* 0x000f620000002400 */
[----:B------:R-:W-:Y:S01]  /*16060*/  ISETP.GE.AND P0, PT, R6, R119, PT ;  /* 0x000000770600720c */ /* 0x000fe20003f06270 */
[----:B------:R-:W-:Y:S01]  /*16070*/  FMUL.FTZ R17, R47, R220 ;  /* 0x000000dc2f117220 */ /* 0x000fe20000410000 */
[----:B------:R-:W-:Y:S01]  /*16080*/  I2FP.F32.S32 R16, R6 ;  /* 0x0000000600107245 */ /* 0x000fe20000201400 */
[C---:B------:R-:W-:Y:S01]  /*16090*/  HMMA.16816.F32.BF16 R148, R12.reuse, R20, R148 ;  /* 0x000000140c94723c */ /* 0x040fe20000041894 */
[-C--:B------:R-:W-:Y:S01]  /*160a0*/  FMUL.FTZ R9, R41, R220.reuse ;  /* 0x000000dc29097220 */ /* 0x080fe20000410000 */
[-C--:B------:R-:W-:Y:S01]  /*160b0*/  FMUL.FTZ R43, R43, R220.reuse ;  /* 0x000000dc2b2b7220 */ /* 0x080fe20000410000 */
[----:B------:R-:W-:Y:S01]  /*160c0*/  FMUL.FTZ R19, R40, R220 ;  /* 0x000000dc28137220 */ /* 0x000fe20000410000 */
[CC--:B------:R-:W-:Y:S01]  /*160d0*/  FFMA.FTZ R129, R0.reuse, R16.reuse, R129 ;  /* 0x0000001000817223 */ /* 0x0c0fe20000010081 */
[----:B------:R-:W-:Y:S01]  /*160e0*/  FFMA.FTZ R16, R0, R16, R65 ;  /* 0x0000001000107223 */ /* 0x000fe20000010041 */
[----:B------:R-:W-:Y:S01]  /*160f0*/  HMMA.16816.F32.BF16 R144, R12, R22, R144 ;  /* 0x000000160c90723c */ /* 0x000fe20000041890 */
[----:B------:R-:W-:Y:S01]  /*16100*/  MUFU.TANH R41, R34 ;  /* 0x0000002200297308 */ /* 0x000fe20000002400 */
[-C--:B------:R-:W-:Y:S01]  /*16110*/  FMUL.FTZ R21, R36, R220.reuse ;  /* 0x000000dc24157220 */ /* 0x080fe20000410000 */
[-C--:B------:R-:W-:Y:S01]  /*16120*/  FMUL.FTZ R31, R42, R220.reuse ;  /* 0x000000dc2a1f7220 */ /* 0x080fe20000410000 */
[----:B------:R-:W-:Y:S01]  /*16130*/  FSEL R16, R16, -INF , !P0 ;  /* 0xff80000010107808 */ /* 0x000fe20004000000 */
[-C--:B------:R-:W-:Y:S01]  /*16140*/  FMUL.FTZ R125, R125, R220.reuse ;  /* 0x000000dc7d7d7220 */ /* 0x080fe20000410000 */
[-C--:B------:R-:W-:Y:S01]  /*16150*/  FMUL.FTZ R127, R127, R220.reuse ;  /* 0x000000dc7f7f7220 */ /* 0x080fe20000410000 */
[-C--:B------:R-:W-:Y:S01]  /*16160*/  FMUL.FTZ R14, R35, R220.reuse ;  /* 0x000000dc230e7220 */ /* 0x080fe20000410000 */
[----:B------:R-:W-:Y:S01]  /*16170*/  VIADD R22, R8, 0x11 ;  /* 0x0000001108167836 */ /* 0x000fe20000000000 */
        /* <DEDUP_REMOVED lines=16> */
[----:B------:R-:W5:Y:S01]  /*16280*/  MUFU.TANH R49, R49 ;  /* 0x0000003100317308 */ /* 0x000f620000002400 */
[----:B---3--:R-:W-:Y:S01]  /*16290*/  I2FP.F32.S32 R4, R10 ;  /* 0x0000000a00047245 */ /* 0x008fe20000201400 */
[----:B------:R-:W-:-:S02]  /*162a0*/  VIADD R10, R8, 0x9 ;  /* 0x00000009080a7836 */ /* 0x000fc40000000000 */
[-C--:B------:R-:W-:Y:S01]  /*162b0*/  FMUL.FTZ R159, R159, R220.reuse ;  /* 0x000000dc9f9f7220 */ /* 0x080fe20000410000 */
[-C--:B------:R-:W-:Y:S01]  /*162c0*/  FMUL.FTZ R152, R152, R220.reuse ;  /* 0x000000dc98987220 */ /* 0x080fe20000410000 */
[----:B------:R-:W-:Y:S01]  /*162d0*/  FMUL.FTZ R153, R153, R220 ;  /* 0x000000dc99997220 */ /* 0x000fe20000410000 */
[CC--:B------:R-:W-:Y:S01]  /*162e0*/  FFMA.FTZ R121, R0.reuse, R4.reuse, R121 ;  /* 0x0000000400797223 */ /* 0x0c0fe20000010079 */
[----:B------:R-:W-:Y:S01]  /*162f0*/  FFMA.FTZ R12, R0, R4, R123 ;  /* 0x00000004000c7223 */ /* 0x000fe2000001007b */
[----:B------:R-:W-:Y:S01]  /*16300*/  LOP3.LUT R4, R11, 0x10, R212, 0xfe, !PT ;  /* 0x000000100b047812 */ /* 0x000fe200078efed4 */
[----:B------:R-:W3:Y:S01]  /*16310*/  MUFU.TANH R27, R27 ;  /* 0x0000001b001b7308 */ /* 0x000ee20000002400 */
[-C--:B------:R-:W-:Y:S01]  /*16320*/  FMUL.FTZ R154, R154, R220.reuse ;  /* 0x000000dc9a9a7220 */ /* 0x080fe20000410000 */
[----:B------:R-:W-:Y:S01]  /*16330*/  FSEL R6, R121, -INF , !P5 ;  /* 0xff80000079067808 */ /* 0x000fe20006800000 */
[-C--:B------:R-:W-:Y:S01]  /*16340*/  FMUL.FTZ R155, R155, R220.reuse ;  /* 0x000000dc9b9b7220 */ /* 0x080fe20000410000 */
[----:B------:R-:W-:Y:S01]  /*16350*/  FSEL R12, R12, -INF , !P1 ;  /* 0xff8000000c0c7808 */ /* 0x000fe20004800000 */
[----:B------:R-:W-:Y:S01]  /*16360*/  FMUL.FTZ R148, R148, R220 ;  /* 0x000000dc94947220 */ /* 0x000fe20000410000 */
[C---:B------:R-:W-:Y:S01]  /*16370*/  ISETP.GE.AND P5, PT, R10.reuse, R118, PT ;  /* 0x000000760a00720c */ /* 0x040fe20003fa6270 */
[----:B------:R-:W-:Y:S01]  /*16380*/  FMUL.FTZ R149, R149, R220 ;  /* 0x000000dc95957220 */ /* 0x000fe20000410000 */
[-C--:B------:R-:W-:Y:S01]  /*16390*/  ISETP.GE.AND P1, PT, R10, R119.reuse, PT ;  /* 0x000000770a00720c */ /* 0x080fe20003f26270 */
[----:B------:R2:W-:Y:S01]  /*163a0*/  MUFU.TANH R37, R32 ;  /* 0x0000002000257308 */ /* 0x0005e20000002400 */
[----:B------:R-:W-:Y:S01]  /*163b0*/  I2FP.F32.S32 R10, R10 ;  /* 0x0000000a000a7245 */ /* 0x000fe20000201400 */
[-C--:B------:R-:W-:Y:S01]  /*163c0*/  FMUL.FTZ R20, R150, R220.reuse ;  /* 0x000000dc96147220 */ /* 0x080fe20000410000 */
[-C--:B------:R-:W-:Y:S01]  /*163d0*/  ISETP.GE.AND P0, PT, R4, R119.reuse, PT ;  /* 0x000000770400720c */ /* 0x080fe20003f06270 */
[----:B------:R-:W-:Y:S01]  /*163e0*/  FMUL.FTZ R151, R151, R220 ;  /* 0x000000dc97977220 */ /* 0x000fe20000410000 */
[----:B------:R-:W-:Y:S01]  /*163f0*/  I2FP.F32.S32 R24, R4 ;  /* 0x0000000400187245 */ /* 0x000fe20000201400 */
[CC--:B------:R-:W-:Y:S01]  /*16400*/  FFMA.FTZ R131, R0.reuse, R10.reuse, R131 ;  /* 0x0000000a00837223 */ /* 0x0c0fe20000010083 */
[----:B------:R-:W-:Y:S01]  /*16410*/  FFMA.FTZ R67, R0, R10, R67 ;  /* 0x0000000a00437223 */ /* 0x000fe20000010043 */
[----:B------:R-:W-:Y:S01]  /*16420*/  FSEL R10, R129, -INF , !P6 ;  /* 0xff800000810a7808 */ /* 0x000fe20007000000 */
[----:B------:R-:W3:Y:S01]  /*16430*/  MUFU.TANH R25, R25 ;  /* 0x0000001900197308 */ /* 0x000ee20000002400 */
[----:B------:R-:W-:Y:S01]  /*16440*/  ISETP.GE.AND P6, PT, R4, R118, PT ;  /* 0x000000760400720c */ /* 0x000fe20003fc6270 */
[CC--:B------:R-:W-:Y:S01]  /*16450*/  FFMA.FTZ R44, R0.reuse, R24.reuse, R133 ;  /* 0x00000018002c7223 */ /* 0x0c0fe20000010085 */
[----:B------:R-:W-:Y:S01]  /*16460*/  FSEL R4, R131, -INF , !P5 ;  /* 0xff80000083047808 */ /* 0x000fe20006800000 */
[----:B----4-:R-:W-:Y:S01]  /*16470*/  FFMA.FTZ R24, R0, R24, R135 ;  /* 0x0000001800187223 */ /* 0x010fe20000010087 */
[----:B-1----:R-:W-:Y:S01]  /*16480*/  FSEL R14, R67, -INF , !P1 ;  /* 0xff800000430e7808 */ /* 0x002fe20004800000 */
[----:B------:R-:W-:Y:S01]  /*16490*/  FMUL.FTZ R18, R144, R220 ;  /* 0x000000dc90127220 */ /* 0x000fe20000410000 */
[C---:B------:R-:W-:Y:S01]  /*164a0*/  ISETP.GE.AND P5, PT, R22.reuse, R118, PT ;  /* 0x000000761600720c */ /* 0x040fe20003fa6270 */
[----:B------:R-:W1:Y:S01]  /*164b0*/  MUFU.TANH R5, R5 ;  /* 0x0000000500057308 */ /* 0x000e620000002400 */
[----:B------:R-:W-:Y:S01]  /*164c0*/  ISETP.GE.AND P1, PT, R22, R119, PT ;  /* 0x000000771600720c */ /* 0x000fe20003f26270 */
[----:B------:R-:W-:Y:S01]  /*164d0*/  FMUL.FTZ R145, R145, R220 ;  /* 0x000000dc91917220 */ /* 0x000fe20000410000 */
[----:B------:R-:W-:Y:S01]  /*164e0*/  I2FP.F32.S32 R22, R22 ;  /* 0x0000001600167245 */ /* 0x000fe20000201400 */
[-C--:B------:R-:W-:Y:S01]  /*164f0*/  FMUL.FTZ R15, R146, R220.reuse ;  /* 0x000000dc920f7220 */ /* 0x080fe20000410000 */
[----:B------:R-:W-:Y:S01]  /*16500*/  FSEL R44, R44, -INF , !P6 ;  /* 0xff8000002c2c7808 */ /* 0x000fe20007000000 */
[----:B------:R-:W-:Y:S01]  /*16510*/  FMUL.FTZ R147, R147, R220 ;  /* 0x000000dc93937220 */ /* 0x000fe20000410000 */
[----:B------:R-:W-:Y:S01]  /*16520*/  FSEL R24, R24, -INF , !P0 ;  /* 0xff80000018187808 */ /* 0x000fe20004000000 */
[CC--:B------:R-:W-:Y:S01]  /*16530*/  FFMA.FTZ R48, R0.reuse, R22.reuse, R57 ;  /* 0x0000001600307223 */ /* 0x0c0fe20000010039 */
[----:B------:R-:W-:Y:S01]  /*16540*/  FFMA.FTZ R34, R0, R22, R59 ;  /* 0x0000001600227223 */ /* 0x000fe2000001003b */
[----:B------:R-:W-:Y:S01]  /*16550*/  VIADD R22, R8, 0x19 ;  /* 0x0000001908167836 */ /* 0x000fe20000000000 */
[----:B------:R-:W-:Y:S01]  /*16560*/  ISETP.GE.AND P6, PT, R26, R118, PT ;  /* 0x000000761a00720c */ /* 0x000fe20003fc6270 */
[----:B------:R-:W4:Y:S01]  /*16570*/  MUFU.TANH R17, R17 ;  /* 0x0000001100117308 */ /* 0x000f220000002400 */
[----:B------:R-:W-:-:S02]  /*16580*/  FSEL R48, R48, -INF , !P5 ;  /* 0xff80000030307808 */ /* 0x000fc40006800000 */
[----:B------:R-:W-:Y:S02]  /*16590*/  FSEL R34, R34, -INF , !P1 ;  /* 0xff80000022227808 */ /* 0x000fe40004800000 */
[C---:B------:R-:W-:Y:S02]  /*165a0*/  ISETP.GE.AND P5, PT, R22.reuse, R118, PT ;  /* 0x000000761600720c */ /* 0x040fe40003fa6270 */
[-C--:B------:R-:W-:Y:S01]  /*165b0*/  ISETP.GE.AND P1, PT, R22, R119.reuse, PT ;  /* 0x000000771600720c */ /* 0x080fe20003f26270 */
[----:B------:R-:W4:Y:S01]  /*165c0*/  MUFU.TANH R29, R29 ;  /* 0x0000001d001d7308 */ /* 0x000f220000002400 */
[----:B------:R-:W-:Y:S02]  /*165d0*/  I2FP.F32.S32 R22, R22 ;  /* 0x0000001600167245 */ /* 0x000fe40000201400 */
[----:B------:R-:W-:Y:S02]  /*165e0*/  ISETP.GE.AND P0, PT, R26, R119, PT ;  /* 0x000000771a00720c */ /* 0x000fe40003f06270 */
[----:B------:R-:W-:Y:S01]  /*165f0*/  I2FP.F32.S32 R26, R26 ;  /* 0x0000001a001a7245 */ /* 0x000fe20000201400 */
[CC--:B------:R-:W-:Y:S01]  /*16600*/  FFMA.FTZ R53, R0.reuse, R22.reuse, R53 ;  /* 0x0000001600357223 */ /* 0x0c0fe20000010035 */
[----:B--2---:R-:W-:Y:S01]  /*16610*/  FFMA.FTZ R32, R0, R22, R55 ;  /* 0x0000001600207223 */ /* 0x004fe20000010037 */
[----:B------:R-:W-:Y:S01]  /*16620*/  VIADD R22, R8, 0x21 ;  /* 0x0000002108167836 */ /* 0x000fe20000000000 */
[----:B------:R-:W2:Y:S01]  /*16630*/  MUFU.TANH R7, R7 ;  /* 0x0000000700077308 */ /* 0x000ea20000002400 */
[CC--:B------:R-:W-:Y:S01]  /*16640*/  FFMA.FTZ R58, R0.reuse, R26.reuse, R137 ;  /* 0x0000001a003a7223 */ /* 0x0c0fe20000010089 */
[----:B------:R-:W-:Y:S01]  /*16650*/  FSEL R56, R53, -INF , !P5 ;  /* 0xff80000035387808 */ /* 0x000fe20006800000 */
[----:B-----5:R-:W-:Y:S01]  /*16660*/  FFMA.FTZ R36, R0, R26, R139 ;  /* 0x0000001a00247223 */ /* 0x020fe2000001008b */
[----:B------:R-:W-:Y:S01]  /*16670*/  FSEL R32, R32, -INF , !P1 ;  /* 0xff80000020207808 */ /* 0x000fe20004800000 */
[----:B------:R-:W-:Y:S01]  /*16680*/  IMAD.MOV.U32 R137, RZ, RZ, R223 ;  /* 0x000000ffff897224 */ /* 0x000fe200078e00df */
[----:B------:R-:W-:-:S02]  /*16690*/  ISETP.GE.AND P5, PT, R22, R118, PT ;  /* 0x000000761600720c */ /* 0x000fc40003fa6270 */
[----:B------:R-:W-:Y:S01]  /*166a0*/  ISETP.GE.AND P1, PT, R22, R119, PT ;  /* 0x000000771600720c */ /* 0x000fe20003f26270 */
[----:B------:R-:W5:Y:S01]  /*166b0*/  MUFU.TANH R9, R9 ;  /* 0x0000000900097308 */ /* 0x000f620000002400 */
[----:B------:R-:W-:Y:S02]  /*166c0*/  I2FP.F32.S32 R22, R22 ;  /* 0x0000001600167245 */ /* 0x000fe40000201400 */
[----:B------:R-:W-:Y:S02]  /*166d0*/  LOP3.LUT R26, R11, 0x20, R212, 0xfe, !PT ;  /* 0x000000200b1a7812 */ /* 0x000fe400078efed4 */
[----:B------:R-:W-:Y:S01]  /*166e0*/  FSEL R58, R58, -INF , !P6 ;  /* 0xff8000003a3a7808 */ /* 0x000fe20007000000 */
[CC--:B------:R-:W-:Y:S01]  /*166f0*/  FFMA.FTZ R49, R0.reuse, R22.reuse, R49 ;  /* 0x0000001600317223 */ /* 0x0c0fe20000010031 */
[----:B---3--:R-:W-:Y:S01]  /*16700*/  FFMA.FTZ R27, R0, R22, R27 ;  /* 0x00000016001b7223 */ /* 0x008fe2000001001b */
[----:B------:R-:W-:Y:S01]  /*16710*/  VIADD R22, R8, 0x29 ;  /* 0x0000002908167836 */ /* 0x000fe20000000000 */
[----:B------:R-:W-:Y:S01]  /*16720*/  FSEL R36, R36, -INF , !P0 ;  /* 0xff80000024247808 */ /* 0x000fe20004000000 */
[----:B------:R-:W3:Y:S01]  /*16730*/  MUFU.TANH R13, R43 ;  /* 0x0000002b000d7308 */ /* 0x000ee20000002400 */
[----:B------:R-:W-:-:S02]  /*16740*/  ISETP.GE.AND P6, PT, R26, R118, PT ;  /* 0x000000761a00720c */ /* 0x000fc40003fc6270 */
[-C--:B------:R-:W-:Y:S02]  /*16750*/  ISETP.GE.AND P0, PT, R26, R119.reuse, PT ;  /* 0x000000771a00720c */ /* 0x080fe40003f06270 */
[----:B------:R-:W-:Y:S02]  /*16760*/  I2FP.F32.S32 R26, R26 ;  /* 0x0000001a001a7245 */ /* 0x000fe40000201400 */
[----:B------:R-:W-:Y:S01]  /*16770*/  FSEL R242, R49, -INF , !P5 ;  /* 0xff80000031f27808 */ /* 0x000fe20006800000 */
[----:B------:R-:W3:Y:S01]  /*16780*/  MUFU.TANH R19, R19 ;  /* 0x0000001300137308 */ /* 0x000ee20000002400 */
[----:B------:R-:W-:Y:S01]  /*16790*/  FSEL R248, R27, -INF , !P1 ;  /* 0xff8000001bf87808 */ /* 0x000fe20004800000 */
[----:B------:R-:W-:Y:S01]  /*167a0*/  FFMA.FTZ R250, R0, R26, R25 ;  /* 0x0000001a00fa7223 */ /* 0x000fe20000010019 */
[----:B------:R-:W-:Y:S01]  /*167b0*/  ISETP.GE.AND P5, PT, R22, R118, PT ;  /* 0x000000761600720c */ /* 0x000fe20003fa6270 */
[----:B------:R-:W-:Y:S01]  /*167c0*/  FFMA.FTZ R141, R0, R26, R141 ;  /* 0x0000001a008d7223 */ /* 0x000fe2000001008d */
[----:B------:R-:W-:-:S02]  /*167d0*/  ISETP.GE.AND P1, PT, R22, R119, PT ;  /* 0x000000771600720c */ /* 0x000fc40003f26270 */
[----:B------:R-:W-:Y:S01]  /*167e0*/  I2FP.F32.S32 R22, R22 ;  /* 0x0000001600167245 */ /* 0x000fe20000201400 */
[----:B------:R-:W3:Y:S01]  /*167f0*/  MUFU.TANH R31, R31 ;  /* 0x0000001f001f7308 */ /* 0x000ee20000002400 */
[----:B------:R-:W-:Y:S02]  /*16800*/  LOP3.LUT R25, R11, 0x28, R212, 0xfe, !PT ;  /* 0x000000280b197812 */ /* 0x000fe400078efed4 */
[----:B------:R-:W-:Y:S01]  /*16810*/  FSEL R244, R141, -INF , !P6 ;  /* 0xff8000008df47808 */ /* 0x000fe20007000000 */
[CC--:B-1----:R-:W-:Y:S01]  /*16820*/  FFMA.FTZ R238, R0.reuse, R22.reuse, R5 ;  /* 0x0000001600ee7223 */ /* 0x0c2fe20000010005 */
[----:B----4-:R-:W-:Y:S01]  /*16830*/  FFMA.FTZ R17, R0, R22, R17 ;  /* 0x0000001600117223 */ /* 0x010fe20000010011 */
[----:B------:R-:W-:Y:S01]  /*16840*/  VIADD R22, R8, 0x31 ;  /* 0x0000003108167836 */ /* 0x000fe20000000000 */
[----:B------:R-:W-:Y:S01]  /*16850*/  I2FP.F32.S32 R26, R25 ;  /* 0x00000019001a7245 */ /* 0x000fe20000201400 */
[----:B------:R-:W1:Y:S01]  /*16860*/  MUFU.TANH R23, R23 ;  /* 0x0000001700177308 */ /* 0x000e620000002400 */
[----:B------:R-:W-:-:S02]  /*16870*/  FSEL R238, R238, -INF , !P5 ;  /* 0xff800000eeee7808 */ /* 0x000fc40006800000 */
[----:B------:R-:W-:Y:S01]  /*16880*/  FSEL R236, R17, -INF , !P1 ;  /* 0xff80000011ec7808 */ /* 0x000fe20004800000 */
[----:B------:R-:W-:Y:S01]  /*16890*/  FFMA.FTZ R29, R0, R26, R29 ;  /* 0x0000001a001d7223 */ /* 0x000fe2000001001d */
[----:B------:R-:W-:Y:S01]  /*168a0*/  ISETP.GE.AND P5, PT, R22, R118, PT ;  /* 0x000000761600720c */ /* 0x000fe20003fa6270 */
[----:B--2---:R-:W-:Y:S01]  /*168b0*/  FFMA.FTZ R246, R0, R26, R7 ;  /* 0x0000001a00f67223 */ /* 0x004fe20000010007 */
[-C--:B------:R-:W-:Y:S01]  /*168c0*/  ISETP.GE.AND P1, PT, R22, R119.reuse, PT ;  /* 0x000000771600720c */ /* 0x080fe20003f26270 */
[----:B------:R-:W-:Y:S01]  /*168d0*/  VIADD R17, R8, 0x39 ;  /* 0x0000003908117836 */ /* 0x000fe20000000000 */
[----:B------:R-:W-:Y:S01]  /*168e0*/  I2FP.F32.S32 R22, R22 ;  /* 0x0000001600167245 */ /* 0x000fe20000201400 */
[----:B------:R-:W2:Y:S01]  /*168f0*/  MUFU.TANH R21, R21 ;  /* 0x0000001500157308 */ /* 0x000ea20000002400 */
[----:B------:R-:W-:Y:S02]  /*16900*/  FSEL R250, R250, -INF , !P0 ;  /* 0xff800000fafa7808 */ /* 0x000fe40004000000 */
[C---:B------:R-:W-:Y:S01]  /*16910*/  ISETP.GE.AND P6, PT, R25.reuse, R118, PT ;  /* 0x000000761900720c */ /* 0x040fe20003fc6270 */
[CC--:B-----5:R-:W-:Y:S01]  /*16920*/  FFMA.FTZ R9, R0.reuse, R22.reuse, R9 ;  /* 0x0000001600097223 */ /* 0x0e0fe20000010009 */
[----:B------:R-:W-:Y:S01]  /*16930*/  ISETP.GE.AND P0, PT, R25, R119, PT ;  /* 0x000000771900720c */ /* 0x000fe20003f06270 */
[----:B---3--:R-:W-:Y:S01]  /*16940*/  FFMA.FTZ R13, R0, R22, R13 ;  /* 0x00000016000d7223 */ /* 0x008fe2000001000d */
[----:B------:R-:W-:Y:S01]  /*16950*/  LOP3.LUT R7, R11, 0x30, R212, 0xfe, !PT ;  /* 0x000000300b077812 */ /* 0x000fe200078efed4 */
[----:B------:R-:W3:Y:S01]  /*16960*/  MUFU.TANH R33, R38 ;  /* 0x0000002600217308 */ /* 0x000ee20000002400 */
[----:B------:R-:W-:-:S02]  /*16970*/  FSEL R240, R29, -INF , !P6 ;  /* 0xff8000001df07808 */ /* 0x000fc40007000000 */
[----:B------:R-:W-:Y:S02]  /*16980*/  FSEL R246, R246, -INF , !P0 ;  /* 0xff800000f6f67808 */ /* 0x000fe40004000000 */
[CC--:B------:R-:W-:Y:S02]  /*16990*/  ISETP.GE.AND P6, PT, R7.reuse, R118.reuse, PT ;  /* 0x000000760700720c */ /* 0x0c0fe40003fc6270 */
[----:B------:R-:W-:Y:S01]  /*169a0*/  ISETP.GE.AND P0, PT, R7, R119, PT ;  /* 0x000000770700720c */ /* 0x000fe20003f06270 */
[----:B------:R-:W4:Y:S01]  /*169b0*/  MUFU.TANH R39, R39 ;  /* 0x0000002700277308 */ /* 0x000f220000002400 */
[----:B------:R-:W-:Y:S02]  /*169c0*/  I2FP.F32.S32 R7, R7 ;  /* 0x0000000700077245 */ /* 0x000fe40000201400 */
[----:B------:R-:W-:Y:S02]  /*169d0*/  I2FP.F32.S32 R22, R17 ;  /* 0x0000001100167245 */ /* 0x000fe40000201400 */
[----:B------:R-:W-:Y:S01]  /*169e0*/  FSEL R226, R9, -INF , !P5 ;  /* 0xff80000009e27808 */ /* 0x000fe20006800000 */
[CC--:B------:R-:W-:Y:S01]  /*169f0*/  FFMA.FTZ R19, R0.reuse, R7.reuse, R19 ;  /* 0x0000000700137223 */ /* 0x0c0fe20000010013 */
[--C-:B------:R-:W-:Y:S01]  /*16a00*/  LOP3.LUT R9, R11, 0x40, R212.reuse, 0xfe, !PT ;  /* 0x000000400b097812 */ /* 0x100fe200078efed4 */
[----:B------:R-:W5:Y:S01]  /*16a10*/  MUFU.TANH R43, R124 ;  /* 0x0000007c002b7308 */ /* 0x000f620000002400 */
[----:B------:R-:W-:Y:S01]  /*16a20*/  FSEL R232, R13, -INF , !P1 ;  /* 0xff8000000de87808 */ /* 0x000fe20004800000 */
[C---:B------:R-:W-:Y:S01]  /*16a30*/  FFMA.FTZ R31, R0.reuse, R7, R31 ;  /* 0x00000007001f7223 */ /* 0x040fe2000001001f */
[C---:B------:R-:W-:Y:S01]  /*16a40*/  ISETP.GE.AND P5, PT, R17.reuse, R118, PT ;  /* 0x000000761100720c */ /* 0x040fe20003fa6270 */
[CC--:B-1----:R-:W-:Y:S01]  /*16a50*/  FFMA.FTZ R23, R0.reuse, R22.reuse, R23 ;  /* 0x0000001600177223 */ /* 0x0c2fe20000010017 */
[----:B------:R-:W-:Y:S01]  /*16a60*/  ISETP.GE.AND P1, PT, R17, R119, PT ;  /* 0x000000771100720c */ /* 0x000fe20003f26270 */
[----:B------:R-:W-:Y:S01]  /*16a70*/  FFMA.FTZ R35, R0, R22, R35 ;  /* 0x0000001600237223 */ /* 0x000fe20000010023 */
[----:B------:R-:W-:Y:S01]  /*16a80*/  LOP3.LUT R7, R11, 0x38, R212, 0xfe, !PT ;  /* 0x000000380b077812 */ /* 0x000fe200078efed4 */
[----:B------:R-:W1:Y:S01]  /*16a90*/  MUFU.TANH R47, R126 ;  /* 0x0000007e002f7308 */ /* 0x000e620000002400 */
[----:B------:R-:W-:Y:S01]  /*16aa0*/  VIADD R13, R8, 0x41 ;  /* 0x00000041080d7836 */ /* 0x000fe20000000000 */
[----:B------:R-:W-:-:S02]  /*16ab0*/  I2FP.F32.S32 R17, R9 ;  /* 0x0000000900117245 */ /* 0x000fc40000201400 */
[----:B------:R-:W-:Y:S02]  /*16ac0*/  FSEL R228, R19, -INF , !P6 ;  /* 0xff80000013e47808 */ /* 0x000fe40007000000 */
[----:B------:R-:W-:Y:S01]  /*16ad0*/  I2FP.F32.S32 R19, R7 ;  /* 0x0000000700137245 */ /* 0x000fe20000201400 */
[CC--:B------:R-:W-:Y:S01]  /*16ae0*/  FFMA.FTZ R37, R0.reuse, R17.reuse, R37 ;  /* 0x0000001100257223 */ /* 0x0c0fe20000010025 */
[----:B------:R-:W1:Y:S01]  /*16af0*/  MUFU.TANH R125, R125 ;  /* 0x0000007d007d7308 */ /* 0x000e620000002400 */
[----:B------:R-:W-:Y:S01]  /*16b00*/  FSEL R220, R23, -INF , !P5 ;  /* 0xff80000017dc7808 */ /* 0x000fe20006800000 */
[----:B------:R-:W-:Y:S01]  /*16b10*/  FFMA.FTZ R41, R0, R17, R41 ;  /* 0x0000001100297223 */ /* 0x000fe20000010029 */
[----:B------:R-:W-:Y:S01]  /*16b20*/  FSEL R218, R35, -INF , !P1 ;  /* 0xff80000023da7808 */ /* 0x000fe20004800000 */
[----:B------:R-:W-:Y:S01]  /*16b30*/  VIADD R17, R8, 0x49 ;  /* 0x0000004908117836 */ /* 0x000fe20000000000 */
[C---:B------:R-:W-:Y:S01]  /*16b40*/  ISETP.GE.AND P5, PT, R13.reuse, R118, PT ;  /* 0x000000760d00720c */ /* 0x040fe20003fa6270 */
[C---:B--2---:R-:W-:Y:S01]  /*16b50*/  FFMA.FTZ R21, R0.reuse, R19, R21 ;  /* 0x0000001300157223 */ /* 0x044fe20000010015 */
[----:B------:R-:W-:Y:S01]  /*16b60*/  ISETP.GE.AND P1, PT, R13, R119, PT ;  /* 0x000000770d00720c */ /* 0x000fe20003f26270 */
[----:B------:R-:W2:Y:S01]  /*16b70*/  MUFU.TANH R127, R127 ;  /* 0x0000007f007f7308 */ /* 0x000ea20000002400 */
[----:B------:R-:W-:Y:S01]  /*16b80*/  I2FP.F32.S32 R22, R13 ;  /* 0x0000000d00167245 */ /* 0x000fe20000201400 */
[----:B---3--:R-:W-:Y:S01]  /*16b90*/  FFMA.FTZ R33, R0, R19, R33 ;  /* 0x0000001300217223 */ /* 0x008fe20000010021 */
[----:B------:R-:W-:-:S02]  /*16ba0*/  LOP3.LUT R13, R11, 0x48, R212, 0xfe, !PT ;  /* 0x000000480b0d7812 */ /* 0x000fc400078efed4 */
[----:B------:R-:W-:Y:S01]  /*16bb0*/  FSEL R234, R31, -INF , !P0 ;  /* 0xff8000001fea7808 */ /* 0x000fe20004000000 */
[CC--:B----4-:R-:W-:Y:S01]  /*16bc0*/  FFMA.FTZ R39, R0.reuse, R22.reuse, R39 ;  /* 0x0000001600277223 */ /* 0x0d0fe20000010027 */
[C---:B------:R-:W-:Y:S01]  /*16bd0*/  FFMA.FTZ R45, R0.reuse, R22, R45 ;  /* 0x00000016002d7223 */ /* 0x040fe2000001002d */
[----:B------:R-:W3:Y:S01]  /*16be0*/  MUFU.TANH R51, R164 ;  /* 0x000000a400337308 */ /* 0x000ee20000002400 */
[----:B------:R-:W-:Y:S02]  /*16bf0*/  I2FP.F32.S32 R19, R13 ;  /* 0x0000000d00137245 */ /* 0x000fe40000201400 */
[----:B------:R-:W-:Y:S02]  /*16c00*/  I2FP.F32.S32 R22, R17 ;  /* 0x0000001100167245 */ /* 0x000fe40000201400 */
[C---:B------:R-:W-:Y:S01]  /*16c10*/  ISETP.GE.AND P0, PT, R7.reuse, R119, PT ;  /* 0x000000770700720c */ /* 0x040fe20003f06270 */
[CC--:B-----5:R-:W-:Y:S01]  /*16c20*/  FFMA.FTZ R43, R0.reuse, R19.reuse, R43 ;  /* 0x00000013002b7223 */ /* 0x0e0fe2000001002b */
[----:B------:R-:W-:Y:S01]  /*16c30*/  ISETP.GE.AND P6, PT, R7, R118, PT ;  /* 0x000000760700720c */ /* 0x000fe20003fc6270 */
[----:B------:R-:W-:Y:S01]  /*16c40*/  MUFU.TANH R165, R165 ;  /* 0x000000a500a57308 */ /* 0x000fe20000002400 */
[----:B------:R-:W-:Y:S01]  /*16c50*/  FSEL R180, R39, -INF , !P5 ;  /* 0xff80000027b47808 */ /* 0x000fe20006800000 */
[C---:B-1----:R-:W-:Y:S01]  /*16c60*/  FFMA.FTZ R47, R0.reuse, R19, R47 ;  /* 0x00000013002f7223 */ /* 0x042fe2000001002f */
[----:B------:R-:W-:Y:S01]  /*16c70*/  FSEL R216, R45, -INF , !P1 ;  /* 0xff8000002dd87808 */ /* 0x000fe20004800000 */
[C---:B------:R-:W-:Y:S01]  /*16c80*/  FFMA.FTZ R125, R0.reuse, R22, R125 ;  /* 0x00000016007d7223 */ /* 0x040fe2000001007d */
[C---:B------:R-:W-:Y:S01]  /*16c90*/  ISETP.GE.AND P5, PT, R17.reuse, R118, PT ;  /* 0x000000761100720c */ /* 0x040fe20003fa6270 */
[----:B--2---:R-:W-:Y:S01]  /*16ca0*/  FFMA.FTZ R127, R0, R22, R127 ;  /* 0x00000016007f7223 */ /* 0x004fe2000001007f */
[----:B------:R-:W-:Y:S01]  /*16cb0*/  ISETP.GE.AND P1, PT, R17, R119, PT ;  /* 0x000000771100720c */ /* 0x000fe20003f26270 */
[----:B------:R-:W1:Y:S01]  /*16cc0*/  MUFU.TANH R25, R166 ;  /* 0x000000a600197308 */ /* 0x000e620000002400 */
[----:B------:R-:W-:Y:S01]  /*16cd0*/  VIADD R19, R8, 0x51 ;  /* 0x0000005108137836 */ /* 0x000fe20000000000 */
[----:B------:R-:W-:-:S02]  /*16ce0*/  FSEL R230, R33, -INF , !P0 ;  /* 0xff80000021e67808 */ /* 0x000fc40004000000 */
[--C-:B------:R-:W-:Y:S02]  /*16cf0*/  LOP3.LUT R17, R11, 0x50, R212.reuse, 0xfe, !PT ;  /* 0x000000500b117812 */ /* 0x100fe400078efed4 */
[----:B------:R-:W-:Y:S02]  /*16d00*/  ISETP.GE.AND P0, PT, R9, R119, PT ;  /* 0x000000770900720c */ /* 0x000fe40003f06270 */
[----:B------:R-:W2:Y:S01]  /*16d10*/  MUFU.TANH R167, R167 ;  /* 0x000000a700a77308 */ /* 0x000ea20000002400 */
[----:B------:R-:W-:Y:S02]  /*16d20*/  FSEL R224, R21, -INF , !P6 ;  /* 0xff80000015e07808 */ /* 0x000fe40007000000 */
[-C--:B------:R-:W-:Y:S02]  /*16d30*/  ISETP.GE.AND P6, PT, R9, R118.reuse, PT ;  /* 0x000000760900720c */ /* 0x080fe40003fc6270 */
[----:B------:R-:W-:Y:S02]  /*16d40*/  I2FP.F32.S32 R21, R17 ;  /* 0x0000001100157245 */ /* 0x000fe40000201400 */
[----:B------:R-:W-:Y:S01]  /*16d50*/  FSEL R178, R125, -INF , !P5 ;  /* 0xff8000007db27808 */ /* 0x000fe20006800000 */
[----:B------:R-:W4:Y:S01]  /*16d60*/  MUFU.TANH R7, R162 ;  /* 0x000000a200077308 */ /* 0x000f220000002400 */
[----:B------:R-:W-:Y:S01]  /*16d70*/  FSEL R176, R127, -INF , !P1 ;  /* 0xff8000007fb07808 */ /* 0x000fe20004800000 */
[C---:B---3--:R-:W-:Y:S01]  /*16d80*/  FFMA.FTZ R51, R0.reuse, R21, R51 ;  /* 0x0000001500337223 */ /* 0x048fe20000010033 */
[----:B------:R-:W-:Y:S01]  /*16d90*/  I2FP.F32.S32 R22, R19 ;  /* 0x0000001300167245 */ /* 0x000fe20000201400 */
[----:B-1----:R-:W-:Y:S01]  /*16da0*/  FFMA.FTZ R25, R0, R21, R25 ;  /* 0x0000001500197223 */ /* 0x002fe20000010019 */
[----:B------:R-:W-:Y:S01]  /*16db0*/  FSEL R174, R41, -INF , !P0 ;  /* 0xff80000029ae7808 */ /* 0x000fe20004000000 */
[----:B------:R-:W-:Y:S01]  /*16dc0*/  VIADD R21, R8, 0x59 ;  /* 0x0000005908157836 */ /* 0x000fe20000000000 */
[C---:B------:R-:W-:Y:S01]  /*16dd0*/  ISETP.GE.AND P5, PT, R19.reuse, R118, PT ;  /* 0x000000761300720c */ /* 0x040fe20003fa6270 */
[----:B------:R-:W1:Y:S01]  /*16de0*/  MUFU.TANH R5, R160 ;  /* 0x000000a000057308 */ /* 0x000e620000002400 */
[-C--:B------:R-:W-:Y:S01]  /*16df0*/  ISETP.GE.AND P1, PT, R19, R119.reuse, PT ;  /* 0x000000771300720c */ /* 0x080fe20003f26270 */
[CC--:B------:R-:W-:Y:S01]  /*16e00*/  FFMA.FTZ R164, R0.reuse, R22.reuse, R165 ;  /* 0x0000001600a47223 */ /* 0x0c0fe200000100a5 */
[----:B------:R-:W-:Y:S01]  /*16e10*/  ISETP.GE.AND P0, PT, R13, R119, PT ;  /* 0x000000770d00720c */ /* 0x000fe20003f06270 */
[----:B--2---:R-:W-:Y:S01]  /*16e20*/  FFMA.FTZ R167, R0, R22, R167 ;  /* 0x0000001600a77223 */ /* 0x004fe200000100a7 */
[----:B------:R-:W-:-:S02]  /*16e30*/  LOP3.LUT R19, R11, 0x58, R212, 0xfe, !PT ;  /* 0x000000580b137812 */ /* 0x000fc400078efed4 */
[----:B------:R-:W-:Y:S01]  /*16e40*/  FSEL R184, R37, -INF , !P6 ;  /* 0xff80000025b87808 */ /* 0x000fe20007000000 */
[----:B------:R-:W2:Y:S01]  /*16e50*/  MUFU.TANH R161, R161 ;  /* 0x000000a100a17308 */ /* 0x000ea20000002400 */
[----:B------:R-:W-:Y:S02]  /*16e60*/  ISETP.GE.AND P6, PT, R13, R118, PT ;  /* 0x000000760d00720c */ /* 0x000fe40003fc6270 */
[----:B------:R-:W-:Y:S02]  /*16e70*/  FSEL R186, R47, -INF , !P0 ;  /* 0xff8000002fba7808 */ /* 0x000fe40004000000 */
[----:B------:R-:W-:Y:S02]  /*16e80*/  I2FP.F32.S32 R22, R19 ;  /* 0x0000001300167245 */ /* 0x000fe40000201400 */
[----:B------:R-:W-:Y:S01]  /*16e90*/  ISETP.GE.AND P0, PT, R17, R119, PT ;  /* 0x000000771100720c */ /* 0x000fe20003f06270 */
[----:B------:R-:W3:Y:S01]  /*16ea0*/  MUFU.TANH R163, R163 ;  /* 0x000000a300a37308 */ /* 0x000ee20000002400 */
[----:B------:R-:W-:Y:S01]  /*16eb0*/  FSEL R182, R43, -INF , !P6 ;  /* 0xff8000002bb67808 */ /* 0x000fe20007000000 */
[C---:B----4-:R-:W-:Y:S01]  /*16ec0*/  FFMA.FTZ R7, R0.reuse, R22, R7 ;  /* 0x0000001600077223 */ /* 0x050fe20000010007 */
[----:B------:R-:W-:Y:S01]  /*16ed0*/  ISETP.GE.AND P6, PT, R17, R118, PT ;  /* 0x000000761100720c */ /* 0x000fe20003fc6270 */
[----:B-1----:R-:W-:Y:S01]  /*16ee0*/  FFMA.FTZ R162, R0, R22, R5 ;  /* 0x0000001600a27223 */ /* 0x002fe20000010005 */
[----:B------:R-:W-:-:S02]  /*16ef0*/  FSEL R172, R25, -INF , !P0 ;  /* 0xff80000019ac7808 */ /* 0x000fc40004000000 */
[----:B------:R-:W-:Y:S01]  /*16f00*/  I2FP.F32.S32 R26, R21 ;  /* 0x00000015001a7245 */ /* 0x000fe20000201400 */
[----:B------:R-:W1:Y:S01]  /*16f10*/  MUFU.TANH R9, R156 ;  /* 0x0000009c00097308 */ /* 0x000e620000002400 */
[----:B------:R-:W-:Y:S02]  /*16f20*/  ISETP.GE.AND P0, PT, R19, R119, PT ;  /* 0x000000771300720c */ /* 0x000fe40003f06270 */
[----:B------:R-:W-:Y:S01]  /*16f30*/  LOP3.LUT R5, R11, 0x60, R212, 0xfe, !PT ;  /* 0x000000600b057812 */ /* 0x000fe200078efed4 */
[----:B--2---:R-:W-:Y:S01]  /*16f40*/  FFMA.FTZ R160, R0, R26, R161 ;  /* 0x0000001a00a07223 */ /* 0x004fe200000100a1 */
[----:B------:R-:W-:Y:S02]  /*16f50*/  FSEL R166, R51, -INF , !P6 ;  /* 0xff80000033a67808 */ /* 0x000fe40007000000 */
[----:B------:R-:W-:Y:S01]  /*16f60*/  FSEL R164, R164, -INF , !P5 ;  /* 0xff800000a4a47808 */ /* 0x000fe20006800000 */
[----:B------:R3:W2:Y:S01]  /*16f70*/  MUFU.TANH R13, R158 ;  /* 0x0000009e000d7308 */ /* 0x0006a20000002400 */
[----:B------:R-:W-:-:S02]  /*16f80*/  FSEL R170, R167, -INF , !P1 ;  /* 0xff800000a7aa7808 */ /* 0x000fc40004800000 */
[-C--:B------:R-:W-:Y:S02]  /*16f90*/  ISETP.GE.AND P6, PT, R19, R118.reuse, PT ;  /* 0x000000761300720c */ /* 0x080fe40003fc6270 */
[C---:B------:R-:W-:Y:S02]  /*16fa0*/  ISETP.GE.AND P5, PT, R21.reuse, R118, PT ;  /* 0x000000761500720c */ /* 0x040fe40003fa6270 */
[----:B------:R-:W-:Y:S01]  /*16fb0*/  ISETP.GE.AND P1, PT, R21, R119, PT ;  /* 0x000000771500720c */ /* 0x000fe20003f26270 */
[----:B------:R-:W4:Y:S01]  /*16fc0*/  MUFU.TANH R157, R157 ;  /* 0x0000009d009d7308 */ /* 0x000f220000002400 */
[----:B------:R-:W-:Y:S01]  /*16fd0*/  FSEL R168, R7, -INF , !P0 ;  /* 0xff80000007a87808 */ /* 0x000fe20004000000 */
[----:B------:R-:W-:Y:S01]  /*16fe0*/  VIADD R7, R8, 0x61 ;  /* 0x0000006108077836 */ /* 0x000fe20000000000 */
[----:B------:R-:W-:Y:S02]  /*16ff0*/  I2FP.F32.S32 R21, R5 ;  /* 0x0000000500157245 */ /* 0x000fe40000201400 */
[----:B------:R-:W-:-:S02]  /*17000*/  FSEL R160, R160, -INF , !P5 ;  /* 0xff800000a0a07808 */ /* 0x000fc40006800000 */
[----:B------:R-:W-:Y:S01]  /*17010*/  FSEL R162, R162, -INF , !P6 ;  /* 0xff800000a2a27808 */ /* 0x000fe20007000000 */
[----:B------:R-:W-:Y:S01]  /*17020*/  MUFU.TANH R159, R159 ;  /* 0x0000009f009f7308 */ /* 0x000fe20000002400 */
[C---:B---3--:R-:W-:Y:S01]  /*17030*/  FFMA.FTZ R158, R0.reuse, R26, R163 ;  /* 0x0000001a009e7223 */ /* 0x048fe200000100a3 */
[C---:B------:R-:W-:Y:S01]  /*17040*/  ISETP.GE.AND P5, PT, R7.reuse, R118, PT ;  /* 0x000000760700720c */ /* 0x040fe20003fa6270 */
[C---:B-1----:R-:W-:Y:S01]  /*17050*/  FFMA.FTZ R9, R0.reuse, R21, R9 ;  /* 0x0000001500097223 */ /* 0x042fe20000010009 */
[----:B------:R-:W-:Y:S01]  /*17060*/  I2FP.F32.S32 R22, R7 ;  /* 0x0000000700167245 */ /* 0x000fe20000201400 */
[----:B--2---:R-:W-:Y:S01]  /*17070*/  FFMA.FTZ R13, R0, R21, R13 ;  /* 0x00000015000d7223 */ /* 0x004fe2000001000d */
[----:B------:R-:W-:Y:S02]  /*17080*/  FSEL R158, R158, -INF , !P1 ;  /* 0xff8000009e9e7808 */ /* 0x000fe40004800000 */
[----:B------:R-:W1:Y:S01]  /*17090*/  MUFU.TANH R17, R152 ;  /* 0x0000009800117308 */ /* 0x000e620000002400 */
[----:B------:R-:W-:Y:S01]  /*170a0*/  ISETP.GE.AND P1, PT, R7, R119, PT ;  /* 0x000000770700720c */ /* 0x000fe20003f26270 */
[----:B----4-:R-:W-:Y:S01]  /*170b0*/  FFMA.FTZ R157, R0, R22, R157 ;  /* 0x00000016009d7223 */ /* 0x010fe2000001009d */
[----:B------:R-:W-:-:S02]  /*170c0*/  ISETP.GE.AND P6, PT, R5, R118, PT ;  /* 0x000000760500720c */ /* 0x000fc40003fc6270 */
[-C--:B------:R-:W-:Y:S02]  /*170d0*/  ISETP.GE.AND P0, PT, R5, R119.reuse, PT ;  /* 0x000000770500720c */ /* 0x080fe40003f06270 */
[----:B------:R-:W-:Y:S01]  /*170e0*/  LOP3.LUT R7, R11, 0x68, R212, 0xfe, !PT ;  /* 0x000000680b077812 */ /* 0x000fe200078efed4 */
[----:B------:R2:W3:Y:S01]  /*170f0*/  MUFU.TANH R19, R154 ;  /* 0x0000009a00137308 */ /* 0x0004e20000002400 */
[----:B------:R-:W-:Y:S01]  /*17100*/  FSEL R150, R9, -INF , !P6 ;  /* 0xff80000009967808 */ /* 0x000fe20007000000 */
[----:B------:R-:W-:Y:S01]  /*17110*/  VIADD R9, R8, 0x69 ;  /* 0x0000006908097836 */ /* 0x000fe20000000000 */
[----:B------:R-:W-:Y:S02]  /*17120*/  FSEL R156, R13, -INF , !P0 ;  /* 0xff8000000d9c7808 */ /* 0x000fe40004000000 */
[C---:B------:R-:W-:Y:S02]  /*17130*/  ISETP.GE.AND P6, PT, R7.reuse, R118, PT ;  /* 0x000000760700720c */ /* 0x040fe40003fc6270 */
[----:B------:R-:W-:Y:S01]  /*17140*/  ISETP.GE.AND P0, PT, R7, R119, PT ;  /* 0x000000770700720c */ /* 0x000fe20003f06270 */
[----:B------:R-:W4:Y:S01]  /*17150*/  MUFU.TANH R153, R153 ;  /* 0x0000009900997308 */ /* 0x000f220000002400 */
[----:B------:R-:W-:-:S05]  /*17160*/  I2FP.F32.S32 R13, R7 ;  /* 0x00000007000d7245 */ /* 0x000fca0000201400 */
[C---:B-1----:R-:W-:Y:S02]  /*17170*/  FFMA.FTZ R17, R0.reuse, R13, R17 ;  /* 0x0000000d00117223 */ /* 0x042fe40000010011 */
[----:B------:R-:W1:Y:S01]  /*17180*/  MUFU.TANH R155, R155 ;  /* 0x0000009b009b7308 */ /* 0x000e620000002400 */
[C---:B--2---:R-:W-:Y:S01]  /*17190*/  FFMA.FTZ R154, R0.reuse, R22, R159 ;  /* 0x00000016009a7223 */ /* 0x044fe2000001009f */
[----:B------:R-:W-:Y:S01]  /*171a0*/  I2FP.F32.S32 R22, R9 ;  /* 0x0000000900167245 */ /* 0x000fe20000201400 */
[----:B---3--:R-:W-:Y:S01]  /*171b0*/  FFMA.FTZ R19, R0, R13, R19 ;  /* 0x0000000d00137223 */ /* 0x008fe20000010013 */
[----:B------:R-:W-:Y:S01]  /*171c0*/  FSEL R146, R17, -INF , !P6 ;  /* 0xff80000011927808 */ /* 0x000fe20007000000 */
[----:B------:R-:W-:Y:S01]  /*171d0*/  VIADD R13, R8, 0x71 ;  /* 0x00000071080d7836 */ /* 0x000fe20000000000 */
[----:B------:R-:W-:Y:S02]  /*171e0*/  FSEL R154, R154, -INF , !P1 ;  /* 0xff8000009a9a7808 */ /* 0x000fe40004800000 */
[----:B------:R2:W3:Y:S01]  /*171f0*/  MUFU.TANH R5, R148 ;  /* 0x0000009400057308 */ /* 0x0004e20000002400 */
[----:B------:R-:W-:Y:S01]  /*17200*/  ISETP.GE.AND P1, PT, R9, R119, PT ;  /* 0x000000770900720c */ /* 0x000fe20003f26270 */
[----:B----4-:R-:W-:Y:S01]  /*17210*/  FFMA.FTZ R144, R0, R22, R153 ;  /* 0x0000001600907223 */ /* 0x010fe20000010099 */
[----:B------:R-:W-:-:S05]  /*17220*/  FSEL R152, R19, -INF , !P0 ;  /* 0xff80000013987808 */ /* 0x000fca0004000000 */
[----:B------:R-:W4:Y:S01]  /*17230*/  MUFU.TANH R7, R20 ;  /* 0x0000001400077308 */ /* 0x000f220000002400 */
[----:B-1----:R-:W-:-:S05]  /*17240*/  FFMA.FTZ R142, R0, R22, R155 ;  /* 0x00000016008e7223 */ /* 0x002fca000001009b */
[----:B------:R-:W-:Y:S02]  /*17250*/  FSEL R142, R142, -INF , !P1 ;  /* 0xff8000008e8e7808 */ /* 0x000fe40004800000 */
[----:B------:R-:W1:Y:S01]  /*17260*/  MUFU.TANH R149, R149 ;  /* 0x0000009500957308 */ /* 0x000e620000002400 */
[----:B--2---:R-:W-:Y:S01]  /*17270*/  FSEL R148, R157, -INF , !P5 ;  /* 0xff8000009d947808 */ /* 0x004fe20006800000 */
[----:B------:R-:W-:Y:S01]  /*17280*/  BAR.SYNC.DEFER_BLOCKING 0x0 ;  /* 0x0000000000007b1d */ /* 0x000fe20000010000 */
[-C--:B------:R-:W-:Y:S02]  /*17290*/  ISETP.GE.AND P5, PT, R9, R118.reuse, PT ;  /* 0x000000760900720c */ /* 0x080fe40003fa6270 */
[----:B------:R-:W-:Y:S02]  /*172a0*/  LOP3.LUT R9, R11, 0x70, R212, 0xfe, !PT ;  /* 0x000000700b097812 */ /* 0x000fe400078efed4 */
[----:B------:R-:W-:Y:S01]  /*172b0*/  FSEL R144, R144, -INF , !P5 ;  /* 0xff80000090907808 */ /* 0x000fe20006800000 */
[----:B------:R-:W2:Y:S01]  /*172c0*/  MUFU.TANH R151, R151 ;  /* 0x0000009700977308 */ /* 0x000ea20000002400 */
[----:B------:R-:W-:-:S02]  /*172d0*/  ISETP.GE.AND P6, PT, R9, R118, PT ;  /* 0x000000760900720c */ /* 0x000fc40003fc6270 */
[----:B------:R-:W-:Y:S02]  /*172e0*/  ISETP.GE.AND P0, PT, R9, R119, PT ;  /* 0x000000770900720c */ /* 0x000fe40003f06270 */
[----:B------:R-:W-:Y:S02]  /*172f0*/  I2FP.F32.S32 R17, R9 ;  /* 0x0000000900117245 */ /* 0x000fe40000201400 */
[C---:B------:R-:W-:Y:S01]  /*17300*/  ISETP.GE.AND P5, PT, R13.reuse, R118, PT ;  /* 0x000000760d00720c */ /* 0x040fe20003fa6270 */
[----:B------:R-:W5:Y:S01]  /*17310*/  MUFU.TANH R9, R18 ;  /* 0x0000001200097308 */ /* 0x000f620000002400 */
[----:B------:R-:W-:Y:S01]  /*17320*/  ISETP.GE.AND P1, PT, R13, R119, PT ;  /* 0x000000770d00720c */ /* 0x000fe20003f26270 */
[CC--:B---3--:R-:W-:Y:S01]  /*17330*/  FFMA.FTZ R5, R0.reuse, R17.reuse, R5 ;  /* 0x0000001100057223 */ /* 0x0c8fe20000010005 */
[----:B----4-:R-:W-:Y:S01]  /*17340*/  FFMA.FTZ R7, R0, R17, R7 ;  /* 0x0000001100077223 */ /* 0x010fe20000010007 */
[----:B------:R-:W-:Y:S02]  /*17350*/  I2FP.F32.S32 R20, R13 ;  /* 0x0000000d00147245 */ /* 0x000fe40000201400 */
[----:B------:R-:W-:-:S02]  /*17360*/  LOP3.LUT R13, R11, 0x78, R212, 0xfe, !PT ;  /* 0x000000780b0d7812 */ /* 0x000fc400078efed4 */
[----:B------:R-:W3:Y:S01]  /*17370*/  MUFU.TANH R15, R15 ;  /* 0x0000000f000f7308 */ /* 0x000ee20000002400 */
[----:B------:R-:W-:Y:S01]  /*17380*/  FSEL R124, R5, -INF , !P6 ;  /* 0xff800000057c7808 */ /* 0x000fe20007000000 */
[CC--:B-1----:R-:W-:Y:S01]  /*17390*/  FFMA.FTZ R123, R0.reuse, R20.reuse, R149 ;  /* 0x00000014007b7223 */ /* 0x0c2fe20000010095 */
[----:B------:R-:W-:Y:S01]  /*173a0*/  FSEL R121, R7, -INF , !P0 ;  /* 0xff80000007797808 */ /* 0x000fe20004000000 */
[----:B--2---:R-:W-:Y:S01]  /*173b0*/  FFMA.FTZ R120, R0, R20, R151 ;  /* 0x0000001400787223 */ /* 0x004fe20000010097 */
[C---:B------:R-:W-:Y:S02]  /*173c0*/  ISETP.GE.AND P6, PT, R13.reuse, R118, PT ;  /* 0x000000760d00720c */ /* 0x040fe40003fc6270 */
[----:B------:R-:W-:Y:S01]  /*173d0*/  ISETP.GE.AND P0, PT, R13, R119, PT ;  /* 0x000000770d00720c */ /* 0x000fe20003f06270 */
[----:B------:R-:W1:Y:S01]  /*173e0*/  MUFU.TANH R145, R145 ;  /* 0x0000009100917308 */ /* 0x000e620000002400 */
[----:B------:R-:W-:Y:S02]  /*173f0*/  I2FP.F32.S32 R13, R13 ;  /* 0x0000000d000d7245 */ /* 0x000fe40000201400 */
[----:B------:R-:W-:-:S02]  /*17400*/  FSEL R123, R123, -INF , !P5 ;  /* 0xff8000007b7b7808 */ /* 0x000fc40006800000 */
[----:B------:R-:W-:Y:S01]  /*17410*/  FSEL R120, R120, -INF , !P1 ;  /* 0xff80000078787808 */ /* 0x000fe20004800000 */
[-C--:B-----5:R-:W-:Y:S01]  /*17420*/  FFMA.FTZ R9, R0, R13.reuse, R9 ;  /* 0x0000000d00097223 */ /* 0x0a0fe20000010009 */
[----:B------:R-:W-:Y:S01]  /*17430*/  I2FP.F32.S32 R18, R8 ;  /* 0x0000000800127245 */ /* 0x000fe20000201400 */
[----:B------:R-:W2:Y:S01]  /*17440*/  MUFU.TANH R147, R147 ;  /* 0x0000009300937308 */ /* 0x000ea20000002400 */
[----:B------:R-:W-:Y:S01]  /*17450*/  ISETP.GE.AND P5, PT, R8, R118, PT ;  /* 0x000000760800720c */ /* 0x000fe20003fa6270 */
[----:B---3--:R-:W-:Y:S01]  /*17460*/  FFMA.FTZ R15, R0, R13, R15 ;  /* 0x0000000d000f7223 */ /* 0x008fe2000001000f */
[C---:B------:R-:W-:Y:S01]  /*17470*/  ISETP.GE.AND P1, PT, R8.reuse, R119, PT ;  /* 0x000000770800720c */ /* 0x040fe20003f26270 */
[----:B------:R-:W-:Y:S02]  /*17480*/  VIADD R8, R8, 0x79 ;  /* 0x0000007908087836 */ /* 0x000fe40000000000 */
[CC--:B------:R-:W-:Y:S01]  /*17490*/  FFMA.FTZ R61, R0.reuse, R18.reuse, R61 ;  /* 0x00000012003d7223 */ /* 0x0c0fe2000001003d */
[----:B------:R-:W-:Y:S01]  /*174a0*/  FSEL R122, R9, -INF , !P6 ;  /* 0xff800000097a7808 */ /* 0x000fe20007000000 */
[----:B------:R-:W-:Y:S01]  /*174b0*/  FFMA.FTZ R18, R0, R18, R63 ;  /* 0x0000001200127223 */ /* 0x000fe2000001003f */
[----:B------:R-:W-:-:S02]  /*174c0*/  ISETP.GE.AND P6, PT, R8, R118, PT ;  /* 0x000000760800720c */ /* 0x000fc40003fc6270 */
[----:B------:R-:W-:Y:S02]  /*174d0*/  FSEL R118, R15, -INF , !P0 ;  /* 0xff8000000f767808 */ /* 0x000fe40004000000 */
[----:B------:R-:W-:Y:S02]  /*174e0*/  I2FP.F32.S32 R20, R8 ;  /* 0x0000000800147245 */ /* 0x000fe40000201400 */
[----:B------:R-:W-:Y:S02]  /*174f0*/  ISETP.GE.AND P0, PT, R8, R119, PT ;  /* 0x000000770800720c */ /* 0x000fe40003f06270 */
[----:B------:R-:W-:Y:S01]  /*17500*/  FSEL R8, R61, -INF , !P5 ;  /* 0xff8000003d087808 */ /* 0x000fe20006800000 */
[C---:B-1----:R-:W-:Y:S01]  /*17510*/  FFMA.FTZ R125, R0.reuse, R20, R145 ;  /* 0x00000014007d7223 */ /* 0x042fe20000010091 */
[----:B------:R-:W-:Y:S01]  /*17520*/  ISETP.GT.AND P5, PT, R207, R198, PT ;  /* 0x000000c6cf00720c */ /* 0x000fe20003fa4270 */
[----:B--2---:R-:W-:Y:S01]  /*17530*/  FFMA.FTZ R119, R0, R20, R147 ;  /* 0x0000001400777223 */ /* 0x004fe20000010093 */
[----:B------:R-:W-:-:S02]  /*17540*/  FSEL R18, R18, -INF , !P1 ;  /* 0xff80000012127808 */ /* 0x000fc40004800000 */
[----:B------:R-:W-:Y:S02]  /*17550*/  FSEL R125, R125, -INF , !P6 ;  /* 0xff8000007d7d7808 */ /* 0x000fe40007000000 */
[----:B------:R-:W-:-:S07]  /*17560*/  FSEL R119, R119, -INF , !P0 ;  /* 0xff80000077777808 */ /* 0x000fce0004000000 */
        /* <DEDUP_REMOVED lines=38> */
[----:B------:R-:W-:Y:S02]  /*177d0*/  ISETP.NE.AND P6, PT, R22, RZ, PT ;  /* 0x000000ff1600720c */ /* 0x000fe40003fc5270 */
[----:B------:R-:W-:-:S05]  /*177e0*/  @!P0 IADD3 R26, -R26, RZ, RZ ;  /* 0x000000ff1a1a8210 */ /* 0x000fca0007ffe1ff */
        /* <DEDUP_REMOVED lines=11> */
[----:B---3--:R-:W-:-:S04]  /*178a0*/  IMAD R7, R27, R9, RZ ;  /* 0x000000091b077224 */ /* 0x008fc800078e02ff */
[----:B------:R-:W-:Y:S01]  /*178b0*/  IMAD R22, R26, R22, R7 ;  /* 0x000000161a167224 */ /* 0x000fe200078e0207 */
[----:B----4-:R-:W-:Y:S01]  /*178c0*/  IADD3 R5, -R20, R5, RZ ;  /* 0x0000000514057210 */ /* 0x010fe20007ffe1ff */
[----:B------:R-:W-:-:S03]  /*178d0*/  IMAD.WIDE.U32 R20, R26, R9, RZ ;  /* 0x000000091a147225 */ /* 0x000fc600078e00ff */
[----:B------:R-:W-:Y:S01]  /*178e0*/  SHF.R.S32.HI R9, RZ, 0x1f, R5 ;  /* 0x0000001fff097819 */ /* 0x000fe20000011405 */
[----:B--2---:R-:W-:Y:S02]  /*178f0*/  IMAD R7, R29, R5, RZ ;  /* 0x000000051d077224 */ /* 0x004fe400078e02ff */
[----:B------:R-:W-:Y:S02]  /*17900*/  IMAD.IADD R21, R21, 0x1, R22 ;  /* 0x0000000115157824 */ /* 0x000fe400078e0216 */
[----:B------:R-:W-:Y:S02]  /*17910*/  IMAD R7, R28, R9, R7 ;  /* 0x000000091c077224 */ /* 0x000fe400078e0207 */
[----:B------:R-:W-:-:S04]  /*17920*/  IMAD.WIDE.U32 R20, R5, R28, R20 ;  /* 0x0000001c05147225 */ /* 0x000fc800078e0014 */
[----:B------:R-:W-:Y:S01]  /*17930*/  IMAD.MOV.U32 R9, RZ, RZ, R20 ;  /* 0x000000ffff097224 */ /* 0x000fe200078e0014 */
[----:B------:R-:W-:Y:S01]  /*17940*/  IADD3 R26, R21, R7, RZ ;  /* 0x00000007151a7210 */ /* 0x000fe20007ffe0ff */
[----:B------:R-:W-:Y:S05]  /*17950*/  BRA `(.L_x_3564) ;  /* 0x00000000000c7947 */ /* 0x000fea0003800000 */
.L_x_3563:
[----:B------:R-:W2:Y:S02]  /*17960*/  LD.E R9, desc[UR4][R116.64+0x38] ;  /* 0x0000380474097980 */ /* 0x000ea4000c101900 */
[----:B--2---:R-:W-:-:S04]  /*17970*/  LEA R9, -R9, RZ, 0x7 ;  /* 0x000000ff09097211 */ /* 0x004fc800078e39ff */
[----:B------:R-:W-:Y:S02]  /*17980*/  SHF.R.S32.HI R26, RZ, 0x1f, R9 ;  /* 0x0000001fff1a7819 */ /* 0x000fe40000011409 */
.L_x_3564:
[----:B------:R-:W-:Y:S05]  /*17990*/  BSYNC B0 ;  /* 0x0000000000007941 */ /* 0x000fea0003800000 */
.L_x_3562:
        /* <DEDUP_REMOVED lines=101> */
.L_x_3561:
[----:B------:R-:W-:Y:S05]  /*17ff0*/  BSYNC B1 ;  /* 0x0000000000017941 */ /* 0x000fea0003800000 */
.L_x_3560:
        /* <DEDUP_REMOVED lines=75> */
[----:B------:R-:W-:Y:S01]  /*184b0*/  FSETP.NEU.FTZ.AND P1, PT, R138, -INF , PT ;  /* 0xff8000008a00780b */ /* 0x000fe20003f3d000 */
[----:B------:R-:W1:Y:S01]  /*184c0*/  LDSM.16.MT88.4 R20, [R188+0x9000] ;  /* 0x00900000bc14783b */ /* 0x000e620000004200 */
[----:B------:R-:W-:-:S04]  /*184d0*/  FSETP.NEU.FTZ.AND P0, PT, R135, -INF , PT ;  /* 0xff8000008700780b */ /* 0x000fc80003f1d000 */
[----:B------:R-:W-:-:S05]  /*184e0*/  FSEL R5, R135, RZ, P0 ;  /* 0x000000ff87057208 */ /* 0x000fca0000000000 */
        /* <DEDUP_REMOVED lines=19> */
[----:B------:R-:W2:Y:S01]  /*18620*/  LDSM.16.MT88.4 R16, [R190+0x9000] ;  /* 0x00900000be10783b */ /* 0x000ea20000004200 */
[-C--:B------:R-:W-:Y:S01]  /*18630*/  FFMA.FTZ R57, R48, R140.reuse, -R133 ;  /* 0x0000008c30397223 */ /* 0x080fe20000010885 */
[-CC-:B------:R-:W-:Y:S01]  /*18640*/  FFMA.FTZ R141, R218, R140.reuse, -R129.reuse ;  /* 0x0000008cda8d7223 */ /* 0x180fe20000010881 */
[-CC-:B------:R-:W-:Y:S01]  /*18650*/  FFMA.FTZ R174, R174, R140.reuse, -R129.reuse ;  /* 0x0000008caeae7223 */ /* 0x180fe20000010881 */
[-CC-:B------:R-:W-:Y:S01]  /*18660*/  FFMA.FTZ R143, R216, R140.reuse, -R129.reuse ;  /* 0x0000008cd88f7223 */ /* 0x180fe20000010881 */
[-C--:B------:R-:W-:Y:S01]  /*18670*/  FFMA.FTZ R145, R186, R140.reuse, -R129 ;  /* 0x0000008cba917223 */ /* 0x080fe20000010881 */
[----:B------:R-:W3:Y:S01]  /*18680*/  MUFU.EX2 R139, R139 ;  /* 0x0000008b008b7308 */ /* 0x000ee20000000800 */
[-CC-:B------:R-:W-:Y:S01]  /*18690*/  FFMA.FTZ R147, R184, R140.reuse, -R133.reuse ;  /* 0x0000008cb8937223 */ /* 0x180fe20000010885 */
        /* <DEDUP_REMOVED lines=16> */
[-CC-:B------:R-:W-:Y:S01]  /*187a0*/  FFMA.FTZ R104, R24, R140.reuse, -R129.reuse ;  /* 0x0000008c18687223 */ /* 0x180fe20000010881 */
[-C--:B------:R-:W-:Y:S01]  /*187b0*/  FMUL.FTZ R25, R101, R139.reuse ;  /* 0x0000008b65197220 */ /* 0x080fe20000410000 */
[-C--:B------:R-:W-:Y:S01]  /*187c0*/  FMUL.FTZ R13, R105, R139.reuse ;  /* 0x0000008b690d7220 */ /* 0x080fe20000410000 */
        /* <DEDUP_REMOVED lines=31> */
[-CC-:B------:R-:W-:Y:S01]  /*189c0*/  FFMA.FTZ R76, R248, R140.reuse, -R129.reuse ;  /* 0x0000008cf84c7223 */ /* 0x180fe20000010881 */
[-CC-:B------:R-:W-:Y:S01]  /*189d0*/  FFMA.FTZ R89, R232, R140.reuse, -R129.reuse ;  /* 0x0000008ce8597223 */ /* 0x180fe20000010881 */
[-CC-:B------:R-:W-:Y:S01]  /*189e0*/  FFMA.FTZ R88, R230, R140.reuse, -R129.reuse ;  /* 0x0000008ce6587223 */ /* 0x180fe20000010881 */
[--C-:B------:R-:W-:Y:S01]  /*189f0*/  FFMA.FTZ R159, R154, R140, -R129.reuse ;  /* 0x0000008c9a9f7223 */ /* 0x100fe20000010881 */
[----:B------:R-:W3:Y:S01]  /*18a00*/  MUFU.EX2 R2, R2 ;  /* 0x0000000200027308 */ /* 0x000ee20000000800 */
[----:B----4-:R-:W-:Y:S01]  /*18a10*/  F2FP.BF16.F32.PACK_AB R4, R132, R134 ;  /* 0x000000868404723e */ /* 0x010fe200000010ff */
[-C--:B------:R-:W-:Y:S01]  /*18a20*/  FFMA.FTZ R152, R152, R140.reuse, -R129 ;  /* 0x0000008c98987223 */ /* 0x080fe20000010881 */
[-CC-:B------:R-:W-:Y:S01]  /*18a30*/  FFMA.FTZ R150, R150, R140.reuse, -R133.reuse ;  /* 0x0000008c96967223 */ /* 0x180fe20000010885 */
[-CC-:B------:R-:W-:Y:S01]  /*18a40*/  FFMA.FTZ R161, R148, R140.reuse, -R133.reuse ;  /* 0x0000008c94a17223 */ /* 0x180fe20000010885 */
[-CC-:B------:R-:W-:Y:S01]  /*18a50*/  FFMA.FTZ R146, R146, R140.reuse, -R133.reuse ;  /* 0x0000008c92927223 */ /* 0x180fe20000010885 */
[-C--:B------:R-:W-:Y:S01]  /*18a60*/  FFMA.FTZ R163, R144, R140.reuse, -R133 ;  /* 0x0000008c90a37223 */ /* 0x080fe20000010885 */
[-CC-:B------:R-:W-:Y:S01]  /*18a70*/  FFMA.FTZ R165, R142, R140.reuse, -R129.reuse ;  /* 0x0000008c8ea57223 */ /* 0x180fe20000010881 */
[----:B------:R-:W4:Y:S01]  /*18a80*/  MUFU.EX2 R3, R9 ;  /* 0x0000000900037308 */ /* 0x000f220000000800 */
[-CC-:B------:R-:W-:Y:S01]  /*18a90*/  FFMA.FTZ R121, R121, R140.reuse, -R129.reuse ;  /* 0x0000008c79797223 */ /* 0x180fe20000010881 */
[-CC-:B------:R-:W-:Y:S01]  /*18aa0*/  FFMA.FTZ R120, R120, R140.reuse, -R129.reuse ;  /* 0x0000008c78787223 */ /* 0x180fe20000010881 */
[-C--:B------:R-:W-:Y:S01]  /*18ab0*/  FFMA.FTZ R118, R118, R140.reuse, -R129 ;  /* 0x0000008c76767223 */ /* 0x080fe20000010881 */
[-CC-:B------:R-:W-:Y:S01]  /*18ac0*/  FFMA.FTZ R124, R124, R140.reuse, -R133.reuse ;  /* 0x0000008c7c7c7223 */ /* 0x180fe20000010885 */
[-C--:B------:R-:W-:Y:S01]  /*18ad0*/  FFMA.FTZ R125, R125, R140.reuse, -R133 ;  /* 0x0000008c7d7d7223 */ /* 0x080fe20000010885 */
[----:B------:R-:W-:-:S02]  /*18ae0*/  FFMA.FTZ R119, R119, R140, -R129 ;  /* 0x0000008c77777223 */ /* 0x000fc40000010881 */
[----:B------:R5:W-:Y:S01]  /*18af0*/  MUFU.EX2 R93, R49 ;  /* 0x00000031005d7308 */ /* 0x000be20000000800 */
[----:B---3--:R-:W-:-:S07]  /*18b00*/  F2FP.BF16.F32.PACK_AB R6, R2, R131 ;  /* 0x000000830206723e */ /* 0x008fce00000010ff */
        /* <DEDUP_REMOVED lines=17> */
[----:B------:R-:W-:Y:S01]  /*18c20*/  FMUL.FTZ R11, R115, R3 ;  /* 0x00000003730b7220 */ /* 0x000fe20000410000 */
[----:B------:R-:W-:Y:S01]  /*18c30*/  FMUL.FTZ R9, R113, R139 ;  /* 0x0000008b71097220 */ /* 0x000fe20000410000 */
        /* <DEDUP_REMOVED lines=9> */
[----:B------:R-:W3:Y:S01]  /*18cd0*/  LDSM.16.MT88.4 R36, [R188+0xd000] ;  /* 0x00d00000bc24783b */ /* 0x000ee20000004200 */
[-C--:B------:R-:W-:Y:S01]  /*18ce0*/  FMUL.FTZ R63, R75, R3.reuse ;  /* 0x000000034b3f7220 */ /* 0x080fe20000410000 */
[-C--:B------:R-:W-:Y:S01]  /*18cf0*/  FMUL.FTZ R70, R70, R3.reuse ;  /* 0x0000000346467220 */ /* 0x080fe20000410000 */
[----:B------:R-:W-:Y:S01]  /*18d00*/  FMUL.FTZ R71, R71, R3 ;  /* 0x0000000347477220 */ /* 0x000fe20000410000 */
[----:B-----5:R-:W4:Y:S01]  /*18d10*/  LDSM.16.MT88.4 R48, [R190+0x9400] ;  /* 0x00940000be30783b */ /* 0x020f220000004200 */
[C---:B------:R-:W-:Y:S01]  /*18d20*/  HMMA.16816.F32.BF16 R44, R4.reuse, R40, R44 ;  /* 0x00000028042c723c */ /* 0x040fe2000004182c */
[----:B------:R-:W-:Y:S01]  /*18d30*/  MUFU.EX2 R101, R101 ;  /* 0x0000006500657308 */ /* 0x000fe20000000800 */
[-CC-:B------:R-:W-:Y:S01]  /*18d40*/  FFMA.FTZ R79, R250, R140.reuse, -R129.reuse ;  /* 0x0000008cfa4f7223 */ /* 0x180fe20000010881 */
[----:B------:R-:W-:Y:S01]  /*18d50*/  LDSM.16.MT88.4 R72, [R190+0xd400] ;  /* 0x00d40000be48783b */ /* 0x000fe20000004200 */
[-C--:B------:R-:W-:Y:S01]  /*18d60*/  FFMA.FTZ R78, R246, R140.reuse, -R129 ;  /* 0x0000008cf64e7223 */ /* 0x080fe20000010881 */
[-CC-:B------:R-:W-:Y:S01]  /*18d70*/  FFMA.FTZ R82, R242, R140.reuse, -R133.reuse ;  /* 0x0000008cf2527223 */ /* 0x180fe20000010885 */
[C---:B------:R-:W-:Y:S01]  /*18d80*/  HMMA.16816.F32.BF16 R40, R4.reuse, R42, R84 ;  /* 0x0000002a0428723c */ /* 0x040fe20000041854 */
[-CC-:B------:R-:W-:Y:S01]  /*18d90*/  FFMA.FTZ R83, R240, R140.reuse, -R133.reuse ;  /* 0x0000008cf0537223 */ /* 0x180fe20000010885 */
[-CC-:B------:R-:W-:Y:S01]  /*18da0*/  FFMA.FTZ R90, R228, R140.reuse, -R133.reuse ;  /* 0x0000008ce45a7223 */ /* 0x180fe20000010885 */
[----:B------:R5:W-:Y:S01]  /*18db0*/  MUFU.EX2 R85, R57 ;  /* 0x0000003900557308 */ /* 0x000be20000000800 */
[-CC-:B------:R-:W-:Y:S01]  /*18dc0*/  FFMA.FTZ R91, R226, R140.reuse, -R133.reuse ;  /* 0x0000008ce25b7223 */ /* 0x180fe20000010885 */
[-CC-:B------:R-:W-:Y:S01]  /*18dd0*/  FFMA.FTZ R94, R224, R140.reuse, -R133.reuse ;  /* 0x0000008ce05e7223 */ /* 0x180fe20000010885 */
[C---:B--2---:R-:W-:Y:S01]  /*18de0*/  HMMA.16816.F32.BF16 R8, R4.reuse, R16, R8 ;  /* 0x000000100408723c */ /* 0x044fe20000041808 */
[-C--:B------:R-:W-:Y:S01]  /*18df0*/  FFMA.FTZ R84, R238, R140.reuse, -R133 ;  /* 0x0000008cee547223 */ /* 0x080fe20000010885 */
[-CC-:B------:R-:W-:Y:S01]  /*18e00*/  FFMA.FTZ R87, R236, R140.reuse, -R129.reuse ;  /* 0x0000008cec577223 */ /* 0x180fe20000010881 */
[-C--:B------:R-:W-:Y:S01]  /*18e10*/  FFMA.FTZ R86, R234, R140.reuse, -R129 ;  /* 0x0000008cea567223 */ /* 0x080fe20000010881 */
[----:B------:R-:W-:Y:S01]  /*18e20*/  FFMA.FTZ R95, R220, R140, -R133 ;  /* 0x0000008cdc5f7223 */ /* 0x000fe20000010885 */
[----:B------:R-:W-:Y:S01]  /*18e30*/  MUFU.EX2 R100, R100 ;  /* 0x0000006400647308 */ /* 0x000fe20000000800 */
[----:B------:R-:W-:Y:S01]  /*18e40*/  HMMA.16816.F32.BF16 R16, R4, R18, R108 ;  /* 0x000000120410723c */ /* 0x000fe2000004186c */
[----:B------:R-:W-:Y:S01]  /*18e50*/  LDSM.16.MT88.4 R108, [R190+0xac00] ;  /* 0x00ac0000be6c783b */ /* 0x000fe20000004200 */
[----:B------:R-:W-:Y:S01]  /*18e60*/  FFMA.FTZ R139, R213, R139, R134 ;  /* 0x0000008bd58b7223 */ /* 0x000fe20000010086 */
[----:B------:R-:W-:-:S03]  /*18e70*/  FFMA.FTZ R215, R215, R3, R130 ;  /* 0x00000003d7d77223 */ /* 0x000fc60000010082 */
[C---:B-1----:R-:W-:Y:S01]  /*18e80*/  HMMA.16816.F32.BF16 R52, R4.reuse, R24, R52 ;  /* 0x000000180434723c */ /* 0x042fe20000041834 */
[----:B------:R-:W1:Y:S01]  /*18e90*/  MUFU.EX2 R92, R92 ;  /* 0x0000005c005c7308 */ /* 0x000e620000000800 */
[----:B-----5:R-:W2:Y:S01]  /*18ea0*/  LDSM.16.MT88.4 R56, [R188+0x9400] ;  /* 0x00940000bc38783b */ /* 0x020ea20000004200 */
[----:B------:R-:W-:Y:S01]  /*18eb0*/  FADD.FTZ R132, R132, R139 ;  /* 0x0000008b84847221 */ /* 0x000fe20000010000 */
[----:B------:R-:W-:Y:S02]  /*18ec0*/  FADD.FTZ R128, R128, R215 ;  /* 0x000000d780807221 */ /* 0x000fe40000010000 */
[C---:B------:R-:W-:Y:S01]  /*18ed0*/  HMMA.16816.F32.BF16 R24, R4.reuse, R26, R64 ;  /* 0x0000001a0418723c */ /* 0x040fe20000041840 */
[----:B------:R-:W-:Y:S01]  /*18ee0*/  LDSM.16.MT88.4 R64, [R190+0xb400] ;  /* 0x00b40000be40783b */ /* 0x000fe20000004200 */
[----:B------:R-:W-:Y:S01]  /*18ef0*/  FADD.FTZ R131, R131, R132 ;  /* 0x0000008483837221 */ /* 0x000fe20000010000 */
[----:B------:R-:W-:Y:S03]  /*18f00*/  MUFU.EX2 R80, R80 ;  /* 0x0000005000507308 */ /* 0x000fe60000000800 */
[----:B---3--:R-:W-:Y:S01]  /*18f10*/  HMMA.16816.F32.BF16 R60, R4, R36, R60 ;  /* 0x00000024043c723c */ /* 0x008fe2000004183c */
[----:B------:R-:W-:-:S04]  /*18f20*/  FADD.FTZ R131, R2, R131 ;  /* 0x0000008302837221 */ /* 0x000fc80000010000 */
[----:B------:R-:W3:Y:S01]  /*18f30*/  MUFU.EX2 R77, R81 ;  /* 0x00000051004d7308 */ /* 0x000ee20000000800 */
[----:B------:R-:W-:Y:S01]  /*18f40*/  HMMA.16816.F32.BF16 R4, R4, R38, R68 ;  /* 0x000000260404723c */ /* 0x000fe20000041844 */
[----:B------:R-:W5:Y:S06]  /*18f50*/  LDSM.16.MT88.4 R36, [R188+0xb400] ;  /* 0x00b40000bc24783b */ /* 0x000f6c0000004200 */
[----:B-1----:R-:W-:Y:S01]  /*18f60*/  F2FP.BF16.F32.PACK_AB R68, R85, R92 ;  /* 0x0000005c5544723e */ /* 0x002fe200000010ff */
[----:B------:R-:W-:Y:S01]  /*18f70*/  MUFU.EX2 R79, R79 ;  /* 0x0000004f004f7308 */ /* 0x000fe20000000800 */
[----:B------:R-:W-:Y:S01]  /*18f80*/  F2FP.BF16.F32.PACK_AB R69, R101, R104 ;  /* 0x000000686545723e */ /* 0x000fe200000010ff */
[----:B------:R-:W-:Y:S01]  /*18f90*/  FADD.FTZ R92, R92, R131 ;  /* 0x000000835c5c7221 */ /* 0x000fe20000010000 */
[----:B------:R-:W-:-:S03]  /*18fa0*/  F2FP.BF16.F32.PACK_AB R71, R93, R100 ;  /* 0x000000645d47723e */ /* 0x000fc600000010ff */
[----:B------:R-:W-:Y:S01]  /*18fb0*/  FADD.FTZ R85, R85, R92 ;  /* 0x0000005c55557221 */ /* 0x000fe20000010000 */
[----:B---3--:R-:W-:Y:S01]  /*18fc0*/  F2FP.BF16.F32.PACK_AB R70, R77, R80 ;  /* 0x000000504d46723e */ /* 0x008fe200000010ff */
[----:B------:R-:W-:Y:S01]  /*18fd0*/  FFMA.FTZ R81, R244, R140, -R133 ;  /* 0x0000008cf4517223 */ /* 0x000fe20000010885 */
[----:B------:R-:W-:Y:S01]  /*18fe0*/  MUFU.EX2 R76, R76 ;  /* 0x0000004c004c7308 */ /* 0x000fe20000000800 */
[----:B------:R-:W-:-:S04]  /*18ff0*/  FADD.FTZ R2, R80, R85 ;  /* 0x0000005550027221 */ /* 0x000fc80000010000 */
[C---:B----4-:R-:W-:Y:S01]  /*19000*/  HMMA.16816.F32.BF16 R8, R68.reuse, R48, R8 ;  /* 0x000000304408723c */ /* 0x050fe20000041808 */
[----:B------:R-:W-:Y:S02]  /*19010*/  FADD.FTZ R2, R77, R2 ;  /* 0x000000024d027221 */ /* 0x000fe40000010000 */
[----:B------:R-:W-:Y:S03]  /*19020*/  MUFU.EX2 R78, R78 ;  /* 0x0000004e004e7308 */ /* 0x000fe60000000800 */
[C---:B--2---:R-:W-:Y:S05]  /*19030*/  HMMA.16816.F32.BF16 R12, R68.reuse, R56, R12 ;  /* 0x00000038440c723c */ /* 0x044fea000004180c */
[----:B------:R-:W-:Y:S01]  /*19040*/  MUFU.EX2 R81, R81 ;  /* 0x0000005100517308 */ /* 0x000fe20000000800 */
[C---:B------:R-:W-:Y:S01]  /*19050*/  HMMA.16816.F32.BF16 R20, R68.reuse, R58, R20 ;  /* 0x0000003a4414723c */ /* 0x040fe20000041814 */
[----:B------:R-:W-:Y:S05]  /*19060*/  LDSM.16.MT88.4 R56, [R190+0x9800] ;  /* 0x00980000be38783b */ /* 0x000fea0000004200 */
[C---:B------:R-:W-:Y:S01]  /*19070*/  HMMA.16816.F32.BF16 R16, R68.reuse, R50, R16 ;  /* 0x000000324410723c */ /* 0x040fe20000041810 */
[----:B------:R-:W1:Y:S01]  /*19080*/  LDSM.16.MT88.4 R48, [R188+0xd400] ;  /* 0x00d40000bc30783b */ /* 0x000e620000004200 */
[----:B------:R-:W2:Y:S04]  /*19090*/  MUFU.EX2 R82, R82 ;  /* 0x0000005200527308 */ /* 0x000ea80000000800 */
[C---:B-----5:R-:W-:Y:S04]  /*190a0*/  HMMA.16816.F32.BF16 R44, R68.reuse, R36, R44 ;  /* 0x00000024442c723c */ /* 0x060fe8000004182c */
[----:B------:R-:W-:Y:S02]  /*190b0*/  MUFU.EX2 R83, R83 ;  /* 0x0000005300537308 */ /* 0x000fe40000000800 */
[C---:B------:R-:W-:Y:S01]  /*190c0*/  HMMA.16816.F32.BF16 R40, R68.reuse, R38, R40 ;  /* 0x000000264428723c */ /* 0x040fe20000041828 */
[----:B------:R-:W3:Y:S05]  /*190d0*/  LDSM.16.MT88.4 R36, [R190+0xb800] ;  /* 0x00b80000be24783b */ /* 0x000eea0000004200 */
[----:B------:R-:W4:Y:S01]  /*190e0*/  MUFU.EX2 R84, R84 ;  /* 0x0000005400547308 */ /* 0x000f220000000800 */
[C---:B------:R-:W-:Y:S06]  /*190f0*/  HMMA.16816.F32.BF16 R32, R68.reuse, R64, R32 ;  /* 0x000000404420723c */ /* 0x040fec0000041820 */
[C---:B------:R-:W-:Y:S01]  /*19100*/  HMMA.16816.F32.BF16 R28, R68.reuse, R66, R28 ;  /* 0x00000042441c723c */ /* 0x040fe2000004181c */
[----:B------:R-:W5:Y:S01]  /*19110*/  MUFU.EX2 R87, R87 ;  /* 0x0000005700577308 */ /* 0x000f620000000800 */
[----:B------:R-:W3:Y:S04]  /*19120*/  LDSM.16.MT88.4 R64, [R188+0x9800] ;  /* 0x00980000bc40783b */ /* 0x000ee80000004200 */
[C---:B------:R-:W-:Y:S03]  /*19130*/  HMMA.16816.F32.BF16 R52, R68.reuse, R72, R52 ;  /* 0x000000484434723c */ /* 0x040fe60000041834 */
[----:B------:R-:W-:Y:S03]  /*19140*/  MUFU.EX2 R86, R86 ;  /* 0x0000005600567308 */ /* 0x000fe60000000800 */
[----:B------:R-:W-:Y:S01]  /*19150*/  HMMA.16816.F32.BF16 R24, R68, R74, R24 ;  /* 0x0000004a4418723c */ /* 0x000fe20000041818 */
[----:B--2---:R-:W-:Y:S01]  /*19160*/  F2FP.BF16.F32.PACK_AB R72, R82, R81 ;  /* 0x000000515248723e */ /* 0x004fe200000010ff */
[----:B------:R-:W-:Y:S01]  /*19170*/  FADD.FTZ R81, R81, R2 ;  /* 0x0000000251517221 */ /* 0x000fe20000010000 */
[----:B------:R-:W-:-:S02]  /*19180*/  F2FP.BF16.F32.PACK_AB R73, R76, R79 ;  /* 0x0000004f4c49723e */ /* 0x000fc400000010ff */
[----:B------:R-:W-:Y:S01]  /*19190*/  MUFU.EX2 R89, R89 ;  /* 0x0000005900597308 */ /* 0x000fe20000000800 */
[----:B-1----:R-:W-:Y:S01]  /*191a0*/  HMMA.16816.F32.BF16 R60, R68, R48, R60 ;  /* 0x00000030443c723c */ /* 0x002fe2000004183c */
[----:B----4-:R-:W-:Y:S01]  /*191b0*/  F2FP.BF16.F32.PACK_AB R74, R84, R83 ;  /* 0x00000053544a723e */ /* 0x010fe200000010ff */
[----:B------:R-:W-:Y:S01]  /*191c0*/  FADD.FTZ R82, R82, R81 ;  /* 0x0000005152527221 */ /* 0x000fe20000010000 */
[----:B-----5:R-:W-:-:S03]  /*191d0*/  F2FP.BF16.F32.PACK_AB R75, R87, R78 ;  /* 0x0000004e574b723e */ /* 0x020fc600000010ff */
[----:B------:R-:W-:Y:S01]  /*191e0*/  HMMA.16816.F32.BF16 R4, R68, R50, R4 ;  /* 0x000000324404723c */ /* 0x000fe20000041804 */
[----:B------:R-:W1:Y:S01]  /*191f0*/  LDSM.16.MT88.4 R48, [R188+0xb800] ;  /* 0x00b80000bc30783b */ /* 0x000e620000004200 */
[----:B------:R-:W-:Y:S03]  /*19200*/  MUFU.EX2 R88, R88 ;  /* 0x0000005800587308 */ /* 0x000fe60000000800 */
[----:B------:R-:W-:Y:S01]  /*19210*/  LDSM.16.MT88.4 R68, [R188+0xd800] ;  /* 0x00d80000bc44783b */ /* 0x000fe20000004200 */
[C---:B------:R-:W-:Y:S04]  /*19220*/  HMMA.16816.F32.BF16 R8, R72.reuse, R56, R8 ;  /* 0x000000384808723c */ /* 0x040fe80000041808 */
[----:B------:R-:W-:Y:S02]  /*19230*/  MUFU.EX2 R90, R90 ;  /* 0x0000005a005a7308 */ /* 0x000fe40000000800 */
[C---:B------:R-:W-:Y:S01]  /*19240*/  HMMA.16816.F32.BF16 R16, R72.reuse, R58, R16 ;  /* 0x0000003a4810723c */ /* 0x040fe20000041810 */
[----:B------:R-:W2:Y:S05]  /*19250*/  LDSM.16.MT88.4 R56, [R190+0xd800] ;  /* 0x00d80000be38783b */ /* 0x000eaa0000004200 */
        /* <DEDUP_REMOVED lines=8> */
[----:B------:R-:W-:Y:S05]  /*192e0*/  LDSM.16.MT88.4 R64, [R188+0xbc00] ;  /* 0x00bc0000bc40783b */ /* 0x000fea0000004200 */
[C---:B-1----:R-:W-:Y:S01]  /*192f0*/  HMMA.16816.F32.BF16 R44, R72.reuse, R48, R44 ;  /* 0x00000030482c723c */ /* 0x042fe2000004182c */
[----:B------:R-:W1:Y:S05]  /*19300*/  MUFU.EX2 R141, R141 ;  /* 0x0000008d008d7308 */ /* 0x000e6a0000000800 */
[C---:B------:R-:W-:Y:S01]  /*19310*/  HMMA.16816.F32.BF16 R40, R72.reuse, R50, R40 ;  /* 0x000000324828723c */ /* 0x040fe20000041828 */
[----:B------:R-:W4:Y:S02]  /*19320*/  LDSM.16.MT88.4 R48, [R188+0x9c00] ;  /* 0x009c0000bc30783b */ /* 0x000f240000004200 */
[----:B------:R-:W-:Y:S03]  /*19330*/  MUFU.EX2 R174, R174 ;  /* 0x000000ae00ae7308 */ /* 0x000fe60000000800 */
[C---:B--2---:R-:W-:Y:S05]  /*19340*/  HMMA.16816.F32.BF16 R52, R72.reuse, R56, R52 ;  /* 0x000000384834723c */ /* 0x044fea0000041834 */
[----:B------:R-:W-:Y:S01]  /*19350*/  MUFU.EX2 R143, R143 ;  /* 0x0000008f008f7308 */ /* 0x000fe20000000800 */
[C---:B------:R-:W-:Y:S01]  /*19360*/  HMMA.16816.F32.BF16 R24, R72.reuse, R58, R24 ;  /* 0x0000003a4818723c */ /* 0x040fe20000041818 */
[----:B------:R-:W2:Y:S05]  /*19370*/  LDSM.16.MT88.4 R56, [R190+0xbc00] ;  /* 0x00bc0000be38783b */ /* 0x000eaa0000004200 */
[C---:B------:R-:W-:Y:S01]  /*19380*/  HMMA.16816.F32.BF16 R60, R72.reuse, R68, R60 ;  /* 0x00000044483c723c */ /* 0x040fe2000004183c */
[----:B------:R-:W-:Y:S05]  /*19390*/  MUFU.EX2 R145, R145 ;  /* 0x0000009100917308 */ /* 0x000fea0000000800 */
[----:B------:R-:W-:Y:S01]  /*193a0*/  HMMA.16816.F32.BF16 R4, R72, R70, R4 ;  /* 0x000000464804723c */ /* 0x000fe20000041804 */
[----:B---3--:R-:W-:Y:S01]  /*193b0*/  F2FP.BF16.F32.PACK_AB R68, R91, R90 ;  /* 0x0000005a5b44723e */ /* 0x008fe200000010ff */
[----:B------:R-:W-:Y:S01]  /*193c0*/  LDSM.16.MT88.4 R72, [R190+0xdc00] ;  /* 0x00dc0000be48783b */ /* 0x000fe20000004200 */
[----:B------:R-:W-:Y:S01]  /*193d0*/  F2FP.BF16.F32.PACK_AB R69, R89, R86 ;  /* 0x000000565945723e */ /* 0x000fe200000010ff */
[----:B------:R-:W-:Y:S03]  /*193e0*/  MUFU.EX2 R147, R147 ;  /* 0x0000009300937308 */ /* 0x000fe60000000800 */
[----:B-----5:R-:W-:-:S02]  /*193f0*/  F2FP.BF16.F32.PACK_AB R70, R95, R94 ;  /* 0x0000005e5f46723e */ /* 0x020fc400000010ff */
[----:B-1----:R-:W-:-:S03]  /*19400*/  F2FP.BF16.F32.PACK_AB R71, R141, R88 ;  /* 0x000000588d47723e */ /* 0x002fc600000010ff */
[----:B------:R-:W1:Y:S04]  /*19410*/  MUFU.EX2 R180, R180 ;  /* 0x000000b400b47308 */ /* 0x000e680000000800 */
[C---:B----4-:R-:W-:Y:S04]  /*19420*/  HMMA.16816.F32.BF16 R8, R68.reuse, R36, R8 ;  /* 0x000000244408723c */ /* 0x050fe80000041808 */
[----:B------:R-:W-:Y:S02]  /*19430*/  MUFU.EX2 R149, R149 ;  /* 0x0000009500957308 */ /* 0x000fe40000000800 */
[C---:B------:R-:W-:Y:S01]  /*19440*/  HMMA.16816.F32.BF16 R16, R68.reuse, R38, R16 ;  /* 0x000000264410723c */ /* 0x040fe20000041810 */
[----:B------:R-:W3:Y:S05]  /*19450*/  LDSM.16.MT88.4 R36, [R188+0xdc00] ;  /* 0x00dc0000bc24783b */ /* 0x000eea0000004200 */
[C---:B------:R-:W-:Y:S01]  /*19460*/  HMMA.16816.F32.BF16 R12, R68.reuse, R48, R12 ;  /* 0x00000030440c723c */ /* 0x040fe2000004180c */
[----:B------:R-:W4:Y:S05]  /*19470*/  MUFU.EX2 R178, R178 ;  /* 0x000000b200b27308 */ /* 0x000f2a0000000800 */
[C---:B--2---:R-:W-:Y:S03]  /*19480*/  HMMA.16816.F32.BF16 R32, R68.reuse, R56, R32 ;  /* 0x000000384420723c */ /* 0x044fe60000041820 */
[----:B------:R-:W2:Y:S03]  /*19490*/  MUFU.EX2 R176, R176 ;  /* 0x000000b000b07308 */ /* 0x000ea60000000800 */
[C---:B------:R-:W-:Y:S01]  /*194a0*/  HMMA.16816.F32.BF16 R28, R68.reuse, R58, R28 ;  /* 0x0000003a441c723c */ /* 0x040fe2000004181c */
[----:B------:R-:W5:Y:S04]  /*194b0*/  LDSM.16.MT88.4 R56, [R188+0xa000] ;  /* 0x00a00000bc38783b */ /* 0x000f680000004200 */
[----:B------:R-:W-:Y:S01]  /*194c0*/  MUFU.EX2 R151, R151 ;  /* 0x0000009700977308 */ /* 0x000fe20000000800 */
[C---:B------:R-:W-:Y:S01]  /*194d0*/  HMMA.16816.F32.BF16 R20, R68.reuse, R50, R20 ;  /* 0x000000324414723c */ /* 0x040fe20000041814 */
[----:B------:R-:W5:Y:S05]  /*194e0*/  LDSM.16.MT88.4 R48, [R190+0xa000] ;  /* 0x00a00000be30783b */ /* 0x000f6a0000004200 */
        /* <DEDUP_REMOVED lines=9> */
[C---:B------:R-:W-:Y:S01]  /*19580*/  HMMA.16816.F32.BF16 R52, R68.reuse, R72, R52 ;  /* 0x000000484434723c */ /* 0x040fe20000041834 */
[----:B------:R-:W3:Y:S05]  /*19590*/  MUFU.EX2 R164, R164 ;  /* 0x000000a400a47308 */ /* 0x000eea0000000800 */
[----:B------:R-:W-:Y:S01]  /*195a0*/  HMMA.16816.F32.BF16 R24, R68, R74, R24 ;  /* 0x0000004a4418723c */ /* 0x000fe20000041818 */
[----:B-1----:R-:W-:Y:S01]  /*195b0*/  F2FP.BF16.F32.PACK_AB R72, R180, R147 ;  /* 0x00000093b448723e */ /* 0x002fe200000010ff */
[----:B------:R-:W1:Y:S01]  /*195c0*/  LDSM.16.MT88.4 R68, [R188+0xe000] ;  /* 0x00e00000bc44783b */ /* 0x000e620000004200 */
[----:B------:R-:W-:Y:S01]  /*195d0*/  F2FP.BF16.F32.PACK_AB R73, R143, R174 ;  /* 0x000000ae8f49723e */ /* 0x000fe200000010ff */
[----:B------:R-:W-:Y:S03]  /*195e0*/  MUFU.EX2 R157, R157 ;  /* 0x0000009d009d7308 */ /* 0x000fe60000000800 */
[----:B----4-:R-:W-:-:S02]  /*195f0*/  F2FP.BF16.F32.PACK_AB R74, R178, R149 ;  /* 0x00000095b24a723e */ /* 0x010fc400000010ff */
[----:B--2---:R-:W-:-:S03]  /*19600*/  F2FP.BF16.F32.PACK_AB R75, R176, R145 ;  /* 0x00000091b04b723e */ /* 0x004fc600000010ff */
[----:B------:R-:W2:Y:S04]  /*19610*/  MUFU.EX2 R160, R160 ;  /* 0x000000a000a07308 */ /* 0x000ea80000000800 */
[C---:B-----5:R-:W-:Y:S04]  /*19620*/  HMMA.16816.F32.BF16 R12, R72.reuse, R56, R12 ;  /* 0x00000038480c723c */ /* 0x060fe8000004180c */
[----:B------:R-:W4:Y:S02]  /*19630*/  MUFU.EX2 R158, R158 ;  /* 0x0000009e009e7308 */ /* 0x000f240000000800 */
[C---:B------:R-:W-:Y:S01]  /*19640*/  HMMA.16816.F32.BF16 R20, R72.reuse, R58, R20 ;  /* 0x0000003a4814723c */ /* 0x040fe20000041814 */
[----:B------:R-:W5:Y:S05]  /*19650*/  LDSM.16.MT88.4 R56, [R190+0xa400] ;  /* 0x00a40000be38783b */ /* 0x000f6a0000004200 */
[C---:B------:R-:W-:Y:S01]  /*19660*/  HMMA.16816.F32.BF16 R8, R72.reuse, R48, R8 ;  /* 0x000000304808723c */ /* 0x040fe20000041808 */
[----:B------:R-:W-:Y:S05]  /*19670*/  MUFU.EX2 R156, R156 ;  /* 0x0000009c009c7308 */ /* 0x000fea0000000800 */
[C---:B------:R-:W-:Y:S01]  /*19680*/  HMMA.16816.F32.BF16 R16, R72.reuse, R50, R16 ;  /* 0x000000324810723c */ /* 0x040fe20000041810 */
[----:B------:R-:W5:Y:S02]  /*19690*/  LDSM.16.MT88.4 R48, [R190+0xe000] ;  /* 0x00e00000be30783b */ /* 0x000f640000004200 */
[----:B------:R-:W-:Y:S03]  /*196a0*/  MUFU.EX2 R159, R159 ;  /* 0x0000009f009f7308 */ /* 0x000fe60000000800 */
[C---:B---3--:R-:W-:Y:S05]  /*196b0*/  HMMA.16816.F32.BF16 R44, R72.reuse, R36, R44 ;  /* 0x00000024482c723c */ /* 0x048fea000004182c */
[----:B------:R-:W-:Y:S01]  /*196c0*/  MUFU.EX2 R152, R152 ;  /* 0x0000009800987308 */ /* 0x000fe20000000800 */
[C---:B------:R-:W-:Y:S01]  /*196d0*/  HMMA.16816.F32.BF16 R40, R72.reuse, R38, R40 ;  /* 0x000000264828723c */ /* 0x040fe20000041828 */
[----:B------:R-:W3:Y:S05]  /*196e0*/  LDSM.16.MT88.4 R36, [R188+0xa400] ;  /* 0x00a40000bc24783b */ /* 0x000eea0000004200 */
[C---:B-1----:R-:W-:Y:S01]  /*196f0*/  HMMA.16816.F32.BF16 R60, R72.reuse, R68, R60 ;  /* 0x00000044483c723c */ /* 0x042fe2000004183c */
[----:B------:R-:W-:Y:S05]  /*19700*/  MUFU.EX2 R150, R150 ;  /* 0x0000009600967308 */ /* 0x000fea0000000800 */
[----:B------:R-:W-:Y:S01]  /*19710*/  HMMA.16816.F32.BF16 R4, R72, R70, R4 ;  /* 0x000000464804723c */ /* 0x000fe20000041804 */
[----:B------:R-:W-:-:S02]  /*19720*/  F2FP.BF16.F32.PACK_AB R68, R164, R155 ;  /* 0x0000009ba444723e */ /* 0x000fc400000010ff */
[----:B------:R-:W-:Y:S01]  /*19730*/  F2FP.BF16.F32.PACK_AB R69, R170, R151 ;  /* 0x00000097aa45723e */ /* 0x000fe200000010ff */
[----:B------:R-:W1:Y:S02]  /*19740*/  MUFU.EX2 R161, R161 ;  /* 0x000000a100a17308 */ /* 0x000e640000000800 */
[----:B------:R-:W-:Y:S01]  /*19750*/  HMMA.16816.F32.BF16 R32, R72, R64, R32 ;  /* 0x000000404820723c */ /* 0x000fe20000041820 */
[----:B--2---:R-:W-:Y:S02]  /*19760*/  F2FP.BF16.F32.PACK_AB R70, R160, R157 ;  /* 0x0000009da046723e */ /* 0x004fe400000010ff */
[----:B----4-:R-:W-:-:S03]  /*19770*/  F2FP.BF16.F32.PACK_AB R71, R158, R153 ;  /* 0x000000999e47723e */ /* 0x010fc600000010ff */
[----:B------:R-:W-:Y:S01]  /*19780*/  HMMA.16816.F32.BF16 R28, R72, R66, R28 ;  /* 0x00000042481c723c */ /* 0x000fe2000004181c */
[----:B------:R-:W2:Y:S01]  /*19790*/  LDSM.16.MT88.4 R64, [R188+0xc400] ;  /* 0x00c40000bc40783b */ /* 0x000ea20000004200 */
[----:B------:R-:W-:Y:S04]  /*197a0*/  MUFU.EX2 R146, R146 ;  /* 0x0000009200927308 */ /* 0x000fe80000000800 */
[C---:B-----5:R-:W-:Y:S04]  /*197b0*/  HMMA.16816.F32.BF16 R8, R68.reuse, R56, R8 ;  /* 0x000000384408723c */ /* 0x060fe80000041808 */
[----:B------:R-:W4:Y:S02]  /*197c0*/  MUFU.EX2 R163, R163 ;  /* 0x000000a300a37308 */ /* 0x000f240000000800 */
[----:B------:R-:W-:Y:S01]  /*197d0*/  HMMA.16816.F32.BF16 R16, R68, R58, R16 ;  /* 0x0000003a4410723c */ /* 0x000fe20000041810 */
[----:B------:R-:W5:Y:S05]  /*197e0*/  LDSM.16.MT88.4 R56, [R188+0xe400] ;  /* 0x00e40000bc38783b */ /* 0x000f6a0000004200 */
[C---:B------:R-:W-:Y:S01]  /*197f0*/  HMMA.16816.F32.BF16 R52, R72.reuse, R48, R52 ;  /* 0x000000304834723c */ /* 0x040fe20000041834 */
[----:B------:R-:W4:Y:S05]  /*19800*/  MUFU.EX2 R165, R165 ;  /* 0x000000a500a57308 */ /* 0x000f2a0000000800 */
[----:B------:R-:W-:Y:S01]  /*19810*/  HMMA.16816.F32.BF16 R24, R72, R50, R24 ;  /* 0x000000324818723c */ /* 0x000fe20000041818 */
[----:B------:R-:W1:Y:S02]  /*19820*/  LDSM.16.MT88.4 R72, [R190+0xe400] ;  /* 0x00e40000be48783b */ /* 0x000e640000004200 */
[----:B------:R-:W-:Y:S02]  /*19830*/  MUFU.EX2 R121, R121 ;  /* 0x0000007900797308 */ /* 0x000fe40000000800 */
[----:B------:R-:W4:Y:S01]  /*19840*/  LDSM.16.MT88.4 R48, [R190+0xc400] ;  /* 0x00c40000be30783b */ /* 0x000f220000004200 */
[C---:B---3--:R-:W-:Y:S05]  /*19850*/  HMMA.16816.F32.BF16 R12, R68.reuse, R36, R12 ;  /* 0x00000024440c723c */ /* 0x048fea000004180c */
[----:B------:R-:W3:Y:S01]  /*19860*/  MUFU.EX2 R120, R120 ;  /* 0x0000007800787308 */ /* 0x000ee20000000800 */
[C---:B------:R-:W-:Y:S01]  /*19870*/  HMMA.16816.F32.BF16 R20, R68.reuse, R38, R20 ;  /* 0x000000264414723c */ /* 0x040fe20000041814 */
[----:B------:R-:W3:Y:S05]  /*19880*/  LDSM.16.MT88.4 R36, [R190+0xa800] ;  /* 0x00a80000be24783b */ /* 0x000eea0000004200 */
[C---:B--2---:R-:W-:Y:S01]  /*19890*/  HMMA.16816.F32.BF16 R44, R68.reuse, R64, R44 ;  /* 0x00000040442c723c */ /* 0x044fe2000004182c */
[----:B------:R-:W-:Y:S05]  /*198a0*/  MUFU.EX2 R118, R118 ;  /* 0x0000007600767308 */ /* 0x000fea0000000800 */
[C---:B------:R-:W-:Y:S01]  /*198b0*/  HMMA.16816.F32.BF16 R40, R68.reuse, R66, R40 ;  /* 0x000000424428723c */ /* 0x040fe20000041828 */
[----:B------:R-:W-:Y:S02]  /*198c0*/  LDSM.16.MT88.4 R64, [R190+0xc800] ;  /* 0x00c80000be40783b */ /* 0x000fe40000004200 */
[----:B------:R-:W-:Y:S03]  /*198d0*/  MUFU.EX2 R124, R124 ;  /* 0x0000007c007c7308 */ /* 0x000fe60000000800 */
[C---:B-----5:R-:W-:Y:S05]  /*198e0*/  HMMA.16816.F32.BF16 R60, R68.reuse, R56, R60 ;  /* 0x00000038443c723c */ /* 0x060fea000004183c */
[----:B------:R-:W-:Y:S01]  /*198f0*/  MUFU.EX2 R3, R125 ;  /* 0x0000007d00037308 */ /* 0x000fe20000000800 */
[C---:B------:R-:W-:Y:S01]  /*19900*/  HMMA.16816.F32.BF16 R4, R68.reuse, R58, R4 ;  /* 0x0000003a4404723c */ /* 0x040fe20000041804 */
[----:B------:R-:W2:Y:S05]  /*19910*/  LDSM.16.MT88.4 R56, [R188+0xc800] ;  /* 0x00c80000bc38783b */ /* 0x000eaa0000004200 */
[C---:B-1----:R-:W-:Y:S01]  /*19920*/  HMMA.16816.F32.BF16 R52, R68.reuse, R72, R52 ;  /* 0x000000484434723c */ /* 0x042fe20000041834 */
[----:B------:R-:W1:Y:S05]  /*19930*/  MUFU.EX2 R215, R119 ;  /* 0x0000007700d77308 */ /* 0x000e6a0000000800 */
[----:B------:R-:W-:Y:S01]  /*19940*/  HMMA.16816.F32.BF16 R24, R68, R74, R24 ;  /* 0x0000004a4418723c */ /* 0x000fe20000041818 */
[----:B------:R-:W-:-:S02]  /*19950*/  F2FP.BF16.F32.PACK_AB R72, R161, R150 ;  /* 0x00000096a148723e */ /* 0x000fc400000010ff */
[----:B------:R-:W-:-:S03]  /*19960*/  F2FP.BF16.F32.PACK_AB R73, R159, R156 ;  /* 0x0000009c9f49723e */ /* 0x000fc600000010ff */
[----:B----4-:R-:W-:Y:S01]  /*19970*/  HMMA.16816.F32.BF16 R32, R68, R48, R32 ;  /* 0x000000304420723c */ /* 0x010fe20000041820 */
[----:B------:R-:W-:Y:S02]  /*19980*/  F2FP.BF16.F32.PACK_AB R74, R163, R146 ;  /* 0x00000092a34a723e */ /* 0x000fe400000010ff */
[----:B------:R-:W-:-:S03]  /*19990*/  F2FP.BF16.F32.PACK_AB R75, R165, R152 ;  /* 0x00000098a54b723e */ /* 0x000fc600000010ff */
[----:B------:R-:W-:Y:S01]  /*199a0*/  HMMA.16816.F32.BF16 R28, R68, R50, R28 ;  /* 0x00000032441c723c */ /* 0x000fe2000004181c */
[----:B------:R-:W4:Y:S05]  /*199b0*/  LDSM.16.MT88.4 R48, [R188+0xa800] ;  /* 0x00a80000bc30783b */ /* 0x000f2a0000004200 */
[----:B---3--:R-:W-:Y:S01]  /*199c0*/  HMMA.16816.F32.BF16 R8, R72, R36, R8 ;  /* 0x000000244808723c */ /* 0x008fe20000041808 */
[----:B------:R-:W-:Y:S02]  /*199d0*/  F2FP.BF16.F32.PACK_AB R69, R120, R121 ;  /* 0x000000797845723e */ /* 0x000fe400000010ff */
[----:B-1----:R-:W-:-:S03]  /*199e0*/  F2FP.BF16.F32.PACK_AB R71, R215, R118 ;  /* 0x00000076d747723e */ /* 0x002fc600000010ff */
[C---:B------:R-:W-:Y:S01]  /*199f0*/  HMMA.16816.F32.BF16 R16, R72.reuse, R38, R16 ;  /* 0x000000264810723c */ /* 0x040fe20000041810 */
[----:B------:R-:W1:Y:S05]  /*19a00*/  LDSM.16.MT88.4 R36, [R190+0xe800] ;  /* 0x00e80000be24783b */ /* 0x000e6a0000004200 */
[C---:B--2---:R-:W-:Y:S06]  /*19a10*/  HMMA.16816.F32.BF16 R44, R72.reuse, R56, R44 ;  /* 0x00000038482c723c */ /* 0x044fec000004182c */
[C---:B------:R-:W-:Y:S01]  /*19a20*/  HMMA.16816.F32.BF16 R40, R72.reuse, R58, R40 ;  /* 0x0000003a4828723c */ /* 0x040fe20000041828 */
[----:B------:R-:W2:Y:S05]  /*19a30*/  LDSM.16.MT88.4 R56, [R188+0xac00] ;  /* 0x00ac0000bc38783b */ /* 0x000eaa0000004200 */
[C---:B------:R-:W-:Y:S06]  /*19a40*/  HMMA.16816.F32.BF16 R32, R72.reuse, R64, R32 ;  /* 0x000000404820723c */ /* 0x040fec0000041820 */
[----:B------:R-:W-:Y:S01]  /*19a50*/  HMMA.16816.F32.BF16 R28, R72, R66, R28 ;  /* 0x00000042481c723c */ /* 0x000fe2000004181c */
[-CC-:B------:R-:W-:Y:S01]  /*19a60*/  FFMA.FTZ R65, R123, R140.reuse, -R133.reuse ;  /* 0x0000008c7b417223 */ /* 0x180fe20000010885 */
[----:B------:R-:W-:-:S04]  /*19a70*/  FFMA.FTZ R64, R122, R140, -R133 ;  /* 0x0000008c7a407223 */ /* 0x000fc80000010885 */
[C---:B----4-:R-:W-:Y:S01]  /*19a80*/  HMMA.16816.F32.BF16 R12, R72.reuse, R48, R12 ;  /* 0x00000030480c723c */ /* 0x050fe2000004180c */
[----:B------:R-:W3:Y:S05]  /*19a90*/  MUFU.EX2 R65, R65 ;  /* 0x0000004100417308 */ /* 0x000eea0000000800 */
[C---:B------:R-:W-:Y:S01]  /*19aa0*/  HMMA.16816.F32.BF16 R20, R72.reuse, R50, R20 ;  /* 0x000000324814723c */ /* 0x040fe20000041814 */
[----:B------:R-:W4:Y:S02]  /*19ab0*/  LDSM.16.MT88.4 R48, [R188+0xe800] ;  /* 0x00e80000bc30783b */ /* 0x000f240000004200 */
[----:B------:R-:W5:Y:S03]  /*19ac0*/  MUFU.EX2 R64, R64 ;  /* 0x0000004000407308 */ /* 0x000f660000000800 */
[----:B-1----:R-:W-:Y:S01]  /*19ad0*/  HMMA.16816.F32.BF16 R52, R72, R36, R52 ;  /* 0x000000244834723c */ /* 0x002fe20000041834 */
[----:B---3--:R-:W-:-:S06]  /*19ae0*/  F2FP.BF16.F32.PACK_AB R68, R65, R124 ;  /* 0x0000007c4144723e */ /* 0x008fcc00000010ff */
[----:B------:R-:W-:Y:S01]  /*19af0*/  FADD.FTZ R37, R127, R128 ;  /* 0x000000807f257221 */ /* 0x000fe20000010000 */
[----:B------:R-:W-:Y:S03]  /*19b00*/  HMMA.16816.F32.BF16 R24, R72, R38, R24 ;  /* 0x000000264818723c */ /* 0x000fe60000041818 */
[----:B------:R-:W-:Y:S01]  /*19b10*/  FADD.FTZ R37, R126, R37 ;  /* 0x000000257e257221 */ /* 0x000fe20000010000 */
[----:B-----5:R-:W-:-:S03]  /*19b20*/  F2FP.BF16.F32.PACK_AB R70, R3, R64 ;  /* 0x000000400346723e */ /* 0x020fc600000010ff */
[----:B------:R-:W-:Y:S02]  /*19b30*/  FADD.FTZ R104, R104, R37 ;  /* 0x0000002568687221 */ /* 0x000fe40000010000 */
[----:B------:R-:W1:Y:S02]  /*19b40*/  LDSM.16.MT88.4 R36, [R190+0xcc00] ;  /* 0x00cc0000be24783b */ /* 0x000e640000004200 */
[----:B------:R-:W-:Y:S01]  /*19b50*/  FADD.FTZ R101, R101, R104 ;  /* 0x0000006865657221 */ /* 0x000fe20000010000 */
[----:B------:R-:W-:Y:S01]  /*19b60*/  HMMA.16816.F32.BF16 R112, R68, R108, R8 ;  /* 0x0000006c4470723c */ /* 0x000fe20000041808 */
[----:B------:R-:W3:Y:S02]  /*19b70*/  LDSM.16.MT88.4 R8, [R188+0xcc00] ;  /* 0x00cc0000bc08783b */ /* 0x000ee40000004200 */
[----:B------:R-:W-:-:S04]  /*19b80*/  FADD.FTZ R100, R100, R101 ;  /* 0x0000006564647221 */ /* 0x000fc80000010000 */
[----:B------:R-:W-:Y:S01]  /*19b90*/  FADD.FTZ R100, R93, R100 ;  /* 0x000000645d647221 */ /* 0x000fe20000010000 */
[C---:B------:R-:W-:Y:S06]  /*19ba0*/  HMMA.16816.F32.BF16 R108, R68.reuse, R110, R16 ;  /* 0x0000006e446c723c */ /* 0x040fec0000041810 */
[----:B--2---:R-:W-:Y:S01]  /*19bb0*/  HMMA.16816.F32.BF16 R104, R68, R56, R12 ;  /* 0x000000384468723c */ /* 0x004fe2000004180c */
[----:B------:R-:W-:-:S04]  /*19bc0*/  FADD.FTZ R17, R79, R100 ;  /* 0x000000644f117221 */ /* 0x000fc80000010000 */
[----:B------:R-:W-:Y:S01]  /*19bd0*/  FADD.FTZ R17, R76, R17 ;  /* 0x000000114c117221 */ /* 0x000fe20000010000 */
[C---:B----4-:R-:W-:Y:S01]  /*19be0*/  HMMA.16816.F32.BF16 R60, R72.reuse, R48, R60 ;  /* 0x00000030483c723c */ /* 0x050fe2000004183c */
[----:B------:R-:W-:Y:S02]  /*19bf0*/  FADD.FTZ R13, R83, R82 ;  /* 0x00000052530d7221 */ /* 0x000fe40000010000 */
[----:B------:R-:W-:Y:S02]  /*19c00*/  FADD.FTZ R78, R78, R17 ;  /* 0x000000114e4e7221 */ /* 0x000fe40000010000 */
[----:B------:R-:W-:Y:S01]  /*19c10*/  FADD.FTZ R13, R84, R13 ;  /* 0x0000000d540d7221 */ /* 0x000fe20000010000 */
[----:B------:R-:W-:Y:S01]  /*19c20*/  HMMA.16816.F32.BF16 R4, R72, R50, R4 ;  /* 0x000000324804723c */ /* 0x000fe20000041804 */
[----:B------:R-:W-:Y:S02]  /*19c30*/  FADD.FTZ R87, R87, R78 ;  /* 0x0000004e57577221 */ /* 0x000fe40000010000 */
[----:B------:R-:W-:Y:S01]  /*19c40*/  FADD.FTZ R90, R90, R13 ;  /* 0x0000000d5a5a7221 */ /* 0x000fe20000010000 */
[----:B------:R-:W2:Y:S01]  /*19c50*/  LDSM.16.MT88.4 R76, [R190+0xec00] ;  /* 0x00ec0000be4c783b */ /* 0x000ea20000004200 */
        /* <DEDUP_REMOVED lines=30> */
[C---:B------:R-:W-:Y:S01]  /*19e40*/  HMMA.16816.F32.BF16 R76, R68.reuse, R78, R24 ;  /* 0x0000004e444c723c */ /* 0x040fe20000041818 */
[----:B------:R-:W-:Y:S02]  /*19e50*/  FADD.FTZ R150, R150, R11 ;  /* 0x0000000b96967221 */ /* 0x000fe40000010000 */
[----:B------:R-:W-:Y:S02]  /*19e60*/  FADD.FTZ R156, R156, R9 ;  /* 0x000000099c9c7221 */ /* 0x000fe40000010000 */
[----:B------:R-:W-:Y:S01]  /*19e70*/  FADD.FTZ R161, R161, R150 ;  /* 0x00000096a1a17221 */ /* 0x000fe20000010000 */
[----:B----4-:R-:W-:Y:S01]  /*19e80*/  HMMA.16816.F32.BF16 R72, R68, R12, R60 ;  /* 0x0000000c4448723c */ /* 0x010fe2000004183c */
        /* <DEDUP_REMOVED lines=9> */
[----:B------:R-:W-:-:S02]  /*19f20*/  FADD.FTZ R65, R65, R124 ;  /* 0x0000007c41417221 */ /* 0x000fc40000010000 */
[----:B------:R-:W-:Y:S02]  /*19f30*/  FADD.FTZ R121, R120, R121 ;  /* 0x0000007978797221 */ /* 0x000fe40000010000 */
[----:B------:R-:W-:Y:S02]  /*19f40*/  FADD.FTZ R64, R64, R65 ;  /* 0x0000004140407221 */ /* 0x000fe40000010000 */
[----:B------:R-:W-:Y:S02]  /*19f50*/  FADD.FTZ R118, R118, R121 ;  /* 0x0000007976767221 */ /* 0x000fe40000010000 */
[----:B------:R-:W-:Y:S01]  /*19f60*/  FADD.FTZ R213, R3, R64 ;  /* 0x0000004003d57221 */ /* 0x000fe20000010000 */
[----:B------:R-:W-:Y:S01]  /*19f70*/  MOV R3, R138 ;  /* 0x0000008a00037202 */ /* 0x000fe20000000f00 */
[----:B------:R-:W-:-:S07]  /*19f80*/  FADD.FTZ R215, R215, R118 ;  /* 0x00000076d7d77221 */ /* 0x000fce0000010000 */
.L_x_3556:
[----:B------:R-:W-:Y:S05]  /*19f90*/  @!P5 BRA `(.L_x_3565) ;  /* 0x0000004c007cd947 */ /* 0x000fea0003800000 */
[----:B------:R-:W-:Y:S02]  /*19fa0*/  MOV R119, R2 ;  /* 0x0000000200777202 */ /* 0x000fe40000000f00 */
[----:B------:R-:W-:Y:S02]  /*19fb0*/  MOV R118, R3 ;  /* 0x0000000300767202 */ /* 0x000fe40000000f00 */
.L_x_3574:
[----:B------:R-:W-:Y:S04]  /*19fc0*/  DEPBAR.LE SB0, 0x0 ;  /* 0x000080000000791a */ /* 0x000fe80000000000 */
[----:B------:R-:W-:Y:S05]  /*19fd0*/  WARPSYNC.ALL ;  /* 0x0000000000007948 */ /* 0x000fea0003800000 */
[----:B------:R-:W-:Y:S01]  /*19fe0*/  BAR.SYNC.DEFER_BLOCKING 0x0 ;  /* 0x0000000000007b1d */ /* 0x000fe20000010000 */
[----:B------:R-:W-:Y:S05]  /*19ff0*/  IADD3 R207, R207, -0x1, RZ ;  /* 0xffffffffcfcf7810 */ /* 0x000fea0007ffe0ff */
[----:B------:R-:W-:Y:S04]  /*1a000*/  BSSY B0, `(.L_x_3566) ;  /* 0x0000044000007945 */ /* 0x000fe80003800000 */
[----:B------:R-:W-:Y:S05]  /*1a010*/  @!P3 BRA `(.L_x_3567) ;  /* 0x0000000000fcb947 */ /* 0x000fea0003800000 */
[----:B------:R-:W2:Y:S02]  /*1a020*/  LD.E R9, desc[UR4][R116.64+0x170] ;  /* 0x0001700474097980 */ /* 0x000ea4000c101900 */
        /* <DEDUP_REMOVED lines=10> */
[-C--:B------:R-:W-:Y:S04]  /*1a0d0*/  LOP3.LUT R2, R2, R9.reuse, RZ, 0x3c, !PT ;  /* 0x0000000902027212 */ /* 0x080fe800078e3cff */
        /* <DEDUP_REMOVED lines=51> */
.L_x_3567:
[----:B------:R-:W2:Y:S02]  /*1a410*/  LD.E R3, desc[UR4][R116.64+0x40] ;  /* 0x0000400474037980 */ /* 0x000ea4000c101900 */
[----:B--2---:R-:W-:Y:S04]  /*1a420*/  LEA R3, -R3, RZ, 0x7 ;  /* 0x000000ff03037211 */ /* 0x004fe800078e39ff */
[----:B------:R-:W-:Y:S02]  /*1a430*/  SHF.R.S32.HI R4, RZ, 0x1f, R3 ;  /* 0x0000001fff047819 */ /* 0x000fe40000011403 */
.L_x_3568:
[----:B------:R-:W-:Y:S05]  /*1a440*/  BSYNC B0 ;  /* 0x0000000000007941 */ /* 0x000fea0003800000 */
.L_x_3566:
        /* <DEDUP_REMOVED lines=268> */
[----:B------:R4:W1:Y:S10]  /*1b510*/  MUFU.TANH R236, R23 ;  /* 0x0000001700ec7308 */ /* 0x0008740000002400 */
[----:B------:R2:W1:Y:S01]  /*1b520*/  MUFU.TANH R224, R25 ;  /* 0x0000001900e07308 */ /* 0x0004620000002400 */
        /* <DEDUP_REMOVED lines=13> */
[-C--:B----4-:R-:W-:Y:S04]  /*1b600*/  FMUL.FTZ R23, R32, R216.reuse ;  /* 0x000000d820177220 */ /* 0x090fe80000410000 */
[----:B------:R-:W4:Y:S01]  /*1b610*/  MUFU.TANH R159, R16 ;  /* 0x00000010009f7308 */ /* 0x000f220000002400 */
[-C--:B------:R-:W-:Y:S01]  /*1b620*/  FMUL.FTZ R21, R33, R216.reuse ;  /* 0x000000d821157220 */ /* 0x080fe20000410000 */
[-C--:B--2---:R-:W-:Y:S01]  /*1b630*/  FMUL.FTZ R25, R35, R216.reuse ;  /* 0x000000d823197220 */ /* 0x084fe20000410000 */
[-C--:B------:R-:W-:Y:S01]  /*1b640*/  FMUL.FTZ R34, R34, R216.reuse ;  /* 0x000000d822227220 */ /* 0x080fe20000410000 */
[-C--:B------:R-:W-:Y:S01]  /*1b650*/  FMUL.FTZ R36, R36, R216.reuse ;  /* 0x000000d824247220 */ /* 0x080fe20000410000 */
[-C--:B------:R-:W-:Y:S01]  /*1b660*/  FMUL.FTZ R37, R37, R216.reuse ;  /* 0x000000d825257220 */ /* 0x080fe20000410000 */
[-C--:B------:R-:W-:Y:S04]  /*1b670*/  FMUL.FTZ R38, R38, R216.reuse ;  /* 0x000000d826267220 */ /* 0x080fe80000410000 */
[----:B------:R-:W2:Y:S01]  /*1b680*/  MUFU.TANH R17, R17 ;  /* 0x0000001100117308 */ /* 0x000ea20000002400 */
        /* <DEDUP_REMOVED lines=51> */
[----:B------:R-:W1:Y:S10]  /*1b9c0*/  MUFU.TANH R23, R23 ;  /* 0x0000001700177308 */ /* 0x000e740000002400 */
[----:B------:R-:W1:Y:S10]  /*1b9d0*/  MUFU.TANH R21, R21 ;  /* 0x0000001500157308 */ /* 0x000e740000002400 */
        /* <DEDUP_REMOVED lines=37> */
[C---:B------:R-:W-:Y:S04]  /*1bc30*/  IADD3 R8, R3.reuse, -0x80, RZ ;  /* 0xffffff8003087810 */ /* 0x040fe80007ffe0ff */
[----:B------:R-:W-:Y:S02]  /*1bc40*/  IABS R4, R8 ;  /* 0x0000000800047213 */ /* 0x000fe40000000000 */
[-C--:B--2---:R-:W-:Y:S02]  /*1bc50*/  IABS R7, R10.reuse ;  /* 0x0000000a00077213 */ /* 0x084fe40000000000 */
[-C--:B------:R-:W-:Y:S02]  /*1bc60*/  IABS R5, R10.reuse ;  /* 0x0000000a00057213 */ /* 0x080fe40000000000 */
[----:B------:R-:W2:Y:S01]  /*1bc70*/  I2F.RP R6, R7 ;  /* 0x0000000700067306 */ /* 0x000ea20000209400 */
[-C--:B------:R-:W-:Y:S02]  /*1bc80*/  LOP3.LUT R8, R8, R10.reuse, RZ, 0x3c, !PT ;  /* 0x0000000a08087212 */ /* 0x080fe400078e3cff */
[----:B------:R-:W-:Y:S07]  /*1bc90*/  IMAD.MOV R5, RZ, RZ, -R5 ;  /* 0x000000ffff057224 */ /* 0x000fee00078e0a05 */
[----:B--2---:R-:W2:Y:S02]  /*1bca0*/  MUFU.RCP R2, R6 ;  /* 0x0000000600027308 */ /* 0x004ea40000001000 */
[----:B--2---:R-:W-:Y:S08]  /*1bcb0*/  VIADD R26, R2, 0xffffffe ;  /* 0x0ffffffe021a7836 */ /* 0x004ff00000000000 */
[----:B-1----:R-:W1:Y:S02]  /*1bcc0*/  F2I.FTZ.U32.TRUNC.NTZ R27, R26 ;  /* 0x0000001a001b7305 */ /* 0x002e64000021f000 */
        /* <DEDUP_REMOVED lines=28> */
[----:B------:R-:W3:Y:S02]  /*1be90*/  LD.E.64 R6, desc[UR4][R116.64+0x38] ;  /* 0x0000380474067980 */ /* 0x000ee4000c101b00 */
        /* <DEDUP_REMOVED lines=22> */
.L_x_3572:
[----:B------:R-:W2:Y:S02]  /*1c000*/  LD.E R7, desc[UR4][R116.64+0x38] ;  /* 0x0000380474077980 */ /* 0x000ea4000c101900 */
[----:B--2---:R-:W-:Y:S04]  /*1c010*/  LEA R7, -R7, RZ, 0x7 ;  /* 0x000000ff07077211 */ /* 0x004fe800078e39ff */
[----:B------:R-:W-:Y:S02]  /*1c020*/  SHF.R.S32.HI R2, RZ, 0x1f, R7 ;  /* 0x0000001fff027819 */ /* 0x000fe40000011407 */
.L_x_3573:
[----:B------:R-:W-:Y:S05]  /*1c030*/  BSYNC B0 ;  /* 0x0000000000007941 */ /* 0x000fea0003800000 */
.L_x_3571:
[C---:B-1----:R-:W-:Y:S02]  /*1c040*/  LEA R28, P1, R7.reuse, R200, 0x1 ;  /* 0x000000c8071c7211 */ /* 0x042fe400078208ff */
        /* <DEDUP_REMOVED lines=90> */
.L_x_3570:
[----:B------:R-:W-:Y:S05]  /*1c5f0*/  BSYNC B1 ;  /* 0x0000000000017941 */ /* 0x000fea0003800000 */
.L_x_3569:
[----:B-1----:R-:W3:Y:S01]  /*1c600*/  LD.E R52, desc[UR4][R116.64+0xdc] ;  /* 0x0000dc0474347980 */ /* 0x002ee2000c101900 */
[----:B------:R-:W-:Y:S03]  /*1c610*/  LEA R2, R207, R212, 0x7 ;  /* 0x000000d4cf027211 */ /* 0x000fe600078e38ff */
[----:B--2---:R-:W-:Y:S01]  /*1c620*/  LDSM.16.MT88.4 R28, [R190+0xb000] ;  /* 0x00b00000be1c783b */ /* 0x004fe20000004200 */
[----:B------:R-:W-:Y:S02]  /*1c630*/  I2FP.F32.S32 R3, R2 ;  /* 0x0000000200037245 */ /* 0x000fe40000201400 */
[C---:B------:R-:W-:Y:S02]  /*1c640*/  IADD3 R4, R2.reuse, 0x9, RZ ;  /* 0x0000000902047810 */ /* 0x040fe40007ffe0ff */
        /* <DEDUP_REMOVED lines=8> */
[-C--:B------:R-:W-:Y:S01]  /*1c6d0*/  FFMA.FTZ R153, R0, R4.reuse, R153 ;  /* 0x0000000400997223 */ /* 0x080fe20000010099 */
        /* <DEDUP_REMOVED lines=8> */
[----:B------:R-:W-:Y:S01]  /*1c760*/  FFMA.FTZ R236, R0, R7, R236 ;  /* 0x0000000700ec7223 */ /* 0x000fe200000100ec */
[----:B------:R-:W-:Y:S01]  /*1c770*/  IADD3 R6, R2, 0x8, RZ ;  /* 0x0000000802067810 */ /* 0x000fe20007ffe0ff */
[----:B------:R-:W-:Y:S01]  /*1c780*/  FFMA.FTZ R145, R0, R8, R145 ;  /* 0x0000000800917223 */ /* 0x000fe20000010091 */
[----:B------:R-:W-:Y:S01]  /*1c790*/  IADD3 R4, R2, 0x40, RZ ;  /* 0x0000004002047810 */ /* 0x000fe20007ffe0ff */
[-C--:B------:R-:W-:Y:S01]  /*1c7a0*/  FFMA.FTZ R220, R0, R3.reuse, R220 ;  /* 0x0000000300dc7223 */ /* 0x080fe200000100dc */
[----:B------:R-:W-:Y:S01]  /*1c7b0*/  IADD3 R7, R2, 0x30, RZ ;  /* 0x0000003002077810 */ /* 0x000fe20007ffe0ff */
[C---:B------:R-:W-:Y:S01]  /*1c7c0*/  FFMA.FTZ R184, R0.reuse, R3, R184 ;  /* 0x0000000300b87223 */ /* 0x040fe200000100b8 */
[----:B------:R-:W-:Y:S01]  /*1c7d0*/  I2FP.F32.S32 R6, R6 ;  /* 0x0000000600067245 */ /* 0x000fe20000201400 */
[C---:B------:R-:W-:Y:S01]  /*1c7e0*/  FFMA.FTZ R141, R0.reuse, R8, R141 ;  /* 0x00000008008d7223 */ /* 0x040fe2000001008d */
[----:B------:R-:W-:Y:S01]  /*1c7f0*/  I2FP.F32.S32 R3, R4 ;  /* 0x0000000400037245 */ /* 0x000fe20000201400 */
[----:B------:R-:W-:Y:S01]  /*1c800*/  LDSM.16.MT88.4 R48, [R190+0xd000] ;  /* 0x00d00000be30783b */ /* 0x000fe20000004200 */
[----:B------:R-:W-:Y:S01]  /*1c810*/  FMNMX.FTZ R4, R143, R119, !PT ;  /* 0x000000778f047209 */ /* 0x000fe20007810000 */
[CC--:B------:R-:W-:Y:S01]  /*1c820*/  FFMA.FTZ R151, R0.reuse, R6.reuse, R151 ;  /* 0x0000000600977223 */ /* 0x0c0fe20000010097 */
[----:B------:R-:W-:Y:S01]  /*1c830*/  I2FP.F32.S32 R7, R7 ;  /* 0x0000000700077245 */ /* 0x000fe20000201400 */
[----:B------:R-:W-:Y:S01]  /*1c840*/  FFMA.FTZ R147, R0, R6, R147 ;  /* 0x0000000600937223 */ /* 0x000fe20000010093 */
[----:B------:R-:W-:Y:S01]  /*1c850*/  IADD3 R46, R2, 0x10, RZ ;  /* 0x00000010022e7810 */ /* 0x000fe20007ffe0ff */
[C---:B------:R-:W-:Y:S01]  /*1c860*/  FFMA.FTZ R176, R0.reuse, R3, R176 ;  /* 0x0000000300b07223 */ /* 0x040fe200000100b0 */
[----:B------:R-:W-:Y:S01]  /*1c870*/  FMNMX.FTZ R4, R145, R4, !PT ;  /* 0x0000000491047209 */ /* 0x000fe20007810000 */
[CC--:B------:R-:W-:Y:S01]  /*1c880*/  FFMA.FTZ R222, R0.reuse, R7.reuse, R222 ;  /* 0x0000000700de7223 */ /* 0x0c0fe200000100de */
[C---:B------:R-:W-:Y:S01]  /*1c890*/  FFMA.FTZ R186, R0.reuse, R7, R186 ;  /* 0x0000000700ba7223 */ /* 0x040fe200000100ba */
[----:B------:R-:W-:Y:S01]  /*1c8a0*/  FMNMX.FTZ R6, R139, R118, !PT ;  /* 0x000000768b067209 */ /* 0x000fe20007810000 */
[----:B------:R-:W-:Y:S01]  /*1c8b0*/  FFMA.FTZ R170, R0, R3, R170 ;  /* 0x0000000300aa7223 */ /* 0x000fe200000100aa */
[C---:B------:R-:W-:Y:S02]  /*1c8c0*/  IADD3 R44, R2.reuse, 0x11, RZ ;  /* 0x00000011022c7810 */ /* 0x040fe40007ffe0ff */
[----:B------:R-:W-:Y:S02]  /*1c8d0*/  I2FP.F32.S32 R46, R46 ;  /* 0x0000002e002e7245 */ /* 0x000fe40000201400 */
[----:B------:R-:W-:Y:S02]  /*1c8e0*/  IADD3 R7, R2, 0x41, RZ ;  /* 0x0000004102077810 */ /* 0x000fe40007ffe0ff */
[----:B------:R-:W-:Y:S01]  /*1c8f0*/  FMNMX.FTZ R4, R151, R4, !PT ;  /* 0x0000000497047209 */ /* 0x000fe20007810000 */
[C---:B------:R-:W-:Y:S01]  /*1c900*/  FFMA.FTZ R157, R0.reuse, R46, R157 ;  /* 0x0000002e009d7223 */ /* 0x040fe2000001009d */
[----:B------:R-:W-:Y:S01]  /*1c910*/  FMNMX.FTZ R6, R141, R6, !PT ;  /* 0x000000068d067209 */ /* 0x000fe20007810000 */
[----:B------:R-:W-:Y:S01]  /*1c920*/  FFMA.FTZ R46, R0, R46, R155 ;  /* 0x0000002e002e7223 */ /* 0x000fe2000001009b */
[----:B------:R-:W-:Y:S02]  /*1c930*/  I2FP.F32.S32 R44, R44 ;  /* 0x0000002c002c7245 */ /* 0x000fe40000201400 */
[----:B------:R-:W-:Y:S02]  /*1c940*/  I2FP.F32.S32 R7, R7 ;  /* 0x0000000700077245 */ /* 0x000fe40000201400 */
[----:B------:R-:W-:Y:S01]  /*1c950*/  IADD3 R42, R2, 0x18, RZ ;  /* 0x00000018022a7810 */ /* 0x000fe20007ffe0ff */
[C---:B------:R-:W-:Y:S01]  /*1c960*/  FFMA.FTZ R64, R0.reuse, R44, R15 ;  /* 0x0000002c00407223 */ /* 0x040fe2000001000f */
[----:B------:R-:W-:Y:S01]  /*1c970*/  FMNMX.FTZ R4, R153, R4, !PT ;  /* 0x0000000499047209 */ /* 0x000fe20007810000 */
[CC--:B------:R-:W-:Y:S01]  /*1c980*/  FFMA.FTZ R178, R0.reuse, R7.reuse, R178 ;  /* 0x0000000700b27223 */ /* 0x0c0fe200000100b2 */
[----:B------:R-:W-:Y:S01]  /*1c990*/  FMNMX.FTZ R6, R147, R6, !PT ;  /* 0x0000000693067209 */ /* 0x000fe20007810000 */
[C---:B------:R-:W-:Y:S01]  /*1c9a0*/  FFMA.FTZ R168, R0.reuse, R7, R168 ;  /* 0x0000000700a87223 */ /* 0x040fe200000100a8 */
[----:B------:R-:W-:Y:S01]  /*1c9b0*/  I2FP.F32.S32 R42, R42 ;  /* 0x0000002a002a7245 */ /* 0x000fe20000201400 */
[----:B------:R-:W-:Y:S01]  /*1c9c0*/  FFMA.FTZ R44, R0, R44, R13 ;  /* 0x0000002c002c7223 */ /* 0x000fe2000001000d */
[----:B------:R-:W-:Y:S01]  /*1c9d0*/  IADD3 R40, R2, 0x19, RZ ;  /* 0x0000001902287810 */ /* 0x000fe20007ffe0ff */
[----:B------:R-:W-:Y:S01]  /*1c9e0*/  LDSM.16.MT88.4 R12, [R190+0x9000] ;  /* 0x00900000be0c783b */ /* 0x000fe20000004200 */
[----:B------:R-:W-:Y:S01]  /*1c9f0*/  FMNMX.FTZ R7, R157, R4, !PT ;  /* 0x000000049d077209 */ /* 0x000fe20007810000 */
[C---:B------:R-:W-:Y:S01]  /*1ca00*/  FFMA.FTZ R34, R0.reuse, R42, R161 ;  /* 0x0000002a00227223 */ /* 0x040fe200000100a1 */
[----:B------:R-:W-:Y:S01]  /*1ca10*/  FMNMX.FTZ R9, R149, R6, !PT ;  /* 0x0000000695097209 */ /* 0x000fe20007810000 */
[----:B------:R-:W-:Y:S01]  /*1ca20*/  FFMA.FTZ R42, R0, R42, R159 ;  /* 0x0000002a002a7223 */ /* 0x000fe2000001009f */
[----:B------:R-:W-:Y:S02]  /*1ca30*/  I2FP.F32.S32 R40, R40 ;  /* 0x0000002800287245 */ /* 0x000fe40000201400 */
[----:B------:R-:W-:Y:S02]  /*1ca40*/  IADD3 R5, R2, 0x20, RZ ;  /* 0x0000002002057810 */ /* 0x000fe40007ffe0ff */
[----:B------:R-:W-:Y:S01]  /*1ca50*/  FMNMX.FTZ R7, R64, R7, !PT ;  /* 0x0000000740077209 */ /* 0x000fe20007810000 */
[-C--:B------:R-:W-:Y:S01]  /*1ca60*/  FFMA.FTZ R32, R0, R40.reuse, R19 ;  /* 0x0000002800207223 */ /* 0x080fe20000010013 */
        /* <DEDUP_REMOVED lines=32> */
[----:B------:R-:W-:Y:S01]  /*1cc70*/  FMNMX.FTZ R7, R218, R7, !PT ;  /* 0x00000007da077209 */ /* 0x000fe20007810000 */
[----:B------:R-:W-:Y:S01]  /*1cc80*/  FFMA.FTZ R180, R0, R180, R21 ;  /* 0x000000b400b47223 */ /* 0x000fe20000010015 */
[----:B------:R-:W-:Y:S01]  /*1cc90*/  IADD3 R5, R2, 0x48, RZ ;  /* 0x0000004802057810 */ /* 0x000fe20007ffe0ff */
[----:B------:R-:W-:Y:S01]  /*1cca0*/  LDSM.16.MT88.4 R20, [R188+0x9000] ;  /* 0x00900000bc14783b */ /* 0x000fe20000004200 */
        /* <DEDUP_REMOVED lines=39> */
[----:B------:R-:W-:Y:S01]  /*1cf20*/  FFMA.FTZ R138, R0, R5, R138 ;  /* 0x00000005008a7223 */ /* 0x000fe2000001008a */
[----:B------:R-:W-:Y:S01]  /*1cf30*/  IADD3 R3, R2, 0x61, RZ ;  /* 0x0000006102037810 */ /* 0x000fe20007ffe0ff */
[-C--:B------:R-:W-:Y:S01]  /*1cf40*/  FFMA.FTZ R156, R0, R11.reuse, R156 ;  /* 0x0000000b009c7223 */ /* 0x080fe2000001009c */
[----:B------:R-:W-:Y:S01]  /*1cf50*/  IADD3 R5, R2, 0x69, RZ ;  /* 0x0000006902057810 */ /* 0x000fe20007ffe0ff */
[----:B------:R-:W-:Y:S01]  /*1cf60*/  FFMA.FTZ R148, R0, R11, R148 ;  /* 0x0000000b00947223 */ /* 0x000fe20000010094 */
        /* <DEDUP_REMOVED lines=78> */
[-CC-:B------:R-:W-:Y:S01]  /*1d450*/  FFMA.FTZ R176, R176, R52.reuse, -R125.reuse ;  /* 0x00000034b0b07223 */ /* 0x180fe2000001087d */
[-CC-:B------:R-:W-:Y:S01]  /*1d460*/  FFMA.FTZ R135, R178, R52.reuse, -R125.reuse ;  /* 0x00000034b2877223 */ /* 0x180fe2000001087d */
[-CC-:B------:R-:W-:Y:S03]  /*1d470*/  FFMA.FTZ R139, R174, R52.reuse, -R125.reuse ;  /* 0x00000034ae8b7223 */ /* 0x180fe6000001087d */
[----:B------:R-:W2:Y:S01]  /*1d480*/  MUFU.EX2 R56, R56 ;  /* 0x0000003800387308 */ /* 0x000ea20000000800 */
[-C--:B------:R-:W-:Y:S01]  /*1d490*/  FFMA.FTZ R172, R172, R52.reuse, -R125 ;  /* 0x00000034acac7223 */ /* 0x080fe2000001087d */
[-CC-:B------:R-:W-:Y:S01]  /*1d4a0*/  FFMA.FTZ R170, R170, R52.reuse, -R119.reuse ;  /* 0x00000034aaaa7223 */ /* 0x180fe20000010877 */
[-CC-:B------:R-:W-:Y:S01]  /*1d4b0*/  FFMA.FTZ R141, R168, R52.reuse, -R119.reuse ;  /* 0x00000034a88d7223 */ /* 0x180fe20000010877 */
[-CC-:B------:R-:W-:Y:S01]  /*1d4c0*/  FFMA.FTZ R143, R166, R52.reuse, -R119.reuse ;  /* 0x00000034a68f7223 */ /* 0x180fe20000010877 */
[-C--:B------:R-:W-:Y:S01]  /*1d4d0*/  FFMA.FTZ R164, R164, R52.reuse, -R119 ;  /* 0x00000034a4a47223 */ /* 0x080fe20000010877 */
[-CC-:B------:R-:W-:Y:S01]  /*1d4e0*/  FFMA.FTZ R162, R162, R52.reuse, -R125.reuse ;  /* 0x00000034a2a27223 */ /* 0x180fe2000001087d */
[--C-:B------:R-:W-:Y:S03]  /*1d4f0*/  FFMA.FTZ R145, R160, R52, -R125.reuse ;  /* 0x00000034a0917223 */ /* 0x100fe6000001087d */
[----:B------:R-:W-:Y:S01]  /*1d500*/  MUFU.EX2 R131, R131 ;  /* 0x0000008300837308 */ /* 0x000fe20000000800 */
[C---:B-1----:R-:W-:Y:S01]  /*1d510*/  FMUL.FTZ R6, R54.reuse, R114 ;  /* 0x0000007236067220 */ /* 0x042fe20000410000 */
        /* <DEDUP_REMOVED lines=12> */
[----:B------:R-:W-:Y:S01]  /*1d5e0*/  FMUL.FTZ R17, R56, R101 ;  /* 0x0000006538117220 */ /* 0x000fe20000410000 */
[----:B------:R-:W-:Y:S03]  /*1d5f0*/  FMUL.FTZ R27, R54, R95 ;  /* 0x0000005f361b7220 */ /* 0x000fe60000410000 */
[----:B------:R-:W-:Y:S01]  /*1d600*/  MUFU.EX2 R129, R129 ;  /* 0x0000008100817308 */ /* 0x000fe20000000800 */
[C---:B------:R-:W-:Y:S01]  /*1d610*/  FMUL.FTZ R24, R56.reuse, R92 ;  /* 0x0000005c38187220 */ /* 0x040fe20000410000 */
[----:B------:R-:W-:Y:S01]  /*1d620*/  FMUL.FTZ R25, R56, R93 ;  /* 0x0000005d38197220 */ /* 0x000fe20000410000 */
[C---:B------:R-:W-:Y:S01]  /*1d630*/  FMUL.FTZ R34, R54.reuse, R86 ;  /* 0x0000005636227220 */ /* 0x040fe20000410000 */
[----:B------:R-:W-:Y:S01]  /*1d640*/  FMUL.FTZ R35, R54, R87 ;  /* 0x0000005736237220 */ /* 0x000fe20000410000 */
[C---:B------:R-:W-:Y:S01]  /*1d650*/  FMUL.FTZ R32, R56.reuse, R84 ;  /* 0x0000005438207220 */ /* 0x040fe20000410000 */
[----:B------:R-:W-:Y:S01]  /*1d660*/  FMUL.FTZ R33, R56, R85 ;  /* 0x0000005538217220 */ /* 0x000fe20000410000 */
[----:B------:R-:W-:Y:S03]  /*1d670*/  LDSM.16.MT88.4 R108, [R190+0xac00] ;  /* 0x00ac0000be6c783b */ /* 0x000fe60000004200 */
[----:B------:R-:W2:Y:S01]  /*1d680*/  MUFU.EX2 R118, R118 ;  /* 0x0000007600767308 */ /* 0x000ea20000000800 */
[----:B-1----:R-:W-:Y:S01]  /*1d690*/  F2FP.BF16.F32.PACK_AB R61, R57, R131 ;  /* 0x00000083393d723e */ /* 0x002fe200000010ff */
[-C--:B------:R-:W-:Y:S01]  /*1d6a0*/  FFMA.FTZ R93, R64, R52.reuse, -R125 ;  /* 0x00000034405d7223 */ /* 0x080fe2000001087d */
[----:B------:R-:W-:Y:S01]  /*1d6b0*/  FMUL.FTZ R47, R54, R75 ;  /* 0x0000004b362f7220 */ /* 0x000fe20000410000 */
[----:B------:R-:W-:Y:S01]  /*1d6c0*/  FMUL.FTZ R45, R56, R73 ;  /* 0x00000049382d7220 */ /* 0x000fe20000410000 */
[--C-:B------:R-:W-:Y:S01]  /*1d6d0*/  FFMA.FTZ R95, R46, R52, -R119.reuse ;  /* 0x000000342e5f7223 */ /* 0x100fe20000010877 */
[----:B------:R-:W-:Y:S01]  /*1d6e0*/  FMUL.FTZ R46, R54, R74 ;  /* 0x0000004a362e7220 */ /* 0x000fe20000410000 */
[----:B------:R-:W1:Y:S03]  /*1d6f0*/  LDSM.16.MT88.4 R64, [R188+0xd000] ;  /* 0x00d00000bc40783b */ /* 0x000e660000004200 */
[----:B------:R-:W3:Y:S01]  /*1d700*/  MUFU.EX2 R59, R59 ;  /* 0x0000003b003b7308 */ /* 0x000ee20000000800 */
[--C-:B------:R-:W-:Y:S01]  /*1d710*/  FFMA.FTZ R94, R42, R52, -R119.reuse ;  /* 0x000000342a5e7223 */ /* 0x100fe20000010877 */
[----:B------:R-:W-:Y:S01]  /*1d720*/  FMUL.FTZ R42, R54, R78 ;  /* 0x0000004e362a7220 */ /* 0x000fe20000410000 */
[-CC-:B------:R-:W-:Y:S01]  /*1d730*/  FFMA.FTZ R102, R228, R52.reuse, -R119.reuse ;  /* 0x00000034e4667223 */ /* 0x180fe20000010877 */
[-CC-:B------:R-:W-:Y:S01]  /*1d740*/  FFMA.FTZ R100, R226, R52.reuse, -R119.reuse ;  /* 0x00000034e2647223 */ /* 0x180fe20000010877 */
[-C--:B------:R-:W-:Y:S01]  /*1d750*/  FFMA.FTZ R101, R230, R52.reuse, -R119 ;  /* 0x00000034e6657223 */ /* 0x080fe20000010877 */
[-C--:B------:R-:W-:Y:S01]  /*1d760*/  FFMA.FTZ R113, R222, R52.reuse, -R125 ;  /* 0x00000034de717223 */ /* 0x080fe2000001087d */
[----:B------:R-:W-:Y:S03]  /*1d770*/  LDSM.16.MT88.4 R84, [R188+0x9400] ;  /* 0x00940000bc54783b */ /* 0x000fe60000004200 */
[----:B------:R-:W4:Y:S01]  /*1d780*/  MUFU.EX2 R128, R128 ;  /* 0x0000008000807308 */ /* 0x000f220000000800 */
[----:B--2---:R-:W-:Y:S01]  /*1d790*/  F2FP.BF16.F32.PACK_AB R63, R118, R129 ;  /* 0x00000081763f723e */ /* 0x004fe200000010ff */
[-CC-:B------:R-:W-:Y:S01]  /*1d7a0*/  FFMA.FTZ R114, R184, R52.reuse, -R119.reuse ;  /* 0x00000034b8727223 */ /* 0x180fe20000010877 */
[-CC-:B------:R-:W-:Y:S01]  /*1d7b0*/  FFMA.FTZ R115, R182, R52.reuse, -R119.reuse ;  /* 0x00000034b6737223 */ /* 0x180fe20000010877 */
[-C--:B------:R-:W-:Y:S01]  /*1d7c0*/  FFMA.FTZ R112, R180, R52.reuse, -R119 ;  /* 0x00000034b4707223 */ /* 0x080fe20000010877 */
[-CC-:B------:R-:W-:Y:S01]  /*1d7d0*/  FFMA.FTZ R147, R158, R52.reuse, -R125.reuse ;  /* 0x000000349e937223 */ /* 0x180fe2000001087d */
[-C--:B------:R-:W-:Y:S01]  /*1d7e0*/  FFMA.FTZ R156, R156, R52.reuse, -R125 ;  /* 0x000000349c9c7223 */ /* 0x080fe2000001087d */
[-CC-:B------:R-:W-:Y:S03]  /*1d7f0*/  FFMA.FTZ R149, R154, R52.reuse, -R119.reuse ;  /* 0x000000349a957223 */ /* 0x180fe60000010877 */
[----:B------:R-:W-:Y:S01]  /*1d800*/  MUFU.EX2 R127, R127 ;  /* 0x0000007f007f7308 */ /* 0x000fe20000000800 */
[-CC-:B------:R-:W-:Y:S01]  /*1d810*/  FFMA.FTZ R152, R152, R52.reuse, -R119.reuse ;  /* 0x0000003498987223 */ /* 0x180fe20000010877 */
[-CC-:B------:R-:W-:Y:S01]  /*1d820*/  FFMA.FTZ R150, R150, R52.reuse, -R119.reuse ;  /* 0x0000003496967223 */ /* 0x180fe20000010877 */
[-C--:B------:R-:W-:Y:S01]  /*1d830*/  FFMA.FTZ R151, R148, R52.reuse, -R119 ;  /* 0x0000003494977223 */ /* 0x080fe20000010877 */
[----:B---3--:R-:W-:Y:S01]  /*1d840*/  FFMA.FTZ R213, R56, R213, R59 ;  /* 0x000000d538d57223 */ /* 0x008fe2000001003b */
[-CC-:B------:R-:W-:Y:S01]  /*1d850*/  FFMA.FTZ R153, R144, R52.reuse, -R125.reuse ;  /* 0x0000003490997223 */ /* 0x180fe2000001087d */
[-CC-:B------:R-:W-:Y:S01]  /*1d860*/  FFMA.FTZ R142, R142, R52.reuse, -R125.reuse ;  /* 0x000000348e8e7223 */ /* 0x180fe2000001087d */
[-C--:B------:R-:W-:Y:S03]  /*1d870*/  FFMA.FTZ R155, R140, R52.reuse, -R125 ;  /* 0x000000348c9b7223 */ /* 0x080fe6000001087d */
[----:B------:R-:W2:Y:S01]  /*1d880*/  MUFU.EX2 R126, R126 ;  /* 0x0000007e007e7308 */ /* 0x000ea20000000800 */
[C---:B----4-:R-:W-:Y:S01]  /*1d890*/  F2FP.BF16.F32.PACK_AB R60, R128.reuse, R59 ;  /* 0x0000003b803c723e */ /* 0x050fe200000010ff */
[----:B------:R-:W-:Y:S01]  /*1d8a0*/  FADD.FTZ R128, R128, R213 ;  /* 0x000000d580807221 */ /* 0x000fe20000010000 */
[-CC-:B------:R-:W-:Y:S01]  /*1d8b0*/  FFMA.FTZ R134, R134, R52.reuse, -R119.reuse ;  /* 0x0000003486867223 */ /* 0x180fe20000010877 */
[-C--:B------:R-:W-:Y:S01]  /*1d8c0*/  FFMA.FTZ R132, R132, R52.reuse, -R119 ;  /* 0x0000003484847223 */ /* 0x080fe20000010877 */
[----:B------:R-:W-:Y:S01]  /*1d8d0*/  FFMA.FTZ R131, R54, R215, R131 ;  /* 0x000000d736837223 */ /* 0x000fe20000010083 */
[-CC-:B------:R-:W-:Y:S01]  /*1d8e0*/  FFMA.FTZ R124, R124, R52.reuse, -R125.reuse ;  /* 0x000000347c7c7223 */ /* 0x180fe2000001087d */
[-C--:B------:R-:W-:Y:S03]  /*1d8f0*/  FFMA.FTZ R55, R55, R52.reuse, -R125 ;  /* 0x0000003437377223 */ /* 0x080fe6000001087d */
[----:B------:R-:W-:Y:S01]  /*1d900*/  MUFU.EX2 R102, R102 ;  /* 0x0000006600667308 */ /* 0x000fe20000000800 */
[--C-:B------:R-:W-:Y:S01]  /*1d910*/  FFMA.FTZ R120, R120, R52, -R119.reuse ;  /* 0x0000003478787223 */ /* 0x100fe20000010877 */
[----:B------:R-:W-:Y:S08]  /*1d920*/  ISETP.GT.AND P0, PT, R207, R198, PT ;  /* 0x000000c6cf00720c */ /* 0x000ff00003f04270 */
[----:B------:R-:W-:Y:S01]  /*1d930*/  MUFU.EX2 R100, R100 ;  /* 0x0000006400647308 */ /* 0x000fe20000000800 */
[----:B--2---:R-:W-:Y:S07]  /*1d940*/  F2FP.BF16.F32.PACK_AB R62, R126, R127 ;  /* 0x0000007f7e3e723e */ /* 0x004fee00000010ff */
[C---:B------:R-:W-:Y:S02]  /*1d950*/  HMMA.16816.F32.BF16 R4, R60.reuse, R12, R4 ;  /* 0x0000000c3c04723c */ /* 0x040fe40000041804 */
[----:B------:R2:W-:Y:S04]  /*1d960*/  MUFU.EX2 R92, R157 ;  /* 0x0000009d005c7308 */ /* 0x0005e80000000800 */
[C---:B------:R-:W-:Y:S06]  /*1d970*/  HMMA.16816.F32.BF16 R8, R60.reuse, R14, R8 ;  /* 0x0000000e3c08723c */ /* 0x040fec0000041808 */
[----:B------:R-:W3:Y:S01]  /*1d980*/  MUFU.EX2 R93, R93 ;  /* 0x0000005d005d7308 */ /* 0x000ee20000000800 */
[C---:B------:R-:W-:Y:S01]  /*1d990*/  FMUL.FTZ R12, R56.reuse, R104 ;  /* 0x00000068380c7220 */ /* 0x040fe20000410000 */
[----:B------:R-:W-:Y:S03]  /*1d9a0*/  FMUL.FTZ R13, R56, R105 ;  /* 0x00000069380d7220 */ /* 0x000fe60000410000 */
[C---:B------:R-:W-:Y:S01]  /*1d9b0*/  FMUL.FTZ R14, R54.reuse, R106 ;  /* 0x0000006a360e7220 */ /* 0x040fe20000410000 */
[----:B------:R-:W-:Y:S04]  /*1d9c0*/  FMUL.FTZ R15, R54, R107 ;  /* 0x0000006b360f7220 */ /* 0x000fe80000410000 */
[----:B------:R-:W-:Y:S01]  /*1d9d0*/  MUFU.EX2 R95, R95 ;  /* 0x0000005f005f7308 */ /* 0x000fe20000000800 */
[-C--:B------:R-:W-:Y:S01]  /*1d9e0*/  FFMA.FTZ R105, R224, R52.reuse, -R119 ;  /* 0x00000034e0697223 */ /* 0x080fe20000010877 */
[-CC-:B------:R-:W-:Y:S01]  /*1d9f0*/  FFMA.FTZ R104, R220, R52.reuse, -R125.reuse ;  /* 0x00000034dc687223 */ /* 0x180fe2000001087d */
[-CC-:B------:R-:W-:Y:S01]  /*1da00*/  FFMA.FTZ R106, R218, R52.reuse, -R125.reuse ;  /* 0x00000034da6a7223 */ /* 0x180fe2000001087d */
[C---:B------:R-:W-:Y:S03]  /*1da10*/  HMMA.16816.F32.BF16 R12, R60.reuse, R20, R12 ;  /* 0x000000143c0c723c */ /* 0x040fe6000004180c */
[-C--:B------:R-:W-:Y:S03]  /*1da20*/  FFMA.FTZ R107, R216, R52.reuse, -R125 ;  /* 0x00000034d86b7223 */ /* 0x080fe6000001087d */
[----:B------:R-:W-:Y:S01]  /*1da30*/  MUFU.EX2 R94, R94 ;  /* 0x0000005e005e7308 */ /* 0x000fe20000000800 */
[----:B--2---:R-:W-:Y:S01]  /*1da40*/  FFMA.FTZ R157, R130, R52, -R119 ;  /* 0x00000034829d7223 */ /* 0x004fe20000010877 */
[C---:B------:R-:W-:Y:S03]  /*1da50*/  HMMA.16816.F32.BF16 R16, R60.reuse, R22, R16 ;  /* 0x000000163c10723c */ /* 0x040fe60000041810 */
[C---:B------:R-:W-:Y:S01]  /*1da60*/  FMUL.FTZ R20, R56.reuse, R96 ;  /* 0x0000006038147220 */ /* 0x040fe20000410000 */
[----:B------:R-:W-:Y:S03]  /*1da70*/  FMUL.FTZ R21, R56, R97 ;  /* 0x0000006138157220 */ /* 0x000fe60000410000 */
[C---:B------:R-:W-:Y:S01]  /*1da80*/  FMUL.FTZ R22, R54.reuse, R98 ;  /* 0x0000006236167220 */ /* 0x040fe20000410000 */
[----:B------:R-:W-:Y:S01]  /*1da90*/  FMUL.FTZ R23, R54, R99 ;  /* 0x0000006336177220 */ /* 0x000fe20000410000 */
[----:B------:R-:W-:Y:S02]  /*1daa0*/  MUFU.EX2 R101, R101 ;  /* 0x0000006500657308 */ /* 0x000fe40000000800 */
[-CC-:B------:R-:W-:Y:S01]  /*1dab0*/  FFMA.FTZ R97, R238, R52.reuse, -R125.reuse ;  /* 0x00000034ee617223 */ /* 0x180fe2000001087d */
[-CC-:B------:R-:W-:Y:S01]  /*1dac0*/  FFMA.FTZ R98, R236, R52.reuse, -R125.reuse ;  /* 0x00000034ec627223 */ /* 0x180fe2000001087d */
[-CC-:B------:R-:W-:Y:S01]  /*1dad0*/  FFMA.FTZ R96, R234, R52.reuse, -R125.reuse ;  /* 0x00000034ea607223 */ /* 0x180fe2000001087d */
[----:B------:R-:W-:Y:S01]  /*1dae0*/  FFMA.FTZ R99, R232, R52, -R125 ;  /* 0x00000034e8637223 */ /* 0x000fe2000001087d */
        /* <DEDUP_REMOVED lines=8> */
[--C-:B------:R-:W-:Y:S01]  /*1db70*/  FFMA.FTZ R90, R44, R52, -R119.reuse ;  /* 0x000000342c5a7223 */ /* 0x100fe20000010877 */
[----:B------:R-:W-:Y:S02]  /*1db80*/  FMUL.FTZ R44, R56, R72 ;  /* 0x00000048382c7220 */ /* 0x000fe40000410000 */
[----:B------:R2:W-:Y:S01]  /*1db90*/  MUFU.EX2 R88, R43 ;  /* 0x0000002b00587308 */ /* 0x0005e20000000800 */
[----:B------:R-:W-:Y:S02]  /*1dba0*/  LDSM.16.MT88.4 R72, [R190+0xb400] ;  /* 0x00b40000be48783b */ /* 0x000fe40000004200 */
[C---:B------:R-:W-:Y:S03]  /*1dbb0*/  HMMA.16816.F32.BF16 R28, R60.reuse, R36, R28 ;  /* 0x000000243c1c723c */ /* 0x040fe6000004181c */
[----:B------:R-:W-:Y:S01]  /*1dbc0*/  FFMA.FTZ R91, R40, R52, -R119 ;  /* 0x00000034285b7223 */ /* 0x000fe20000010877 */
[C---:B------:R-:W-:Y:S02]  /*1dbd0*/  FMUL.FTZ R40, R56.reuse, R76 ;  /* 0x0000004c38287220 */ /* 0x040fe40000410000 */
[C---:B------:R-:W-:Y:S01]  /*1dbe0*/  HMMA.16816.F32.BF16 R32, R60.reuse, R38, R32 ;  /* 0x000000263c20723c */ /* 0x040fe20000041820 */
[----:B------:R4:W-:Y:S04]  /*1dbf0*/  MUFU.EX2 R89, R41 ;  /* 0x0000002900597308 */ /* 0x0009e80000000800 */
[C---:B------:R-:W-:Y:S01]  /*1dc00*/  FMUL.FTZ R36, R56.reuse, R80 ;  /* 0x0000005038247220 */ /* 0x040fe20000410000 */
[----:B------:R-:W-:Y:S01]  /*1dc10*/  FMUL.FTZ R37, R56, R81 ;  /* 0x0000005138257220 */ /* 0x000fe20000410000 */
[C---:B------:R-:W-:Y:S01]  /*1dc20*/  FMUL.FTZ R38, R54.reuse, R82 ;  /* 0x0000005236267220 */ /* 0x040fe20000410000 */
[C---:B------:R-:W-:Y:S03]  /*1dc30*/  FMUL.FTZ R39, R54.reuse, R83 ;  /* 0x0000005336277220 */ /* 0x040fe60000410000 */
[----:B------:R-:W5:Y:S01]  /*1dc40*/  MUFU.EX2 R90, R90 ;  /* 0x0000005a005a7308 */ /* 0x000f620000000800 */
[----:B------:R-:W1:Y:S01]  /*1dc50*/  LDSM.16.MT88.4 R80, [R190+0x9400] ;  /* 0x00940000be50783b */ /* 0x000e620000004200 */
[----:B--2---:R-:W-:Y:S02]  /*1dc60*/  FMUL.FTZ R43, R54, R79 ;  /* 0x0000004f362b7220 */ /* 0x004fe40000410000 */
[C---:B------:R-:W-:Y:S06]  /*1dc70*/  HMMA.16816.F32.BF16 R36, R60.reuse, R48, R36 ;  /* 0x000000303c24723c */ /* 0x040fec0000041824 */
[----:B------:R-:W2:Y:S01]  /*1dc80*/  MUFU.EX2 R91, R91 ;  /* 0x0000005b005b7308 */ /* 0x000ea20000000800 */
[C---:B----4-:R-:W-:Y:S02]  /*1dc90*/  FMUL.FTZ R41, R56.reuse, R77 ;  /* 0x0000004d38297220 */ /* 0x050fe40000410000 */
[----:B------:R-:W-:Y:S02]  /*1dca0*/  LDSM.16.MT88.4 R76, [R188+0xd400] ;  /* 0x00d40000bc4c783b */ /* 0x000fe40000004200 */
[C---:B------:R-:W-:Y:S01]  /*1dcb0*/  FMUL.FTZ R48, R56.reuse, R68 ;  /* 0x0000004438307220 */ /* 0x040fe20000410000 */
[----:B------:R-:W-:Y:S02]  /*1dcc0*/  FMUL.FTZ R49, R56, R69 ;  /* 0x0000004538317220 */ /* 0x000fe40000410000 */
[C---:B------:R-:W-:Y:S02]  /*1dcd0*/  HMMA.16816.F32.BF16 R40, R60.reuse, R50, R40 ;  /* 0x000000323c28723c */ /* 0x040fe40000041828 */
[----:B------:R-:W-:Y:S01]  /*1dce0*/  MUFU.EX2 R96, R96 ;  /* 0x0000006000607308 */ /* 0x000fe20000000800 */
[----:B---3--:R-:W-:Y:S02]  /*1dcf0*/  F2FP.BF16.F32.PACK_AB R69, R93, R92 ;  /* 0x0000005c5d45723e */ /* 0x008fe400000010ff */
[----:B-----5:R-:W-:Y:S01]  /*1dd00*/  F2FP.BF16.F32.PACK_AB R68, R90, R95 ;  /* 0x0000005f5a44723e */ /* 0x020fe200000010ff */
[C---:B-1----:R-:W-:Y:S06]  /*1dd10*/  HMMA.16816.F32.BF16 R44, R60.reuse, R64, R44 ;  /* 0x000000403c2c723c */ /* 0x042fec000004182c */
[----:B------:R-:W1:Y:S01]  /*1dd20*/  MUFU.EX2 R99, R99 ;  /* 0x0000006300637308 */ /* 0x000e620000000800 */
[C---:B------:R-:W-:Y:S01]  /*1dd30*/  FMUL.FTZ R50, R54.reuse, R70 ;  /* 0x0000004636327220 */ /* 0x040fe20000410000 */
[----:B------:R-:W-:Y:S03]  /*1dd40*/  FMUL.FTZ R51, R54, R71 ;  /* 0x0000004736337220 */ /* 0x000fe60000410000 */
[----:B------:R-:W-:Y:S01]  /*1dd50*/  F2FP.BF16.F32.PACK_AB R71, R89, R88 ;  /* 0x000000585947723e */ /* 0x000fe200000010ff */
[--C-:B------:R-:W-:Y:S01]  /*1dd60*/  FFMA.FTZ R54, R58, R52, -R125.reuse ;  /* 0x000000343a367223 */ /* 0x100fe2000001087d */
[----:B--2---:R-:W-:Y:S03]  /*1dd70*/  F2FP.BF16.F32.PACK_AB R70, R91, R94 ;  /* 0x0000005e5b46723e */ /* 0x004fe600000010ff */
[----:B------:R-:W2:Y:S01]  /*1dd80*/  MUFU.EX2 R105, R105 ;  /* 0x0000006900697308 */ /* 0x000ea20000000800 */
[----:B------:R-:W-:Y:S01]  /*1dd90*/  HMMA.16816.F32.BF16 R48, R60, R66, R48 ;  /* 0x000000423c30723c */ /* 0x000fe20000041830 */
[----:B------:R-:W3:Y:S05]  /*1dda0*/  LDSM.16.MT88.4 R60, [R188+0xb400] ;  /* 0x00b40000bc3c783b */ /* 0x000eea0000004200 */
[C---:B------:R-:W-:Y:S03]  /*1ddb0*/  HMMA.16816.F32.BF16 R4, R68.reuse, R80, R4 ;  /* 0x000000504404723c */ /* 0x040fe60000041804 */
[----:B------:R-:W-:Y:S01]  /*1ddc0*/  MUFU.EX2 R113, R113 ;  /* 0x0000007100717308 */ /* 0x000fe20000000800 */
[----:B------:R-:W4:Y:S02]  /*1ddd0*/  LDSM.16.MT88.4 R64, [R190+0xd400] ;  /* 0x00d40000be40783b */ /* 0x000f240000004200 */
[C---:B------:R-:W-:Y:S07]  /*1dde0*/  HMMA.16816.F32.BF16 R8, R68.reuse, R82, R8 ;  /* 0x000000524408723c */ /* 0x040fee0000041808 */
[----:B------:R-:W5:Y:S01]  /*1ddf0*/  MUFU.EX2 R104, R104 ;  /* 0x0000006800687308 */ /* 0x000f620000000800 */
[----:B------:R-:W-:Y:S01]  /*1de00*/  LDSM.16.MT88.4 R80, [R188+0x9800] ;  /* 0x00980000bc50783b */ /* 0x000fe20000004200 */
[C---:B------:R-:W-:Y:S08]  /*1de10*/  HMMA.16816.F32.BF16 R12, R68.reuse, R84, R12 ;  /* 0x00000054440c723c */ /* 0x040ff0000004180c */
[----:B------:R-:W-:Y:S01]  /*1de20*/  MUFU.EX2 R106, R106 ;  /* 0x0000006a006a7308 */ /* 0x000fe20000000800 */
[C---:B------:R-:W-:Y:S01]  /*1de30*/  HMMA.16816.F32.BF16 R16, R68.reuse, R86, R16 ;  /* 0x000000564410723c */ /* 0x040fe20000041810 */
[----:B------:R-:W-:Y:S05]  /*1de40*/  LDSM.16.MT88.4 R84, [R188+0x9c00] ;  /* 0x009c0000bc54783b */ /* 0x000fea0000004200 */
[C---:B------:R-:W-:Y:S03]  /*1de50*/  HMMA.16816.F32.BF16 R20, R68.reuse, R72, R20 ;  /* 0x000000484414723c */ /* 0x040fe60000041814 */
        /* <DEDUP_REMOVED lines=10> */
[----:B-1----:R-:W-:Y:S01]  /*1df00*/  F2FP.BF16.F32.PACK_AB R63, R99, R96 ;  /* 0x00000060633f723e */ /* 0x002fe200000010ff */
[C---:B------:R-:W-:Y:S01]  /*1df10*/  HMMA.16816.F32.BF16 R40, R68.reuse, R66, R40 ;  /* 0x000000424428723c */ /* 0x040fe20000041828 */
[----:B------:R-:W1:Y:S06]  /*1df20*/  LDSM.16.MT88.4 R64, [R190+0xb800] ;  /* 0x00b80000be40783b */ /* 0x000e6c0000004200 */
[----:B------:R-:W4:Y:S01]  /*1df30*/  MUFU.EX2 R112, R112 ;  /* 0x0000007000707308 */ /* 0x000f220000000800 */
[----:B------:R-:W-:Y:S01]  /*1df40*/  F2FP.BF16.F32.PACK_AB R60, R102, R101 ;  /* 0x00000065663c723e */ /* 0x000fe200000010ff */
[C---:B------:R-:W-:Y:S03]  /*1df50*/  HMMA.16816.F32.BF16 R44, R68.reuse, R76, R44 ;  /* 0x0000004c442c723c */ /* 0x040fe6000004182c */
[----:B--2---:R-:W-:Y:S03]  /*1df60*/  F2FP.BF16.F32.PACK_AB R62, R105, R100 ;  /* 0x00000064693e723e */ /* 0x004fe600000010ff */
[----:B------:R-:W-:Y:S01]  /*1df70*/  HMMA.16816.F32.BF16 R48, R68, R78, R48 ;  /* 0x0000004e4430723c */ /* 0x000fe20000041830 */
[----:B------:R-:W2:Y:S01]  /*1df80*/  LDSM.16.MT88.4 R68, [R188+0xb800] ;  /* 0x00b80000bc44783b */ /* 0x000ea20000004200 */
[----:B------:R-:W-:Y:S04]  /*1df90*/  MUFU.EX2 R176, R176 ;  /* 0x000000b000b07308 */ /* 0x000fe80000000800 */
[C---:B-----5:R-:W-:Y:S03]  /*1dfa0*/  HMMA.16816.F32.BF16 R4, R60.reuse, R72, R4 ;  /* 0x000000483c04723c */ /* 0x060fe60000041804 */
[----:B------:R-:W5:Y:S03]  /*1dfb0*/  LDSM.16.MT88.4 R76, [R190+0xd800] ;  /* 0x00d80000be4c783b */ /* 0x000f660000004200 */
[----:B------:R-:W4:Y:S01]  /*1dfc0*/  MUFU.EX2 R135, R135 ;  /* 0x0000008700877308 */ /* 0x000f220000000800 */
[C---:B------:R-:W-:Y:S04]  /*1dfd0*/  HMMA.16816.F32.BF16 R8, R60.reuse, R74, R8 ;  /* 0x0000004a3c08723c */ /* 0x040fe80000041808 */
[----:B------:R-:W4:Y:S02]  /*1dfe0*/  LDSM.16.MT88.4 R72, [R188+0xd800] ;  /* 0x00d80000bc48783b */ /* 0x000f240000004200 */
[C---:B------:R-:W-:Y:S03]  /*1dff0*/  HMMA.16816.F32.BF16 R12, R60.reuse, R80, R12 ;  /* 0x000000503c0c723c */ /* 0x040fe6000004180c */
[----:B------:R-:W-:Y:S03]  /*1e000*/  MUFU.EX2 R139, R139 ;  /* 0x0000008b008b7308 */ /* 0x000fe60000000800 */
[C---:B------:R-:W-:Y:S01]  /*1e010*/  HMMA.16816.F32.BF16 R16, R60.reuse, R82, R16 ;  /* 0x000000523c10723c */ /* 0x040fe20000041810 */
[----:B------:R-:W4:Y:S06]  /*1e020*/  LDSM.16.MT88.4 R80, [R190+0x9c00] ;  /* 0x009c0000be50783b */ /* 0x000f2c0000004200 */
[----:B------:R-:W4:Y:S01]  /*1e030*/  MUFU.EX2 R172, R172 ;  /* 0x000000ac00ac7308 */ /* 0x000f220000000800 */
[C---:B-1----:R-:W-:Y:S09]  /*1e040*/  HMMA.16816.F32.BF16 R20, R60.reuse, R64, R20 ;  /* 0x000000403c14723c */ /* 0x042ff20000041814 */
[----:B------:R-:W-:Y:S01]  /*1e050*/  MUFU.EX2 R170, R170 ;  /* 0x000000aa00aa7308 */ /* 0x000fe20000000800 */
[C---:B------:R-:W-:Y:S03]  /*1e060*/  HMMA.16816.F32.BF16 R24, R60.reuse, R66, R24 ;  /* 0x000000423c18723c */ /* 0x040fe60000041818 */
[----:B------:R-:W-:Y:S03]  /*1e070*/  F2FP.BF16.F32.PACK_AB R65, R104, R113 ;  /* 0x000000716841723e */ /* 0x000fe600000010ff */
[C---:B--2---:R-:W-:Y:S03]  /*1e080*/  HMMA.16816.F32.BF16 R28, R60.reuse, R68, R28 ;  /* 0x000000443c1c723c */ /* 0x044fe6000004181c */
[----:B------:R-:W1:Y:S02]  /*1e090*/  MUFU.EX2 R141, R141 ;  /* 0x0000008d008d7308 */ /* 0x000e640000000800 */
[----:B------:R-:W-:Y:S01]  /*1e0a0*/  F2FP.BF16.F32.PACK_AB R67, R107, R106 ;  /* 0x0000006a6b43723e */ /* 0x000fe200000010ff */
[C---:B------:R-:W-:Y:S01]  /*1e0b0*/  HMMA.16816.F32.BF16 R32, R60.reuse, R70, R32 ;  /* 0x000000463c20723c */ /* 0x040fe20000041820 */
[----:B------:R-:W2:Y:S06]  /*1e0c0*/  LDSM.16.MT88.4 R68, [R190+0xbc00] ;  /* 0x00bc0000be44783b */ /* 0x000eac0000004200 */
[----:B------:R-:W-:Y:S01]  /*1e0d0*/  MUFU.EX2 R143, R143 ;  /* 0x0000008f008f7308 */ /* 0x000fe20000000800 */
[----:B---3--:R-:W-:Y:S01]  /*1e0e0*/  F2FP.BF16.F32.PACK_AB R64, R114, R133 ;  /* 0x000000857240723e */ /* 0x008fe200000010ff */
[C---:B-----5:R-:W-:Y:S03]  /*1e0f0*/  HMMA.16816.F32.BF16 R36, R60.reuse, R76, R36 ;  /* 0x0000004c3c24723c */ /* 0x060fe60000041824 */
[----:B----4-:R-:W-:Y:S03]  /*1e100*/  F2FP.BF16.F32.PACK_AB R66, R112, R115 ;  /* 0x000000737042723e */ /* 0x010fe600000010ff */
[C---:B------:R-:W-:Y:S01]  /*1e110*/  HMMA.16816.F32.BF16 R40, R60.reuse, R78, R40 ;  /* 0x0000004e3c28723c */ /* 0x040fe20000041828 */
[----:B------:R-:W-:Y:S01]  /*1e120*/  LDSM.16.MT88.4 R76, [R188+0xdc00] ;  /* 0x00dc0000bc4c783b */ /* 0x000fe20000004200 */
[----:B------:R-:W3:Y:S04]  /*1e130*/  MUFU.EX2 R164, R164 ;  /* 0x000000a400a47308 */ /* 0x000ee80000000800 */
[C---:B------:R-:W-:Y:S06]  /*1e140*/  HMMA.16816.F32.BF16 R44, R60.reuse, R72, R44 ;  /* 0x000000483c2c723c */ /* 0x040fec000004182c */
[----:B------:R-:W-:Y:S01]  /*1e150*/  MUFU.EX2 R162, R162 ;  /* 0x000000a200a27308 */ /* 0x000fe20000000800 */
[----:B------:R-:W-:Y:S01]  /*1e160*/  HMMA.16816.F32.BF16 R48, R60, R74, R48 ;  /* 0x0000004a3c30723c */ /* 0x000fe20000041830 */
[----:B------:R-:W4:Y:S05]  /*1e170*/  LDSM.16.MT88.4 R60, [R188+0xbc00] ;  /* 0x00bc0000bc3c783b */ /* 0x000f2a0000004200 */
[C---:B------:R-:W-:Y:S03]  /*1e180*/  HMMA.16816.F32.BF16 R4, R64.reuse, R80, R4 ;  /* 0x000000504004723c */ /* 0x040fe60000041804 */
[----:B------:R-:W-:Y:S01]  /*1e190*/  MUFU.EX2 R145, R145 ;  /* 0x0000009100917308 */ /* 0x000fe20000000800 */
[----:B------:R-:W5:Y:S02]  /*1e1a0*/  LDSM.16.MT88.4 R72, [R190+0xdc00] ;  /* 0x00dc0000be48783b */ /* 0x000f640000004200 */
[C---:B------:R-:W-:Y:S07]  /*1e1b0*/  HMMA.16816.F32.BF16 R8, R64.reuse, R82, R8 ;  /* 0x000000524008723c */ /* 0x040fee0000041808 */
[----:B------:R-:W-:Y:S01]  /*1e1c0*/  MUFU.EX2 R147, R147 ;  /* 0x0000009300937308 */ /* 0x000fe20000000800 */
[----:B------:R-:W-:Y:S01]  /*1e1d0*/  LDSM.16.MT88.4 R80, [R188+0xa000] ;  /* 0x00a00000bc50783b */ /* 0x000fe20000004200 */
[C---:B------:R-:W-:Y:S08]  /*1e1e0*/  HMMA.16816.F32.BF16 R12, R64.reuse, R84, R12 ;  /* 0x00000054400c723c */ /* 0x040ff0000004180c */
[----:B------:R-:W-:Y:S01]  /*1e1f0*/  MUFU.EX2 R156, R156 ;  /* 0x0000009c009c7308 */ /* 0x000fe20000000800 */
[C---:B------:R-:W-:Y:S01]  /*1e200*/  HMMA.16816.F32.BF16 R16, R64.reuse, R86, R16 ;  /* 0x000000564010723c */ /* 0x040fe20000041810 */
[----:B------:R-:W-:Y:S05]  /*1e210*/  LDSM.16.MT88.4 R84, [R188+0xcc00] ;  /* 0x00cc0000bc54783b */ /* 0x000fea0000004200 */
[C---:B--2---:R-:W-:Y:S03]  /*1e220*/  HMMA.16816.F32.BF16 R20, R64.reuse, R68, R20 ;  /* 0x000000444014723c */ /* 0x044fe60000041814 */
[----:B------:R-:W-:Y:S03]  /*1e230*/  MUFU.EX2 R149, R149 ;  /* 0x0000009500957308 */ /* 0x000fe60000000800 */
[C---:B------:R-:W-:Y:S01]  /*1e240*/  HMMA.16816.F32.BF16 R24, R64.reuse, R70, R24 ;  /* 0x000000464018723c */ /* 0x040fe20000041818 */
[----:B------:R-:W2:Y:S06]  /*1e250*/  LDSM.16.MT88.4 R68, [R190+0xa000] ;  /* 0x00a00000be44783b */ /* 0x000eac0000004200 */
[----:B------:R-:W-:Y:S01]  /*1e260*/  MUFU.EX2 R152, R152 ;  /* 0x0000009800987308 */ /* 0x000fe20000000800 */
[C---:B----4-:R-:W-:Y:S09]  /*1e270*/  HMMA.16816.F32.BF16 R28, R64.reuse, R60, R28 ;  /* 0x0000003c401c723c */ /* 0x050ff2000004181c */
[----:B------:R-:W-:Y:S01]  /*1e280*/  MUFU.EX2 R150, R150 ;  /* 0x0000009600967308 */ /* 0x000fe20000000800 */
[C---:B------:R-:W-:Y:S03]  /*1e290*/  HMMA.16816.F32.BF16 R32, R64.reuse, R62, R32 ;  /* 0x0000003e4020723c */ /* 0x040fe60000041820 */
[----:B------:R-:W-:Y:S03]  /*1e2a0*/  F2FP.BF16.F32.PACK_AB R61, R135, R176 ;  /* 0x000000b0873d723e */ /* 0x000fe600000010ff */
[C---:B-----5:R-:W-:Y:S03]  /*1e2b0*/  HMMA.16816.F32.BF16 R36, R64.reuse, R72, R36 ;  /* 0x000000484024723c */ /* 0x060fe60000041824 */
[----:B------:R-:W-:Y:S02]  /*1e2c0*/  MUFU.EX2 R151, R151 ;  /* 0x0000009700977308 */ /* 0x000fe40000000800 */
[----:B------:R-:W-:Y:S01]  /*1e2d0*/  F2FP.BF16.F32.PACK_AB R63, R172, R139 ;  /* 0x0000008bac3f723e */ /* 0x000fe200000010ff */
[C---:B------:R-:W-:Y:S01]  /*1e2e0*/  HMMA.16816.F32.BF16 R40, R64.reuse, R74, R40 ;  /* 0x0000004a4028723c */ /* 0x040fe20000041828 */
[----:B------:R-:W4:Y:S06]  /*1e2f0*/  LDSM.16.MT88.4 R72, [R190+0xc000] ;  /* 0x00c00000be48783b */ /* 0x000f2c0000004200 */
[----:B------:R-:W-:Y:S01]  /*1e300*/  MUFU.EX2 R153, R153 ;  /* 0x0000009900997308 */ /* 0x000fe20000000800 */
[----:B-1----:R-:W-:Y:S01]  /*1e310*/  F2FP.BF16.F32.PACK_AB R60, R141, R170 ;  /* 0x000000aa8d3c723e */ /* 0x002fe200000010ff */
[C---:B------:R-:W-:Y:S03]  /*1e320*/  HMMA.16816.F32.BF16 R44, R64.reuse, R76, R44 ;  /* 0x0000004c402c723c */ /* 0x040fe6000004182c */
[----:B---3--:R-:W-:Y:S03]  /*1e330*/  F2FP.BF16.F32.PACK_AB R62, R164, R143 ;  /* 0x0000008fa43e723e */ /* 0x008fe600000010ff */
[----:B------:R-:W-:Y:S01]  /*1e340*/  HMMA.16816.F32.BF16 R48, R64, R78, R48 ;  /* 0x0000004e4030723c */ /* 0x000fe20000041830 */
[----:B------:R-:W1:Y:S01]  /*1e350*/  LDSM.16.MT88.4 R64, [R188+0xc000] ;  /* 0x00c00000bc40783b */ /* 0x000e620000004200 */
[----:B------:R-:W-:Y:S04]  /*1e360*/  MUFU.EX2 R142, R142 ;  /* 0x0000008e008e7308 */ /* 0x000fe80000000800 */
[C---:B--2---:R-:W-:Y:S03]  /*1e370*/  HMMA.16816.F32.BF16 R4, R60.reuse, R68, R4 ;  /* 0x000000443c04723c */ /* 0x044fe60000041804 */
[----:B------:R-:W2:Y:S03]  /*1e380*/  LDSM.16.MT88.4 R76, [R190+0xe000] ;  /* 0x00e00000be4c783b */ /* 0x000ea60000004200 */
[----:B------:R-:W3:Y:S01]  /*1e390*/  MUFU.EX2 R155, R155 ;  /* 0x0000009b009b7308 */ /* 0x000ee20000000800 */
[C---:B------:R-:W-:Y:S04]  /*1e3a0*/  HMMA.16816.F32.BF16 R8, R60.reuse, R70, R8 ;  /* 0x000000463c08723c */ /* 0x040fe80000041808 */
[----:B------:R-:W5:Y:S02]  /*1e3b0*/  LDSM.16.MT88.4 R68, [R188+0xe000] ;  /* 0x00e00000bc44783b */ /* 0x000f640000004200 */
[C---:B------:R-:W-:Y:S03]  /*1e3c0*/  HMMA.16816.F32.BF16 R12, R60.reuse, R80, R12 ;  /* 0x000000503c0c723c */ /* 0x040fe6000004180c */
[----:B------:R-:W-:Y:S03]  /*1e3d0*/  MUFU.EX2 R134, R134 ;  /* 0x0000008600867308 */ /* 0x000fe60000000800 */
[C---:B------:R-:W-:Y:S01]  /*1e3e0*/  HMMA.16816.F32.BF16 R16, R60.reuse, R82, R16 ;  /* 0x000000523c10723c */ /* 0x040fe20000041810 */
[----:B------:R-:W5:Y:S06]  /*1e3f0*/  LDSM.16.MT88.4 R80, [R190+0xa400] ;  /* 0x00a40000be50783b */ /* 0x000f6c0000004200 */
[----:B------:R-:W-:Y:S01]  /*1e400*/  MUFU.EX2 R132, R132 ;  /* 0x0000008400847308 */ /* 0x000fe20000000800 */
[----:B---3--:R-:W-:Y:S01]  /*1e410*/  F2FP.BF16.F32.PACK_AB R59, R155, R142 ;  /* 0x0000008e9b3b723e */ /* 0x008fe200000010ff */
[C---:B----4-:R-:W-:Y:S08]  /*1e420*/  HMMA.16816.F32.BF16 R20, R60.reuse, R72, R20 ;  /* 0x000000483c14723c */ /* 0x050ff00000041814 */
[----:B------:R-:W3:Y:S01]  /*1e430*/  MUFU.EX2 R157, R157 ;  /* 0x0000009d009d7308 */ /* 0x000ee20000000800 */
[C---:B------:R-:W-:Y:S01]  /*1e440*/  HMMA.16816.F32.BF16 R24, R60.reuse, R74, R24 ;  /* 0x0000004a3c18723c */ /* 0x040fe20000041818 */
[----:B------:R-:W4:Y:S05]  /*1e450*/  LDSM.16.MT88.4 R72, [R188+0xa400] ;  /* 0x00a40000bc48783b */ /* 0x000f2a0000004200 */
[C---:B-1----:R-:W-:Y:S03]  /*1e460*/  HMMA.16816.F32.BF16 R28, R60.reuse, R64, R28 ;  /* 0x000000403c1c723c */ /* 0x042fe6000004181c */
[----:B------:R-:W-:Y:S03]  /*1e470*/  MUFU.EX2 R54, R54 ;  /* 0x0000003600367308 */ /* 0x000fe60000000800 */
[C---:B------:R-:W-:Y:S07]  /*1e480*/  HMMA.16816.F32.BF16 R32, R60.reuse, R66, R32 ;  /* 0x000000423c20723c */ /* 0x040fee0000041820 */
[----:B------:R-:W-:Y:S01]  /*1e490*/  MUFU.EX2 R55, R55 ;  /* 0x0000003700377308 */ /* 0x000fe20000000800 */
[----:B------:R-:W-:Y:S01]  /*1e4a0*/  F2FP.BF16.F32.PACK_AB R65, R145, R162 ;  /* 0x000000a29141723e */ /* 0x000fe200000010ff */
[C---:B--2---:R-:W-:Y:S03]  /*1e4b0*/  HMMA.16816.F32.BF16 R36, R60.reuse, R76, R36 ;  /* 0x0000004c3c24723c */ /* 0x044fe60000041824 */
[----:B------:R-:W-:Y:S03]  /*1e4c0*/  F2FP.BF16.F32.PACK_AB R67, R156, R147 ;  /* 0x000000939c43723e */ /* 0x000fe600000010ff */
[C---:B------:R-:W-:Y:S01]  /*1e4d0*/  HMMA.16816.F32.BF16 R40, R60.reuse, R78, R40 ;  /* 0x0000004e3c28723c */ /* 0x040fe20000041828 */
[----:B------:R-:W1:Y:S01]  /*1e4e0*/  LDSM.16.MT88.4 R76, [R190+0xc400] ;  /* 0x00c40000be4c783b */ /* 0x000e620000004200 */
[----:B------:R-:W-:Y:S03]  /*1e4f0*/  MUFU.EX2 R120, R120 ;  /* 0x0000007800787308 */ /* 0x000fe60000000800 */
[----:B------:R-:W-:Y:S01]  /*1e500*/  F2FP.BF16.F32.PACK_AB R64, R152, R149 ;  /* 0x000000959840723e */ /* 0x000fe200000010ff */
[C---:B-----5:R-:W-:Y:S05]  /*1e510*/  HMMA.16816.F32.BF16 R44, R60.reuse, R68, R44 ;  /* 0x000000443c2c723c */ /* 0x060fea000004182c */
[----:B------:R-:W-:Y:S01]  /*1e520*/  F2FP.BF16.F32.PACK_AB R66, R151, R150 ;  /* 0x000000969742723e */ /* 0x000fe200000010ff */
[----:B------:R-:W-:Y:S01]  /*1e530*/  HMMA.16816.F32.BF16 R48, R60, R70, R48 ;  /* 0x000000463c30723c */ /* 0x000fe20000041830 */
[----:B------:R-:W2:Y:S04]  /*1e540*/  LDSM.16.MT88.4 R60, [R188+0xc400] ;  /* 0x00c40000bc3c783b */ /* 0x000ea80000004200 */
[----:B---3--:R-:W-:Y:S01]  /*1e550*/  F2FP.BF16.F32.PACK_AB R58, R157, R132 ;  /* 0x000000849d3a723e */ /* 0x008fe200000010ff */
[C---:B------:R-:W-:Y:S03]  /*1e560*/  HMMA.16816.F32.BF16 R4, R64.reuse, R80, R4 ;  /* 0x000000504004723c */ /* 0x040fe60000041804 */
[----:B------:R-:W3:Y:S03]  /*1e570*/  LDSM.16.MT88.4 R68, [R190+0xe400] ;  /* 0x00e40000be44783b */ /* 0x000ee60000004200 */
[C---:B------:R-:W-:Y:S05]  /*1e580*/  HMMA.16816.F32.BF16 R8, R64.reuse, R82, R8 ;  /* 0x000000524008723c */ /* 0x040fea0000041808 */
[----:B------:R-:W-:Y:S01]  /*1e590*/  FFMA.FTZ R80, R146, R52, -R125 ;  /* 0x0000003492507223 */ /* 0x000fe2000001087d */
[C---:B----4-:R-:W-:Y:S05]  /*1e5a0*/  HMMA.16816.F32.BF16 R12, R64.reuse, R72, R12 ;  /* 0x00000048400c723c */ /* 0x050fea000004180c */
[----:B------:R-:W4:Y:S01]  /*1e5b0*/  MUFU.EX2 R80, R80 ;  /* 0x0000005000507308 */ /* 0x000f220000000800 */
[C---:B------:R-:W-:Y:S01]  /*1e5c0*/  HMMA.16816.F32.BF16 R16, R64.reuse, R74, R16 ;  /* 0x0000004a4010723c */ /* 0x040fe20000041810 */
[----:B------:R-:W5:Y:S04]  /*1e5d0*/  LDSM.16.MT88.4 R72, [R188+0xe400] ;  /* 0x00e40000bc48783b */ /* 0x000f680000004200 */
[----:B------:R-:W-:Y:S01]  /*1e5e0*/  FADD.FTZ R82, R57, R131 ;  /* 0x0000008339527221 */ /* 0x000fe20000010000 */
[C---:B-1----:R-:W-:Y:S05]  /*1e5f0*/  HMMA.16816.F32.BF16 R20, R64.reuse, R76, R20 ;  /* 0x0000004c4014723c */ /* 0x042fea0000041814 */
[----:B------:R-:W-:Y:S01]  /*1e600*/  FADD.FTZ R129, R129, R82 ;  /* 0x0000005281817221 */ /* 0x000fe20000010000 */
[C---:B------:R-:W-:Y:S01]  /*1e610*/  HMMA.16816.F32.BF16 R24, R64.reuse, R78, R24 ;  /* 0x0000004e4018723c */ /* 0x040fe20000041818 */
[----:B------:R-:W1:Y:S04]  /*1e620*/  LDSM.16.MT88.4 R76, [R190+0xa800] ;  /* 0x00a80000be4c783b */ /* 0x000e680000004200 */
[----:B----4-:R-:W-:Y:S01]  /*1e630*/  F2FP.BF16.F32.PACK_AB R57, R153, R80 ;  /* 0x000000509939723e */ /* 0x010fe200000010ff */
[C---:B--2---:R-:W-:Y:S05]  /*1e640*/  HMMA.16816.F32.BF16 R28, R64.reuse, R60, R28 ;  /* 0x0000003c401c723c */ /* 0x044fea000004181c */
[----:B------:R-:W-:Y:S01]  /*1e650*/  FADD.FTZ R129, R118, R129 ;  /* 0x0000008176817221 */ /* 0x000fe20000010000 */
[C---:B------:R-:W-:Y:S01]  /*1e660*/  HMMA.16816.F32.BF16 R32, R64.reuse, R62, R32 ;  /* 0x0000003e4020723c */ /* 0x040fe20000041820 */
[----:B------:R-:W2:Y:S04]  /*1e670*/  LDSM.16.MT88.4 R60, [R188+0xa800] ;  /* 0x00a80000bc3c783b */ /* 0x000ea80000004200 */
[-C--:B------:R-:W-:Y:S01]  /*1e680*/  FFMA.FTZ R81, R138, R52.reuse, -R119 ;  /* 0x000000348a517223 */ /* 0x080fe20000010877 */
[C---:B---3--:R-:W-:Y:S05]  /*1e690*/  HMMA.16816.F32.BF16 R36, R64.reuse, R68, R36 ;  /* 0x000000444024723c */ /* 0x048fea0000041824 */
[----:B------:R-:W3:Y:S01]  /*1e6a0*/  MUFU.EX2 R81, R81 ;  /* 0x0000005100517308 */ /* 0x000ee20000000800 */
[C---:B------:R-:W-:Y:S01]  /*1e6b0*/  HMMA.16816.F32.BF16 R40, R64.reuse, R70, R40 ;  /* 0x000000464028723c */ /* 0x040fe20000041828 */
[----:B------:R-:W4:Y:S04]  /*1e6c0*/  LDSM.16.MT88.4 R68, [R190+0xc800] ;  /* 0x00c80000be44783b */ /* 0x000f280000004200 */
[----:B------:R-:W-:Y:S01]  /*1e6d0*/  FADD.FTZ R92, R92, R129 ;  /* 0x000000815c5c7221 */ /* 0x000fe20000010000 */
[C---:B-----5:R-:W-:Y:S05]  /*1e6e0*/  HMMA.16816.F32.BF16 R44, R64.reuse, R72, R44 ;  /* 0x00000048402c723c */ /* 0x060fea000004182c */
[----:B------:R-:W-:Y:S01]  /*1e6f0*/  FADD.FTZ R93, R93, R92 ;  /* 0x0000005c5d5d7221 */ /* 0x000fe20000010000 */
[----:B------:R-:W-:Y:S01]  /*1e700*/  HMMA.16816.F32.BF16 R48, R64, R74, R48 ;  /* 0x0000004a4030723c */ /* 0x000fe20000041830 */
[----:B------:R-:W5:Y:S04]  /*1e710*/  LDSM.16.MT88.4 R64, [R188+0xc800] ;  /* 0x00c80000bc40783b */ /* 0x000f680000004200 */
[----:B---3--:R-:W-:Y:S01]  /*1e720*/  F2FP.BF16.F32.PACK_AB R56, R134, R81 ;  /* 0x000000518638723e */ /* 0x008fe200000010ff */
[----:B------:R-:W-:Y:S01]  /*1e730*/  FADD.FTZ R73, R127, R128 ;  /* 0x000000807f497221 */ /* 0x000fe20000010000 */
[----:B------:R-:W-:Y:S01]  /*1e740*/  FADD.FTZ R88, R88, R93 ;  /* 0x0000005d58587221 */ /* 0x000fe20000010000 */
[----:B------:R-:W-:Y:S03]  /*1e750*/  MUFU.EX2 R127, R124 ;  /* 0x0000007c007f7308 */ /* 0x000fe60000000800 */
[----:B------:R-:W-:Y:S01]  /*1e760*/  FADD.FTZ R126, R126, R73 ;  /* 0x000000497e7e7221 */ /* 0x000fe20000010000 */
[C---:B-1----:R-:W-:Y:S01]  /*1e770*/  HMMA.16816.F32.BF16 R4, R56.reuse, R76, R4 ;  /* 0x0000004c3804723c */ /* 0x042fe20000041804 */
[----:B------:R-:W1:Y:S04]  /*1e780*/  LDSM.16.MT88.4 R72, [R190+0xe800] ;  /* 0x00e80000be48783b */ /* 0x000e680000004200 */
[----:B------:R-:W-:Y:S01]  /*1e790*/  FADD.FTZ R95, R95, R126 ;  /* 0x0000007e5f5f7221 */ /* 0x000fe20000010000 */
[C---:B------:R-:W-:Y:S03]  /*1e7a0*/  HMMA.16816.F32.BF16 R8, R56.reuse, R78, R8 ;  /* 0x0000004e3808723c */ /* 0x040fe60000041808 */
[----:B------:R-:W-:Y:S02]  /*1e7b0*/  LDSM.16.MT88.4 R76, [R190+0xec00] ;  /* 0x00ec0000be4c783b */ /* 0x000fe40000004200 */
[----:B------:R-:W-:Y:S01]  /*1e7c0*/  FADD.FTZ R95, R90, R95 ;  /* 0x0000005f5a5f7221 */ /* 0x000fe20000010000 */
[C---:B--2---:R-:W-:Y:S05]  /*1e7d0*/  HMMA.16816.F32.BF16 R12, R56.reuse, R60, R12 ;  /* 0x0000003c380c723c */ /* 0x044fea000004180c */
[----:B------:R-:W-:Y:S01]  /*1e7e0*/  FADD.FTZ R94, R94, R95 ;  /* 0x0000005f5e5e7221 */ /* 0x000fe20000010000 */
[C---:B------:R-:W-:Y:S01]  /*1e7f0*/  HMMA.16816.F32.BF16 R16, R56.reuse, R62, R16 ;  /* 0x0000003e3810723c */ /* 0x040fe20000041810 */
[----:B------:R-:W2:Y:S04]  /*1e800*/  LDSM.16.MT88.4 R60, [R188+0xe800] ;  /* 0x00e80000bc3c783b */ /* 0x000ea80000004200 */
[----:B------:R-:W-:Y:S01]  /*1e810*/  FADD.FTZ R94, R91, R94 ;  /* 0x0000005e5b5e7221 */ /* 0x000fe20000010000 */
[C---:B----4-:R-:W-:Y:S05]  /*1e820*/  HMMA.16816.F32.BF16 R20, R56.reuse, R68, R20 ;  /* 0x000000443814723c */ /* 0x050fea0000041814 */
[----:B------:R-:W-:Y:S01]  /*1e830*/  FADD.FTZ R101, R101, R94 ;  /* 0x0000005e65657221 */ /* 0x000fe20000010000 */
[C---:B------:R-:W-:Y:S01]  /*1e840*/  HMMA.16816.F32.BF16 R24, R56.reuse, R70, R24 ;  /* 0x000000463818723c */ /* 0x040fe20000041818 */
[----:B------:R-:W-:Y:S04]  /*1e850*/  LDSM.16.MT88.4 R92, [R190+0xcc00] ;  /* 0x00cc0000be5c783b */ /* 0x000fe80000004200 */
[----:B------:R-:W-:Y:S01]  /*1e860*/  FADD.FTZ R101, R102, R101 ;  /* 0x0000006566657221 */ /* 0x000fe20000010000 */
[C---:B-----5:R-:W-:Y:S05]  /*1e870*/  HMMA.16816.F32.BF16 R28, R56.reuse, R64, R28 ;  /* 0x00000040381c723c */ /* 0x060fea000004181c */
[-C--:B------:R-:W-:Y:S01]  /*1e880*/  FFMA.FTZ R125, R53, R52.reuse, -R125 ;  /* 0x00000034357d7223 */ /* 0x080fe2000001087d */
[C---:B------:R-:W-:Y:S03]  /*1e890*/  HMMA.16816.F32.BF16 R32, R56.reuse, R66, R32 ;  /* 0x000000423820723c */ /* 0x040fe60000041820 */
[----:B------:R-:W3:Y:S02]  /*1e8a0*/  MUFU.EX2 R118, R125 ;  /* 0x0000007d00767308 */ /* 0x000ee40000000800 */
[-CC-:B------:R-:W-:Y:S01]  /*1e8b0*/  FFMA.FTZ R53, R122, R52.reuse, -R119.reuse ;  /* 0x000000347a357223 */ /* 0x180fe20000010877 */
[C---:B-1----:R-:W-:Y:S05]  /*1e8c0*/  HMMA.16816.F32.BF16 R36, R56.reuse, R72, R36 ;  /* 0x000000483824723c */ /* 0x042fea0000041824 */
[-C--:B------:R-:W-:Y:S01]  /*1e8d0*/  FFMA.FTZ R64, R123, R52.reuse, -R119 ;  /* 0x000000347b407223 */ /* 0x080fe20000010877 */
[C---:B------:R-:W-:Y:S01]  /*1e8e0*/  HMMA.16816.F32.BF16 R40, R56.reuse, R74, R40 ;  /* 0x0000004a3828723c */ /* 0x040fe20000041828 */
[----:B------:R-:W1:Y:S04]  /*1e8f0*/  MUFU.EX2 R53, R53 ;  /* 0x0000003500357308 */ /* 0x000e680000000800 */
[----:B------:R-:W-:Y:S01]  /*1e900*/  FADD.FTZ R68, R100, R101 ;  /* 0x0000006564447221 */ /* 0x000fe20000010000 */
[C---:B--2---:R-:W-:Y:S01]  /*1e910*/  HMMA.16816.F32.BF16 R44, R56.reuse, R60, R44 ;  /* 0x0000003c382c723c */ /* 0x044fe2000004182c */
[----:B------:R-:W2:Y:S04]  /*1e920*/  LDSM.16.MT88.4 R100, [R188+0xac00] ;  /* 0x00ac0000bc64783b */ /* 0x000ea80000004200 */
[----:B------:R-:W-:Y:S01]  /*1e930*/  MUFU.EX2 R64, R64 ;  /* 0x0000004000407308 */ /* 0x000fe20000000800 */
[----:B------:R-:W-:Y:S01]  /*1e940*/  FFMA.FTZ R119, R121, R52, -R119 ;  /* 0x0000003479777223 */ /* 0x000fe20000010877 */
[----:B------:R-:W-:Y:S04]  /*1e950*/  HMMA.16816.F32.BF16 R48, R56, R62, R48 ;  /* 0x0000003e3830723c */ /* 0x000fe80000041830 */
[----:B------:R-:W-:Y:S04]  /*1e960*/  FADD.FTZ R88, R89, R88 ;  /* 0x0000005859587221 */ /* 0x000fe80000010000 */
[----:B------:R-:W4:Y:S03]  /*1e970*/  MUFU.EX2 R119, R119 ;  /* 0x0000007700777308 */ /* 0x000f260000000800 */
[----:B------:R-:W-:Y:S01]  /*1e980*/  FADD.FTZ R68, R105, R68 ;  /* 0x0000004469447221 */ /* 0x000fe20000010000 */
[----:B---3--:R-:W-:Y:S01]  /*1e990*/  F2FP.BF16.F32.PACK_AB R71, R118, R55 ;  /* 0x000000377647723e */ /* 0x008fe200000010ff */
[----:B------:R-:W-:Y:S02]  /*1e9a0*/  FADD.FTZ R69, R97, R88 ;  /* 0x0000005861457221 */ /* 0x000fe40000010000 */
[----:B------:R-:W-:Y:S01]  /*1e9b0*/  FADD.FTZ R133, R133, R68 ;  /* 0x0000004485857221 */ /* 0x000fe20000010000 */
[----:B-1----:R-:W-:Y:S01]  /*1e9c0*/  F2FP.BF16.F32.PACK_AB R68, R120, R53 ;  /* 0x000000357844723e */ /* 0x002fe200000010ff */
[----:B------:R-:W-:Y:S02]  /*1e9d0*/  FADD.FTZ R69, R98, R69 ;  /* 0x0000004562457221 */ /* 0x000fe40000010000 */
[----:B------:R-:W-:Y:S02]  /*1e9e0*/  FADD.FTZ R114, R114, R133 ;  /* 0x0000008572727221 */ /* 0x000fe40000010000 */
[----:B------:R-:W-:Y:S02]  /*1e9f0*/  FADD.FTZ R70, R96, R69 ;  /* 0x0000004560467221 */ /* 0x000fe40000010000 */
[----:B------:R-:W-:Y:S01]  /*1ea00*/  FADD.FTZ R115, R115, R114 ;  /* 0x0000007273737221 */ /* 0x000fe20000010000 */
[----:B------:R-:W-:Y:S01]  /*1ea10*/  F2FP.BF16.F32.PACK_AB R69, R127, R54 ;  /* 0x000000367f45723e */ /* 0x000fe200000010ff */
[----:B------:R-:W-:Y:S02]  /*1ea20*/  FADD.FTZ R70, R99, R70 ;  /* 0x0000004663467221 */ /* 0x000fe40000010000 */
[----:B------:R-:W-:Y:S02]  /*1ea30*/  FADD.FTZ R115, R112, R115 ;  /* 0x0000007370737221 */ /* 0x000fe40000010000 */
[----:B------:R-:W-:Y:S01]  /*1ea40*/  FADD.FTZ R113, R113, R70 ;  /* 0x0000004671717221 */ /* 0x000fe20000010000 */
[----:B----4-:R-:W-:Y:S01]  /*1ea50*/  F2FP.BF16.F32.PACK_AB R70, R119, R64 ;  /* 0x000000407746723e */ /* 0x010fe200000010ff */
        /* <DEDUP_REMOVED lines=35> */
[C---:B-1----:R-:W-:Y:S05]  /*1ec90*/  HMMA.16816.F32.BF16 R72, R68.reuse, R4, R44 ;  /* 0x000000044448723c */ /* 0x042fea000004182c */
        /* <DEDUP_REMOVED lines=13> */
[----:B------:R-:W-:Y:S01]  /*1ed70*/  MOV R119, R2 ;  /* 0x0000000200777202 */ /* 0x000fe20000000f00 */
[----:B------:R-:W-:Y:S06]  /*1ed80*/  @P0 BRA `(.L_x_3574) ;  /* 0xffffffb0008c0947 */ /* 0x000fec000383ffff */
.L_x_3565:
        /* <DEDUP_REMOVED lines=10> */
.L_x_3588:
        /* <DEDUP_REMOVED lines=111> */
[----:B------:R-:W-:Y:S04]  /*1f520*/  STS.64 [R9+0x4400], R78 ;  /* 0x0044004e09007388 */ /* 0x000fe80000000a00 */
        /* <DEDUP_REMOVED lines=13> */
[----:B------:R-:W-:Y:S02]  /*1f600*/  LEA.HI R21, R10, R5, RZ, 0x4 ;  /* 0x000000050a157211 */ /* 0x000fe400078f20ff */
[----:B---3--:R-:W-:Y:S02]  /*1f610*/  LOP3.LUT R11, R13, 0xfffffffe, RZ, 0xc0, !PT ;  /* 0xfffffffe0d0b7812 */ /* 0x008fe400078ec0ff */
[----:B------:R-:W-:Y:S02]  /*1f620*/  SHF.R.S32.HI R21, RZ, 0x4, R21 ;  /* 0x00000004ff157819 */ /* 0x000fe40000011415 */
[----:B------:R-:W-:-:S02]  /*1f630*/  SHF.L.U32 R9, R20, 0x2, RZ ;  /* 0x0000000214097819 */ /* 0x000fc400000006ff */
[----:B----4-:R-:W-:Y:S01]  /*1f640*/  IADD3 R8, -R18, R5, RZ ;  /* 0x0000000512087210 */ /* 0x010fe20007ffe1ff */
[----:B-1----:R1:W5:Y:S01]  /*1f650*/  LD.E R7, desc[UR4][R116.64+0xcc] ;  /* 0x0000cc0474077980 */ /* 0x002362000c101900 */
[----:B------:R-:W-:Y:S02]  /*1f660*/  SHF.L.U32 R21, R21, 0x6, RZ ;  /* 0x0000000615157819 */ /* 0x000fe400000006ff */
[----:B------:R-:W-:Y:S01]  /*1f670*/  LEA.HI R13, R8, R8, RZ, 0x1 ;  /* 0x00000008080d7211 */ /* 0x000fe200078f08ff */
[----:B------:R-:W2:Y:S01]  /*1f680*/  @P2 MUFU.LG2 R6, R6 ;  /* 0x0000000600062308 */ /* 0x000ea20000000c00 */
[----:B------:R-:W-:Y:S01]  /*1f690*/  LOP3.LUT R10, R9, 0x3fffff00, RZ, 0xc0, !PT ;  /* 0x3fffff00090a7812 */ /* 0x000fe200078ec0ff */
[----:B------:R-:W-:Y:S01]  /*1f6a0*/  @P3 FMUL.FTZ R19, R19, 0.69314718246459960938 ;  /* 0x3f31721813133820 */ /* 0x000fe20000410000 */
[----:B------:R-:W-:Y:S01]  /*1f6b0*/  SHF.R.S32.HI R22, RZ, 0x1, R13 ;  /* 0x00000001ff167819 */ /* 0x000fe2000001140d */
[----:B------:R-:W-:Y:S01]  /*1f6c0*/  BSSY B0, `(.L_x_3576) ;  /* 0x0000034000007945 */ /* 0x000fe20003800000 */
[----:B------:R-:W-:Y:S01]  /*1f6d0*/  LOP3.LUT R13, R13, 0xfffffffe, RZ, 0xc0, !PT ;  /* 0xfffffffe0d0d7812 */ /* 0x000fe200078ec0ff */
[----:B------:R-:W-:Y:S01]  /*1f6e0*/  IMAD R9, R214, 0x10, R211 ;  /* 0x00000010d6097824 */ /* 0x000fe200078e02d3 */
[----:B------:R-:W-:-:S02]  /*1f6f0*/  LOP3.LUT R18, R12, 0xffffffe0, RZ, 0xc0, !PT ;  /* 0xffffffe00c127812 */ /* 0x000fc400078ec0ff */
[----:B------:R-:W-:Y:S02]  /*1f700*/  IADD3 R20, R8, -R13, RZ ;  /* 0x8000000d08147210 */ /* 0x000fe40007ffe0ff */
[----:B------:R1:W5:Y:S01]  /*1f710*/  LD.E.64 R12, desc[UR4][R116.64+0x78] ;  /* 0x00007804740c7980 */ /* 0x000362000c101b00 */
[----:B------:R-:W-:Y:S01]  /*1f720*/  IMAD.SHL.U32 R22, R22, 0x8, RZ ;  /* 0x0000000816167824 */ /* 0x000fe200078e00ff */
[----:B------:R-:W-:Y:S02]  /*1f730*/  LOP3.LUT R21, R21, 0xc0, RZ, 0xc0, !PT ;  /* 0x000000c015157812 */ /* 0x000fe400078ec0ff */
[----:B------:R-:W-:Y:S02]  /*1f740*/  IADD3 R11, R14, -R11, RZ ;  /* 0x8000000b0e0b7210 */ /* 0x000fe40007ffe0ff */
[----:B------:R-:W-:Y:S02]  /*1f750*/  LOP3.LUT R22, R21, 0x18, R22, 0xf8, !PT ;  /* 0x0000001815167812 */ /* 0x000fe400078ef816 */
[----:B------:R-:W-:-:S02]  /*1f760*/  LEA R11, R11, R10, 0x5 ;  /* 0x0000000a0b0b7211 */ /* 0x000fc400078e28ff */
[----:B------:R-:W-:Y:S02]  /*1f770*/  SHF.R.U32.HI R21, RZ, 0x3, R21 ;  /* 0x00000003ff157819 */ /* 0x000fe40000011615 */
[----:B------:R-:W-:Y:S02]  /*1f780*/  LEA R11, R20, R11, 0x2 ;  /* 0x0000000b140b7211 */ /* 0x000fe400078e10ff */
[----:B------:R-:W-:Y:S02]  /*1f790*/  LOP3.LUT R22, R22, R21, RZ, 0x3c, !PT ;  /* 0x0000001516167212 */ /* 0x000fe400078e3cff */
[----:B------:R-:W-:Y:S02]  /*1f7a0*/  IADD3 R18, -R18, R5, RZ ;  /* 0x0000000512127210 */ /* 0x000fe40007ffe1ff */
[----:B------:R-:W-:Y:S01]  /*1f7b0*/  IADD3 R11, R11, R22, RZ ;  /* 0x000000160b0b7210 */ /* 0x000fe20007ffe0ff */
[----:B--2---:R-:W-:Y:S01]  /*1f7c0*/  @P2 FMUL.FTZ R5, R6, 0.69314718246459960938 ;  /* 0x3f31721806052820 */ /* 0x004fe20000410000 */
[----:B------:R-:W-:-:S02]  /*1f7d0*/  SHF.L.U32 R6, R201, 0x6, RZ ;  /* 0x00000006c9067819 */ /* 0x000fc400000006ff */
[----:B------:R-:W-:Y:S01]  /*1f7e0*/  LEA R4, R11, R4, 0x2 ;  /* 0x000000040b047211 */ /* 0x000fe200078e10ff */
[----:B------:R-:W-:Y:S01]  /*1f7f0*/  BAR.SYNC.DEFER_BLOCKING 0x0 ;  /* 0x0000000000007b1d */ /* 0x000fe20000010000 */
[----:B------:R-:W-:Y:S01]  /*1f800*/  MOV R10, 0xff800000 ;  /* 0xff800000000a7802 */ /* 0x000fe20000000f00 */
[----:B-----5:R-:W-:Y:S01]  /*1f810*/  @P3 FFMA.FTZ R10, R0, R3, R19 ;  /* 0x00000003000a3223 */ /* 0x020fe20000010013 */
[----:B------:R-:W-:-:S03]  /*1f820*/  LOP3.LUT P0, RZ, R18, 0x3, RZ, 0xc0, !PT ;  /* 0x0000000312ff7812 */ /* 0x000fc6000780c0ff */
        /* <DEDUP_REMOVED lines=11> */
[----:B------:R-:W-:-:S02]  /*1f8e0*/  IMAD.MOV.U32 R3, RZ, RZ, -0x800000 ;  /* 0xff800000ff037424 */ /* 0x000fc400078e00ff */
[----:B------:R-:W-:Y:S01]  /*1f8f0*/  @P2 FFMA.FTZ R3, R0, R2, R5 ;  /* 0x0000000200032223 */ /* 0x000fe20000010005 */
        /* <DEDUP_REMOVED lines=16> */
.L_x_3577:
[----:B------:R-:W-:Y:S05]  /*1fa00*/  BSYNC B0 ;  /* 0x0000000000007941 */ /* 0x000fea0003800000 */
.L_x_3576:
        /* <DEDUP_REMOVED lines=28> */
.L_x_3579:
[----:B------:R-:W-:Y:S05]  /*1fbd0*/  BSYNC B0 ;  /* 0x0000000000007941 */ /* 0x000fea0003800000 */
.L_x_3578:
        /* <DEDUP_REMOVED lines=9> */
.L_x_3581:
[----:B------:R-:W-:Y:S05]  /*1fc70*/  BSYNC B0 ;  /* 0x0000000000007941 */ /* 0x000fea0003800000 */
.L_x_3580:
        /* <DEDUP_REMOVED lines=9> */
.L_x_3583:
[----:B------:R-:W-:Y:S05]  /*1fd10*/  BSYNC B0 ;  /* 0x0000000000007941 */ /* 0x000fea0003800000 */
.L_x_3582:
[----:B------:R-:W-:-:S04]  /*1fd20*/  MOV R203, 0x0 ;  /* 0x0000000000cb7802 */ /* 0x000fc80000000f00 */
[----:B-12345:R-:W-:Y:S05]  /*1fd30*/  @P0 RET.REL.NODEC R202 `(_ZN5flash24flash_fwd_splitkv_kernelI23Flash_fwd_kernel_traitsILi96ELi64ELi128ELi4ELb0ELb0EN7cutlass10bfloat16_tE19Flash_kernel_traitsILi96ELi64ELi128ELi4ES3_EELb1ELb0ELb1ELb0ELb0ELb1ELb1ELb1EEEvNS_16Flash_fwd_paramsE) ;  /* 0xfffffe00cab00950 */ /* 0x03efea0003c3ffff */
[CC--:B------:R-:W-:Y:S01]  /*1fd40*/  ISETP.GE.AND P1, PT, R3.reuse, R116.reuse, PT ;  /* 0x000000740300720c */ /* 0x0c0fe20003f26270 */
[----:B------:R-:W-:Y:S01]  /*1fd50*/  VIADD R3, R3, 0x20 ;  /* 0x0000002003037836 */ /* 0x000fe20000000000 */
[----:B------:R-:W-:Y:S01]  /*1fd60*/  ISETP.GE.AND P2, PT, R8, R116, PT ;  /* 0x000000740800720c */ /* 0x000fe20003f46270 */
[----:B------:R-:W-:-:S03]  /*1fd70*/  IMAD.MOV.U32 R203, RZ, RZ, 0x0 ;  /* 0x00000000ffcb7424 */ /* 0x000fc600078e00ff */
[----:B------:R-:W-:-:S07]  /*1fd80*/  ISETP.GE.AND P0, PT, R3, R116, PT ;  /* 0x000000740300720c */ /* 0x000fce0003f06270 */
[----:B------:R-:W-:Y:S04]  /*1fd90*/  @!P1 ST.E.128 desc[UR4][R6.64+0x4880], R32 ;  /* 0x0048802006009985 */ /* 0x000fe8000c101d04 */
[----:B------:R1:W-:Y:S02]  /*1fda0*/  @!P2 ST.E.128 desc[UR4][R6.64+0x4800], R48 ;  /* 0x004800300600a985 */ /* 0x0003e4000c101d04 */
[----:B-1----:R-:W-:Y:S05]  /*1fdb0*/  @P0 RET.REL.NODEC R202 `(_ZN5flash24flash_fwd_splitkv_kernelI23Flash_fwd_kernel_traitsILi96ELi64ELi128ELi4ELb0ELb0EN7cutlass10bfloat16_tE19Flash_kernel_traitsILi96ELi64ELi128ELi4ES3_EELb1ELb0ELb1ELb0ELb0ELb1ELb1ELb1EEEvNS_16Flash_fwd_paramsE) ;  /* 0xfffffe00ca900950 */ /* 0x002fea0003c3ffff */
[----:B------:R-:W-:Y:S01]  /*1fdc0*/  MOV R203, 0x0 ;  /* 0x0000000000cb7802 */ /* 0x000fe20000000f00 */
[----:B------:R1:W-:Y:S03]  /*1fdd0*/  ST.E.128 desc[UR4][R6.64+0x4900], R16 ;  /* 0x0049001006007985 */ /* 0x0003e6000c101d04 */
[----:B-1----:R-:W-:Y:S05]  /*1fde0*/  RET.REL.NODEC R202 `(_ZN5flash24flash_fwd_splitkv_kernelI23Flash_fwd_kernel_traitsILi96ELi64ELi128ELi4ELb0ELb0EN7cutlass10bfloat16_tE19Flash_kernel_traitsILi96ELi64ELi128ELi4ES3_EELb1ELb0ELb1ELb0ELb0ELb1ELb1ELb1EEEvNS_16Flash_fwd_paramsE) ;  /* 0xfffffe00ca847950 */ /* 0x002fea0003c3ffff */
.L_x_3575:
[----:B------:R-:W-:Y:S01]  /*1fdf0*/  MOV R5, 0x2 ;  /* 0x0000000200057802 */ /* 0x000fe20000000f00 */
[----:B------:R-:W-:Y:S01]  /*1fe00*/  IMAD.MOV.U32 R4, RZ, RZ, 0x1f ;  /* 0x0000001fff047424 */ /* 0x000fe200078e00ff */
[----:B------:R-:W-:-:S07]  /*1fe10*/  MOV R6, 0xffffffff ;  /* 0xffffffff00067802 */ /* 0x000fce0000000f00 */
[----:B-1---5:R-:W-:Y:S05]  /*1fe20*/  WARPSYNC.COLLECTIVE R6, `(.L_x_3584) ;  /* 0x0000000006087348 */ /* 0x022fea0003c00000 */
[----:B------:R2:W3:Y:S02]  /*1fe30*/  SHFL.BFLY P0, R10, R213, R5, R4 ;  /* 0x0c000005d50a7389 */ /* 0x0004e40000000004 */
[----:B-123-5:R-:W-:Y:S01]  /*1fe40*/  ENDCOLLECTIVE ;  /* 0x000000000000791b */ /* 0x02efe20003800000 */
.L_x_3584:
[----:B------:R-:W-:Y:S02]  /*1fe50*/  IMAD.MOV.U32 R8, RZ, RZ, R10 ;  /* 0x000000ffff087224 */ /* 0x000fe400078e000a */
[----:B------:R-:W-:Y:S02]  /*1fe60*/  IMAD.MOV.U32 R5, RZ, RZ, 0x1 ;  /* 0x00000001ff057424 */ /* 0x000fe400078e00ff */
[----:B------:R-:W-:-:S05]  /*1fe70*/  FADD.FTZ R8, R8, R213 ;  /* 0x000000d508087221 */ /* 0x000fca0000010000 */
[----:B------:R-:W-:-:S07]  /*1fe80*/  MOV R213, R8 ;  /* 0x0000000800d57202 */ /* 0x000fce0000000f00 */
[----:B------:R-:W-:Y:S05]  /*1fe90*/  WARPSYNC.COLLECTIVE R6, `(.L_x_3585) ;  /* 0x0000000006087348 */ /* 0x000fea0003c00000 */
[----:B------:R1:W2:Y:S02]  /*1fea0*/  SHFL.BFLY P0, R10, R213, R5, R4 ;  /* 0x0c000005d50a7389 */ /* 0x0002a40000000004 */
[----:B-12---:R-:W-:Y:S01]  /*1feb0*/  ENDCOLLECTIVE ;  /* 0x000000000000791b */ /* 0x006fe20003800000 */
.L_x_3585:
[----:B------:R-:W-:Y:S01]  /*1fec0*/  MOV R213, R215 ;  /* 0x000000d700d57202 */ /* 0x000fe20000000f00 */
[----:B------:R-:W-:Y:S01]  /*1fed0*/  IMAD.MOV.U32 R5, RZ, RZ, 0x2 ;  /* 0x00000002ff057424 */ /* 0x000fe200078e00ff */
[----:B------:R-:W-:-:S07]  /*1fee0*/  MOV R7, R10 ;  /* 0x0000000a00077202 */ /* 0x000fce0000000f00 */
[----:B------:R-:W-:Y:S05]  /*1fef0*/  WARPSYNC.COLLECTIVE R6, `(.L_x_3586) ;  /* 0x0000000006087348 */ /* 0x000fea0003c00000 */
[----:B------:R1:W2:Y:S02]  /*1ff00*/  SHFL.BFLY P0, R10, R213, R5, R4 ;  /* 0x0c000005d50a7389 */ /* 0x0002a40000000004 */
[----:B-12---:R-:W-:Y:S01]  /*1ff10*/  ENDCOLLECTIVE ;  /* 0x000000000000791b */ /* 0x006fe20003800000 */
.L_x_3586:
[----:B------:R-:W-:Y:S01]  /*1ff20*/  FADD.FTZ R7, R8, R7 ;  /* 0x0000000708077221 */ /* 0x000fe20000010000 */
[----:B------:R-:W-:Y:S01]  /*1ff30*/  FADD.FTZ R9, R10, R215 ;  /* 0x000000d70a097221 */ /* 0x000fe20000010000 */
[----:B------:R-:W-:-:S04]  /*1ff40*/  MOV R5, 0x1 ;  /* 0x0000000100057802 */ /* 0x000fc80000000f00 */
[----:B------:R-:W-:-:S07]  /*1ff50*/  MOV R213, R9 ;  /* 0x0000000900d57202 */ /* 0x000fce0000000f00 */
[----:B------:R-:W-:Y:S05]  /*1ff60*/  WARPSYNC.COLLECTIVE R6, `(.L_x_3587) ;  /* 0x0000000006087348 */ /* 0x000fea0003c00000 */
[----:B------:R1:W2:Y:S02]  /*1ff70*/  SHFL.BFLY P0, R10, R213, R5, R4 ;  /* 0x0c000005d50a7389 */ /* 0x0002a40000000004 */
[----:B-12---:R-:W-:Y:S01]  /*1ff80*/  ENDCOLLECTIVE ;  /* 0x000000000000791b */ /* 0x006fe20003800000 */
.L_x_3587:
[----:B------:R-:W-:Y:S05]  /*1ff90*/  BRA `(.L_x_3588) ;  /* 0xffffffec00a47947 */ /* 0x000fea000383ffff */
.L_x_3589:
        /* <DEDUP_REMOVED lines=14> */
.L_x_6415:


//--------------------- .text._ZN5flash32flash_fwd_splitkv_combine_kernelI23Flash_fwd_kernel_traitsILi96ELi64ELi64ELi4ELb0ELb0EN7cutlass10bfloat16_tE19Flash_kernel_traitsILi96ELi64ELi64ELi4ES3_EELi16ELi7ELb0EEEvNS_16Flash_fwd_paramsE --------------------------
	.section	.text._ZN5flash32flash_fwd_splitkv_combine_kernelI23Flash_fwd_kernel_traitsILi96ELi64ELi64ELi4ELb0ELb0EN7cutlass10bfloat16_tE19Flash_kernel_traitsILi96ELi64ELi64ELi4ES3_EELi16ELi7ELb0EEEvNS_16Flash_fwd_paramsE,"ax",@progbits
	.align	128
        .global         _ZN5flash32flash_fwd_splitkv_combine_kernelI23Flash_fwd_kernel_traitsILi96ELi64ELi64ELi4ELb0ELb0EN7cutlass10bfloat16_tE19Flash_kernel_traitsILi96ELi64ELi64ELi4ES3_EELi16ELi7ELb0EEEvNS_16Flash_fwd_paramsE
        .type           _ZN5flash32flash_fwd_splitkv_combine_kernelI23Flash_fwd_kernel_traitsILi96ELi64ELi64ELi4ELb0ELb0EN7cutlass10bfloat16_tE19Flash_kernel_traitsILi96ELi64ELi64ELi4ES3_EELi16ELi7ELb0EEEvNS_16Flash_fwd_paramsE,@function
        .size           _ZN5flash32flash_fwd_splitkv_combine_kernelI23Flash_fwd_kernel_traitsILi96ELi64ELi64ELi4ELb0ELb0EN7cutlass10bfloat16_tE19Flash_kernel_traitsILi96ELi64ELi64ELi4ES3_EELi16ELi7ELb0EEEvNS_16Flash_fwd_paramsE,(.L_x_6416 - _ZN5flash32flash_fwd_splitkv_combine_kernelI23Flash_fwd_kernel_traitsILi96ELi64ELi64ELi4ELb0ELb0EN7cutlass10bfloat16_tE19Flash_kernel_traitsILi96ELi64ELi64ELi4ES3_EELi16ELi7ELb0EEEvNS_16Flash_fwd_paramsE)
        .other          _ZN5flash32flash_fwd_splitkv_combine_kernelI23Flash_fwd_kernel_traitsILi96ELi64ELi64ELi4ELb0ELb0EN7cutlass10bfloat16_tE19Flash_kernel_traitsILi96ELi64ELi64ELi4ES3_EELi16ELi7ELb0EEEvNS_16Flash_fwd_paramsE,@"STO_CUDA_ENTRY STV_DEFAULT"
_ZN5flash32flash_fwd_splitkv_combine_kernelI23Flash_fwd_kernel_traitsILi96ELi64ELi64ELi4ELb0ELb0EN7cutlass10bfloat16_tE19Flash_kernel_traitsILi96ELi64ELi64ELi4ES3_EELi16ELi7ELb0EEEvNS_16Flash_fwd_paramsE:
.text._ZN5flash32flash_fwd_splitkv_combine_kernelI23Flash_fwd_kernel_traitsILi96ELi64ELi64ELi4ELb0ELb0EN7cutlass10bfloat16_tE19Flash_kernel_traitsILi96ELi64ELi64ELi4ES3_EELi16ELi7ELb0EEEvNS_16Flash_fwd_paramsE:
        /* <DEDUP_REMOVED lines=23> */
[----:B------:R-:W-:Y:S05]  /*0170*/  CALL.REL.NOINC `($__internal_14_$__cuda_sm20_div_s64) ;  /* 0x0000006000487944 */ /* 0x000fea0003c00000 */
[----:B------:R-:W-:Y:S02]  /*0180*/  MOV R8, R0 ;  /* 0x0000000000087202 */ /* 0x000fe40000000f00 */
[----:B------:R-:W-:Y:S01]  /*0190*/  MOV R9, R21 ;  /* 0x0000001500097202 */ /* 0x000fe20000000f00 */
[----:B------:R-:W-:Y:S06]  /*01a0*/  BRA `(.L_x_3591) ;  /* 0x00000000004c7947 */ /* 0x000fec0003800000 */
.L_x_3590:
        /* <DEDUP_REMOVED lines=19> */
.L_x_3591:
        /* <DEDUP_REMOVED lines=17> */
[----:B------:R-:W-:Y:S05]  /*03f0*/  BRA `(.L_x_3594) ;  /* 0x0000000000507947 */ /* 0x000fea0003800000 */
.L_x_3593:
        /* <DEDUP_REMOVED lines=20> */
.L_x_3594:
[----:B------:R-:W-:Y:S05]  /*0540*/  BSYNC B0 ;  /* 0x0000000000007941 */ /* 0x000fea0003800000 */
.L_x_3592:
        /* <DEDUP_REMOVED lines=57> */
.L_x_3596:
        /* <DEDUP_REMOVED lines=19> */
.L_x_3597:
[----:B------:R-:W-:Y:S05]  /*0a10*/  BSYNC B0 ;  /* 0x0000000000007941 */ /* 0x000fea0003800000 */
.L_x_3595:
        /* <DEDUP_REMOVED lines=105> */
.L_x_3599:
        /* <DEDUP_REMOVED lines=20> */
.L_x_3600:
[----:B------:R-:W-:Y:S05]  /*11f0*/  BSYNC B0 ;  /* 0x0000000000007941 */ /* 0x000fea0003800000 */
.L_x_3598:
        /* <DEDUP_REMOVED lines=305> */
[----:B------:R-:W-:Y:S05]  /*2510*/  CALL.REL.NOINC `($__internal_14_$__cuda_sm20_div_s64) ;  /* 0x0000003c00607944 */ /* 0x000fea0003c00000 */
[----:B------:R-:W-:Y:S02]  /*2520*/  MOV R50, R0 ;  /* 0x0000000000327202 */ /* 0x000fe40000000f00 */
[----:B------:R-:W-:Y:S01]  /*2530*/  MOV R51, R21 ;  /* 0x0000001500337202 */ /* 0x000fe20000000f00 */
[----:B------:R-:W-:Y:S05]  /*2540*/  BRA `(.L_x_3603) ;  /* 0x00000000004c7947 */ /* 0x000fea0003800000 */
.L_x_3602:
        /* <DEDUP_REMOVED lines=19> */
.L_x_3603:
[----:B------:R-:W-:Y:S05]  /*2680*/  BSYNC B0 ;  /* 0x0000000000007941 */ /* 0x000fea0003800000 */
.L_x_3601:
        /* <DEDUP_REMOVED lines=257> */
.L_x_3608:
        /* <DEDUP_REMOVED lines=21> */
.L_x_3609:
[----:B------:R-:W-:Y:S05]  /*37f0*/  BSYNC B0 ;  /* 0x0000000000007941 */ /* 0x000fea0003800000 */
.L_x_3607:
        /* <DEDUP_REMOVED lines=8> */
[----:B------:R-:W-:Y:S05]  /*3880*/  CALL.REL.NOINC `($__internal_14_$__cuda_sm20_div_s64) ;  /* 0x0000002800847944 */ /* 0x000fea0003c00000 */
        /* <DEDUP_REMOVED lines=12> */
.L_x_3611:
        /* <DEDUP_REMOVED lines=22> */
.L_x_3612:
[----:B------:R-:W-:Y:S05]  /*3ab0*/  BSYNC B0 ;  /* 0x0000000000007941 */ /* 0x000fea0003800000 */
.L_x_3610:
        /* <DEDUP_REMOVED lines=11> */
[----:B------:R-:W-:Y:S05]  /*3b70*/  CALL.REL.NOINC `($__internal_14_$__cuda_sm20_div_s64) ;  /* 0x0000002400c87944 */ /* 0x000fea0003c00000 */
        /* <DEDUP_REMOVED lines=11> */
.L_x_3614:
        /* <DEDUP_REMOVED lines=22> */
.L_x_3615:
[----:B------:R-:W-:Y:S05]  /*3d90*/  BSYNC B0 ;  /* 0x0000000000007941 */ /* 0x000fea0003800000 */
.L_x_3613:
        /* <DEDUP_REMOVED lines=52> */
.L_x_3617:
        /* <DEDUP_REMOVED lines=22> */
.L_x_3618:
[----:B------:R-:W-:Y:S05]  /*4240*/  BSYNC B0 ;  /* 0x0000000000007941 */ /* 0x000fea0003800000 */
.L_x_3616:
        /* <DEDUP_REMOVED lines=22> */
.L_x_3620:
        /* <DEDUP_REMOVED lines=22> */
.L_x_3621:
[----:B------:R-:W-:Y:S05]  /*4510*/  BSYNC B0 ;  /* 0x0000000000007941 */ /* 0x000fea0003800000 */
.L_x_3619:
        /* <DEDUP_REMOVED lines=21> */
.L_x_3623:
        /* <DEDUP_REMOVED lines=23> */
.L_x_3624:
[----:B------:R-:W-:Y:S05]  /*47e0*/  BSYNC B0 ;  /* 0x0000000000007941 */ /* 0x000fea0003800000 */
.L_x_3622:
        /* <DEDUP_REMOVED lines=39> */
.L_x_3626:
        /* <DEDUP_REMOVED lines=23> */
.L_x_3627:
[----:B------:R-:W-:Y:S05]  /*4bd0*/  BSYNC B0 ;  /* 0x0000000000007941 */ /* 0x000fea0003800000 */
.L_x_3625:
        /* <DEDUP_REMOVED lines=31> */
.L_x_3629:
        /* <DEDUP_REMOVED lines=23> */
.L_x_3630:
[----:B------:R-:W-:Y:S05]  /*4f40*/  BSYNC B0 ;  /* 0x0000000000007941 */ /* 0x000fea0003800000 */
.L_x_3628:
        /* <DEDUP_REMOVED lines=21> */
.L_x_3606:
[----:B------:R-:W-:Y:S02]  /*50a0*/  ULDC.64 UR4, c[0x0][0x2b0] ;  /* 0x0000ac0000047ab9 */ /* 0x000fe40000000a00 */
[----:B------:R-:W-:-:S04]  /*50b0*/  LEA R2, P0, R52, UR4, 0x2 ;  /* 0x0000000434027c11 */ /* 0x000fc8000f8010ff */
[----:B------:R-:W-:-:S05]  /*50c0*/  LEA.HI.X R3, R52, UR5, R53, 0x2, P0 ;  /* 0x0000000534037c11 */ /* 0x000fca00080f1435 */
[----:B------:R0:W-:Y:S04]  /*50d0*/  STG.E desc[UR8][R2.64], R29 ;  /* 0x0000001d02007986 */ /* 0x0001e8000c101908 */
.L_x_3605:
[----:B------:R-:W-:Y:S05]  /*50e0*/  BSYNC B1 ;  /* 0x0000000000017941 */ /* 0x000fea0003800000 */
.L_x_3604:
        /* <DEDUP_REMOVED lines=137> */
.L_x_3634:
        /* <DEDUP_REMOVED lines=21> */
.L_x_3633:
[----:B------:R-:W-:Y:S05]  /*5ad0*/  BSYNC B0 ;  /* 0x0000000000007941 */ /* 0x000fea0003800000 */
.L_x_3632:
        /* <DEDUP_REMOVED lines=16> */
.L_x_3631:
        /* <DEDUP_REMOVED lines=108> */
        .weak           $__internal_14_$__cuda_sm20_div_s64
        .type           $__internal_14_$__cuda_sm20_div_s64,@function
        .size           $__internal_14_$__cuda_sm20_div_s64,(.L_x_6416 - $__internal_14_$__cuda_sm20_div_s64)
$__internal_14_$__cuda_sm20_div_s64:
        /* <DEDUP_REMOVED lines=82> */
[----:B------:R-:W-:Y:S06]  /*67c0*/  RET.REL.NODEC R22 `(_ZN5flash32flash_fwd_splitkv_combine_kernelI23Flash_fwd_kernel_traitsILi96ELi64ELi64ELi4ELb0ELb0EN7cutlass10bfloat16_tE19Flash_kernel_traitsILi96ELi64ELi64ELi4ES3_EELi16ELi7ELb0EEEvNS_16Flash_fwd_paramsE) ;  /* 0xffffff98160c7950 */ /* 0x000fec0003c3ffff */
.L_x_3635:
        /* <DEDUP_REMOVED lines=11> */
.L_x_6416:


//--------------------- .text._ZN5flash32flash_fwd_splitkv_combine_kernelI23Flash_fwd_kernel_traitsILi96ELi64ELi64ELi4ELb0ELb0EN7cutlass10bfloat16_tE19Flash_kernel_traitsILi96ELi64ELi64ELi4ES3_EELi16ELi6ELb0EEEvNS_16Flash_fwd_paramsE --------------------------
	.section	.text._ZN5flash32flash_fwd_splitkv_combine_kernelI23Flash_fwd_kernel_traitsILi96ELi64ELi64ELi4ELb0ELb0EN7cutlass10bfloat16_tE19Flash_kernel_traitsILi96ELi64ELi64ELi4ES3_EELi16ELi6ELb0EEEvNS_16Flash_fwd_paramsE,"ax",@progbits
	.align	128
        .global         _ZN5flash32flash_fwd_splitkv_combine_kernelI23Flash_fwd_kernel_traitsILi96ELi64ELi64ELi4ELb0ELb0EN7cutlass10bfloat16_tE19Flash_kernel_traitsILi96ELi64ELi64ELi4ES3_EELi16ELi6ELb0EEEvNS_16Flash_fwd_paramsE
        .type           _ZN5flash32flash_fwd_splitkv_combine_kernelI23Flash_fwd_kernel_traitsILi96ELi64ELi64ELi4ELb0ELb0EN7cutlass10bfloat16_tE19Flash_kernel_traitsILi96ELi64ELi64ELi4ES3_EELi16ELi6ELb0EEEvNS_16Flash_fwd_paramsE,@function
        .size           _ZN5flash32flash_fwd_splitkv_combine_kernelI23Flash_fwd_kernel_traitsILi96ELi64ELi64ELi4ELb0ELb0EN7cutlass10bfloat16_tE19Flash_kernel_traitsILi96ELi64ELi64ELi4ES3_EELi16ELi6ELb0EEEvNS_16Flash_fwd_paramsE,(.L_x_6417 - _ZN5flash32flash_fwd_splitkv_combine_kernelI23Flash_fwd_kernel_traitsILi96ELi64ELi64ELi4ELb0ELb0EN7cutlass10bfloat16_tE19Flash_kernel_traitsILi96ELi64ELi64ELi4ES3_EELi16ELi6ELb0EEEvNS_16Flash_fwd_paramsE)
        .other          _ZN5flash32flash_fwd_splitkv_combine_kernelI23Flash_fwd_kernel_traitsILi96ELi64ELi64ELi4ELb0ELb0EN7cutlass10bfloat16_tE19Flash_kernel_traitsILi96ELi64ELi64ELi4ES3_EELi16ELi6ELb0EEEvNS_16Flash_fwd_paramsE,@"STO_CUDA_ENTRY STV_DEFAULT"
_ZN5flash32flash_fwd_splitkv_combine_kernelI23Flash_fwd_kernel_traitsILi96ELi64ELi64ELi4ELb0ELb0EN7cutlass10bfloat16_tE19Flash_kernel_traitsILi96ELi64ELi64ELi4ES3_EELi16ELi6ELb0EEEvNS_16Flash_fwd_paramsE:
.text._ZN5flash32flash_fwd_splitkv_combine_kernelI23Flash_fwd_kernel_traitsILi96ELi64ELi64ELi4ELb0ELb0EN7cutlass10bfloat16_tE19Flash_kernel_traitsILi96ELi64ELi64ELi4ES3_EELi16ELi6ELb0EEEvNS_16Flash_fwd_paramsE:
        /* <DEDUP_REMOVED lines=23> */
[----:B------:R-:W-:Y:S05]  /*0170*/  CALL.REL.NOINC `($__internal_15_$__cuda_sm20_div_s64) ;  /* 0x0000005000607944 */ /* 0x000fea0003c00000 */
[----:B------:R-:W-:Y:S02]  /*0180*/  MOV R18, R0 ;  /* 0x0000000000127202 */ /* 0x000fe40000000f00 */
[----:B------:R-:W-:Y:S01]  /*0190*/  MOV R19, R27 ;  /* 0x0000001b00137202 */ /* 0x000fe20000000f00 */
[----:B------:R-:W-:Y:S06]  /*01a0*/  BRA `(.L_x_3637) ;  /* 0x00000000004c7947 */ /* 0x000fec0003800000 */
.L_x_3636:
        /* <DEDUP_REMOVED lines=19> */
.L_x_3637:
        /* <DEDUP_REMOVED lines=10> */
[----:B------:R-:W-:Y:S05]  /*0380*/  CALL.REL.NOINC `($__internal_15_$__cuda_sm20_div_s64) ;  /* 0x0000004c00dc7944 */ /* 0x000fea0003c00000 */
[----:B------:R-:W-:Y:S02]  /*0390*/  MOV R8, R0 ;  /* 0x0000000000087202 */ /* 0x000fe40000000f00 */
[----:B------:R-:W-:Y:S01]  /*03a0*/  MOV R9, R27 ;  /* 0x0000001b00097202 */ /* 0x000fe20000000f00 */
[----:B------:R-:W-:Y:S05]  /*03b0*/  BRA `(.L_x_3640) ;  /* 0x00000000004c7947 */ /* 0x000fea0003800000 */
.L_x_3639:
        /* <DEDUP_REMOVED lines=19> */
.L_x_3640:
[----:B------:R-:W-:Y:S05]  /*04f0*/  BSYNC B0 ;  /* 0x0000000000007941 */ /* 0x000fea0003800000 */
.L_x_3638:
        /* <DEDUP_REMOVED lines=54> */
[----:B------:R-:W-:Y:S05]  /*0860*/  BRA `(.L_x_3643) ;  /* 0x00000000004c7947 */ /* 0x000fea0003800000 */
.L_x_3642:
        /* <DEDUP_REMOVED lines=19> */
.L_x_3643:
[----:B------:R-:W-:Y:S05]  /*09a0*/  BSYNC B0 ;  /* 0x0000000000007941 */ /* 0x000fea0003800000 */
.L_x_3641:
        /* <DEDUP_REMOVED lines=105> */
.L_x_3645:
        /* <DEDUP_REMOVED lines=20> */
.L_x_3646:
[----:B------:R-:W-:Y:S05]  /*1180*/  BSYNC B0 ;  /* 0x0000000000007941 */ /* 0x000fea0003800000 */
.L_x_3644:
        /* <DEDUP_REMOVED lines=177> */
[----:B------:R-:W-:Y:S05]  /*1ca0*/  CALL.REL.NOINC `($__internal_15_$__cuda_sm20_div_s64) ;  /* 0x0000003400947944 */ /* 0x000fea0003c00000 */
[----:B------:R-:W-:Y:S02]  /*1cb0*/  MOV R46, R0 ;  /* 0x00000000002e7202 */ /* 0x000fe40000000f00 */
[----:B------:R-:W-:Y:S01]  /*1cc0*/  MOV R47, R27 ;  /* 0x0000001b002f7202 */ /* 0x000fe20000000f00 */
[----:B------:R-:W-:Y:S05]  /*1cd0*/  BRA `(.L_x_3649) ;  /* 0x00000000004c7947 */ /* 0x000fea0003800000 */
.L_x_3648:
        /* <DEDUP_REMOVED lines=19> */
.L_x_3649:
[----:B------:R-:W-:Y:S05]  /*1e10*/  BSYNC B0 ;  /* 0x0000000000007941 */ /* 0x000fea0003800000 */
.L_x_3647:
        /* <DEDUP_REMOVED lines=189> */
[----:B------:R-:W-:Y:S05]  /*29f0*/  CALL.REL.NOINC `($__internal_15_$__cuda_sm20_div_s64) ;  /* 0x0000002800407944 */ /* 0x000fea0003c00000 */
        /* <DEDUP_REMOVED lines=10> */
.L_x_3654:
        /* <DEDUP_REMOVED lines=22> */
.L_x_3655:
[----:B------:R-:W-:Y:S05]  /*2c00*/  BSYNC B0 ;  /* 0x0000000000007941 */ /* 0x000fea0003800000 */
.L_x_3653:
[----:B------:R-:W-:Y:S01]  /*2c10*/  LOP3.LUT R0, R19, R2, RZ, 0xfc, !PT ;  /* 0x0000000213007212 */ /* 0x000fe200078efcff */
[----:B------:R-:W-:Y:S03]  /*2c20*/  BSSY B0, `(.L_x_3656) ;  /* 0x0000026000007945 */ /* 0x000fe60003800000 */
[----:B------:R-:W-:-:S13]  /*2c30*/  ISETP.NE.U32.AND P0, PT, R0, RZ, PT ;  /* 0x000000ff0000720c */ /* 0x000fda0003f05070 */
[----:B------:R-:W-:Y:S05]  /*2c40*/  @!P0 BRA `(.L_x_3657) ;  /* 0x0000000000348947 */ /* 0x000fea0003800000 */
[----:B------:R-:W-:Y:S01]  /*2c50*/  IMAD.MOV.U32 R24, RZ, RZ, R25 ;  /* 0x000000ffff187224 */ /* 0x000fe200078e0019 */
[----:B------:R-:W-:Y:S02]  /*2c60*/  MOV R23, R2 ;  /* 0x0000000200177202 */ /* 0x000fe40000000f00 */
        /* <DEDUP_REMOVED lines=11> */
.L_x_3657:
        /* <DEDUP_REMOVED lines=22> */
.L_x_3658:
[----:B------:R-:W-:Y:S05]  /*2e80*/  BSYNC B0 ;  /* 0x0000000000007941 */ /* 0x000fea0003800000 */
.L_x_3656:
        /* <DEDUP_REMOVED lines=11> */
[----:B------:R-:W-:Y:S05]  /*2f40*/  CALL.REL.NOINC `($__internal_15_$__cuda_sm20_div_s64) ;  /* 0x0000002000ec7944 */ /* 0x000fea0003c00000 */
        /* <DEDUP_REMOVED lines=8> */
.L_x_3660:
        /* <DEDUP_REMOVED lines=22> */
.L_x_3661:
[----:B------:R-:W-:Y:S05]  /*3130*/  BSYNC B0 ;  /* 0x0000000000007941 */ /* 0x000fea0003800000 */
.L_x_3659:
        /* <DEDUP_REMOVED lines=38> */
[----:B------:R-:W-:Y:S05]  /*33a0*/  CALL.REL.NOINC `($__internal_15_$__cuda_sm20_div_s64) ;  /* 0x0000001c00d47944 */ /* 0x000fea0003c00000 */
        /* <DEDUP_REMOVED lines=12> */
.L_x_3663:
        /* <DEDUP_REMOVED lines=23> */
.L_x_3664:
[----:B------:R-:W-:Y:S05]  /*35e0*/  BSYNC B0 ;  /* 0x0000000000007941 */ /* 0x000fea0003800000 */
.L_x_3662:
        /* <DEDUP_REMOVED lines=17> */
.L_x_3666:
        /* <DEDUP_REMOVED lines=22> */
.L_x_3667:
[----:B------:R-:W-:Y:S05]  /*3860*/  BSYNC B0 ;  /* 0x0000000000007941 */ /* 0x000fea0003800000 */
.L_x_3665:
        /* <DEDUP_REMOVED lines=21> */
.L_x_3669:
        /* <DEDUP_REMOVED lines=23> */
.L_x_3670:
[----:B------:R-:W-:Y:S05]  /*3b30*/  BSYNC B0 ;  /* 0x0000000000007941 */ /* 0x000fea0003800000 */
.L_x_3668:
        /* <DEDUP_REMOVED lines=39> */
.L_x_3672:
        /* <DEDUP_REMOVED lines=23> */
.L_x_3673:
[----:B------:R-:W-:Y:S05]  /*3f20*/  BSYNC B0 ;  /* 0x0000000000007941 */ /* 0x000fea0003800000 */
.L_x_3671:
        /* <DEDUP_REMOVED lines=30> */
.L_x_3675:
        /* <DEDUP_REMOVED lines=23> */
.L_x_3676:
[----:B------:R-:W-:Y:S05]  /*4280*/  BSYNC B0 ;  /* 0x0000000000007941 */ /* 0x000fea0003800000 */
.L_x_3674:
        /* <DEDUP_REMOVED lines=21> */
.L_x_3652:
[----:B------:R-:W-:Y:S02]  /*43e0*/  ULDC.64 UR4, c[0x0][0x2b0] ;  /* 0x0000ac0000047ab9 */ /* 0x000fe40000000a00 */
[----:B------:R-:W-:-:S04]  /*43f0*/  LEA R2, P0, R44, UR4, 0x2 ;  /* 0x000000042c027c11 */ /* 0x000fc8000f8010ff */
[----:B------:R-:W-:-:S05]  /*4400*/  LEA.HI.X R3, R44, UR5, R45, 0x2, P0 ;  /* 0x000000052c037c11 */ /* 0x000fca00080f142d */
[----:B------:R0:W-:Y:S04]  /*4410*/  STG.E desc[UR8][R2.64], R29 ;  /* 0x0000001d02007986 */ /* 0x0001e8000c101908 */
.L_x_3651:
[----:B------:R-:W-:Y:S05]  /*4420*/  BSYNC B1 ;  /* 0x0000000000017941 */ /* 0x000fea0003800000 */
.L_x_3650:
        /* <DEDUP_REMOVED lines=89> */
.L_x_3680:
        /* <DEDUP_REMOVED lines=21> */
.L_x_3679:
[----:B------:R-:W-:Y:S05]  /*4b10*/  BSYNC B0 ;  /* 0x0000000000007941 */ /* 0x000fea0003800000 */
.L_x_3678:
        /* <DEDUP_REMOVED lines=16> */
.L_x_3677:
        /* <DEDUP_REMOVED lines=110> */
        .weak           $__internal_15_$__cuda_sm20_div_s64
        .type           $__internal_15_$__cuda_sm20_div_s64,@function
        .size           $__internal_15_$__cuda_sm20_div_s64,(.L_x_6417 - $__internal_15_$__cuda_sm20_div_s64)
$__internal_15_$__cuda_sm20_div_s64:
        /* <DEDUP_REMOVED lines=83> */
[----:B------:R-:W-:Y:S05]  /*5830*/  RET.REL.NODEC R20 `(_ZN5flash32flash_fwd_splitkv_combine_kernelI23Flash_fwd_kernel_traitsILi96ELi64ELi64ELi4ELb0ELb0EN7cutlass10bfloat16_tE19Flash_kernel_traitsILi96ELi64ELi64ELi4ES3_EELi16ELi6ELb0EEEvNS_16Flash_fwd_paramsE) ;  /* 0xffffffa414f07950 */ /* 0x000fea0003c3ffff */
.L_x_3681:
        /* <DEDUP_REMOVED lines=12> */
.L_x_6417:


//--------------------- .text._ZN5flash32flash_fwd_splitkv_combine_kernelI23Flash_fwd_kernel_traitsILi96ELi64ELi64ELi4ELb0ELb0EN7cutlass10bfloat16_tE19Flash_kernel_traitsILi96ELi64ELi64ELi4ES3_EELi16ELi5ELb0EEEvNS_16Flash_fwd_paramsE --------------------------
	.section	.text._ZN5flash32flash_fwd_splitkv_combine_kernelI23Flash_fwd_kernel_traitsILi96ELi64ELi64ELi4ELb0ELb0EN7cutlass10bfloat16_tE19Flash_kernel_traitsILi96ELi64ELi64ELi4ES3_EELi16ELi5ELb0EEEvNS_16Flash_fwd_paramsE,"ax",@progbits
	.align	128
        .global         _ZN5flash32flash_fwd_splitkv_combine_kernelI23Flash_fwd_kernel_traitsILi96ELi64ELi64ELi4ELb0ELb0EN7cutlass10bfloat16_tE19Flash_kernel_traitsILi96ELi64ELi64ELi4ES3_EELi16ELi5ELb0EEEvNS_16Flash_fwd_paramsE
        .type           _ZN5flash32flash_fwd_splitkv_combine_kernelI23Flash_fwd_kernel_traitsILi96ELi64ELi64ELi4ELb0ELb0EN7cutlass10bfloat16_tE19Flash_kernel_traitsILi96ELi64ELi64ELi4ES3_EELi16ELi5ELb0EEEvNS_16Flash_fwd_paramsE,@function
        .size           _ZN5flash32flash_fwd_splitkv_combine_kernelI23Flash_fwd_kernel_traitsILi96ELi64ELi64ELi4ELb0ELb0EN7cutlass10bfloat16_tE19Flash_kernel_traitsILi96ELi64ELi64ELi4ES3_EELi16ELi5ELb0EEEvNS_16Flash_fwd_paramsE,(.L_x_6418 - _ZN5flash32flash_fwd_splitkv_combine_kernelI23Flash_fwd_kernel_traitsILi96ELi64ELi64ELi4ELb0ELb0EN7cutlass10bfloat16_tE19Flash_kernel_traitsILi96ELi64ELi64ELi4ES3_EELi16ELi5ELb0EEEvNS_16Flash_fwd_paramsE)
        .other          _ZN5flash32flash_fwd_splitkv_combine_kernelI23Flash_fwd_kernel_traitsILi96ELi64ELi64ELi4ELb0ELb0EN7cutlass10bfloat16_tE19Flash_kernel_traitsILi96ELi64ELi64ELi4ES3_EELi16ELi5ELb0EEEvNS_16Flash_fwd_paramsE,@"STO_CUDA_ENTRY STV_DEFAULT"
_ZN5flash32flash_fwd_splitkv_combine_kernelI23Flash_fwd_kernel_traitsILi96ELi64ELi64ELi4ELb0ELb0EN7cutlass10bfloat16_tE19Flash_kernel_traitsILi96ELi64ELi64ELi4ES3_EELi16ELi5ELb0EEEvNS_16Flash_fwd_paramsE:
.text._ZN5flash32flash_fwd_splitkv_combine_kernelI23Flash_fwd_kernel_traitsILi96ELi64ELi64ELi4ELb0ELb0EN7cutlass10bfloat16_tE19Flash_kernel_traitsILi96ELi64ELi64ELi4ES3_EELi16ELi5ELb0EEEvNS_16Flash_fwd_paramsE:
        /* <DEDUP_REMOVED lines=23> */
[----:B------:R-:W-:Y:S05]  /*0170*/  CALL.REL.NOINC `($__internal_16_$__cuda_sm20_div_s64) ;  /* 0x0000004800987944 */ /* 0x000fea0003c00000 */
[----:B------:R-:W-:Y:S05]  /*0180*/  BRA `(.L_x_3683) ;  /* 0x00000000004c7947 */ /* 0x000fea0003800000 */
.L_x_3682:
        /* <DEDUP_REMOVED lines=19> */
.L_x_3683:
        /* <DEDUP_REMOVED lines=12> */
[----:B------:R-:W-:Y:S05]  /*0380*/  CALL.REL.NOINC `($__internal_16_$__cuda_sm20_div_s64) ;  /* 0x0000004800147944 */ /* 0x000fea0003c00000 */
[----:B------:R-:W-:Y:S02]  /*0390*/  MOV R6, R20 ;  /* 0x0000001400067202 */ /* 0x000fe40000000f00 */
[----:B------:R-:W-:Y:S01]  /*03a0*/  MOV R7, R21 ;  /* 0x0000001500077202 */ /* 0x000fe20000000f00 */
[----:B------:R-:W-:Y:S05]  /*03b0*/  BRA `(.L_x_3686) ;  /* 0x00000000004c7947 */ /* 0x000fea0003800000 */
.L_x_3685:
        /* <DEDUP_REMOVED lines=19> */
.L_x_3686:
[----:B------:R-:W-:Y:S05]  /*04f0*/  BSYNC B0 ;  /* 0x0000000000007941 */ /* 0x000fea0003800000 */
.L_x_3684:
        /* <DEDUP_REMOVED lines=54> */
[----:B------:R-:W-:Y:S02]  /*0860*/  MOV R30, R20 ;  /* 0x00000014001e7202 */ /* 0x000fe40000000f00 */
[----:B------:R-:W-:Y:S01]  /*0870*/  MOV R31, R21 ;  /* 0x00000015001f7202 */ /* 0x000fe20000000f00 */
[----:B------:R-:W-:Y:S05]  /*0880*/  BRA `(.L_x_3689) ;  /* 0x00000000004c7947 */ /* 0x000fea0003800000 */
.L_x_3688:
        /* <DEDUP_REMOVED lines=19> */
.L_x_3689:
[----:B------:R-:W-:Y:S05]  /*09c0*/  BSYNC B0 ;  /* 0x0000000000007941 */ /* 0x000fea0003800000 */
.L_x_3687:
        /* <DEDUP_REMOVED lines=105> */
.L_x_3691:
        /* <DEDUP_REMOVED lines=20> */
.L_x_3692:
[----:B------:R-:W-:Y:S05]  /*11a0*/  BSYNC B0 ;  /* 0x0000000000007941 */ /* 0x000fea0003800000 */
.L_x_3690:
        /* <DEDUP_REMOVED lines=115> */
[----:B------:R-:W-:Y:S05]  /*18e0*/  CALL.REL.NOINC `($__internal_16_$__cuda_sm20_div_s64) ;  /* 0x0000003000bc7944 */ /* 0x000fea0003c00000 */
[----:B------:R-:W-:Y:S02]  /*18f0*/  MOV R40, R20 ;  /* 0x0000001400287202 */ /* 0x000fe40000000f00 */
[----:B------:R-:W-:Y:S01]  /*1900*/  MOV R41, R21 ;  /* 0x0000001500297202 */ /* 0x000fe20000000f00 */
[----:B------:R-:W-:Y:S05]  /*1910*/  BRA `(.L_x_3695) ;  /* 0x00000000004c7947 */ /* 0x000fea0003800000 */
.L_x_3694:
        /* <DEDUP_REMOVED lines=19> */
.L_x_3695:
[----:B------:R-:W-:Y:S05]  /*1a50*/  BSYNC B0 ;  /* 0x0000000000007941 */ /* 0x000fea0003800000 */
.L_x_3693:
        /* <DEDUP_REMOVED lines=161> */
[----:B------:R-:W-:Y:S05]  /*2470*/  CALL.REL.NOINC `($__internal_16_$__cuda_sm20_div_s64) ;  /* 0x0000002400d87944 */ /* 0x000fea0003c00000 */
        /* <DEDUP_REMOVED lines=10> */
.L_x_3700:
        /* <DEDUP_REMOVED lines=22> */
.L_x_3701:
[----:B------:R-:W-:Y:S05]  /*2680*/  BSYNC B0 ;  /* 0x0000000000007941 */ /* 0x000fea0003800000 */
.L_x_3699:
[----:B------:R-:W-:Y:S01]  /*2690*/  LOP3.LUT R19, R17, R0, RZ, 0xfc, !PT ;  /* 0x0000000011137212 */ /* 0x000fe200078efcff */
[----:B------:R-:W-:Y:S03]  /*26a0*/  BSSY B0, `(.L_x_3702) ;  /* 0x0000028000007945 */ /* 0x000fe60003800000 */
[----:B------:R-:W-:-:S13]  /*26b0*/  ISETP.NE.U32.AND P0, PT, R19, RZ, PT ;  /* 0x000000ff1300720c */ /* 0x000fda0003f05070 */
[----:B------:R-:W-:Y:S05]  /*26c0*/  @!P0 BRA `(.L_x_3703) ;  /* 0x00000000003c8947 */ /* 0x000fea0003800000 */
[----:B------:R-:W-:Y:S01]  /*26d0*/  IMAD.MOV.U32 R26, RZ, RZ, R25 ;  /* 0x000000ffff1a7224 */ /* 0x000fe200078e0019 */
[----:B------:R-:W-:Y:S02]  /*26e0*/  MOV R23, R0 ;  /* 0x0000000000177202 */ /* 0x000fe40000000f00 */
[----:B------:R-:W-:Y:S02]  /*26f0*/  MOV R24, 0x2710 ;  /* 0x0000271000187802 */ /* 0x000fe40000000f00 */
[----:B------:R-:W-:Y:S05]  /*2700*/  CALL.REL.NOINC `($__internal_16_$__cuda_sm20_div_s64) ;  /* 0x0000002400347944 */ /* 0x000fea0003c00000 */
        /* <DEDUP_REMOVED lines=11> */
.L_x_3703:
        /* <DEDUP_REMOVED lines=22> */
.L_x_3704:
[----:B------:R-:W-:Y:S05]  /*2920*/  BSYNC B0 ;  /* 0x0000000000007941 */ /* 0x000fea0003800000 */
.L_x_3702:
        /* <DEDUP_REMOVED lines=11> */
[----:B------:R-:W-:Y:S05]  /*29e0*/  CALL.REL.NOINC `($__internal_16_$__cuda_sm20_div_s64) ;  /* 0x00000020007c7944 */ /* 0x000fea0003c00000 */
[----:B------:R-:W-:-:S04]  /*29f0*/  IADD3 R17, P0, RZ, -R20, RZ ;  /* 0x80000014ff117210 */ /* 0x000fc80007f1e0ff */
[----:B------:R-:W-:Y:S01]  /*2a00*/  IADD3.X R18, RZ, ~R21, RZ, P0, !PT ;  /* 0x80000015ff127210 */ /* 0x000fe200007fe4ff */
[----:B------:R-:W-:-:S04]  /*2a10*/  IMAD.WIDE.U32 R42, R5, R17, R42 ;  /* 0x00000011052a7225 */ /* 0x000fc800078e002a */
[----:B------:R-:W-:-:S04]  /*2a20*/  IMAD R18, R18, R5, RZ ;  /* 0x0000000512127224 */ /* 0x000fc800078e02ff */
[----:B------:R-:W-:-:S05]  /*2a30*/  IMAD R4, R4, R17, R18 ;  /* 0x0000001104047224 */ /* 0x000fca00078e0212 */
[----:B------:R-:W-:Y:S01]  /*2a40*/  IADD3 R4, R43, R4, RZ ;  /* 0x000000042b047210 */ /* 0x000fe20007ffe0ff */
[----:B------:R-:W-:Y:S05]  /*2a50*/  BRA `(.L_x_3707) ;  /* 0x0000000000587947 */ /* 0x000fea0003800000 */
.L_x_3706:
        /* <DEDUP_REMOVED lines=22> */
.L_x_3707:
[----:B------:R-:W-:Y:S05]  /*2bc0*/  BSYNC B0 ;  /* 0x0000000000007941 */ /* 0x000fea0003800000 */
.L_x_3705:
        /* <DEDUP_REMOVED lines=38> */
[----:B------:R-:W-:Y:S05]  /*2e30*/  CALL.REL.NOINC `($__internal_16_$__cuda_sm20_div_s64) ;  /* 0x0000001c00687944 */ /* 0x000fea0003c00000 */
        /* <DEDUP_REMOVED lines=12> */
.L_x_3709:
        /* <DEDUP_REMOVED lines=23> */
.L_x_3710:
[----:B------:R-:W-:Y:S05]  /*3070*/  BSYNC B0 ;  /* 0x0000000000007941 */ /* 0x000fea0003800000 */
.L_x_3708:
        /* <DEDUP_REMOVED lines=19> */
.L_x_3712:
        /* <DEDUP_REMOVED lines=22> */
.L_x_3713:
[----:B------:R-:W-:Y:S05]  /*3310*/  BSYNC B0 ;  /* 0x0000000000007941 */ /* 0x000fea0003800000 */
.L_x_3711:
        /* <DEDUP_REMOVED lines=19> */
.L_x_3715:
        /* <DEDUP_REMOVED lines=23> */
.L_x_3716:
[----:B------:R-:W-:Y:S05]  /*35c0*/  BSYNC B0 ;  /* 0x0000000000007941 */ /* 0x000fea0003800000 */
.L_x_3714:
        /* <DEDUP_REMOVED lines=39> */
.L_x_3718:
        /* <DEDUP_REMOVED lines=23> */
.L_x_3719:
[----:B------:R-:W-:Y:S05]  /*39b0*/  BSYNC B0 ;  /* 0x0000000000007941 */ /* 0x000fea0003800000 */
.L_x_3717:
        /* <DEDUP_REMOVED lines=29> */
.L_x_3721:
        /* <DEDUP_REMOVED lines=23> */
.L_x_3722:
[----:B------:R-:W-:Y:S05]  /*3d00*/  BSYNC B0 ;  /* 0x0000000000007941 */ /* 0x000fea0003800000 */
.L_x_3720:
        /* <DEDUP_REMOVED lines=21> */
.L_x_3698:
[----:B------:R-:W-:Y:S02]  /*3e60*/  ULDC.64 UR4, c[0x0][0x2b0] ;  /* 0x0000ac0000047ab9 */ /* 0x000fe40000000a00 */
[----:B------:R-:W-:-:S04]  /*3e70*/  LEA R2, P0, R38, UR4, 0x2 ;  /* 0x0000000426027c11 */ /* 0x000fc8000f8010ff */
[----:B------:R-:W-:-:S05]  /*3e80*/  LEA.HI.X R3, R38, UR5, R39, 0x2, P0 ;  /* 0x0000000526037c11 */ /* 0x000fca00080f1427 */
[----:B------:R0:W-:Y:S04]  /*3e90*/  STG.E desc[UR8][R2.64], R30 ;  /* 0x0000001e02007986 */ /* 0x0001e8000c101908 */
.L_x_3697:
[----:B------:R-:W-:Y:S05]  /*3ea0*/  BSYNC B1 ;  /* 0x0000000000017941 */ /* 0x000fea0003800000 */
.L_x_3696:
        /* <DEDUP_REMOVED lines=65> */
.L_x_3726:
        /* <DEDUP_REMOVED lines=19> */
.L_x_3725:
[----:B------:R-:W-:Y:S05]  /*43f0*/  BSYNC B0 ;  /* 0x0000000000007941 */ /* 0x000fea0003800000 */
.L_x_3724:
        /* <DEDUP_REMOVED lines=16> */
.L_x_3723:
        /* <DEDUP_REMOVED lines=110> */
        .weak           $__internal_16_$__cuda_sm20_div_s64
        .type           $__internal_16_$__cuda_sm20_div_s64,@function
        .size           $__internal_16_$__cuda_sm20_div_s64,(.L_x_6418 - $__internal_16_$__cuda_sm20_div_s64)
$__internal_16_$__cuda_sm20_div_s64:
        /* <DEDUP_REMOVED lines=83> */
[----:B------:R-:W-:Y:S06]  /*5110*/  RET.REL.NODEC R44 `(_ZN5flash32flash_fwd_splitkv_combine_kernelI23Flash_fwd_kernel_traitsILi96ELi64ELi64ELi4ELb0ELb0EN7cutlass10bfloat16_tE19Flash_kernel_traitsILi96ELi64ELi64ELi4ES3_EELi16ELi5ELb0EEEvNS_16Flash_fwd_paramsE) ;  /* 0xffffffac2cb87950 */ /* 0x000fec0003c3ffff */
.L_x_3727:
        /* <DEDUP_REMOVED lines=14> */
.L_x_6418:


//--------------------- .text._ZN5flash32flash_fwd_splitkv_combine_kernelI23Flash_fwd_kernel_traitsILi96ELi64ELi64ELi4ELb0ELb0EN7cutlass10bfloat16_tE19Flash_kernel_traitsILi96ELi64ELi64ELi4ES3_EELi16ELi4ELb0EEEvNS_16Flash_fwd_paramsE --------------------------
	.section	.text._ZN5flash32flash_fwd_splitkv_combine_kernelI23Flash_fwd_kernel_traitsILi96ELi64ELi64ELi4ELb0ELb0EN7cutlass10bfloat16_tE19Flash_kernel_traitsILi96ELi64ELi64ELi4ES3_EELi16ELi4ELb0EEEvNS_16Flash_fwd_paramsE,"ax",@progbits
	.align	128
        .global         _ZN5flash32flash_fwd_splitkv_combine_kernelI23Flash_fwd_kernel_traitsILi96ELi64ELi64ELi4ELb0ELb0EN7cutlass10bfloat16_tE19Flash_kernel_traitsILi96ELi64ELi64ELi4ES3_EELi16ELi4ELb0EEEvNS_16Flash_fwd_paramsE
        .type           _ZN5flash32flash_fwd_splitkv_combine_kernelI23Flash_fwd_kernel_traitsILi96ELi64ELi64ELi4ELb0ELb0EN7cutlass10bfloat16_tE19Flash_kernel_traitsILi96ELi64ELi64ELi4ES3_EELi16ELi4ELb0EEEvNS_16Flash_fwd_paramsE,@function
        .size           _ZN5flash32flash_fwd_splitkv_combine_kernelI23Flash_fwd_kernel_traitsILi96ELi64ELi64ELi4ELb0ELb0EN7cutlass10bfloat16_tE19Flash_kernel_traitsILi96ELi64ELi64ELi4ES3_EELi16ELi4ELb0EEEvNS_16Flash_fwd_paramsE,(.L_x_6419 - _ZN5flash32flash_fwd_splitkv_combine_kernelI23Flash_fwd_kernel_traitsILi96ELi64ELi64ELi4ELb0ELb0EN7cutlass10bfloat16_tE19Flash_kernel_traitsILi96ELi64ELi64ELi4ES3_EELi16ELi4ELb0EEEvNS_16Flash_fwd_paramsE)
        .other          _ZN5flash32flash_fwd_splitkv_combine_kernelI23Flash_fwd_kernel_traitsILi96ELi64ELi64ELi4ELb0ELb0EN7cutlass10bfloat16_tE19Flash_kernel_traitsILi96ELi64ELi64ELi4ES3_EELi16ELi4ELb0EEEvNS_16Flash_fwd_paramsE,@"STO_CUDA_ENTRY STV_DEFAULT"
_ZN5flash32flash_fwd_splitkv_combine_kernelI23Flash_fwd_kernel_traitsILi96ELi64ELi64ELi4ELb0ELb0EN7cutlass10bfloat16_tE19Flash_kernel_traitsILi96ELi64ELi64ELi4ES3_EELi16ELi4ELb0EEEvNS_16Flash_fwd_paramsE:
.text._ZN5flash32flash_fwd_splitkv_combine_kernelI23Flash_fwd_kernel_traitsILi96ELi64ELi64ELi4ELb0ELb0EN7cutlass10bfloat16_tE19Flash_kernel_traitsILi96ELi64ELi64ELi4ES3_EELi16ELi4ELb0EEEvNS_16Flash_fwd_paramsE:
        /* <DEDUP_REMOVED lines=23> */
[----:B------:R-:W-:Y:S05]  /*0170*/  CALL.REL.NOINC `($__internal_17_$__cuda_sm20_div_s64) ;  /* 0x0000004400b07944 */ /* 0x000fea0003c00000 */
[----:B------:R-:W-:Y:S05]  /*0180*/  BRA `(.L_x_3729) ;  /* 0x00000000004c7947 */ /* 0x000fea0003800000 */
.L_x_3728:
        /* <DEDUP_REMOVED lines=19> */
.L_x_3729:
        /* <DEDUP_REMOVED lines=12> */
[----:B------:R-:W-:Y:S05]  /*0380*/  CALL.REL.NOINC `($__internal_17_$__cuda_sm20_div_s64) ;  /* 0x00000044002c7944 */ /* 0x000fea0003c00000 */
[----:B------:R-:W-:Y:S02]  /*0390*/  MOV R8, R20 ;  /* 0x0000001400087202 */ /* 0x000fe40000000f00 */
[----:B------:R-:W-:Y:S01]  /*03a0*/  MOV R9, R21 ;  /* 0x0000001500097202 */ /* 0x000fe20000000f00 */
[----:B------:R-:W-:Y:S05]  /*03b0*/  BRA `(.L_x_3732) ;  /* 0x00000000004c7947 */ /* 0x000fea0003800000 */
.L_x_3731:
        /* <DEDUP_REMOVED lines=19> */
.L_x_3732:
[----:B------:R-:W-:Y:S05]  /*04f0*/  BSYNC B0 ;  /* 0x0000000000007941 */ /* 0x000fea0003800000 */
.L_x_3730:
        /* <DEDUP_REMOVED lines=42> */
.L_x_3734:
        /* <DEDUP_REMOVED lines=19> */
.L_x_3735:
[----:B------:R-:W-:Y:S05]  /*08d0*/  BSYNC B0 ;  /* 0x0000000000007941 */ /* 0x000fea0003800000 */
.L_x_3733:
        /* <DEDUP_REMOVED lines=72> */
[----:B------:R-:W-:Y:S05]  /*0d60*/  CALL.REL.NOINC `($__internal_17_$__cuda_sm20_div_s64) ;  /* 0x0000003800b47944 */ /* 0x000fea0003c00000 */
[----:B------:R-:W-:Y:S02]  /*0d70*/  MOV R38, R20 ;  /* 0x0000001400267202 */ /* 0x000fe40000000f00 */
[----:B------:R-:W-:Y:S01]  /*0d80*/  MOV R39, R21 ;  /* 0x0000001500277202 */ /* 0x000fe20000000f00 */
[----:B------:R-:W-:Y:S05]  /*0d90*/  BRA `(.L_x_3738) ;  /* 0x00000000004c7947 */ /* 0x000fea0003800000 */
.L_x_3737:
        /* <DEDUP_REMOVED lines=19> */
.L_x_3738:
[----:B------:R-:W-:Y:S05]  /*0ed0*/  BSYNC B0 ;  /* 0x0000000000007941 */ /* 0x000fea0003800000 */
.L_x_3736:
        /* <DEDUP_REMOVED lines=41> */
.L_x_3740:
        /* <DEDUP_REMOVED lines=19> */
.L_x_3741:
[----:B------:R-:W-:Y:S05]  /*12a0*/  BSYNC B0 ;  /* 0x0000000000007941 */ /* 0x000fea0003800000 */
.L_x_3739:
        /* <DEDUP_REMOVED lines=236> */
[----:B------:R-:W-:Y:S05]  /*2170*/  CALL.REL.NOINC `($__internal_17_$__cuda_sm20_div_s64) ;  /* 0x0000002400b07944 */ /* 0x000fea0003c00000 */
        /* <DEDUP_REMOVED lines=10> */
.L_x_3746:
        /* <DEDUP_REMOVED lines=22> */
.L_x_3747:
[----:B------:R-:W-:Y:S05]  /*2380*/  BSYNC B0 ;  /* 0x0000000000007941 */ /* 0x000fea0003800000 */
.L_x_3745:
[----:B------:R-:W-:Y:S01]  /*2390*/  LOP3.LUT R19, R17, R0, RZ, 0xfc, !PT ;  /* 0x0000000011137212 */ /* 0x000fe200078efcff */
[----:B------:R-:W-:Y:S03]  /*23a0*/  BSSY B0, `(.L_x_3748) ;  /* 0x0000028000007945 */ /* 0x000fe60003800000 */
[----:B------:R-:W-:-:S13]  /*23b0*/  ISETP.NE.U32.AND P1, PT, R19, RZ, PT ;  /* 0x000000ff1300720c */ /* 0x000fda0003f25070 */
[----:B------:R-:W-:Y:S05]  /*23c0*/  @!P1 BRA `(.L_x_3749) ;  /* 0x00000000003c9947 */ /* 0x000fea0003800000 */
[----:B------:R-:W-:Y:S01]  /*23d0*/  IMAD.MOV.U32 R26, RZ, RZ, R27 ;  /* 0x000000ffff1a7224 */ /* 0x000fe200078e001b */
[----:B------:R-:W-:Y:S02]  /*23e0*/  MOV R25, R0 ;  /* 0x0000000000197202 */ /* 0x000fe40000000f00 */
[----:B------:R-:W-:Y:S02]  /*23f0*/  MOV R24, 0x2410 ;  /* 0x0000241000187802 */ /* 0x000fe40000000f00 */
[----:B------:R-:W-:Y:S05]  /*2400*/  CALL.REL.NOINC `($__internal_17_$__cuda_sm20_div_s64) ;  /* 0x00000024000c7944 */ /* 0x000fea0003c00000 */
        /* <DEDUP_REMOVED lines=11> */
.L_x_3749:
        /* <DEDUP_REMOVED lines=22> */
.L_x_3750:
[----:B------:R-:W-:Y:S05]  /*2620*/  BSYNC B0 ;  /* 0x0000000000007941 */ /* 0x000fea0003800000 */
.L_x_3748:
        /* <DEDUP_REMOVED lines=11> */
[----:B------:R-:W-:Y:S05]  /*26e0*/  CALL.REL.NOINC `($__internal_17_$__cuda_sm20_div_s64) ;  /* 0x0000002000547944 */ /* 0x000fea0003c00000 */
[----:B------:R-:W-:-:S04]  /*26f0*/  IADD3 R17, P0, RZ, -R20, RZ ;  /* 0x80000014ff117210 */ /* 0x000fc80007f1e0ff */
[----:B------:R-:W-:Y:S01]  /*2700*/  IADD3.X R18, RZ, ~R21, RZ, P0, !PT ;  /* 0x80000015ff127210 */ /* 0x000fe200007fe4ff */
[----:B------:R-:W-:-:S04]  /*2710*/  IMAD.WIDE.U32 R40, R5, R17, R40 ;  /* 0x0000001105287225 */ /* 0x000fc800078e0028 */
[----:B------:R-:W-:-:S04]  /*2720*/  IMAD R18, R18, R5, RZ ;  /* 0x0000000512127224 */ /* 0x000fc800078e02ff */
[----:B------:R-:W-:-:S05]  /*2730*/  IMAD R4, R4, R17, R18 ;  /* 0x0000001104047224 */ /* 0x000fca00078e0212 */
[----:B------:R-:W-:Y:S01]  /*2740*/  IADD3 R4, R41, R4, RZ ;  /* 0x0000000429047210 */ /* 0x000fe20007ffe0ff */
[----:B------:R-:W-:Y:S05]  /*2750*/  BRA `(.L_x_3753) ;  /* 0x0000000000587947 */ /* 0x000fea0003800000 */
.L_x_3752:
        /* <DEDUP_REMOVED lines=22> */
.L_x_3753:
[----:B------:R-:W-:Y:S05]  /*28c0*/  BSYNC B0 ;  /* 0x0000000000007941 */ /* 0x000fea0003800000 */
.L_x_3751:
        /* <DEDUP_REMOVED lines=38> */
[----:B------:R-:W-:Y:S05]  /*2b30*/  CALL.REL.NOINC `($__internal_17_$__cuda_sm20_div_s64) ;  /* 0x0000001c00407944 */ /* 0x000fea0003c00000 */
        /* <DEDUP_REMOVED lines=12> */
.L_x_3755:
        /* <DEDUP_REMOVED lines=23> */
.L_x_3756:
[----:B------:R-:W-:Y:S05]  /*2d70*/  BSYNC B0 ;  /* 0x0000000000007941 */ /* 0x000fea0003800000 */
.L_x_3754:
        /* <DEDUP_REMOVED lines=19> */
.L_x_3758:
        /* <DEDUP_REMOVED lines=22> */
.L_x_3759:
[----:B------:R-:W-:Y:S05]  /*3010*/  BSYNC B0 ;  /* 0x0000000000007941 */ /* 0x000fea0003800000 */
.L_x_3757:
        /* <DEDUP_REMOVED lines=19> */
.L_x_3761:
        /* <DEDUP_REMOVED lines=23> */
.L_x_3762:
[----:B------:R-:W-:Y:S05]  /*32c0*/  BSYNC B0 ;  /* 0x0000000000007941 */ /* 0x000fea0003800000 */
.L_x_3760:
        /* <DEDUP_REMOVED lines=39> */
.L_x_3764:
        /* <DEDUP_REMOVED lines=23> */
.L_x_3765:
[----:B------:R-:W-:Y:S05]  /*36b0*/  BSYNC B0 ;  /* 0x0000000000007941 */ /* 0x000fea0003800000 */
.L_x_3763:
        /* <DEDUP_REMOVED lines=29> */
.L_x_3767:
        /* <DEDUP_REMOVED lines=23> */
.L_x_3768:
[----:B------:R-:W-:Y:S05]  /*3a00*/  BSYNC B0 ;  /* 0x0000000000007941 */ /* 0x000fea0003800000 */
.L_x_3766:
        /* <DEDUP_REMOVED lines=21> */
.L_x_3744:
[----:B------:R-:W-:Y:S02]  /*3b60*/  ULDC.64 UR4, c[0x0][0x2b0] ;  /* 0x0000ac0000047ab9 */ /* 0x000fe40000000a00 */
[----:B------:R-:W-:-:S04]  /*3b70*/  LEA R2, P0, R36, UR4, 0x2 ;  /* 0x0000000424027c11 */ /* 0x000fc8000f8010ff */
[----:B------:R-:W-:-:S05]  /*3b80*/  LEA.HI.X R3, R36, UR5, R37, 0x2, P0 ;  /* 0x0000000524037c11 */ /* 0x000fca00080f1425 */
[----:B------:R0:W-:Y:S04]  /*3b90*/  STG.E desc[UR8][R2.64], R31 ;  /* 0x0000001f02007986 */ /* 0x0001e8000c101908 */
.L_x_3743:
[----:B------:R-:W-:Y:S05]  /*3ba0*/  BSYNC B1 ;  /* 0x0000000000017941 */ /* 0x000fea0003800000 */
.L_x_3742:
        /* <DEDUP_REMOVED lines=53> */
.L_x_3772:
        /* <DEDUP_REMOVED lines=21> */
.L_x_3771:
[----:B------:R-:W-:Y:S05]  /*4050*/  BSYNC B0 ;  /* 0x0000000000007941 */ /* 0x000fea0003800000 */
.L_x_3770:
        /* <DEDUP_REMOVED lines=16> */
.L_x_3769:
        /* <DEDUP_REMOVED lines=110> */
        .weak           $__internal_17_$__cuda_sm20_div_s64
        .type           $__internal_17_$__cuda_sm20_div_s64,@function
        .size           $__internal_17_$__cuda_sm20_div_s64,(.L_x_6419 - $__internal_17_$__cuda_sm20_div_s64)
$__internal_17_$__cuda_sm20_div_s64:
        /* <DEDUP_REMOVED lines=83> */
[----:B------:R-:W-:Y:S06]  /*4d70*/  RET.REL.NODEC R22 `(_ZN5flash32flash_fwd_splitkv_combine_kernelI23Flash_fwd_kernel_traitsILi96ELi64ELi64ELi4ELb0ELb0EN7cutlass10bfloat16_tE19Flash_kernel_traitsILi96ELi64ELi64ELi4ES3_EELi16ELi4ELb0EEEvNS_16Flash_fwd_paramsE) ;  /* 0xffffffb016a07950 */ /* 0x000fec0003c3ffff */
.L_x_3773:
        /* <DEDUP_REMOVED lines=16> */
.L_x_6419:


//--------------------- .text._ZN5flash32flash_fwd_splitkv_combine_kernelI23Flash_fwd_kernel_traitsILi96ELi64ELi64ELi4ELb0ELb0EN7cutlass10bfloat16_tE19Flash_kernel_traitsILi96ELi64ELi64ELi4ES3_EELi16ELi3ELb0EEEvNS_16Flash_fwd_paramsE --------------------------
	.section	.text._ZN5flash32flash_fwd_splitkv_combine_kernelI23Flash_fwd_kernel_traitsILi96ELi64ELi64ELi4ELb0ELb0EN7cutlass10bfloat16_tE19Flash_kernel_traitsILi96ELi64ELi64ELi4ES3_EELi16ELi3ELb0EEEvNS_16Flash_fwd_paramsE,"ax",@progbits
	.align	128
        .global         _ZN5flash32flash_fwd_splitkv_combine_kernelI23Flash_fwd_kernel_traitsILi96ELi64ELi64ELi4ELb0ELb0EN7cutlass10bfloat16_tE19Flash_kernel_traitsILi96ELi64ELi64ELi4ES3_EELi16ELi3ELb0EEEvNS_16Flash_fwd_paramsE
        .type           _ZN5flash32flash_fwd_splitkv_combine_kernelI23Flash_fwd_kernel_traitsILi96ELi64ELi64ELi4ELb0ELb0EN7cutlass10bfloat16_tE19Flash_kernel_traitsILi96ELi64ELi64ELi4ES3_EELi16ELi3ELb0EEEvNS_16Flash_fwd_paramsE,@function
        .size           _ZN5flash32flash_fwd_splitkv_combine_kernelI23Flash_fwd_kernel_traitsILi96ELi64ELi64ELi4ELb0ELb0EN7cutlass10bfloat16_tE19Flash_kernel_traitsILi96ELi64ELi64ELi4ES3_EELi16ELi3ELb0EEEvNS_16Flash_fwd_paramsE,(.L_x_6420 - _ZN5flash32flash_fwd_splitkv_combine_kernelI23Flash_fwd_kernel_traitsILi96ELi64ELi64ELi4ELb0ELb0EN7cutlass10bfloat16_tE19Flash_kernel_traitsILi96ELi64ELi64ELi4ES3_EELi16ELi3ELb0EEEvNS_16Flash_fwd_paramsE)
        .other          _ZN5flash32flash_fwd_splitkv_combine_kernelI23Flash_fwd_kernel_traitsILi96ELi64ELi64ELi4ELb0ELb0EN7cutlass10bfloat16_tE19Flash_kernel_traitsILi96ELi64ELi64ELi4ES3_EELi16ELi3ELb0EEEvNS_16Flash_fwd_paramsE,@"STO_CUDA_ENTRY STV_DEFAULT"
_ZN5flash32flash_fwd_splitkv_combine_kernelI23Flash_fwd_kernel_traitsILi96ELi64ELi64ELi4ELb0ELb0EN7cutlass10bfloat16_tE19Flash_kernel_traitsILi96ELi64ELi64ELi4ES3_EELi16ELi3ELb0EEEvNS_16Flash_fwd_paramsE:
.text._ZN5flash32flash_fwd_splitkv_combine_kernelI23Flash_fwd_kernel_traitsILi96ELi64ELi64ELi4ELb0ELb0EN7cutlass10bfloat16_tE19Flash_kernel_traitsILi96ELi64ELi64ELi4ES3_EELi16ELi3ELb0EEEvNS_16Flash_fwd_paramsE:
        /* <DEDUP_REMOVED lines=23> */
[----:B------:R-:W-:Y:S05]  /*0170*/  CALL.REL.NOINC `($__internal_18_$__cuda_sm20_div_s64) ;  /* 0x0000004400ac7944 */ /* 0x000fea0003c00000 */
[----:B------:R-:W-:Y:S05]  /*0180*/  BRA `(.L_x_3775) ;  /* 0x00000000004c7947 */ /* 0x000fea0003800000 */
.L_x_3774:
        /* <DEDUP_REMOVED lines=19> */
.L_x_3775:
        /* <DEDUP_REMOVED lines=12> */
[----:B------:R-:W-:Y:S05]  /*0380*/  CALL.REL.NOINC `($__internal_18_$__cuda_sm20_div_s64) ;  /* 0x0000004400287944 */ /* 0x000fea0003c00000 */
[----:B------:R-:W-:Y:S02]  /*0390*/  MOV R8, R18 ;  /* 0x0000001200087202 */ /* 0x000fe40000000f00 */
[----:B------:R-:W-:Y:S01]  /*03a0*/  MOV R9, R19 ;  /* 0x0000001300097202 */ /* 0x000fe20000000f00 */
[----:B------:R-:W-:Y:S05]  /*03b0*/  BRA `(.L_x_3778) ;  /* 0x00000000004c7947 */ /* 0x000fea0003800000 */
.L_x_3777:
        /* <DEDUP_REMOVED lines=19> */
.L_x_3778:
[----:B------:R-:W-:Y:S05]  /*04f0*/  BSYNC B0 ;  /* 0x0000000000007941 */ /* 0x000fea0003800000 */
.L_x_3776:
        /* <DEDUP_REMOVED lines=42> */
.L_x_3780:
        /* <DEDUP_REMOVED lines=19> */
.L_x_3781:
[----:B------:R-:W-:Y:S05]  /*08d0*/  BSYNC B0 ;  /* 0x0000000000007941 */ /* 0x000fea0003800000 */
.L_x_3779:
        /* <DEDUP_REMOVED lines=74> */
[----:B------:R-:W-:Y:S02]  /*0d80*/  MOV R34, R18 ;  /* 0x0000001200227202 */ /* 0x000fe40000000f00 */
[----:B------:R-:W-:Y:S01]  /*0d90*/  MOV R35, R19 ;  /* 0x0000001300237202 */ /* 0x000fe20000000f00 */
[----:B------:R-:W-:Y:S05]  /*0da0*/  BRA `(.L_x_3784) ;  /* 0x00000000004c7947 */ /* 0x000fea0003800000 */
.L_x_3783:
        /* <DEDUP_REMOVED lines=19> */
.L_x_3784:
[----:B------:R-:W-:Y:S05]  /*0ee0*/  BSYNC B0 ;  /* 0x0000000000007941 */ /* 0x000fea0003800000 */
.L_x_3782:
        /* <DEDUP_REMOVED lines=43> */
.L_x_3786:
        /* <DEDUP_REMOVED lines=19> */
.L_x_3787:
[----:B------:R-:W-:Y:S05]  /*12d0*/  BSYNC B0 ;  /* 0x0000000000007941 */ /* 0x000fea0003800000 */
.L_x_3785:
        /* <DEDUP_REMOVED lines=67> */
.L_x_3789:
[----:B------:R-:W-:Y:S05]  /*1710*/  BSYNC B0 ;  /* 0x0000000000007941 */ /* 0x000fea0003800000 */
.L_x_3788:
        /* <DEDUP_REMOVED lines=14> */
.L_x_3791:
[----:B------:R-:W-:Y:S05]  /*1800*/  BSYNC B0 ;  /* 0x0000000000007941 */ /* 0x000fea0003800000 */
.L_x_3790:
        /* <DEDUP_REMOVED lines=142> */
[----:B------:R-:W-:Y:S05]  /*20f0*/  CALL.REL.NOINC `($__internal_18_$__cuda_sm20_div_s64) ;  /* 0x0000002400cc7944 */ /* 0x000fea0003c00000 */
        /* <DEDUP_REMOVED lines=9> */
.L_x_3796:
        /* <DEDUP_REMOVED lines=22> */
.L_x_3797:
[----:B------:R-:W-:Y:S05]  /*22f0*/  BSYNC B0 ;  /* 0x0000000000007941 */ /* 0x000fea0003800000 */
.L_x_3795:
        /* <DEDUP_REMOVED lines=19> */
.L_x_3799:
        /* <DEDUP_REMOVED lines=22> */
.L_x_3800:
[----:B------:R-:W-:Y:S05]  /*2590*/  BSYNC B0 ;  /* 0x0000000000007941 */ /* 0x000fea0003800000 */
.L_x_3798:
        /* <DEDUP_REMOVED lines=11> */
[----:B------:R-:W-:Y:S05]  /*2650*/  CALL.REL.NOINC `($__internal_18_$__cuda_sm20_div_s64) ;  /* 0x0000002000747944 */ /* 0x000fea0003c00000 */
[----:B------:R-:W-:-:S04]  /*2660*/  IADD3 R17, P0, RZ, -R18, RZ ;  /* 0x80000012ff117210 */ /* 0x000fc80007f1e0ff */
[----:B------:R-:W-:Y:S01]  /*2670*/  IADD3.X R16, RZ, ~R19, RZ, P0, !PT ;  /* 0x80000013ff107210 */ /* 0x000fe200007fe4ff */
[----:B------:R-:W-:-:S04]  /*2680*/  IMAD.WIDE.U32 R36, R5, R17, R36 ;  /* 0x0000001105247225 */ /* 0x000fc800078e0024 */
[----:B------:R-:W-:-:S04]  /*2690*/  IMAD R16, R16, R5, RZ ;  /* 0x0000000510107224 */ /* 0x000fc800078e02ff */
[----:B------:R-:W-:-:S05]  /*26a0*/  IMAD R4, R4, R17, R16 ;  /* 0x0000001104047224 */ /* 0x000fca00078e0210 */
[----:B------:R-:W-:Y:S01]  /*26b0*/  IADD3 R4, R37, R4, RZ ;  /* 0x0000000425047210 */ /* 0x000fe20007ffe0ff */
[----:B------:R-:W-:Y:S05]  /*26c0*/  BRA `(.L_x_3803) ;  /* 0x0000000000587947 */ /* 0x000fea0003800000 */
.L_x_3802:
        /* <DEDUP_REMOVED lines=22> */
.L_x_3803:
[----:B------:R-:W-:Y:S05]  /*2830*/  BSYNC B0 ;  /* 0x0000000000007941 */ /* 0x000fea0003800000 */
.L_x_3801:
        /* <DEDUP_REMOVED lines=38> */
[----:B------:R-:W-:Y:S05]  /*2aa0*/  CALL.REL.NOINC `($__internal_18_$__cuda_sm20_div_s64) ;  /* 0x0000001c00607944 */ /* 0x000fea0003c00000 */
        /* <DEDUP_REMOVED lines=12> */
.L_x_3805:
        /* <DEDUP_REMOVED lines=23> */
.L_x_3806:
[----:B------:R-:W-:Y:S05]  /*2ce0*/  BSYNC B0 ;  /* 0x0000000000007941 */ /* 0x000fea0003800000 */
.L_x_3804:
        /* <DEDUP_REMOVED lines=18> */
.L_x_3808:
        /* <DEDUP_REMOVED lines=22> */
.L_x_3809:
[----:B------:R-:W-:Y:S05]  /*2f70*/  BSYNC B0 ;  /* 0x0000000000007941 */ /* 0x000fea0003800000 */
.L_x_3807:
        /* <DEDUP_REMOVED lines=20> */
.L_x_3811:
        /* <DEDUP_REMOVED lines=23> */
.L_x_3812:
[----:B------:R-:W-:Y:S05]  /*3230*/  BSYNC B0 ;  /* 0x0000000000007941 */ /* 0x000fea0003800000 */
.L_x_3810:
        /* <DEDUP_REMOVED lines=26> */
[----:B------:R-:W-:Y:S05]  /*33e0*/  CALL.REL.NOINC `($__internal_18_$__cuda_sm20_div_s64) ;  /* 0x0000001400107944 */ /* 0x000fea0003c00000 */
        /* <DEDUP_REMOVED lines=12> */
.L_x_3814:
        /* <DEDUP_REMOVED lines=23> */
.L_x_3815:
[----:B------:R-:W-:Y:S05]  /*3620*/  BSYNC B0 ;  /* 0x0000000000007941 */ /* 0x000fea0003800000 */
.L_x_3813:
        /* <DEDUP_REMOVED lines=29> */
.L_x_3817:
        /* <DEDUP_REMOVED lines=23> */
.L_x_3818:
[----:B------:R-:W-:Y:S05]  /*3970*/  BSYNC B0 ;  /* 0x0000000000007941 */ /* 0x000fea0003800000 */
.L_x_3816:
        /* <DEDUP_REMOVED lines=21> */
.L_x_3794:
[----:B------:R-:W-:Y:S02]  /*3ad0*/  ULDC.64 UR4, c[0x0][0x2b0] ;  /* 0x0000ac0000047ab9 */ /* 0x000fe40000000a00 */
[----:B------:R-:W-:-:S04]  /*3ae0*/  LEA R2, P0, R32, UR4, 0x2 ;  /* 0x0000000420027c11 */ /* 0x000fc8000f8010ff */
[----:B------:R-:W-:-:S05]  /*3af0*/  LEA.HI.X R3, R32, UR5, R33, 0x2, P0 ;  /* 0x0000000520037c11 */ /* 0x000fca00080f1421 */
[----:B------:R0:W-:Y:S04]  /*3b00*/  STG.E desc[UR8][R2.64], R27 ;  /* 0x0000001b02007986 */ /* 0x0001e8000c101908 */
.L_x_3793:
[----:B------:R-:W-:Y:S05]  /*3b10*/  BSYNC B1 ;  /* 0x0000000000017941 */ /* 0x000fea0003800000 */
.L_x_3792:
        /* <DEDUP_REMOVED lines=20> */
.L_x_3820:
[----:B------:R-:W-:Y:S05]  /*3c60*/  BSYNC B0 ;  /* 0x0000000000007941 */ /* 0x000fea0003800000 */
.L_x_3819:
        /* <DEDUP_REMOVED lines=42> */
.L_x_3824:
        /* <DEDUP_REMOVED lines=15> */
.L_x_3823:
[----:B------:R-:W-:Y:S05]  /*4000*/  BSYNC B0 ;  /* 0x0000000000007941 */ /* 0x000fea0003800000 */
.L_x_3822:
        /* <DEDUP_REMOVED lines=20> */
.L_x_3821:
        /* <DEDUP_REMOVED lines=110> */
        .weak           $__internal_18_$__cuda_sm20_div_s64
        .type           $__internal_18_$__cuda_sm20_div_s64,@function
        .size           $__internal_18_$__cuda_sm20_div_s64,(.L_x_6420 - $__internal_18_$__cuda_sm20_div_s64)
$__internal_18_$__cuda_sm20_div_s64:
        /* <DEDUP_REMOVED lines=83> */
[----:B------:R-:W-:Y:S06]  /*4d60*/  RET.REL.NODEC R38 `(_ZN5flash32flash_fwd_splitkv_combine_kernelI23Flash_fwd_kernel_traitsILi96ELi64ELi64ELi4ELb0ELb0EN7cutlass10bfloat16_tE19Flash_kernel_traitsILi96ELi64ELi64ELi4ES3_EELi16ELi3ELb0EEEvNS_16Flash_fwd_paramsE) ;  /* 0xffffffb026a47950 */ /* 0x000fec0003c3ffff */
.L_x_3825:
        /* <DEDUP_REMOVED lines=9> */
.L_x_6420:


//--------------------- .text._ZN5flash32flash_fwd_splitkv_combine_kernelI23Flash_fwd_kernel_traitsILi96ELi64ELi64ELi4ELb0ELb0EN7cutlass10bfloat16_tE19Flash_kernel_traitsILi96ELi64ELi64ELi4ES3_EELi16ELi2ELb0EEEvNS_16Flash_fwd_paramsE --------------------------
	.section	.text._ZN5flash32flash_fwd_splitkv_combine_kernelI23Flash_fwd_kernel_traitsILi96ELi64ELi64ELi4ELb0ELb0EN7cutlass10bfloat16_tE19Flash_kernel_traitsILi96ELi64ELi64ELi4ES3_EELi16ELi2ELb0EEEvNS_16Flash_fwd_paramsE,"ax",@progbits
	.align	128
        .global         _ZN5flash32flash_fwd_splitkv_combine_kernelI23Flash_fwd_kernel_traitsILi96ELi64ELi64ELi4ELb0ELb0EN7cutlass10bfloat16_tE19Flash_kernel_traitsILi96ELi64ELi64ELi4ES3_EELi16ELi2ELb0EEEvNS_16Flash_fwd_paramsE
        .type           _ZN5flash32flash_fwd_splitkv_combine_kernelI23Flash_fwd_kernel_traitsILi96ELi64ELi64ELi4ELb0ELb0EN7cutlass10bfloat16_tE19Flash_kernel_traitsILi96ELi64ELi64ELi4ES3_EELi16ELi2ELb0EEEvNS_16Flash_fwd_paramsE,@function
        .size           _ZN5flash32flash_fwd_splitkv_combine_kernelI23Flash_fwd_kernel_traitsILi96ELi64ELi64ELi4ELb0ELb0EN7cutlass10bfloat16_tE19Flash_kernel_traitsILi96ELi64ELi64ELi4ES3_EELi16ELi2ELb0EEEvNS_16Flash_fwd_paramsE,(.L_x_6421 - _ZN5flash32flash_fwd_splitkv_combine_kernelI23Flash_fwd_kernel_traitsILi96ELi64ELi64ELi4ELb0ELb0EN7cutlass10bfloat16_tE19Flash_kernel_traitsILi96ELi64ELi64ELi4ES3_EELi16ELi2ELb0EEEvNS_16Flash_fwd_paramsE)
        .other          _ZN5flash32flash_fwd_splitkv_combine_kernelI23Flash_fwd_kernel_traitsILi96ELi64ELi64ELi4ELb0ELb0EN7cutlass10bfloat16_tE19Flash_kernel_traitsILi96ELi64ELi64ELi4ES3_EELi16ELi2ELb0EEEvNS_16Flash_fwd_paramsE,@"STO_CUDA_ENTRY STV_DEFAULT"
_ZN5flash32flash_fwd_splitkv_combine_kernelI23Flash_fwd_kernel_traitsILi96ELi64ELi64ELi4ELb0ELb0EN7cutlass10bfloat16_tE19Flash_kernel_traitsILi96ELi64ELi64ELi4ES3_EELi16ELi2ELb0EEEvNS_16Flash_fwd_paramsE:
.text._ZN5flash32flash_fwd_splitkv_combine_kernelI23Flash_fwd_kernel_traitsILi96ELi64ELi64ELi4ELb0ELb0EN7cutlass10bfloat16_tE19Flash_kernel_traitsILi96ELi64ELi64ELi4ES3_EELi16ELi2ELb0EEEvNS_16Flash_fwd_paramsE:
        /* <DEDUP_REMOVED lines=23> */
[----:B------:R-:W-:Y:S05]  /*0170*/  CALL.REL.NOINC `($__internal_19_$__cuda_sm20_div_s64) ;  /* 0x00000044009c7944 */ /* 0x000fea0003c00000 */
[----:B------:R-:W-:Y:S05]  /*0180*/  BRA `(.L_x_3827) ;  /* 0x00000000004c7947 */ /* 0x000fea0003800000 */
.L_x_3826:
        /* <DEDUP_REMOVED lines=19> */
.L_x_3827:
        /* <DEDUP_REMOVED lines=12> */
[----:B------:R-:W-:Y:S05]  /*0380*/  CALL.REL.NOINC `($__internal_19_$__cuda_sm20_div_s64) ;  /* 0x0000004400187944 */ /* 0x000fea0003c00000 */
[----:B------:R-:W-:Y:S02]  /*0390*/  MOV R8, R18 ;  /* 0x0000001200087202 */ /* 0x000fe40000000f00 */
[----:B------:R-:W-:Y:S01]  /*03a0*/  MOV R9, R19 ;  /* 0x0000001300097202 */ /* 0x000fe20000000f00 */
[----:B------:R-:W-:Y:S05]  /*03b0*/  BRA `(.L_x_3830) ;  /* 0x00000000004c7947 */ /* 0x000fea0003800000 */
.L_x_3829:
        /* <DEDUP_REMOVED lines=19> */
.L_x_3830:
[----:B------:R-:W-:Y:S05]  /*04f0*/  BSYNC B0 ;  /* 0x0000000000007941 */ /* 0x000fea0003800000 */
.L_x_3828:
        /* <DEDUP_REMOVED lines=41> */
.L_x_3832:
        /* <DEDUP_REMOVED lines=19> */
.L_x_3833:
[----:B------:R-:W-:Y:S05]  /*08c0*/  BSYNC B0 ;  /* 0x0000000000007941 */ /* 0x000fea0003800000 */
.L_x_3831:
        /* <DEDUP_REMOVED lines=73> */
[----:B------:R-:W-:Y:S02]  /*0d60*/  MOV R34, R18 ;  /* 0x0000001200227202 */ /* 0x000fe40000000f00 */
[----:B------:R-:W-:Y:S01]  /*0d70*/  MOV R35, R19 ;  /* 0x0000001300237202 */ /* 0x000fe20000000f00 */
[----:B------:R-:W-:Y:S05]  /*0d80*/  BRA `(.L_x_3836) ;  /* 0x00000000004c7947 */ /* 0x000fea0003800000 */
.L_x_3835:
        /* <DEDUP_REMOVED lines=19> */
.L_x_3836:
[----:B------:R-:W-:Y:S05]  /*0ec0*/  BSYNC B0 ;  /* 0x0000000000007941 */ /* 0x000fea0003800000 */
.L_x_3834:
        /* <DEDUP_REMOVED lines=44> */
.L_x_3838:
        /* <DEDUP_REMOVED lines=19> */
.L_x_3839:
[----:B------:R-:W-:Y:S05]  /*12c0*/  BSYNC B0 ;  /* 0x0000000000007941 */ /* 0x000fea0003800000 */
.L_x_3837:
        /* <DEDUP_REMOVED lines=68> */
.L_x_3841:
[----:B------:R-:W-:Y:S05]  /*1710*/  BSYNC B0 ;  /* 0x0000000000007941 */ /* 0x000fea0003800000 */
.L_x_3840:
        /* <DEDUP_REMOVED lines=13> */
.L_x_3843:
[----:B------:R-:W-:Y:S05]  /*17f0*/  BSYNC B0 ;  /* 0x0000000000007941 */ /* 0x000fea0003800000 */
.L_x_3842:
        /* <DEDUP_REMOVED lines=138> */
[----:B------:R-:W-:Y:S05]  /*20a0*/  CALL.REL.NOINC `($__internal_19_$__cuda_sm20_div_s64) ;  /* 0x0000002400d07944 */ /* 0x000fea0003c00000 */
        /* <DEDUP_REMOVED lines=9> */
.L_x_3848:
        /* <DEDUP_REMOVED lines=22> */
.L_x_3849:
[----:B------:R-:W-:Y:S05]  /*22a0*/  BSYNC B0 ;  /* 0x0000000000007941 */ /* 0x000fea0003800000 */
.L_x_3847:
        /* <DEDUP_REMOVED lines=19> */
.L_x_3851:
        /* <DEDUP_REMOVED lines=22> */
.L_x_3852:
[----:B------:R-:W-:Y:S05]  /*2540*/  BSYNC B0 ;  /* 0x0000000000007941 */ /* 0x000fea0003800000 */
.L_x_3850:
        /* <DEDUP_REMOVED lines=11> */
[----:B------:R-:W-:Y:S05]  /*2600*/  CALL.REL.NOINC `($__internal_19_$__cuda_sm20_div_s64) ;  /* 0x0000002000787944 */ /* 0x000fea0003c00000 */
[----:B------:R-:W-:-:S04]  /*2610*/  IADD3 R17, P0, RZ, -R18, RZ ;  /* 0x80000012ff117210 */ /* 0x000fc80007f1e0ff */
[----:B------:R-:W-:Y:S01]  /*2620*/  IADD3.X R16, RZ, ~R19, RZ, P0, !PT ;  /* 0x80000013ff107210 */ /* 0x000fe200007fe4ff */
[----:B------:R-:W-:-:S04]  /*2630*/  IMAD.WIDE.U32 R36, R5, R17, R36 ;  /* 0x0000001105247225 */ /* 0x000fc800078e0024 */
[----:B------:R-:W-:-:S04]  /*2640*/  IMAD R16, R16, R5, RZ ;  /* 0x0000000510107224 */ /* 0x000fc800078e02ff */
[----:B------:R-:W-:-:S05]  /*2650*/  IMAD R4, R4, R17, R16 ;  /* 0x0000001104047224 */ /* 0x000fca00078e0210 */
[----:B------:R-:W-:Y:S01]  /*2660*/  IADD3 R4, R37, R4, RZ ;  /* 0x0000000425047210 */ /* 0x000fe20007ffe0ff */
[----:B------:R-:W-:Y:S05]  /*2670*/  BRA `(.L_x_3855) ;  /* 0x0000000000587947 */ /* 0x000fea0003800000 */
.L_x_3854:
        /* <DEDUP_REMOVED lines=22> */
.L_x_3855:
[----:B------:R-:W-:Y:S05]  /*27e0*/  BSYNC B0 ;  /* 0x0000000000007941 */ /* 0x000fea0003800000 */
.L_x_3853:
        /* <DEDUP_REMOVED lines=38> */
[----:B------:R-:W-:Y:S05]  /*2a50*/  CALL.REL.NOINC `($__internal_19_$__cuda_sm20_div_s64) ;  /* 0x0000001c00647944 */ /* 0x000fea0003c00000 */
        /* <DEDUP_REMOVED lines=12> */
.L_x_3857:
        /* <DEDUP_REMOVED lines=23> */
.L_x_3858:
[----:B------:R-:W-:Y:S05]  /*2c90*/  BSYNC B0 ;  /* 0x0000000000007941 */ /* 0x000fea0003800000 */
.L_x_3856:
        /* <DEDUP_REMOVED lines=18> */
.L_x_3860:
        /* <DEDUP_REMOVED lines=22> */
.L_x_3861:
[----:B------:R-:W-:Y:S05]  /*2f20*/  BSYNC B0 ;  /* 0x0000000000007941 */ /* 0x000fea0003800000 */
.L_x_3859:
        /* <DEDUP_REMOVED lines=20> */
.L_x_3863:
        /* <DEDUP_REMOVED lines=23> */
.L_x_3864:
[----:B------:R-:W-:Y:S05]  /*31e0*/  BSYNC B0 ;  /* 0x0000000000007941 */ /* 0x000fea0003800000 */
.L_x_3862:
        /* <DEDUP_REMOVED lines=26> */
[----:B------:R-:W-:Y:S05]  /*3390*/  CALL.REL.NOINC `($__internal_19_$__cuda_sm20_div_s64) ;  /* 0x0000001400147944 */ /* 0x000fea0003c00000 */
        /* <DEDUP_REMOVED lines=12> */
.L_x_3866:
        /* <DEDUP_REMOVED lines=23> */
.L_x_3867:
[----:B------:R-:W-:Y:S05]  /*35d0*/  BSYNC B0 ;  /* 0x0000000000007941 */ /* 0x000fea0003800000 */
.L_x_3865:
        /* <DEDUP_REMOVED lines=29> */
.L_x_3869:
        /* <DEDUP_REMOVED lines=23> */
.L_x_3870:
[----:B------:R-:W-:Y:S05]  /*3920*/  BSYNC B0 ;  /* 0x0000000000007941 */ /* 0x000fea0003800000 */
.L_x_3868:
        /* <DEDUP_REMOVED lines=21> */
.L_x_3846:
[----:B------:R-:W-:Y:S02]  /*3a80*/  ULDC.64 UR4, c[0x0][0x2b0] ;  /* 0x0000ac0000047ab9 */ /* 0x000fe40000000a00 */
[----:B------:R-:W-:-:S04]  /*3a90*/  LEA R2, P0, R32, UR4, 0x2 ;  /* 0x0000000420027c11 */ /* 0x000fc8000f8010ff */
[----:B------:R-:W-:-:S05]  /*3aa0*/  LEA.HI.X R3, R32, UR5, R33, 0x2, P0 ;  /* 0x0000000520037c11 */ /* 0x000fca00080f1421 */
[----:B------:R0:W-:Y:S04]  /*3ab0*/  STG.E desc[UR8][R2.64], R27 ;  /* 0x0000001b02007986 */ /* 0x0001e8000c101908 */
.L_x_3845:
[----:B------:R-:W-:Y:S05]  /*3ac0*/  BSYNC B1 ;  /* 0x0000000000017941 */ /* 0x000fea0003800000 */
.L_x_3844:
        /* <DEDUP_REMOVED lines=22> */
.L_x_3872:
[----:B------:R-:W-:Y:S05]  /*3c30*/  BSYNC B0 ;  /* 0x0000000000007941 */ /* 0x000fea0003800000 */
.L_x_3871:
        /* <DEDUP_REMOVED lines=42> */
.L_x_3876:
        /* <DEDUP_REMOVED lines=14> */
.L_x_3875:
[----:B------:R-:W-:Y:S05]  /*3fc0*/  BSYNC B0 ;  /* 0x0000000000007941 */ /* 0x000fea0003800000 */
.L_x_3874:
        /* <DEDUP_REMOVED lines=20> */
.L_x_3873:
        /* <DEDUP_REMOVED lines=110> */
        .weak           $__internal_19_$__cuda_sm20_div_s64
        .type           $__internal_19_$__cuda_sm20_div_s64,@function
        .size           $__internal_19_$__cuda_sm20_div_s64,(.L_x_6421 - $__internal_19_$__cuda_sm20_div_s64)
$__internal_19_$__cuda_sm20_div_s64:
        /* <DEDUP_REMOVED lines=83> */
[----:B------:R-:W-:Y:S06]  /*4d20*/  RET.REL.NODEC R38 `(_ZN5flash32flash_fwd_splitkv_combine_kernelI23Flash_fwd_kernel_traitsILi96ELi64ELi64ELi4ELb0ELb0EN7cutlass10bfloat16_tE19Flash_kernel_traitsILi96ELi64ELi64ELi4ES3_EELi16ELi2ELb0EEEvNS_16Flash_fwd_paramsE) ;  /* 0xffffffb026b47950 */ /* 0x000fec0003c3ffff */
.L_x_3877:
        /* <DEDUP_REMOVED lines=13> */
.L_x_6421:


//--------------------- .text._ZN5flash32flash_fwd_splitkv_combine_kernelI23Flash_fwd_kernel_traitsILi96ELi64ELi64ELi4ELb0ELb0EN7cutlass10bfloat16_tE19Flash_kernel_traitsILi96ELi64ELi64ELi4ES3_EELi16ELi1ELb0EEEvNS_16Flash_fwd_paramsE --------------------------
	.section	.text._ZN5flash32flash_fwd_splitkv_combine_kernelI23Flash_fwd_kernel_traitsILi96ELi64ELi64ELi4ELb0ELb0EN7cutlass10bfloat16_tE19Flash_kernel_traitsILi96ELi64ELi64ELi4ES3_EELi16ELi1ELb0EEEvNS_16Flash_fwd_paramsE,"ax",@progbits
	.align	128
        .global         _ZN5flash32flash_fwd_splitkv_combine_kernelI23Flash_fwd_kernel_traitsILi96ELi64ELi64ELi4ELb0ELb0EN7cutlass10bfloat16_tE19Flash_kernel_traitsILi96ELi64ELi64ELi4ES3_EELi16ELi1ELb0EEEvNS_16Flash_fwd_paramsE
        .type           _ZN5flash32flash_fwd_splitkv_combine_kernelI23Flash_fwd_kernel_traitsILi96ELi64ELi64ELi4ELb0ELb0EN7cutlass10bfloat16_tE19Flash_kernel_traitsILi96ELi64ELi64ELi4ES3_EELi16ELi1ELb0EEEvNS_16Flash_fwd_paramsE,@function
        .size           _ZN5flash32flash_fwd_splitkv_combine_kernelI23Flash_fwd_kernel_traitsILi96ELi64ELi64ELi4ELb0ELb0EN7cutlass10bfloat16_tE19Flash_kernel_traitsILi96ELi64ELi64ELi4ES3_EELi16ELi1ELb0EEEvNS_16Flash_fwd_paramsE,(.L_x_6422 - _ZN5flash32flash_fwd_splitkv_combine_kernelI23Flash_fwd_kernel_traitsILi96ELi64ELi64ELi4ELb0ELb0EN7cutlass10bfloat16_tE19Flash_kernel_traitsILi96ELi64ELi64ELi4ES3_EELi16ELi1ELb0EEEvNS_16Flash_fwd_paramsE)
        .other          _ZN5flash32flash_fwd_splitkv_combine_kernelI23Flash_fwd_kernel_traitsILi96ELi64ELi64ELi4ELb0ELb0EN7cutlass10bfloat16_tE19Flash_kernel_traitsILi96ELi64ELi64ELi4ES3_EELi16ELi1ELb0EEEvNS_16Flash_fwd_paramsE,@"STO_CUDA_ENTRY STV_DEFAULT"
_ZN5flash32flash_fwd_splitkv_combine_kernelI23Flash_fwd_kernel_traitsILi96ELi64ELi64ELi4ELb0ELb0EN7cutlass10bfloat16_tE19Flash_kernel_traitsILi96ELi64ELi64ELi4ES3_EELi16ELi1ELb0EEEvNS_16Flash_fwd_paramsE:
.text._ZN5flash32flash_fwd_splitkv_combine_kernelI23Flash_fwd_kernel_traitsILi96ELi64ELi64ELi4ELb0ELb0EN7cutlass10bfloat16_tE19Flash_kernel_traitsILi96ELi64ELi64ELi4ES3_EELi16ELi1ELb0EEEvNS_16Flash_fwd_paramsE:
        /* <DEDUP_REMOVED lines=23> */
[----:B------:R-:W-:Y:S05]  /*0170*/  CALL.REL.NOINC `($__internal_20_$__cuda_sm20_div_s64) ;  /* 0x0000004400947944 */ /* 0x000fea0003c00000 */
[----:B------:R-:W-:Y:S05]  /*0180*/  BRA `(.L_x_3879) ;  /* 0x00000000004c7947 */ /* 0x000fea0003800000 */
.L_x_3878:
        /* <DEDUP_REMOVED lines=19> */
.L_x_3879:
        /* <DEDUP_REMOVED lines=12> */
[----:B------:R-:W-:Y:S05]  /*0380*/  CALL.REL.NOINC `($__internal_20_$__cuda_sm20_div_s64) ;  /* 0x0000004400107944 */ /* 0x000fea0003c00000 */
[----:B------:R-:W-:Y:S02]  /*0390*/  MOV R8, R18 ;  /* 0x0000001200087202 */ /* 0x000fe40000000f00 */
[----:B------:R-:W-:Y:S01]  /*03a0*/  MOV R9, R19 ;  /* 0x0000001300097202 */ /* 0x000fe20000000f00 */
[----:B------:R-:W-:Y:S05]  /*03b0*/  BRA `(.L_x_3882) ;  /* 0x00000000004c7947 */ /* 0x000fea0003800000 */
.L_x_3881:
        /* <DEDUP_REMOVED lines=19> */
.L_x_3882:
[----:B------:R-:W-:Y:S05]  /*04f0*/  BSYNC B0 ;  /* 0x0000000000007941 */ /* 0x000fea0003800000 */
.L_x_3880:
        /* <DEDUP_REMOVED lines=41> */
.L_x_3884:
        /* <DEDUP_REMOVED lines=19> */
.L_x_3885:
[----:B------:R-:W-:Y:S05]  /*08c0*/  BSYNC B0 ;  /* 0x0000000000007941 */ /* 0x000fea0003800000 */
.L_x_3883:
        /* <DEDUP_REMOVED lines=73> */
[----:B------:R-:W-:Y:S02]  /*0d60*/  MOV R34, R18 ;  /* 0x0000001200227202 */ /* 0x000fe40000000f00 */
[----:B------:R-:W-:Y:S01]  /*0d70*/  MOV R35, R19 ;  /* 0x0000001300237202 */ /* 0x000fe20000000f00 */
[----:B------:R-:W-:Y:S05]  /*0d80*/  BRA `(.L_x_3888) ;  /* 0x00000000004c7947 */ /* 0x000fea0003800000 */
.L_x_3887:
        /* <DEDUP_REMOVED lines=19> */
.L_x_3888:
[----:B------:R-:W-:Y:S05]  /*0ec0*/  BSYNC B0 ;  /* 0x0000000000007941 */ /* 0x000fea0003800000 */
.L_x_3886:
        /* <DEDUP_REMOVED lines=42> */
.L_x_3890:
        /* <DEDUP_REMOVED lines=19> */
.L_x_3891:
[----:B------:R-:W-:Y:S05]  /*12a0*/  BSYNC B0 ;  /* 0x0000000000007941 */ /* 0x000fea0003800000 */
.L_x_3889:
        /* <DEDUP_REMOVED lines=73> */
.L_x_3893:
[----:B------:R-:W-:Y:S05]  /*1740*/  BSYNC B0 ;  /* 0x0000000000007941 */ /* 0x000fea0003800000 */
.L_x_3892:
        /* <DEDUP_REMOVED lines=16> */
.L_x_3895:
[----:B------:R-:W-:Y:S05]  /*1850*/  BSYNC B0 ;  /* 0x0000000000007941 */ /* 0x000fea0003800000 */
.L_x_3894:
        /* <DEDUP_REMOVED lines=128> */
[----:B------:R-:W-:Y:S05]  /*2060*/  CALL.REL.NOINC `($__internal_20_$__cuda_sm20_div_s64) ;  /* 0x0000002400d87944 */ /* 0x000fea0003c00000 */
        /* <DEDUP_REMOVED lines=9> */
.L_x_3900:
        /* <DEDUP_REMOVED lines=22> */
.L_x_3901:
[----:B------:R-:W-:Y:S05]  /*2260*/  BSYNC B0 ;  /* 0x0000000000007941 */ /* 0x000fea0003800000 */
.L_x_3899:
        /* <DEDUP_REMOVED lines=19> */
.L_x_3903:
        /* <DEDUP_REMOVED lines=22> */
.L_x_3904:
[----:B------:R-:W-:Y:S05]  /*2500*/  BSYNC B0 ;  /* 0x0000000000007941 */ /* 0x000fea0003800000 */
.L_x_3902:
        /* <DEDUP_REMOVED lines=11> */
[----:B------:R-:W-:Y:S05]  /*25c0*/  CALL.REL.NOINC `($__internal_20_$__cuda_sm20_div_s64) ;  /* 0x0000002000807944 */ /* 0x000fea0003c00000 */
[----:B------:R-:W-:-:S04]  /*25d0*/  IADD3 R17, P0, RZ, -R18, RZ ;  /* 0x80000012ff117210 */ /* 0x000fc80007f1e0ff */
[----:B------:R-:W-:Y:S01]  /*25e0*/  IADD3.X R16, RZ, ~R19, RZ, P0, !PT ;  /* 0x80000013ff107210 */ /* 0x000fe200007fe4ff */
[----:B------:R-:W-:-:S04]  /*25f0*/  IMAD.WIDE.U32 R36, R5, R17, R36 ;  /* 0x0000001105247225 */ /* 0x000fc800078e0024 */
[----:B------:R-:W-:-:S04]  /*2600*/  IMAD R16, R16, R5, RZ ;  /* 0x0000000510107224 */ /* 0x000fc800078e02ff */
[----:B------:R-:W-:-:S05]  /*2610*/  IMAD R4, R4, R17, R16 ;  /* 0x0000001104047224 */ /* 0x000fca00078e0210 */
[----:B------:R-:W-:Y:S01]  /*2620*/  IADD3 R4, R37, R4, RZ ;  /* 0x0000000425047210 */ /* 0x000fe20007ffe0ff */
[----:B------:R-:W-:Y:S05]  /*2630*/  BRA `(.L_x_3907) ;  /* 0x0000000000587947 */ /* 0x000fea0003800000 */
.L_x_3906:
        /* <DEDUP_REMOVED lines=22> */
.L_x_3907:
[----:B------:R-:W-:Y:S05]  /*27a0*/  BSYNC B0 ;  /* 0x0000000000007941 */ /* 0x000fea0003800000 */
.L_x_3905:
        /* <DEDUP_REMOVED lines=38> */
[----:B------:R-:W-:Y:S05]  /*2a10*/  CALL.REL.NOINC `($__internal_20_$__cuda_sm20_div_s64) ;  /* 0x0000001c006c7944 */ /* 0x000fea0003c00000 */
        /* <DEDUP_REMOVED lines=12> */
.L_x_3909:
        /* <DEDUP_REMOVED lines=23> */
.L_x_3910:
[----:B------:R-:W-:Y:S05]  /*2c50*/  BSYNC B0 ;  /* 0x0000000000007941 */ /* 0x000fea0003800000 */
.L_x_3908:
        /* <DEDUP_REMOVED lines=18> */
.L_x_3912:
        /* <DEDUP_REMOVED lines=22> */
.L_x_3913:
[----:B------:R-:W-:Y:S05]  /*2ee0*/  BSYNC B0 ;  /* 0x0000000000007941 */ /* 0x000fea0003800000 */
.L_x_3911:
        /* <DEDUP_REMOVED lines=20> */
.L_x_3915:
        /* <DEDUP_REMOVED lines=23> */
.L_x_3916:
[----:B------:R-:W-:Y:S05]  /*31a0*/  BSYNC B0 ;  /* 0x0000000000007941 */ /* 0x000fea0003800000 */
.L_x_3914:
        /* <DEDUP_REMOVED lines=26> */
[----:B------:R-:W-:Y:S05]  /*3350*/  CALL.REL.NOINC `($__internal_20_$__cuda_sm20_div_s64) ;  /* 0x00000014001c7944 */ /* 0x000fea0003c00000 */
        /* <DEDUP_REMOVED lines=12> */
.L_x_3918:
        /* <DEDUP_REMOVED lines=23> */
.L_x_3919:
[----:B------:R-:W-:Y:S05]  /*3590*/  BSYNC B0 ;  /* 0x0000000000007941 */ /* 0x000fea0003800000 */
.L_x_3917:
        /* <DEDUP_REMOVED lines=29> */
.L_x_3921:
        /* <DEDUP_REMOVED lines=23> */
.L_x_3922:
[----:B------:R-:W-:Y:S05]  /*38e0*/  BSYNC B0 ;  /* 0x0000000000007941 */ /* 0x000fea0003800000 */
.L_x_3920:
        /* <DEDUP_REMOVED lines=21> */
.L_x_3898:
[----:B------:R-:W-:Y:S02]  /*3a40*/  ULDC.64 UR4, c[0x0][0x2b0] ;  /* 0x0000ac0000047ab9 */ /* 0x000fe40000000a00 */
[----:B------:R-:W-:-:S04]  /*3a50*/  LEA R2, P0, R32, UR4, 0x2 ;  /* 0x0000000420027c11 */ /* 0x000fc8000f8010ff */
[----:B------:R-:W-:-:S05]  /*3a60*/  LEA.HI.X R3, R32, UR5, R33, 0x2, P0 ;  /* 0x0000000520037c11 */ /* 0x000fca00080f1421 */
[----:B------:R0:W-:Y:S04]  /*3a70*/  STG.E desc[UR8][R2.64], R27 ;  /* 0x0000001b02007986 */ /* 0x0001e8000c101908 */
.L_x_3897:
[----:B------:R-:W-:Y:S05]  /*3a80*/  BSYNC B1 ;  /* 0x0000000000017941 */ /* 0x000fea0003800000 */
.L_x_3896:
        /* <DEDUP_REMOVED lines=24> */
.L_x_3924:
[----:B------:R-:W-:Y:S05]  /*3c10*/  BSYNC B0 ;  /* 0x0000000000007941 */ /* 0x000fea0003800000 */
.L_x_3923:
        /* <DEDUP_REMOVED lines=42> */
.L_x_3928:
        /* <DEDUP_REMOVED lines=14> */
.L_x_3927:
[----:B------:R-:W-:Y:S05]  /*3fa0*/  BSYNC B0 ;  /* 0x0000000000007941 */ /* 0x000fea0003800000 */
.L_x_3926:
        /* <DEDUP_REMOVED lines=20> */
.L_x_3925:
        /* <DEDUP_REMOVED lines=110> */
        .weak           $__internal_20_$__cuda_sm20_div_s64
        .type           $__internal_20_$__cuda_sm20_div_s64,@function
        .size           $__internal_20_$__cuda_sm20_div_s64,(.L_x_6422 - $__internal_20_$__cuda_sm20_div_s64)
$__internal_20_$__cuda_sm20_div_s64:
        /* <DEDUP_REMOVED lines=83> */
[----:B------:R-:W-:Y:S06]  /*4d00*/  RET.REL.NODEC R38 `(_ZN5flash32flash_fwd_splitkv_combine_kernelI23Flash_fwd_kernel_traitsILi96ELi64ELi64ELi4ELb0ELb0EN7cutlass10bfloat16_tE19Flash_kernel_traitsILi96ELi64ELi64ELi4ES3_EELi16ELi1ELb0EEEvNS_16Flash_fwd_paramsE) ;  /* 0xffffffb026bc7950 */ /* 0x000fec0003c3ffff */
.L_x_3929:
        /* <DEDUP_REMOVED lines=15> */
.L_x_6422:


//--------------------- .text._ZN5flash32flash_fwd_splitkv_combine_kernelI23Flash_fwd_kernel_traitsILi96ELi64ELi64ELi4ELb0ELb0EN7cutlass10bfloat16_tE19Flash_kernel_traitsILi96ELi64ELi64ELi4ES3_EELi16ELi7ELb1EEEvNS_16Flash_fwd_paramsE --------------------------
	.section	.text._ZN5flash32flash_fwd_splitkv_combine_kernelI23Flash_fwd_kernel_traitsILi96ELi64ELi64ELi4ELb0ELb0EN7cutlass10bfloat16_tE19Flash_kernel_traitsILi96ELi64ELi64ELi4ES3_EELi16ELi7ELb1EEEvNS_16Flash_fwd_paramsE,"ax",@progbits
	.align	128
        .global         _ZN5flash32flash_fwd_splitkv_combine_kernelI23Flash_fwd_kernel_traitsILi96ELi64ELi64ELi4ELb0ELb0EN7cutlass10bfloat16_tE19Flash_kernel_traitsILi96ELi64ELi64ELi4ES3_EELi16ELi7ELb1EEEvNS_16Flash_fwd_paramsE
        .type           _ZN5flash32flash_fwd_splitkv_combine_kernelI23Flash_fwd_kernel_traitsILi96ELi64ELi64ELi4ELb0ELb0EN7cutlass10bfloat16_tE19Flash_kernel_traitsILi96ELi64ELi64ELi4ES3_EELi16ELi7ELb1EEEvNS_16Flash_fwd_paramsE,@function
        .size           _ZN5flash32flash_fwd_splitkv_combine_kernelI23Flash_fwd_kernel_traitsILi96ELi64ELi64ELi4ELb0ELb0EN7cutlass10bfloat16_tE19Flash_kernel_traitsILi96ELi64ELi64ELi4ES3_EELi16ELi7ELb1EEEvNS_16Flash_fwd_paramsE,(.L_x_6423 - _ZN5flash32flash_fwd_splitkv_combine_kernelI23Flash_fwd_kernel_traitsILi96ELi64ELi64ELi4ELb0ELb0EN7cutlass10bfloat16_tE19Flash_kernel_traitsILi96ELi64ELi64ELi4ES3_EELi16ELi7ELb1EEEvNS_16Flash_fwd_paramsE)
        .other          _ZN5flash32flash_fwd_splitkv_combine_kernelI23Flash_fwd_kernel_traitsILi96ELi64ELi64ELi4ELb0ELb0EN7cutlass10bfloat16_tE19Flash_kernel_traitsILi96ELi64ELi64ELi4ES3_EELi16ELi7ELb1EEEvNS_16Flash_fwd_paramsE,@"STO_CUDA_ENTRY STV_DEFAULT"
_ZN5flash32flash_fwd_splitkv_combine_kernelI23Flash_fwd_kernel_traitsILi96ELi64ELi64ELi4ELb0ELb0EN7cutlass10bfloat16_tE19Flash_kernel_traitsILi96ELi64ELi64ELi4ES3_EELi16ELi7ELb1EEEvNS_16Flash_fwd_paramsE:
.text._ZN5flash32flash_fwd_splitkv_combine_kernelI23Flash_fwd_kernel_traitsILi96ELi64ELi64ELi4ELb0ELb0EN7cutlass10bfloat16_tE19Flash_kernel_traitsILi96ELi64ELi64ELi4ES3_EELi16ELi7ELb1EEEvNS_16Flash_fwd_paramsE:
        /* <DEDUP_REMOVED lines=23> */
[----:B------:R-:W-:Y:S05]  /*0170*/  CALL.REL.NOINC `($__internal_21_$__cuda_sm20_div_s64) ;  /* 0x0000006400f87944 */ /* 0x000fea0003c00000 */
[----:B------:R-:W-:Y:S02]  /*0180*/  MOV R8, R0 ;  /* 0x0000000000087202 */ /* 0x000fe40000000f00 */
[----:B------:R-:W-:Y:S01]  /*0190*/  MOV R9, R21 ;  /* 0x0000001500097202 */ /* 0x000fe20000000f00 */
[----:B------:R-:W-:Y:S06]  /*01a0*/  BRA `(.L_x_3931) ;  /* 0x00000000004c7947 */ /* 0x000fec0003800000 */
.L_x_3930:
        /* <DEDUP_REMOVED lines=19> */
.L_x_3931:
        /* <DEDUP_REMOVED lines=17> */
[----:B------:R-:W-:Y:S05]  /*03f0*/  BRA `(.L_x_3934) ;  /* 0x0000000000507947 */ /* 0x000fea0003800000 */
.L_x_3933:
        /* <DEDUP_REMOVED lines=20> */
.L_x_3934:
[----:B------:R-:W-:Y:S05]  /*0540*/  BSYNC B0 ;  /* 0x0000000000007941 */ /* 0x000fea0003800000 */
.L_x_3932:
        /* <DEDUP_REMOVED lines=57> */
.L_x_3936:
        /* <DEDUP_REMOVED lines=19> */
.L_x_3937:
[----:B------:R-:W-:Y:S05]  /*0a10*/  BSYNC B0 ;  /* 0x0000000000007941 */ /* 0x000fea0003800000 */
.L_x_3935:
        /* <DEDUP_REMOVED lines=105> */
.L_x_3939:
        /* <DEDUP_REMOVED lines=20> */
.L_x_3940:
[----:B------:R-:W-:Y:S05]  /*11f0*/  BSYNC B0 ;  /* 0x0000000000007941 */ /* 0x000fea0003800000 */
.L_x_3938:
        /* <DEDUP_REMOVED lines=305> */
[----:B------:R-:W-:Y:S05]  /*2510*/  CALL.REL.NOINC `($__internal_21_$__cuda_sm20_div_s64) ;  /* 0x0000004400107944 */ /* 0x000fea0003c00000 */
[----:B------:R-:W-:Y:S02]  /*2520*/  MOV R50, R0 ;  /* 0x0000000000327202 */ /* 0x000fe40000000f00 */
[----:B------:R-:W-:Y:S01]  /*2530*/  MOV R51, R21 ;  /* 0x0000001500337202 */ /* 0x000fe20000000f00 */
[----:B------:R-:W-:Y:S05]  /*2540*/  BRA `(.L_x_3943) ;  /* 0x00000000004c7947 */ /* 0x000fea0003800000 */
.L_x_3942:
        /* <DEDUP_REMOVED lines=19> */
.L_x_3943:
[----:B------:R-:W-:Y:S05]  /*2680*/  BSYNC B0 ;  /* 0x0000000000007941 */ /* 0x000fea0003800000 */
.L_x_3941:
        /* <DEDUP_REMOVED lines=257> */
.L_x_3948:
        /* <DEDUP_REMOVED lines=21> */
.L_x_3949:
[----:B------:R-:W-:Y:S05]  /*37f0*/  BSYNC B0 ;  /* 0x0000000000007941 */ /* 0x000fea0003800000 */
.L_x_3947:
        /* <DEDUP_REMOVED lines=8> */
[----:B------:R-:W-:Y:S05]  /*3880*/  CALL.REL.NOINC `($__internal_21_$__cuda_sm20_div_s64) ;  /* 0x0000003000347944 */ /* 0x000fea0003c00000 */
        /* <DEDUP_REMOVED lines=12> */
.L_x_3951:
        /* <DEDUP_REMOVED lines=22> */
.L_x_3952:
[----:B------:R-:W-:Y:S05]  /*3ab0*/  BSYNC B0 ;  /* 0x0000000000007941 */ /* 0x000fea0003800000 */
.L_x_3950:
        /* <DEDUP_REMOVED lines=11> */
[----:B------:R-:W-:Y:S05]  /*3b70*/  CALL.REL.NOINC `($__internal_21_$__cuda_sm20_div_s64) ;  /* 0x0000002c00787944 */ /* 0x000fea0003c00000 */
        /* <DEDUP_REMOVED lines=11> */
.L_x_3954:
        /* <DEDUP_REMOVED lines=22> */
.L_x_3955:
[----:B------:R-:W-:Y:S05]  /*3d90*/  BSYNC B0 ;  /* 0x0000000000007941 */ /* 0x000fea0003800000 */
.L_x_3953:
        /* <DEDUP_REMOVED lines=52> */
.L_x_3957:
        /* <DEDUP_REMOVED lines=22> */
.L_x_3958:
[----:B------:R-:W-:Y:S05]  /*4240*/  BSYNC B0 ;  /* 0x0000000000007941 */ /* 0x000fea0003800000 */
.L_x_3956:
        /* <DEDUP_REMOVED lines=22> */
.L_x_3960:
        /* <DEDUP_REMOVED lines=22> */
.L_x_3961:
[----:B------:R-:W-:Y:S05]  /*4510*/  BSYNC B0 ;  /* 0x0000000000007941 */ /* 0x000fea0003800000 */
.L_x_3959:
        /* <DEDUP_REMOVED lines=21> */
.L_x_3963:
        /* <DEDUP_REMOVED lines=23> */
.L_x_3964:
[----:B------:R-:W-:Y:S05]  /*47e0*/  BSYNC B0 ;  /* 0x0000000000007941 */ /* 0x000fea0003800000 */
.L_x_3962:
        /* <DEDUP_REMOVED lines=39> */
.L_x_3966:
        /* <DEDUP_REMOVED lines=23> */
.L_x_3967:
[----:B------:R-:W-:Y:S05]  /*4bd0*/  BSYNC B0 ;  /* 0x0000000000007941 */ /* 0x000fea0003800000 */
.L_x_3965:
        /* <DEDUP_REMOVED lines=31> */
.L_x_3969:
        /* <DEDUP_REMOVED lines=23> */
.L_x_3970:
[----:B------:R-:W-:Y:S05]  /*4f40*/  BSYNC B0 ;  /* 0x0000000000007941 */ /* 0x000fea0003800000 */
.L_x_3968:
        /* <DEDUP_REMOVED lines=21> */
.L_x_3946:
[----:B------:R-:W-:Y:S02]  /*50a0*/  ULDC.64 UR4, c[0x0][0x2b0] ;  /* 0x0000ac0000047ab9 */ /* 0x000fe40000000a00 */
[----:B------:R-:W-:-:S04]  /*50b0*/  LEA R2, P0, R52, UR4, 0x2 ;  /* 0x0000000434027c11 */ /* 0x000fc8000f8010ff */
[----:B------:R-:W-:-:S05]  /*50c0*/  LEA.HI.X R3, R52, UR5, R53, 0x2, P0 ;  /* 0x0000000534037c11 */ /* 0x000fca00080f1435 */
[----:B------:R0:W-:Y:S04]  /*50d0*/  STG.E desc[UR8][R2.64], R29 ;  /* 0x0000001d02007986 */ /* 0x0001e8000c101908 */
.L_x_3945:
[----:B------:R-:W-:Y:S05]  /*50e0*/  BSYNC B1 ;  /* 0x0000000000017941 */ /* 0x000fea0003800000 */
.L_x_3944:
        /* <DEDUP_REMOVED lines=140> */
.L_x_3973:
        /* <DEDUP_REMOVED lines=79> */
.L_x_3972:
        /* <DEDUP_REMOVED lines=48> */
.L_x_3974:
        /* <DEDUP_REMOVED lines=11> */
.L_x_3976:
[----:B------:R-:W-:Y:S05]  /*6250*/  BSYNC B0 ;  /* 0x0000000000007941 */ /* 0x000fea0003800000 */
.L_x_3975:
        /* <DEDUP_REMOVED lines=12> */
.L_x_3971:
        /* <DEDUP_REMOVED lines=100> */
        .weak           $__internal_21_$__cuda_sm20_div_s64
        .type           $__internal_21_$__cuda_sm20_div_s64,@function
        .size           $__internal_21_$__cuda_sm20_div_s64,(.L_x_6423 - $__internal_21_$__cuda_sm20_div_s64)
$__internal_21_$__cuda_sm20_div_s64:
        /* <DEDUP_REMOVED lines=82> */
[----:B------:R-:W-:Y:S06]  /*6e80*/  RET.REL.NODEC R22 `(_ZN5flash32flash_fwd_splitkv_combine_kernelI23Flash_fwd_kernel_traitsILi96ELi64ELi64ELi4ELb0ELb0EN7cutlass10bfloat16_tE19Flash_kernel_traitsILi96ELi64ELi64ELi4ES3_EELi16ELi7ELb1EEEvNS_16Flash_fwd_paramsE) ;  /* 0xffffff90165c7950 */ /* 0x000fec0003c3ffff */
.L_x_3977:
        /* <DEDUP_REMOVED lines=15> */
.L_x_6423:


//--------------------- .text._ZN5flash32flash_fwd_splitkv_combine_kernelI23Flash_fwd_kernel_traitsILi96ELi64ELi64ELi4ELb0ELb0EN7cutlass10bfloat16_tE19Flash_kernel_traitsILi96ELi64ELi64ELi4ES3_EELi16ELi6ELb1EEEvNS_16Flash_fwd_paramsE --------------------------
	.section	.text._ZN5flash32flash_fwd_splitkv_combine_kernelI23Flash_fwd_kernel_traitsILi96ELi64ELi64ELi4ELb0ELb0EN7cutlass10bfloat16_tE19Flash_kernel_traitsILi96ELi64ELi64ELi4ES3_EELi16ELi6ELb1EEEvNS_16Flash_fwd_paramsE,"ax",@progbits
	.align	128
        .global         _ZN5flash32flash_fwd_splitkv_combine_kernelI23Flash_fwd_kernel_traitsILi96ELi64ELi64ELi4ELb0ELb0EN7cutlass10bfloat16_tE19Flash_kernel_traitsILi96ELi64ELi64ELi4ES3_EELi16ELi6ELb1EEEvNS_16Flash_fwd_paramsE
        .type           _ZN5flash32flash_fwd_splitkv_combine_kernelI23Flash_fwd_kernel_traitsILi96ELi64ELi64ELi4ELb0ELb0EN7cutlass10bfloat16_tE19Flash_kernel_traitsILi96ELi64ELi64ELi4ES3_EELi16ELi6ELb1EEEvNS_16Flash_fwd_paramsE,@function
        .size           _ZN5flash32flash_fwd_splitkv_combine_kernelI23Flash_fwd_kernel_traitsILi96ELi64ELi64ELi4ELb0ELb0EN7cutlass10bfloat16_tE19Flash_kernel_traitsILi96ELi64ELi64ELi4ES3_EELi16ELi6ELb1EEEvNS_16Flash_fwd_paramsE,(.L_x_6424 - _ZN5flash32flash_fwd_splitkv_combine_kernelI23Flash_fwd_kernel_traitsILi96ELi64ELi64ELi4ELb0ELb0EN7cutlass10bfloat16_tE19Flash_kernel_traitsILi96ELi64ELi64ELi4ES3_EELi16ELi6ELb1EEEvNS_16Flash_fwd_paramsE)
        .other          _ZN5flash32flash_fwd_splitkv_combine_kernelI23Flash_fwd_kernel_traitsILi96ELi64ELi64ELi4ELb0ELb0EN7cutlass10bfloat16_tE19Flash_kernel_traitsILi96ELi64ELi64ELi4ES3_EELi16ELi6ELb1EEEvNS_16Flash_fwd_paramsE,@"STO_CUDA_ENTRY STV_DEFAULT"
_ZN5flash32flash_fwd_splitkv_combine_kernelI23Flash_fwd_kernel_traitsILi96ELi64ELi64ELi4ELb0ELb0EN7cutlass10bfloat16_tE19Flash_kernel_traitsILi96ELi64ELi64ELi4ES3_EELi16ELi6ELb1EEEvNS_16Flash_fwd_paramsE:
.text._ZN5flash32flash_fwd_splitkv_combine_kernelI23Flash_fwd_kernel_traitsILi96ELi64ELi64ELi4ELb0ELb0EN7cutlass10bfloat16_tE19Flash_kernel_traitsILi96ELi64ELi64ELi4ES3_EELi16ELi6ELb1EEEvNS_16Flash_fwd_paramsE:
        /* <DEDUP_REMOVED lines=23> */
[----:B------:R-:W-:Y:S05]  /*0170*/  CALL.REL.NOINC `($__internal_22_$__cuda_sm20_div_s64) ;  /* 0x0000005400f07944 */ /* 0x000fea0003c00000 */
[----:B------:R-:W-:Y:S02]  /*0180*/  MOV R18, R0 ;  /* 0x0000000000127202 */ /* 0x000fe40000000f00 */
[----:B------:R-:W-:Y:S01]  /*0190*/  MOV R19, R27 ;  /* 0x0000001b00137202 */ /* 0x000fe20000000f00 */
[----:B------:R-:W-:Y:S06]  /*01a0*/  BRA `(.L_x_3979) ;  /* 0x00000000004c7947 */ /* 0x000fec0003800000 */
.L_x_3978:
        /* <DEDUP_REMOVED lines=19> */
.L_x_3979:
        /* <DEDUP_REMOVED lines=10> */
[----:B------:R-:W-:Y:S05]  /*0380*/  CALL.REL.NOINC `($__internal_22_$__cuda_sm20_div_s64) ;  /* 0x00000054006c7944 */ /* 0x000fea0003c00000 */
[----:B------:R-:W-:Y:S02]  /*0390*/  MOV R8, R0 ;  /* 0x0000000000087202 */ /* 0x000fe40000000f00 */
[----:B------:R-:W-:Y:S01]  /*03a0*/  MOV R9, R27 ;  /* 0x0000001b00097202 */ /* 0x000fe20000000f00 */
[----:B------:R-:W-:Y:S05]  /*03b0*/  BRA `(.L_x_3982) ;  /* 0x00000000004c7947 */ /* 0x000fea0003800000 */
.L_x_3981:
        /* <DEDUP_REMOVED lines=19> */
.L_x_3982:
[----:B------:R-:W-:Y:S05]  /*04f0*/  BSYNC B0 ;  /* 0x0000000000007941 */ /* 0x000fea0003800000 */
.L_x_3980:
        /* <DEDUP_REMOVED lines=54> */
[----:B------:R-:W-:Y:S05]  /*0860*/  BRA `(.L_x_3985) ;  /* 0x00000000004c7947 */ /* 0x000fea0003800000 */
.L_x_3984:
        /* <DEDUP_REMOVED lines=19> */
.L_x_3985:
[----:B------:R-:W-:Y:S05]  /*09a0*/  BSYNC B0 ;  /* 0x0000000000007941 */ /* 0x000fea0003800000 */
.L_x_3983:
        /* <DEDUP_REMOVED lines=105> */
.L_x_3987:
        /* <DEDUP_REMOVED lines=20> */
.L_x_3988:
[----:B------:R-:W-:Y:S05]  /*1180*/  BSYNC B0 ;  /* 0x0000000000007941 */ /* 0x000fea0003800000 */
.L_x_3986:
        /* <DEDUP_REMOVED lines=177> */
[----:B------:R-:W-:Y:S05]  /*1ca0*/  CALL.REL.NOINC `($__internal_22_$__cuda_sm20_div_s64) ;  /* 0x0000003c00247944 */ /* 0x000fea0003c00000 */
[----:B------:R-:W-:Y:S02]  /*1cb0*/  MOV R46, R0 ;  /* 0x00000000002e7202 */ /* 0x000fe40000000f00 */
[----:B------:R-:W-:Y:S01]  /*1cc0*/  MOV R47, R27 ;  /* 0x0000001b002f7202 */ /* 0x000fe20000000f00 */
[----:B------:R-:W-:Y:S05]  /*1cd0*/  BRA `(.L_x_3991) ;  /* 0x00000000004c7947 */ /* 0x000fea0003800000 */
.L_x_3990:
        /* <DEDUP_REMOVED lines=19> */
.L_x_3991:
[----:B------:R-:W-:Y:S05]  /*1e10*/  BSYNC B0 ;  /* 0x0000000000007941 */ /* 0x000fea0003800000 */
.L_x_3989:
        /* <DEDUP_REMOVED lines=189> */
[----:B------:R-:W-:Y:S05]  /*29f0*/  CALL.REL.NOINC `($__internal_22_$__cuda_sm20_div_s64) ;  /* 0x0000002c00d07944 */ /* 0x000fea0003c00000 */
        /* <DEDUP_REMOVED lines=10> */
.L_x_3996:
        /* <DEDUP_REMOVED lines=22> */
.L_x_3997:
[----:B------:R-:W-:Y:S05]  /*2c00*/  BSYNC B0 ;  /* 0x0000000000007941 */ /* 0x000fea0003800000 */
.L_x_3995:
[----:B------:R-:W-:Y:S01]  /*2c10*/  LOP3.LUT R0, R19, R2, RZ, 0xfc, !PT ;  /* 0x0000000213007212 */ /* 0x000fe200078efcff */
[----:B------:R-:W-:Y:S03]  /*2c20*/  BSSY B0, `(.L_x_3998) ;  /* 0x0000026000007945 */ /* 0x000fe60003800000 */
[----:B------:R-:W-:-:S13]  /*2c30*/  ISETP.NE.U32.AND P0, PT, R0, RZ, PT ;  /* 0x000000ff0000720c */ /* 0x000fda0003f05070 */
[----:B------:R-:W-:Y:S05]  /*2c40*/  @!P0 BRA `(.L_x_3999) ;  /* 0x0000000000348947 */ /* 0x000fea0003800000 */
[----:B------:R-:W-:Y:S01]  /*2c50*/  IMAD.MOV.U32 R24, RZ, RZ, R25 ;  /* 0x000000ffff187224 */ /* 0x000fe200078e0019 */
[----:B------:R-:W-:Y:S02]  /*2c60*/  MOV R23, R2 ;  /* 0x0000000200177202 */ /* 0x000fe40000000f00 */
        /* <DEDUP_REMOVED lines=11> */
.L_x_3999:
        /* <DEDUP_REMOVED lines=22> */
.L_x_4000:
[----:B------:R-:W-:Y:S05]  /*2e80*/  BSYNC B0 ;  /* 0x0000000000007941 */ /* 0x000fea0003800000 */
.L_x_3998:
        /* <DEDUP_REMOVED lines=11> */
[----:B------:R-:W-:Y:S05]  /*2f40*/  CALL.REL.NOINC `($__internal_22_$__cuda_sm20_div_s64) ;  /* 0x00000028007c7944 */ /* 0x000fea0003c00000 */
        /* <DEDUP_REMOVED lines=8> */
.L_x_4002:
        /* <DEDUP_REMOVED lines=22> */
.L_x_4003:
[----:B------:R-:W-:Y:S05]  /*3130*/  BSYNC B0 ;  /* 0x0000000000007941 */ /* 0x000fea0003800000 */
.L_x_4001:
        /* <DEDUP_REMOVED lines=38> */
[----:B------:R-:W-:Y:S05]  /*33a0*/  CALL.REL.NOINC `($__internal_22_$__cuda_sm20_div_s64) ;  /* 0x0000002400647944 */ /* 0x000fea0003c00000 */
        /* <DEDUP_REMOVED lines=12> */
.L_x_4005:
        /* <DEDUP_REMOVED lines=23> */
.L_x_4006:
[----:B------:R-:W-:Y:S05]  /*35e0*/  BSYNC B0 ;  /* 0x0000000000007941 */ /* 0x000fea0003800000 */
.L_x_4004:
        /* <DEDUP_REMOVED lines=17> */
.L_x_4008:
        /* <DEDUP_REMOVED lines=22> */
.L_x_4009:
[----:B------:R-:W-:Y:S05]  /*3860*/  BSYNC B0 ;  /* 0x0000000000007941 */ /* 0x000fea0003800000 */
.L_x_4007:
        /* <DEDUP_REMOVED lines=21> */
.L_x_4011:
        /* <DEDUP_REMOVED lines=23> */
.L_x_4012:
[----:B------:R-:W-:Y:S05]  /*3b30*/  BSYNC B0 ;  /* 0x0000000000007941 */ /* 0x000fea0003800000 */
.L_x_4010:
        /* <DEDUP_REMOVED lines=39> */
.L_x_4014:
        /* <DEDUP_REMOVED lines=23> */
.L_x_4015:
[----:B------:R-:W-:Y:S05]  /*3f20*/  BSYNC B0 ;  /* 0x0000000000007941 */ /* 0x000fea0003800000 */
.L_x_4013:
        /* <DEDUP_REMOVED lines=30> */
.L_x_4017:
        /* <DEDUP_REMOVED lines=23> */
.L_x_4018:
[----:B------:R-:W-:Y:S05]  /*4280*/  BSYNC B0 ;  /* 0x0000000000007941 */ /* 0x000fea0003800000 */
.L_x_4016:
        /* <DEDUP_REMOVED lines=21> */
.L_x_3994:
[----:B------:R-:W-:Y:S02]  /*43e0*/  ULDC.64 UR4, c[0x0][0x2b0] ;  /* 0x0000ac0000047ab9 */ /* 0x000fe40000000a00 */
[----:B------:R-:W-:-:S04]  /*43f0*/  LEA R2, P0, R44, UR4, 0x2 ;  /* 0x000000042c027c11 */ /* 0x000fc8000f8010ff */
[----:B------:R-:W-:-:S05]  /*4400*/  LEA.HI.X R3, R44, UR5, R45, 0x2, P0 ;  /* 0x000000052c037c11 */ /* 0x000fca00080f142d */
[----:B------:R0:W-:Y:S04]  /*4410*/  STG.E desc[UR8][R2.64], R29 ;  /* 0x0000001d02007986 */ /* 0x0001e8000c101908 */
.L_x_3993:
[----:B------:R-:W-:Y:S05]  /*4420*/  BSYNC B1 ;  /* 0x0000000000017941 */ /* 0x000fea0003800000 */
.L_x_3992:
        /* <DEDUP_REMOVED lines=92> */
.L_x_4021:
        /* <DEDUP_REMOVED lines=77> */
.L_x_4020:
        /* <DEDUP_REMOVED lines=46> */
.L_x_4022:
        /* <DEDUP_REMOVED lines=9> */
.L_x_4024:
[----:B------:R-:W-:Y:S05]  /*5230*/  BSYNC B0 ;  /* 0x0000000000007941 */ /* 0x000fea0003800000 */
.L_x_4023:
        /* <DEDUP_REMOVED lines=12> */
.L_x_4019:
        /* <DEDUP_REMOVED lines=100> */
        .weak           $__internal_22_$__cuda_sm20_div_s64
        .type           $__internal_22_$__cuda_sm20_div_s64,@function
        .size           $__internal_22_$__cuda_sm20_div_s64,(.L_x_6424 - $__internal_22_$__cuda_sm20_div_s64)
$__internal_22_$__cuda_sm20_div_s64:
        /* <DEDUP_REMOVED lines=83> */
[----:B------:R-:W-:Y:S05]  /*5e70*/  RET.REL.NODEC R20 `(_ZN5flash32flash_fwd_splitkv_combine_kernelI23Flash_fwd_kernel_traitsILi96ELi64ELi64ELi4ELb0ELb0EN7cutlass10bfloat16_tE19Flash_kernel_traitsILi96ELi64ELi64ELi4ES3_EELi16ELi6ELb1EEEvNS_16Flash_fwd_paramsE) ;  /* 0xffffffa014607950 */ /* 0x000fea0003c3ffff */
.L_x_4025:
        /* <DEDUP_REMOVED lines=16> */
.L_x_6424:


//--------------------- .text._ZN5flash32flash_fwd_splitkv_combine_kernelI23Flash_fwd_kernel_traitsILi96ELi64ELi64ELi4ELb0ELb0EN7cutlass10bfloat16_tE19Flash_kernel_traitsILi96ELi64ELi64ELi4ES3_EELi16ELi5ELb1EEEvNS_16Flash_fwd_paramsE --------------------------
	.section	.text._ZN5flash32flash_fwd_splitkv_combine_kernelI23Flash_fwd_kernel_traitsILi96ELi64ELi64ELi4ELb0ELb0EN7cutlass10bfloat16_tE19Flash_kernel_traitsILi96ELi64ELi64ELi4ES3_EELi16ELi5ELb1EEEvNS_16Flash_fwd_paramsE,"ax",@progbits
	.align	128
        .global         _ZN5flash32flash_fwd_splitkv_combine_kernelI23Flash_fwd_kernel_traitsILi96ELi64ELi64ELi4ELb0ELb0EN7cutlass10bfloat16_tE19Flash_kernel_traitsILi96ELi64ELi64ELi4ES3_EELi16ELi5ELb1EEEvNS_16Flash_fwd_paramsE
        .type           _ZN5flash32flash_fwd_splitkv_combine_kernelI23Flash_fwd_kernel_traitsILi96ELi64ELi64ELi4ELb0ELb0EN7cutlass10bfloat16_tE19Flash_kernel_traitsILi96ELi64ELi64ELi4ES3_EELi16ELi5ELb1EEEvNS_16Flash_fwd_paramsE,@function
        .size           _ZN5flash32flash_fwd_splitkv_combine_kernelI23Flash_fwd_kernel_traitsILi96ELi64ELi64ELi4ELb0ELb0EN7cutlass10bfloat16_tE19Flash_kernel_traitsILi96ELi64ELi64ELi4ES3_EELi16ELi5ELb1EEEvNS_16Flash_fwd_paramsE,(.L_x_6425 - _ZN5flash32flash_fwd_splitkv_combine_kernelI23Flash_fwd_kernel_traitsILi96ELi64ELi64ELi4ELb0ELb0EN7cutlass10bfloat16_tE19Flash_kernel_traitsILi96ELi64ELi64ELi4ES3_EELi16ELi5ELb1EEEvNS_16Flash_fwd_paramsE)
        .other          _ZN5flash32flash_fwd_splitkv_combine_kernelI23Flash_fwd_kernel_traitsILi96ELi64ELi64ELi4ELb0ELb0EN7cutlass10bfloat16_tE19Flash_kernel_traitsILi96ELi64ELi64ELi4ES3_EELi16ELi5ELb1EEEvNS_16Flash_fwd_paramsE,@"STO_CUDA_ENTRY STV_DEFAULT"
_ZN5flash32flash_fwd_splitkv_combine_kernelI23Flash_fwd_kernel_traitsILi96ELi64ELi64ELi4ELb0ELb0EN7cutlass10bfloat16_tE19Flash_kernel_traitsILi96ELi64ELi64ELi4ES3_EELi16ELi5ELb1EEEvNS_16Flash_fwd_paramsE:
.text._ZN5flash32flash_fwd_splitkv_combine_kernelI23Flash_fwd_kernel_traitsILi96ELi64ELi64ELi4ELb0ELb0EN7cutlass10bfloat16_tE19Flash_kernel_traitsILi96ELi64ELi64ELi4ES3_EELi16ELi5ELb1EEEvNS_16Flash_fwd_paramsE:
        /* <DEDUP_REMOVED lines=23> */
[----:B------:R-:W-:Y:S05]  /*0170*/  CALL.REL.NOINC `($__internal_23_$__cuda_sm20_div_s64) ;  /* 0x0000005000307944 */ /* 0x000fea0003c00000 */
[----:B------:R-:W-:Y:S05]  /*0180*/  BRA `(.L_x_4027) ;  /* 0x00000000004c7947 */ /* 0x000fea0003800000 */
.L_x_4026:
        /* <DEDUP_REMOVED lines=19> */
.L_x_4027:
        /* <DEDUP_REMOVED lines=12> */
[----:B------:R-:W-:Y:S05]  /*0380*/  CALL.REL.NOINC `($__internal_23_$__cuda_sm20_div_s64) ;  /* 0x0000004c00ac7944 */ /* 0x000fea0003c00000 */
[----:B------:R-:W-:Y:S02]  /*0390*/  MOV R6, R20 ;  /* 0x0000001400067202 */ /* 0x000fe40000000f00 */
[----:B------:R-:W-:Y:S01]  /*03a0*/  MOV R7, R21 ;  /* 0x0000001500077202 */ /* 0x000fe20000000f00 */
[----:B------:R-:W-:Y:S05]  /*03b0*/  BRA `(.L_x_4030) ;  /* 0x00000000004c7947 */ /* 0x000fea0003800000 */
.L_x_4029:
        /* <DEDUP_REMOVED lines=19> */
.L_x_4030:
[----:B------:R-:W-:Y:S05]  /*04f0*/  BSYNC B0 ;  /* 0x0000000000007941 */ /* 0x000fea0003800000 */
.L_x_4028:
        /* <DEDUP_REMOVED lines=54> */
[----:B------:R-:W-:Y:S02]  /*0860*/  MOV R30, R20 ;  /* 0x00000014001e7202 */ /* 0x000fe40000000f00 */
[----:B------:R-:W-:Y:S01]  /*0870*/  MOV R31, R21 ;  /* 0x00000015001f7202 */ /* 0x000fe20000000f00 */
[----:B------:R-:W-:Y:S05]  /*0880*/  BRA `(.L_x_4033) ;  /* 0x00000000004c7947 */ /* 0x000fea0003800000 */
.L_x_4032:
        /* <DEDUP_REMOVED lines=19> */
.L_x_4033:
[----:B------:R-:W-:Y:S05]  /*09c0*/  BSYNC B0 ;  /* 0x0000000000007941 */ /* 0x000fea0003800000 */
.L_x_4031:
        /* <DEDUP_REMOVED lines=105> */
.L_x_4035:
        /* <DEDUP_REMOVED lines=20> */
.L_x_4036:
[----:B------:R-:W-:Y:S05]  /*11a0*/  BSYNC B0 ;  /* 0x0000000000007941 */ /* 0x000fea0003800000 */
.L_x_4034:
        /* <DEDUP_REMOVED lines=115> */
[----:B------:R-:W-:Y:S05]  /*18e0*/  CALL.REL.NOINC `($__internal_23_$__cuda_sm20_div_s64) ;  /* 0x0000003800547944 */ /* 0x000fea0003c00000 */
[----:B------:R-:W-:Y:S02]  /*18f0*/  MOV R40, R20 ;  /* 0x0000001400287202 */ /* 0x000fe40000000f00 */
[----:B------:R-:W-:Y:S01]  /*1900*/  MOV R41, R21 ;  /* 0x0000001500297202 */ /* 0x000fe20000000f00 */
[----:B------:R-:W-:Y:S05]  /*1910*/  BRA `(.L_x_4039) ;  /* 0x00000000004c7947 */ /* 0x000fea0003800000 */
.L_x_4038:
        /* <DEDUP_REMOVED lines=19> */
.L_x_4039:
[----:B------:R-:W-:Y:S05]  /*1a50*/  BSYNC B0 ;  /* 0x0000000000007941 */ /* 0x000fea0003800000 */
.L_x_4037:
        /* <DEDUP_REMOVED lines=161> */
[----:B------:R-:W-:Y:S05]  /*2470*/  CALL.REL.NOINC `($__internal_23_$__cuda_sm20_div_s64) ;  /* 0x0000002c00707944 */ /* 0x000fea0003c00000 */
        /* <DEDUP_REMOVED lines=10> */
.L_x_4044:
        /* <DEDUP_REMOVED lines=22> */
.L_x_4045:
[----:B------:R-:W-:Y:S05]  /*2680*/  BSYNC B0 ;  /* 0x0000000000007941 */ /* 0x000fea0003800000 */
.L_x_4043:
[----:B------:R-:W-:Y:S01]  /*2690*/  LOP3.LUT R19, R17, R0, RZ, 0xfc, !PT ;  /* 0x0000000011137212 */ /* 0x000fe200078efcff */
[----:B------:R-:W-:Y:S03]  /*26a0*/  BSSY B0, `(.L_x_4046) ;  /* 0x0000028000007945 */ /* 0x000fe60003800000 */
[----:B------:R-:W-:-:S13]  /*26b0*/  ISETP.NE.U32.AND P0, PT, R19, RZ, PT ;  /* 0x000000ff1300720c */ /* 0x000fda0003f05070 */
[----:B------:R-:W-:Y:S05]  /*26c0*/  @!P0 BRA `(.L_x_4047) ;  /* 0x00000000003c8947 */ /* 0x000fea0003800000 */
[----:B------:R-:W-:Y:S01]  /*26d0*/  IMAD.MOV.U32 R26, RZ, RZ, R25 ;  /* 0x000000ffff1a7224 */ /* 0x000fe200078e0019 */
[----:B------:R-:W-:Y:S02]  /*26e0*/  MOV R23, R0 ;  /* 0x0000000000177202 */ /* 0x000fe40000000f00 */
[----:B------:R-:W-:Y:S02]  /*26f0*/  MOV R24, 0x2710 ;  /* 0x0000271000187802 */ /* 0x000fe40000000f00 */
[----:B------:R-:W-:Y:S05]  /*2700*/  CALL.REL.NOINC `($__internal_23_$__cuda_sm20_div_s64) ;  /* 0x0000002800cc7944 */ /* 0x000fea0003c00000 */
        /* <DEDUP_REMOVED lines=11> */
.L_x_4047:
        /* <DEDUP_REMOVED lines=22> */
.L_x_4048:
[----:B------:R-:W-:Y:S05]  /*2920*/  BSYNC B0 ;  /* 0x0000000000007941 */ /* 0x000fea0003800000 */
.L_x_4046:
        /* <DEDUP_REMOVED lines=11> */
[----:B------:R-:W-:Y:S05]  /*29e0*/  CALL.REL.NOINC `($__internal_23_$__cuda_sm20_div_s64) ;  /* 0x0000002800147944 */ /* 0x000fea0003c00000 */
[----:B------:R-:W-:-:S04]  /*29f0*/  IADD3 R17, P0, RZ, -R20, RZ ;  /* 0x80000014ff117210 */ /* 0x000fc80007f1e0ff */
[----:B------:R-:W-:Y:S01]  /*2a00*/  IADD3.X R18, RZ, ~R21, RZ, P0, !PT ;  /* 0x80000015ff127210 */ /* 0x000fe200007fe4ff */
[----:B------:R-:W-:-:S04]  /*2a10*/  IMAD.WIDE.U32 R42, R5, R17, R42 ;  /* 0x00000011052a7225 */ /* 0x000fc800078e002a */
[----:B------:R-:W-:-:S04]  /*2a20*/  IMAD R18, R18, R5, RZ ;  /* 0x0000000512127224 */ /* 0x000fc800078e02ff */
[----:B------:R-:W-:-:S05]  /*2a30*/  IMAD R4, R4, R17, R18 ;  /* 0x0000001104047224 */ /* 0x000fca00078e0212 */
[----:B------:R-:W-:Y:S01]  /*2a40*/  IADD3 R4, R43, R4, RZ ;  /* 0x000000042b047210 */ /* 0x000fe20007ffe0ff */
[----:B------:R-:W-:Y:S05]  /*2a50*/  BRA `(.L_x_4051) ;  /* 0x0000000000587947 */ /* 0x000fea0003800000 */
.L_x_4050:
        /* <DEDUP_REMOVED lines=22> */
.L_x_4051:
[----:B------:R-:W-:Y:S05]  /*2bc0*/  BSYNC B0 ;  /* 0x0000000000007941 */ /* 0x000fea0003800000 */
.L_x_4049:
        /* <DEDUP_REMOVED lines=38> */
[----:B------:R-:W-:Y:S05]  /*2e30*/  CALL.REL.NOINC `($__internal_23_$__cuda_sm20_div_s64) ;  /* 0x0000002400007944 */ /* 0x000fea0003c00000 */
        /* <DEDUP_REMOVED lines=12> */
.L_x_4053:
        /* <DEDUP_REMOVED lines=23> */
.L_x_4054:
[----:B------:R-:W-:Y:S05]  /*3070*/  BSYNC B0 ;  /* 0x0000000000007941 */ /* 0x000fea0003800000 */
.L_x_4052:
        /* <DEDUP_REMOVED lines=19> */
.L_x_4056:
        /* <DEDUP_REMOVED lines=22> */
.L_x_4057:
[----:B------:R-:W-:Y:S05]  /*3310*/  BSYNC B0 ;  /* 0x0000000000007941 */ /* 0x000fea0003800000 */
.L_x_4055:
        /* <DEDUP_REMOVED lines=19> */
.L_x_4059:
        /* <DEDUP_REMOVED lines=23> */
.L_x_4060:
[----:B------:R-:W-:Y:S05]  /*35c0*/  BSYNC B0 ;  /* 0x0000000000007941 */ /* 0x000fea0003800000 */
.L_x_4058:
        /* <DEDUP_REMOVED lines=39> */
.L_x_4062:
        /* <DEDUP_REMOVED lines=23> */
.L_x_4063:
[----:B------:R-:W-:Y:S05]  /*39b0*/  BSYNC B0 ;  /* 0x0000000000007941 */ /* 0x000fea0003800000 */
.L_x_4061:
        /* <DEDUP_REMOVED lines=29> */
.L_x_4065:
        /* <DEDUP_REMOVED lines=23> */
.L_x_4066:
[----:B------:R-:W-:Y:S05]  /*3d00*/  BSYNC B0 ;  /* 0x0000000000007941 */ /* 0x000fea0003800000 */
.L_x_4064:
        /* <DEDUP_REMOVED lines=21> */
.L_x_4042:
[----:B------:R-:W-:Y:S02]  /*3e60*/  ULDC.64 UR4, c[0x0][0x2b0] ;  /* 0x0000ac0000047ab9 */ /* 0x000fe40000000a00 */
[----:B------:R-:W-:-:S04]  /*3e70*/  LEA R2, P0, R38, UR4, 0x2 ;  /* 0x0000000426027c11 */ /* 0x000fc8000f8010ff */
[----:B------:R-:W-:-:S05]  /*3e80*/  LEA.HI.X R3, R38, UR5, R39, 0x2, P0 ;  /* 0x0000000526037c11 */ /* 0x000fca00080f1427 */
[----:B------:R0:W-:Y:S04]  /*3e90*/  STG.E desc[UR8][R2.64], R30 ;  /* 0x0000001e02007986 */ /* 0x0001e8000c101908 */
.L_x_4041:
[----:B------:R-:W-:Y:S05]  /*3ea0*/  BSYNC B1 ;  /* 0x0000000000017941 */ /* 0x000fea0003800000 */
.L_x_4040:
        /* <DEDUP_REMOVED lines=68> */
.L_x_4069:
        /* <DEDUP_REMOVED lines=77> */
.L_x_4068:
        /* <DEDUP_REMOVED lines=46> */
.L_x_4070:
        /* <DEDUP_REMOVED lines=9> */
.L_x_4072:
[----:B------:R-:W-:Y:S05]  /*4b30*/  BSYNC B0 ;  /* 0x0000000000007941 */ /* 0x000fea0003800000 */
.L_x_4071:
        /* <DEDUP_REMOVED lines=12> */
.L_x_4067:
        /* <DEDUP_REMOVED lines=100> */
        .weak           $__internal_23_$__cuda_sm20_div_s64
        .type           $__internal_23_$__cuda_sm20_div_s64,@function
        .size           $__internal_23_$__cuda_sm20_div_s64,(.L_x_6425 - $__internal_23_$__cuda_sm20_div_s64)
$__internal_23_$__cuda_sm20_div_s64:
        /* <DEDUP_REMOVED lines=83> */
[----:B------:R-:W-:Y:S06]  /*5770*/  RET.REL.NODEC R44 `(_ZN5flash32flash_fwd_splitkv_combine_kernelI23Flash_fwd_kernel_traitsILi96ELi64ELi64ELi4ELb0ELb0EN7cutlass10bfloat16_tE19Flash_kernel_traitsILi96ELi64ELi64ELi4ES3_EELi16ELi5ELb1EEEvNS_16Flash_fwd_paramsE) ;  /* 0xffffffa82c207950 */ /* 0x000fec0003c3ffff */
.L_x_4073:
        /* <DEDUP_REMOVED lines=16> */
.L_x_6425:


//--------------------- .text._ZN5flash32flash_fwd_splitkv_combine_kernelI23Flash_fwd_kernel_traitsILi96ELi64ELi64ELi4ELb0ELb0EN7cutlass10bfloat16_tE19Flash_kernel_traitsILi96ELi64ELi64ELi4ES3_EELi16ELi4ELb1EEEvNS_16Flash_fwd_paramsE --------------------------
	.section	.text._ZN5flash32flash_fwd_splitkv_combine_kernelI23Flash_fwd_kernel_traitsILi96ELi64ELi64ELi4ELb0ELb0EN7cutlass10bfloat16_tE19Flash_kernel_traitsILi96ELi64ELi64ELi4ES3_EELi16ELi4ELb1EEEvNS_16Flash_fwd_paramsE,"ax",@progbits
	.align	128
        .global         _ZN5flash32flash_fwd_splitkv_combine_kernelI23Flash_fwd_kernel_traitsILi96ELi64ELi64ELi4ELb0ELb0EN7cutlass10bfloat16_tE19Flash_kernel_traitsILi96ELi64ELi64ELi4ES3_EELi16ELi4ELb1EEEvNS_16Flash_fwd_paramsE
        .type           _ZN5flash32flash_fwd_splitkv_combine_kernelI23Flash_fwd_kernel_traitsILi96ELi64ELi64ELi4ELb0ELb0EN7cutlass10bfloat16_tE19Flash_kernel_traitsILi96ELi64ELi64ELi4ES3_EELi16ELi4ELb1EEEvNS_16Flash_fwd_paramsE,@function
        .size           _ZN5flash32flash_fwd_splitkv_combine_kernelI23Flash_fwd_kernel_traitsILi96ELi64ELi64ELi4ELb0ELb0EN7cutlass10bfloat16_tE19Flash_kernel_traitsILi96ELi64ELi64ELi4ES3_EELi16ELi4ELb1EEEvNS_16Flash_fwd_paramsE,(.L_x_6426 - _ZN5flash32flash_fwd_splitkv_combine_kernelI23Flash_fwd_kernel_traitsILi96ELi64ELi64ELi4ELb0ELb0EN7cutlass10bfloat16_tE19Flash_kernel_traitsILi96ELi64ELi64ELi4ES3_EELi16ELi4ELb1EEEvNS_16Flash_fwd_paramsE)
        .other          _ZN5flash32flash_fwd_splitkv_combine_kernelI23Flash_fwd_kernel_traitsILi96ELi64ELi64ELi4ELb0ELb0EN7cutlass10bfloat16_tE19Flash_kernel_traitsILi96ELi64ELi64ELi4ES3_EELi16ELi4ELb1EEEvNS_16Flash_fwd_paramsE,@"STO_CUDA_ENTRY STV_DEFAULT"
_ZN5flash32flash_fwd_splitkv_combine_kernelI23Flash_fwd_kernel_traitsILi96ELi64ELi64ELi4ELb0ELb0EN7cutlass10bfloat16_tE19Flash_kernel_traitsILi96ELi64ELi64ELi4ES3_EELi16ELi4ELb1EEEvNS_16Flash_fwd_paramsE:
.text._ZN5flash32flash_fwd_splitkv_combine_kernelI23Flash_fwd_kernel_traitsILi96ELi64ELi64ELi4ELb0ELb0EN7cutlass10bfloat16_tE19Flash_kernel_traitsILi96ELi64ELi64ELi4ES3_EELi16ELi4ELb1EEEvNS_16Flash_fwd_paramsE:
        /* <DEDUP_REMOVED lines=23> */
[----:B------:R-:W-:Y:S05]  /*0170*/  CALL.REL.NOINC `($__internal_24_$__cuda_sm20_div_s64) ;  /* 0x0000004c00407944 */ /* 0x000fea0003c00000 */
[----:B------:R-:W-:Y:S05]  /*0180*/  BRA `(.L_x_4075) ;  /* 0x00000000004c7947 */ /* 0x000fea0003800000 */
.L_x_4074:
        /* <DEDUP_REMOVED lines=19> */
.L_x_4075:
        /* <DEDUP_REMOVED lines=12> */
[----:B------:R-:W-:Y:S05]  /*0380*/  CALL.REL.NOINC `($__internal_24_$__cuda_sm20_div_s64) ;  /* 0x0000004800bc7944 */ /* 0x000fea0003c00000 */
[----:B------:R-:W-:Y:S02]  /*0390*/  MOV R8, R20 ;  /* 0x0000001400087202 */ /* 0x000fe40000000f00 */
[----:B------:R-:W-:Y:S01]  /*03a0*/  MOV R9, R21 ;  /* 0x0000001500097202 */ /* 0x000fe20000000f00 */
[----:B------:R-:W-:Y:S05]  /*03b0*/  BRA `(.L_x_4078) ;  /* 0x00000000004c7947 */ /* 0x000fea0003800000 */
.L_x_4077:
        /* <DEDUP_REMOVED lines=19> */
.L_x_4078:
[----:B------:R-:W-:Y:S05]  /*04f0*/  BSYNC B0 ;  /* 0x0000000000007941 */ /* 0x000fea0003800000 */
.L_x_4076:
        /* <DEDUP_REMOVED lines=42> */
.L_x_4080:
        /* <DEDUP_REMOVED lines=19> */
.L_x_4081:
[----:B------:R-:W-:Y:S05]  /*08d0*/  BSYNC B0 ;  /* 0x0000000000007941 */ /* 0x000fea0003800000 */
.L_x_4079:
        /* <DEDUP_REMOVED lines=72> */
[----:B------:R-:W-:Y:S05]  /*0d60*/  CALL.REL.NOINC `($__internal_24_$__cuda_sm20_div_s64) ;  /* 0x0000004000447944 */ /* 0x000fea0003c00000 */
[----:B------:R-:W-:Y:S02]  /*0d70*/  MOV R38, R20 ;  /* 0x0000001400267202 */ /* 0x000fe40000000f00 */
[----:B------:R-:W-:Y:S01]  /*0d80*/  MOV R39, R21 ;  /* 0x0000001500277202 */ /* 0x000fe20000000f00 */
[----:B------:R-:W-:Y:S05]  /*0d90*/  BRA `(.L_x_4084) ;  /* 0x00000000004c7947 */ /* 0x000fea0003800000 */
.L_x_4083:
        /* <DEDUP_REMOVED lines=19> */
.L_x_4084:
[----:B------:R-:W-:Y:S05]  /*0ed0*/  BSYNC B0 ;  /* 0x0000000000007941 */ /* 0x000fea0003800000 */
.L_x_4082:
        /* <DEDUP_REMOVED lines=41> */
.L_x_4086:
        /* <DEDUP_REMOVED lines=19> */
.L_x_4087:
[----:B------:R-:W-:Y:S05]  /*12a0*/  BSYNC B0 ;  /* 0x0000000000007941 */ /* 0x000fea0003800000 */
.L_x_4085:
        /* <DEDUP_REMOVED lines=236> */
[----:B------:R-:W-:Y:S05]  /*2170*/  CALL.REL.NOINC `($__internal_24_$__cuda_sm20_div_s64) ;  /* 0x0000002c00407944 */ /* 0x000fea0003c00000 */
        /* <DEDUP_REMOVED lines=10> */
.L_x_4092:
        /* <DEDUP_REMOVED lines=22> */
.L_x_4093:
[----:B------:R-:W-:Y:S05]  /*2380*/  BSYNC B0 ;  /* 0x0000000000007941 */ /* 0x000fea0003800000 */
.L_x_4091:
[----:B------:R-:W-:Y:S01]  /*2390*/  LOP3.LUT R19, R17, R0, RZ, 0xfc, !PT ;  /* 0x0000000011137212 */ /* 0x000fe200078efcff */
[----:B------:R-:W-:Y:S03]  /*23a0*/  BSSY B0, `(.L_x_4094) ;  /* 0x0000028000007945 */ /* 0x000fe60003800000 */
[----:B------:R-:W-:-:S13]  /*23b0*/  ISETP.NE.U32.AND P1, PT, R19, RZ, PT ;  /* 0x000000ff1300720c */ /* 0x000fda0003f25070 */
[----:B------:R-:W-:Y:S05]  /*23c0*/  @!P1 BRA `(.L_x_4095) ;  /* 0x00000000003c9947 */ /* 0x000fea0003800000 */
[----:B------:R-:W-:Y:S01]  /*23d0*/  IMAD.MOV.U32 R26, RZ, RZ, R27 ;  /* 0x000000ffff1a7224 */ /* 0x000fe200078e001b */
[----:B------:R-:W-:Y:S02]  /*23e0*/  MOV R25, R0 ;  /* 0x0000000000197202 */ /* 0x000fe40000000f00 */
[----:B------:R-:W-:Y:S02]  /*23f0*/  MOV R24, 0x2410 ;  /* 0x0000241000187802 */ /* 0x000fe40000000f00 */
[----:B------:R-:W-:Y:S05]  /*2400*/  CALL.REL.NOINC `($__internal_24_$__cuda_sm20_div_s64) ;  /* 0x00000028009c7944 */ /* 0x000fea0003c00000 */
        /* <DEDUP_REMOVED lines=11> */
.L_x_4095:
        /* <DEDUP_REMOVED lines=22> */
.L_x_4096:
[----:B------:R-:W-:Y:S05]  /*2620*/  BSYNC B0 ;  /* 0x0000000000007941 */ /* 0x000fea0003800000 */
.L_x_4094:
        /* <DEDUP_REMOVED lines=11> */
[----:B------:R-:W-:Y:S05]  /*26e0*/  CALL.REL.NOINC `($__internal_24_$__cuda_sm20_div_s64) ;  /* 0x0000002400e47944 */ /* 0x000fea0003c00000 */
[----:B------:R-:W-:-:S04]  /*26f0*/  IADD3 R17, P0, RZ, -R20, RZ ;  /* 0x80000014ff117210 */ /* 0x000fc80007f1e0ff */
[----:B------:R-:W-:Y:S01]  /*2700*/  IADD3.X R18, RZ, ~R21, RZ, P0, !PT ;  /* 0x80000015ff127210 */ /* 0x000fe200007fe4ff */
[----:B------:R-:W-:-:S04]  /*2710*/  IMAD.WIDE.U32 R40, R5, R17, R40 ;  /* 0x0000001105287225 */ /* 0x000fc800078e0028 */
[----:B------:R-:W-:-:S04]  /*2720*/  IMAD R18, R18, R5, RZ ;  /* 0x0000000512127224 */ /* 0x000fc800078e02ff */
[----:B------:R-:W-:-:S05]  /*2730*/  IMAD R4, R4, R17, R18 ;  /* 0x0000001104047224 */ /* 0x000fca00078e0212 */
[----:B------:R-:W-:Y:S01]  /*2740*/  IADD3 R4, R41, R4, RZ ;  /* 0x0000000429047210 */ /* 0x000fe20007ffe0ff */
[----:B------:R-:W-:Y:S05]  /*2750*/  BRA `(.L_x_4099) ;  /* 0x0000000000587947 */ /* 0x000fea0003800000 */
.L_x_4098:
        /* <DEDUP_REMOVED lines=22> */
.L_x_4099:
[----:B------:R-:W-:Y:S05]  /*28c0*/  BSYNC B0 ;  /* 0x0000000000007941 */ /* 0x000fea0003800000 */
.L_x_4097:
        /* <DEDUP_REMOVED lines=38> */
[----:B------:R-:W-:Y:S05]  /*2b30*/  CALL.REL.NOINC `($__internal_24_$__cuda_sm20_div_s64) ;  /* 0x0000002000d07944 */ /* 0x000fea0003c00000 */
        /* <DEDUP_REMOVED lines=12> */
.L_x_4101:
        /* <DEDUP_REMOVED lines=23> */
.L_x_4102:
[----:B------:R-:W-:Y:S05]  /*2d70*/  BSYNC B0 ;  /* 0x0000000000007941 */ /* 0x000fea0003800000 */
.L_x_4100:
        /* <DEDUP_REMOVED lines=19> */
.L_x_4104:
        /* <DEDUP_REMOVED lines=22> */
.L_x_4105:
[----:B------:R-:W-:Y:S05]  /*3010*/  BSYNC B0 ;  /* 0x0000000000007941 */ /* 0x000fea0003800000 */
.L_x_4103:
        /* <DEDUP_REMOVED lines=19> */
.L_x_4107:
        /* <DEDUP_REMOVED lines=23> */
.L_x_4108:
[----:B------:R-:W-:Y:S05]  /*32c0*/  BSYNC B0 ;  /* 0x0000000000007941 */ /* 0x000fea0003800000 */
.L_x_4106:
        /* <DEDUP_REMOVED lines=39> */
.L_x_4110:
        /* <DEDUP_REMOVED lines=23> */
.L_x_4111:
[----:B------:R-:W-:Y:S05]  /*36b0*/  BSYNC B0 ;  /* 0x0000000000007941 */ /* 0x000fea0003800000 */
.L_x_4109:
        /* <DEDUP_REMOVED lines=29> */
.L_x_4113:
        /* <DEDUP_REMOVED lines=23> */
.L_x_4114:
[----:B------:R-:W-:Y:S05]  /*3a00*/  BSYNC B0 ;  /* 0x0000000000007941 */ /* 0x000fea0003800000 */
.L_x_4112:
        /* <DEDUP_REMOVED lines=21> */
.L_x_4090:
[----:B------:R-:W-:Y:S02]  /*3b60*/  ULDC.64 UR4, c[0x0][0x2b0] ;  /* 0x0000ac0000047ab9 */ /* 0x000fe40000000a00 */
[----:B------:R-:W-:-:S04]  /*3b70*/  LEA R2, P0, R36, UR4, 0x2 ;  /* 0x0000000424027c11 */ /* 0x000fc8000f8010ff */
[----:B------:R-:W-:-:S05]  /*3b80*/  LEA.HI.X R3, R36, UR5, R37, 0x2, P0 ;  /* 0x0000000524037c11 */ /* 0x000fca00080f1425 */
[----:B------:R0:W-:Y:S04]  /*3b90*/  STG.E desc[UR8][R2.64], R31 ;  /* 0x0000001f02007986 */ /* 0x0001e8000c101908 */
.L_x_4089:
[----:B------:R-:W-:Y:S05]  /*3ba0*/  BSYNC B1 ;  /* 0x0000000000017941 */ /* 0x000fea0003800000 */
.L_x_4088:
        /* <DEDUP_REMOVED lines=56> */
.L_x_4117:
        /* <DEDUP_REMOVED lines=77> */
.L_x_4116:
        /* <DEDUP_REMOVED lines=46> */
.L_x_4118:
        /* <DEDUP_REMOVED lines=9> */
.L_x_4120:
[----:B------:R-:W-:Y:S05]  /*4770*/  BSYNC B0 ;  /* 0x0000000000007941 */ /* 0x000fea0003800000 */
.L_x_4119:
        /* <DEDUP_REMOVED lines=12> */
.L_x_4115:
        /* <DEDUP_REMOVED lines=100> */
        .weak           $__internal_24_$__cuda_sm20_div_s64
        .type           $__internal_24_$__cuda_sm20_div_s64,@function
        .size           $__internal_24_$__cuda_sm20_div_s64,(.L_x_6426 - $__internal_24_$__cuda_sm20_div_s64)
$__internal_24_$__cuda_sm20_div_s64:
        /* <DEDUP_REMOVED lines=83> */
[----:B------:R-:W-:Y:S06]  /*53b0*/  RET.REL.NODEC R22 `(_ZN5flash32flash_fwd_splitkv_combine_kernelI23Flash_fwd_kernel_traitsILi96ELi64ELi64ELi4ELb0ELb0EN7cutlass10bfloat16_tE19Flash_kernel_traitsILi96ELi64ELi64ELi4ES3_EELi16ELi4ELb1EEEvNS_16Flash_fwd_paramsE) ;  /* 0xffffffac16107950 */ /* 0x000fec0003c3ffff */
.L_x_4121:
        /* <DEDUP_REMOVED lines=12> */
.L_x_6426:


//--------------------- .text._ZN5flash32flash_fwd_splitkv_combine_kernelI23Flash_fwd_kernel_traitsILi96ELi64ELi64ELi4ELb0ELb0EN7cutlass10bfloat16_tE19Flash_kernel_traitsILi96ELi64ELi64ELi4ES3_EELi16ELi3ELb1EEEvNS_16Flash_fwd_paramsE --------------------------
	.section	.text._ZN5flash32flash_fwd_splitkv_combine_kernelI23Flash_fwd_kernel_traitsILi96ELi64ELi64ELi4ELb0ELb0EN7cutlass10bfloat16_tE19Flash_kernel_traitsILi96ELi64ELi64ELi4ES3_EELi16ELi3ELb1EEEvNS_16Flash_fwd_paramsE,"ax",@progbits
	.align	128
        .global         _ZN5flash32flash_fwd_splitkv_combine_kernelI23Flash_fwd_kernel_traitsILi96ELi64ELi64ELi4ELb0ELb0EN7cutlass10bfloat16_tE19Flash_kernel_traitsILi96ELi64ELi64ELi4ES3_EELi16ELi3ELb1EEEvNS_16Flash_fwd_paramsE
        .type           _ZN5flash32flash_fwd_splitkv_combine_kernelI23Flash_fwd_kernel_traitsILi96ELi64ELi64ELi4ELb0ELb0EN7cutlass10bfloat16_tE19Flash_kernel_traitsILi96ELi64ELi64ELi4ES3_EELi16ELi3ELb1EEEvNS_16Flash_fwd_paramsE,@function
        .size           _ZN5flash32flash_fwd_splitkv_combine_kernelI23Flash_fwd_kernel_traitsILi96ELi64ELi64ELi4ELb0ELb0EN7cutlass10bfloat16_tE19Flash_kernel_traitsILi96ELi64ELi64ELi4ES3_EELi16ELi3ELb1EEEvNS_16Flash_fwd_paramsE,(.L_x_6427 - _ZN5flash32flash_fwd_splitkv_combine_kernelI23Flash_fwd_kernel_traitsILi96ELi64ELi64ELi4ELb0ELb0EN7cutlass10bfloat16_tE19Flash_kernel_traitsILi96ELi64ELi64ELi4ES3_EELi16ELi3ELb1EEEvNS_16Flash_fwd_paramsE)
        .other          _ZN5flash32flash_fwd_splitkv_combine_kernelI23Flash_fwd_kernel_traitsILi96ELi64ELi64ELi4ELb0ELb0EN7cutlass10bfloat16_tE19Flash_kernel_traitsILi96ELi64ELi64ELi4ES3_EELi16ELi3ELb1EEEvNS_16Flash_fwd_paramsE,@"STO_CUDA_ENTRY STV_DEFAULT"
_ZN5flash32flash_fwd_splitkv_combine_kernelI23Flash_fwd_kernel_traitsILi96ELi64ELi64ELi4ELb0ELb0EN7cutlass10bfloat16_tE19Flash_kernel_traitsILi96ELi64ELi64ELi4ES3_EELi16ELi3ELb1EEEvNS_16Flash_fwd_paramsE:
.text._ZN5flash32flash_fwd_splitkv_combine_kernelI23Flash_fwd_kernel_traitsILi96ELi64ELi64ELi4ELb0ELb0EN7cutlass10bfloat16_tE19Flash_kernel_traitsILi96ELi64ELi64ELi4ES3_EELi16ELi3ELb1EEEvNS_16Flash_fwd_paramsE:
        /* <DEDUP_REMOVED lines=23> */
[----:B------:R-:W-:Y:S05]  /*0170*/  CALL.REL.NOINC `($__internal_25_$__cuda_sm20_div_s64) ;  /* 0x0000004c00447944 */ /* 0x000fea0003c00000 */
[----:B------:R-:W-:Y:S05]  /*0180*/  BRA `(.L_x_4123) ;  /* 0x00000000004c7947 */ /* 0x000fea0003800000 */
.L_x_4122:
        /* <DEDUP_REMOVED lines=19> */
.L_x_4123:
        /* <DEDUP_REMOVED lines=12> */
[----:B------:R-:W-:Y:S05]  /*0380*/  CALL.REL.NOINC `($__internal_25_$__cuda_sm20_div_s64) ;  /* 0x0000004800c07944 */ /* 0x000fea0003c00000 */
[----:B------:R-:W-:Y:S02]  /*0390*/  MOV R8, R18 ;  /* 0x0000001200087202 */ /* 0x000fe40000000f00 */
[----:B------:R-:W-:Y:S01]  /*03a0*/  MOV R9, R19 ;  /* 0x0000001300097202 */ /* 0x000fe20000000f00 */
[----:B------:R-:W-:Y:S05]  /*03b0*/  BRA `(.L_x_4126) ;  /* 0x00000000004c7947 */ /* 0x000fea0003800000 */
.L_x_4125:
        /* <DEDUP_REMOVED lines=19> */
.L_x_4126:
[----:B------:R-:W-:Y:S05]  /*04f0*/  BSYNC B0 ;  /* 0x0000000000007941 */ /* 0x000fea0003800000 */
.L_x_4124:
        /* <DEDUP_REMOVED lines=42> */
.L_x_4128:
        /* <DEDUP_REMOVED lines=19> */
.L_x_4129:
[----:B------:R-:W-:Y:S05]  /*08d0*/  BSYNC B0 ;  /* 0x0000000000007941 */ /* 0x000fea0003800000 */
.L_x_4127:
        /* <DEDUP_REMOVED lines=74> */
[----:B------:R-:W-:Y:S02]  /*0d80*/  MOV R34, R18 ;  /* 0x0000001200227202 */ /* 0x000fe40000000f00 */
[----:B------:R-:W-:Y:S01]  /*0d90*/  MOV R35, R19 ;  /* 0x0000001300237202 */ /* 0x000fe20000000f00 */
[----:B------:R-:W-:Y:S05]  /*0da0*/  BRA `(.L_x_4132) ;  /* 0x00000000004c7947 */ /* 0x000fea0003800000 */
.L_x_4131:
        /* <DEDUP_REMOVED lines=19> */
.L_x_4132:
[----:B------:R-:W-:Y:S05]  /*0ee0*/  BSYNC B0 ;  /* 0x0000000000007941 */ /* 0x000fea0003800000 */
.L_x_4130:
        /* <DEDUP_REMOVED lines=43> */
.L_x_4134:
        /* <DEDUP_REMOVED lines=19> */
.L_x_4135:
[----:B------:R-:W-:Y:S05]  /*12d0*/  BSYNC B0 ;  /* 0x0000000000007941 */ /* 0x000fea0003800000 */
.L_x_4133:
        /* <DEDUP_REMOVED lines=67> */
.L_x_4137:
[----:B------:R-:W-:Y:S05]  /*1710*/  BSYNC B0 ;  /* 0x0000000000007941 */ /* 0x000fea0003800000 */
.L_x_4136:
        /* <DEDUP_REMOVED lines=14> */
.L_x_4139:
[----:B------:R-:W-:Y:S05]  /*1800*/  BSYNC B0 ;  /* 0x0000000000007941 */ /* 0x000fea0003800000 */
.L_x_4138:
        /* <DEDUP_REMOVED lines=142> */
[----:B------:R-:W-:Y:S05]  /*20f0*/  CALL.REL.NOINC `($__internal_25_$__cuda_sm20_div_s64) ;  /* 0x0000002c00647944 */ /* 0x000fea0003c00000 */
        /* <DEDUP_REMOVED lines=9> */
.L_x_4144:
        /* <DEDUP_REMOVED lines=22> */
.L_x_4145:
[----:B------:R-:W-:Y:S05]  /*22f0*/  BSYNC B0 ;  /* 0x0000000000007941 */ /* 0x000fea0003800000 */
.L_x_4143:
        /* <DEDUP_REMOVED lines=19> */
.L_x_4147:
        /* <DEDUP_REMOVED lines=22> */
.L_x_4148:
[----:B------:R-:W-:Y:S05]  /*2590*/  BSYNC B0 ;  /* 0x0000000000007941 */ /* 0x000fea0003800000 */
.L_x_4146:
        /* <DEDUP_REMOVED lines=11> */
[----:B------:R-:W-:Y:S05]  /*2650*/  CALL.REL.NOINC `($__internal_25_$__cuda_sm20_div_s64) ;  /* 0x00000028000c7944 */ /* 0x000fea0003c00000 */
[----:B------:R-:W-:-:S04]  /*2660*/  IADD3 R17, P0, RZ, -R18, RZ ;  /* 0x80000012ff117210 */ /* 0x000fc80007f1e0ff */
[----:B------:R-:W-:Y:S01]  /*2670*/  IADD3.X R16, RZ, ~R19, RZ, P0, !PT ;  /* 0x80000013ff107210 */ /* 0x000fe200007fe4ff */
[----:B------:R-:W-:-:S04]  /*2680*/  IMAD.WIDE.U32 R36, R5, R17, R36 ;  /* 0x0000001105247225 */ /* 0x000fc800078e0024 */
[----:B------:R-:W-:-:S04]  /*2690*/  IMAD R16, R16, R5, RZ ;  /* 0x0000000510107224 */ /* 0x000fc800078e02ff */
[----:B------:R-:W-:-:S05]  /*26a0*/  IMAD R4, R4, R17, R16 ;  /* 0x0000001104047224 */ /* 0x000fca00078e0210 */
[----:B------:R-:W-:Y:S01]  /*26b0*/  IADD3 R4, R37, R4, RZ ;  /* 0x0000000425047210 */ /* 0x000fe20007ffe0ff */
[----:B------:R-:W-:Y:S05]  /*26c0*/  BRA `(.L_x_4151) ;  /* 0x0000000000587947 */ /* 0x000fea0003800000 */
.L_x_4150:
        /* <DEDUP_REMOVED lines=22> */
.L_x_4151:
[----:B------:R-:W-:Y:S05]  /*2830*/  BSYNC B0 ;  /* 0x0000000000007941 */ /* 0x000fea0003800000 */
.L_x_4149:
        /* <DEDUP_REMOVED lines=38> */
[----:B------:R-:W-:Y:S05]  /*2aa0*/  CALL.REL.NOINC `($__internal_25_$__cuda_sm20_div_s64) ;  /* 0x0000002000f87944 */ /* 0x000fea0003c00000 */
        /* <DEDUP_REMOVED lines=12> */
.L_x_4153:
        /* <DEDUP_REMOVED lines=23> */
.L_x_4154:
[----:B------:R-:W-:Y:S05]  /*2ce0*/  BSYNC B0 ;  /* 0x0000000000007941 */ /* 0x000fea0003800000 */
.L_x_4152:
        /* <DEDUP_REMOVED lines=18> */
.L_x_4156:
        /* <DEDUP_REMOVED lines=22> */
.L_x_4157:
[----:B------:R-:W-:Y:S05]  /*2f70*/  BSYNC B0 ;  /* 0x0000000000007941 */ /* 0x000fea0003800000 */
.L_x_4155:
        /* <DEDUP_REMOVED lines=20> */
.L_x_4159:
        /* <DEDUP_REMOVED lines=23> */
.L_x_4160:
[----:B------:R-:W-:Y:S05]  /*3230*/  BSYNC B0 ;  /* 0x0000000000007941 */ /* 0x000fea0003800000 */
.L_x_4158:
        /* <DEDUP_REMOVED lines=26> */
[----:B------:R-:W-:Y:S05]  /*33e0*/  CALL.REL.NOINC `($__internal_25_$__cuda_sm20_div_s64) ;  /* 0x0000001800a87944 */ /* 0x000fea0003c00000 */
        /* <DEDUP_REMOVED lines=12> */
.L_x_4162:
        /* <DEDUP_REMOVED lines=23> */
.L_x_4163:
[----:B------:R-:W-:Y:S05]  /*3620*/  BSYNC B0 ;  /* 0x0000000000007941 */ /* 0x000fea0003800000 */
.L_x_4161:
        /* <DEDUP_REMOVED lines=29> */
.L_x_4165:
        /* <DEDUP_REMOVED lines=23> */
.L_x_4166:
[----:B------:R-:W-:Y:S05]  /*3970*/  BSYNC B0 ;  /* 0x0000000000007941 */ /* 0x000fea0003800000 */
.L_x_4164:
        /* <DEDUP_REMOVED lines=21> */
.L_x_4142:
[----:B------:R-:W-:Y:S02]  /*3ad0*/  ULDC.64 UR4, c[0x0][0x2b0] ;  /* 0x0000ac0000047ab9 */ /* 0x000fe40000000a00 */
[----:B------:R-:W-:-:S04]  /*3ae0*/  LEA R2, P0, R32, UR4, 0x2 ;  /* 0x0000000420027c11 */ /* 0x000fc8000f8010ff */
[----:B------:R-:W-:-:S05]  /*3af0*/  LEA.HI.X R3, R32, UR5, R33, 0x2, P0 ;  /* 0x0000000520037c11 */ /* 0x000fca00080f1421 */
[----:B------:R0:W-:Y:S04]  /*3b00*/  STG.E desc[UR8][R2.64], R27 ;  /* 0x0000001b02007986 */ /* 0x0001e8000c101908 */
.L_x_4141:
[----:B------:R-:W-:Y:S05]  /*3b10*/  BSYNC B1 ;  /* 0x0000000000017941 */ /* 0x000fea0003800000 */
.L_x_4140:
        /* <DEDUP_REMOVED lines=20> */
.L_x_4168:
[----:B------:R-:W-:Y:S05]  /*3c60*/  BSYNC B0 ;  /* 0x0000000000007941 */ /* 0x000fea0003800000 */
.L_x_4167:
        /* <DEDUP_REMOVED lines=45> */
.L_x_4171:
        /* <DEDUP_REMOVED lines=77> */
.L_x_4170:
        /* <DEDUP_REMOVED lines=46> */
.L_x_4172:
        /* <DEDUP_REMOVED lines=9> */
.L_x_4174:
[----:B------:R-:W-:Y:S05]  /*4780*/  BSYNC B0 ;  /* 0x0000000000007941 */ /* 0x000fea0003800000 */
.L_x_4173:
        /* <DEDUP_REMOVED lines=12> */
.L_x_4169:
        /* <DEDUP_REMOVED lines=100> */
        .weak           $__internal_25_$__cuda_sm20_div_s64
        .type           $__internal_25_$__cuda_sm20_div_s64,@function
        .size           $__internal_25_$__cuda_sm20_div_s64,(.L_x_6427 - $__internal_25_$__cuda_sm20_div_s64)
$__internal_25_$__cuda_sm20_div_s64:
        /* <DEDUP_REMOVED lines=83> */
[----:B------:R-:W-:Y:S06]  /*53c0*/  RET.REL.NODEC R38 `(_ZN5flash32flash_fwd_splitkv_combine_kernelI23Flash_fwd_kernel_traitsILi96ELi64ELi64ELi4ELb0ELb0EN7cutlass10bfloat16_tE19Flash_kernel_traitsILi96ELi64ELi64ELi4ES3_EELi16ELi3ELb1EEEvNS_16Flash_fwd_paramsE) ;  /* 0xffffffac260c7950 */ /* 0x000fec0003c3ffff */
.L_x_4175:
        /* <DEDUP_REMOVED lines=11> */
.L_x_6427:


//--------------------- .text._ZN5flash32flash_fwd_splitkv_combine_kernelI23Flash_fwd_kernel_traitsILi96ELi64ELi64ELi4ELb0ELb0EN7cutlass10bfloat16_tE19Flash_kernel_traitsILi96ELi64ELi64ELi4ES3_EELi16ELi2ELb1EEEvNS_16Flash_fwd_paramsE --------------------------
	.section	.text._ZN5flash32flash_fwd_splitkv_combine_kernelI23Flash_fwd_kernel_traitsILi96ELi64ELi64ELi4ELb0ELb0EN7cutlass10bfloat16_tE19Flash_kernel_traitsILi96ELi64ELi64ELi4ES3_EELi16ELi2ELb1EEEvNS_16Flash_fwd_paramsE,"ax",@progbits
	.align	128
        .global         _ZN5flash32flash_fwd_splitkv_combine_kernelI23Flash_fwd_kernel_traitsILi96ELi64ELi64ELi4ELb0ELb0EN7cutlass10bfloat16_tE19Flash_kernel_traitsILi96ELi64ELi64ELi4ES3_EELi16ELi2ELb1EEEvNS_16Flash_fwd_paramsE
        .type           _ZN5flash32flash_fwd_splitkv_combine_kernelI23Flash_fwd_kernel_traitsILi96ELi64ELi64ELi4ELb0ELb0EN7cutlass10bfloat16_tE19Flash_kernel_traitsILi96ELi64ELi64ELi4ES3_EELi16ELi2ELb1EEEvNS_16Flash_fwd_paramsE,@function
        .size           _ZN5flash32flash_fwd_splitkv_combine_kernelI23Flash_fwd_kernel_traitsILi96ELi64ELi64ELi4ELb0ELb0EN7cutlass10bfloat16_tE19Flash_kernel_traitsILi96ELi64ELi64ELi4ES3_EELi16ELi2ELb1EEEvNS_16Flash_fwd_paramsE,(.L_x_6428 - _ZN5flash32flash_fwd_splitkv_combine_kernelI23Flash_fwd_kernel_traitsILi96ELi64ELi64ELi4ELb0ELb0EN7cutlass10bfloat16_tE19Flash_kernel_traitsILi96ELi64ELi64ELi4ES3_EELi16ELi2ELb1EEEvNS_16Flash_fwd_paramsE)
        .other          _ZN5flash32flash_fwd_splitkv_combine_kernelI23Flash_fwd_kernel_traitsILi96ELi64ELi64ELi4ELb0ELb0EN7cutlass10bfloat16_tE19Flash_kernel_traitsILi96ELi64ELi64ELi4ES3_EELi16ELi2ELb1EEEvNS_16Flash_fwd_paramsE,@"STO_CUDA_ENTRY STV_DEFAULT"
_ZN5flash32flash_fwd_splitkv_combine_kernelI23Flash_fwd_kernel_traitsILi96ELi64ELi64ELi4ELb0ELb0EN7cutlass10bfloat16_tE19Flash_kernel_traitsILi96ELi64ELi64ELi4ES3_EELi16ELi2ELb1EEEvNS_16Flash_fwd_paramsE:
.text._ZN5flash32flash_fwd_splitkv_combine_kernelI23Flash_fwd_kernel_traitsILi96ELi64ELi64ELi4ELb0ELb0EN7cutlass10bfloat16_tE19Flash_kernel_traitsILi96ELi64ELi64ELi4ES3_EELi16ELi2ELb1EEEvNS_16Flash_fwd_paramsE:
        /* <DEDUP_REMOVED lines=23> */
[----:B------:R-:W-:Y:S05]  /*0170*/  CALL.REL.NOINC `($__internal_26_$__cuda_sm20_div_s64) ;  /* 0x0000004c00387944 */ /* 0x000fea0003c00000 */
[----:B------:R-:W-:Y:S05]  /*0180*/  BRA `(.L_x_4177) ;  /* 0x00000000004c7947 */ /* 0x000fea0003800000 */
.L_x_4176:
        /* <DEDUP_REMOVED lines=19> */
.L_x_4177:
        /* <DEDUP_REMOVED lines=12> */
[----:B------:R-:W-:Y:S05]  /*0380*/  CALL.REL.NOINC `($__internal_26_$__cuda_sm20_div_s64) ;  /* 0x0000004800b47944 */ /* 0x000fea0003c00000 */
[----:B------:R-:W-:Y:S02]  /*0390*/  MOV R8, R18 ;  /* 0x0000001200087202 */ /* 0x000fe40000000f00 */
[----:B------:R-:W-:Y:S01]  /*03a0*/  MOV R9, R19 ;  /* 0x0000001300097202 */ /* 0x000fe20000000f00 */
[----:B------:R-:W-:Y:S05]  /*03b0*/  BRA `(.L_x_4180) ;  /* 0x00000000004c7947 */ /* 0x000fea0003800000 */
.L_x_4179:
        /* <DEDUP_REMOVED lines=19> */
.L_x_4180:
[----:B------:R-:W-:Y:S05]  /*04f0*/  BSYNC B0 ;  /* 0x0000000000007941 */ /* 0x000fea0003800000 */
.L_x_4178:
        /* <DEDUP_REMOVED lines=41> */
.L_x_4182:
        /* <DEDUP_REMOVED lines=19> */
.L_x_4183:
[----:B------:R-:W-:Y:S05]  /*08c0*/  BSYNC B0 ;  /* 0x0000000000007941 */ /* 0x000fea0003800000 */
.L_x_4181:
        /* <DEDUP_REMOVED lines=73> */
[----:B------:R-:W-:Y:S02]  /*0d60*/  MOV R34, R18 ;  /* 0x0000001200227202 */ /* 0x000fe40000000f00 */
[----:B------:R-:W-:Y:S01]  /*0d70*/  MOV R35, R19 ;  /* 0x0000001300237202 */ /* 0x000fe20000000f00 */
[----:B------:R-:W-:Y:S05]  /*0d80*/  BRA `(.L_x_4186) ;  /* 0x00000000004c7947 */ /* 0x000fea0003800000 */
.L_x_4185:
        /* <DEDUP_REMOVED lines=19> */
.L_x_4186:
[----:B------:R-:W-:Y:S05]  /*0ec0*/  BSYNC B0 ;  /* 0x0000000000007941 */ /* 0x000fea0003800000 */
.L_x_4184:
        /* <DEDUP_REMOVED lines=44> */
.L_x_4188:
        /* <DEDUP_REMOVED lines=19> */
.L_x_4189:
[----:B------:R-:W-:Y:S05]  /*12c0*/  BSYNC B0 ;  /* 0x0000000000007941 */ /* 0x000fea0003800000 */
.L_x_4187:
        /* <DEDUP_REMOVED lines=68> */
.L_x_4191:
[----:B------:R-:W-:Y:S05]  /*1710*/  BSYNC B0 ;  /* 0x0000000000007941 */ /* 0x000fea0003800000 */
.L_x_4190:
        /* <DEDUP_REMOVED lines=13> */
.L_x_4193:
[----:B------:R-:W-:Y:S05]  /*17f0*/  BSYNC B0 ;  /* 0x0000000000007941 */ /* 0x000fea0003800000 */
.L_x_4192:
        /* <DEDUP_REMOVED lines=138> */
[----:B------:R-:W-:Y:S05]  /*20a0*/  CALL.REL.NOINC `($__internal_26_$__cuda_sm20_div_s64) ;  /* 0x0000002c006c7944 */ /* 0x000fea0003c00000 */
        /* <DEDUP_REMOVED lines=9> */
.L_x_4198:
        /* <DEDUP_REMOVED lines=22> */
.L_x_4199:
[----:B------:R-:W-:Y:S05]  /*22a0*/  BSYNC B0 ;  /* 0x0000000000007941 */ /* 0x000fea0003800000 */
.L_x_4197:
        /* <DEDUP_REMOVED lines=19> */
.L_x_4201:
        /* <DEDUP_REMOVED lines=22> */
.L_x_4202:
[----:B------:R-:W-:Y:S05]  /*2540*/  BSYNC B0 ;  /* 0x0000000000007941 */ /* 0x000fea0003800000 */
.L_x_4200:
        /* <DEDUP_REMOVED lines=11> */
[----:B------:R-:W-:Y:S05]  /*2600*/  CALL.REL.NOINC `($__internal_26_$__cuda_sm20_div_s64) ;  /* 0x0000002800147944 */ /* 0x000fea0003c00000 */
[----:B------:R-:W-:-:S04]  /*2610*/  IADD3 R17, P0, RZ, -R18, RZ ;  /* 0x80000012ff117210 */ /* 0x000fc80007f1e0ff */
[----:B------:R-:W-:Y:S01]  /*2620*/  IADD3.X R16, RZ, ~R19, RZ, P0, !PT ;  /* 0x80000013ff107210 */ /* 0x000fe200007fe4ff */
[----:B------:R-:W-:-:S04]  /*2630*/  IMAD.WIDE.U32 R36, R5, R17, R36 ;  /* 0x0000001105247225 */ /* 0x000fc800078e0024 */
[----:B------:R-:W-:-:S04]  /*2640*/  IMAD R16, R16, R5, RZ ;  /* 0x0000000510107224 */ /* 0x000fc800078e02ff */
[----:B------:R-:W-:-:S05]  /*2650*/  IMAD R4, R4, R17, R16 ;  /* 0x0000001104047224 */ /* 0x000fca00078e0210 */
[----:B------:R-:W-:Y:S01]  /*2660*/  IADD3 R4, R37, R4, RZ ;  /* 0x0000000425047210 */ /* 0x000fe20007ffe0ff */
[----:B------:R-:W-:Y:S05]  /*2670*/  BRA `(.L_x_4205) ;  /* 0x0000000000587947 */ /* 0x000fea0003800000 */
.L_x_4204:
        /* <DEDUP_REMOVED lines=22> */
.L_x_4205:
[----:B------:R-:W-:Y:S05]  /*27e0*/  BSYNC B0 ;  /* 0x0000000000007941 */ /* 0x000fea0003800000 */
.L_x_4203:
        /* <DEDUP_REMOVED lines=38> */
[----:B------:R-:W-:Y:S05]  /*2a50*/  CALL.REL.NOINC `($__internal_26_$__cuda_sm20_div_s64) ;  /* 0x0000002400007944 */ /* 0x000fea0003c00000 */
        /* <DEDUP_REMOVED lines=12> */
.L_x_4207:
        /* <DEDUP_REMOVED lines=23> */
.L_x_4208:
[----:B------:R-:W-:Y:S05]  /*2c90*/  BSYNC B0 ;  /* 0x0000000000007941 */ /* 0x000fea0003800000 */
.L_x_4206:
        /* <DEDUP_REMOVED lines=18> */
.L_x_4210:
        /* <DEDUP_REMOVED lines=22> */
.L_x_4211:
[----:B------:R-:W-:Y:S05]  /*2f20*/  BSYNC B0 ;  /* 0x0000000000007941 */ /* 0x000fea0003800000 */
.L_x_4209:
        /* <DEDUP_REMOVED lines=20> */
.L_x_4213:
        /* <DEDUP_REMOVED lines=23> */
.L_x_4214:
[----:B------:R-:W-:Y:S05]  /*31e0*/  BSYNC B0 ;  /* 0x0000000000007941 */ /* 0x000fea0003800000 */
.L_x_4212:
        /* <DEDUP_REMOVED lines=26> */
[----:B------:R-:W-:Y:S05]  /*3390*/  CALL.REL.NOINC `($__internal_26_$__cuda_sm20_div_s64) ;  /* 0x0000001800b07944 */ /* 0x000fea0003c00000 */
        /* <DEDUP_REMOVED lines=12> */
.L_x_4216:
        /* <DEDUP_REMOVED lines=23> */
.L_x_4217:
[----:B------:R-:W-:Y:S05]  /*35d0*/  BSYNC B0 ;  /* 0x0000000000007941 */ /* 0x000fea0003800000 */
.L_x_4215:
        /* <DEDUP_REMOVED lines=29> */
.L_x_4219:
        /* <DEDUP_REMOVED lines=23> */
.L_x_4220:
[----:B------:R-:W-:Y:S05]  /*3920*/  BSYNC B0 ;  /* 0x0000000000007941 */ /* 0x000fea0003800000 */
.L_x_4218:
        /* <DEDUP_REMOVED lines=21> */
.L_x_4196:
[----:B------:R-:W-:Y:S02]  /*3a80*/  ULDC.64 UR4, c[0x0][0x2b0] ;  /* 0x0000ac0000047ab9 */ /* 0x000fe40000000a00 */
[----:B------:R-:W-:-:S04]  /*3a90*/  LEA R2, P0, R32, UR4, 0x2 ;  /* 0x0000000420027c11 */ /* 0x000fc8000f8010ff */
[----:B------:R-:W-:-:S05]  /*3aa0*/  LEA.HI.X R3, R32, UR5, R33, 0x2, P0 ;  /* 0x0000000520037c11 */ /* 0x000fca00080f1421 */
[----:B------:R0:W-:Y:S04]  /*3ab0*/  STG.E desc[UR8][R2.64], R27 ;  /* 0x0000001b02007986 */ /* 0x0001e8000c101908 */
.L_x_4195:
[----:B------:R-:W-:Y:S05]  /*3ac0*/  BSYNC B1 ;  /* 0x0000000000017941 */ /* 0x000fea0003800000 */
.L_x_4194:
        /* <DEDUP_REMOVED lines=21> */
.L_x_4222:
[----:B------:R-:W-:Y:S05]  /*3c20*/  BSYNC B0 ;  /* 0x0000000000007941 */ /* 0x000fea0003800000 */
.L_x_4221:
        /* <DEDUP_REMOVED lines=46> */
.L_x_4225:
        /* <DEDUP_REMOVED lines=77> */
.L_x_4224:
        /* <DEDUP_REMOVED lines=46> */
.L_x_4226:
        /* <DEDUP_REMOVED lines=9> */
.L_x_4228:
[----:B------:R-:W-:Y:S05]  /*4750*/  BSYNC B0 ;  /* 0x0000000000007941 */ /* 0x000fea0003800000 */
.L_x_4227:
        /* <DEDUP_REMOVED lines=12> */
.L_x_4223:
        /* <DEDUP_REMOVED lines=100> */
        .weak           $__internal_26_$__cuda_sm20_div_s64
        .type           $__internal_26_$__cuda_sm20_div_s64,@function
        .size           $__internal_26_$__cuda_sm20_div_s64,(.L_x_6428 - $__internal_26_$__cuda_sm20_div_s64)
$__internal_26_$__cuda_sm20_div_s64:
        /* <DEDUP_REMOVED lines=83> */
[----:B------:R-:W-:Y:S06]  /*5390*/  RET.REL.NODEC R38 `(_ZN5flash32flash_fwd_splitkv_combine_kernelI23Flash_fwd_kernel_traitsILi96ELi64ELi64ELi4ELb0ELb0EN7cutlass10bfloat16_tE19Flash_kernel_traitsILi96ELi64ELi64ELi4ES3_EELi16ELi2ELb1EEEvNS_16Flash_fwd_paramsE) ;  /* 0xffffffac26187950 */ /* 0x000fec0003c3ffff */
.L_x_4229:
        /* <DEDUP_REMOVED lines=14> */
.L_x_6428:


//--------------------- .text._ZN5flash32flash_fwd_splitkv_combine_kernelI23Flash_fwd_kernel_traitsILi96ELi64ELi64ELi4ELb0ELb0EN7cutlass10bfloat16_tE19Flash_kernel_traitsILi96ELi64ELi64ELi4ES3_EELi16ELi1ELb1EEEvNS_16Flash_fwd_paramsE --------------------------
	.section	.text._ZN5flash32flash_fwd_splitkv_combine_kernelI23Flash_fwd_kernel_traitsILi96ELi64ELi64ELi4ELb0ELb0EN7cutlass10bfloat16_tE19Flash_kernel_traitsILi96ELi64ELi64ELi4ES3_EELi16ELi1ELb1EEEvNS_16Flash_fwd_paramsE,"ax",@progbits
	.align	128
        .global         _ZN5flash32flash_fwd_splitkv_combine_kernelI23Flash_fwd_kernel_traitsILi96ELi64ELi64ELi4ELb0ELb0EN7cutlass10bfloat16_tE19Flash_kernel_traitsILi96ELi64ELi64ELi4ES3_EELi16ELi1ELb1EEEvNS_16Flash_fwd_paramsE
        .type           _ZN5flash32flash_fwd_splitkv_combine_kernelI23Flash_fwd_kernel_traitsILi96ELi64ELi64ELi4ELb0ELb0EN7cutlass10bfloat16_tE19Flash_kernel_traitsILi96ELi64ELi64ELi4ES3_EELi16ELi1ELb1EEEvNS_16Flash_fwd_paramsE,@function
        .size           _ZN5flash32flash_fwd_splitkv_combine_kernelI23Flash_fwd_kernel_traitsILi96ELi64ELi64ELi4ELb0ELb0EN7cutlass10bfloat16_tE19Flash_kernel_traitsILi96ELi64ELi64ELi4ES3_EELi16ELi1ELb1EEEvNS_16Flash_fwd_paramsE,(.L_x_6429 - _ZN5flash32flash_fwd_splitkv_combine_kernelI23Flash_fwd_kernel_traitsILi96ELi64ELi64ELi4ELb0ELb0EN7cutlass10bfloat16_tE19Flash_kernel_traitsILi96ELi64ELi64ELi4ES3_EELi16ELi1ELb1EEEvNS_16Flash_fwd_paramsE)
        .other          _ZN5flash32flash_fwd_splitkv_combine_kernelI23Flash_fwd_kernel_traitsILi96ELi64ELi64ELi4ELb0ELb0EN7cutlass10bfloat16_tE19Flash_kernel_traitsILi96ELi64ELi64ELi4ES3_EELi16ELi1ELb1EEEvNS_16Flash_fwd_paramsE,@"STO_CUDA_ENTRY STV_DEFAULT"
_ZN5flash32flash_fwd_splitkv_combine_kernelI23Flash_fwd_kernel_traitsILi96ELi64ELi64ELi4ELb0ELb0EN7cutlass10bfloat16_tE19Flash_kernel_traitsILi96ELi64ELi64ELi4ES3_EELi16ELi1ELb1EEEvNS_16Flash_fwd_paramsE:
.text._ZN5flash32flash_fwd_splitkv_combine_kernelI23Flash_fwd_kernel_traitsILi96ELi64ELi64ELi4ELb0ELb0EN7cutlass10bfloat16_tE19Flash_kernel_traitsILi96ELi64ELi64ELi4ES3_EELi16ELi1ELb1EEEvNS_16Flash_fwd_paramsE:
        /* <DEDUP_REMOVED lines=23> */
[----:B------:R-:W-:Y:S05]  /*0170*/  CALL.REL.NOINC `($__internal_27_$__cuda_sm20_div_s64) ;  /* 0x0000004c00487944 */ /* 0x000fea0003c00000 */
[----:B------:R-:W-:Y:S05]  /*0180*/  BRA `(.L_x_4231) ;  /* 0x00000000004c7947 */ /* 0x000fea0003800000 */
.L_x_4230:
        /* <DEDUP_REMOVED lines=19> */
.L_x_4231:
        /* <DEDUP_REMOVED lines=13> */
[----:B------:R-:W-:Y:S05]  /*0390*/  CALL.REL.NOINC `($__internal_27_$__cuda_sm20_div_s64) ;  /* 0x0000004800c07944 */ /* 0x000fea0003c00000 */
[----:B------:R-:W-:Y:S02]  /*03a0*/  MOV R26, R18 ;  /* 0x00000012001a7202 */ /* 0x000fe40000000f00 */
[----:B------:R-:W-:Y:S01]  /*03b0*/  MOV R27, R19 ;  /* 0x00000013001b7202 */ /* 0x000fe20000000f00 */
[----:B------:R-:W-:Y:S05]  /*03c0*/  BRA `(.L_x_4234) ;  /* 0x00000000004c7947 */ /* 0x000fea0003800000 */
.L_x_4233:
        /* <DEDUP_REMOVED lines=19> */
.L_x_4234:
[----:B------:R-:W-:Y:S05]  /*0500*/  BSYNC B0 ;  /* 0x0000000000007941 */ /* 0x000fea0003800000 */
.L_x_4232:
        /* <DEDUP_REMOVED lines=42> */
.L_x_4236:
        /* <DEDUP_REMOVED lines=19> */
.L_x_4237:
[----:B------:R-:W-:Y:S05]  /*08e0*/  BSYNC B0 ;  /* 0x0000000000007941 */ /* 0x000fea0003800000 */
.L_x_4235:
        /* <DEDUP_REMOVED lines=72> */
[----:B------:R-:W-:Y:S05]  /*0d70*/  CALL.REL.NOINC `($__internal_27_$__cuda_sm20_div_s64) ;  /* 0x0000004000487944 */ /* 0x000fea0003c00000 */
[----:B------:R-:W-:Y:S02]  /*0d80*/  MOV R32, R18 ;  /* 0x0000001200207202 */ /* 0x000fe40000000f00 */
[----:B------:R-:W-:Y:S01]  /*0d90*/  MOV R33, R19 ;  /* 0x0000001300217202 */ /* 0x000fe20000000f00 */
[----:B------:R-:W-:Y:S05]  /*0da0*/  BRA `(.L_x_4240) ;  /* 0x00000000004c7947 */ /* 0x000fea0003800000 */
.L_x_4239:
        /* <DEDUP_REMOVED lines=19> */
.L_x_4240:
[----:B------:R-:W-:Y:S05]  /*0ee0*/  BSYNC B0 ;  /* 0x0000000000007941 */ /* 0x000fea0003800000 */
.L_x_4238:
        /* <DEDUP_REMOVED lines=44> */
.L_x_4242:
        /* <DEDUP_REMOVED lines=19> */
.L_x_4243:
[----:B------:R-:W-:Y:S05]  /*12e0*/  BSYNC B0 ;  /* 0x0000000000007941 */ /* 0x000fea0003800000 */
.L_x_4241:
        /* <DEDUP_REMOVED lines=73> */
.L_x_4245:
[----:B------:R-:W-:Y:S05]  /*1780*/  BSYNC B0 ;  /* 0x0000000000007941 */ /* 0x000fea0003800000 */
.L_x_4244:
        /* <DEDUP_REMOVED lines=16> */
.L_x_4247:
[----:B------:R-:W-:Y:S05]  /*1890*/  BSYNC B0 ;  /* 0x0000000000007941 */ /* 0x000fea0003800000 */
.L_x_4246:
        /* <DEDUP_REMOVED lines=138> */
.L_x_4252:
        /* <DEDUP_REMOVED lines=22> */
.L_x_4253:
[----:B------:R-:W-:Y:S05]  /*22a0*/  BSYNC B0 ;  /* 0x0000000000007941 */ /* 0x000fea0003800000 */
.L_x_4251:
        /* <DEDUP_REMOVED lines=19> */
.L_x_4255:
        /* <DEDUP_REMOVED lines=22> */
.L_x_4256:
[----:B------:R-:W-:Y:S05]  /*2540*/  BSYNC B0 ;  /* 0x0000000000007941 */ /* 0x000fea0003800000 */
.L_x_4254:
        /* <DEDUP_REMOVED lines=12> */
[----:B------:R-:W-:Y:S05]  /*2610*/  CALL.REL.NOINC `($__internal_27_$__cuda_sm20_div_s64) ;  /* 0x0000002800207944 */ /* 0x000fea0003c00000 */
[----:B------:R-:W-:-:S04]  /*2620*/  IADD3 R20, P0, RZ, -R18, RZ ;  /* 0x80000012ff147210 */ /* 0x000fc80007f1e0ff */
[----:B------:R-:W-:Y:S01]  /*2630*/  IADD3.X R4, RZ, ~R19, RZ, P0, !PT ;  /* 0x80000013ff047210 */ /* 0x000fe200007fe4ff */
[----:B------:R-:W-:-:S04]  /*2640*/  IMAD.WIDE.U32 R36, R29, R20, R36 ;  /* 0x000000141d247225 */ /* 0x000fc800078e0024 */
[----:B------:R-:W-:-:S04]  /*2650*/  IMAD R4, R4, R29, RZ ;  /* 0x0000001d04047224 */ /* 0x000fc800078e02ff */
[----:B------:R-:W-:-:S05]  /*2660*/  IMAD R4, R3, R20, R4 ;  /* 0x0000001403047224 */ /* 0x000fca00078e0204 */
[----:B------:R-:W-:Y:S01]  /*2670*/  IADD3 R4, R37, R4, RZ ;  /* 0x0000000425047210 */ /* 0x000fe20007ffe0ff */
[----:B------:R-:W-:Y:S05]  /*2680*/  BRA `(.L_x_4259) ;  /* 0x0000000000587947 */ /* 0x000fea0003800000 */
.L_x_4258:
        /* <DEDUP_REMOVED lines=22> */
.L_x_4259:
[----:B------:R-:W-:Y:S05]  /*27f0*/  BSYNC B0 ;  /* 0x0000000000007941 */ /* 0x000fea0003800000 */
.L_x_4257:
        /* <DEDUP_REMOVED lines=37> */
[----:B------:R-:W-:Y:S05]  /*2a50*/  CALL.REL.NOINC `($__internal_27_$__cuda_sm20_div_s64) ;  /* 0x0000002400107944 */ /* 0x000fea0003c00000 */
        /* <DEDUP_REMOVED lines=11> */
.L_x_4261:
        /* <DEDUP_REMOVED lines=23> */
.L_x_4262:
[----:B------:R-:W-:Y:S05]  /*2c80*/  BSYNC B0 ;  /* 0x0000000000007941 */ /* 0x000fea0003800000 */
.L_x_4260:
        /* <DEDUP_REMOVED lines=20> */
.L_x_4264:
        /* <DEDUP_REMOVED lines=23> */
.L_x_4265:
[----:B------:R-:W-:Y:S05]  /*2f40*/  BSYNC B0 ;  /* 0x0000000000007941 */ /* 0x000fea0003800000 */
.L_x_4263:
        /* <DEDUP_REMOVED lines=20> */
.L_x_4267:
        /* <DEDUP_REMOVED lines=23> */
.L_x_4268:
[----:B------:R-:W-:Y:S05]  /*3200*/  BSYNC B0 ;  /* 0x0000000000007941 */ /* 0x000fea0003800000 */
.L_x_4266:
        /* <DEDUP_REMOVED lines=26> */
[----:B------:R-:W-:Y:S05]  /*33b0*/  CALL.REL.NOINC `($__internal_27_$__cuda_sm20_div_s64) ;  /* 0x0000001800b87944 */ /* 0x000fea0003c00000 */
        /* <DEDUP_REMOVED lines=12> */
.L_x_4270:
        /* <DEDUP_REMOVED lines=23> */
.L_x_4271:
[----:B------:R-:W-:Y:S05]  /*35f0*/  BSYNC B0 ;  /* 0x0000000000007941 */ /* 0x000fea0003800000 */
.L_x_4269:
        /* <DEDUP_REMOVED lines=29> */
.L_x_4273:
        /* <DEDUP_REMOVED lines=23> */
.L_x_4274:
[----:B------:R-:W-:Y:S05]  /*3940*/  BSYNC B0 ;  /* 0x0000000000007941 */ /* 0x000fea0003800000 */
.L_x_4272:
        /* <DEDUP_REMOVED lines=21> */
.L_x_4250:
[----:B------:R-:W-:Y:S02]  /*3aa0*/  ULDC.64 UR4, c[0x0][0x2b0] ;  /* 0x0000ac0000047ab9 */ /* 0x000fe40000000a00 */
[----:B------:R-:W-:-:S04]  /*3ab0*/  LEA R2, P0, R30, UR4, 0x2 ;  /* 0x000000041e027c11 */ /* 0x000fc8000f8010ff */
[----:B------:R-:W-:-:S05]  /*3ac0*/  LEA.HI.X R3, R30, UR5, R31, 0x2, P0 ;  /* 0x000000051e037c11 */ /* 0x000fca00080f141f */
[----:B------:R0:W-:Y:S04]  /*3ad0*/  STG.E desc[UR8][R2.64], R26 ;  /* 0x0000001a02007986 */ /* 0x0001e8000c101908 */
.L_x_4249:
[----:B------:R-:W-:Y:S05]  /*3ae0*/  BSYNC B1 ;  /* 0x0000000000017941 */ /* 0x000fea0003800000 */
.L_x_4248:
        /* <DEDUP_REMOVED lines=23> */
.L_x_4276:
[----:B------:R-:W-:Y:S05]  /*3c60*/  BSYNC B0 ;  /* 0x0000000000007941 */ /* 0x000fea0003800000 */
.L_x_4275:
        /* <DEDUP_REMOVED lines=46> */
.L_x_4279:
        /* <DEDUP_REMOVED lines=77> */
.L_x_4278:
        /* <DEDUP_REMOVED lines=46> */
.L_x_4280:
        /* <DEDUP_REMOVED lines=9> */
.L_x_4282:
[----:B------:R-:W-:Y:S05]  /*4790*/  BSYNC B0 ;  /* 0x0000000000007941 */ /* 0x000fea0003800000 */
.L_x_4281:
        /* <DEDUP_REMOVED lines=12> */
.L_x_4277:
        /* <DEDUP_REMOVED lines=100> */
        .weak           $__internal_27_$__cuda_sm20_div_s64
        .type           $__internal_27_$__cuda_sm20_div_s64,@function
        .size           $__internal_27_$__cuda_sm20_div_s64,(.L_x_6429 - $__internal_27_$__cuda_sm20_div_s64)
$__internal_27_$__cuda_sm20_div_s64:
        /* <DEDUP_REMOVED lines=83> */
[----:B------:R-:W-:Y:S06]  /*53d0*/  RET.REL.NODEC R24 `(_ZN5flash32flash_fwd_splitkv_combine_kernelI23Flash_fwd_kernel_traitsILi96ELi64ELi64ELi4ELb0ELb0EN7cutlass10bfloat16_tE19Flash_kernel_traitsILi96ELi64ELi64ELi4ES3_EELi16ELi1ELb1EEEvNS_16Flash_fwd_paramsE) ;  /* 0xffffffac18087950 */ /* 0x000fec0003c3ffff */
.L_x_4283:
        /* <DEDUP_REMOVED lines=10> */
.L_x_6429:


//--------------------- .text._ZN5flash24flash_fwd_splitkv_kernelI23Flash_fwd_kernel_traitsILi96ELi64ELi64ELi4ELb0ELb0EN7cutlass10bfloat16_tE19Flash_kernel_traitsILi96ELi64ELi64ELi4ES3_EELb1ELb0ELb0ELb0ELb0ELb0ELb0ELb0EEEvNS_16Flash_fwd_paramsE --------------------------
	.section	.text._ZN5flash24flash_fwd_splitkv_kernelI23Flash_fwd_kernel_traitsILi96ELi64ELi64ELi4ELb0ELb0EN7cutlass10bfloat16_tE19Flash_kernel_traitsILi96ELi64ELi64ELi4ES3_EELb1ELb0ELb0ELb0ELb0ELb0ELb0ELb0EEEvNS_16Flash_fwd_paramsE,"ax",@progbits
	.align	128
        .global         _ZN5flash24flash_fwd_splitkv_kernelI23Flash_fwd_kernel_traitsILi96ELi64ELi64ELi4ELb0ELb0EN7cutlass10bfloat16_tE19Flash_kernel_traitsILi96ELi64ELi64ELi4ES3_EELb1ELb0ELb0ELb0ELb0ELb0ELb0ELb0EEEvNS_16Flash_fwd_paramsE
        .type           _ZN5flash24flash_fwd_splitkv_kernelI23Flash_fwd_kernel_traitsILi96ELi64ELi64ELi4ELb0ELb0EN7cutlass10bfloat16_tE19Flash_kernel_traitsILi96ELi64ELi64ELi4ES3_EELb1ELb0ELb0ELb0ELb0ELb0ELb0ELb0EEEvNS_16Flash_fwd_paramsE,@function
        .size           _ZN5flash24flash_fwd_splitkv_kernelI23Flash_fwd_kernel_traitsILi96ELi64ELi64ELi4ELb0ELb0EN7cutlass10bfloat16_tE19Flash_kernel_traitsILi96ELi64ELi64ELi4ES3_EELb1ELb0ELb0ELb0ELb0ELb0ELb0ELb0EEEvNS_16Flash_fwd_paramsE,(.L_x_6486 - _ZN5flash24flash_fwd_splitkv_kernelI23Flash_fwd_kernel_traitsILi96ELi64ELi64ELi4ELb0ELb0EN7cutlass10bfloat16_tE19Flash_kernel_traitsILi96ELi64ELi64ELi4ES3_EELb1ELb0ELb0ELb0ELb0ELb0ELb0ELb0EEEvNS_16Flash_fwd_paramsE)
        .other          _ZN5flash24flash_fwd_splitkv_kernelI23Flash_fwd_kernel_traitsILi96ELi64ELi64ELi4ELb0ELb0EN7cutlass10bfloat16_tE19Flash_kernel_traitsILi96ELi64ELi64ELi4ES3_EELb1ELb0ELb0ELb0ELb0ELb0ELb0ELb0EEEvNS_16Flash_fwd_paramsE,@"STO_CUDA_ENTRY STV_DEFAULT"
_ZN5flash24flash_fwd_splitkv_kernelI23Flash_fwd_kernel_traitsILi96ELi64ELi64ELi4ELb0ELb0EN7cutlass10bfloat16_tE19Flash_kernel_traitsILi96ELi64ELi64ELi4ES3_EELb1ELb0ELb0ELb0ELb0ELb0ELb0ELb0EEEvNS_16Flash_fwd_paramsE:
.text._ZN5flash24flash_fwd_splitkv_kernelI23Flash_fwd_kernel_traitsILi96ELi64ELi64ELi4ELb0ELb0EN7cutlass10bfloat16_tE19Flash_kernel_traitsILi96ELi64ELi64ELi4ES3_EELb1ELb0ELb0ELb0ELb0ELb0ELb0ELb0EEEvNS_16Flash_fwd_paramsE:
        /* <DEDUP_REMOVED lines=38> */
.L_x_4284:
[----:B------:R-:W1:Y:S02]  /*0260*/  LDC R5, c[0x0][0x2c8] ;  /* 0x0000b200ff057b82 */ /* 0x000e640000000800 */
.L_x_4285:
        /* <DEDUP_REMOVED lines=66> */
[----:B------:R-:W-:-:S02]  /*0690*/  ULDC.64 UR4, c[0x0][0x2a0] ;  /* 0x0000a80000047ab9 */ /* 0x000fc40000000a00 */
[----:B------:R-:W-:Y:S02]  /*06a0*/  IMAD R15, R2, UR4, RZ ;  /* 0x00000004020f7c24 */ /* 0x000fe4000f8e02ff */
        /* <DEDUP_REMOVED lines=8> */
[----:B------:R-:W-:Y:S01]  /*0730*/  IMAD.WIDE.U32 R26, R26, UR4, R10 ;  /* 0x000000041a1a7c25 */ /* 0x000fe2000f8e000a */
[----:B------:R-:W-:-:S03]  /*0740*/  IADD3 R10, R8, 0x40, RZ ;  /* 0x00000040080a7810 */ /* 0x000fc60007ffe0ff */
        /* <DEDUP_REMOVED lines=18> */
.L_x_4288:
[----:B------:R-:W-:Y:S05]  /*0870*/  BSYNC B0 ;  /* 0x0000000000007941 */ /* 0x000fea0003800000 */
.L_x_4287:
        /* <DEDUP_REMOVED lines=20> */
.L_x_4290:
[----:B------:R-:W-:Y:S05]  /*09c0*/  BSYNC B0 ;  /* 0x0000000000007941 */ /* 0x000fea0003800000 */
.L_x_4289:
        /* <DEDUP_REMOVED lines=11> */
.L_x_4286:
        /* <DEDUP_REMOVED lines=24> */
.L_x_4291:
[----:B------:R-:W-:Y:S05]  /*0c00*/  @!P6 BRA `(.L_x_4292) ;  /* 0x000000040040e947 */ /* 0x000fea0003800000 */
[----:B------:R-:W1:Y:S01]  /*0c10*/  LDC R6, c[0x0][0x380] ;  /* 0x0000e000ff067b82 */ /* 0x000e620000000800 */
[----:B------:R-:W-:Y:S01]  /*0c20*/  LEA R19, R100, 0xffffffc0, 0x6 ;  /* 0xffffffc064137811 */ /* 0x000fe200078e30ff */
[----:B------:R-:W-:-:S03]  /*0c30*/  ULDC.64 UR4, c[0x0][0x230] ;  /* 0x00008c0000047ab9 */ /* 0x000fc60000000a00 */
[----:B------:R-:W-:-:S03]  /*0c40*/  IABS R0, R19 ;  /* 0x0000001300007213 */ /* 0x000fc60000000000 */
        /* <DEDUP_REMOVED lines=26> */
[----:B------:R-:W3:Y:S01]  /*0df0*/  LDG.E R0, desc[UR10][R14.64] ;  /* 0x0000000a0e007981 */ /* 0x000ee2000c1e1900 */
[----:B-1----:R-:W-:-:S04]  /*0e00*/  IABS R2, R7 ;  /* 0x0000000700027213 */ /* 0x002fc80000000000 */
[----:B------:R-:W1:Y:S08]  /*0e10*/  I2F.RP R5, R2 ;  /* 0x0000000200057306 */ /* 0x000e700000209400 */
[----:B-1---5:R-:W1:Y:S02]  /*0e20*/  MUFU.RCP R10, R5 ;  /* 0x00000005000a7308 */ /* 0x022e640000001000 */
        /* <DEDUP_REMOVED lines=13> */
[----:B------:R-:W-:-:S05]  /*0f00*/  IMAD R19, R6, R4, R19 ;  /* 0x0000000406137224 */ /* 0x000fca00078e0213 */
[----:B------:R-:W-:-:S07]  /*0f10*/  SHF.R.S32.HI R11, RZ, 0x1f, R19 ;  /* 0x0000001fff0b7819 */ /* 0x000fce0000011413 */
        /* <DEDUP_REMOVED lines=9> */
[----:B------:R-:W-:Y:S02]  /*0fb0*/  @!P1 LOP3.LUT R8, RZ, R7, RZ, 0x33, !PT ;  /* 0x00000007ff089212 */ /* 0x000fe400078e33ff */
[----:B---3--:R-:W-:Y:S01]  /*0fc0*/  SHF.R.S32.HI R5, RZ, 0x1f, R0 ;  /* 0x0000001fff057819 */ /* 0x008fe20000011400 */
        /* <DEDUP_REMOVED lines=8> */
[----:B--2---:R-:W-:-:S02]  /*1050*/  IMAD R4, R11, R96, RZ ;  /* 0x000000600b047224 */ /* 0x004fc400078e02ff */
[----:B------:R-:W-:-:S04]  /*1060*/  IMAD.WIDE.U32 R6, R19, R96, R14 ;  /* 0x0000006013067225 */ /* 0x000fc800078e000e */
[----:B------:R-:W-:Y:S02]  /*1070*/  IMAD R4, R19, R97, R4 ;  /* 0x0000006113047224 */ /* 0x000fe400078e0204 */
[----:B------:R-:W-:Y:S02]  /*1080*/  IMAD.MOV.U32 R14, RZ, RZ, R6 ;  /* 0x000000ffff0e7224 */ /* 0x000fe400078e0006 */
[----:B------:R-:W-:Y:S01]  /*1090*/  IMAD.WIDE.U32 R16, R0, R2, RZ ;  /* 0x0000000200107225 */ /* 0x000fe200078e00ff */
[----:B------:R-:W-:-:S03]  /*10a0*/  IADD3 R15, R7, R4, RZ ;  /* 0x00000004070f7210 */ /* 0x000fc60007ffe0ff */
[----:B------:R-:W-:Y:S01]  /*10b0*/  IMAD R7, R9, UR4, RZ ;  /* 0x0000000409077c24 */ /* 0x000fe2000f8e02ff */
[----:B------:R-:W-:Y:S01]  /*10c0*/  IADD3 R6, R17, R3, RZ ;  /* 0x0000000311067210 */ /* 0x000fe20007ffe0ff */
[----:B------:R-:W-:-:S04]  /*10d0*/  IMAD.WIDE.U32 R22, R8, UR4, R14 ;  /* 0x0000000408167c25 */ /* 0x000fc8000f8e000e */
[----:B------:R-:W-:-:S05]  /*10e0*/  IMAD R7, R8, UR5, R7 ;  /* 0x0000000508077c24 */ /* 0x000fca000f8e0207 */
[----:B------:R-:W-:Y:S01]  /*10f0*/  IADD3 R0, R23, R7, RZ ;  /* 0x0000000717007210 */ /* 0x000fe20007ffe0ff */
[----:B------:R-:W-:Y:S06]  /*1100*/  BRA `(.L_x_4293) ;  /* 0x0000000400287947 */ /* 0x000fec0003800000 */
.L_x_4292:
        /* <DEDUP_REMOVED lines=48> */
.L_x_4294:
        /* <DEDUP_REMOVED lines=26> */
.L_x_4293:
        /* <DEDUP_REMOVED lines=31> */
[----:B------:R-:W-:Y:S01]  /*17a0*/  LOP3.LUT R23, R23, 0x7fffffe, RZ, 0xc0, !PT ;  /* 0x07fffffe17177812 */ /* 0x000fe200078ec0ff */
[-C--:B--2---:R-:W-:Y:S01]  /*17b0*/  @!P0 IMAD R18, R27, R2.reuse, RZ ;  /* 0x000000021b128224 */ /* 0x084fe200078e02ff */
[----:B------:R-:W-:Y:S01]  /*17c0*/  SHF.R.S32.HI R81, RZ, 0x5, R83 ;  /* 0x00000005ff517819 */ /* 0x000fe20000011453 */
[----:B------:R-:W-:Y:S01]  /*17d0*/  @!P0 IMAD.WIDE.U32 R28, R13, R2, RZ ;  /* 0x000000020d1c8225 */ /* 0x000fe200078e00ff */
[----:B------:R-:W-:-:S02]  /*17e0*/  IADD3 R22, P3, R132, R22, RZ ;  /* 0x0000001684167210 */ /* 0x000fc40007f7e0ff */
[----:B------:R-:W-:Y:S01]  /*17f0*/  SHF.R.S32.HI R15, RZ, 0x1f, R14 ;  /* 0x0000001fff0f7819 */ /* 0x000fe2000001140e */
[----:B------:R-:W-:Y:S01]  /*1800*/  @!P0 IMAD R3, R13, R3, R18 ;  /* 0x000000030d038224 */ /* 0x000fe200078e0212 */
[----:B------:R-:W-:Y:S01]  /*1810*/  IADD3 R122, R132, 0x40, RZ ;  /* 0x00000040847a7810 */ /* 0x000fe20007ffe0ff */
        /* <DEDUP_REMOVED lines=11> */
[C---:B------:R-:W-:Y:S01]  /*18d0*/  IMAD.X R25, R3.reuse, 0x1, R6, P1 ;  /* 0x0000000103197824 */ /* 0x040fe200008e0606 */
[----:B------:R-:W-:Y:S01]  /*18e0*/  IADD3.X R23, R3, R0, RZ, P3, !PT ;  /* 0x0000000003177210 */ /* 0x000fe20001ffe4ff */
[----:B------:R-:W-:Y:S01]  /*18f0*/  IMAD R13, R81, 0x8, R4 ;  /* 0x00000008510d7824 */ /* 0x000fe200078e0204 */
[----:B------:R-:W-:Y:S01]  /*1900*/  SHF.L.U32 R0, R129, 0x6, RZ ;  /* 0x0000000681007819 */ /* 0x000fe200000006ff */
[----:B------:R-:W-:-:S02]  /*1910*/  IMAD R29, R29, UR6, RZ ;  /* 0x000000061d1d7c24 */ /* 0x000fc4000f8e02ff */
        /* <DEDUP_REMOVED lines=48> */
.L_x_4296:
[----:B------:R-:W-:Y:S05]  /*1c20*/  BSYNC B0 ;  /* 0x0000000000007941 */ /* 0x000fea0003800000 */
.L_x_4295:
        /* <DEDUP_REMOVED lines=40> */
.L_x_4298:
[----:B------:R-:W-:Y:S05]  /*1eb0*/  BSYNC B0 ;  /* 0x0000000000007941 */ /* 0x000fea0003800000 */
.L_x_4297:
[C---:B------:R-:W-:Y:S01]  /*1ec0*/  ISETP.GE.AND P0, PT, R14.reuse, R13, PT ;  /* 0x0000000d0e00720c */ /* 0x040fe20003f06270 */
[-C--:B------:R-:W-:Y:S01]  /*1ed0*/  IMAD R102, R15, R96.reuse, RZ ;  /* 0x000000600f667224 */ /* 0x080fe200078e02ff */
[----:B------:R-:W-:Y:S01]  /*1ee0*/  BSSY B0, `(.L_x_4299) ;  /* 0x000002a000007945 */ /* 0x000fe20003800000 */
[C---:B------:R-:W-:Y:S01]  /*1ef0*/  IMAD.WIDE.U32 R22, R14.reuse, R96, R22 ;  /* 0x000000600e167225 */ /* 0x040fe200078e0016 */
[----:B------:R-:W-:Y:S02]  /*1f00*/  IADD3 R86, P5, R14, R19, RZ ;  /* 0x000000130e567210 */ /* 0x000fe40007fbe0ff */
[----:B------:R-:W-:Y:S01]  /*1f10*/  ISETP.GE.AND P4, PT, R10, R13, PT ;  /* 0x0000000d0a00720c */ /* 0x000fe20003f86270 */
[----:B------:R-:W-:Y:S01]  /*1f20*/  IMAD R102, R14, R97, R102 ;  /* 0x000000610e667224 */ /* 0x000fe200078e0266 */
[C---:B------:R-:W-:Y:S01]  /*1f30*/  SHF.L.U64.HI R124, R96.reuse, 0x5, R97 ;  /* 0x00000005607c7819 */ /* 0x040fe20000010261 */
[----:B------:R-:W-:Y:S01]  /*1f40*/  IMAD.SHL.U32 R125, R96, 0x20, RZ ;  /* 0x00000020607d7824 */ /* 0x000fe200078e00ff */
[----:B------:R-:W-:Y:S01]  /*1f50*/  LEA.HI R17, R17, R80, RZ, 0x4 ;  /* 0x0000005011117211 */ /* 0x000fe200078f20ff */
[----:B------:R-:W-:Y:S01]  /*1f60*/  IMAD.MOV.U32 R101, RZ, RZ, R22 ;  /* 0x000000ffff657224 */ /* 0x000fe200078e0016 */
[----:B------:R-:W-:Y:S01]  /*1f70*/  IADD3 R102, R23, R102, RZ ;  /* 0x0000006617667210 */ /* 0x000fe20007ffe0ff */
        /* <DEDUP_REMOVED lines=32> */
.L_x_4300:
[----:B------:R-:W-:Y:S05]  /*2180*/  BSYNC B0 ;  /* 0x0000000000007941 */ /* 0x000fea0003800000 */
.L_x_4299:
        /* <DEDUP_REMOVED lines=33> */
.L_x_4302:
[----:B------:R-:W-:Y:S05]  /*23a0*/  BSYNC B0 ;  /* 0x0000000000007941 */ /* 0x000fea0003800000 */
.L_x_4301:
[----:B------:R-:W0:Y:S01]  /*23b0*/  LDGDEPBAR ;  /* 0x00000000000079af */ /* 0x000e220000000000 */
[----:B------:R-:W-:Y:S01]  /*23c0*/  LOP3.LUT R77, R17, 0xfffffff0, RZ, 0xc0, !PT ;  /* 0xfffffff0114d7812 */ /* 0x000fe200078ec0ff */
[----:B------:R-:W-:Y:S01]  /*23d0*/  IMAD.X R11, R15, 0x1, R11, P5 ;  /* 0x000000010f0b7824 */ /* 0x000fe200028e060b */
[----:B-1234-:R-:W-:Y:S01]  /*23e0*/  LOP3.LUT R3, R12, 0xfffffff8, RZ, 0xc0, !PT ;  /* 0xfffffff80c037812 */ /* 0x01efe200078ec0ff */
[----:B------:R-:W1:Y:S01]  /*23f0*/  LDC.64 R98, c[0x0][0x250] ;  /* 0x00009400ff627b82 */ /* 0x000e620000000a00 */
[-C--:B------:R-:W-:Y:S01]  /*2400*/  ISETP.GE.AND P1, PT, R14, R13.reuse, PT ;  /* 0x0000000d0e00720c */ /* 0x080fe20003f26270 */
[C---:B------:R-:W-:Y:S01]  /*2410*/  IMAD.IADD R77, R80.reuse, 0x1, -R77 ;  /* 0x00000001504d7824 */ /* 0x040fe200078e0a4d */
[----:B------:R-:W-:Y:S01]  /*2420*/  SHF.R.S32.HI R14, RZ, 0x4, R17 ;  /* 0x00000004ff0e7819 */ /* 0x000fe20000011411 */
[----:B------:R-:W-:Y:S01]  /*2430*/  IMAD.IADD R2, R80, 0x1, -R3 ;  /* 0x0000000150027824 */ /* 0x000fe200078e0a03 */
[----:B------:R-:W-:Y:S01]  /*2440*/  ISETP.GE.AND P0, PT, R10, R13, PT ;  /* 0x0000000d0a00720c */ /* 0x000fe20003f06270 */
[----:B------:R-:W-:Y:S01]  /*2450*/  IMAD.SHL.U32 R13, R7, 0x8, RZ ;  /* 0x00000008070d7824 */ /* 0x000fe200078e00ff */
[----:B------:R-:W-:Y:S01]  /*2460*/  LEA.HI R15, R77, R77, RZ, 0x1 ;  /* 0x0000004d4d0f7211 */ /* 0x000fe200078f08ff */
[----:B------:R-:W-:Y:S01]  /*2470*/  IMAD.IADD R9, R9, 0x1, R6 ;  /* 0x0000000109097824 */ /* 0x000fe200078e0206 */
[----:B------:R-:W-:Y:S01]  /*2480*/  LEA.HI R4, R2, R2, RZ, 0x1 ;  /* 0x0000000202047211 */ /* 0x000fe200078f08ff */
[----:B------:R-:W-:Y:S01]  /*2490*/  ULDC.64 UR6, c[0x0][0x220] ;  /* 0x0000880000067ab9 */ /* 0x000fe20000000a00 */
[----:B------:R-:W-:Y:S01]  /*24a0*/  LEA.HI R5, R17, R14, RZ, 0x1 ;  /* 0x0000000e11057211 */ /* 0x000fe200078f08ff */
[----:B------:R-:W-:Y:S01]  /*24b0*/  BSSY B0, `(.L_x_4303) ;  /* 0x000004f000007945 */ /* 0x000fe20003800000 */
[----:B------:R-:W-:-:S02]  /*24c0*/  SHF.R.S32.HI R12, RZ, 0x1, R15 ;  /* 0x00000001ff0c7819 */ /* 0x000fc4000001140f */
[----:B------:R-:W-:Y:S02]  /*24d0*/  SHF.R.S32.HI R17, RZ, 0x1f, R15 ;  /* 0x0000001fff117819 */ /* 0x000fe4000001140f */
[----:B------:R-:W-:Y:S02]  /*24e0*/  SHF.R.S32.HI R3, RZ, 0x1, R4 ;  /* 0x00000001ff037819 */ /* 0x000fe40000011404 */
[----:B------:R-:W-:Y:S01]  /*24f0*/  LEA.HI R17, R17, R12, RZ, 0x2 ;  /* 0x0000000c11117211 */ /* 0x000fe200078f10ff */
[----:B------:R-:W-:-:S04]  /*2500*/  DEPBAR.LE SB0, 0x0 ;  /* 0x000080000000791a */ /* 0x000fc80000000000 */
[----:B------:R-:W-:Y:S01]  /*2510*/  BAR.SYNC.DEFER_BLOCKING 0x0 ;  /* 0x0000000000007b1d */ /* 0x000fe20000010000 */
[----:B------:R-:W-:Y:S01]  /*2520*/  LOP3.LUT R5, R5, 0xfffffffe, RZ, 0xc0, !PT ;  /* 0xfffffffe05057812 */ /* 0x000fe200078ec0ff */
[----:B------:R-:W-:Y:S01]  /*2530*/  IMAD.SHL.U32 R10, R3, 0x40, RZ ;  /* 0x00000040030a7824 */ /* 0x000fe200078e00ff */
[----:B------:R-:W-:Y:S01]  /*2540*/  LOP3.LUT R17, R17, 0xfffffffc, RZ, 0xc0, !PT ;  /* 0xfffffffc11117812 */ /* 0x000fe200078ec0ff */
[----:B-1----:R-:W-:Y:S01]  /*2550*/  IMAD R11, R11, R98, RZ ;  /* 0x000000620b0b7224 */ /* 0x002fe200078e02ff */
[----:B------:R-:W-:Y:S01]  /*2560*/  SHF.R.S32.HI R16, RZ, 0x1f, R77 ;  /* 0x0000001fff107819 */ /* 0x000fe2000001144d */
[----:B------:R-:W-:Y:S01]  /*2570*/  IMAD.IADD R5, R14, 0x1, -R5 ;  /* 0x000000010e057824 */ /* 0x000fe200078e0a05 */
[----:B------:R-:W-:Y:S01]  /*2580*/  LOP3.LUT R14, R15, 0x7fffffe, RZ, 0xc0, !PT ;  /* 0x07fffffe0f0e7812 */ /* 0x000fe200078ec0ff */
[----:B------:R-:W-:Y:S01]  /*2590*/  IMAD.SHL.U32 R127, R98, 0x20, RZ ;  /* 0x00000020627f7824 */ /* 0x000fe200078e00ff */
[----:B------:R-:W-:Y:S02]  /*25a0*/  LOP3.LUT R10, R10, 0xc0, RZ, 0xc0, !PT ;  /* 0x000000c00a0a7812 */ /* 0x000fe400078ec0ff */
[----:B------:R-:W-:Y:S01]  /*25b0*/  LOP3.LUT R15, R4, 0x7fffffe, RZ, 0xc0, !PT ;  /* 0x07fffffe040f7812 */ /* 0x000fe200078ec0ff */
[----:B------:R-:W-:Y:S01]  /*25c0*/  IMAD.IADD R4, R12, 0x1, -R17 ;  /* 0x000000010c047824 */ /* 0x000fe200078e0a11 */
[----:B------:R-:W-:Y:S01]  /*25d0*/  LEA.HI R7, R16, R77, RZ, 0x3 ;  /* 0x0000004d10077211 */ /* 0x000fe200078f18ff */
[----:B------:R-:W-:Y:S01]  /*25e0*/  IMAD.IADD R77, R77, 0x1, -R14 ;  /* 0x000000014d4d7824 */ /* 0x000fe200078e0a0e */
[----:B------:R-:W-:Y:S01]  /*25f0*/  LOP3.LUT R13, R10, 0x8, R13, 0xf8, !PT ;  /* 0x000000080a0d7812 */ /* 0x000fe200078ef80d */
[----:B------:R-:W-:Y:S01]  /*2600*/  IMAD.IADD R2, R2, 0x1, -R15 ;  /* 0x0000000102027824 */ /* 0x000fe200078e0a0f */
[----:B------:R-:W-:Y:S01]  /*2610*/  SHF.R.U32.HI R10, RZ, 0x3, R10 ;  /* 0x00000003ff0a7819 */ /* 0x000fe2000001160a */
[----:B------:R-:W-:Y:S01]  /*2620*/  IMAD.SHL.U32 R6, R4, 0x40, RZ ;  /* 0x0000004004067824 */ /* 0x000fe200078e00ff */
[----:B------:R-:W-:Y:S01]  /*2630*/  SHF.L.U64.HI R126, R98, 0x5, R99 ;  /* 0x00000005627e7819 */ /* 0x000fe20000010263 */
[----:B------:R-:W-:Y:S01]  /*2640*/  IMAD.SHL.U32 R76, R7, 0x20, RZ ;  /* 0x00000020074c7824 */ /* 0x000fe200078e00ff */
[----:B------:R-:W-:Y:S01]  /*2650*/  LOP3.LUT R10, R13, R10, RZ, 0x3c, !PT ;  /* 0x0000000a0d0a7212 */ /* 0x000fe200078e3cff */
[C---:B------:R-:W-:Y:S01]  /*2660*/  IMAD R7, R5.reuse, 0x8, R2 ;  /* 0x0000000805077824 */ /* 0x040fe200078e0202 */
[----:B------:R-:W-:Y:S01]  /*2670*/  LOP3.LUT R2, R6, 0xc0, RZ, 0xc0, !PT ;  /* 0x000000c006027812 */ /* 0x000fe200078ec0ff */
[----:B------:R-:W-:Y:S01]  /*2680*/  IMAD.SHL.U32 R13, R5, 0x8, RZ ;  /* 0x00000008050d7824 */ /* 0x000fe200078e00ff */
[----:B------:R1:W-:Y:S01]  /*2690*/  @P1 STS [R130+0x6000], RZ ;  /* 0x006000ff82001388 */ /* 0x0003e20000000800 */
[----:B------:R-:W-:Y:S01]  /*26a0*/  LOP3.LUT R76, R76, 0xffffff00, RZ, 0xc0, !PT ;  /* 0xffffff004c4c7812 */ /* 0x000fe200078ec0ff */
[----:B------:R-:W-:-:S02]  /*26b0*/  IMAD R5, R86, R99, R11 ;  /* 0x0000006356057224 */ /* 0x000fc400078e020b */
[----:B------:R1:W-:Y:S01]  /*26c0*/  @P1 STS [R130+0x6004], RZ ;  /* 0x006004ff82001388 */ /* 0x0003e20000000800 */
[----:B------:R-:W-:Y:S01]  /*26d0*/  LOP3.LUT R11, R2, 0x8, R13, 0xf8, !PT ;  /* 0x00000008020b7812 */ /* 0x000fe200078ef80d */
[----:B------:R-:W-:Y:S01]  /*26e0*/  IMAD R6, R81, 0x200, R76 ;  /* 0x0000020051067824 */ /* 0x000fe200078e024c */
[----:B------:R-:W-:Y:S01]  /*26f0*/  SHF.R.U32.HI R2, RZ, 0x3, R2 ;  /* 0x00000003ff027819 */ /* 0x000fe20000011602 */
[----:B------:R1:W-:Y:S01]  /*2700*/  @P1 STS.64 [R130+0x6008], RZ ;  /* 0x006008ff82001388 */ /* 0x0003e20000000a00 */
[----:B------:R-:W-:Y:S02]  /*2710*/  IMAD.WIDE.U32 R86, R86, R98, R8 ;  /* 0x0000006256567225 */ /* 0x000fe400078e0008 */
[----:B------:R-:W-:Y:S01]  /*2720*/  LOP3.LUT R2, R11, R2, RZ, 0x3c, !PT ;  /* 0x000000020b027212 */ /* 0x000fe200078e3cff */
[----:B------:R1:W-:Y:S01]  /*2730*/  @P1 STS.128 [R130+0x7000], RZ ;  /* 0x007000ff82001388 */ /* 0x0003e20000000c00 */
[----:B------:R-:W-:Y:S01]  /*2740*/  IMAD R121, R77, 0x20, R6 ;  /* 0x000000204d797824 */ /* 0x000fe200078e0206 */
[----:B------:R-:W-:Y:S01]  /*2750*/  LEA R146, P2, R86, UR6, 0x1 ;  /* 0x0000000656927c11 */ /* 0x000fe2000f8408ff */
[----:B------:R-:W-:Y:S01]  /*2760*/  IMAD.U32 R120, R7, 0x20, R10 ;  /* 0x0000002007787824 */ /* 0x000fe200078e000a */
[----:B------:R1:W-:Y:S01]  /*2770*/  @P1 STS.128 [R130+0x8000], RZ ;  /* 0x008000ff82001388 */ /* 0x0003e20000000c00 */
[----:B------:R-:W-:-:S02]  /*2780*/  IMAD.IADD R84, R87, 0x1, R5 ;  /* 0x0000000157547824 */ /* 0x000fc400078e0205 */
        /* <DEDUP_REMOVED lines=11> */
[--C-:B------:R-:W-:Y:S01]  /*2840*/  @!P3 IMAD.MOV.U32 R9, RZ, RZ, R147.reuse ;  /* 0x000000ffff09b224 */ /* 0x100fe200078e0093 */
[----:B------:R-:W-:Y:S01]  /*2850*/  @!P2 MOV R6, R146 ;  /* 0x000000920006a202 */ /* 0x000fe20000000f00 */
[----:B------:R-:W-:Y:S01]  /*2860*/  @!P2 IMAD.MOV.U32 R7, RZ, RZ, R147 ;  /* 0x000000ffff07a224 */ /* 0x000fe200078e0093 */
        /* <DEDUP_REMOVED lines=13> */
[----:B--2---:R-:W-:Y:S02]  /*2940*/  MOV R6, R146 ;  /* 0x0000009200067202 */ /* 0x004fe40000000f00 */
[----:B------:R-:W-:-:S05]  /*2950*/  MOV R7, R147 ;  /* 0x0000009300077202 */ /* 0x000fca0000000f00 */
[----:B------:R-:W-:Y:S01]  /*2960*/  @!PT LDS RZ, [RZ] ;  /* 0x00000000fffff984 */ /* 0x000fe20000000800 */
[----:B------:R-:W-:Y:S01]  /*2970*/  @!PT LDS RZ, [RZ] ;  /* 0x00000000fffff984 */ /* 0x000fe20000000800 */
[----:B------:R-:W-:Y:S01]  /*2980*/  @!PT LDS RZ, [RZ] ;  /* 0x00000000fffff984 */ /* 0x000fe20000000800 */
[----:B------:R3:W-:Y:S02]  /*2990*/  LDGSTS.E.BYPASS.LTC128B.128 [R130+0x8000], desc[UR10][R6.64+0x80] ;  /* 0x0800008006827fae */ /* 0x0007e4000b901d4a */
.L_x_4304:
[----:B------:R-:W-:Y:S05]  /*29a0*/  BSYNC B0 ;  /* 0x0000000000007941 */ /* 0x000fea0003800000 */
.L_x_4303:
        /* <DEDUP_REMOVED lines=9> */
[CC--:B--2---:R-:W-:Y:S01]  /*2a40*/  @!P3 LEA R8, P4, R127.reuse, R146.reuse, 0x1 ;  /* 0x000000927f08b211 */ /* 0x0c4fe200078808ff */
[----:B------:R2:W-:Y:S01]  /*2a50*/  @P3 STS.128 [R130+0x6800], RZ ;  /* 0x006800ff82003388 */ /* 0x0005e20000000c00 */
[C---:B---3--:R-:W-:Y:S02]  /*2a60*/  @!P2 LEA R6, P1, R127.reuse, R146, 0x1 ;  /* 0x000000927f06a211 */ /* 0x048fe400078208ff */
        /* <DEDUP_REMOVED lines=13> */
[----:B--2---:R-:W-:-:S04]  /*2b40*/  LEA R6, P0, R127, R146, 0x1 ;  /* 0x000000927f067211 */ /* 0x004fc800078008ff */
[----:B------:R-:W-:-:S05]  /*2b50*/  LEA.HI.X R7, R127, R147, R126, 0x1, P0 ;  /* 0x000000937f077211 */ /* 0x000fca00000f0c7e */
[----:B------:R-:W-:Y:S01]  /*2b60*/  @!PT LDS RZ, [RZ] ;  /* 0x00000000fffff984 */ /* 0x000fe20000000800 */
[----:B------:R-:W-:Y:S01]  /*2b70*/  @!PT LDS RZ, [RZ] ;  /* 0x00000000fffff984 */ /* 0x000fe20000000800 */
[----:B------:R-:W-:Y:S01]  /*2b80*/  @!PT LDS RZ, [RZ] ;  /* 0x00000000fffff984 */ /* 0x000fe20000000800 */
[----:B------:R2:W-:Y:S04]  /*2b90*/  LDGSTS.E.BYPASS.LTC128B.128 [R130+0x8800], desc[UR10][R6.64+0x80] ;  /* 0x0880008006827fae */ /* 0x0005e8000b901d4a */
.L_x_4306:
[----:B------:R-:W-:Y:S05]  /*2ba0*/  BSYNC B0 ;  /* 0x0000000000007941 */ /* 0x000fea0003800000 */
.L_x_4305:
[----:B------:R-:W-:Y:S01]  /*2bb0*/  LDSM.16.M88.4 R36, [R121] ;  /* 0x000000007924783b */ /* 0x000fe20000000200 */
[----:B------:R-:W-:Y:S01]  /*2bc0*/  LOP3.LUT P0, RZ, R3, 0x2, RZ, 0xc0, !PT ;  /* 0x0000000203ff7812 */ /* 0x000fe2000780c0ff */
[----:B------:R-:W-:Y:S01]  /*2bd0*/  IMAD.MOV.U32 R3, RZ, RZ, 0x10 ;  /* 0x00000010ff037424 */ /* 0x000fe200078e00ff */
[----:B------:R-:W-:Y:S01]  /*2be0*/  LOP3.LUT P1, RZ, R4, 0x2, RZ, 0xc0, !PT ;  /* 0x0000000204ff7812 */ /* 0x000fe2000782c0ff */
[----:B------:R-:W5:Y:S01]  /*2bf0*/  LDSM.16.M88.4 R16, [R120+0x3000] ;  /* 0x003000007810783b */ /* 0x000f620000000200 */
[----:B------:R-:W-:Y:S01]  /*2c00*/  LOP3.LUT R83, R83, 0xffffffe0, RZ, 0xc0, !PT ;  /* 0xffffffe053537812 */ /* 0x000fe200078ec0ff */
[----:B------:R-:W-:Y:S01]  /*2c10*/  IMAD R81, R81, 0x10, R82 ;  /* 0x0000001051517824 */ /* 0x000fe200078e0252 */
[C---:B------:R-:W-:Y:S01]  /*2c20*/  SEL R5, R3.reuse, 0xfffffff0, !P0 ;  /* 0xfffffff003057807 */ /* 0x040fe20004000000 */
[----:B------:R-:W1:Y:S01]  /*2c30*/  LDSM.16.M88.4 R52, [R120+0x3400] ;  /* 0x003400007834783b */ /* 0x000e620000000200 */
[----:B------:R-:W-:Y:S01]  /*2c40*/  SEL R3, R3, 0xfffffff0, !P1 ;  /* 0xfffffff003037807 */ /* 0x000fe20004800000 */
[----:B------:R-:W-:-:S02]  /*2c50*/  IMAD R77, R77, 0x20, R76 ;  /* 0x000000204d4d7824 */ /* 0x000fc400078e024c */
[----:B------:R-:W4:Y:S01]  /*2c60*/  LDSM.16.M88.4 R44, [R120+0x3800] ;  /* 0x00380000782c783b */ /* 0x000f220000000200 */
[----:B------:R-:W-:Y:S02]  /*2c70*/  IMAD R117, R5, 0x2, R120 ;  /* 0x0000000205757824 */ /* 0x000fe400078e0278 */
[----:B------:R-:W-:Y:S01]  /*2c80*/  IMAD R119, R3, 0x2, R121 ;  /* 0x0000000203777824 */ /* 0x000fe200078e0279 */
[----:B------:R-:W4:Y:S04]  /*2c90*/  LDSM.16.M88.4 R28, [R120+0x3c00] ;  /* 0x003c0000781c783b */ /* 0x000f280000000200 */
[----:B------:R-:W-:Y:S04]  /*2ca0*/  LDSM.16.M88.4 R60, [R119] ;  /* 0x00000000773c783b */ /* 0x000fe80000000200 */
[----:B------:R-:W4:Y:S04]  /*2cb0*/  LDSM.16.M88.4 R24, [R117+0x3000] ;  /* 0x003000007518783b */ /* 0x000f280000000200 */
[----:B--23--:R-:W2:Y:S04]  /*2cc0*/  LDSM.16.M88.4 R4, [R117+0x3400] ;  /* 0x003400007504783b */ /* 0x00cea80000000200 */
[----:B------:R-:W3:Y:S04]  /*2cd0*/  LDSM.16.M88.4 R68, [R117+0x3800] ;  /* 0x003800007544783b */ /* 0x000ee80000000200 */
[----:B------:R-:W3:Y:S04]  /*2ce0*/  LDSM.16.M88.4 R64, [R117+0x3c00] ;  /* 0x003c00007540783b */ /* 0x000ee80000000200 */
[----:B------:R-:W-:Y:S01]  /*2cf0*/  LDSM.16.M88.4 R12, [R121+0x1000] ;  /* 0x00100000790c783b */ /* 0x000fe20000000200 */
[C---:B-----5:R-:W-:Y:S03]  /*2d00*/  HMMA.16816.F32.BF16 R20, R36.reuse, R16, RZ ;  /* 0x000000102414723c */ /* 0x060fe600000418ff */
[----:B------:R-:W5:Y:S04]  /*2d10*/  LDSM.16.M88.4 R32, [R120+0x4000] ;  /* 0x004000007820783b */ /* 0x000f680000000200 */
[----:B------:R-:W5:Y:S01]  /*2d20*/  LDSM.16.M88.4 R8, [R120+0x4400] ;  /* 0x004400007808783b */ /* 0x000f620000000200 */
[C---:B------:R-:W-:Y:S03]  /*2d30*/  HMMA.16816.F32.BF16 R16, R36.reuse, R18, RZ ;  /* 0x000000122410723c */ /* 0x040fe600000418ff */
[----:B------:R-:W-:Y:S03]  /*2d40*/  LDSM.16.M88.4 R72, [R119+0x1000] ;  /* 0x001000007748783b */ /* 0x000fe60000000200 */
[C---:B-1----:R-:W-:Y:S01]  /*2d50*/  HMMA.16816.F32.BF16 R56, R36.reuse, R52, RZ ;  /* 0x000000342438723c */ /* 0x042fe200000418ff */
[----:B------:R-:W0:Y:S05]  /*2d60*/  LDGDEPBAR ;  /* 0x00000000000079af */ /* 0x000e2a0000000000 */
[C---:B------:R-:W-:Y:S06]  /*2d70*/  HMMA.16816.F32.BF16 R52, R36.reuse, R54, RZ ;  /* 0x000000362434723c */ /* 0x040fec00000418ff */
[C---:B----4-:R-:W-:Y:S06]  /*2d80*/  HMMA.16816.F32.BF16 R48, R36.reuse, R44, RZ ;  /* 0x0000002c2430723c */ /* 0x050fec00000418ff */
        /* <DEDUP_REMOVED lines=15> */
[----:B------:R-:W3:Y:S04]  /*2e80*/  LDSM.16.M88.4 R64, [R117+0x4800] ;  /* 0x004800007540783b */ /* 0x000ee80000000200 */
[----:B------:R-:W-:Y:S01]  /*2e90*/  LDSM.16.M88.4 R60, [R117+0x4c00] ;  /* 0x004c0000753c783b */ /* 0x000fe20000000200 */
[C---:B-----5:R-:W-:Y:S06]  /*2ea0*/  HMMA.16816.F32.BF16 R20, R12.reuse, R32, R20 ;  /* 0x000000200c14723c */ /* 0x060fec0000041814 */
[C---:B------:R-:W-:Y:S06]  /*2eb0*/  HMMA.16816.F32.BF16 R56, R12.reuse, R8, R56 ;  /* 0x000000080c38723c */ /* 0x040fec0000041838 */
[C---:B------:R-:W-:Y:S01]  /*2ec0*/  HMMA.16816.F32.BF16 R16, R12.reuse, R34, R16 ;  /* 0x000000220c10723c */ /* 0x040fe20000041810 */
[----:B------:R-:W-:Y:S05]  /*2ed0*/  LDSM.16.M88.4 R32, [R120+0x5000] ;  /* 0x005000007820783b */ /* 0x000fea0000000200 */
[C---:B------:R-:W-:Y:S01]  /*2ee0*/  HMMA.16816.F32.BF16 R52, R12.reuse, R10, R52 ;  /* 0x0000000a0c34723c */ /* 0x040fe20000041834 */
[----:B------:R-:W5:Y:S05]  /*2ef0*/  LDSM.16.M88.4 R8, [R121+0x2000] ;  /* 0x002000007908783b */ /* 0x000f6a0000000200 */
        /* <DEDUP_REMOVED lines=8> */
[C---:B---3--:R-:W-:Y:S06]  /*2f80*/  HMMA.16816.F32.BF16 R56, R72.reuse, R68, R56 ;  /* 0x000000444838723c */ /* 0x048fec0000041838 */
[C---:B------:R-:W-:Y:S01]  /*2f90*/  HMMA.16816.F32.BF16 R16, R72.reuse, R6, R16 ;  /* 0x000000064810723c */ /* 0x040fe20000041810 */
[----:B------:R-:W2:Y:S05]  /*2fa0*/  LDSM.16.M88.4 R4, [R119+0x2000] ;  /* 0x002000007704783b */ /* 0x000eaa0000000200 */
[C---:B------:R-:W-:Y:S06]  /*2fb0*/  HMMA.16816.F32.BF16 R48, R72.reuse, R64, R48 ;  /* 0x000000404830723c */ /* 0x040fec0000041830 */
[----:B------:R-:W-:Y:S06]  /*2fc0*/  HMMA.16816.F32.BF16 R52, R72, R70, R52 ;  /* 0x000000464834723c */ /* 0x000fec0000041834 */
[C---:B-----5:R-:W-:Y:S06]  /*2fd0*/  HMMA.16816.F32.BF16 R20, R8.reuse, R32, R20 ;  /* 0x000000200814723c */ /* 0x060fec0000041814 */
[C---:B-1----:R-:W-:Y:S06]  /*2fe0*/  HMMA.16816.F32.BF16 R56, R8.reuse, R28, R56 ;  /* 0x0000001c0838723c */ /* 0x042fec0000041838 */
[----:B----4-:R-:W-:Y:S01]  /*2ff0*/  HMMA.16816.F32.BF16 R48, R8, R24, R48 ;  /* 0x000000180830723c */ /* 0x010fe20000041830 */
[----:B------:R-:W-:-:S02]  /*3000*/  IMAD.IADD R28, R80, 0x1, -R83 ;  /* 0x00000001501c7824 */ /* 0x000fc400078e0a53 */
[----:B------:R-:W-:-:S03]  /*3010*/  IMAD.SHL.U32 R80, R80, 0x2, RZ ;  /* 0x0000000250507824 */ /* 0x000fc600078e00ff */
[----:B------:R-:W-:Y:S01]  /*3020*/  SHF.R.S32.HI R29, RZ, 0x1f, R28 ;  /* 0x0000001fff1d7819 */ /* 0x000fe2000001141c */
[----:B------:R-:W-:Y:S01]  /*3030*/  HMMA.16816.F32.BF16 R32, R8, R34, R16 ;  /* 0x000000220820723c */ /* 0x000fe20000041810 */
[----:B------:R-:W-:Y:S02]  /*3040*/  LDSM.16.M88.4 R16, [R117+0x5400] ;  /* 0x005400007510783b */ /* 0x000fe40000000200 */
[----:B------:R-:W-:-:S03]  /*3050*/  LEA.HI R24, R29, R28, RZ, 0x2 ;  /* 0x0000001c1d187211 */ /* 0x000fc600078f10ff */
[----:B------:R-:W-:Y:S01]  /*3060*/  HMMA.16816.F32.BF16 R52, R8, R30, R52 ;  /* 0x0000001e0834723c */ /* 0x000fe20000041834 */
[----:B------:R-:W1:Y:S01]  /*3070*/  LDSM.16.M88.4 R28, [R120+0x5c00] ;  /* 0x005c0000781c783b */ /* 0x000e620000000200 */
[----:B------:R-:W-:-:S04]  /*3080*/  SHF.R.S32.HI R24, RZ, 0x2, R24 ;  /* 0x00000002ff187819 */ /* 0x000fc80000011418 */
[----:B------:R-:W-:Y:S01]  /*3090*/  IADD3 R81, R81, 0x1, R24 ;  /* 0x0000000151517810 */ /* 0x000fe20007ffe018 */
[----:B--2---:R-:W-:Y:S06]  /*30a0*/  HMMA.16816.F32.BF16 R20, R4, R12, R20 ;  /* 0x0000000c0414723c */ /* 0x004fec0000041814 */
[----:B------:R-:W-:Y:S01]  /*30b0*/  HMMA.16816.F32.BF16 R44, R72, R66, R44 ;  /* 0x00000042482c723c */ /* 0x000fe2000004182c */
[----:B------:R-:W-:Y:S02]  /*30c0*/  LOP3.LUT R13, R80, 0x6, RZ, 0xc0, !PT ;  /* 0x00000006500d7812 */ /* 0x000fe400078ec0ff */
[----:B------:R-:W-:-:S03]  /*30d0*/  IADD3 R12, R78, R81, -R131 ;  /* 0x000000514e0c7210 */ /* 0x000fc60007ffe883 */
[C---:B------:R-:W-:Y:S01]  /*30e0*/  HMMA.16816.F32.BF16 R40, R72.reuse, R60, R40 ;  /* 0x0000003c4828723c */ /* 0x040fe20000041828 */
[----:B------:R-:W-:Y:S02]  /*30f0*/  IMAD.IADD R24, R0, 0x1, R13 ;  /* 0x0000000100187824 */ /* 0x000fe400078e020d */
[----:B------:R-:W-:Y:S02]  /*3100*/  IMAD.IADD R79, R12, 0x1, R79 ;  /* 0x000000010c4f7824 */ /* 0x000fe400078e024f */
[C---:B------:R-:W-:Y:S01]  /*3110*/  VIADD R12, R24.reuse, 0x1 ;  /* 0x00000001180c7836 */ /* 0x040fe20000000000 */
[----:B------:R-:W-:Y:S01]  /*3120*/  HMMA.16816.F32.BF16 R36, R72, R62, R36 ;  /* 0x0000003e4824723c */ /* 0x000fe20000041824 */
[----:B------:R-:W2:Y:S01]  /*3130*/  LDSM.16.M88.4 R60, [R117+0x5800] ;  /* 0x00580000753c783b */ /* 0x000ea20000000200 */
[C---:B------:R-:W-:Y:S01]  /*3140*/  VIMNMX R104, R79.reuse, R78, PT ;  /* 0x0000004e4f687248 */ /* 0x040fe20003fe0100 */
[----:B------:R-:W-:Y:S01]  /*3150*/  VIADD R25, R24, 0x8 ;  /* 0x0000000818197836 */ /* 0x000fe20000000000 */
[----:B------:R-:W-:-:S02]  /*3160*/  VIADDMNMX R103, R79, 0x8, R78, PT ;  /* 0x000000084f677846 */ /* 0x000fc4000380014e */
[----:B------:R-:W-:Y:S01]  /*3170*/  HMMA.16816.F32.BF16 R32, R4, R14, R32 ;  /* 0x0000000e0420723c */ /* 0x000fe20000041820 */
[CC--:B------:R-:W-:Y:S02]  /*3180*/  ISETP.GE.AND P5, PT, R12.reuse, R104.reuse, PT ;  /* 0x000000680c00720c */ /* 0x0c0fe40003fa6270 */
[----:B------:R-:W-:Y:S02]  /*3190*/  ISETP.GE.AND P3, PT, R12, R103, PT ;  /* 0x000000670c00720c */ /* 0x000fe40003f66270 */
[----:B------:R-:W3:Y:S01]  /*31a0*/  LDSM.16.M88.4 R12, [R117+0x5c00] ;  /* 0x005c0000750c783b */ /* 0x000ee20000000200 */
[----:B------:R-:W-:Y:S01]  /*31b0*/  HMMA.16816.F32.BF16 R44, R8, R26, R44 ;  /* 0x0000001a082c723c */ /* 0x000fe2000004182c */
[----:B------:R-:W-:Y:S01]  /*31c0*/  ISETP.GE.AND P1, PT, R25, R104, PT ;  /* 0x000000681900720c */ /* 0x000fe20003f26270 */
[----:B------:R-:W-:-:S04]  /*31d0*/  DEPBAR.LE SB0, 0x0 ;  /* 0x000080000000791a */ /* 0x000fc80000000000 */
[----:B-1----:R-:W-:Y:S01]  /*31e0*/  HMMA.16816.F32.BF16 R40, R8, R28, R40 ;  /* 0x0000001c0828723c */ /* 0x002fe20000041828 */
[-C--:B------:R-:W-:Y:S01]  /*31f0*/  ISETP.GE.AND P4, PT, R25, R103.reuse, PT ;  /* 0x000000671900720c */ /* 0x080fe20003f86270 */
[C---:B------:R-:W-:Y:S01]  /*3200*/  VIADD R25, R24.reuse, 0x18 ;  /* 0x0000001818197836 */ /* 0x040fe20000000000 */
[----:B------:R-:W-:Y:S01]  /*3210*/  FSEL R21, R21, -INF , !P5 ;  /* 0xff80000015157808 */ /* 0x000fe20006800000 */
[C---:B------:R-:W-:Y:S02]  /*3220*/  VIADD R26, R24.reuse, 0x19 ;  /* 0x00000019181a7836 */ /* 0x040fe40000000000 */
[C---:B------:R-:W-:Y:S06]  /*3230*/  HMMA.16816.F32.BF16 R56, R4.reuse, R16, R56 ;  /* 0x000000100438723c */ /* 0x040fec0000041838 */
[----:B------:R-:W-:Y:S01]  /*3240*/  HMMA.16816.F32.BF16 R52, R4, R18, R52 ;  /* 0x000000120434723c */ /* 0x000fe20000041834 */
[----:B------:R-:W-:Y:S01]  /*3250*/  VIADD R16, R24, 0x9 ;  /* 0x0000000918107836 */ /* 0x000fe20000000000 */
[----:B------:R-:W-:Y:S01]  /*3260*/  FSEL R17, R32, -INF , !P1 ;  /* 0xff80000020117808 */ /* 0x000fe20004800000 */
[----:B------:R-:W-:Y:S03]  /*3270*/  BAR.SYNC.DEFER_BLOCKING 0x0 ;  /* 0x0000000000007b1d */ /* 0x000fe60000010000 */
[----:B------:R-:W-:Y:S01]  /*3280*/  ISETP.GE.AND P2, PT, R16, R104, PT ;  /* 0x000000681000720c */ /* 0x000fe20003f46270 */
[----:B------:R-:W-:Y:S01]  /*3290*/  VIADD R18, R24, 0x11 ;  /* 0x0000001118127836 */ /* 0x000fe20000000000 */
[----:B------:R-:W-:Y:S01]  /*32a0*/  ISETP.GE.AND P0, PT, R16, R103, PT ;  /* 0x000000671000720c */ /* 0x000fe20003f06270 */
[----:B------:R-:W-:Y:S01]  /*32b0*/  VIADD R16, R24, 0x10 ;  /* 0x0000001018107836 */ /* 0x000fe20000000000 */
[----:B------:R-:W-:Y:S01]  /*32c0*/  HMMA.16816.F32.BF16 R36, R8, R30, R36 ;  /* 0x0000001e0824723c */ /* 0x000fe20000041824 */
[----:B------:R-:W-:-:S02]  /*32d0*/  FSEL R19, R33, -INF , !P2 ;  /* 0xff80000021137808 */ /* 0x000fc40005000000 */
[-C--:B------:R-:W-:Y:S02]  /*32e0*/  ISETP.GE.AND P2, PT, R18, R103.reuse, PT ;  /* 0x000000671200720c */ /* 0x080fe40003f46270 */
[CC--:B------:R-:W-:Y:S01]  /*32f0*/  ISETP.GE.AND P5, PT, R16.reuse, R104.reuse, PT ;  /* 0x000000681000720c */ /* 0x0c0fe20003fa6270 */
[C---:B--2---:R-:W-:Y:S01]  /*3300*/  HMMA.16816.F32.BF16 R48, R4.reuse, R60, R48 ;  /* 0x0000003c0430723c */ /* 0x044fe20000041830 */
[----:B------:R-:W-:Y:S01]  /*3310*/  ISETP.GE.AND P1, PT, R16, R103, PT ;  /* 0x000000671000720c */ /* 0x000fe20003f26270 */
[----:B------:R-:W-:Y:S01]  /*3320*/  VIADD R8, R24, 0x20 ;  /* 0x0000002018087836 */ /* 0x000fe20000000000 */
[----:B------:R-:W-:Y:S01]  /*3330*/  FSEL R16, R34, -INF , !P4 ;  /* 0xff80000022107808 */ /* 0x000fe20006000000 */
[----:B------:R-:W-:Y:S01]  /*3340*/  VIADD R9, R24, 0x21 ;  /* 0x0000002118097836 */ /* 0x000fe20000000000 */
[----:B------:R-:W-:Y:S01]  /*3350*/  ISETP.GE.AND P4, PT, R18, R104, PT ;  /* 0x000000681200720c */ /* 0x000fe20003f86270 */
[----:B------:R-:W-:Y:S01]  /*3360*/  HMMA.16816.F32.BF16 R44, R4, R62, R44 ;  /* 0x0000003e042c723c */ /* 0x000fe2000004182c */
[----:B------:R-:W-:-:S02]  /*3370*/  FSEL R18, R35, -INF , !P0 ;  /* 0xff80000023127808 */ /* 0x000fc40004000000 */
[-C--:B------:R-:W-:Y:S02]  /*3380*/  ISETP.GE.AND P0, PT, R25, R104.reuse, PT ;  /* 0x000000681900720c */ /* 0x080fe40003f06270 */
[----:B------:R-:W-:Y:S01]  /*3390*/  FSEL R29, R56, -INF , !P5 ;  /* 0xff800000381d7808 */ /* 0x000fe20006800000 */
[C---:B---3--:R-:W-:Y:S01]  /*33a0*/  HMMA.16816.F32.BF16 R40, R4.reuse, R12, R40 ;  /* 0x0000000c0428723c */ /* 0x048fe20000041828 */
[----:B------:R-:W-:Y:S02]  /*33b0*/  FSEL R56, R59, -INF , !P2 ;  /* 0xff8000003b387808 */ /* 0x000fe40005000000 */
[----:B------:R-:W-:Y:S02]  /*33c0*/  FSEL R59, R52, -INF , !P0 ;  /* 0xff800000343b7808 */ /* 0x000fe40004000000 */
[----:B------:R-:W-:Y:S01]  /*33d0*/  FSEL R57, R57, -INF , !P4 ;  /* 0xff80000039397808 */ /* 0x000fe20006000000 */
[----:B------:R-:W-:Y:S01]  /*33e0*/  HMMA.16816.F32.BF16 R36, R4, R14, R36 ;  /* 0x0000000e0424723c */ /* 0x000fe20000041824 */
[----:B------:R-:W-:-:S02]  /*33f0*/  ISETP.GE.AND P2, PT, R8, R104, PT ;  /* 0x000000680800720c */ /* 0x000fc40003f46270 */
[-C--:B------:R-:W-:Y:S01]  /*3400*/  ISETP.GE.AND P0, PT, R8, R103.reuse, PT ;  /* 0x000000670800720c */ /* 0x080fe20003f06270 */
[----:B------:R-:W-:Y:S01]  /*3410*/  VIADD R8, R24, 0x28 ;  /* 0x0000002818087836 */ /* 0x000fe20000000000 */
[-C--:B------:R-:W-:Y:S02]  /*3420*/  ISETP.GE.AND P4, PT, R26, R103.reuse, PT ;  /* 0x000000671a00720c */ /* 0x080fe40003f86270 */
[----:B------:R-:W-:Y:S01]  /*3430*/  FSEL R33, R48, -INF , !P2 ;  /* 0xff80000030217808 */ /* 0x000fe20005000000 */
[----:B------:R-:W-:Y:S01]  /*3440*/  VIADD R4, R24, 0x38 ;  /* 0x0000003818047836 */ /* 0x000fe20000000000 */
[----:B------:R-:W-:Y:S02]  /*3450*/  FSEL R12, R55, -INF , !P4 ;  /* 0xff800000370c7808 */ /* 0x000fe40006000000 */
[C---:B------:R-:W-:Y:S02]  /*3460*/  ISETP.GE.AND P4, PT, R8.reuse, R104, PT ;  /* 0x000000680800720c */ /* 0x040fe40003f86270 */
[----:B------:R-:W-:Y:S01]  /*3470*/  ISETP.GE.AND P2, PT, R8, R103, PT ;  /* 0x000000670800720c */ /* 0x000fe20003f46270 */
[----:B------:R-:W-:Y:S01]  /*3480*/  VIADD R8, R24, 0x30 ;  /* 0x0000003018087836 */ /* 0x000fe20000000000 */
[----:B------:R-:W-:-:S02]  /*3490*/  FSEL R58, R58, -INF , !P1 ;  /* 0xff8000003a3a7808 */ /* 0x000fc40004800000 */
[----:B------:R-:W-:Y:S02]  /*34a0*/  ISETP.GE.AND P1, PT, R26, R104, PT ;  /* 0x000000681a00720c */ /* 0x000fe40003f26270 */
[-C--:B------:R-:W-:Y:S02]  /*34b0*/  ISETP.GE.AND P5, PT, R25, R103.reuse, PT ;  /* 0x000000671900720c */ /* 0x080fe40003fa6270 */
[----:B------:R-:W-:Y:S02]  /*34c0*/  FSEL R85, R44, -INF , !P4 ;  /* 0xff8000002c557808 */ /* 0x000fe40006000000 */
[----:B------:R-:W-:Y:S02]  /*34d0*/  ISETP.GE.AND P4, PT, R8, R103, PT ;  /* 0x000000670800720c */ /* 0x000fe40003f86270 */
[----:B------:R-:W-:Y:S02]  /*34e0*/  FSEL R53, R53, -INF , !P1 ;  /* 0xff80000035357808 */ /* 0x000fe40004800000 */
[----:B------:R-:W-:-:S02]  /*34f0*/  FSEL R54, R54, -INF , !P5 ;  /* 0xff80000036367808 */ /* 0x000fc40006800000 */
[C---:B------:R-:W-:Y:S02]  /*3500*/  ISETP.GE.AND P1, PT, R9.reuse, R103, PT ;  /* 0x000000670900720c */ /* 0x040fe40003f26270 */
[-C--:B------:R-:W-:Y:S01]  /*3510*/  ISETP.GE.AND P5, PT, R9, R104.reuse, PT ;  /* 0x000000680900720c */ /* 0x080fe20003fa6270 */
[----:B------:R-:W-:Y:S01]  /*3520*/  VIADD R9, R24, 0x29 ;  /* 0x0000002918097836 */ /* 0x000fe20000000000 */
[----:B------:R-:W-:Y:S02]  /*3530*/  FSEL R26, R42, -INF , !P4 ;  /* 0xff8000002a1a7808 */ /* 0x000fe40006000000 */
[-C--:B------:R-:W-:Y:S02]  /*3540*/  ISETP.GE.AND P4, PT, R24, R104.reuse, PT ;  /* 0x000000681800720c */ /* 0x080fe40003f86270 */
[----:B------:R-:W-:Y:S02]  /*3550*/  FSEL R94, R51, -INF , !P1 ;  /* 0xff800000335e7808 */ /* 0x000fe40004800000 */
[----:B------:R-:W-:Y:S01]  /*3560*/  ISETP.GE.AND P1, PT, R8, R104, PT ;  /* 0x000000680800720c */ /* 0x000fe20003f26270 */
[----:B------:R-:W-:Y:S01]  /*3570*/  VIADD R8, R24, 0x31 ;  /* 0x0000003118087836 */ /* 0x000fe20000000000 */
[----:B------:R-:W-:-:S02]  /*3580*/  FSEL R35, R49, -INF , !P5 ;  /* 0xff80000031237808 */ /* 0x000fc40006800000 */
[----:B------:R-:W-:Y:S02]  /*3590*/  FSEL R5, R20, -INF , !P4 ;  /* 0xff80000014057808 */ /* 0x000fe40006000000 */
[----:B------:R-:W-:Y:S02]  /*35a0*/  FSEL R34, R50, -INF , !P0 ;  /* 0xff80000032227808 */ /* 0x000fe40004000000 */
[C---:B------:R-:W-:Y:S02]  /*35b0*/  ISETP.GE.AND P5, PT, R9.reuse, R103, PT ;  /* 0x000000670900720c */ /* 0x040fe40003fa6270 */
[----:B------:R-:W-:Y:S02]  /*35c0*/  ISETP.GE.AND P4, PT, R100, 0x2, PT ;  /* 0x000000026400780c */ /* 0x000fe40003f86270 */
[----:B------:R-:W-:Y:S02]  /*35d0*/  ISETP.GE.AND P0, PT, R9, R104, PT ;  /* 0x000000680900720c */ /* 0x000fe40003f06270 */
[----:B------:R-:W-:-:S02]  /*35e0*/  FSEL R108, R46, -INF , !P2 ;  /* 0xff8000002e6c7808 */ /* 0x000fc40005000000 */
[-C--:B------:R-:W-:Y:S02]  /*35f0*/  ISETP.GE.AND P2, PT, R8, R104.reuse, PT ;  /* 0x000000680800720c */ /* 0x080fe40003f46270 */
[----:B------:R-:W-:Y:S02]  /*3600*/  FSEL R106, R47, -INF , !P5 ;  /* 0xff8000002f6a7808 */ /* 0x000fe40006800000 */
[----:B------:R-:W-:Y:S02]  /*3610*/  FSEL R91, R40, -INF , !P1 ;  /* 0xff800000285b7808 */ /* 0x000fe40004800000 */
[----:B------:R-:W-:Y:S02]  /*3620*/  FSEL R90, R45, -INF , !P0 ;  /* 0xff8000002d5a7808 */ /* 0x000fe40004000000 */
[C---:B------:R-:W-:Y:S02]  /*3630*/  ISETP.GE.AND P5, PT, R4.reuse, R104, PT ;  /* 0x000000680400720c */ /* 0x040fe40003fa6270 */
[-C--:B------:R-:W-:Y:S01]  /*3640*/  ISETP.GE.AND P1, PT, R4, R103.reuse, PT ;  /* 0x000000670400720c */ /* 0x080fe20003f26270 */
[----:B------:R-:W-:Y:S01]  /*3650*/  VIADD R4, R24, 0x39 ;  /* 0x0000003918047836 */ /* 0x000fe20000000000 */
[----:B------:R-:W-:-:S02]  /*3660*/  ISETP.GE.AND P0, PT, R8, R103, PT ;  /* 0x000000670800720c */ /* 0x000fc40003f06270 */
[----:B------:R-:W-:Y:S02]  /*3670*/  FSEL R93, R41, -INF , !P2 ;  /* 0xff800000295d7808 */ /* 0x000fe40005000000 */
[-C--:B------:R-:W-:Y:S02]  /*3680*/  ISETP.GE.AND P2, PT, R24, R103.reuse, PT ;  /* 0x000000671800720c */ /* 0x080fe40003f46270 */
[----:B------:R-:W-:Y:S02]  /*3690*/  FSEL R25, R43, -INF , !P0 ;  /* 0xff8000002b197808 */ /* 0x000fe40004000000 */
[----:B------:R-:W-:Y:S02]  /*36a0*/  FSEL R24, R23, -INF , !P3 ;  /* 0xff80000017187808 */ /* 0x000fe40005800000 */
[C---:B------:R-:W-:Y:S02]  /*36b0*/  ISETP.GE.AND P3, PT, R4.reuse, R104, PT ;  /* 0x000000680400720c */ /* 0x040fe40003f66270 */
[----:B------:R-:W-:Y:S01]  /*36c0*/  ISETP.GE.AND P0, PT, R4, R103, PT ;  /* 0x000000670400720c */ /* 0x000fe20003f06270 */
[----:B------:R-:W-:Y:S01]  /*36d0*/  IMAD.IADD R4, R2, 0x1, R77 ;  /* 0x0000000102047824 */ /* 0x000fe200078e024d */
        /* <DEDUP_REMOVED lines=66> */
.L_x_4308:
[----:B------:R-:W-:-:S04]  /*3b00*/  LEA R2, -R96, RZ, 0x6 ;  /* 0x000000ff60027211 */ /* 0x000fc800078e31ff */
[----:B------:R-:W-:-:S07]  /*3b10*/  SHF.R.S32.HI R31, RZ, 0x1f, R2 ;  /* 0x0000001fff1f7819 */ /* 0x000fce0000011402 */
.L_x_4309:
[----:B------:R-:W-:Y:S01]  /*3b20*/  ULDC UR5, c[0x0][0x2d0] ;  /* 0x0000b40000057ab9 */ /* 0x000fe20000000800 */
[----:B------:R-:W-:Y:S01]  /*3b30*/  IADD3 R13, P0, R2, R101, RZ ;  /* 0x00000065020d7210 */ /* 0x000fe20007f1e0ff */
[----:B------:R-:W-:Y:S01]  /*3b40*/  BSSY B0, `(.L_x_4310) ;  /* 0x0000040000007945 */ /* 0x000fe20003800000 */
[----:B------:R-:W-:Y:S02]  /*3b50*/  ISETP.GE.AND P2, PT, R123, UR5, PT ;  /* 0x000000057b007c0c */ /* 0x000fe4000bf46270 */
[----:B------:R-:W-:Y:S01]  /*3b60*/  ISETP.GE.AND P3, PT, R132, UR5, PT ;  /* 0x0000000584007c0c */ /* 0x000fe2000bf66270 */
[----:B------:R-:W-:Y:S01]  /*3b70*/  IMAD.X R0, R31, 0x1, R102, P0 ;  /* 0x000000011f007824 */ /* 0x000fe200000e0666 */
[----:B------:R-:W-:-:S09]  /*3b80*/  ISETP.GE.AND P1, PT, R122, UR5, PT ;  /* 0x000000057a007c0c */ /* 0x000fd2000bf26270 */
[----:B------:R-:W1:Y:S02]  /*3b90*/  @!P2 LDC.64 R14, c[0x0][0x218] ;  /* 0x00008600ff0eab82 */ /* 0x000e640000000a00 */
[----:B------:R2:W-:Y:S04]  /*3ba0*/  @P3 STS [R130+0x3000], RZ ;  /* 0x003000ff82003388 */ /* 0x0005e80000000800 */
[----:B------:R2:W-:Y:S02]  /*3bb0*/  @P3 STS [R130+0x3004], RZ ;  /* 0x003004ff82003388 */ /* 0x0005e40000000800 */
[----:B------:R-:W3:Y:S02]  /*3bc0*/  @!P3 LDC.64 R22, c[0x0][0x218] ;  /* 0x00008600ff16bb82 */ /* 0x000ee40000000a00 */
[----:B------:R2:W-:Y:S06]  /*3bd0*/  @P3 STS.64 [R130+0x3008], RZ ;  /* 0x003008ff82003388 */ /* 0x0005ec0000000a00 */
[----:B------:R-:W4:Y:S08]  /*3be0*/  @!P1 LDC.64 R10, c[0x0][0x218] ;  /* 0x00008600ff0a9b82 */ /* 0x000f300000000a00 */
[----:B------:R-:W5:Y:S01]  /*3bf0*/  @!P3 LDC.64 R8, c[0x0][0x218] ;  /* 0x00008600ff08bb82 */ /* 0x000f620000000a00 */
[----:B-1----:R-:W-:-:S04]  /*3c00*/  @!P2 LEA R14, P0, R13, R14, 0x1 ;  /* 0x0000000e0d0ea211 */ /* 0x002fc800078008ff */
[----:B------:R-:W-:-:S03]  /*3c10*/  @!P2 LEA.HI.X R15, R13, R15, R0, 0x1, P0 ;  /* 0x0000000f0d0fa211 */ /* 0x000fc600000f0c00 */
[----:B------:R-:W1:Y:S01]  /*3c20*/  @!P2 LDC.64 R6, c[0x0][0x218] ;  /* 0x00008600ff06ab82 */ /* 0x000e620000000a00 */
[----:B---3--:R-:W-:-:S04]  /*3c30*/  @!P3 LEA R22, P5, R13, R22, 0x1 ;  /* 0x000000160d16b211 */ /* 0x008fc800078a08ff */
[--C-:B------:R-:W-:Y:S02]  /*3c40*/  @!P3 LEA.HI.X R23, R13, R23, R0.reuse, 0x1, P5 ;  /* 0x000000170d17b211 */ /* 0x100fe400028f0c00 */
[----:B------:R-:W-:Y:S02]  /*3c50*/  IADD3 R2, P5, R125, R2, RZ ;  /* 0x000000027d027210 */ /* 0x000fe40007fbe0ff */
[C---:B----4-:R-:W-:Y:S01]  /*3c60*/  @!P1 LEA R36, P0, R13.reuse, R10, 0x1 ;  /* 0x0000000a0d249211 */ /* 0x050fe200078008ff */
[----:B------:R-:W-:Y:S01]  /*3c70*/  @!PT LDS RZ, [RZ] ;  /* 0x00000000fffff984 */ /* 0x000fe20000000800 */
[----:B------:R-:W-:Y:S01]  /*3c80*/  @!PT LDS RZ, [RZ] ;  /* 0x00000000fffff984 */ /* 0x000fe20000000800 */
[----:B------:R-:W-:Y:S01]  /*3c90*/  @!PT LDS RZ, [RZ] ;  /* 0x00000000fffff984 */ /* 0x000fe20000000800 */
[----:B------:R2:W-:Y:S02]  /*3ca0*/  @!P3 LDGSTS.E.BYPASS.LTC128B.128 [R130+0x3000], desc[UR10][R22.64] ;  /* 0x030000001682bfae */ /* 0x0005e4000b901d4a */
[----:B------:R-:W-:Y:S01]  /*3cb0*/  IMAD.X R31, R124, 0x1, R31, P5 ;  /* 0x000000017c1f7824 */ /* 0x000fe200028e061f */
[----:B------:R-:W-:Y:S01]  /*3cc0*/  @!P1 LEA.HI.X R37, R13, R11, R0, 0x1, P0 ;  /* 0x0000000b0d259211 */ /* 0x000fe200000f0c00 */
[----:B------:R2:W-:Y:S01]  /*3cd0*/  @P2 STS.128 [R130+0x4000], RZ ;  /* 0x004000ff82002388 */ /* 0x0005e20000000c00 */
[----:B------:R-:W-:-:S03]  /*3ce0*/  @!P3 IADD3 R11, P0, R2, R101, RZ ;  /* 0x00000065020bb210 */ /* 0x000fc60007f1e0ff */
[----:B------:R-:W-:Y:S01]  /*3cf0*/  @!PT LDS RZ, [RZ] ;  /* 0x00000000fffff984 */ /* 0x000fe20000000800 */
[----:B------:R-:W-:Y:S01]  /*3d00*/  @!PT LDS RZ, [RZ] ;  /* 0x00000000fffff984 */ /* 0x000fe20000000800 */
[----:B------:R-:W-:Y:S01]  /*3d10*/  @!PT LDS RZ, [RZ] ;  /* 0x00000000fffff984 */ /* 0x000fe20000000800 */
[----:B------:R2:W-:Y:S01]  /*3d20*/  @!P2 LDGSTS.E.BYPASS.LTC128B.128 [R130+0x4000], desc[UR10][R14.64+0x40] ;  /* 0x040000400e82afae */ /* 0x0005e2000b901d4a */
[----:B-----5:R-:W-:Y:S01]  /*3d30*/  @!P3 LEA R38, P5, R11, R8, 0x1 ;  /* 0x000000080b26b211 */ /* 0x020fe200078a08ff */
[----:B------:R-:W-:Y:S01]  /*3d40*/  @!P3 IMAD.X R10, R31, 0x1, R102, P0 ;  /* 0x000000011f0ab824 */ /* 0x000fe200000e0666 */
[----:B------:R-:W-:Y:S01]  /*3d50*/  @!P2 IADD3 R8, P0, R2, R101, RZ ;  /* 0x000000650208a210 */ /* 0x000fe20007f1e0ff */
[----:B------:R2:W-:Y:S03]  /*3d60*/  @P1 STS.128 [R130+0x5000], RZ ;  /* 0x005000ff82001388 */ /* 0x0005e60000000c00 */
[----:B------:R-:W-:Y:S01]  /*3d70*/  @!P3 LEA.HI.X R39, R11, R9, R10, 0x1, P5 ;  /* 0x000000090b27b211 */ /* 0x000fe200028f0c0a */
[----:B------:R-:W-:Y:S01]  /*3d80*/  @!P2 IMAD.X R9, R31, 0x1, R102, P0 ;  /* 0x000000011f09a824 */ /* 0x000fe200000e0666 */
[C---:B-1----:R-:W-:Y:S01]  /*3d90*/  @!P2 LEA R6, P0, R8.reuse, R6, 0x1 ;  /* 0x000000060806a211 */ /* 0x042fe200078008ff */
[----:B------:R-:W-:Y:S01]  /*3da0*/  @!PT LDS RZ, [RZ] ;  /* 0x00000000fffff984 */ /* 0x000fe20000000800 */
[----:B------:R-:W-:Y:S01]  /*3db0*/  @!PT LDS RZ, [RZ] ;  /* 0x00000000fffff984 */ /* 0x000fe20000000800 */
[----:B------:R-:W-:Y:S01]  /*3dc0*/  @!PT LDS RZ, [RZ] ;  /* 0x00000000fffff984 */ /* 0x000fe20000000800 */
[----:B------:R2:W-:Y:S03]  /*3dd0*/  @!P1 LDGSTS.E.BYPASS.LTC128B.128 [R130+0x5000], desc[UR10][R36.64+0x80] ;  /* 0x0500008024829fae */ /* 0x0005e6000b901d4a */
[----:B------:R-:W-:Y:S01]  /*3de0*/  @!P2 LEA.HI.X R7, R8, R7, R9, 0x1, P0 ;  /* 0x000000070807a211 */ /* 0x000fe200000f0c09 */
        /* <DEDUP_REMOVED lines=21> */
.L_x_4311:
[----:B------:R-:W-:Y:S05]  /*3f40*/  BSYNC B0 ;  /* 0x0000000000007941 */ /* 0x000fea0003800000 */
.L_x_4310:
[----:B------:R-:W0:Y:S01]  /*3f50*/  LDGDEPBAR ;  /* 0x00000000000079af */ /* 0x000e220000000000 */
[----:B------:R-:W-:Y:S02]  /*3f60*/  MOV R101, R13 ;  /* 0x0000000d00657202 */ /* 0x000fe40000000f00 */
[----:B------:R-:W-:-:S07]  /*3f70*/  MOV R102, R0 ;  /* 0x0000000000667202 */ /* 0x000fce0000000f00 */
.L_x_4307:
[----:B------:R-:W-:Y:S01]  /*3f80*/  FMNMX.FTZ R0, R5, R21, !PT ;  /* 0x0000001505007209 */ /* 0x000fe20007810000 */
[----:B------:R-:W-:Y:S01]  /*3f90*/  ULDC UR12, c[0x0][0x2ec] ;  /* 0x0000bb00000c7ab9 */ /* 0x000fe20000000800 */
[----:B-12---:R-:W-:Y:S01]  /*3fa0*/  FMNMX.FTZ R7, R30, R24, !PT ;  /* 0x000000181e077209 */ /* 0x006fe20007810000 */
        /* <DEDUP_REMOVED lines=29> */
[----:B------:R-:W-:Y:S01]  /*4180*/  LEA R118, R4, UR4, 0x1 ;  /* 0x0000000404767c11 */ /* 0x000fe2000f8e08ff */
[----:B------:R-:W1:Y:S03]  /*4190*/  SHFL.BFLY PT, R9, R6, 0x2, 0x1f ;  /* 0x0c401f0006097f89 */ /* 0x000e6600000e0000 */
[----:B------:R-:W-:Y:S01]  /*41a0*/  LEA R116, R3, R118, 0x1 ;  /* 0x0000007603747211 */ /* 0x000fe200078e08ff */
[----:B------:R-:W-:Y:S04]  /*41b0*/  LDSM.16.MT88.4 R40, [R118+0x6000] ;  /* 0x006000007628783b */ /* 0x000fe80000004200 */
[----:B------:R-:W-:Y:S04]  /*41c0*/  LDSM.16.MT88.4 R64, [R116+0x7000] ;  /* 0x007000007440783b */ /* 0x000fe80000004200 */
[----:B------:R-:W-:Y:S04]  /*41d0*/  LDSM.16.MT88.4 R72, [R118+0x8000] ;  /* 0x008000007648783b */ /* 0x000fe80000004200 */
[----:B------:R-:W-:Y:S01]  /*41e0*/  LDSM.16.MT88.4 R48, [R116+0x6000] ;  /* 0x006000007430783b */ /* 0x000fe20000004200 */
[----:B-1----:R-:W-:-:S03]  /*41f0*/  FMNMX.FTZ R9, R6, R9, !PT ;  /* 0x0000000906097209 */ /* 0x002fc60007810000 */
[----:B------:R-:W1:Y:S04]  /*4200*/  SHFL.BFLY PT, R6, R7, 0x2, 0x1f ;  /* 0x0c401f0007067f89 */ /* 0x000e6800000e0000 */
[----:B------:R-:W2:Y:S01]  /*4210*/  SHFL.BFLY PT, R2, R9, 0x1, 0x1f ;  /* 0x0c201f0009027f89 */ /* 0x000ea200000e0000 */
[----:B-1----:R-:W-:Y:S02]  /*4220*/  FMNMX.FTZ R6, R7, R6, !PT ;  /* 0x0000000607067209 */ /* 0x002fe40007810000 */
[----:B--2---:R-:W-:Y:S02]  /*4230*/  FMNMX.FTZ R2, R9, R2, !PT ;  /* 0x0000000209027209 */ /* 0x004fe40007810000 */
[----:B------:R-:W-:Y:S02]  /*4240*/  LDSM.16.MT88.4 R8, [R118+0x6400] ;  /* 0x006400007608783b */ /* 0x000fe40000004200 */
[C---:B------:R-:W-:Y:S01]  /*4250*/  FSETP.NEU.FTZ.AND P0, PT, R2.reuse, -INF , PT ;  /* 0xff8000000200780b */ /* 0x040fe20003f1d000 */
[----:B------:R-:W-:-:S05]  /*4260*/  FMUL.FTZ R112, R2, UR12 ;  /* 0x0000000c02707c20 */ /* 0x000fca0008410000 */
[----:B------:R-:W-:-:S05]  /*4270*/  FSEL R112, R112, RZ, P0 ;  /* 0x000000ff70707208 */ /* 0x000fca0000000000 */
[--C-:B------:R-:W-:Y:S01]  /*4280*/  FFMA.FTZ R136, R5, UR12, -R112.reuse ;  /* 0x0000000c05887c23 */ /* 0x100fe20008010870 */
[--C-:B------:R-:W-:Y:S01]  /*4290*/  FFMA.FTZ R31, R29, UR12, -R112.reuse ;  /* 0x0000000c1d1f7c23 */ /* 0x100fe20008010870 */
[----:B------:R-:W1:Y:S01]  /*42a0*/  SHFL.BFLY PT, R5, R6, 0x1, 0x1f ;  /* 0x0c201f0006057f89 */ /* 0x000e6200000e0000 */
        /* <DEDUP_REMOVED lines=15> */
[----:B------:R-:W-:-:S04]  /*43a0*/  FFMA.FTZ R95, R95, UR12, -R112 ;  /* 0x0000000c5f5f7c23 */ /* 0x000fc80008010870 */
[----:B------:R-:W-:Y:S01]  /*43b0*/  MUFU.EX2 R110, R110 ;  /* 0x0000006e006e7308 */ /* 0x000fe20000000800 */
[----:B-1----:R-:W-:-:S04]  /*43c0*/  FMNMX.FTZ R0, R6, R5, !PT ;  /* 0x0000000506007209 */ /* 0x002fc80007810000 */
[C---:B------:R-:W-:Y:S01]  /*43d0*/  FSETP.NEU.FTZ.AND P0, PT, R0.reuse, -INF , PT ;  /* 0xff8000000000780b */ /* 0x040fe20003f1d000 */
[----:B------:R-:W-:Y:S02]  /*43e0*/  FMUL.FTZ R29, R0, UR12 ;  /* 0x0000000c001d7c20 */ /* 0x000fe40008410000 */
[----:B------:R-:W1:Y:S01]  /*43f0*/  MUFU.EX2 R107, R107 ;  /* 0x0000006b006b7308 */ /* 0x000e620000000800 */
[----:B--2---:R-:W-:Y:S01]  /*4400*/  F2FP.BF16.F32.PACK_AB R80, R113, R136 ;  /* 0x000000887150723e */ /* 0x004fe200000010ff */
[----:B------:R-:W-:Y:S01]  /*4410*/  FADD.FTZ R113, R136, R113 ;  /* 0x0000007188717221 */ /* 0x000fe20000010000 */
[----:B------:R-:W-:Y:S02]  /*4420*/  FSEL R29, R29, RZ, P0 ;  /* 0x000000ff1d1d7208 */ /* 0x000fe40000000000 */
[----:B------:R-:W-:-:S03]  /*4430*/  LEA R140, P0, R101, UR8, 0x1 ;  /* 0x00000008658c7c11 */ /* 0x000fc6000f8008ff */
        /* <DEDUP_REMOVED lines=11> */
[----:B------:R-:W1:Y:S01]  /*44f0*/  LDSM.16.MT88.4 R56, [R118+0x7000] ;  /* 0x007000007638783b */ /* 0x000e620000004200 */
        /* <DEDUP_REMOVED lines=10> */
[----:B------:R-:W-:Y:S01]  /*45a0*/  FFMA.FTZ R28, R28, UR12, -R29 ;  /* 0x0000000c1c1c7c23 */ /* 0x000fe2000801081d */
[----:B------:R-:W-:Y:S01]  /*45b0*/  LEA.HI.X R141, R101, UR9, R102, 0x1, P0 ;  /* 0x00000009658d7c11 */ /* 0x000fe200080f0c66 */
[----:B------:R-:W-:Y:S08]  /*45c0*/  MUFU.EX2 R109, R109 ;  /* 0x0000006d006d7308 */ /* 0x000ff00000000800 */
[----:B------:R-:W5:Y:S01]  /*45d0*/  MUFU.EX2 R32, R32 ;  /* 0x0000002000207308 */ /* 0x000f620000000800 */
[----:B---3--:R-:W-:Y:S01]  /*45e0*/  F2FP.BF16.F32.PACK_AB R81, R114, R111 ;  /* 0x0000006f7251723e */ /* 0x008fe200000010ff */
[----:B------:R-:W-:-:S06]  /*45f0*/  FADD.FTZ R114, R111, R114 ;  /* 0x000000726f727221 */ /* 0x000fcc0000010000 */
[----:B------:R-:W3:Y:S08]  /*4600*/  MUFU.EX2 R22, R22 ;  /* 0x0000001600167308 */ /* 0x000ef00000000800 */
[----:B------:R-:W-:Y:S01]  /*4610*/  MUFU.EX2 R21, R21 ;  /* 0x0000001500157308 */ /* 0x000fe20000000800 */
[----:B-----5:R-:W-:Y:S01]  /*4620*/  F2FP.BF16.F32.PACK_AB R83, R32, R109 ;  /* 0x0000006d2053723e */ /* 0x020fe200000010ff */
[----:B------:R-:W-:-:S04]  /*4630*/  FADD.FTZ R109, R109, R114 ;  /* 0x000000726d6d7221 */ /* 0x000fc80000010000 */
[----:B------:R-:W-:Y:S02]  /*4640*/  FADD.FTZ R109, R32, R109 ;  /* 0x0000006d206d7221 */ /* 0x000fe40000010000 */
        /* <DEDUP_REMOVED lines=8> */
[C---:B------:R-:W-:Y:S06]  /*46d0*/  HMMA.16816.F32.BF16 R64, R80.reuse, R66, RZ ;  /* 0x000000425040723c */ /* 0x040fec00000418ff */
[----:B------:R-:W-:Y:S01]  /*46e0*/  MUFU.EX2 R24, R24 ;  /* 0x0000001800187308 */ /* 0x000fe20000000800 */
[C---:B------:R-:W-:Y:S06]  /*46f0*/  HMMA.16816.F32.BF16 R68, R80.reuse, R72, RZ ;  /* 0x000000485044723c */ /* 0x040fec00000418ff */
[----:B------:R-:W-:Y:S01]  /*4700*/  HMMA.16816.F32.BF16 R72, R80, R74, RZ ;  /* 0x0000004a5048723c */ /* 0x000fe200000418ff */
[----:B------:R-:W5:Y:S01]  /*4710*/  MUFU.EX2 R3, R3 ;  /* 0x0000000300037308 */ /* 0x000f620000000800 */
[----:B---3--:R-:W-:Y:S01]  /*4720*/  F2FP.BF16.F32.PACK_AB R5, R23, R30 ;  /* 0x0000001e1705723e */ /* 0x008fe200000010ff */
[----:B------:R-:W-:-:S03]  /*4730*/  FADD.FTZ R30, R30, R109 ;  /* 0x0000006d1e1e7221 */ /* 0x000fc60000010000 */
[C---:B------:R-:W-:Y:S01]  /*4740*/  HMMA.16816.F32.BF16 R44, R80.reuse, R48, RZ ;  /* 0x00000030502c723c */ /* 0x040fe200000418ff */
[----:B------:R-:W-:Y:S02]  /*4750*/  FADD.FTZ R23, R23, R30 ;  /* 0x0000001e17177221 */ /* 0x000fe40000010000 */
[----:B------:R-:W-:Y:S03]  /*4760*/  MUFU.EX2 R92, R92 ;  /* 0x0000005c005c7308 */ /* 0x000fe60000000800 */
[C---:B-1----:R-:W-:Y:S05]  /*4770*/  HMMA.16816.F32.BF16 R52, R80.reuse, R56, RZ ;  /* 0x000000385034723c */ /* 0x042fea00000418ff */
[----:B------:R-:W1:Y:S01]  /*4780*/  MUFU.EX2 R89, R89 ;  /* 0x0000005900597308 */ /* 0x000e620000000800 */
[----:B-----5:R-:W-:Y:S01]  /*4790*/  F2FP.BF16.F32.PACK_AB R7, R3, R24 ;  /* 0x000000180307723e */ /* 0x020fe200000010ff */
[----:B------:R-:W-:Y:S01]  /*47a0*/  HMMA.16816.F32.BF16 R48, R80, R50, RZ ;  /* 0x000000325030723c */ /* 0x000fe200000418ff */
[----:B------:R-:W-:-:S04]  /*47b0*/  FADD.FTZ R24, R24, R23 ;  /* 0x0000001718187221 */ /* 0x000fc80000010000 */
[----:B------:R-:W-:Y:S01]  /*47c0*/  FADD.FTZ R3, R3, R24 ;  /* 0x0000001803037221 */ /* 0x000fe20000010000 */
[C---:B------:R-:W-:Y:S01]  /*47d0*/  HMMA.16816.F32.BF16 R36, R4.reuse, R8, R36 ;  /* 0x000000080424723c */ /* 0x040fe20000041824 */
[----:B------:R-:W-:Y:S05]  /*47e0*/  MUFU.EX2 R88, R88 ;  /* 0x0000005800587308 */ /* 0x000fea0000000800 */
[----:B------:R-:W-:Y:S01]  /*47f0*/  HMMA.16816.F32.BF16 R40, R4, R10, R40 ;  /* 0x0000000a0428723c */ /* 0x000fe20000041828 */
[----:B------:R-:W3:Y:S02]  /*4800*/  LDSM.16.MT88.4 R8, [R116+0x7400] ;  /* 0x007400007408783b */ /* 0x000ee40000004200 */
[----:B------:R-:W-:Y:S03]  /*4810*/  MUFU.EX2 R35, R35 ;  /* 0x0000002300237308 */ /* 0x000fe60000000800 */
[----:B------:R-:W-:Y:S05]  /*4820*/  HMMA.16816.F32.BF16 R56, R80, R58, RZ ;  /* 0x0000003a5038723c */ /* 0x000fea00000418ff */
[----:B------:R-:W-:Y:S01]  /*4830*/  MUFU.EX2 R90, R90 ;  /* 0x0000005a005a7308 */ /* 0x000fe20000000800 */
[C---:B--2---:R-:W-:Y:S06]  /*4840*/  HMMA.16816.F32.BF16 R44, R4.reuse, R16, R44 ;  /* 0x00000010042c723c */ /* 0x044fec000004182c */
[C---:B------:R-:W-:Y:S01]  /*4850*/  HMMA.16816.F32.BF16 R48, R4.reuse, R18, R48 ;  /* 0x000000120430723c */ /* 0x040fe20000041830 */
[----:B------:R-:W2:Y:S01]  /*4860*/  MUFU.EX2 R85, R85 ;  /* 0x0000005500557308 */ /* 0x000ea20000000800 */
[----:B------:R-:W-:Y:S04]  /*4870*/  LDSM.16.MT88.4 R16, [R118+0x6c00] ;  /* 0x006c00007610783b */ /* 0x000fe80000004200 */
[C---:B----4-:R-:W-:Y:S03]  /*4880*/  HMMA.16816.F32.BF16 R52, R4.reuse, R12, R52 ;  /* 0x0000000c0434723c */ /* 0x050fe60000041834 */
[----:B------:R-:W-:Y:S03]  /*4890*/  MUFU.EX2 R34, R34 ;  /* 0x0000002200227308 */ /* 0x000fe60000000800 */
[----:B------:R-:W-:Y:S01]  /*48a0*/  HMMA.16816.F32.BF16 R56, R4, R14, R56 ;  /* 0x0000000e0438723c */ /* 0x000fe20000041838 */
[----:B------:R-:W-:-:S04]  /*48b0*/  FADD.FTZ R12, R110, R113 ;  /* 0x000000716e0c7221 */ /* 0x000fc80000010000 */
[----:B------:R-:W4:Y:S01]  /*48c0*/  MUFU.EX2 R33, R33 ;  /* 0x0000002100217308 */ /* 0x000f220000000800 */
[----:B------:R-:W-:-:S04]  /*48d0*/  FADD.FTZ R12, R107, R12 ;  /* 0x0000000c6b0c7221 */ /* 0x000fc80000010000 */
[----:B------:R-:W-:Y:S01]  /*48e0*/  FADD.FTZ R31, R31, R12 ;  /* 0x0000000c1f1f7221 */ /* 0x000fe20000010000 */
[----:B---3--:R-:W-:Y:S01]  /*48f0*/  HMMA.16816.F32.BF16 R60, R4, R8, R60 ;  /* 0x00000008043c723c */ /* 0x008fe2000004183c */
[----:B------:R-:W-:Y:S01]  /*4900*/  LDSM.16.MT88.4 R12, [R116+0x6c00] ;  /* 0x006c0000740c783b */ /* 0x000fe20000004200 */
[----:B------:R-:W-:Y:S01]  /*4910*/  MUFU.EX2 R91, R91 ;  /* 0x0000005b005b7308 */ /* 0x000fe20000000800 */
[----:B------:R-:W-:-:S03]  /*4920*/  FADD.FTZ R22, R22, R31 ;  /* 0x0000001f16167221 */ /* 0x000fc60000010000 */
[----:B------:R-:W-:Y:S01]  /*4930*/  HMMA.16816.F32.BF16 R64, R4, R10, R64 ;  /* 0x0000000a0440723c */ /* 0x000fe20000041840 */
[----:B------:R-:W3:Y:S01]  /*4940*/  LDSM.16.MT88.4 R8, [R118+0x8400] ;  /* 0x008400007608783b */ /* 0x000ee20000004200 */
[----:B------:R-:W-:Y:S02]  /*4950*/  FADD.FTZ R21, R21, R22 ;  /* 0x0000001615157221 */ /* 0x000fe40000010000 */
[----:B------:R-:W5:Y:S02]  /*4960*/  MUFU.EX2 R94, R93 ;  /* 0x0000005d005e7308 */ /* 0x000f640000000800 */
[----:B------:R-:W-:-:S06]  /*4970*/  FADD.FTZ R21, R20, R21 ;  /* 0x0000001514157221 */ /* 0x000fcc0000010000 */
[----:B------:R-:W-:Y:S08]  /*4980*/  MUFU.EX2 R106, R95 ;  /* 0x0000005f006a7308 */ /* 0x000ff00000000800 */
[----:B------:R-:W-:Y:S08]  /*4990*/  MUFU.EX2 R105, R105 ;  /* 0x0000006900697308 */ /* 0x000ff00000000800 */
[----:B------:R-:W-:Y:S08]  /*49a0*/  MUFU.EX2 R26, R26 ;  /* 0x0000001a001a7308 */ /* 0x000ff00000000800 */
[----:B------:R-:W5:Y:S01]  /*49b0*/  MUFU.EX2 R25, R25 ;  /* 0x0000001900197308 */ /* 0x000f620000000800 */
[C---:B---3--:R-:W-:Y:S07]  /*49c0*/  HMMA.16816.F32.BF16 R68, R4.reuse, R8, R68 ;  /* 0x000000080444723c */ /* 0x048fee0000041844 */
[----:B------:R-:W-:Y:S01]  /*49d0*/  MUFU.EX2 R27, R28 ;  /* 0x0000001c001b7308 */ /* 0x000fe20000000800 */
[----:B------:R-:W-:Y:S01]  /*49e0*/  HMMA.16816.F32.BF16 R72, R4, R10, R72 ;  /* 0x0000000a0448723c */ /* 0x000fe20000041848 */
[----:B------:R-:W3:Y:S06]  /*49f0*/  LDSM.16.MT88.4 R8, [R116+0x8000] ;  /* 0x008000007408783b */ /* 0x000eec0000004200 */
[----:B------:R-:W5:Y:S01]  /*4a00*/  MUFU.EX2 R144, R144 ;  /* 0x0000009000907308 */ /* 0x000f620000000800 */
[C---:B---3--:R-:W-:Y:S06]  /*4a10*/  HMMA.16816.F32.BF16 R76, R80.reuse, R8, RZ ;  /* 0x00000008504c723c */ /* 0x048fec00000418ff */
[----:B------:R-:W-:Y:S01]  /*4a20*/  HMMA.16816.F32.BF16 R80, R80, R10, RZ ;  /* 0x0000000a5050723c */ /* 0x000fe200000418ff */
[----:B------:R-:W3:-:S15]  /*4a30*/  LDSM.16.MT88.4 R8, [R116+0x8400] ;  /* 0x008400007408783b */ /* 0x000ede0000004200 */
[----:B------:R-:W-:-:S02]  /*4a40*/  NOP ;  /* 0x0000000000007918 */ /* 0x000fc40000000000 */
        /* <DEDUP_REMOVED lines=10> */
[----:B------:R-:W-:-:S04]  /*4af0*/  FADD.FTZ R85, R85, R90 ;  /* 0x0000005a55557221 */ /* 0x000fc80000010000 */
[----:B------:R-:W-:-:S04]  /*4b00*/  FADD.FTZ R34, R34, R85 ;  /* 0x0000005522227221 */ /* 0x000fc80000010000 */
[----:B------:R-:W-:Y:S01]  /*4b10*/  FADD.FTZ R33, R33, R34 ;  /* 0x0000002221217221 */ /* 0x000fe20000010000 */
        /* <DEDUP_REMOVED lines=18> */
[----:B-----5:R-:W-:-:S02]  /*4c40*/  F2FP.BF16.F32.PACK_AB R4, R94, R91 ;  /* 0x0000005b5e04723e */ /* 0x020fc400000010ff */
        /* <DEDUP_REMOVED lines=17> */
[C---:B------:R-:W-:Y:S06]  /*4d60*/  HMMA.16816.F32.BF16 R64, R4.reuse, R18, R64 ;  /* 0x000000120440723c */ /* 0x040fec0000041840 */
[C---:B---3--:R-:W-:Y:S06]  /*4d70*/  HMMA.16816.F32.BF16 R68, R4.reuse, R12, R68 ;  /* 0x0000000c0444723c */ /* 0x048fec0000041844 */
[C---:B------:R-:W-:Y:S06]  /*4d80*/  HMMA.16816.F32.BF16 R72, R4.reuse, R14, R72 ;  /* 0x0000000e0448723c */ /* 0x040fec0000041848 */
[C---:B-1----:R-:W-:Y:S06]  /*4d90*/  HMMA.16816.F32.BF16 R76, R4.reuse, R8, R76 ;  /* 0x00000008044c723c */ /* 0x042fec000004184c */
[----:B------:R-:W-:Y:S01]  /*4da0*/  HMMA.16816.F32.BF16 R80, R4, R10, R80 ;  /* 0x0000000a0450723c */ /* 0x000fe20000041850 */
[----:B------:R-:W-:-:S04]  /*4db0*/  FADD.FTZ R8, R88, R89 ;  /* 0x0000005958087221 */ /* 0x000fc80000010000 */
[----:B------:R-:W-:-:S04]  /*4dc0*/  FADD.FTZ R8, R35, R8 ;  /* 0x0000000823087221 */ /* 0x000fc80000010000 */
[----:B------:R-:W-:-:S04]  /*4dd0*/  FADD.FTZ R91, R91, R8 ;  /* 0x000000085b5b7221 */ /* 0x000fc80000010000 */
[----:B------:R-:W-:-:S04]  /*4de0*/  FADD.FTZ R91, R94, R91 ;  /* 0x0000005b5e5b7221 */ /* 0x000fc80000010000 */
[----:B------:R-:W-:-:S04]  /*4df0*/  FADD.FTZ R106, R106, R91 ;  /* 0x0000005b6a6a7221 */ /* 0x000fc80000010000 */
[----:B------:R-:W-:Y:S01]  /*4e00*/  FADD.FTZ R145, R105, R106 ;  /* 0x0000006a69917221 */ /* 0x000fe20000010000 */
[----:B------:R-:W-:Y:S06]  /*4e10*/  @!P4 BRA `(.L_x_4312) ;  /* 0x0000002800f8c947 */ /* 0x000fec0003800000 */
        /* <DEDUP_REMOVED lines=63> */
.L_x_4313:
[----:B------:R-:W-:-:S04]  /*5210*/  LEA R4, -R98, RZ, 0x6 ;  /* 0x000000ff62047211 */ /* 0x000fc800078e31ff */
[----:B------:R-:W-:-:S07]  /*5220*/  SHF.R.S32.HI R3, RZ, 0x1f, R4 ;  /* 0x0000001fff037819 */ /* 0x000fce0000011404 */
.L_x_4314:
[----:B------:R-:W-:Y:S01]  /*5230*/  ULDC UR4, c[0x0][0x2d0] ;  /* 0x0000b40000047ab9 */ /* 0x000fe20000000800 */
[----:B------:R-:W-:Y:S02]  /*5240*/  IADD3 R5, P1, R127, R4, RZ ;  /* 0x000000047f057210 */ /* 0x000fe40007f3e0ff */
[----:B------:R-:W-:Y:S02]  /*5250*/  ISETP.GE.AND P3, PT, R123, UR4, PT ;  /* 0x000000047b007c0c */ /* 0x000fe4000bf66270 */
[----:B------:R-:W-:Y:S01]  /*5260*/  ISETP.GE.AND P2, PT, R122, UR4, PT ;  /* 0x000000047a007c0c */ /* 0x000fe2000bf46270 */
[--C-:B------:R-:W-:Y:S01]  /*5270*/  IMAD.X R7, R126, 0x1, R3.reuse, P1 ;  /* 0x000000017e077824 */ /* 0x100fe200008e0603 */
[----:B------:R-:W-:Y:S02]  /*5280*/  LEA R146, P0, R4, R146, 0x1 ;  /* 0x0000009204927211 */ /* 0x000fe400078008ff */
[----:B------:R-:W-:Y:S02]  /*5290*/  ISETP.GE.AND P4, PT, R132, UR4, PT ;  /* 0x0000000484007c0c */ /* 0x000fe4000bf86270 */
[----:B------:R-:W-:-:S05]  /*52a0*/  LEA.HI.X R147, R4, R147, R3, 0x1, P0 ;  /* 0x0000009304937211 */ /* 0x000fca00000f0c03 */
[CC--:B------:R-:W-:Y:S02]  /*52b0*/  @!P3 IADD3 R9, P5, R4.reuse, R86.reuse, RZ ;  /* 0x000000560409b210 */ /* 0x0c0fe40007fbe0ff */
[-C--:B------:R-:W-:Y:S02]  /*52c0*/  @!P2 IADD3 R4, P0, R4, R86.reuse, RZ ;  /* 0x000000560404a210 */ /* 0x080fe40007f1e0ff */
[-C--:B------:R-:W-:Y:S01]  /*52d0*/  @!P3 IADD3 R8, P1, R5, R86.reuse, RZ ;  /* 0x000000560508b210 */ /* 0x080fe20007f3e0ff */
[--C-:B------:R-:W-:Y:S01]  /*52e0*/  @!P3 IMAD.X R6, R3, 0x1, R84.reuse, P5 ;  /* 0x000000010306b824 */ /* 0x100fe200028e0654 */
[----:B------:R-:W-:Y:S01]  /*52f0*/  @!P3 LEA R14, P5, R9, UR6, 0x1 ;  /* 0x00000006090ebc11 */ /* 0x000fe2000f8a08ff */
[--C-:B------:R-:W-:Y:S01]  /*5300*/  @!P2 IMAD.X R3, R3, 0x1, R84.reuse, P0 ;  /* 0x000000010303a824 */ /* 0x100fe200000e0654 */
[----:B------:R-:W-:Y:S01]  /*5310*/  @!P2 IADD3 R5, P0, R5, R86, RZ ;  /* 0x000000560505a210 */ /* 0x000fe20007f1e0ff */
[----:B------:R-:W-:Y:S01]  /*5320*/  @!P3 IMAD.X R11, R7, 0x1, R84, P1 ;  /* 0x00000001070bb824 */ /* 0x000fe200008e0654 */
[----:B------:R-:W-:Y:S01]  /*5330*/  @!P2 LEA R12, P1, R4, UR6, 0x1 ;  /* 0x00000006040cac11 */ /* 0x000fe2000f8208ff */
[----:B------:R-:W-:Y:S01]  /*5340*/  @P4 STS [R130+0x6000], RZ ;  /* 0x006000ff82004388 */ /* 0x000fe20000000800 */
[----:B------:R-:W-:Y:S01]  /*5350*/  @!P3 LEA.HI.X R15, R9, UR7, R6, 0x1, P5 ;  /* 0x00000007090fbc11 */ /* 0x000fe2000a8f0c06 */
[----:B------:R-:W-:Y:S01]  /*5360*/  @!P2 IMAD.X R84, R7, 0x1, R84, P0 ;  /* 0x000000010754a824 */ /* 0x000fe200000e0654 */
[----:B------:R-:W-:Y:S01]  /*5370*/  @!P4 LEA R20, P5, R98, R146, 0x6 ;  /* 0x000000926214c211 */ /* 0x000fe200078a30ff */
[----:B------:R-:W-:Y:S01]  /*5380*/  @P4 STS [R130+0x6004], RZ ;  /* 0x006004ff82004388 */ /* 0x000fe20000000800 */
[----:B------:R-:W-:-:S02]  /*5390*/  @!P2 LEA.HI.X R13, R4, UR7, R3, 0x1, P1 ;  /* 0x00000007040dac11 */ /* 0x000fc400088f0c03 */
[----:B------:R-:W-:Y:S01]  /*53a0*/  @!P3 LEA R30, P1, R8, UR6, 0x1 ;  /* 0x00000006081ebc11 */ /* 0x000fe2000f8208ff */
[----:B------:R-:W-:Y:S01]  /*53b0*/  @P4 STS.64 [R130+0x6008], RZ ;  /* 0x006008ff82004388 */ /* 0x000fe20000000a00 */
[C---:B------:R-:W-:Y:S02]  /*53c0*/  @!P2 LEA R28, P0, R5.reuse, UR6, 0x1 ;  /* 0x00000006051cac11 */ /* 0x040fe4000f8008ff */
[----:B------:R-:W-:Y:S01]  /*53d0*/  @!P4 LEA.HI.X R21, R98, R147, R99, 0x6, P5 ;  /* 0x000000936215c211 */ /* 0x000fe200028f3463 */
[----:B------:R-:W-:Y:S01]  /*53e0*/  @!PT LDS RZ, [RZ] ;  /* 0x00000000fffff984 */ /* 0x000fe20000000800 */
[----:B------:R-:W-:Y:S01]  /*53f0*/  @!PT LDS RZ, [RZ] ;  /* 0x00000000fffff984 */ /* 0x000fe20000000800 */
[----:B------:R-:W-:Y:S01]  /*5400*/  @!PT LDS RZ, [RZ] ;  /* 0x00000000fffff984 */ /* 0x000fe20000000800 */
[----:B------:R-:W-:Y:S01]  /*5410*/  @!P4 LDGSTS.E.BYPASS.LTC128B.128 [R130+0x6000], desc[UR10][R146.64] ;  /* 0x060000009282cfae */ /* 0x000fe2000b901d4a */
[----:B------:R-:W-:Y:S02]  /*5420*/  @!P3 LEA.HI.X R31, R8, UR7, R11, 0x1, P1 ;  /* 0x00000007081fbc11 */ /* 0x000fe400088f0c0b */
[----:B------:R-:W-:Y:S01]  /*5430*/  @!P2 LEA.HI.X R29, R5, UR7, R84, 0x1, P0 ;  /* 0x00000007051dac11 */ /* 0x000fe200080f0c54 */
        /* <DEDUP_REMOVED lines=28> */
[----:B------:R-:W-:Y:S04]  /*5600*/  LDSM.16.M88.4 R32, [R119] ;  /* 0x000000007720783b */ /* 0x000fe80000000200 */
[----:B------:R-:W4:Y:S04]  /*5610*/  LDSM.16.M88.4 R4, [R117+0x3400] ;  /* 0x003400007504783b */ /* 0x000f280000000200 */
[----:B------:R-:W5:Y:S04]  /*5620*/  LDSM.16.M88.4 R24, [R117+0x3000] ;  /* 0x003000007518783b */ /* 0x000f680000000200 */
[----:B-1----:R-:W1:Y:S04]  /*5630*/  LDSM.16.M88.4 R28, [R120+0x3800] ;  /* 0x00380000781c783b */ /* 0x002e680000000200 */
[----:B------:R-:W1:Y:S04]  /*5640*/  LDSM.16.M88.4 R88, [R120+0x3c00] ;  /* 0x003c00007858783b */ /* 0x000e680000000200 */
[----:B------:R-:W1:Y:S01]  /*5650*/  LDSM.16.M88.4 R92, [R117+0x3800] ;  /* 0x00380000755c783b */ /* 0x000e620000000200 */
[----:B------:R-:W5:Y:S03]  /*5660*/  S2R R3, SR_TID.X ;  /* 0x0000000000037919 */ /* 0x000f660000002100 */
[----:B------:R-:W0:Y:S01]  /*5670*/  LDGDEPBAR ;  /* 0x00000000000079af */ /* 0x000e220000000000 */
[C---:B--2---:R-:W-:Y:S06]  /*5680*/  HMMA.16816.F32.BF16 R12, R84.reuse, R8, RZ ;  /* 0x00000008540c723c */ /* 0x044fec00000418ff */
[C---:B---3--:R-:W-:Y:S06]  /*5690*/  HMMA.16816.F32.BF16 R20, R84.reuse, R16, RZ ;  /* 0x000000105414723c */ /* 0x048fec00000418ff */
[C---:B------:R-:W-:Y:S06]  /*56a0*/  HMMA.16816.F32.BF16 R8, R84.reuse, R10, RZ ;  /* 0x0000000a5408723c */ /* 0x040fec00000418ff */
[----:B------:R-:W-:Y:S06]  /*56b0*/  HMMA.16816.F32.BF16 R16, R84, R18, RZ ;  /* 0x000000125410723c */ /* 0x000fec00000418ff */
[----:B----4-:R-:W-:Y:S01]  /*56c0*/  HMMA.16816.F32.BF16 R12, R32, R4, R12 ;  /* 0x00000004200c723c */ /* 0x010fe2000004180c */
[----:B-----5:R-:W-:-:S05]  /*56d0*/  IMAD.SHL.U32 R3, R3, 0x2, RZ ;  /* 0x0000000203037824 */ /* 0x020fca00078e00ff */
[C---:B------:R-:W-:Y:S06]  /*56e0*/  HMMA.16816.F32.BF16 R20, R32.reuse, R24, R20 ;  /* 0x000000182014723c */ /* 0x040fec0000041814 */
[C---:B------:R-:W-:Y:S06]  /*56f0*/  HMMA.16816.F32.BF16 R8, R32.reuse, R6, R8 ;  /* 0x000000062008723c */ /* 0x040fec0000041808 */
[----:B------:R-:W-:Y:S06]  /*5700*/  HMMA.16816.F32.BF16 R16, R32, R26, R16 ;  /* 0x0000001a2010723c */ /* 0x000fec0000041810 */
[C---:B-1----:R-:W-:Y:S06]  /*5710*/  HMMA.16816.F32.BF16 R4, R84.reuse, R28, RZ ;  /* 0x0000001c5404723c */ /* 0x042fec00000418ff */
[C---:B------:R-:W-:Y:S06]  /*5720*/  HMMA.16816.F32.BF16 R28, R84.reuse, R30, RZ ;  /* 0x0000001e541c723c */ /* 0x040fec00000418ff */
[C---:B------:R-:W-:Y:S06]  /*5730*/  HMMA.16816.F32.BF16 R24, R84.reuse, R88, RZ ;  /* 0x000000585418723c */ /* 0x040fec00000418ff */
[----:B------:R-:W-:Y:S01]  /*5740*/  HMMA.16816.F32.BF16 R84, R84, R90, RZ ;  /* 0x0000005a5454723c */ /* 0x000fe200000418ff */
[----:B------:R-:W1:Y:S05]  /*5750*/  LDSM.16.M88.4 R88, [R117+0x3c00] ;  /* 0x003c00007558783b */ /* 0x000e6a0000000200 */
[C---:B------:R-:W-:Y:S06]  /*5760*/  HMMA.16816.F32.BF16 R4, R32.reuse, R92, R4 ;  /* 0x0000005c2004723c */ /* 0x040fec0000041804 */
[C---:B------:R-:W-:Y:S06]  /*5770*/  HMMA.16816.F32.BF16 R28, R32.reuse, R94, R28 ;  /* 0x0000005e201c723c */ /* 0x040fec000004181c */
[C---:B-1----:R-:W-:Y:S06]  /*5780*/  HMMA.16816.F32.BF16 R24, R32.reuse, R88, R24 ;  /* 0x000000582018723c */ /* 0x042fec0000041818 */
[----:B------:R-:W-:Y:S01]  /*5790*/  HMMA.16816.F32.BF16 R84, R32, R90, R84 ;  /* 0x0000005a2054723c */ /* 0x000fe20000041854 */
[----:B------:R-:W-:Y:S04]  /*57a0*/  LDSM.16.M88.4 R88, [R121+0x1000] ;  /* 0x001000007958783b */ /* 0x000fe80000000200 */
[----:B------:R-:W1:Y:S02]  /*57b0*/  LDSM.16.M88.4 R32, [R120+0x4000] ;  /* 0x004000007820783b */ /* 0x000e640000000200 */
[C---:B-1----:R-:W-:Y:S06]  /*57c0*/  HMMA.16816.F32.BF16 R20, R88.reuse, R32, R20 ;  /* 0x000000205814723c */ /* 0x042fec0000041814 */
[C---:B------:R-:W-:Y:S01]  /*57d0*/  HMMA.16816.F32.BF16 R16, R88.reuse, R34, R16 ;  /* 0x000000225810723c */ /* 0x040fe20000041810 */
[----:B------:R-:W1:Y:S05]  /*57e0*/  LDSM.16.M88.4 R32, [R120+0x4400] ;  /* 0x004400007820783b */ /* 0x000e6a0000000200 */
[C---:B-1----:R-:W-:Y:S06]  /*57f0*/  HMMA.16816.F32.BF16 R12, R88.reuse, R32, R12 ;  /* 0x00000020580c723c */ /* 0x042fec000004180c */
[C---:B------:R-:W-:Y:S01]  /*5800*/  HMMA.16816.F32.BF16 R8, R88.reuse, R34, R8 ;  /* 0x000000225808723c */ /* 0x040fe20000041808 */
[----:B------:R-:W1:Y:S05]  /*5810*/  LDSM.16.M88.4 R32, [R120+0x4800] ;  /* 0x004800007820783b */ /* 0x000e6a0000000200 */
[C---:B-1----:R-:W-:Y:S06]  /*5820*/  HMMA.16816.F32.BF16 R4, R88.reuse, R32, R4 ;  /* 0x000000205804723c */ /* 0x042fec0000041804 */
[C---:B------:R-:W-:Y:S01]  /*5830*/  HMMA.16816.F32.BF16 R28, R88.reuse, R34, R28 ;  /* 0x00000022581c723c */ /* 0x040fe2000004181c */
[----:B------:R-:W1:Y:S05]  /*5840*/  LDSM.16.M88.4 R32, [R120+0x4c00] ;  /* 0x004c00007820783b */ /* 0x000e6a0000000200 */
        /* <DEDUP_REMOVED lines=38> */
[----:B------:R-:W1:Y:S01]  /*5ab0*/  LDSM.16.M88.4 R32, [R117+0x5c00] ;  /* 0x005c00007520783b */ /* 0x000e620000000200 */
[----:B------:R-:W-:-:S04]  /*5ac0*/  DEPBAR.LE SB0, 0x0 ;  /* 0x000080000000791a */ /* 0x000fc80000000000 */
[C---:B-1----:R-:W-:Y:S06]  /*5ad0*/  HMMA.16816.F32.BF16 R24, R88.reuse, R32, R24 ;  /* 0x000000205818723c */ /* 0x042fec0000041818 */
[----:B------:R-:W-:Y:S01]  /*5ae0*/  HMMA.16816.F32.BF16 R84, R88, R34, R84 ;  /* 0x000000225854723c */ /* 0x000fe20000041854 */
[----:B------:R-:W-:-:S05]  /*5af0*/  LOP3.LUT R32, R3, 0x6, RZ, 0xc0, !PT ;  /* 0x0000000603207812 */ /* 0x000fca00078ec0ff */
[----:B------:R-:W-:-:S04]  /*5b00*/  IMAD R3, R129, 0x40, R32 ;  /* 0x0000004081037824 */ /* 0x000fc800078e0220 */
[C---:B------:R-:W-:Y:S02]  /*5b10*/  VIADD R32, R3.reuse, 0x1 ;  /* 0x0000000103207836 */ /* 0x040fe40000000000 */
[C---:B------:R-:W-:Y:S01]  /*5b20*/  VIADD R33, R3.reuse, 0x9 ;  /* 0x0000000903217836 */ /* 0x040fe20000000000 */
[----:B------:R-:W-:Y:S02]  /*5b30*/  BAR.SYNC.DEFER_BLOCKING 0x0 ;  /* 0x0000000000007b1d */ /* 0x000fe40000010000 */
[C---:B------:R-:W-:Y:S02]  /*5b40*/  ISETP.GE.AND P5, PT, R32.reuse, R104, PT ;  /* 0x000000682000720c */ /* 0x040fe40003fa6270 */
[----:B------:R-:W-:Y:S01]  /*5b50*/  ISETP.GE.AND P1, PT, R32, R103, PT ;  /* 0x000000672000720c */ /* 0x000fe20003f26270 */
[----:B------:R-:W-:Y:S01]  /*5b60*/  VIADD R32, R3, 0x8 ;  /* 0x0000000803207836 */ /* 0x000fe20000000000 */
[----:B------:R-:W-:-:S04]  /*5b70*/  FSEL R21, R21, -INF , !P5 ;  /* 0xff80000015157808 */ /* 0x000fc80006800000 */
[CC--:B------:R-:W-:Y:S02]  /*5b80*/  ISETP.GE.AND P0, PT, R32.reuse, R104.reuse, PT ;  /* 0x000000682000720c */ /* 0x0c0fe40003f06270 */
[-C--:B------:R-:W-:Y:S02]  /*5b90*/  ISETP.GE.AND P5, PT, R32, R103.reuse, PT ;  /* 0x000000672000720c */ /* 0x080fe40003fa6270 */
[----:B------:R-:W-:Y:S02]  /*5ba0*/  FSEL R32, R23, -INF , !P1 ;  /* 0xff80000017207808 */ /* 0x000fe40004800000 */
[----:B------:R-:W-:Y:S01]  /*5bb0*/  FSEL R23, R16, -INF , !P0 ;  /* 0xff80000010177808 */ /* 0x000fe20004000000 */
[----:B------:R-:W-:Y:S01]  /*5bc0*/  VIADD R16, R3, 0x10 ;  /* 0x0000001003107836 */ /* 0x000fe20000000000 */
[C---:B------:R-:W-:Y:S02]  /*5bd0*/  ISETP.GE.AND P1, PT, R33.reuse, R104, PT ;  /* 0x000000682100720c */ /* 0x040fe40003f26270 */
        /* <DEDUP_REMOVED lines=18> */
[----:B------:R-:W-:-:S02]  /*5d00*/  FSEL R156, R15, -INF , !P5 ;  /* 0xff8000000f9c7808 */ /* 0x000fc40006800000 */
[-C--:B------:R-:W-:Y:S02]  /*5d10*/  ISETP.GE.AND P5, PT, R12, R104.reuse, PT ;  /* 0x000000680c00720c */ /* 0x080fe40003fa6270 */
[----:B------:R-:W-:Y:S02]  /*5d20*/  FSEL R152, R10, -INF , !P0 ;  /* 0xff8000000a987808 */ /* 0x000fe40004000000 */
[----:B------:R-:W-:Y:S02]  /*5d30*/  FSEL R153, R9, -INF , !P5 ;  /* 0xff80000009997808 */ /* 0x000fe40006800000 */
[C---:B------:R-:W-:Y:S02]  /*5d40*/  ISETP.GE.AND P0, PT, R8.reuse, R104, PT ;  /* 0x000000680800720c */ /* 0x040fe40003f06270 */
[-C--:B------:R-:W-:Y:S01]  /*5d50*/  ISETP.GE.AND P5, PT, R8, R103.reuse, PT ;  /* 0x000000670800720c */ /* 0x080fe20003fa6270 */
[----:B------:R-:W-:Y:S01]  /*5d60*/  VIADD R8, R3, 0x21 ;  /* 0x0000002103087836 */ /* 0x000fe20000000000 */
[----:B------:R-:W-:-:S02]  /*5d70*/  ISETP.GE.AND P1, PT, R12, R103, PT ;  /* 0x000000670c00720c */ /* 0x000fc40003f26270 */
[----:B------:R-:W-:Y:S01]  /*5d80*/  FSEL R105, R4, -INF , !P0 ;  /* 0xff80000004697808 */ /* 0x000fe20004000000 */
        /* <DEDUP_REMOVED lines=34> */
[----:B------:R-:W-:Y:S02]  /*5fb0*/  ISETP.GE.AND P5, PT, R3, R103, PT ;  /* 0x000000670300720c */ /* 0x000fe40003fa6270 */
[----:B------:R-:W-:-:S02]  /*5fc0*/  FSEL R3, R20, -INF , !P1 ;  /* 0xff80000014037808 */ /* 0x000fc40004800000 */
[----:B------:R-:W-:Y:S02]  /*5fd0*/  ISETP.GE.AND P1, PT, R100, 0x3, PT ;  /* 0x000000036400780c */ /* 0x000fe40003f26270 */
[----:B------:R-:W-:Y:S02]  /*5fe0*/  FSEL R100, R85, -INF , !P0 ;  /* 0xff80000055647808 */ /* 0x000fe40004000000 */
[----:B------:R-:W-:Y:S02]  /*5ff0*/  FSEL R22, R22, -INF , !P5 ;  /* 0xff80000016167808 */ /* 0x000fe40006800000 */
[C---:B------:R-:W-:Y:S02]  /*6000*/  LEA R140, P0, R101.reuse, UR8, 0x1 ;  /* 0x00000008658c7c11 */ /* 0x040fe4000f8008ff */
[----:B------:R-:W-:Y:S02]  /*6010*/  ISETP.GE.AND P5, PT, R4, R103, PT ;  /* 0x000000670400720c */ /* 0x000fe40003fa6270 */
[----:B------:R-:W-:-:S02]  /*6020*/  LEA.HI.X R141, R101, UR9, R102, 0x1, P0 ;  /* 0x00000009658d7c11 */ /* 0x000fc400080f0c66 */
[----:B------:R-:W-:Y:S01]  /*6030*/  FSEL R103, R87, -INF , !P5 ;  /* 0xff80000057677808 */ /* 0x000fe20006800000 */
[----:B------:R-:W-:Y:S08]  /*6040*/  @!P1 BRA `(.L_x_4315) ;  /* 0x0000000400e89947 */ /* 0x000ff00003800000 */
[----:B------:R-:W-:Y:S05]  /*6050*/  @!P6 BRA `(.L_x_4316) ;  /* 0x0000000000f4e947 */ /* 0x000fea0003800000 */
[----:B------:R-:W1:Y:S01]  /*6060*/  LDC R6, c[0x0][0x380] ;  /* 0x0000e000ff067b82 */ /* 0x000e620000000800 */
[----:B------:R-:W-:Y:S01]  /*6070*/  IMAD.MOV.U32 R8, RZ, RZ, RZ ;  /* 0x000000ffff087224 */ /* 0x000fe200078e00ff */
[----:B------:R-:W-:Y:S01]  /*6080*/  SHF.L.U32 R7, R129, 0x6, RZ ;  /* 0x0000000681077819 */ /* 0x000fe200000006ff */
[----:B------:R-:W-:Y:S01]  /*6090*/  ULDC.64 UR4, c[0x0][0x230] ;  /* 0x00008c0000047ab9 */ /* 0x000fe20000000a00 */
[----:B-1----:R-:W-:-:S04]  /*60a0*/  IABS R5, R6 ;  /* 0x0000000600057213 */ /* 0x002fc80000000000 */
[----:B------:R-:W1:Y:S08]  /*60b0*/  I2F.RP R11, R5 ;  /* 0x00000005000b7306 */ /* 0x000e700000209400 */
[----:B-1----:R-:W1:Y:S02]  /*60c0*/  MUFU.RCP R10, R11 ;  /* 0x0000000b000a7308 */ /* 0x002e640000001000 */
[----:B-1----:R-:W-:-:S02]  /*60d0*/  VIADD R10, R10, 0xffffffe ;  /* 0x0ffffffe0a0a7836 */ /* 0x002fc40000000000 */
[----:B------:R-:W-:-:S04]  /*60e0*/  VIADD R11, R7, 0xffffffc0 ;  /* 0xffffffc0070b7836 */ /* 0x000fc80000000000 */
[----:B------:R-:W1:Y:S02]  /*60f0*/  F2I.FTZ.U32.TRUNC.NTZ R9, R10 ;  /* 0x0000000a00097305 */ /* 0x000e64000021f000 */
[----:B-1----:R-:W-:-:S05]  /*6100*/  IADD3 R4, RZ, -R9, RZ ;  /* 0x80000009ff047210 */ /* 0x002fca0007ffe0ff */
[----:B------:R-:W-:-:S04]  /*6110*/  IMAD R4, R4, R5, RZ ;  /* 0x0000000504047224 */ /* 0x000fc800078e02ff */
[----:B------:R-:W-:Y:S01]  /*6120*/  IMAD.HI.U32 R4, R9, R4, R8 ;  /* 0x0000000409047227 */ /* 0x000fe200078e0008 */
[----:B------:R-:W-:Y:S02]  /*6130*/  IABS R9, R7 ;  /* 0x0000000700097213 */ /* 0x000fe40000000000 */
[----:B------:R-:W-:Y:S02]  /*6140*/  IABS R8, R11 ;  /* 0x0000000b00087213 */ /* 0x000fe40000000000 */
[-C--:B------:R-:W-:Y:S01]  /*6150*/  LOP3.LUT R7, R7, R6.reuse, RZ, 0x3c, !PT ;  /* 0x0000000607077212 */ /* 0x080fe200078e3cff */
[----:B------:R-:W-:Y:S01]  /*6160*/  IMAD.HI.U32 R12, R4, R9, RZ ;  /* 0x00000009040c7227 */ /* 0x000fe200078e00ff */
[----:B------:R-:W-:-:S04]  /*6170*/  LOP3.LUT R11, R11, R6, RZ, 0x3c, !PT ;  /* 0x000000060b0b7212 */ /* 0x000fc800078e3cff */
[----:B------:R-:W-:-:S05]  /*6180*/  IADD3 R10, -R12, RZ, RZ ;  /* 0x000000ff0c0a7210 */ /* 0x000fca0007ffe1ff */
[----:B------:R-:W-:Y:S02]  /*6190*/  IMAD R10, R5, R10, R9 ;  /* 0x0000000a050a7224 */ /* 0x000fe400078e0209 */
[----:B------:R-:W-:-:S03]  /*61a0*/  IMAD.HI.U32 R9, R4, R8, RZ ;  /* 0x0000000804097227 */ /* 0x000fc600078e00ff */
[----:B------:R-:W-:Y:S01]  /*61b0*/  ISETP.GT.U32.AND P0, PT, R5, R10, PT ;  /* 0x0000000a0500720c */ /* 0x000fe20003f04070 */
[----:B------:R-:W-:-:S04]  /*61c0*/  IMAD.MOV R4, RZ, RZ, -R9 ;  /* 0x000000ffff047224 */ /* 0x000fc800078e0a09 */
[----:B------:R-:W-:Y:S01]  /*61d0*/  IMAD R4, R5, R4, R8 ;  /* 0x0000000405047224 */ /* 0x000fe200078e0208 */
[----:B------:R-:W-:-:S04]  /*61e0*/  LOP3.LUT R8, RZ, R6, RZ, 0x33, !PT ;  /* 0x00000006ff087212 */ /* 0x000fc800078e33ff */
[----:B------:R-:W-:-:S03]  /*61f0*/  ISETP.GT.U32.AND P1, PT, R5, R4, PT ;  /* 0x000000040500720c */ /* 0x000fc60003f24070 */
[-C--:B------:R-:W-:Y:S02]  /*6200*/  @!P0 IADD3 R10, R10, -R5.reuse, RZ ;  /* 0x800000050a0a8210 */ /* 0x080fe40007ffe0ff */
[----:B------:R-:W-:Y:S02]  /*6210*/  @!P0 IADD3 R12, R12, 0x1, RZ ;  /* 0x000000010c0c8810 */ /* 0x000fe40007ffe0ff */
[----:B------:R-:W-:-:S06]  /*6220*/  ISETP.GE.U32.AND P5, PT, R10, R5, PT ;  /* 0x000000050a00720c */ /* 0x000fcc0003fa6070 */
[----:B------:R-:W-:Y:S01]  /*6230*/  @!P1 IMAD.IADD R4, R4, 0x1, -R5 ;  /* 0x0000000104049824 */ /* 0x000fe200078e0a05 */
[----:B------:R-:W-:Y:S02]  /*6240*/  @!P1 IADD3 R9, R9, 0x1, RZ ;  /* 0x0000000109099810 */ /* 0x000fe40007ffe0ff */
[----:B------:R-:W-:Y:S02]  /*6250*/  ISETP.GE.AND P1, PT, R11, RZ, PT ;  /* 0x000000ff0b00720c */ /* 0x000fe40003f26270 */
[----:B------:R-:W-:Y:S02]  /*6260*/  ISETP.GE.U32.AND P0, PT, R4, R5, PT ;  /* 0x000000050400720c */ /* 0x000fe40003f06070 */
[----:B------:R-:W-:Y:S01]  /*6270*/  @P5 VIADD R12, R12, 0x1 ;  /* 0x000000010c0c5836 */ /* 0x000fe20000000000 */
[----:B------:R-:W-:-:S10]  /*6280*/  ISETP.GE.AND P5, PT, R7, RZ, PT ;  /* 0x000000ff0700720c */ /* 0x000fd40003fa6270 */
[----:B------:R-:W-:Y:S01]  /*6290*/  @P0 VIADD R9, R9, 0x1 ;  /* 0x0000000109090836 */ /* 0x000fe20000000000 */
[----:B------:R-:W-:Y:S02]  /*62a0*/  ISETP.NE.AND P0, PT, R6, RZ, PT ;  /* 0x000000ff0600720c */ /* 0x000fe40003f05270 */
[----:B------:R-:W-:Y:S01]  /*62b0*/  @!P5 IADD3 R12, -R12, RZ, RZ ;  /* 0x000000ff0c0cd210 */ /* 0x000fe20007ffe1ff */
[----:B------:R-:W-:-:S03]  /*62c0*/  @!P1 IMAD.MOV R9, RZ, RZ, -R9 ;  /* 0x000000ffff099224 */ /* 0x000fc600078e0a09 */
[C---:B------:R-:W-:Y:S02]  /*62d0*/  SEL R5, R8.reuse, R12, !P0 ;  /* 0x0000000c08057207 */ /* 0x040fe40004000000 */
[----:B------:R-:W-:-:S03]  /*62e0*/  SEL R8, R8, R9, !P0 ;  /* 0x0000000908087207 */ /* 0x000fc60004000000 */
[----:B------:R-:W-:-:S04]  /*62f0*/  IMAD.WIDE R12, R5, 0x4, R134 ;  /* 0x00000004050c7825 */ /* 0x000fc800078e0286 */
[----:B------:R-:W-:Y:S01]  /*6300*/  IMAD.WIDE R10, R8, 0x4, R134 ;  /* 0x00000004080a7825 */ /* 0x000fe200078e0286 */
[----:B------:R-:W2:Y:S04]  /*6310*/  LDG.E R7, desc[UR10][R12.64] ;  /* 0x0000000a0c077981 */ /* 0x000ea8000c1e1900 */
[----:B------:R-:W2:Y:S01]  /*6320*/  LDG.E R4, desc[UR10][R10.64] ;  /* 0x0000000a0a047981 */ /* 0x000ea2000c1e1900 */
[----:B------:R-:W-:-:S05]  /*6330*/  IADD3 R5, R5, -R8, RZ ;  /* 0x8000000805057210 */ /* 0x000fca0007ffe0ff */
[----:B------:R-:W-:-:S05]  /*6340*/  IMAD R5, R5, R6, -0x40 ;  /* 0xffffffc005057424 */ /* 0x000fca00078e0206 */
[----:B------:R-:W-:-:S05]  /*6350*/  SHF.R.S32.HI R9, RZ, 0x1f, R5 ;  /* 0x0000001fff097819 */ /* 0x000fca0000011405 */
[-C--:B------:R-:W-:Y:S02]  /*6360*/  IMAD R6, R9, R96.reuse, RZ ;  /* 0x0000006009067224 */ /* 0x080fe400078e02ff */
[----:B------:R-:W-:-:S04]  /*6370*/  IMAD.WIDE.U32 R8, R5, R96, RZ ;  /* 0x0000006005087225 */ /* 0x000fc800078e00ff */
[----:B------:R-:W-:Y:S02]  /*6380*/  IMAD R6, R5, R97, R6 ;  /* 0x0000006105067224 */ /* 0x000fe400078e0206 */
[----:B--2---:R-:W-:-:S03]  /*6390*/  IMAD.IADD R4, R4, 0x1, -R7 ;  /* 0x0000000104047824 */ /* 0x004fc600078e0a07 */
[----:B------:R-:W-:Y:S01]  /*63a0*/  IADD3 R7, R9, R6, RZ ;  /* 0x0000000609077210 */ /* 0x000fe20007ffe0ff */
[----:B------:R-:W-:Y:S01]  /*63b0*/  IMAD.MOV.U32 R6, RZ, RZ, R8 ;  /* 0x000000ffff067224 */ /* 0x000fe200078e0008 */
[----:B------:R-:W-:-:S03]  /*63c0*/  SHF.R.S32.HI R5, RZ, 0x1f, R4 ;  /* 0x0000001fff057819 */ /* 0x000fc60000011404 */
[----:B------:R-:W-:-:S04]  /*63d0*/  IMAD.WIDE.U32 R6, R4, UR4, R6 ;  /* 0x0000000404067c25 */ /* 0x000fc8000f8e0006 */
[----:B------:R-:W-:-:S04]  /*63e0*/  IMAD R5, R5, UR4, RZ ;  /* 0x0000000405057c24 */ /* 0x000fc8000f8e02ff */
[----:B------:R-:W-:Y:S02]  /*63f0*/  IMAD R5, R4, UR5, R5 ;  /* 0x0000000504057c24 */ /* 0x000fe4000f8e0205 */
[----:B------:R-:W-:-:S03]  /*6400*/  IMAD.MOV.U32 R4, RZ, RZ, R6 ;  /* 0x000000ffff047224 */ /* 0x000fc600078e0006 */
[----:B------:R-:W-:Y:S01]  /*6410*/  IADD3 R5, R7, R5, RZ ;  /* 0x0000000507057210 */ /* 0x000fe20007ffe0ff */
[----:B------:R-:W-:Y:S06]  /*6420*/  BRA `(.L_x_4317) ;  /* 0x0000000000087947 */ /* 0x000fec0003800000 */
.L_x_4316:
[----:B------:R-:W-:-:S04]  /*6430*/  LEA R4, -R96, RZ, 0x6 ;  /* 0x000000ff60047211 */ /* 0x000fc800078e31ff */
[----:B------:R-:W-:-:S07]  /*6440*/  SHF.R.S32.HI R5, RZ, 0x1f, R4 ;  /* 0x0000001fff057819 */ /* 0x000fce0000011404 */
.L_x_4317:
[C---:B------:R-:W-:Y:S01]  /*6450*/  LEA R140, P0, R4.reuse, R140, 0x1 ;  /* 0x0000008c048c7211 */ /* 0x040fe200078008ff */
[----:B------:R1:W-:Y:S01]  /*6460*/  @P4 STS [R130+0x3000], RZ ;  /* 0x003000ff82004388 */ /* 0x0003e20000000800 */
[----:B------:R-:W-:Y:S02]  /*6470*/  BSSY B0, `(.L_x_4318) ;  /* 0x0000036000007945 */ /* 0x000fe40003800000 */
[--C-:B------:R-:W-:Y:S01]  /*6480*/  LEA.HI.X R141, R4, R141, R5.reuse, 0x1, P0 ;  /* 0x0000008d048d7211 */ /* 0x100fe200000f0c05 */
[----:B------:R1:W-:Y:S01]  /*6490*/  @P4 STS [R130+0x3004], RZ ;  /* 0x003004ff82004388 */ /* 0x0003e20000000800 */
[----:B------:R-:W-:Y:S02]  /*64a0*/  @!P3 IADD3 R7, P0, R101, R4, RZ ;  /* 0x000000046507b210 */ /* 0x000fe40007f1e0ff */
[----:B------:R-:W-:Y:S01]  /*64b0*/  @!P4 LEA R12, P1, R96, R140, 0x6 ;  /* 0x0000008c600cc211 */ /* 0x000fe200078230ff */
[----:B------:R1:W-:Y:S02]  /*64c0*/  @P4 STS.64 [R130+0x3008], RZ ;  /* 0x003008ff82004388 */ /* 0x0003e40000000a00 */
[----:B------:R-:W-:Y:S01]  /*64d0*/  @!P3 IMAD.X R6, R102, 0x1, R5, P0 ;  /* 0x000000016606b824 */ /* 0x000fe200000e0605 */
[----:B------:R-:W-:Y:S01]  /*64e0*/  @!P3 LEA R8, P0, R7, UR8, 0x1 ;  /* 0x000000080708bc11 */ /* 0x000fe2000f8008ff */
[----:B------:R-:W-:Y:S01]  /*64f0*/  @!PT LDS RZ, [RZ] ;  /* 0x00000000fffff984 */ /* 0x000fe20000000800 */
[----:B------:R-:W-:Y:S01]  /*6500*/  @!PT LDS RZ, [RZ] ;  /* 0x00000000fffff984 */ /* 0x000fe20000000800 */
[----:B------:R-:W-:Y:S01]  /*6510*/  @!PT LDS RZ, [RZ] ;  /* 0x00000000fffff984 */ /* 0x000fe20000000800 */
[----:B------:R1:W-:Y:S01]  /*6520*/  @!P4 LDGSTS.E.BYPASS.LTC128B.128 [R130+0x3000], desc[UR10][R140.64] ;  /* 0x030000008c82cfae */ /* 0x0003e2000b901d4a */
[----:B------:R-:W-:-:S02]  /*6530*/  @!P4 LEA.HI.X R13, R96, R141, R97, 0x6, P1 ;  /* 0x0000008d600dc211 */ /* 0x000fc400008f3461 */
[----:B------:R-:W-:Y:S01]  /*6540*/  @!P3 LEA.HI.X R9, R7, UR9, R6, 0x1, P0 ;  /* 0x000000090709bc11 */ /* 0x000fe200080f0c06 */
[----:B------:R1:W-:Y:S01]  /*6550*/  @P3 STS.128 [R130+0x4000], RZ ;  /* 0x004000ff82003388 */ /* 0x0003e20000000c00 */
        /* <DEDUP_REMOVED lines=18> */
[C---:B------:R-:W-:Y:S01]  /*6680*/  @!P3 LEA R14, P0, R6.reuse, UR8, 0x1 ;  /* 0x00000008060ebc11 */ /* 0x040fe2000f8008ff */
[----:B------:R-:W-:Y:S01]  /*6690*/  @!PT LDS RZ, [RZ] ;  /* 0x00000000fffff984 */ /* 0x000fe20000000800 */
[----:B------:R-:W-:Y:S01]  /*66a0*/  @!PT LDS RZ, [RZ] ;  /* 0x00000000fffff984 */ /* 0x000fe20000000800 */
[----:B------:R-:W-:Y:S01]  /*66b0*/  @!PT LDS RZ, [RZ] ;  /* 0x00000000fffff984 */ /* 0x000fe20000000800 */
[----:B------:R1:W-:Y:S03]  /*66c0*/  @!P4 LDGSTS.E.BYPASS.LTC128B.128 [R130+0x3800], desc[UR10][R12.64] ;  /* 0x038000000c82cfae */ /* 0x0003e6000b901d4a */
[----:B------:R-:W-:Y:S01]  /*66d0*/  @!P3 LEA.HI.X R15, R6, UR9, R7, 0x1, P0 ;  /* 0x00000009060fbc11 */ /* 0x000fe200080f0c07 */
        /* <DEDUP_REMOVED lines=15> */
.L_x_4319:
[----:B------:R-:W-:Y:S05]  /*67d0*/  BSYNC B0 ;  /* 0x0000000000007941 */ /* 0x000fea0003800000 */
.L_x_4318:
[----:B------:R-:W0:Y:S02]  /*67e0*/  LDGDEPBAR ;  /* 0x00000000000079af */ /* 0x000e240000000000 */
.L_x_4315:
[----:B--2---:R-:W-:Y:S01]  /*67f0*/  FMNMX.FTZ R6, R2, R3, !PT ;  /* 0x0000000302067209 */ /* 0x004fe20007810000 */
        /* <DEDUP_REMOVED lines=63> */
[--C-:B------:R-:W-:Y:S01]  /*6bf0*/  FFMA.FTZ R95, R18, UR12, -R143.reuse ;  /* 0x0000000c125f7c23 */ /* 0x100fe2000801088f */
[----:B------:R-:W-:Y:S01]  /*6c00*/  FMUL.FTZ R2, R2, UR12 ;  /* 0x0000000c02027c20 */ /* 0x000fe20008410000 */
        /* <DEDUP_REMOVED lines=18> */
[----:B-1----:R-:W-:Y:S01]  /*6d30*/  F2FP.BF16.F32.PACK_AB R84, R92, R148 ;  /* 0x000000945c54723e */ /* 0x002fe200000010ff */
[--C-:B------:R-:W-:Y:S01]  /*6d40*/  FFMA.FTZ R111, R106, UR12, -R143.reuse ;  /* 0x0000000c6a6f7c23 */ /* 0x100fe2000801088f */
[----:B------:R-:W-:Y:S01]  /*6d50*/  FFMA.FTZ R106, R110, UR12, -R143 ;  /* 0x0000000c6e6a7c23 */ /* 0x000fe2000801088f */
[--C-:B------:R-:W-:Y:S01]  /*6d60*/  FFMA.FTZ R99, R99, UR12, -R150.reuse ;  /* 0x0000000c63637c23 */ /* 0x100fe20008010896 */
[--C-:B------:R-:W-:Y:S01]  /*6d70*/  FFMA.FTZ R100, R100, UR12, -R150.reuse ;  /* 0x0000000c64647c23 */ /* 0x100fe20008010896 */
[----:B------:R-:W-:-:S02]  /*6d80*/  FFMA.FTZ R112, R112, UR12, -R150 ;  /* 0x0000000c70707c23 */ /* 0x000fc40008010896 */
[----:B------:R-:W-:Y:S08]  /*6d90*/  MUFU.EX2 R91, R91 ;  /* 0x0000005b005b7308 */ /* 0x000ff00000000800 */
[----:B------:R-:W1:Y:S01]  /*6da0*/  MUFU.EX2 R89, R89 ;  /* 0x0000005900597308 */ /* 0x000e620000000800 */
[----:B----4-:R-:W-:-:S07]  /*6db0*/  F2FP.BF16.F32.PACK_AB R86, R90, R93 ;  /* 0x0000005d5a56723e */ /* 0x010fce00000010ff */
[----:B------:R-:W-:Y:S08]  /*6dc0*/  MUFU.EX2 R95, R95 ;  /* 0x0000005f005f7308 */ /* 0x000ff00000000800 */
[----:B------:R-:W4:Y:S01]  /*6dd0*/  MUFU.EX2 R149, R149 ;  /* 0x0000009500957308 */ /* 0x000f220000000800 */
[----:B-1----:R-:W-:-:S07]  /*6de0*/  F2FP.BF16.F32.PACK_AB R85, R89, R91 ;  /* 0x0000005b5955723e */ /* 0x002fce00000010ff */
[----:B------:R-:W1:Y:S08]  /*6df0*/  MUFU.EX2 R2, R2 ;  /* 0x0000000200027308 */ /* 0x000e700000000800 */
        /* <DEDUP_REMOVED lines=18> */
[----:B------:R-:W-:Y:S01]  /*6f20*/  MUFU.EX2 R142, R142 ;  /* 0x0000008e008e7308 */ /* 0x000fe20000000800 */
[-C--:B------:R-:W-:Y:S01]  /*6f30*/  FMUL.FTZ R12, R44, R149.reuse ;  /* 0x000000952c0c7220 */ /* 0x080fe20000410000 */
[-C--:B------:R-:W-:Y:S01]  /*6f40*/  FMUL.FTZ R13, R45, R149.reuse ;  /* 0x000000952d0d7220 */ /* 0x080fe20000410000 */
[-C--:B------:R-:W-:Y:S01]  /*6f50*/  FMUL.FTZ R14, R46, R2.reuse ;  /* 0x000000022e0e7220 */ /* 0x080fe20000410000 */
[-C--:B------:R-:W-:Y:S01]  /*6f60*/  FMUL.FTZ R15, R47, R2.reuse ;  /* 0x000000022f0f7220 */ /* 0x080fe20000410000 */
[-C--:B------:R-:W-:Y:S01]  /*6f70*/  FMUL.FTZ R48, R48, R149.reuse ;  /* 0x0000009530307220 */ /* 0x080fe20000410000 */
[C---:B------:R-:W-:Y:S01]  /*6f80*/  HMMA.16816.F32.BF16 R20, R84.reuse, R24, R20 ;  /* 0x000000185414723c */ /* 0x040fe20000041814 */
[-C--:B------:R-:W-:Y:S01]  /*6f90*/  FMUL.FTZ R49, R49, R149.reuse ;  /* 0x0000009531317220 */ /* 0x080fe20000410000 */
[----:B------:R-:W1:Y:S01]  /*6fa0*/  MUFU.EX2 R139, R139 ;  /* 0x0000008b008b7308 */ /* 0x000e620000000800 */
[-C--:B------:R-:W-:Y:S01]  /*6fb0*/  FMUL.FTZ R50, R50, R2.reuse ;  /* 0x0000000232327220 */ /* 0x080fe20000410000 */
[-C--:B------:R-:W-:Y:S01]  /*6fc0*/  FMUL.FTZ R51, R51, R2.reuse ;  /* 0x0000000233337220 */ /* 0x080fe20000410000 */
[-C--:B------:R-:W-:Y:S01]  /*6fd0*/  FMUL.FTZ R28, R60, R149.reuse ;  /* 0x000000953c1c7220 */ /* 0x080fe20000410000 */
[C---:B------:R-:W-:Y:S01]  /*6fe0*/  HMMA.16816.F32.BF16 R24, R84.reuse, R26, R56 ;  /* 0x0000001a5418723c */ /* 0x040fe20000041838 */
[----:B------:R-:W-:Y:S01]  /*6ff0*/  LDSM.16.MT88.4 R56, [R118+0x6400] ;  /* 0x006400007638783b */ /* 0x000fe20000004200 */
[-C--:B------:R-:W-:Y:S01]  /*7000*/  FMUL.FTZ R29, R61, R149.reuse ;  /* 0x000000953d1d7220 */ /* 0x080fe20000410000 */
[-C--:B------:R-:W-:Y:S01]  /*7010*/  FMUL.FTZ R30, R62, R2.reuse ;  /* 0x000000023e1e7220 */ /* 0x080fe20000410000 */
[----:B------:R-:W-:Y:S01]  /*7020*/  MUFU.EX2 R136, R136 ;  /* 0x0000008800887308 */ /* 0x000fe20000000800 */
[-C--:B------:R-:W-:Y:S01]  /*7030*/  FMUL.FTZ R31, R63, R2.reuse ;  /* 0x000000023f1f7220 */ /* 0x080fe20000410000 */
[C---:B------:R-:W-:Y:S01]  /*7040*/  HMMA.16816.F32.BF16 R4, R84.reuse, R8, R4 ;  /* 0x000000085404723c */ /* 0x040fe20000041804 */
[-C--:B------:R-:W-:Y:S01]  /*7050*/  FMUL.FTZ R64, R64, R149.reuse ;  /* 0x0000009540407220 */ /* 0x080fe20000410000 */
[-C--:B------:R-:W-:Y:S01]  /*7060*/  FMUL.FTZ R65, R65, R149.reuse ;  /* 0x0000009541417220 */ /* 0x080fe20000410000 */
[-C--:B------:R-:W-:Y:S01]  /*7070*/  FMUL.FTZ R66, R66, R2.reuse ;  /* 0x0000000242427220 */ /* 0x080fe20000410000 */
[----:B------:R-:W-:Y:S01]  /*7080*/  FMUL.FTZ R67, R67, R2 ;  /* 0x0000000243437220 */ /* 0x000fe20000410000 */
[-C--:B------:R-:W-:Y:S01]  /*7090*/  FMUL.FTZ R36, R68, R149.reuse ;  /* 0x0000009544247220 */ /* 0x080fe20000410000 */
[C---:B------:R-:W-:Y:S01]  /*70a0*/  HMMA.16816.F32.BF16 R8, R84.reuse, R10, R40 ;  /* 0x0000000a5408723c */ /* 0x040fe20000041828 */
[----:B------:R-:W4:Y:S01]  /*70b0*/  MUFU.EX2 R101, R101 ;  /* 0x0000006500657308 */ /* 0x000f220000000800 */
[----:B-1----:R-:W-:Y:S01]  /*70c0*/  F2FP.BF16.F32.PACK_AB R52, R139, R142 ;  /* 0x0000008e8b34723e */ /* 0x002fe200000010ff */
[----:B------:R-:W1:Y:S01]  /*70d0*/  LDSM.16.MT88.4 R40, [R118+0x8000] ;  /* 0x008000007628783b */ /* 0x000e620000004200 */
[-C--:B------:R-:W-:Y:S01]  /*70e0*/  FMUL.FTZ R37, R69, R149.reuse ;  /* 0x0000009545257220 */ /* 0x080fe20000410000 */
[-C--:B------:R-:W-:Y:S01]  /*70f0*/  FMUL.FTZ R38, R70, R2.reuse ;  /* 0x0000000246267220 */ /* 0x080fe20000410000 */
[C---:B--2---:R-:W-:Y:S01]  /*7100*/  HMMA.16816.F32.BF16 R12, R84.reuse, R16, R12 ;  /* 0x00000010540c723c */ /* 0x044fe2000004180c */
[-C--:B------:R-:W-:Y:S01]  /*7110*/  FMUL.FTZ R39, R71, R2.reuse ;  /* 0x0000000247277220 */ /* 0x080fe20000410000 */
[-C--:B------:R-:W-:Y:S01]  /*7120*/  FMUL.FTZ R72, R72, R149.reuse ;  /* 0x0000009548487220 */ /* 0x080fe20000410000 */
[----:B------:R-:W-:Y:S01]  /*7130*/  MUFU.EX2 R138, R138 ;  /* 0x0000008a008a7308 */ /* 0x000fe20000000800 */
[-C--:B------:R-:W-:Y:S01]  /*7140*/  FMUL.FTZ R73, R73, R149.reuse ;  /* 0x0000009549497220 */ /* 0x080fe20000410000 */
[-C--:B------:R-:W-:Y:S01]  /*7150*/  FMUL.FTZ R74, R74, R2.reuse ;  /* 0x000000024a4a7220 */ /* 0x080fe20000410000 */
[C---:B------:R-:W-:Y:S01]  /*7160*/  HMMA.16816.F32.BF16 R16, R84.reuse, R18, R48 ;  /* 0x000000125410723c */ /* 0x040fe20000041830 */
[----:B------:R-:W-:Y:S01]  /*7170*/  FMUL.FTZ R75, R75, R2 ;  /* 0x000000024b4b7220 */ /* 0x000fe20000410000 */
[----:B------:R-:W2:Y:S01]  /*7180*/  LDSM.16.MT88.4 R48, [R116+0x8000] ;  /* 0x008000007430783b */ /* 0x000ea20000004200 */
[-C--:B------:R-:W-:Y:S01]  /*7190*/  FMUL.FTZ R44, R76, R149.reuse ;  /* 0x000000954c2c7220 */ /* 0x080fe20000410000 */
[-C--:B------:R-:W-:Y:S01]  /*71a0*/  FMUL.FTZ R45, R77, R149.reuse ;  /* 0x000000954d2d7220 */ /* 0x080fe20000410000 */
[----:B------:R-:W5:Y:S01]  /*71b0*/  MUFU.EX2 R137, R137 ;  /* 0x0000008900897308 */ /* 0x000f620000000800 */
[----:B----4-:R-:W-:Y:S01]  /*71c0*/  F2FP.BF16.F32.PACK_AB R54, R101, R136 ;  /* 0x000000886536723e */ /* 0x010fe200000010ff */
[C---:B---3--:R-:W-:Y:S01]  /*71d0*/  HMMA.16816.F32.BF16 R28, R84.reuse, R32, R28 ;  /* 0x00000020541c723c */ /* 0x048fe2000004181c */
[-C--:B------:R-:W-:Y:S01]  /*71e0*/  FMUL.FTZ R46, R78, R2.reuse ;  /* 0x000000024e2e7220 */ /* 0x080fe20000410000 */
[-C--:B------:R-:W-:Y:S01]  /*71f0*/  FMUL.FTZ R47, R79, R2.reuse ;  /* 0x000000024f2f7220 */ /* 0x080fe20000410000 */
[-C--:B------:R-:W-:Y:S01]  /*7200*/  FMUL.FTZ R80, R80, R149.reuse ;  /* 0x0000009550507220 */ /* 0x080fe20000410000 */
[-C--:B------:R-:W-:Y:S01]  /*7210*/  FMUL.FTZ R81, R81, R149.reuse ;  /* 0x0000009551517220 */ /* 0x080fe20000410000 */
[-C--:B------:R-:W-:Y:S01]  /*7220*/  FMUL.FTZ R82, R82, R2.reuse ;  /* 0x0000000252527220 */ /* 0x080fe20000410000 */
[----:B------:R-:W-:Y:S01]  /*7230*/  MUFU.EX2 R102, R102 ;  /* 0x0000006600667308 */ /* 0x000fe20000000800 */
[----:B------:R-:W-:Y:S01]  /*7240*/  HMMA.16816.F32.BF16 R32, R84, R34, R64 ;  /* 0x000000225420723c */ /* 0x000fe20000041840 */
[-C--:B------:R-:W-:Y:S01]  /*7250*/  FMUL.FTZ R83, R83, R2.reuse ;  /* 0x0000000253537220 */ /* 0x080fe20000410000 */
[----:B------:R-:W-:Y:S01]  /*7260*/  LDSM.16.MT88.4 R60, [R118+0x6800] ;  /* 0x00680000763c783b */ /* 0x000fe20000004200 */
[----:B------:R-:W-:Y:S01]  /*7270*/  FFMA.FTZ R145, R145, R149, R148 ;  /* 0x0000009591917223 */ /* 0x000fe20000010094 */
[----:B------:R-:W-:-:S03]  /*7280*/  FFMA.FTZ R2, R144, R2, R91 ;  /* 0x0000000290027223 */ /* 0x000fc6000001005b */
[----:B------:R-:W3:Y:S01]  /*7290*/  MUFU.EX2 R97, R97 ;  /* 0x0000006100617308 */ /* 0x000ee20000000800 */
[----:B-----5:R-:W-:Y:S01]  /*72a0*/  F2FP.BF16.F32.PACK_AB R53, R137, R138 ;  /* 0x0000008a8935723e */ /* 0x020fe200000010ff */
[--C-:B------:R-:W-:Y:S01]  /*72b0*/  FFMA.FTZ R64, R104, UR12, -R143.reuse ;  /* 0x0000000c68407c23 */ /* 0x100fe2000801088f */
[----:B------:R-:W-:Y:S01]  /*72c0*/  FFMA.FTZ R143, R103, UR12, -R143 ;  /* 0x0000000c678f7c23 */ /* 0x000fe2000801088f */
[----:B------:R-:W-:Y:S01]  /*72d0*/  FFMA.FTZ R65, R108, UR12, -R150 ;  /* 0x0000000c6c417c23 */ /* 0x000fe20008010896 */
[----:B------:R-:W-:Y:S01]  /*72e0*/  FADD.FTZ R92, R92, R145 ;  /* 0x000000915c5c7221 */ /* 0x000fe20000010000 */
[----:B------:R-:W-:Y:S02]  /*72f0*/  FADD.FTZ R2, R89, R2 ;  /* 0x0000000259027221 */ /* 0x000fe40000010000 */
[----:B------:R-:W-:Y:S01]  /*7300*/  MUFU.EX2 R151, R151 ;  /* 0x0000009700977308 */ /* 0x000fe20000000800 */
[----:B------:R-:W-:Y:S01]  /*7310*/  FADD.FTZ R89, R93, R92 ;  /* 0x0000005c5d597221 */ /* 0x000fe20000010000 */
[----:B-1----:R-:W-:Y:S01]  /*7320*/  HMMA.16816.F32.BF16 R36, R84, R40, R36 ;  /* 0x000000285424723c */ /* 0x002fe20000041824 */
[----:B------:R-:W-:-:S02]  /*7330*/  FADD.FTZ R91, R95, R2 ;  /* 0x000000025f5b7221 */ /* 0x000fc40000010000 */
[----:B------:R-:W-:Y:S02]  /*7340*/  FADD.FTZ R89, R90, R89 ;  /* 0x000000595a597221 */ /* 0x000fe40000010000 */
[----:B------:R-:W-:Y:S01]  /*7350*/  FADD.FTZ R91, R0, R91 ;  /* 0x0000005b005b7221 */ /* 0x000fe20000010000 */
[C---:B------:R-:W-:Y:S01]  /*7360*/  HMMA.16816.F32.BF16 R40, R84.reuse, R42, R72 ;  /* 0x0000002a5428723c */ /* 0x040fe20000041848 */
[----:B---3--:R-:W-:Y:S01]  /*7370*/  F2FP.BF16.F32.PACK_AB R55, R97, R102 ;  /* 0x000000666137723e */ /* 0x008fe200000010ff */
[----:B------:R-:W-:Y:S01]  /*7380*/  LDSM.16.MT88.4 R72, [R118+0x8800] ;  /* 0x008800007648783b */ /* 0x000fe20000004200 */
[----:B------:R-:W-:Y:S01]  /*7390*/  MUFU.EX2 R154, R154 ;  /* 0x0000009a009a7308 */ /* 0x000fe20000000800 */
[----:B------:R-:W-:Y:S01]  /*73a0*/  FADD.FTZ R142, R142, R89 ;  /* 0x000000598e8e7221 */ /* 0x000fe20000010000 */
[----:B------:R-:W-:Y:S01]  /*73b0*/  FADD.FTZ R138, R138, R91 ;  /* 0x0000005b8a8a7221 */ /* 0x000fe20000010000 */
[----:B--2---:R-:W-:Y:S02]  /*73c0*/  HMMA.16816.F32.BF16 R44, R84, R48, R44 ;  /* 0x00000030542c723c */ /* 0x004fe4000004182c */
[----:B------:R-:W-:Y:S01]  /*73d0*/  FADD.FTZ R139, R139, R142 ;  /* 0x0000008e8b8b7221 */ /* 0x000fe20000010000 */
[----:B------:R-:W-:-:S02]  /*73e0*/  FADD.FTZ R137, R137, R138 ;  /* 0x0000008a89897221 */ /* 0x000fc40000010000 */
[----:B------:R-:W-:Y:S01]  /*73f0*/  MUFU.EX2 R105, R105 ;  /* 0x0000006900697308 */ /* 0x000fe20000000800 */
[----:B------:R-:W-:Y:S01]  /*7400*/  HMMA.16816.F32.BF16 R4, R52, R56, R4 ;  /* 0x000000383404723c */ /* 0x000fe20000041804 */
[----:B------:R-:W-:Y:S01]  /*7410*/  FADD.FTZ R0, R136, R139 ;  /* 0x0000008b88007221 */ /* 0x000fe20000010000 */
[----:B------:R-:W-:-:S03]  /*7420*/  FADD.FTZ R2, R102, R137 ;  /* 0x0000008966027221 */ /* 0x000fc60000010000 */
[----:B------:R-:W-:Y:S01]  /*7430*/  FADD.FTZ R0, R101, R0 ;  /* 0x0000000065007221 */ /* 0x000fe20000010000 */
[----:B------:R-:W-:Y:S01]  /*7440*/  HMMA.16816.F32.BF16 R8, R52, R58, R8 ;  /* 0x0000003a3408723c */ /* 0x000fe20000041808 */
[----:B------:R-:W1:Y:S01]  /*7450*/  LDSM.16.MT88.4 R56, [R116+0x6400] ;  /* 0x006400007438783b */ /* 0x000e620000004200 */
[----:B------:R-:W-:Y:S01]  /*7460*/  MUFU.EX2 R152, R152 ;  /* 0x0000009800987308 */ /* 0x000fe20000000800 */
[----:B------:R-:W-:-:S03]  /*7470*/  FADD.FTZ R2, R97, R2 ;  /* 0x0000000261027221 */ /* 0x000fc60000010000 */
[----:B------:R-:W-:Y:S01]  /*7480*/  HMMA.16816.F32.BF16 R48, R84, R50, R80 ;  /* 0x000000325430723c */ /* 0x000fe20000041850 */
[----:B------:R-:W-:Y:S03]  /*7490*/  LDSM.16.MT88.4 R80, [R116+0x8800] ;  /* 0x008800007450783b */ /* 0x000fe60000004200 */
[----:B------:R-:W-:Y:S08]  /*74a0*/  MUFU.EX2 R109, R109 ;  /* 0x0000006d006d7308 */ /* 0x000ff00000000800 */
[----:B------:R-:W-:Y:S08]  /*74b0*/  MUFU.EX2 R156, R156 ;  /* 0x0000009c009c7308 */ /* 0x000ff00000000800 */
[----:B------:R-:W-:Y:S08]  /*74c0*/  MUFU.EX2 R107, R107 ;  /* 0x0000006b006b7308 */ /* 0x000ff00000000800 */
[----:B------:R-:W-:Y:S01]  /*74d0*/  MUFU.EX2 R94, R94 ;  /* 0x0000005e005e7308 */ /* 0x000fe20000000800 */
[C---:B-1----:R-:W-:Y:S07]  /*74e0*/  HMMA.16816.F32.BF16 R12, R52.reuse, R56, R12 ;  /* 0x00000038340c723c */ /* 0x042fee000004180c */
[----:B------:R-:W-:Y:S01]  /*74f0*/  MUFU.EX2 R99, R99 ;  /* 0x0000006300637308 */ /* 0x000fe20000000800 */
[----:B------:R-:W-:Y:S01]  /*7500*/  HMMA.16816.F32.BF16 R16, R52, R58, R16 ;  /* 0x0000003a3410723c */ /* 0x000fe20000041810 */
[----:B------:R-:W1:Y:S06]  /*7510*/  LDSM.16.MT88.4 R56, [R118+0x7400] ;  /* 0x007400007638783b */ /* 0x000e6c0000004200 */
[----:B------:R-:W2:Y:S08]  /*7520*/  MUFU.EX2 R104, R65 ;  /* 0x0000004100687308 */ /* 0x000eb00000000800 */
[----:B------:R-:W-:Y:S08]  /*7530*/  MUFU.EX2 R103, R112 ;  /* 0x0000007000677308 */ /* 0x000ff00000000800 */
[----:B------:R-:W3:Y:S01]  /*7540*/  MUFU.EX2 R100, R100 ;  /* 0x0000006400647308 */ /* 0x000ee20000000800 */
[----:B--2---:R-:W-:-:S07]  /*7550*/  F2FP.BF16.F32.PACK_AB R84, R104, R99 ;  /* 0x000000636854723e */ /* 0x004fce00000010ff */
[----:B------:R-:W-:Y:S08]  /*7560*/  MUFU.EX2 R111, R111 ;  /* 0x0000006f006f7308 */ /* 0x000ff00000000800 */
[----:B------:R-:W2:Y:S01]  /*7570*/  MUFU.EX2 R106, R106 ;  /* 0x0000006a006a7308 */ /* 0x000ea20000000800 */
[----:B---3--:R-:W-:Y:S01]  /*7580*/  F2FP.BF16.F32.PACK_AB R86, R100, R103 ;  /* 0x000000676456723e */ /* 0x008fe200000010ff */
[C---:B-1----:R-:W-:Y:S06]  /*7590*/  HMMA.16816.F32.BF16 R20, R52.reuse, R56, R20 ;  /* 0x000000383414723c */ /* 0x042fec0000041814 */
[----:B------:R1:W-:Y:S01]  /*75a0*/  MUFU.EX2 R108, R64 ;  /* 0x00000040006c7308 */ /* 0x0003e20000000800 */
[C---:B------:R-:W-:Y:S01]  /*75b0*/  HMMA.16816.F32.BF16 R24, R52.reuse, R58, R24 ;  /* 0x0000003a3418723c */ /* 0x040fe20000041818 */
[----:B------:R-:W3:Y:S06]  /*75c0*/  LDSM.16.MT88.4 R56, [R116+0x7400] ;  /* 0x007400007438783b */ /* 0x000eec0000004200 */
[----:B------:R-:W4:Y:S01]  /*75d0*/  MUFU.EX2 R143, R143 ;  /* 0x0000008f008f7308 */ /* 0x000f220000000800 */
[----:B--2---:R-:W-:Y:S01]  /*75e0*/  F2FP.BF16.F32.PACK_AB R85, R106, R111 ;  /* 0x0000006f6a55723e */ /* 0x004fe200000010ff */
[----:B-1----:R-:W-:Y:S01]  /*75f0*/  LDSM.16.MT88.4 R64, [R116+0x7c00] ;  /* 0x007c00007440783b */ /* 0x002fe20000004200 */
[----:B----4-:R-:W-:Y:S01]  /*7600*/  F2FP.BF16.F32.PACK_AB R87, R143, R108 ;  /* 0x0000006c8f57723e */ /* 0x010fe200000010ff */
[C---:B---3--:R-:W-:Y:S06]  /*7610*/  HMMA.16816.F32.BF16 R28, R52.reuse, R56, R28 ;  /* 0x00000038341c723c */ /* 0x048fec000004181c */
        /* <DEDUP_REMOVED lines=16> */
[----:B------:R-:W-:Y:S01]  /*7720*/  MOV R0, R3 ;  /* 0x0000000300007202 */ /* 0x000fe20000000f00 */
[----:B------:R-:W-:Y:S01]  /*7730*/  FADD.FTZ R105, R105, R154 ;  /* 0x0000009a69697221 */ /* 0x000fe20000010000 */
[----:B------:R-:W-:Y:S01]  /*7740*/  MOV R2, R88 ;  /* 0x0000005800027202 */ /* 0x000fe20000000f00 */
[----:B------:R-:W-:-:S02]  /*7750*/  FADD.FTZ R107, R107, R156 ;  /* 0x0000009c6b6b7221 */ /* 0x000fc40000010000 */
        /* <DEDUP_REMOVED lines=16> */
[C---:B-1----:R-:W-:Y:S06]  /*7860*/  HMMA.16816.F32.BF16 R12, R52.reuse, R56, R12 ;  /* 0x00000038340c723c */ /* 0x042fec000004180c */
[C---:B------:R-:W-:Y:S01]  /*7870*/  HMMA.16816.F32.BF16 R16, R52.reuse, R58, R16 ;  /* 0x0000003a3410723c */ /* 0x040fe20000041810 */
[----:B------:R-:W1:Y:S05]  /*7880*/  LDSM.16.MT88.4 R56, [R116+0x7800] ;  /* 0x007800007438783b */ /* 0x000e6a0000004200 */
[C---:B------:R-:W-:Y:S06]  /*7890*/  HMMA.16816.F32.BF16 R76, R52.reuse, R80, R44 ;  /* 0x00000050344c723c */ /* 0x040fec000004182c */
[----:B------:R-:W-:Y:S01]  /*78a0*/  HMMA.16816.F32.BF16 R80, R52, R82, R48 ;  /* 0x000000523450723c */ /* 0x000fe20000041830 */
[----:B------:R-:W4:Y:S05]  /*78b0*/  LDSM.16.MT88.4 R48, [R116+0x6c00] ;  /* 0x006c00007430783b */ /* 0x000f2a0000004200 */
[C---:B--2---:R-:W-:Y:S01]  /*78c0*/  HMMA.16816.F32.BF16 R36, R84.reuse, R40, R4 ;  /* 0x000000285424723c */ /* 0x044fe20000041804 */
[----:B------:R-:W-:Y:S05]  /*78d0*/  LDSM.16.MT88.4 R4, [R116+0x8c00] ;  /* 0x008c00007404783b */ /* 0x000fea0000004200 */
[----:B------:R-:W-:Y:S01]  /*78e0*/  HMMA.16816.F32.BF16 R40, R84, R42, R8 ;  /* 0x0000002a5428723c */ /* 0x000fe20000041808 */
[----:B------:R-:W2:Y:S05]  /*78f0*/  LDSM.16.MT88.4 R8, [R118+0x8c00] ;  /* 0x008c00007608783b */ /* 0x000eaa0000004200 */
[C---:B---3--:R-:W-:Y:S06]  /*7900*/  HMMA.16816.F32.BF16 R20, R52.reuse, R60, R20 ;  /* 0x0000003c3414723c */ /* 0x048fec0000041814 */
[C---:B------:R-:W-:Y:S06]  /*7910*/  HMMA.16816.F32.BF16 R24, R52.reuse, R62, R24 ;  /* 0x0000003e3418723c */ /* 0x040fec0000041818 */
[C---:B-1----:R-:W-:Y:S06]  /*7920*/  HMMA.16816.F32.BF16 R28, R52.reuse, R56, R28 ;  /* 0x00000038341c723c */ /* 0x042fec000004181c */
[----:B------:R-:W-:Y:S01]  /*7930*/  HMMA.16816.F32.BF16 R32, R52, R58, R32 ;  /* 0x0000003a3420723c */ /* 0x000fe20000041820 */
[----:B------:R-:W1:Y:S05]  /*7940*/  LDSM.16.MT88.4 R56, [R118+0x7c00] ;  /* 0x007c00007638783b */ /* 0x000e6a0000004200 */
[C---:B----4-:R-:W-:Y:S06]  /*7950*/  HMMA.16816.F32.BF16 R44, R84.reuse, R48, R12 ;  /* 0x00000030542c723c */ /* 0x050fec000004180c */
        /* <DEDUP_REMOVED lines=8> */
[----:B------:R-:W-:-:S15]  /*79e0*/  HMMA.16816.F32.BF16 R80, R84, R6, R80 ;  /* 0x000000065450723c */ /* 0x000fde0000041850 */
[----:B------:R-:W-:-:S09]  /*79f0*/  NOP ;  /* 0x0000000000007918 */ /* 0x000fd20000000000 */
.L_x_4312:
[----:B------:R-:W-:-:S13]  /*7a00*/  ISETP.GE.AND P0, PT, R129, 0x1, PT ;  /* 0x000000018100780c */ /* 0x000fda0003f06270 */
[----:B------:R-:W-:Y:S05]  /*7a10*/  @!P0 BRA `(.L_x_4320) ;  /* 0x0000002400848947 */ /* 0x000fea0003800000 */
[----:B------:R-:W-:Y:S01]  /*7a20*/  IMAD.U32 R139, R98, -0x40, RZ ;  /* 0xffffffc0628b7824 */ /* 0x000fe200078e00ff */
[----:B------:R-:W-:Y:S01]  /*7a30*/  MOV R3, R0 ;  /* 0x0000000000037202 */ /* 0x000fe20000000f00 */
[----:B------:R-:W-:Y:S01]  /*7a40*/  IMAD.U32 R137, R96, -0x40, RZ ;  /* 0xffffffc060897824 */ /* 0x000fe200078e00ff */
[----:B------:R-:W-:Y:S01]  /*7a50*/  ULDC UR5, c[0x0][0x2d0] ;  /* 0x0000b40000057ab9 */ /* 0x000fe20000000800 */
[----:B------:R-:W-:Y:S01]  /*7a60*/  IMAD.MOV.U32 R85, RZ, RZ, R2 ;  /* 0x000000ffff557224 */ /* 0x000fe200078e0002 */
[----:B------:R-:W-:Y:S01]  /*7a70*/  SHF.R.S32.HI R138, RZ, 0x1f, R139 ;  /* 0x0000001fff8a7819 */ /* 0x000fe2000001148b */
[----:B------:R-:W-:Y:S01]  /*7a80*/  ULDC UR4, c[0x0][0x2ec] ;  /* 0x0000bb0000047ab9 */ /* 0x000fe20000000800 */
[----:B------:R-:W-:-:S07]  /*7a90*/  SHF.R.S32.HI R136, RZ, 0x1f, R137 ;  /* 0x0000001fff887819 */ /* 0x000fce0000011489 */
.L_x_4324:
[----:B------:R-:W-:Y:S01]  /*7aa0*/  ISETP.GE.AND P3, PT, R132, UR5, PT ;  /* 0x0000000584007c0c */ /* 0x000fe2000bf66270 */
[----:B------:R-:W-:Y:S04]  /*7ab0*/  DEPBAR.LE SB0, 0x0 ;  /* 0x000080000000791a */ /* 0x000fe80000000000 */
[----:B------:R-:W-:Y:S01]  /*7ac0*/  BAR.SYNC.DEFER_BLOCKING 0x0 ;  /* 0x0000000000007b1d */ /* 0x000fe20000010000 */
[----:B------:R-:W-:Y:S01]  /*7ad0*/  ISETP.GE.AND P2, PT, R123, UR5, PT ;  /* 0x000000057b007c0c */ /* 0x000fe2000bf46270 */
[----:B------:R-:W-:Y:S01]  /*7ae0*/  IMAD.MOV.U32 R8, RZ, RZ, R139 ;  /* 0x000000ffff087224 */ /* 0x000fe200078e008b */
[----:B------:R-:W-:Y:S01]  /*7af0*/  ISETP.GE.AND P1, PT, R122, UR5, PT ;  /* 0x000000057a007c0c */ /* 0x000fe2000bf26270 */
[----:B------:R-:W-:Y:S04]  /*7b00*/  IMAD.MOV.U32 R149, RZ, RZ, R138 ;  /* 0x000000ffff957224 */ /* 0x000fe800078e008a */
[----:B------:R-:W1:Y:S01]  /*7b10*/  @!P3 LDC.64 R86, c[0x0][0x250] ;  /* 0x00009400ff56bb82 */ /* 0x000e620000000a00 */
[----:B------:R-:W-:Y:S07]  /*7b20*/  @!P6 BRA `(.L_x_4321) ;  /* 0x0000000000f4e947 */ /* 0x000fee0003800000 */
        /* <DEDUP_REMOVED lines=10> */
[--C-:B--2---:R-:W-:Y:S02]  /*7bd0*/  IMAD.MOV R7, RZ, RZ, -R11.reuse ;  /* 0x000000ffff077224 */ /* 0x104fe400078e0a0b */
        /* <DEDUP_REMOVED lines=27> */
[----:B------:R-:W2:Y:S01]  /*7d90*/  LDC.64 R6, c[0x0][0x250] ;  /* 0x00009400ff067b82 */ /* 0x000ea20000000a00 */
[----:B------:R-:W-:Y:S02]  /*7da0*/  @!P5 IADD3 R2, -R2, RZ, RZ ;  /* 0x000000ff0202d210 */ /* 0x000fe40007ffe1ff */
[----:B------:R-:W-:Y:S02]  /*7db0*/  LEA R16, P4, R5, R134, 0x2 ;  /* 0x0000008605107211 */ /* 0x000fe400078810ff */
[----:B------:R-:W-:Y:S02]  /*7dc0*/  SEL R11, R11, R2, !P0 ;  /* 0x000000020b0b7207 */ /* 0x000fe40004000000 */
[-C--:B------:R-:W-:Y:S02]  /*7dd0*/  LEA.HI.X.SX32 R17, R5, R135.reuse, 0x2, P4 ;  /* 0x0000008705117211 */ /* 0x080fe400020f16ff */
        /* <DEDUP_REMOVED lines=8> */
[----:B--2---:R-:W-:Y:S04]  /*7e60*/  IMAD R0, R13, R6, RZ ;  /* 0x000000060d007224 */ /* 0x004fe800078e02ff */
[----:B------:R-:W-:Y:S01]  /*7e70*/  IMAD R0, R11, R7, R0 ;  /* 0x000000070b007224 */ /* 0x000fe200078e0200 */
[----:B---3--:R-:W-:Y:S01]  /*7e80*/  IADD3 R2, -R9, R2, RZ ;  /* 0x0000000209027210 */ /* 0x008fe20007ffe1ff */
[----:B------:R-:W-:Y:S03]  /*7e90*/  IMAD.WIDE.U32 R8, R11, R6, RZ ;  /* 0x000000060b087225 */ /* 0x000fe600078e00ff */
[----:B------:R-:W-:Y:S01]  /*7ea0*/  SHF.R.S32.HI R7, RZ, 0x1f, R2 ;  /* 0x0000001fff077819 */ /* 0x000fe20000011402 */
[----:B------:R-:W-:Y:S04]  /*7eb0*/  IMAD.IADD R9, R9, 0x1, R0 ;  /* 0x0000000109097824 */ /* 0x000fe800078e0200 */
[-C--:B----4-:R-:W-:Y:S02]  /*7ec0*/  IMAD R7, R7, R4.reuse, RZ ;  /* 0x0000000407077224 */ /* 0x090fe400078e02ff */
[C---:B------:R-:W-:Y:S04]  /*7ed0*/  IMAD.WIDE.U32 R8, R2.reuse, R4, R8 ;  /* 0x0000000402087225 */ /* 0x040fe800078e0008 */
[----:B------:R-:W-:Y:S05]  /*7ee0*/  IMAD R7, R2, R5, R7 ;  /* 0x0000000502077224 */ /* 0x000fea00078e0207 */
[----:B------:R-:W-:Y:S07]  /*7ef0*/  IADD3 R149, R9, R7, RZ ;  /* 0x0000000709957210 */ /* 0x000fee0007ffe0ff */
.L_x_4321:
[C---:B------:R-:W-:Y:S01]  /*7f00*/  LEA R142, P4, R8.reuse, R146, 0x1 ;  /* 0x00000092088e7211 */ /* 0x040fe200078808ff */
[----:B------:R-:W-:Y:S01]  /*7f10*/  @P3 STS [R130+0x6000], RZ ;  /* 0x006000ff82003388 */ /* 0x000fe20000000800 */
[----:B------:R-:W-:Y:S02]  /*7f20*/  IADD3 R0, P0, R127, R8, RZ ;  /* 0x000000087f007210 */ /* 0x000fe40007f1e0ff */
[--C-:B------:R-:W-:Y:S01]  /*7f30*/  LEA.HI.X R143, R8, R147, R149.reuse, 0x1, P4 ;  /* 0x00000093088f7211 */ /* 0x100fe200020f0c95 */
[----:B------:R-:W-:Y:S01]  /*7f40*/  @P3 STS [R130+0x6004], RZ ;  /* 0x006004ff82003388 */ /* 0x000fe20000000800 */
[----:B-1----:R-:W-:Y:S01]  /*7f50*/  @!P3 LEA R150, P5, R86, R142, 0x6 ;  /* 0x0000008e5696b211 */ /* 0x002fe200078a30ff */
[----:B------:R-:W-:Y:S01]  /*7f60*/  IMAD.X R2, R126, 0x1, R149, P0 ;  /* 0x000000017e027824 */ /* 0x000fe200000e0695 */
[-C--:B------:R-:W-:Y:S01]  /*7f70*/  @!P2 LEA R148, P4, R0, R146.reuse, 0x1 ;  /* 0x000000920094a211 */ /* 0x080fe200078808ff */
[----:B------:R-:W-:Y:S01]  /*7f80*/  @P3 STS.64 [R130+0x6008], RZ ;  /* 0x006008ff82003388 */ /* 0x000fe20000000a00 */
[----:B------:R-:W-:Y:S02]  /*7f90*/  @!P3 LEA.HI.X R151, R86, R143, R87, 0x6, P5 ;  /* 0x0000008f5697b211 */ /* 0x000fe400028f3457 */
[CCC-:B------:R-:W-:Y:S01]  /*7fa0*/  @!P2 LEA.HI.X R149, R0.reuse, R147.reuse, R2.reuse, 0x1, P4 ;  /* 0x000000930095a211 */ /* 0x1c0fe200020f0c02 */
[----:B------:R-:W-:Y:S01]  /*7fb0*/  @!PT LDS RZ, [RZ] ;  /* 0x00000000fffff984 */ /* 0x000fe20000000800 */
[----:B------:R-:W-:Y:S01]  /*7fc0*/  @!PT LDS RZ, [RZ] ;  /* 0x00000000fffff984 */ /* 0x000fe20000000800 */
[----:B------:R-:W-:Y:S01]  /*7fd0*/  @!PT LDS RZ, [RZ] ;  /* 0x00000000fffff984 */ /* 0x000fe20000000800 */
[----:B------:R1:W-:Y:S01]  /*7fe0*/  @!P3 LDGSTS.E.BYPASS.LTC128B.128 [R130+0x6000], desc[UR10][R142.64] ;  /* 0x060000008e82bfae */ /* 0x0003e2000b901d4a */
[C---:B------:R-:W-:Y:S03]  /*7ff0*/  @!P1 LEA R146, P0, R0.reuse, R146, 0x1 ;  /* 0x0000009200929211 */ /* 0x040fe600078008ff */
[----:B------:R-:W-:Y:S01]  /*8000*/  @P2 STS.128 [R130+0x7000], RZ ;  /* 0x007000ff82002388 */ /* 0x000fe20000000c00 */
[----:B------:R-:W-:Y:S02]  /*8010*/  @!P1 LEA.HI.X R147, R0, R147, R2, 0x1, P0 ;  /* 0x0000009300939211 */ /* 0x000fe400000f0c02 */
[----:B------:R-:W-:Y:S01]  /*8020*/  ISETP.GE.AND P0, PT, R129, 0x2, PT ;  /* 0x000000028100780c */ /* 0x000fe20003f06270 */
        /* <DEDUP_REMOVED lines=29> */
[----:B------:R-:W0:Y:S04]  /*8200*/  LDGDEPBAR ;  /* 0x00000000000079af */ /* 0x000e280000000000 */
[----:B------:R-:W-:Y:S04]  /*8210*/  LDSM.16.M88.4 R108, [R119] ;  /* 0x00000000776c783b */ /* 0x000fe80000000200 */
[----:B------:R-:W1:Y:S01]  /*8220*/  LDSM.16.M88.4 R112, [R117+0x3000] ;  /* 0x003000007570783b */ /* 0x000e620000000200 */
[C---:B--2---:R-:W-:Y:S06]  /*8230*/  HMMA.16816.F32.BF16 R4, R88.reuse, R92, RZ ;  /* 0x0000005c5804723c */ /* 0x044fec00000418ff */
[C---:B------:R-:W-:Y:S01]  /*8240*/  HMMA.16816.F32.BF16 R8, R88.reuse, R94, RZ ;  /* 0x0000005e5808723c */ /* 0x040fe200000418ff */
[----:B------:R-:W-:Y:S05]  /*8250*/  LDSM.16.M88.4 R92, [R117+0x3800] ;  /* 0x00380000755c783b */ /* 0x000fea0000000200 */
[C---:B---3--:R-:W-:Y:S06]  /*8260*/  HMMA.16816.F32.BF16 R12, R88.reuse, R96, RZ ;  /* 0x00000060580c723c */ /* 0x048fec00000418ff */
[C---:B------:R-:W-:Y:S01]  /*8270*/  HMMA.16816.F32.BF16 R16, R88.reuse, R98, RZ ;  /* 0x000000625810723c */ /* 0x040fe200000418ff */
[----:B------:R-:W-:Y:S05]  /*8280*/  LDSM.16.M88.4 R96, [R120+0x4400] ;  /* 0x004400007860783b */ /* 0x000fea0000000200 */
[C---:B----4-:R-:W-:Y:S06]  /*8290*/  HMMA.16816.F32.BF16 R20, R88.reuse, R100, RZ ;  /* 0x000000645814723c */ /* 0x050fec00000418ff */
[C---:B------:R-:W-:Y:S06]  /*82a0*/  HMMA.16816.F32.BF16 R24, R88.reuse, R102, RZ ;  /* 0x000000665818723c */ /* 0x040fec00000418ff */
[C---:B-----5:R-:W-:Y:S06]  /*82b0*/  HMMA.16816.F32.BF16 R28, R88.reuse, R104, RZ ;  /* 0x00000068581c723c */ /* 0x060fec00000418ff */
[----:B------:R-:W-:Y:S01]  /*82c0*/  HMMA.16816.F32.BF16 R32, R88, R106, RZ ;  /* 0x0000006a5820723c */ /* 0x000fe200000418ff */
[----:B------:R-:W2:Y:S05]  /*82d0*/  LDSM.16.M88.4 R88, [R117+0x3400] ;  /* 0x003400007558783b */ /* 0x000eaa0000000200 */
        /* <DEDUP_REMOVED lines=9> */
[----:B------:R-:W-:Y:S01]  /*8370*/  HMMA.16816.F32.BF16 R32, R108, R90, R32 ;  /* 0x0000005a6c20723c */ /* 0x000fe20000041820 */
[----:B------:R-:W1:Y:S05]  /*8380*/  LDSM.16.M88.4 R88, [R120+0x4000] ;  /* 0x004000007858783b */ /* 0x000e6a0000000200 */
[C---:B-1----:R-:W-:Y:S06]  /*8390*/  HMMA.16816.F32.BF16 R4, R92.reuse, R88, R4 ;  /* 0x000000585c04723c */ /* 0x042fec0000041804 */
[C---:B------:R-:W-:Y:S01]  /*83a0*/  HMMA.16816.F32.BF16 R8, R92.reuse, R90, R8 ;  /* 0x0000005a5c08723c */ /* 0x040fe20000041808 */
[----:B------:R-:W1:Y:S05]  /*83b0*/  LDSM.16.M88.4 R88, [R120+0x4800] ;  /* 0x004800007858783b */ /* 0x000e6a0000000200 */
[C---:B------:R-:W-:Y:S06]  /*83c0*/  HMMA.16816.F32.BF16 R12, R92.reuse, R96, R12 ;  /* 0x000000605c0c723c */ /* 0x040fec000004180c */
        /* <DEDUP_REMOVED lines=46> */
[----:B------:R-:W-:Y:S01]  /*86b0*/  HMMA.16816.F32.BF16 R32, R88, R98, R32 ;  /* 0x000000625820723c */ /* 0x000fe20000041820 */
[----:B------:R-:W-:Y:S11]  /*86c0*/  @!UPT UIADD3 URZ, URZ, URZ, URZ ;  /* 0x0000003f3f3ff290 */ /* 0x000ff6000fffe03f */
[----:B------:R-:W-:Y:S01]  /*86d0*/  @!UPT UIADD3 URZ, URZ, URZ, URZ ;  /* 0x0000003f3f3ff290 */ /* 0x000fe2000fffe03f */
[----:B------:R-:W-:Y:S11]  /*86e0*/  @!P0 BRA `(.L_x_4322) ;  /* 0x0000000400bc8947 */ /* 0x000ff60003800000 */
[----:B------:R-:W-:Y:S02]  /*86f0*/  MOV R90, R137 ;  /* 0x00000089005a7202 */ /* 0x000fe40000000f00 */
[----:B------:R-:W-:Y:S01]  /*8700*/  MOV R89, R136 ;  /* 0x0000008800597202 */ /* 0x000fe20000000f00 */
        /* <DEDUP_REMOVED lines=28> */
[----:B------:R-:W-:Y:S02]  /*88d0*/  ISETP.GE.U32.AND P5, PT, R89, R84, PT ;  /* 0x000000545900720c */ /* 0x000fe40003fa6070 */
[----:B------:R-:W-:Y:S01]  /*88e0*/  @!P4 IADD3 R2, R2, 0x1, RZ ;  /* 0x000000010202c810 */ /* 0x000fe20007ffe0ff */
[----:B------:R-:W-:Y:S01]  /*88f0*/  @!P4 IMAD.IADD R91, R91, 0x1, -R84 ;  /* 0x000000015b5bc824 */ /* 0x000fe200078e0a54 */
[----:B------:R-:W-:Y:S01]  /*8900*/  ISETP.GE.AND P4, PT, R93, RZ, PT ;  /* 0x000000ff5d00720c */ /* 0x000fe20003f86270 */
[----:B------:R-:W1:Y:S01]  /*8910*/  LDC.64 R88, c[0x0][0x248] ;  /* 0x00009200ff587b82 */ /* 0x000e620000000a00 */
        /* <DEDUP_REMOVED lines=30> */
.L_x_4323:
[----:B------:R1:W-:Y:S01]  /*8b00*/  @P3 STS [R130+0x3000], RZ ;  /* 0x003000ff82003388 */ /* 0x0003e20000000800 */
[----:B------:R-:W2:Y:S01]  /*8b10*/  @!P3 LDC.64 R86, c[0x0][0x248] ;  /* 0x00009200ff56bb82 */ /* 0x000ea20000000a00 */
[C---:B------:R-:W-:Y:S02]  /*8b20*/  LEA R92, P4, R90.reuse, R140, 0x1 ;  /* 0x0000008c5a5c7211 */ /* 0x040fe400078808ff */
[----:B------:R1:W-:Y:S01]  /*8b30*/  @P3 STS [R130+0x3004], RZ ;  /* 0x003004ff82003388 */ /* 0x0003e20000000800 */
[----:B------:R-:W-:Y:S02]  /*8b40*/  IADD3 R0, P0, R125, R90, RZ ;  /* 0x0000005a7d007210 */ /* 0x000fe40007f1e0ff */
[-CC-:B------:R-:W-:Y:S01]  /*8b50*/  LEA.HI.X R93, R90, R141.reuse, R89.reuse, 0x1, P4 ;  /* 0x0000008d5a5d7211 */ /* 0x180fe200020f0c59 */
[----:B------:R1:W-:Y:S01]  /*8b60*/  @P3 STS.64 [R130+0x3008], RZ ;  /* 0x003008ff82003388 */ /* 0x0003e20000000a00 */
        /* <DEDUP_REMOVED lines=10> */
[----:B------:R-:W-:Y:S01]  /*8c10*/  @!P1 LEA.HI.X R91, R0, R141, R2, 0x1, P0 ;  /* 0x0000008d005b9211 */ /* 0x000fe200000f0c02 */
[----:B------:R-:W-:Y:S02]  /*8c20*/  IMAD.MOV.U32 R141, RZ, RZ, R93 ;  /* 0x000000ffff8d7224 */ /* 0x000fe400078e005d */
[----:B------:R-:W-:Y:S01]  /*8c30*/  @!PT LDS RZ, [RZ] ;  /* 0x00000000fffff984 */ /* 0x000fe20000000800 */
[----:B------:R-:W-:Y:S01]  /*8c40*/  @!PT LDS RZ, [RZ] ;  /* 0x00000000fffff984 */ /* 0x000fe20000000800 */
[----:B------:R-:W-:Y:S01]  /*8c50*/  @!PT LDS RZ, [RZ] ;  /* 0x00000000fffff984 */ /* 0x000fe20000000800 */
[----:B------:R1:W-:Y:S04]  /*8c60*/  @!P2 LDGSTS.E.BYPASS.LTC128B.128 [R130+0x4000], desc[UR10][R92.64+0x40] ;  /* 0x040000405c82afae */ /* 0x0003e8000b901d4a */
[----:B------:R1:W-:Y:S01]  /*8c70*/  @P1 STS.128 [R130+0x5000], RZ ;  /* 0x005000ff82001388 */ /* 0x0003e20000000c00 */
[C---:B--2---:R-:W-:Y:S03]  /*8c80*/  @!P3 LEA R94, P5, R86.reuse, R92, 0x6 ;  /* 0x0000005c565eb211 */ /* 0x044fe600078a30ff */
[----:B------:R-:W-:Y:S01]  /*8c90*/  @!PT LDS RZ, [RZ] ;  /* 0x00000000fffff984 */ /* 0x000fe20000000800 */
[----:B------:R-:W-:Y:S01]  /*8ca0*/  @!PT LDS RZ, [RZ] ;  /* 0x00000000fffff984 */ /* 0x000fe20000000800 */
[----:B------:R-:W-:Y:S01]  /*8cb0*/  @!PT LDS RZ, [RZ] ;  /* 0x00000000fffff984 */ /* 0x000fe20000000800 */
[----:B------:R1:W-:Y:S01]  /*8cc0*/  @!P1 LDGSTS.E.BYPASS.LTC128B.128 [R130+0x5000], desc[UR10][R92.64+0x80] ;  /* 0x050000805c829fae */ /* 0x0003e2000b901d4a */
[----:B------:R-:W-:Y:S03]  /*8cd0*/  @!P3 LEA.HI.X R95, R86, R93, R87, 0x6, P5 ;  /* 0x0000005d565fb211 */ /* 0x000fe600028f3457 */
        /* <DEDUP_REMOVED lines=16> */
.L_x_4322:
        /* <DEDUP_REMOVED lines=42> */
[C---:B------:R-:W-:Y:S01]  /*9080*/  FSETP.NEU.FTZ.AND P0, PT, R2.reuse, -INF , PT ;  /* 0xff8000000200780b */ /* 0x040fe20003f1d000 */
[----:B------:R-:W-:Y:S01]  /*9090*/  FADD.FTZ R84, -R2, R85 ;  /* 0x0000005502547221 */ /* 0x000fe20000010100 */
[----:B------:R-:W-:Y:S02]  /*90a0*/  FADD.FTZ R3, -R0, R3 ;  /* 0x0000000300037221 */ /* 0x000fe40000010100 */
[----:B------:R-:W-:Y:S01]  /*90b0*/  FSEL R100, R100, RZ, P0 ;  /* 0x000000ff64647208 */ /* 0x000fe20000000000 */
[C---:B------:R-:W-:Y:S01]  /*90c0*/  FMUL.FTZ R101, R0.reuse, UR4 ;  /* 0x0000000400657c20 */ /* 0x040fe20008410000 */
[----:B------:R-:W-:Y:S01]  /*90d0*/  FSETP.NEU.FTZ.AND P0, PT, R0, -INF , PT ;  /* 0xff8000000000780b */ /* 0x000fe20003f1d000 */
[----:B------:R-:W-:Y:S01]  /*90e0*/  FMUL.FTZ R86, R3, UR4 ;  /* 0x0000000403567c20 */ /* 0x000fe20008410000 */
[----:B------:R-:W-:Y:S01]  /*90f0*/  FMUL.FTZ R85, R84, UR4 ;  /* 0x0000000454557c20 */ /* 0x000fe20008410000 */
[--C-:B------:R-:W-:Y:S01]  /*9100*/  FFMA.FTZ R105, R4, UR4, -R100.reuse ;  /* 0x0000000404697c23 */ /* 0x100fe20008010864 */
[----:B------:R-:W-:Y:S01]  /*9110*/  FSEL R101, R101, RZ, P0 ;  /* 0x000000ff65657208 */ /* 0x000fe20000000000 */
[----:B------:R1:W2:Y:S01]  /*9120*/  MUFU.EX2 R3, R86 ;  /* 0x0000005600037308 */ /* 0x0002a20000000800 */
        /* <DEDUP_REMOVED lines=16> */
[--C-:B-1----:R-:W-:Y:S01]  /*9230*/  FFMA.FTZ R86, R11, UR4, -R101.reuse ;  /* 0x000000040b567c23 */ /* 0x102fe20008010865 */
[C---:B--2---:R-:W-:Y:S01]  /*9240*/  FMUL.FTZ R38, R3.reuse, R38 ;  /* 0x0000002603267220 */ /* 0x044fe20000410000 */
[C---:B------:R-:W-:Y:S01]  /*9250*/  FMUL.FTZ R39, R3.reuse, R39 ;  /* 0x0000002703277220 */ /* 0x040fe20000410000 */
[C---:B------:R-:W-:Y:S01]  /*9260*/  FMUL.FTZ R42, R3.reuse, R42 ;  /* 0x0000002a032a7220 */ /* 0x040fe20000410000 */
[C---:B------:R-:W-:Y:S01]  /*9270*/  FMUL.FTZ R43, R3.reuse, R43 ;  /* 0x0000002b032b7220 */ /* 0x040fe20000410000 */
[C---:B------:R-:W-:Y:S01]  /*9280*/  FMUL.FTZ R46, R3.reuse, R46 ;  /* 0x0000002e032e7220 */ /* 0x040fe20000410000 */
[C---:B------:R-:W-:Y:S03]  /*9290*/  FMUL.FTZ R47, R3.reuse, R47 ;  /* 0x0000002f032f7220 */ /* 0x040fe60000410000 */
[----:B------:R-:W-:Y:S01]  /*92a0*/  MUFU.EX2 R105, R105 ;  /* 0x0000006900697308 */ /* 0x000fe20000000800 */
[C---:B---3--:R-:W-:Y:S01]  /*92b0*/  FMUL.FTZ R36, R84.reuse, R36 ;  /* 0x0000002454247220 */ /* 0x048fe20000410000 */
        /* <DEDUP_REMOVED lines=23> */
[----:B-1----:R-:W-:Y:S01]  /*9430*/  F2FP.BF16.F32.PACK_AB R92, R90, R105 ;  /* 0x000000695a5c723e */ /* 0x002fe200000010ff */
[C---:B------:R-:W-:Y:S01]  /*9440*/  FMUL.FTZ R63, R3.reuse, R63 ;  /* 0x0000003f033f7220 */ /* 0x040fe20000410000 */
[C---:B------:R-:W-:Y:S01]  /*9450*/  FMUL.FTZ R64, R84.reuse, R64 ;  /* 0x0000004054407220 */ /* 0x040fe20000410000 */
[C---:B------:R-:W-:Y:S01]  /*9460*/  FMUL.FTZ R65, R84.reuse, R65 ;  /* 0x0000004154417220 */ /* 0x040fe20000410000 */
[C---:B------:R-:W-:Y:S01]  /*9470*/  FMUL.FTZ R66, R3.reuse, R66 ;  /* 0x0000004203427220 */ /* 0x040fe20000410000 */
[C---:B------:R-:W-:Y:S01]  /*9480*/  FMUL.FTZ R67, R3.reuse, R67 ;  /* 0x0000004303437220 */ /* 0x040fe20000410000 */
[----:B------:R-:W-:Y:S03]  /*9490*/  FMUL.FTZ R68, R84, R68 ;  /* 0x0000004454447220 */ /* 0x000fe60000410000 */
[----:B------:R-:W-:Y:S01]  /*94a0*/  MUFU.EX2 R109, R109 ;  /* 0x0000006d006d7308 */ /* 0x000fe20000000800 */
[----:B--2---:R-:W-:Y:S01]  /*94b0*/  F2FP.BF16.F32.PACK_AB R93, R104, R106 ;  /* 0x0000006a685d723e */ /* 0x004fe200000010ff */
        /* <DEDUP_REMOVED lines=15> */
[C---:B------:R-:W-:Y:S01]  /*95b0*/  FMUL.FTZ R82, R3.reuse, R82 ;  /* 0x0000005203527220 */ /* 0x040fe20000410000 */
[----:B------:R-:W-:Y:S01]  /*95c0*/  FMUL.FTZ R83, R3, R83 ;  /* 0x0000005303537220 */ /* 0x000fe20000410000 */
[--C-:B------:R-:W-:Y:S01]  /*95d0*/  FFMA.FTZ R164, R20, UR4, -R100.reuse ;  /* 0x0000000414a47c23 */ /* 0x100fe20008010864 */
[--C-:B------:R-:W-:Y:S01]  /*95e0*/  FFMA.FTZ R159, R21, UR4, -R100.reuse ;  /* 0x00000004159f7c23 */ /* 0x100fe20008010864 */
[--C-:B------:R-:W-:Y:S01]  /*95f0*/  FFMA.FTZ R158, R24, UR4, -R100.reuse ;  /* 0x00000004189e7c23 */ /* 0x100fe20008010864 */
[--C-:B------:R-:W-:Y:S01]  /*9600*/  FFMA.FTZ R155, R25, UR4, -R100.reuse ;  /* 0x00000004199b7c23 */ /* 0x100fe20008010864 */
        /* <DEDUP_REMOVED lines=16> */
[----:B------:R-:W-:Y:S01]  /*9710*/  FFMA.FTZ R105, R84, R145, R105 ;  /* 0x0000009154697223 */ /* 0x000fe20000010069 */
[C---:B------:R-:W-:Y:S01]  /*9720*/  HMMA.16816.F32.BF16 R36, R92.reuse, R96, R36 ;  /* 0x000000605c24723c */ /* 0x040fe20000041824 */
[----:B------:R-:W-:Y:S01]  /*9730*/  LDSM.16.MT88.4 R100, [R116+0x6800] ;  /* 0x006800007464783b */ /* 0x000fe20000004200 */
[----:B------:R-:W-:Y:S03]  /*9740*/  MUFU.EX2 R84, R110 ;  /* 0x0000006e00547308 */ /* 0x000fe60000000800 */
[----:B------:R-:W-:Y:S01]  /*9750*/  FFMA.FTZ R106, R3, R144, R106 ;  /* 0x00000090036a7223 */ /* 0x000fe2000001006a */
[C---:B------:R-:W-:Y:S03]  /*9760*/  HMMA.16816.F32.BF16 R40, R92.reuse, R98, R40 ;  /* 0x000000625c28723c */ /* 0x040fe60000041828 */
[----:B------:R-:W2:Y:S03]  /*9770*/  LDSM.16.MT88.4 R96, [R116+0x6000] ;  /* 0x006000007460783b */ /* 0x000ea60000004200 */
[----:B------:R-:W-:Y:S01]  /*9780*/  MUFU.EX2 R145, R111 ;  /* 0x0000006f00917308 */ /* 0x000fe20000000800 */
[----:B------:R-:W-:Y:S01]  /*9790*/  FADD.FTZ R165, R90, R105 ;  /* 0x000000695aa57221 */ /* 0x000fe20000010000 */
[----:B------:R-:W-:Y:S01]  /*97a0*/  FADD.FTZ R144, R104, R106 ;  /* 0x0000006a68907221 */ /* 0x000fe20000010000 */
[----:B------:R-:W-:Y:S02]  /*97b0*/  ISETP.GT.AND P0, PT, R129, 0x1, PT ;  /* 0x000000018100780c */ /* 0x000fe40003f04270 */
[----:B------:R-:W-:Y:S05]  /*97c0*/  LDSM.16.MT88.4 R104, [R118+0x6c00] ;  /* 0x006c00007668783b */ /* 0x000fea0000004200 */
[----:B------:R3:W-:Y:S01]  /*97d0*/  MUFU.EX2 R90, R108 ;  /* 0x0000006c005a7308 */ /* 0x0007e20000000800 */
[----:B------:R-:W-:Y:S01]  /*97e0*/  FADD.FTZ R109, R109, R144 ;  /* 0x000000906d6d7221 */ /* 0x000fe20000010000 */
[----:B------:R-:W-:Y:S01]  /*97f0*/  FADD.FTZ R88, R88, R165 ;  /* 0x000000a558587221 */ /* 0x000fe20000010000 */
[----:B------:R-:W-:Y:S02]  /*9800*/  IADD3 R129, R129, -0x1, RZ ;  /* 0xffffffff81817810 */ /* 0x000fe40007ffe0ff */
[----:B------:R-:W-:Y:S01]  /*9810*/  MOV R3, R0 ;  /* 0x0000000000037202 */ /* 0x000fe20000000f00 */
[----:B------:R-:W-:Y:S01]  /*9820*/  FADD.FTZ R88, R87, R88 ;  /* 0x0000005857587221 */ /* 0x000fe20000010000 */
[----:B------:R-:W-:Y:S03]  /*9830*/  FADD.FTZ R87, R86, R109 ;  /* 0x0000006d56577221 */ /* 0x000fe60000010000 */
[----:B------:R-:W-:Y:S01]  /*9840*/  MUFU.EX2 R148, R148 ;  /* 0x0000009400947308 */ /* 0x000fe20000000800 */
[----:B------:R-:W-:Y:S09]  /*9850*/  MOV R85, R2 ;  /* 0x0000000200557202 */ /* 0x000ff20000000f00 */
[----:B------:R-:W4:Y:S01]  /*9860*/  MUFU.EX2 R113, R113 ;  /* 0x0000007100717308 */ /* 0x000f220000000800 */
[----:B---3--:R-:W-:Y:S09]  /*9870*/  LDSM.16.MT88.4 R108, [R118+0x7c00] ;  /* 0x007c0000766c783b */ /* 0x008ff20000004200 */
[----:B------:R-:W-:Y:S01]  /*9880*/  MUFU.EX2 R114, R114 ;  /* 0x0000007200727308 */ /* 0x000fe20000000800 */
[C---:B--2---:R-:W-:Y:S09]  /*9890*/  HMMA.16816.F32.BF16 R44, R92.reuse, R96, R44 ;  /* 0x000000605c2c723c */ /* 0x044ff2000004182c */
[----:B------:R-:W2:Y:S01]  /*98a0*/  MUFU.EX2 R115, R115 ;  /* 0x0000007300737308 */ /* 0x000ea20000000800 */
[C---:B------:R-:W-:Y:S01]  /*98b0*/  HMMA.16816.F32.BF16 R48, R92.reuse, R98, R48 ;  /* 0x000000625c30723c */ /* 0x040fe20000041830 */
[----:B------:R-:W3:Y:S08]  /*98c0*/  LDSM.16.MT88.4 R96, [R118+0x7000] ;  /* 0x007000007660783b */ /* 0x000ef00000004200 */
[----:B------:R-:W-:Y:S10]  /*98d0*/  MUFU.EX2 R147, R147 ;  /* 0x0000009300937308 */ /* 0x000ff40000000800 */
[----:B------:R-:W5:Y:S10]  /*98e0*/  MUFU.EX2 R146, R146 ;  /* 0x0000009200927308 */ /* 0x000f740000000800 */
[----:B------:R-:W-:Y:S10]  /*98f0*/  MUFU.EX2 R164, R164 ;  /* 0x000000a400a47308 */ /* 0x000ff40000000800 */
[----:B------:R-:W5:Y:S10]  /*9900*/  MUFU.EX2 R159, R159 ;  /* 0x0000009f009f7308 */ /* 0x000f740000000800 */
[----:B------:R-:W-:Y:S01]  /*9910*/  MUFU.EX2 R162, R162 ;  /* 0x000000a200a27308 */ /* 0x000fe20000000800 */
[C---:B---3--:R-:W-:Y:S09]  /*9920*/  HMMA.16816.F32.BF16 R52, R92.reuse, R96, R52 ;  /* 0x000000605c34723c */ /* 0x048ff20000041834 */
[----:B------:R-:W3:Y:S01]  /*9930*/  MUFU.EX2 R157, R157 ;  /* 0x0000009d009d7308 */ /* 0x000ee20000000800 */
[C---:B------:R-:W-:Y:S01]  /*9940*/  HMMA.16816.F32.BF16 R56, R92.reuse, R98, R56 ;  /* 0x000000625c38723c */ /* 0x040fe20000041838 */
[----:B------:R-:W1:Y:S08]  /*9950*/  LDSM.16.MT88.4 R96, [R116+0x7000] ;  /* 0x007000007460783b */ /* 0x000e700000004200 */
[----:B------:R-:W-:Y:S10]  /*9960*/  MUFU.EX2 R158, R158 ;  /* 0x0000009e009e7308 */ /* 0x000ff40000000800 */
[----:B------:R-:W3:Y:S10]  /*9970*/  MUFU.EX2 R155, R155 ;  /* 0x0000009b009b7308 */ /* 0x000ef40000000800 */
[----:B------:R-:W-:Y:S10]  /*9980*/  MUFU.EX2 R154, R154 ;  /* 0x0000009a009a7308 */ /* 0x000ff40000000800 */
[----:B------:R-:W3:Y:S10]  /*9990*/  MUFU.EX2 R153, R153 ;  /* 0x0000009900997308 */ /* 0x000ef40000000800 */
[----:B------:R-:W-:Y:S01]  /*99a0*/  MUFU.EX2 R161, R156 ;  /* 0x0000009c00a17308 */ /* 0x000fe20000000800 */
[C---:B-1----:R-:W-:Y:S09]  /*99b0*/  HMMA.16816.F32.BF16 R60, R92.reuse, R96, R60 ;  /* 0x000000605c3c723c */ /* 0x042ff2000004183c */
[----:B------:R-:W1:Y:S01]  /*99c0*/  MUFU.EX2 R160, R160 ;  /* 0x000000a000a07308 */ /* 0x000e620000000800 */
[C---:B------:R-:W-:Y:S01]  /*99d0*/  HMMA.16816.F32.BF16 R64, R92.reuse, R98, R64 ;  /* 0x000000625c40723c */ /* 0x040fe20000041840 */
[----:B------:R-:W4:Y:S08]  /*99e0*/  LDSM.16.MT88.4 R96, [R118+0x8000] ;  /* 0x008000007660783b */ /* 0x000f300000004200 */
[----:B------:R-:W1:Y:S10]  /*99f0*/  MUFU.EX2 R163, R150 ;  /* 0x0000009600a37308 */ /* 0x000e740000000800 */
[----:B------:R-:W-:Y:S10]  /*9a00*/  MUFU.EX2 R152, R152 ;  /* 0x0000009800987308 */ /* 0x000ff40000000800 */
[----:B------:R-:W1:Y:S01]  /*9a10*/  MUFU.EX2 R151, R151 ;  /* 0x0000009700977308 */ /* 0x000e620000000800 */
[C---:B----4-:R-:W-:Y:S06]  /*9a20*/  HMMA.16816.F32.BF16 R68, R92.reuse, R96, R68 ;  /* 0x000000605c44723c */ /* 0x050fec0000041844 */
[C---:B------:R-:W-:Y:S01]  /*9a30*/  HMMA.16816.F32.BF16 R72, R92.reuse, R98, R72 ;  /* 0x000000625c48723c */ /* 0x040fe20000041848 */
[----:B------:R-:W4:Y:S05]  /*9a40*/  LDSM.16.MT88.4 R96, [R116+0x8000] ;  /* 0x008000007460783b */ /* 0x000f2a0000004200 */
[C---:B----4-:R-:W-:Y:S06]  /*9a50*/  HMMA.16816.F32.BF16 R76, R92.reuse, R96, R76 ;  /* 0x000000605c4c723c */ /* 0x050fec000004184c */
[----:B------:R-:W-:Y:S01]  /*9a60*/  HMMA.16816.F32.BF16 R80, R92, R98, R80 ;  /* 0x000000625c50723c */ /* 0x000fe20000041850 */
[----:B------:R-:W4:Y:S06]  /*9a70*/  LDSM.16.MT88.4 R96, [R118+0x6400] ;  /* 0x006400007660783b */ /* 0x000f2c0000004200 */
[----:B------:R-:W-:Y:S01]  /*9a80*/  F2FP.BF16.F32.PACK_AB R92, R112, R149 ;  /* 0x00000095705c723e */ /* 0x000fe200000010ff */
[----:B------:R-:W-:Y:S03]  /*9a90*/  FADD.FTZ R149, R149, R88 ;  /* 0x0000005895957221 */ /* 0x000fe60000010000 */
[----:B------:R-:W-:Y:S01]  /*9aa0*/  F2FP.BF16.F32.PACK_AB R93, R113, R148 ;  /* 0x00000094715d723e */ /* 0x000fe200000010ff */
[----:B------:R-:W-:Y:S01]  /*9ab0*/  FADD.FTZ R148, R148, R87 ;  /* 0x0000005794947221 */ /* 0x000fe20000010000 */
[----:B--2---:R-:W-:Y:S01]  /*9ac0*/  F2FP.BF16.F32.PACK_AB R94, R115, R114 ;  /* 0x00000072735e723e */ /* 0x004fe200000010ff */
[----:B------:R-:W-:Y:S01]  /*9ad0*/  FADD.FTZ R149, R112, R149 ;  /* 0x0000009570957221 */ /* 0x000fe20000010000 */
[----:B-----5:R-:W-:Y:S01]  /*9ae0*/  F2FP.BF16.F32.PACK_AB R95, R146, R147 ;  /* 0x00000093925f723e */ /* 0x020fe200000010ff */
[----:B------:R-:W-:Y:S02]  /*9af0*/  FADD.FTZ R148, R113, R148 ;  /* 0x0000009471947221 */ /* 0x000fe40000010000 */
[----:B------:R-:W-:Y:S02]  /*9b00*/  FADD.FTZ R114, R114, R149 ;  /* 0x0000009572727221 */ /* 0x000fe40000010000 */
[----:B------:R-:W-:Y:S02]  /*9b10*/  FADD.FTZ R147, R147, R148 ;  /* 0x0000009493937221 */ /* 0x000fe40000010000 */
[----:B------:R-:W-:Y:S02]  /*9b20*/  FADD.FTZ R115, R115, R114 ;  /* 0x0000007273737221 */ /* 0x000fe40000010000 */
[----:B------:R-:W-:Y:S01]  /*9b30*/  FADD.FTZ R147, R146, R147 ;  /* 0x0000009392937221 */ /* 0x000fe20000010000 */
[----:B------:R-:W-:Y:S01]  /*9b40*/  MOV R146, R142 ;  /* 0x0000008e00927202 */ /* 0x000fe20000000f00 */
[C---:B----4-:R-:W-:Y:S06]  /*9b50*/  HMMA.16816.F32.BF16 R36, R92.reuse, R96, R36 ;  /* 0x000000605c24723c */ /* 0x050fec0000041824 */
        /* <DEDUP_REMOVED lines=17> */
[----:B------:R-:W-:Y:S01]  /*9c70*/  F2FP.BF16.F32.PACK_AB R92, R159, R164 ;  /* 0x000000a49f5c723e */ /* 0x000fe200000010ff */
[----:B------:R-:W-:Y:S03]  /*9c80*/  FADD.FTZ R164, R164, R115 ;  /* 0x00000073a4a47221 */ /* 0x000fe60000010000 */
[----:B---3--:R-:W-:Y:S01]  /*9c90*/  F2FP.BF16.F32.PACK_AB R93, R157, R162 ;  /* 0x000000a29d5d723e */ /* 0x008fe200000010ff */
        /* <DEDUP_REMOVED lines=8> */
[----:B------:R-:W-:Y:S02]  /*9d20*/  FADD.FTZ R155, R155, R158 ;  /* 0x0000009e9b9b7221 */ /* 0x000fe40000010000 */
[----:B------:R-:W-:Y:S01]  /*9d30*/  FADD.FTZ R86, R153, R86 ;  /* 0x0000005699567221 */ /* 0x000fe20000010000 */
[C---:B--2---:R-:W-:Y:S06]  /*9d40*/  HMMA.16816.F32.BF16 R36, R92.reuse, R96, R36 ;  /* 0x000000605c24723c */ /* 0x044fec0000041824 */
[C---:B------:R-:W-:Y:S01]  /*9d50*/  HMMA.16816.F32.BF16 R40, R92.reuse, R98, R40 ;  /* 0x000000625c28723c */ /* 0x040fe20000041828 */
[----:B------:R-:W2:Y:S05]  /*9d60*/  LDSM.16.MT88.4 R96, [R118+0x7800] ;  /* 0x007800007660783b */ /* 0x000eaa0000004200 */
[C---:B------:R-:W-:Y:S06]  /*9d70*/  HMMA.16816.F32.BF16 R44, R92.reuse, R100, R44 ;  /* 0x000000645c2c723c */ /* 0x040fec000004182c */
        /* <DEDUP_REMOVED lines=16> */
[C---:B-1----:R-:W-:Y:S01]  /*9e80*/  F2FP.BF16.F32.PACK_AB R93, R160.reuse, R161 ;  /* 0x000000a1a05d723e */ /* 0x042fe200000010ff */
[----:B------:R-:W-:Y:S01]  /*9e90*/  FADD.FTZ R161, R161, R86 ;  /* 0x00000056a1a17221 */ /* 0x000fe20000010000 */
[----:B------:R-:W-:Y:S01]  /*9ea0*/  F2FP.BF16.F32.PACK_AB R94, R163, R90 ;  /* 0x0000005aa35e723e */ /* 0x000fe200000010ff */
[----:B------:R-:W-:Y:S01]  /*9eb0*/  FADD.FTZ R145, R145, R84 ;  /* 0x0000005491917221 */ /* 0x000fe20000010000 */
[----:B------:R-:W-:Y:S01]  /*9ec0*/  F2FP.BF16.F32.PACK_AB R95, R151, R152 ;  /* 0x00000098975f723e */ /* 0x000fe200000010ff */
[----:B------:R-:W-:Y:S02]  /*9ed0*/  FADD.FTZ R161, R160, R161 ;  /* 0x000000a1a0a17221 */ /* 0x000fe40000010000 */
[----:B------:R-:W-:Y:S02]  /*9ee0*/  FADD.FTZ R90, R90, R145 ;  /* 0x000000915a5a7221 */ /* 0x000fe40000010000 */
[----:B------:R-:W-:Y:S02]  /*9ef0*/  FADD.FTZ R144, R152, R161 ;  /* 0x000000a198907221 */ /* 0x000fe40000010000 */
[C---:B------:R-:W-:Y:S03]  /*9f00*/  HMMA.16816.F32.BF16 R36, R92.reuse, R104, R36 ;  /* 0x000000685c24723c */ /* 0x040fe60000041824 */
[----:B------:R-:W-:Y:S01]  /*9f10*/  FADD.FTZ R145, R163, R90 ;  /* 0x0000005aa3917221 */ /* 0x000fe20000010000 */
[----:B------:R-:W-:Y:S02]  /*9f20*/  FADD.FTZ R144, R151, R144 ;  /* 0x0000009097907221 */ /* 0x000fe40000010000 */
[C---:B------:R-:W-:Y:S01]  /*9f30*/  HMMA.16816.F32.BF16 R40, R92.reuse, R106, R40 ;  /* 0x0000006a5c28723c */ /* 0x040fe20000041828 */
[----:B------:R-:W1:Y:S05]  /*9f40*/  LDSM.16.MT88.4 R104, [R118+0x8c00] ;  /* 0x008c00007668783b */ /* 0x000e6a0000004200 */
[C---:B--2---:R-:W-:Y:S06]  /*9f50*/  HMMA.16816.F32.BF16 R44, R92.reuse, R96, R44 ;  /* 0x000000605c2c723c */ /* 0x044fec000004182c */
[C---:B------:R-:W-:Y:S01]  /*9f60*/  HMMA.16816.F32.BF16 R48, R92.reuse, R98, R48 ;  /* 0x000000625c30723c */ /* 0x040fe20000041830 */
[----:B------:R-:W2:Y:S05]  /*9f70*/  LDSM.16.MT88.4 R96, [R116+0x8c00] ;  /* 0x008c00007460783b */ /* 0x000eaa0000004200 */
[C---:B------:R-:W-:Y:S06]  /*9f80*/  HMMA.16816.F32.BF16 R52, R92.reuse, R108, R52 ;  /* 0x0000006c5c34723c */ /* 0x040fec0000041834 */
[C---:B------:R-:W-:Y:S06]  /*9f90*/  HMMA.16816.F32.BF16 R56, R92.reuse, R110, R56 ;  /* 0x0000006e5c38723c */ /* 0x040fec0000041838 */
[C---:B---3--:R-:W-:Y:S06]  /*9fa0*/  HMMA.16816.F32.BF16 R60, R92.reuse, R100, R60 ;  /* 0x000000645c3c723c */ /* 0x048fec000004183c */
[C---:B------:R-:W-:Y:S06]  /*9fb0*/  HMMA.16816.F32.BF16 R64, R92.reuse, R102, R64 ;  /* 0x000000665c40723c */ /* 0x040fec0000041840 */
[C---:B-1----:R-:W-:Y:S06]  /*9fc0*/  HMMA.16816.F32.BF16 R68, R92.reuse, R104, R68 ;  /* 0x000000685c44723c */ /* 0x042fec0000041844 */
[C---:B------:R-:W-:Y:S06]  /*9fd0*/  HMMA.16816.F32.BF16 R72, R92.reuse, R106, R72 ;  /* 0x0000006a5c48723c */ /* 0x040fec0000041848 */
[C---:B--2---:R-:W-:Y:S06]  /*9fe0*/  HMMA.16816.F32.BF16 R76, R92.reuse, R96, R76 ;  /* 0x000000605c4c723c */ /* 0x044fec000004184c */
[----:B------:R-:W-:Y:S01]  /*9ff0*/  HMMA.16816.F32.BF16 R80, R92, R98, R80 ;  /* 0x000000625c50723c */ /* 0x000fe20000041850 */
[----:B------:R-:W-:Y:S11]  /*a000*/  @!UPT UIADD3 URZ, URZ, URZ, URZ ;  /* 0x0000003f3f3ff290 */ /* 0x000ff6000fffe03f */
[----:B------:R-:W-:Y:S01]  /*a010*/  @!UPT UIADD3 URZ, URZ, URZ, URZ ;  /* 0x0000003f3f3ff290 */ /* 0x000fe2000fffe03f */
[----:B------:R-:W-:Y:S11]  /*a020*/  @P0 BRA `(.L_x_4324) ;  /* 0xffffffd8009c0947 */ /* 0x000ff6000383ffff */
.L_x_4320:
        /* <DEDUP_REMOVED lines=169> */
.L_x_4325:
        /* <DEDUP_REMOVED lines=10> */
.L_x_4326:
[----:B------:R-:W1:Y:S01]  /*ab60*/  S2R R5, SR_CTAID.Z ;  /* 0x0000000000057919 */ /* 0x000e620000002700 */
[----:B------:R-:W1:Y:S01]  /*ab70*/  LDC R0, c[0x0][0x270] ;  /* 0x00009c00ff007b82 */ /* 0x000e620000000800 */
[----:B------:R-:W1:Y:S07]  /*ab80*/  S2R R2, SR_CTAID.Y ;  /* 0x0000000000027919 */ /* 0x000e6e0000002600 */
[----:B------:R-:W2:Y:S01]  /*ab90*/  LDC R128, c[0x0][0x2c4] ;  /* 0x0000b100ff807b82 */ /* 0x000ea20000000800 */
[----:B-1----:R-:W-:-:S04]  /*aba0*/  IMAD R9, R2, R0, R5 ;  /* 0x0000000002097224 */ /* 0x002fc800078e0205 */
[----:B--2---:R-:W-:-:S07]  /*abb0*/  IMAD R128, R9, R128, RZ ;  /* 0x0000008009807224 */ /* 0x004fce00078e02ff */
.L_x_4327:
[----:B------:R-:W1:Y:S01]  /*abc0*/  S2R R0, SR_TID.X ;  /* 0x0000000000007919 */ /* 0x000e620000002100 */
[----:B------:R-:W-:Y:S01]  /*abd0*/  LOP3.LUT R18, R6, 0xffffffe0, RZ, 0xc0, !PT ;  /* 0xffffffe006127812 */ /* 0x000fe200078ec0ff */
[----:B------:R-:W-:Y:S01]  /*abe0*/  ULDC.64 UR6, c[0x0][0x298] ;  /* 0x0000a60000067ab9 */ /* 0x000fe20000000a00 */
[----:B------:R-:W-:Y:S01]  /*abf0*/  LEA.HI.SX32 R19, R8, 0x20, 0x1e ;  /* 0x0000002008137811 */ /* 0x000fe200078ff2ff */
[----:B------:R-:W-:Y:S01]  /*ac00*/  BAR.SYNC.DEFER_BLOCKING 0x0 ;  /* 0x0000000000007b1d */ /* 0x000fe20000010000 */
[----:B------:R-:W-:Y:S01]  /*ac10*/  SHF.R.S32.HI R133, RZ, 0x1f, R132 ;  /* 0x0000001fff857819 */ /* 0x000fe20000011484 */
[----:B------:R-:W-:-:S04]  /*ac20*/  IMAD.IADD R18, R3, 0x1, -R18 ;  /* 0x0000000103127824 */ /* 0x000fc800078e0a12 */
[----:B------:R-:W-:Y:S01]  /*ac30*/  BSSY B0, `(.L_x_4328) ;  /* 0x000002a000007945 */ /* 0x000fe20003800000 */
[----:B------:R-:W-:Y:S01]  /*ac40*/  LOP3.LUT P1, RZ, R18, 0x3, RZ, 0xc0, !PT ;  /* 0x0000000312ff7812 */ /* 0x000fe2000782c0ff */
[----:B------:R-:W2:Y:S01]  /*ac50*/  S2R R2, SR_CTAID.X ;  /* 0x0000000000027919 */ /* 0x000ea20000002500 */
[----:B------:R3:W4:Y:S01]  /*ac60*/  LDS.128 R12, [R130+0x800] ;  /* 0x00080000820c7984 */ /* 0x0007220000000c00 */
[----:B-1----:R-:W-:-:S04]  /*ac70*/  SHF.R.S32.HI R9, RZ, 0x1f, R0 ;  /* 0x0000001fff097819 */ /* 0x002fc80000011400 */
[----:B------:R-:W-:-:S04]  /*ac80*/  LEA.HI R8, R9, R0, RZ, 0x5 ;  /* 0x0000000009087211 */ /* 0x000fc800078f28ff */
[----:B------:R-:W-:Y:S01]  /*ac90*/  LOP3.LUT R3, R8, 0xffffffe0, RZ, 0xc0, !PT ;  /* 0xffffffe008037812 */ /* 0x000fe200078ec0ff */
[C---:B--2---:R-:W-:Y:S02]  /*aca0*/  IMAD R6, R2.reuse, -0x40, R131 ;  /* 0xffffffc002067824 */ /* 0x044fe400078e0283 */
[----:B------:R-:W-:Y:S02]  /*acb0*/  IMAD.SHL.U32 R8, R2, 0x40, RZ ;  /* 0x0000004002087824 */ /* 0x000fe400078e00ff */
[----:B------:R-:W-:Y:S01]  /*acc0*/  IMAD.IADD R2, R0, 0x1, -R3 ;  /* 0x0000000100027824 */ /* 0x000fe200078e0a03 */
[----:B------:R-:W-:Y:S01]  /*acd0*/  ISETP.GE.AND P4, PT, R19, R6, PT ;  /* 0x000000061300720c */ /* 0x000fe20003f86270 */
[----:B------:R-:W-:Y:S01]  /*ace0*/  IMAD.WIDE.U32 R20, R8, UR6, R132 ;  /* 0x0000000608147c25 */ /* 0x000fe2000f8e0084 */
[----:B------:R-:W-:Y:S02]  /*acf0*/  SHF.R.S32.HI R6, RZ, 0x1f, R11 ;  /* 0x0000001fff067819 */ /* 0x000fe4000001140b */
[----:B------:R-:W-:-:S02]  /*ad00*/  SHF.R.S32.HI R3, RZ, 0x1f, R8 ;  /* 0x0000001fff037819 */ /* 0x000fc40000011408 */
[----:B------:R-:W-:Y:S02]  /*ad10*/  LEA.HI R6, R6, R11, RZ, 0x2 ;  /* 0x0000000b06067211 */ /* 0x000fe400078f10ff */
[----:B------:R-:W-:Y:S01]  /*ad20*/  SHF.R.S32.HI R19, RZ, 0x1f, R2 ;  /* 0x0000001fff137819 */ /* 0x000fe20000011402 */
[----:B------:R-:W-:Y:S01]  /*ad30*/  IMAD R3, R3, UR6, RZ ;  /* 0x0000000603037c24 */ /* 0x000fe2000f8e02ff */
[----:B------:R-:W-:Y:S02]  /*ad40*/  LOP3.LUT R6, R6, 0xffffffc, RZ, 0xc0, !PT ;  /* 0x0ffffffc06067812 */ /* 0x000fe400078ec0ff */
[----:B------:R-:W-:Y:S01]  /*ad50*/  LEA.HI R19, R19, R2, RZ, 0x2 ;  /* 0x0000000213137211 */ /* 0x000fe200078f10ff */
[----:B------:R-:W-:Y:S01]  /*ad60*/  IMAD R3, R8, UR7, R3 ;  /* 0x0000000708037c24 */ /* 0x000fe2000f8e0203 */
[----:B------:R-:W-:Y:S01]  /*ad70*/  IADD3 R2, P0, R4, R20, RZ ;  /* 0x0000001404027210 */ /* 0x000fe20007f1e0ff */
[----:B------:R-:W-:Y:S01]  /*ad80*/  IMAD.IADD R6, R11, 0x1, -R6 ;  /* 0x000000010b067824 */ /* 0x000fe200078e0a06 */
[----:B------:R-:W-:Y:S01]  /*ad90*/  SHF.R.S32.HI R19, RZ, 0x2, R19 ;  /* 0x00000002ff137819 */ /* 0x000fe20000011413 */
[----:B------:R-:W-:Y:S01]  /*ada0*/  IMAD.IADD R8, R131, 0x1, -R8 ;  /* 0x0000000183087824 */ /* 0x000fe200078e0a08 */
[----:B------:R-:W-:-:S02]  /*adb0*/  IADD3.X R3, R17, R21, R3, P0, !PT ;  /* 0x0000001511037210 */ /* 0x000fc400007fe403 */
[----:B------:R-:W-:Y:S01]  /*adc0*/  SHF.R.S32.HI R4, RZ, 0x1f, R5 ;  /* 0x0000001fff047819 */ /* 0x000fe20000011405 */
[----:B------:R-:W-:Y:S01]  /*add0*/  IMAD R19, R6, 0x10, R19 ;  /* 0x0000001006137824 */ /* 0x000fe200078e0213 */
[----:B---34-:R-:W-:Y:S06]  /*ade0*/  @P1 BRA `(.L_x_4329) ;  /* 0x0000000000381947 */ /* 0x018fec0003800000 */
        /* <DEDUP_REMOVED lines=14> */
.L_x_4329:
[----:B------:R-:W-:Y:S05]  /*aed0*/  BSYNC B0 ;  /* 0x0000000000007941 */ /* 0x000fea0003800000 */
.L_x_4328:
[----:B------:R-:W-:Y:S01]  /*aee0*/  LEA.HI R0, R9, R0, RZ, 0x2 ;  /* 0x0000000009007211 */ /* 0x000fe200078f10ff */
[----:B------:R2:W3:Y:S01]  /*aef0*/  LDS.128 R20, [R130] ;  /* 0x0000000082147984 */ /* 0x0004e20000000c00 */
[----:B------:R-:W-:Y:S01]  /*af00*/  ISETP.GE.AND P0, PT, R7, R8, PT ;  /* 0x000000080700720c */ /* 0x000fe20003f06270 */
[----:B------:R-:W-:Y:S01]  /*af10*/  ULDC.64 UR4, c[0x0][0x2a0] ;  /* 0x0000a80000047ab9 */ /* 0x000fe20000000a00 */
[----:B------:R-:W-:Y:S01]  /*af20*/  SHF.R.S32.HI R0, RZ, 0x2, R0 ;  /* 0x00000002ff007819 */ /* 0x000fe20000011400 */
[----:B-1----:R2:W1:Y:S01]  /*af30*/  LDS.128 R16, [R130+0x1000] ;  /* 0x0010000082107984 */ /* 0x0024620000000c00 */
[----:B------:R-:W-:Y:S01]  /*af40*/  IMAD R4, R4, UR4, RZ ;  /* 0x0000000404047c24 */ /* 0x000fe2000f8e02ff */
[----:B------:R-:W-:Y:S01]  /*af50*/  BSSY B0, `(.L_x_4330) ;  /* 0x0000016000007945 */ /* 0x000fe20003800000 */
[----:B------:R-:W-:Y:S01]  /*af60*/  IMAD.WIDE.U32 R24, R5, UR4, R2 ;  /* 0x0000000405187c25 */ /* 0x000fe2000f8e0002 */
[----:B------:R2:W4:Y:S01]  /*af70*/  LDS.128 R8, [R130+0x2000] ;  /* 0x0020000082087984 */ /* 0x0005220000000c00 */
[----:B------:R-:W-:-:S02]  /*af80*/  SHF.R.S32.HI R0, RZ, 0x1f, R0 ;  /* 0x0000001fff007819 */ /* 0x000fc40000011400 */
[----:B------:R-:W-:-:S05]  /*af90*/  IMAD R5, R5, UR5, R4 ;  /* 0x0000000505057c24 */ /* 0x000fca000f8e0204 */
        /* <DEDUP_REMOVED lines=15> */
[----:B-1----:R3:W-:Y:S04]  /*b090*/  @!P1 STG.E.128 desc[UR10][R28.64+0x40], R16 ;  /* 0x000040101c009986 */ /* 0x0027e8000c101d0a */
[----:B----4-:R3:W-:Y:S02]  /*b0a0*/  @!P0 STG.E.128 desc[UR10][R28.64+0x80], R8 ;  /* 0x000080081c008986 */ /* 0x0107e4000c101d0a */
.L_x_4331:
[----:B------:R-:W-:Y:S05]  /*b0b0*/  BSYNC B0 ;  /* 0x0000000000007941 */ /* 0x000fea0003800000 */
.L_x_4330:
[----:B---34-:R3:W4:Y:S04]  /*b0c0*/  LDS.128 R8, [R130+0x1800] ;  /* 0x0018000082087984 */ /* 0x0187280000000c00 */
[----:B-1----:R3:W1:Y:S01]  /*b0d0*/  LDS.128 R16, [R130+0x2800] ;  /* 0x0028000082107984 */ /* 0x0026620000000c00 */
        /* <DEDUP_REMOVED lines=16> */
[----:B------:R1:W-:Y:S04]  /*b1e0*/  @!P2 STG.E.128 desc[UR10][R4.64], R12 ;  /* 0x0000000c0400a986 */ /* 0x0003e8000c101d0a */
[----:B----4-:R4:W-:Y:S06]  /*b1f0*/  @!P1 STG.E.128 desc[UR10][R4.64+0x40], R8 ;  /* 0x0000400804009986 */ /* 0x0109ec000c101d0a */
[----:B------:R-:W-:Y:S05]  /*b200*/  @P0 EXIT ;  /* 0x000000000000094d */ /* 0x000fea0003800000 */
[----:B-1----:R-:W-:Y:S01]  /*b210*/  STG.E.128 desc[UR10][R4.64+0x80], R16 ;  /* 0x0000801004007986 */ /* 0x002fe2000c101d0a */
[----:B------:R-:W-:Y:S05]  /*b220*/  EXIT ;  /* 0x000000000000794d */ /* 0x000fea0003800000 */
.L_x_4332:
        /* <DEDUP_REMOVED lines=13> */
.L_x_6486:


//--------------------- .text._ZN5flash24flash_fwd_splitkv_kernelI23Flash_fwd_kernel_traitsILi96ELi64ELi64ELi4ELb0ELb0EN7cutlass10bfloat16_tE19Flash_kernel_traitsILi96ELi64ELi64ELi4ES3_EELb1ELb0ELb0ELb0ELb0ELb1ELb0ELb0EEEvNS_16Flash_fwd_paramsE --------------------------
	.section	.text._ZN5flash24flash_fwd_splitkv_kernelI23Flash_fwd_kernel_traitsILi96ELi64ELi64ELi4ELb0ELb0EN7cutlass10bfloat16_tE19Flash_kernel_traitsILi96ELi64ELi64ELi4ES3_EELb1ELb0ELb0ELb0ELb0ELb1ELb0ELb0EEEvNS_16Flash_fwd_paramsE,"ax",@progbits
	.align	128
        .global         _ZN5flash24flash_fwd_splitkv_kernelI23Flash_fwd_kernel_traitsILi96ELi64ELi64ELi4ELb0ELb0EN7cutlass10bfloat16_tE19Flash_kernel_traitsILi96ELi64ELi64ELi4ES3_EELb1ELb0ELb0ELb0ELb0ELb1ELb0ELb0EEEvNS_16Flash_fwd_paramsE
        .type           _ZN5flash24flash_fwd_splitkv_kernelI23Flash_fwd_kernel_traitsILi96ELi64ELi64ELi4ELb0ELb0EN7cutlass10bfloat16_tE19Flash_kernel_traitsILi96ELi64ELi64ELi4ES3_EELb1ELb0ELb0ELb0ELb0ELb1ELb0ELb0EEEvNS_16Flash_fwd_paramsE,@function
        .size           _ZN5flash24flash_fwd_splitkv_kernelI23Flash_fwd_kernel_traitsILi96ELi64ELi64ELi4ELb0ELb0EN7cutlass10bfloat16_tE19Flash_kernel_traitsILi96ELi64ELi64ELi4ES3_EELb1ELb0ELb0ELb0ELb0ELb1ELb0ELb0EEEvNS_16Flash_fwd_paramsE,(.L_x_6487 - _ZN5flash24flash_fwd_splitkv_kernelI23Flash_fwd_kernel_traitsILi96ELi64ELi64ELi4ELb0ELb0EN7cutlass10bfloat16_tE19Flash_kernel_traitsILi96ELi64ELi64ELi4ES3_EELb1ELb0ELb0ELb0ELb0ELb1ELb0ELb0EEEvNS_16Flash_fwd_paramsE)
        .other          _ZN5flash24flash_fwd_splitkv_kernelI23Flash_fwd_kernel_traitsILi96ELi64ELi64ELi4ELb0ELb0EN7cutlass10bfloat16_tE19Flash_kernel_traitsILi96ELi64ELi64ELi4ES3_EELb1ELb0ELb0ELb0ELb0ELb1ELb0ELb0EEEvNS_16Flash_fwd_paramsE,@"STO_CUDA_ENTRY STV_DEFAULT"
_ZN5flash24flash_fwd_splitkv_kernelI23Flash_fwd_kernel_traitsILi96ELi64ELi64ELi4ELb0ELb0EN7cutlass10bfloat16_tE19Flash_kernel_traitsILi96ELi64ELi64ELi4ES3_EELb1ELb0ELb0ELb0ELb0ELb1ELb0ELb0EEEvNS_16Flash_fwd_paramsE:
.text._ZN5flash24flash_fwd_splitkv_kernelI23Flash_fwd_kernel_traitsILi96ELi64ELi64ELi4ELb0ELb0EN7cutlass10bfloat16_tE19Flash_kernel_traitsILi96ELi64ELi64ELi4ES3_EELb1ELb0ELb0ELb0ELb0ELb1ELb0ELb0EEEvNS_16Flash_fwd_paramsE:
        /* <DEDUP_REMOVED lines=38> */
.L_x_4333:
[----:B------:R-:W1:Y:S02]  /*0260*/  LDC R5, c[0x0][0x2c8] ;  /* 0x0000b200ff057b82 */ /* 0x000e640000000800 */
.L_x_4334:
        /* <DEDUP_REMOVED lines=96> */
.L_x_4337:
[----:B------:R-:W-:Y:S05]  /*0870*/  BSYNC B0 ;  /* 0x0000000000007941 */ /* 0x000fea0003800000 */
.L_x_4336:
        /* <DEDUP_REMOVED lines=20> */
.L_x_4339:
[----:B------:R-:W-:Y:S05]  /*09c0*/  BSYNC B0 ;  /* 0x0000000000007941 */ /* 0x000fea0003800000 */
.L_x_4338:
        /* <DEDUP_REMOVED lines=11> */
.L_x_4335:
        /* <DEDUP_REMOVED lines=24> */
.L_x_4340:
        /* <DEDUP_REMOVED lines=81> */
.L_x_4341:
        /* <DEDUP_REMOVED lines=48> */
.L_x_4343:
        /* <DEDUP_REMOVED lines=26> */
.L_x_4342:
        /* <DEDUP_REMOVED lines=103> */
.L_x_4345:
[----:B------:R-:W-:Y:S05]  /*1c20*/  BSYNC B0 ;  /* 0x0000000000007941 */ /* 0x000fea0003800000 */
.L_x_4344:
        /* <DEDUP_REMOVED lines=40> */
.L_x_4347:
[----:B------:R-:W-:Y:S05]  /*1eb0*/  BSYNC B0 ;  /* 0x0000000000007941 */ /* 0x000fea0003800000 */
.L_x_4346:
        /* <DEDUP_REMOVED lines=44> */
.L_x_4349:
[----:B------:R-:W-:Y:S05]  /*2180*/  BSYNC B0 ;  /* 0x0000000000007941 */ /* 0x000fea0003800000 */
.L_x_4348:
        /* <DEDUP_REMOVED lines=33> */
.L_x_4351:
[----:B------:R-:W-:Y:S05]  /*23a0*/  BSYNC B0 ;  /* 0x0000000000007941 */ /* 0x000fea0003800000 */
.L_x_4350:
[----:B------:R-:W0:Y:S01]  /*23b0*/  LDGDEPBAR ;  /* 0x00000000000079af */ /* 0x000e220000000000 */
[----:B-1234-:R-:W-:Y:S01]  /*23c0*/  LOP3.LUT R3, R17, 0xfffffff0, RZ, 0xc0, !PT ;  /* 0xfffffff011037812 */ /* 0x01efe200078ec0ff */
[----:B------:R-:W1:Y:S01]  /*23d0*/  LDC.64 R98, c[0x0][0x250] ;  /* 0x00009400ff627b82 */ /* 0x000e620000000a00 */
[----:B------:R-:W-:Y:S01]  /*23e0*/  LOP3.LUT R19, R12, 0xfffffff8, RZ, 0xc0, !PT ;  /* 0xfffffff80c137812 */ /* 0x000fe200078ec0ff */
[----:B------:R-:W-:Y:S01]  /*23f0*/  IMAD.X R11, R15, 0x1, R11, P5 ;  /* 0x000000010f0b7824 */ /* 0x000fe200028e060b */
        /* <DEDUP_REMOVED lines=18> */
[----:B------:R-:W-:Y:S01]  /*2520*/  IMAD.SHL.U32 R10, R3, 0x40, RZ ;  /* 0x00000040030a7824 */ /* 0x000fe200078e00ff */
[----:B------:R-:W-:Y:S01]  /*2530*/  LOP3.LUT R19, R19, 0xfffffffc, RZ, 0xc0, !PT ;  /* 0xfffffffc13137812 */ /* 0x000fe200078ec0ff */
[----:B-1----:R-:W-:Y:S01]  /*2540*/  IMAD R11, R11, R98, RZ ;  /* 0x000000620b0b7224 */ /* 0x002fe200078e02ff */
[----:B------:R-:W-:Y:S01]  /*2550*/  SHF.R.S32.HI R7, RZ, 0x1f, R88 ;  /* 0x0000001fff077819 */ /* 0x000fe20000011458 */
[----:B------:R-:W-:Y:S01]  /*2560*/  IMAD.SHL.U32 R127, R98, 0x20, RZ ;  /* 0x00000020627f7824 */ /* 0x000fe200078e00ff */
[----:B------:R-:W-:Y:S02]  /*2570*/  LOP3.LUT R10, R10, 0xc0, RZ, 0xc0, !PT ;  /* 0x000000c00a0a7812 */ /* 0x000fe400078ec0ff */
        /* <DEDUP_REMOVED lines=9> */
[----:B------:R-:W-:Y:S01]  /*2610*/  LOP3.LUT R17, R17, 0x7fffffe, RZ, 0xc0, !PT ;  /* 0x07fffffe11117812 */ /* 0x000fe200078ec0ff */
[----:B------:R-:W-:Y:S01]  /*2620*/  IMAD.SHL.U32 R83, R7, 0x20, RZ ;  /* 0x0000002007537824 */ /* 0x000fe200078e00ff */
[----:B------:R-:W-:Y:S01]  /*2630*/  LOP3.LUT R10, R13, R10, RZ, 0x3c, !PT ;  /* 0x0000000a0d0a7212 */ /* 0x000fe200078e3cff */
[C---:B------:R-:W-:Y:S01]  /*2640*/  IMAD R7, R5.reuse, 0x8, R2 ;  /* 0x0000000805077824 */ /* 0x040fe200078e0202 */
[----:B------:R-:W-:Y:S01]  /*2650*/  LOP3.LUT R2, R6, 0xc0, RZ, 0xc0, !PT ;  /* 0x000000c006027812 */ /* 0x000fe200078ec0ff */
[----:B------:R-:W-:Y:S01]  /*2660*/  IMAD.SHL.U32 R13, R5, 0x8, RZ ;  /* 0x00000008050d7824 */ /* 0x000fe200078e00ff */
[----:B------:R1:W-:Y:S01]  /*2670*/  @P1 STS [R130+0x6000], RZ ;  /* 0x006000ff82001388 */ /* 0x0003e20000000800 */
[----:B------:R-:W-:Y:S01]  /*2680*/  LOP3.LUT R83, R83, 0xffffff00, RZ, 0xc0, !PT ;  /* 0xffffff0053537812 */ /* 0x000fe200078ec0ff */
[----:B------:R-:W-:Y:S01]  /*2690*/  IMAD R5, R86, R99, R11 ;  /* 0x0000006356057224 */ /* 0x000fe200078e020b */
[----:B------:R-:W-:Y:S01]  /*26a0*/  SHF.L.U64.HI R126, R98, 0x5, R99 ;  /* 0x00000005627e7819 */ /* 0x000fe20000010263 */
[----:B------:R1:W-:Y:S01]  /*26b0*/  @P1 STS [R130+0x6004], RZ ;  /* 0x006004ff82001388 */ /* 0x0003e20000000800 */
[----:B------:R-:W-:Y:S01]  /*26c0*/  LOP3.LUT R11, R2, 0x8, R13, 0xf8, !PT ;  /* 0x00000008020b7812 */ /* 0x000fe200078ef80d */
[----:B------:R-:W-:Y:S01]  /*26d0*/  IMAD.IADD R88, R88, 0x1, -R17 ;  /* 0x0000000158587824 */ /* 0x000fe200078e0a11 */
[----:B------:R-:W-:Y:S01]  /*26e0*/  SHF.R.U32.HI R2, RZ, 0x3, R2 ;  /* 0x00000003ff027819 */ /* 0x000fe20000011602 */
[----:B------:R1:W-:Y:S01]  /*26f0*/  @P1 STS.64 [R130+0x6008], RZ ;  /* 0x006008ff82001388 */ /* 0x0003e20000000a00 */
[----:B------:R-:W-:-:S02]  /*2700*/  IMAD R121, R90, 0x200, R83 ;  /* 0x000002005a797824 */ /* 0x000fc400078e0253 */
[----:B------:R-:W-:Y:S01]  /*2710*/  LOP3.LUT R2, R11, R2, RZ, 0x3c, !PT ;  /* 0x000000020b027212 */ /* 0x000fe200078e3cff */
[----:B------:R1:W-:Y:S01]  /*2720*/  @P1 STS.128 [R130+0x7000], RZ ;  /* 0x007000ff82001388 */ /* 0x0003e20000000c00 */
[----:B------:R-:W-:-:S03]  /*2730*/  IMAD.WIDE.U32 R86, R86, R98, R8 ;  /* 0x0000006256567225 */ /* 0x000fc600078e0008 */
[----:B------:R1:W-:Y:S01]  /*2740*/  @P1 STS.128 [R130+0x8000], RZ ;  /* 0x008000ff82001388 */ /* 0x0003e20000000c00 */
[----:B------:R-:W-:Y:S01]  /*2750*/  IMAD R121, R88, 0x20, R121 ;  /* 0x0000002058797824 */ /* 0x000fe200078e0279 */
[----:B------:R-:W-:Y:S01]  /*2760*/  LEA R146, P2, R86, UR6, 0x1 ;  /* 0x0000000656927c11 */ /* 0x000fe2000f8408ff */
[----:B------:R-:W-:Y:S02]  /*2770*/  IMAD.U32 R120, R7, 0x20, R10 ;  /* 0x0000002007787824 */ /* 0x000fe400078e000a */
[----:B------:R-:W-:Y:S02]  /*2780*/  IMAD.IADD R84, R87, 0x1, R5 ;  /* 0x0000000157547824 */ /* 0x000fe400078e0205 */
[----:B------:R-:W-:Y:S01]  /*2790*/  IMAD.IADD R121, R2, 0x1, R121 ;  /* 0x0000000102797824 */ /* 0x000fe200078e0279 */
[----:B------:R-:W-:Y:S02]  /*27a0*/  LEA R120, R120, UR4, 0x1 ;  /* 0x0000000478787c11 */ /* 0x000fe4000f8e08ff */
[----:B------:R-:W-:-:S02]  /*27b0*/  LEA.HI.X R147, R86, UR7, R84, 0x1, P2 ;  /* 0x0000000756937c11 */ /* 0x000fc400090f0c54 */
        /* <DEDUP_REMOVED lines=30> */
.L_x_4353:
[----:B------:R-:W-:Y:S05]  /*29a0*/  BSYNC B0 ;  /* 0x0000000000007941 */ /* 0x000fea0003800000 */
.L_x_4352:
        /* <DEDUP_REMOVED lines=31> */
.L_x_4355:
[----:B------:R-:W-:Y:S05]  /*2ba0*/  BSYNC B0 ;  /* 0x0000000000007941 */ /* 0x000fea0003800000 */
.L_x_4354:
[----:B------:R-:W-:Y:S01]  /*2bb0*/  LDSM.16.M88.4 R12, [R121] ;  /* 0x00000000790c783b */ /* 0x000fe20000000200 */
[----:B------:R-:W-:Y:S01]  /*2bc0*/  IMAD.MOV.U32 R5, RZ, RZ, 0x10 ;  /* 0x00000010ff057424 */ /* 0x000fe200078e00ff */
[----:B------:R-:W-:Y:S01]  /*2bd0*/  LOP3.LUT P1, RZ, R4, 0x2, RZ, 0xc0, !PT ;  /* 0x0000000204ff7812 */ /* 0x000fe2000782c0ff */
[----:B------:R-:W-:Y:S01]  /*2be0*/  ULDC UR10, c[0x0][0x39c] ;  /* 0x0000e700000a7ab9 */ /* 0x000fe20000000800 */
[----:B------:R-:W5:Y:S01]  /*2bf0*/  LDSM.16.M88.4 R20, [R120+0x3000] ;  /* 0x003000007814783b */ /* 0x000f620000000200 */
[----:B------:R-:W-:Y:S01]  /*2c00*/  LOP3.LUT P0, RZ, R3, 0x2, RZ, 0xc0, !PT ;  /* 0x0000000203ff7812 */ /* 0x000fe2000780c0ff */
[----:B------:R-:W-:Y:S01]  /*2c10*/  IMAD R90, R90, 0x10, R92 ;  /* 0x000000105a5a7824 */ /* 0x000fe200078e025c */
[C---:B------:R-:W-:Y:S01]  /*2c20*/  SEL R3, R5.reuse, 0xfffffff0, !P1 ;  /* 0xfffffff005037807 */ /* 0x040fe20004800000 */
[----:B------:R-:W-:Y:S01]  /*2c30*/  LDSM.16.M88.4 R52, [R121+0x1000] ;  /* 0x001000007934783b */ /* 0x000fe20000000200 */
[----:B------:R-:W-:Y:S01]  /*2c40*/  SEL R5, R5, 0xfffffff0, !P0 ;  /* 0xfffffff005057807 */ /* 0x000fe20004000000 */
[----:B------:R-:W-:-:S02]  /*2c50*/  IMAD R83, R88, 0x20, R83 ;  /* 0x0000002058537824 */ /* 0x000fc400078e0253 */
[----:B------:R-:W-:Y:S01]  /*2c60*/  IMAD R119, R3, 0x2, R121 ;  /* 0x0000000203777824 */ /* 0x000fe200078e0279 */
[----:B------:R-:W-:Y:S01]  /*2c70*/  LDSM.16.M88.4 R64, [R120+0x4000] ;  /* 0x004000007840783b */ /* 0x000fe20000000200 */
[----:B------:R-:W-:Y:S02]  /*2c80*/  IMAD R117, R5, 0x2, R120 ;  /* 0x0000000205757824 */ /* 0x000fe400078e0278 */
[----:B------:R-:W-:Y:S01]  /*2c90*/  IMAD.IADD R118, R2, 0x1, R83 ;  /* 0x0000000102767824 */ /* 0x000fe200078e0253 */
[----:B------:R-:W-:Y:S04]  /*2ca0*/  LDSM.16.M88.4 R60, [R119] ;  /* 0x00000000773c783b */ /* 0x000fe80000000200 */
[----:B--2---:R-:W-:Y:S04]  /*2cb0*/  LDSM.16.M88.4 R8, [R117+0x3000] ;  /* 0x003000007508783b */ /* 0x004fe80000000200 */
[----:B------:R-:W2:Y:S04]  /*2cc0*/  LDSM.16.M88.4 R32, [R120+0x3400] ;  /* 0x003400007820783b */ /* 0x000ea80000000200 */
[----:B------:R-:W-:Y:S04]  /*2cd0*/  LDSM.16.M88.4 R40, [R119+0x1000] ;  /* 0x001000007728783b */ /* 0x000fe80000000200 */
[----:B------:R-:W-:Y:S04]  /*2ce0*/  LDSM.16.M88.4 R48, [R117+0x4000] ;  /* 0x004000007530783b */ /* 0x000fe80000000200 */
[----:B---3--:R-:W3:Y:S04]  /*2cf0*/  LDSM.16.M88.4 R4, [R117+0x3400] ;  /* 0x003400007504783b */ /* 0x008ee80000000200 */
[----:B------:R-:W-:Y:S01]  /*2d00*/  LDSM.16.M88.4 R36, [R120+0x5000] ;  /* 0x005000007824783b */ /* 0x000fe20000000200 */
[C---:B-----5:R-:W-:Y:S03]  /*2d10*/  HMMA.16816.F32.BF16 R16, R12.reuse, R20, RZ ;  /* 0x000000140c10723c */ /* 0x060fe600000418ff */
[----:B------:R-:W5:Y:S04]  /*2d20*/  LDSM.16.M88.4 R56, [R120+0x3800] ;  /* 0x003800007838783b */ /* 0x000f680000000200 */
[----:B------:R-:W1:Y:S01]  /*2d30*/  LDSM.16.M88.4 R28, [R120+0x4400] ;  /* 0x00440000781c783b */ /* 0x000e620000000200 */
[C---:B------:R-:W-:Y:S03]  /*2d40*/  HMMA.16816.F32.BF16 R20, R12.reuse, R22, RZ ;  /* 0x000000160c14723c */ /* 0x040fe600000418ff */
[----:B------:R-:W-:Y:S04]  /*2d50*/  LDSM.16.M88.4 R72, [R117+0x5000] ;  /* 0x005000007548783b */ /* 0x000fe80000000200 */
[----:B------:R-:W-:Y:S04]  /*2d60*/  LDSM.16.M88.4 R76, [R117+0x3800] ;  /* 0x00380000754c783b */ /* 0x000fe80000000200 */
[----:B------:R-:W-:Y:S01]  /*2d70*/  LDSM.16.M88.4 R68, [R117+0x4400] ;  /* 0x004400007544783b */ /* 0x000fe20000000200 */
[----:B--2---:R-:W-:Y:S03]  /*2d80*/  HMMA.16816.F32.BF16 R24, R12, R32, RZ ;  /* 0x000000200c18723c */ /* 0x004fe600000418ff */
[----:B------:R-:W0:Y:S03]  /*2d90*/  LDGDEPBAR ;  /* 0x00000000000079af */ /* 0x000e260000000000 */
[C---:B------:R-:W-:Y:S06]  /*2da0*/  HMMA.16816.F32.BF16 R16, R60.reuse, R8, R16 ;  /* 0x000000083c10723c */ /* 0x040fec0000041810 */
[----:B------:R-:W-:Y:S01]  /*2db0*/  HMMA.16816.F32.BF16 R20, R60, R10, R20 ;  /* 0x0000000a3c14723c */ /* 0x000fe20000041814 */
[----:B------:R-:W2:Y:S05]  /*2dc0*/  LDSM.16.M88.4 R8, [R121+0x2000] ;  /* 0x002000007908783b */ /* 0x000eaa0000000200 */
[----:B------:R-:W-:Y:S06]  /*2dd0*/  HMMA.16816.F32.BF16 R32, R12, R34, RZ ;  /* 0x000000220c20723c */ /* 0x000fec00000418ff */
[----:B---3--:R-:W-:Y:S06]  /*2de0*/  HMMA.16816.F32.BF16 R24, R60, R4, R24 ;  /* 0x000000043c18723c */ /* 0x008fec0000041818 */
[C---:B------:R-:W-:Y:S06]  /*2df0*/  HMMA.16816.F32.BF16 R16, R52.reuse, R64, R16 ;  /* 0x000000403410723c */ /* 0x040fec0000041810 */
[----:B------:R-:W-:Y:S01]  /*2e00*/  HMMA.16816.F32.BF16 R20, R52, R66, R20 ;  /* 0x000000423414723c */ /* 0x000fe20000041814 */
[----:B------:R-:W-:Y:S05]  /*2e10*/  LDSM.16.M88.4 R64, [R120+0x3c00] ;  /* 0x003c00007840783b */ /* 0x000fea0000000200 */
[----:B------:R-:W-:Y:S01]  /*2e20*/  HMMA.16816.F32.BF16 R32, R60, R6, R32 ;  /* 0x000000063c20723c */ /* 0x000fe20000041820 */
[----:B------:R-:W3:Y:S05]  /*2e30*/  LDSM.16.M88.4 R4, [R119+0x2000] ;  /* 0x002000007704783b */ /* 0x000eea0000000200 */
[----:B-----5:R-:W-:Y:S06]  /*2e40*/  HMMA.16816.F32.BF16 R44, R12, R56, RZ ;  /* 0x000000380c2c723c */ /* 0x020fec00000418ff */
[C---:B------:R-:W-:Y:S06]  /*2e50*/  HMMA.16816.F32.BF16 R16, R40.reuse, R48, R16 ;  /* 0x000000302810723c */ /* 0x040fec0000041810 */
[----:B------:R-:W-:Y:S01]  /*2e60*/  HMMA.16816.F32.BF16 R20, R40, R50, R20 ;  /* 0x000000322814723c */ /* 0x000fe20000041814 */
[----:B------:R-:W5:Y:S05]  /*2e70*/  LDSM.16.M88.4 R48, [R120+0x4800] ;  /* 0x004800007830783b */ /* 0x000f6a0000000200 */
[C---:B-1----:R-:W-:Y:S06]  /*2e80*/  HMMA.16816.F32.BF16 R24, R52.reuse, R28, R24 ;  /* 0x0000001c3418723c */ /* 0x042fec0000041818 */
[----:B------:R-:W-:Y:S01]  /*2e90*/  HMMA.16816.F32.BF16 R32, R52, R30, R32 ;  /* 0x0000001e3420723c */ /* 0x000fe20000041820 */
[----:B------:R-:W1:Y:S05]  /*2ea0*/  LDSM.16.M88.4 R28, [R120+0x5400] ;  /* 0x00540000781c783b */ /* 0x000e6a0000000200 */
[C---:B--2---:R-:W-:Y:S06]  /*2eb0*/  HMMA.16816.F32.BF16 R16, R8.reuse, R36, R16 ;  /* 0x000000240810723c */ /* 0x044fec0000041810 */
[----:B------:R-:W-:Y:S01]  /*2ec0*/  HMMA.16816.F32.BF16 R20, R8, R38, R20 ;  /* 0x000000260814723c */ /* 0x000fe20000041814 */
[----:B------:R-:W-:Y:S05]  /*2ed0*/  LDSM.16.M88.4 R36, [R117+0x4800] ;  /* 0x004800007524783b */ /* 0x000fea0000000200 */
[----:B------:R-:W-:Y:S06]  /*2ee0*/  HMMA.16816.F32.BF16 R56, R12, R58, RZ ;  /* 0x0000003a0c38723c */ /* 0x000fec00000418ff */
[----:B------:R-:W-:Y:S06]  /*2ef0*/  HMMA.16816.F32.BF16 R44, R60, R76, R44 ;  /* 0x0000004c3c2c723c */ /* 0x000fec000004182c */
[----:B---3--:R-:W-:Y:S06]  /*2f00*/  HMMA.16816.F32.BF16 R16, R4, R72, R16 ;  /* 0x000000480410723c */ /* 0x008fec0000041810 */
[----:B------:R-:W-:Y:S06]  /*2f10*/  HMMA.16816.F32.BF16 R24, R40, R68, R24 ;  /* 0x000000442818723c */ /* 0x000fec0000041818 */
[----:B------:R-:W-:Y:S01]  /*2f20*/  HMMA.16816.F32.BF16 R20, R4, R74, R20 ;  /* 0x0000004a0414723c */ /* 0x000fe20000041814 */
[----:B------:R-:W2:Y:S05]  /*2f30*/  LDSM.16.M88.4 R72, [R117+0x3c00] ;  /* 0x003c00007548783b */ /* 0x000eaa0000000200 */
[----:B------:R-:W-:Y:S01]  /*2f40*/  HMMA.16816.F32.BF16 R68, R40, R70, R32 ;  /* 0x000000462844723c */ /* 0x000fe20000041820 */
[----:B------:R-:W3:Y:S05]  /*2f50*/  LDSM.16.M88.4 R32, [R117+0x5400] ;  /* 0x005400007520783b */ /* 0x000eea0000000200 */
[----:B------:R-:W-:Y:S01]  /*2f60*/  HMMA.16816.F32.BF16 R56, R60, R78, R56 ;  /* 0x0000004e3c38723c */ /* 0x000fe20000041838 */
[----:B------:R-:W-:Y:S01]  /*2f70*/  FMUL.FTZ R16, R16, UR10 ;  /* 0x0000000a10107c20 */ /* 0x000fe20008410000 */
[----:B------:R-:W-:Y:S01]  /*2f80*/  FMUL.FTZ R17, R17, UR10 ;  /* 0x0000000a11117c20 */ /* 0x000fe20008410000 */
[----:B------:R-:W-:-:S03]  /*2f90*/  FMUL.FTZ R91, R19, UR10 ;  /* 0x0000000a135b7c20 */ /* 0x000fc60008410000 */
[C---:B------:R-:W-:Y:S01]  /*2fa0*/  HMMA.16816.F32.BF16 R76, R12.reuse, R64, RZ ;  /* 0x000000400c4c723c */ /* 0x040fe200000418ff */
[----:B------:R-:W-:Y:S05]  /*2fb0*/  MUFU.TANH R89, R17 ;  /* 0x0000001100597308 */ /* 0x000fea0000002400 */
[----:B------:R-:W-:Y:S01]  /*2fc0*/  HMMA.16816.F32.BF16 R64, R12, R66, RZ ;  /* 0x000000420c40723c */ /* 0x000fe200000418ff */
[----:B------:R-:W4:Y:S01]  /*2fd0*/  LDSM.16.M88.4 R12, [R120+0x5800] ;  /* 0x00580000780c783b */ /* 0x000f220000000200 */
[----:B------:R-:W-:Y:S01]  /*2fe0*/  FMUL.FTZ R20, R20, UR10 ;  /* 0x0000000a14147c20 */ /* 0x000fe20008410000 */
[----:B------:R-:W-:Y:S03]  /*2ff0*/  MUFU.TANH R91, R91 ;  /* 0x0000005b005b7308 */ /* 0x000fe60000002400 */
[----:B-----5:R-:W-:Y:S05]  /*3000*/  HMMA.16816.F32.BF16 R44, R52, R48, R44 ;  /* 0x00000030342c723c */ /* 0x020fea000004182c */
[----:B------:R5:W-:Y:S01]  /*3010*/  MUFU.TANH R48, R16 ;  /* 0x0000001000307308 */ /* 0x000be20000002400 */
[----:B-1----:R-:W-:Y:S01]  /*3020*/  HMMA.16816.F32.BF16 R24, R8, R28, R24 ;  /* 0x0000001c0818723c */ /* 0x002fe20000041818 */
[----:B------:R-:W-:-:S05]  /*3030*/  FMUL.FTZ R49, R18, UR10 ;  /* 0x0000000a12317c20 */ /* 0x000fca0008410000 */
[----:B------:R-:W-:Y:S01]  /*3040*/  HMMA.16816.F32.BF16 R68, R8, R30, R68 ;  /* 0x0000001e0844723c */ /* 0x000fe20000041844 */
[----:B------:R-:W-:Y:S01]  /*3050*/  LDSM.16.M88.4 R28, [R117+0x5800] ;  /* 0x00580000751c783b */ /* 0x000fe20000000200 */
[----:B------:R-:W-:Y:S04]  /*3060*/  MUFU.TANH R49, R49 ;  /* 0x0000003100317308 */ /* 0x000fe80000002400 */
[----:B--2---:R-:W-:Y:S01]  /*3070*/  HMMA.16816.F32.BF16 R64, R60, R74, R64 ;  /* 0x0000004a3c40723c */ /* 0x004fe20000041840 */
[----:B-----5:R-:W1:Y:S05]  /*3080*/  LDSM.16.M88.4 R16, [R120+0x4c00] ;  /* 0x004c00007810783b */ /* 0x020e6a0000000200 */
[----:B------:R-:W-:Y:S01]  /*3090*/  HMMA.16816.F32.BF16 R44, R40, R36, R44 ;  /* 0x00000024282c723c */ /* 0x000fe2000004182c */
[----:B------:R2:W-:Y:S05]  /*30a0*/  MUFU.TANH R36, R20 ;  /* 0x0000001400247308 */ /* 0x0005ea0000002400 */
[----:B---3--:R-:W-:Y:S06]  /*30b0*/  HMMA.16816.F32.BF16 R24, R4, R32, R24 ;  /* 0x000000200418723c */ /* 0x008fec0000041818 */
[----:B------:R-:W-:Y:S01]  /*30c0*/  HMMA.16816.F32.BF16 R56, R52, R50, R56 ;  /* 0x000000323438723c */ /* 0x000fe20000041838 */
[----:B------:R-:W-:Y:S01]  /*30d0*/  FMUL.FTZ R32, R21, UR10 ;  /* 0x0000000a15207c20 */ /* 0x000fe20008410000 */
[----:B------:R-:W-:-:S04]  /*30e0*/  FMUL.FTZ R33, R22, UR10 ;  /* 0x0000000a16217c20 */ /* 0x000fc80008410000 */
[----:B------:R-:W-:Y:S01]  /*30f0*/  HMMA.16816.F32.BF16 R76, R60, R72, R76 ;  /* 0x000000483c4c723c */ /* 0x000fe2000004184c */
[----:B------:R-:W-:Y:S01]  /*3100*/  FMUL.FTZ R50, R23, UR10 ;  /* 0x0000000a17327c20 */ /* 0x000fe20008410000 */
[----:B------:R-:W3:Y:S01]  /*3110*/  MUFU.TANH R32, R32 ;  /* 0x0000002000207308 */ /* 0x000ee20000002400 */
[----:B--2---:R-:W2:Y:S03]  /*3120*/  LDSM.16.M88.4 R20, [R117+0x4c00] ;  /* 0x004c00007514783b */ /* 0x004ea60000000200 */
[----:B------:R-:W-:Y:S04]  /*3130*/  HMMA.16816.F32.BF16 R68, R4, R34, R68 ;  /* 0x000000220444723c */ /* 0x000fe80000041844 */
[----:B------:R-:W5:Y:S02]  /*3140*/  MUFU.TANH R34, R50 ;  /* 0x0000003200227308 */ /* 0x000f640000002400 */
[----:B----4-:R-:W-:Y:S01]  /*3150*/  HMMA.16816.F32.BF16 R44, R8, R12, R44 ;  /* 0x0000000c082c723c */ /* 0x010fe2000004182c */
[----:B------:R-:W-:Y:S01]  /*3160*/  FMUL.FTZ R35, R24, UR10 ;  /* 0x0000000a18237c20 */ /* 0x000fe20008410000 */
[----:B------:R-:W-:-:S04]  /*3170*/  FMUL.FTZ R37, R25, UR10 ;  /* 0x0000000a19257c20 */ /* 0x000fc80008410000 */
[----:B------:R-:W-:Y:S01]  /*3180*/  HMMA.16816.F32.BF16 R56, R40, R38, R56 ;  /* 0x000000262838723c */ /* 0x000fe20000041838 */
[----:B------:R-:W-:Y:S01]  /*3190*/  FMUL.FTZ R12, R26, UR10 ;  /* 0x0000000a1a0c7c20 */ /* 0x000fe20008410000 */
[----:B------:R-:W4:Y:S04]  /*31a0*/  MUFU.TANH R33, R33 ;  /* 0x0000002100217308 */ /* 0x000f280000002400 */
[C---:B-1----:R-:W-:Y:S04]  /*31b0*/  HMMA.16816.F32.BF16 R64, R52.reuse, R18, R64 ;  /* 0x000000123440723c */ /* 0x042fe80000041840 */
[----:B------:R-:W-:Y:S02]  /*31c0*/  MUFU.TANH R37, R37 ;  /* 0x0000002500257308 */ /* 0x000fe40000002400 */
[----:B------:R-:W-:Y:S01]  /*31d0*/  HMMA.16816.F32.BF16 R76, R52, R16, R76 ;  /* 0x00000010344c723c */ /* 0x000fe2000004184c */
[----:B------:R-:W-:Y:S01]  /*31e0*/  LOP3.LUT R19, R85, 0xffffffe0, RZ, 0xc0, !PT ;  /* 0xffffffe055137812 */ /* 0x000fe200078ec0ff */
[----:B------:R-:W-:-:S04]  /*31f0*/  FMUL.FTZ R71, R71, UR10 ;  /* 0x0000000a47477c20 */ /* 0x000fc80008410000 */
[----:B------:R1:W-:Y:S01]  /*3200*/  MUFU.TANH R16, R12 ;  /* 0x0000000c00107308 */ /* 0x0003e20000002400 */
[----:B------:R-:W-:Y:S01]  /*3210*/  FMUL.FTZ R17, R27, UR10 ;  /* 0x0000000a1b117c20 */ /* 0x000fe20008410000 */
[C---:B------:R-:W-:Y:S01]  /*3220*/  IMAD.IADD R19, R82.reuse, 0x1, -R19 ;  /* 0x0000000152137824 */ /* 0x040fe200078e0a13 */
[----:B------:R-:W3:Y:S01]  /*3230*/  LDSM.16.M88.4 R24, [R120+0x5c00] ;  /* 0x005c00007818783b */ /* 0x000ee20000000200 */
[----:B------:R-:W-:Y:S01]  /*3240*/  HMMA.16816.F32.BF16 R44, R4, R28, R44 ;  /* 0x0000001c042c723c */ /* 0x000fe2000004182c */
[----:B------:R-:W-:-:S03]  /*3250*/  IMAD.SHL.U32 R82, R82, 0x2, RZ ;  /* 0x0000000252527824 */ /* 0x000fc600078e00ff */
[----:B------:R-:W-:Y:S02]  /*3260*/  MUFU.TANH R17, R17 ;  /* 0x0000001100117308 */ /* 0x000fe40000002400 */
[----:B------:R-:W-:Y:S01]  /*3270*/  HMMA.16816.F32.BF16 R56, R8, R14, R56 ;  /* 0x0000000e0838723c */ /* 0x000fe20000041838 */
[----:B------:R-:W-:Y:S01]  /*3280*/  FMUL.FTZ R28, R68, UR10 ;  /* 0x0000000a441c7c20 */ /* 0x000fe20008410000 */
[----:B------:R-:W-:-:S04]  /*3290*/  FMUL.FTZ R29, R69, UR10 ;  /* 0x0000000a451d7c20 */ /* 0x000fc80008410000 */
[----:B--2---:R-:W-:Y:S01]  /*32a0*/  HMMA.16816.F32.BF16 R64, R40, R22, R64 ;  /* 0x000000162840723c */ /* 0x004fe20000041840 */
[----:B-1----:R-:W1:Y:S01]  /*32b0*/  LDSM.16.M88.4 R12, [R117+0x5c00] ;  /* 0x005c0000750c783b */ /* 0x002e620000000200 */
[----:B------:R-:W2:Y:S01]  /*32c0*/  MUFU.TANH R28, R28 ;  /* 0x0000001c001c7308 */ /* 0x000ea20000002400 */
[----:B------:R-:W-:-:S04]  /*32d0*/  DEPBAR.LE SB0, 0x0 ;  /* 0x000080000000791a */ /* 0x000fc80000000000 */
[----:B------:R-:W-:Y:S01]  /*32e0*/  HMMA.16816.F32.BF16 R76, R40, R20, R76 ;  /* 0x00000014284c723c */ /* 0x000fe2000004184c */
[----:B------:R-:W-:Y:S02]  /*32f0*/  LOP3.LUT R23, R82, 0x6, RZ, 0xc0, !PT ;  /* 0x0000000652177812 */ /* 0x000fe400078ec0ff */
[----:B------:R-:W-:Y:S02]  /*3300*/  MUFU.TANH R35, R35 ;  /* 0x0000002300237308 */ /* 0x000fe40000002400 */
[----:B------:R-:W-:Y:S01]  /*3310*/  FMUL.FTZ R44, R44, UR10 ;  /* 0x0000000a2c2c7c20 */ /* 0x000fe20008410000 */
[----:B------:R-:W-:Y:S01]  /*3320*/  FMUL.FTZ R46, R46, UR10 ;  /* 0x0000000a2e2e7c20 */ /* 0x000fe20008410000 */
[----:B------:R-:W-:Y:S01]  /*3330*/  FMUL.FTZ R20, R70, UR10 ;  /* 0x0000000a46147c20 */ /* 0x000fe20008410000 */
[----:B------:R-:W-:Y:S01]  /*3340*/  FMUL.FTZ R45, R45, UR10 ;  /* 0x0000000a2d2d7c20 */ /* 0x000fe20008410000 */
[----:B------:R-:W-:Y:S02]  /*3350*/  FMUL.FTZ R47, R47, UR10 ;  /* 0x0000000a2f2f7c20 */ /* 0x000fe40008410000 */
[----:B------:R-:W-:Y:S01]  /*3360*/  HMMA.16816.F32.BF16 R56, R4, R30, R56 ;  /* 0x0000001e0438723c */ /* 0x000fe20000041838 */
[----:B------:R-:W-:Y:S06]  /*3370*/  MUFU.TANH R111, R44 ;  /* 0x0000002c006f7308 */ /* 0x000fec0000002400 */
[----:B------:R-:W-:Y:S01]  /*3380*/  SHF.R.S32.HI R30, RZ, 0x1f, R19 ;  /* 0x0000001fff1e7819 */ /* 0x000fe20000011413 */
[----:B---3--:R-:W-:Y:S01]  /*3390*/  HMMA.16816.F32.BF16 R64, R8, R26, R64 ;  /* 0x0000001a0840723c */ /* 0x008fe20000041840 */
[----:B------:R-:W3:Y:S02]  /*33a0*/  MUFU.TANH R20, R20 ;  /* 0x0000001400147308 */ /* 0x000ee40000002400 */
[----:B------:R-:W-:-:S03]  /*33b0*/  LEA.HI R21, R30, R19, RZ, 0x2 ;  /* 0x000000131e157211 */ /* 0x000fc600078f10ff */
[----:B------:R-:W-:Y:S01]  /*33c0*/  HMMA.16816.F32.BF16 R76, R8, R24, R76 ;  /* 0x00000018084c723c */ /* 0x000fe2000004184c */
[----:B------:R-:W-:Y:S02]  /*33d0*/  SHF.R.S32.HI R21, RZ, 0x2, R21 ;  /* 0x00000002ff157819 */ /* 0x000fe40000011415 */
[----:B------:R-:W-:Y:S02]  /*33e0*/  MUFU.TANH R19, R45 ;  /* 0x0000002d00137308 */ /* 0x000fe40000002400 */
[----:B------:R-:W-:-:S04]  /*33f0*/  IADD3 R21, R90, 0x1, R21 ;  /* 0x000000015a157810 */ /* 0x000fc80007ffe015 */
[----:B------:R-:W-:Y:S01]  /*3400*/  IADD3 R22, R80, R21, -R131 ;  /* 0x0000001550167210 */ /* 0x000fe20007ffe883 */
[----:B------:R-:W-:Y:S01]  /*3410*/  IMAD.IADD R21, R0, 0x1, R23 ;  /* 0x0000000100157824 */ /* 0x000fe200078e0217 */
[----:B------:R-:W3:Y:S01]  /*3420*/  MUFU.TANH R90, R46 ;  /* 0x0000002e005a7308 */ /* 0x000ee20000002400 */
[----:B------:R-:W-:Y:S01]  /*3430*/  FMUL.FTZ R8, R58, UR10 ;  /* 0x0000000a3a087c20 */ /* 0x000fe20008410000 */
[----:B------:R-:W-:Y:S01]  /*3440*/  FMUL.FTZ R59, R59, UR10 ;  /* 0x0000000a3b3b7c20 */ /* 0x000fe20008410000 */
[----:B------:R-:W-:Y:S02]  /*3450*/  IMAD.IADD R81, R22, 0x1, R81 ;  /* 0x0000000116517824 */ /* 0x000fe400078e0251 */
[----:B------:R-:W-:Y:S01]  /*3460*/  FMUL.FTZ R56, R56, UR10 ;  /* 0x0000000a38387c20 */ /* 0x000fe20008410000 */
[----:B------:R-:W-:Y:S01]  /*3470*/  VIADD R23, R21, 0x9 ;  /* 0x0000000915177836 */ /* 0x000fe20000000000 */
[C---:B-1----:R-:W-:Y:S01]  /*3480*/  HMMA.16816.F32.BF16 R64, R4.reuse, R14, R64 ;  /* 0x0000000e0440723c */ /* 0x042fe20000041840 */
[----:B------:R-:W-:Y:S01]  /*3490*/  VIMNMX R104, R81, R80, PT ;  /* 0x0000005051687248 */ /* 0x000fe20003fe0100 */
[----:B------:R-:W-:Y:S01]  /*34a0*/  VIADD R24, R21, 0x8 ;  /* 0x0000000815187836 */ /* 0x000fe20000000000 */
[----:B------:R-:W-:Y:S01]  /*34b0*/  VIADDMNMX R103, R81, 0x8, R80, PT ;  /* 0x0000000851677846 */ /* 0x000fe20003800150 */
[----:B------:R-:W-:Y:S01]  /*34c0*/  VIADD R10, R21, 0x18 ;  /* 0x00000018150a7836 */ /* 0x000fe20000000000 */
[CC--:B------:R-:W-:Y:S01]  /*34d0*/  ISETP.GE.AND P5, PT, R23.reuse, R104.reuse, PT ;  /* 0x000000681700720c */ /* 0x0c0fe20003fa6270 */
[----:B------:R-:W-:Y:S01]  /*34e0*/  HMMA.16816.F32.BF16 R76, R4, R12, R76 ;  /* 0x0000000c044c723c */ /* 0x000fe2000004184c */
[-C--:B------:R-:W-:Y:S01]  /*34f0*/  ISETP.GE.AND P2, PT, R23, R103.reuse, PT ;  /* 0x000000671700720c */ /* 0x080fe20003f46270 */
[C---:B------:R-:W-:Y:S01]  /*3500*/  VIADD R9, R21.reuse, 0x11 ;  /* 0x0000001115097836 */ /* 0x040fe20000000000 */
[C---:B------:R-:W-:Y:S01]  /*3510*/  ISETP.GE.AND P4, PT, R24.reuse, R104, PT ;  /* 0x000000681800720c */ /* 0x040fe20003f86270 */
[----:B------:R-:W1:Y:S01]  /*3520*/  MUFU.TANH R112, R47 ;  /* 0x0000002f00707308 */ /* 0x000e620000002400 */
[----:B------:R-:W-:Y:S01]  /*3530*/  ISETP.GE.AND P1, PT, R24, R103, PT ;  /* 0x000000671800720c */ /* 0x000fe20003f26270 */
[----:B------:R-:W-:-:S02]  /*3540*/  VIADD R22, R21, 0x1 ;  /* 0x0000000115167836 */ /* 0x000fc40000000000 */
[----:B------:R-:W-:Y:S01]  /*3550*/  FMUL.FTZ R12, R57, UR10 ;  /* 0x0000000a390c7c20 */ /* 0x000fe20008410000 */
[----:B------:R-:W-:Y:S01]  /*3560*/  FSEL R39, R32, -INF , !P5 ;  /* 0xff80000020277808 */ /* 0x000fe20006800000 */
[C---:B------:R-:W-:Y:S01]  /*3570*/  VIADD R4, R21.reuse, 0x21 ;  /* 0x0000002115047836 */ /* 0x040fe20000000000 */
[----:B-----5:R-:W-:Y:S01]  /*3580*/  FSEL R30, R34, -INF , !P2 ;  /* 0xff800000221e7808 */ /* 0x020fe20005000000 */
[----:B------:R-:W-:Y:S01]  /*3590*/  VIADD R5, R21, 0x20 ;  /* 0x0000002015057836 */ /* 0x000fe20000000000 */
[----:B------:R-:W-:Y:S01]  /*35a0*/  FSEL R31, R36, -INF , !P4 ;  /* 0xff800000241f7808 */ /* 0x000fe20006000000 */
[----:B------:R-:W5:Y:S01]  /*35b0*/  MUFU.TANH R12, R12 ;  /* 0x0000000c000c7308 */ /* 0x000f620000002400 */
[----:B----4-:R-:W-:Y:S01]  /*35c0*/  FSEL R24, R33, -INF , !P1 ;  /* 0xff80000021187808 */ /* 0x010fe20004800000 */
[----:B------:R-:W-:Y:S01]  /*35d0*/  VIADD R13, R21, 0x10 ;  /* 0x00000010150d7836 */ /* 0x000fe20000000000 */
[CC--:B------:R-:W-:Y:S02]  /*35e0*/  ISETP.GE.AND P5, PT, R10.reuse, R104.reuse, PT ;  /* 0x000000680a00720c */ /* 0x0c0fe40003fa6270 */
[-C--:B------:R-:W-:Y:S01]  /*35f0*/  ISETP.GE.AND P2, PT, R10, R103.reuse, PT ;  /* 0x000000670a00720c */ /* 0x080fe20003f46270 */
[----:B------:R-:W-:Y:S01]  /*3600*/  FMUL.FTZ R64, R64, UR10 ;  /* 0x0000000a40407c20 */ /* 0x000fe20008410000 */
[CC--:B------:R-:W-:Y:S01]  /*3610*/  ISETP.GE.AND P4, PT, R9.reuse, R104.reuse, PT ;  /* 0x000000680900720c */ /* 0x0c0fe20003f86270 */
[----:B------:R-:W4:Y:S01]  /*3620*/  MUFU.TANH R29, R29 ;  /* 0x0000001d001d7308 */ /* 0x000f220000002400 */
[-C--:B------:R-:W-:Y:S01]  /*3630*/  ISETP.GE.AND P1, PT, R9, R103.reuse, PT ;  /* 0x000000670900720c */ /* 0x080fe20003f26270 */
[----:B------:R-:W-:Y:S01]  /*3640*/  VIADD R9, R21, 0x19 ;  /* 0x0000001915097836 */ /* 0x000fe20000000000 */
[----:B--2---:R-:W-:Y:S01]  /*3650*/  FSEL R15, R28, -INF , !P5 ;  /* 0xff8000001c0f7808 */ /* 0x004fe20006800000 */
[----:B------:R-:W-:Y:S01]  /*3660*/  FMUL.FTZ R26, R78, UR10 ;  /* 0x0000000a4e1a7c20 */ /* 0x000fe20008410000 */
[----:B---3--:R-:W-:Y:S01]  /*3670*/  FSEL R14, R20, -INF , !P2 ;  /* 0xff800000140e7808 */ /* 0x008fe20005000000 */
[----:B------:R-:W-:Y:S01]  /*3680*/  FMUL.FTZ R25, R79, UR10 ;  /* 0x0000000a4f197c20 */ /* 0x000fe20008410000 */
[-C--:B------:R-:W-:Y:S01]  /*3690*/  ISETP.GE.AND P0, PT, R22, R103.reuse, PT ;  /* 0x000000671600720c */ /* 0x080fe20003f06270 */
[----:B------:R-:W2:Y:S01]  /*36a0*/  MUFU.TANH R18, R71 ;  /* 0x0000004700127308 */ /* 0x000ea20000002400 */
[----:B------:R-:W-:Y:S01]  /*36b0*/  FSEL R37, R37, -INF , !P4 ;  /* 0xff80000025257808 */ /* 0x000fe20006000000 */
[----:B------:R-:W-:Y:S01]  /*36c0*/  FMUL.FTZ R76, R76, UR10 ;  /* 0x0000000a4c4c7c20 */ /* 0x000fe20008410000 */
[----:B------:R-:W-:Y:S01]  /*36d0*/  FSEL R36, R17, -INF , !P1 ;  /* 0xff80000011247808 */ /* 0x000fe20004800000 */
[----:B------:R-:W-:Y:S01]  /*36e0*/  FMUL.FTZ R77, R77, UR10 ;  /* 0x0000000a4d4d7c20 */ /* 0x000fe20008410000 */
[-C--:B------:R-:W-:Y:S01]  /*36f0*/  ISETP.GE.AND P5, PT, R4, R104.reuse, PT ;  /* 0x000000680400720c */ /* 0x080fe20003fa6270 */
[----:B------:R-:W-:Y:S01]  /*3700*/  FMUL.FTZ R28, R66, UR10 ;  /* 0x0000000a421c7c20 */ /* 0x000fe20008410000 */
[-C--:B------:R-:W-:Y:S01]  /*3710*/  ISETP.GE.AND P2, PT, R4, R103.reuse, PT ;  /* 0x000000670400720c */ /* 0x080fe20003f46270 */
[----:B------:R-:W-:Y:S01]  /*3720*/  VIADD R4, R21, 0x29 ;  /* 0x0000002915047836 */ /* 0x000fe20000000000 */
[CC--:B------:R-:W-:Y:S01]  /*3730*/  ISETP.GE.AND P4, PT, R5.reuse, R104.reuse, PT ;  /* 0x000000680500720c */ /* 0x0c0fe20003f86270 */
[----:B------:R-:W-:Y:S01]  /*3740*/  MUFU.TANH R106, R59 ;  /* 0x0000003b006a7308 */ /* 0x000fe20000002400 */
[----:B------:R-:W-:Y:S01]  /*3750*/  ISETP.GE.AND P1, PT, R5, R103, PT ;  /* 0x000000670500720c */ /* 0x000fe20003f26270 */
[----:B------:R-:W-:Y:S01]  /*3760*/  FMUL.FTZ R27, R67, UR10 ;  /* 0x0000000a431b7c20 */ /* 0x000fe20008410000 */
[----:B------:R-:W-:Y:S01]  /*3770*/  FSEL R38, R91, -INF , !P0 ;  /* 0xff8000005b267808 */ /* 0x000fe20004000000 */
[----:B------:R-:W-:Y:S01]  /*3780*/  FMUL.FTZ R65, R65, UR10 ;  /* 0x0000000a41417c20 */ /* 0x000fe20008410000 */
[----:B------:R-:W-:Y:S01]  /*3790*/  FSEL R111, R111, -INF , !P4 ;  /* 0xff8000006f6f7808 */ /* 0x000fe20006000000 */
[----:B------:R-:W-:Y:S01]  /*37a0*/  VIADD R5, R21, 0x28 ;  /* 0x0000002815057836 */ /* 0x000fe20000000000 */
[----:B------:R-:W-:Y:S01]  /*37b0*/  FSEL R90, R90, -INF , !P1 ;  /* 0xff8000005a5a7808 */ /* 0x000fe20004800000 */
[----:B------:R-:W3:Y:S01]  /*37c0*/  MUFU.TANH R91, R64 ;  /* 0x00000040005b7308 */ /* 0x000ee20000002400 */
[----:B------:R-:W-:-:S02]  /*37d0*/  ISETP.GE.AND P3, PT, R22, R104, PT ;  /* 0x000000681600720c */ /* 0x000fc40003f66270 */
[CC--:B------:R-:W-:Y:S02]  /*37e0*/  ISETP.GE.AND P4, PT, R4.reuse, R104.reuse, PT ;  /* 0x000000680400720c */ /* 0x0c0fe40003f86270 */
[----:B------:R-:W-:Y:S01]  /*37f0*/  ISETP.GE.AND P1, PT, R4, R103, PT ;  /* 0x000000670400720c */ /* 0x000fe20003f26270 */
[----:B------:R-:W-:Y:S01]  /*3800*/  VIADD R4, R21, 0x30 ;  /* 0x0000003015047836 */ /* 0x000fe20000000000 */
[----:B------:R-:W-:Y:S01]  /*3810*/  FSEL R23, R89, -INF , !P3 ;  /* 0xff80000059177808 */ /* 0x000fe20005800000 */
[----:B------:R-:W3:Y:S01]  /*3820*/  MUFU.TANH R22, R56 ;  /* 0x0000003800167308 */ /* 0x000ee20000002400 */
[----:B------:R-:W-:Y:S02]  /*3830*/  FSEL R89, R19, -INF , !P5 ;  /* 0xff80000013597808 */ /* 0x000fe40006800000 */
[----:B-1----:R-:W-:Y:S02]  /*3840*/  FSEL R112, R112, -INF , !P2 ;  /* 0xff80000070707808 */ /* 0x002fe40005000000 */
[----:B------:R-:W-:-:S02]  /*3850*/  ISETP.GE.AND P5, PT, R4, R104, PT ;  /* 0x000000680400720c */ /* 0x000fc40003fa6270 */
[-C--:B------:R-:W-:Y:S01]  /*3860*/  ISETP.GE.AND P2, PT, R4, R103.reuse, PT ;  /* 0x000000670400720c */ /* 0x080fe20003f46270 */
[----:B------:R-:W1:Y:S01]  /*3870*/  MUFU.TANH R8, R8 ;  /* 0x0000000800087308 */ /* 0x000e620000002400 */
[----:B------:R-:W-:Y:S01]  /*3880*/  ISETP.GE.AND P3, PT, R13, R104, PT ;  /* 0x000000680d00720c */ /* 0x000fe20003f66270 */
[----:B------:R-:W-:Y:S01]  /*3890*/  VIADD R4, R21, 0x38 ;  /* 0x0000003815047836 */ /* 0x000fe20000000000 */
[----:B------:R-:W-:Y:S02]  /*38a0*/  ISETP.GE.AND P0, PT, R13, R103, PT ;  /* 0x000000670d00720c */ /* 0x000fe40003f06270 */
[----:B------:R-:W-:Y:S02]  /*38b0*/  FSEL R41, R35, -INF , !P3 ;  /* 0xff80000023297808 */ /* 0x000fe40005800000 */
[----:B------:R-:W-:Y:S01]  /*38c0*/  FSEL R16, R16, -INF , !P0 ;  /* 0xff80000010107808 */ /* 0x000fe20004000000 */
[----:B------:R-:W1:Y:S01]  /*38d0*/  MUFU.TANH R94, R76 ;  /* 0x0000004c005e7308 */ /* 0x000e620000002400 */
[----:B-----5:R-:W-:-:S02]  /*38e0*/  FSEL R33, R12, -INF , !P4 ;  /* 0xff8000000c217808 */ /* 0x020fc40006000000 */
[CC--:B------:R-:W-:Y:S02]  /*38f0*/  ISETP.GE.AND P3, PT, R9.reuse, R104.reuse, PT ;  /* 0x000000680900720c */ /* 0x0c0fe40003f66270 */
[----:B------:R-:W-:Y:S02]  /*3900*/  ISETP.GE.AND P0, PT, R9, R103, PT ;  /* 0x000000670900720c */ /* 0x000fe40003f06270 */
[----:B------:R-:W-:Y:S01]  /*3910*/  ISETP.GE.AND P4, PT, R4, R104, PT ;  /* 0x000000680400720c */ /* 0x000fe20003f86270 */
[----:B------:R-:W-:Y:S01]  /*3920*/  MUFU.TANH R93, R77 ;  /* 0x0000004d005d7308 */ /* 0x000fe20000002400 */
[----:B----4-:R-:W-:Y:S02]  /*3930*/  FSEL R17, R29, -INF , !P3 ;  /* 0xff8000001d117808 */ /* 0x010fe40005800000 */
[----:B--2---:R-:W-:Y:S02]  /*3940*/  FSEL R18, R18, -INF , !P0 ;  /* 0xff80000012127808 */ /* 0x004fe40004000000 */
[----:B---3--:R-:W-:-:S02]  /*3950*/  FSEL R91, R91, -INF , !P4 ;  /* 0xff8000005b5b7808 */ /* 0x008fc40006000000 */
[C---:B------:R-:W-:Y:S01]  /*3960*/  ISETP.GE.AND P3, PT, R5.reuse, R104, PT ;  /* 0x000000680500720c */ /* 0x040fe20003f66270 */
[----:B------:R-:W2:Y:S01]  /*3970*/  MUFU.TANH R26, R26 ;  /* 0x0000001a001a7308 */ /* 0x000ea20000002400 */
[----:B------:R-:W-:Y:S01]  /*3980*/  ISETP.GE.AND P0, PT, R5, R103, PT ;  /* 0x000000670500720c */ /* 0x000fe20003f06270 */
[----:B------:R-:W-:Y:S01]  /*3990*/  VIADD R5, R21, 0x31 ;  /* 0x0000003115057836 */ /* 0x000fe20000000000 */
[----:B------:R-:W-:Y:S02]  /*39a0*/  ISETP.GE.AND P4, PT, R100, 0x2, PT ;  /* 0x000000026400780c */ /* 0x000fe40003f86270 */
[----:B------:R-:W-:Y:S02]  /*39b0*/  FSEL R106, R106, -INF , !P1 ;  /* 0xff8000006a6a7808 */ /* 0x000fe40004800000 */
[----:B------:R-:W-:Y:S01]  /*39c0*/  FSEL R35, R22, -INF , !P3 ;  /* 0xff80000016237808 */ /* 0x000fe20005800000 */
[----:B------:R-:W3:Y:S01]  /*39d0*/  MUFU.TANH R25, R25 ;  /* 0x0000001900197308 */ /* 0x000ee20000002400 */
[----:B-1----:R-:W-:-:S02]  /*39e0*/  FSEL R34, R8, -INF , !P0 ;  /* 0xff80000008227808 */ /* 0x002fc40004000000 */
[-C--:B------:R-:W-:Y:S01]  /*39f0*/  ISETP.GE.AND P1, PT, R4, R103.reuse, PT ;  /* 0x000000670400720c */ /* 0x080fe20003f26270 */
[----:B------:R-:W-:Y:S01]  /*3a00*/  VIADD R4, R21, 0x39 ;  /* 0x0000003915047836 */ /* 0x000fe20000000000 */
[----:B------:R-:W-:Y:S01]  /*3a10*/  BAR.SYNC.DEFER_BLOCKING 0x0 ;  /* 0x0000000000007b1d */ /* 0x000fe20000010000 */
[C---:B------:R-:W-:Y:S02]  /*3a20*/  ISETP.GE.AND P3, PT, R5.reuse, R104, PT ;  /* 0x000000680500720c */ /* 0x040fe40003f66270 */
[----:B------:R-:W-:Y:S02]  /*3a30*/  ISETP.GE.AND P0, PT, R5, R103, PT ;  /* 0x000000670500720c */ /* 0x000fe40003f06270 */
[----:B------:R-:W-:Y:S01]  /*3a40*/  FSEL R94, R94, -INF , !P5 ;  /* 0xff8000005e5e7808 */ /* 0x000fe20006800000 */
[----:B------:R-:W1:Y:S01]  /*3a50*/  MUFU.TANH R95, R65 ;  /* 0x00000041005f7308 */ /* 0x000e620000002400 */
[----:B--2---:R-:W-:Y:S02]  /*3a60*/  FSEL R26, R26, -INF , !P2 ;  /* 0xff8000001a1a7808 */ /* 0x004fe40005000000 */
[----:B------:R-:W-:-:S02]  /*3a70*/  FSEL R93, R93, -INF , !P3 ;  /* 0xff8000005d5d7808 */ /* 0x000fc40005800000 */
[-C--:B------:R-:W-:Y:S02]  /*3a80*/  ISETP.GE.AND P5, PT, R21, R104.reuse, PT ;  /* 0x000000681500720c */ /* 0x080fe40003fa6270 */
[----:B---3--:R-:W-:Y:S01]  /*3a90*/  FSEL R25, R25, -INF , !P0 ;  /* 0xff80000019197808 */ /* 0x008fe20004000000 */
[----:B------:R-:W2:Y:S01]  /*3aa0*/  MUFU.TANH R28, R28 ;  /* 0x0000001c001c7308 */ /* 0x000ea20000002400 */
[-C--:B------:R-:W-:Y:S02]  /*3ab0*/  ISETP.GE.AND P2, PT, R21, R103.reuse, PT ;  /* 0x000000671500720c */ /* 0x080fe40003f46270 */
[C---:B------:R-:W-:Y:S02]  /*3ac0*/  ISETP.GE.AND P3, PT, R4.reuse, R104, PT ;  /* 0x000000680400720c */ /* 0x040fe40003f66270 */
[----:B------:R-:W-:Y:S02]  /*3ad0*/  ISETP.GE.AND P0, PT, R4, R103, PT ;  /* 0x000000670400720c */ /* 0x000fe40003f06270 */
[----:B------:R-:W-:Y:S01]  /*3ae0*/  FSEL R19, R48, -INF , !P5 ;  /* 0xff80000030137808 */ /* 0x000fe20006800000 */
[----:B------:R-:W3:Y:S01]  /*3af0*/  MUFU.TANH R27, R27 ;  /* 0x0000001b001b7308 */ /* 0x000ee20000002400 */
[----:B------:R-:W-:-:S02]  /*3b00*/  FSEL R32, R49, -INF , !P2 ;  /* 0xff80000031207808 */ /* 0x000fc40005000000 */
[----:B-1----:R-:W-:Y:S02]  /*3b10*/  FSEL R95, R95, -INF , !P3 ;  /* 0xff8000005f5f7808 */ /* 0x002fe40005800000 */
[----:B--2---:R-:W-:Y:S02]  /*3b20*/  FSEL R28, R28, -INF , !P1 ;  /* 0xff8000001c1c7808 */ /* 0x004fe40004800000 */
[----:B---3--:R-:W-:Y:S01]  /*3b30*/  FSEL R27, R27, -INF , !P0 ;  /* 0xff8000001b1b7808 */ /* 0x008fe20004000000 */
        /* <DEDUP_REMOVED lines=61> */
.L_x_4357:
[----:B------:R-:W-:-:S04]  /*3f10*/  LEA R2, -R96, RZ, 0x6 ;  /* 0x000000ff60027211 */ /* 0x000fc800078e31ff */
[----:B------:R-:W-:-:S07]  /*3f20*/  SHF.R.S32.HI R29, RZ, 0x1f, R2 ;  /* 0x0000001fff1d7819 */ /* 0x000fce0000011402 */
.L_x_4358:
        /* <DEDUP_REMOVED lines=66> */
.L_x_4360:
[----:B------:R-:W-:Y:S05]  /*4350*/  BSYNC B0 ;  /* 0x0000000000007941 */ /* 0x000fea0003800000 */
.L_x_4359:
[----:B------:R-:W0:Y:S01]  /*4360*/  LDGDEPBAR ;  /* 0x00000000000079af */ /* 0x000e220000000000 */
[----:B------:R-:W-:Y:S02]  /*4370*/  MOV R101, R21 ;  /* 0x0000001500657202 */ /* 0x000fe40000000f00 */
[----:B------:R-:W-:-:S07]  /*4380*/  MOV R102, R0 ;  /* 0x0000000000667202 */ /* 0x000fce0000000f00 */
.L_x_4356:
        /* <DEDUP_REMOVED lines=72> */
[----:B------:R-:W-:Y:S01]  /*4810*/  FFMA.FTZ R91, R91, UR11, -R110 ;  /* 0x0000000b5b5b7c23 */ /* 0x000fe2000801086e */
[----:B------:R-:W-:-:S02]  /*4820*/  LEA R140, P0, R101, UR8, 0x1 ;  /* 0x00000008658c7c11 */ /* 0x000fc4000f8008ff */
        /* <DEDUP_REMOVED lines=15> */
[----:B------:R-:W-:Y:S01]  /*4920*/  FFMA.FTZ R33, R106, UR11, -R29 ;  /* 0x0000000b6a217c23 */ /* 0x000fe2000801081d */
[----:B------:R-:W-:Y:S01]  /*4930*/  FADD.FTZ R109, R136, R109 ;  /* 0x0000006d886d7221 */ /* 0x000fe20000010000 */
[--C-:B------:R-:W-:Y:S01]  /*4940*/  FFMA.FTZ R26, R26, UR11, -R29.reuse ;  /* 0x0000000b1a1a7c23 */ /* 0x100fe2000801081d */
[--C-:B------:R-:W-:Y:S01]  /*4950*/  FFMA.FTZ R25, R25, UR11, -R29.reuse ;  /* 0x0000000b19197c23 */ /* 0x100fe2000801081d */
[--C-:B------:R-:W-:Y:S01]  /*4960*/  FFMA.FTZ R144, R27, UR11, -R29.reuse ;  /* 0x0000000b1b907c23 */ /* 0x100fe2000801081d */
[----:B------:R-:W4:Y:S01]  /*4970*/  MUFU.EX2 R114, R114 ;  /* 0x0000007200727308 */ /* 0x000f220000000800 */
[----:B---3--:R-:W-:Y:S01]  /*4980*/  F2FP.BF16.F32.PACK_AB R50, R105, R108 ;  /* 0x0000006c6932723e */ /* 0x008fe200000010ff */
[----:B------:R-:W-:Y:S01]  /*4990*/  FFMA.FTZ R28, R28, UR11, -R29 ;  /* 0x0000000b1c1c7c23 */ /* 0x000fe2000801081d */
[----:B------:R-:W-:-:S05]  /*49a0*/  LEA.HI.X R141, R101, UR9, R102, 0x1, P0 ;  /* 0x00000009658d7c11 */ /* 0x000fca00080f0c66 */
[----:B------:R-:W-:Y:S08]  /*49b0*/  MUFU.EX2 R107, R107 ;  /* 0x0000006b006b7308 */ /* 0x000ff00000000800 */
[----:B------:R-:W3:Y:S01]  /*49c0*/  MUFU.EX2 R32, R32 ;  /* 0x0000002000207308 */ /* 0x000ee20000000800 */
[----:B----4-:R-:W-:Y:S01]  /*49d0*/  F2FP.BF16.F32.PACK_AB R49, R114, R85 ;  /* 0x000000557231723e */ /* 0x010fe200000010ff */
[----:B------:R-:W-:Y:S01]  /*49e0*/  FADD.FTZ R114, R85, R114 ;  /* 0x0000007255727221 */ /* 0x000fe20000010000 */
[----:B------:R-:W-:-:S05]  /*49f0*/  FFMA.FTZ R85, R112, UR11, -R29 ;  /* 0x0000000b70557c23 */ /* 0x000fca000801081d */
[----:B------:R-:W-:Y:S08]  /*4a00*/  MUFU.EX2 R31, R31 ;  /* 0x0000001f001f7308 */ /* 0x000ff00000000800 */
[----:B------:R-:W4:Y:S01]  /*4a10*/  MUFU.EX2 R22, R22 ;  /* 0x0000001600167308 */ /* 0x000f220000000800 */
[----:B---3--:R-:W-:Y:S01]  /*4a20*/  F2FP.BF16.F32.PACK_AB R51, R32, R107 ;  /* 0x0000006b2033723e */ /* 0x008fe200000010ff */
[----:B------:R-:W-:-:S04]  /*4a30*/  FADD.FTZ R107, R107, R114 ;  /* 0x000000726b6b7221 */ /* 0x000fc80000010000 */
[----:B------:R-:W-:Y:S02]  /*4a40*/  FADD.FTZ R107, R32, R107 ;  /* 0x0000006b206b7221 */ /* 0x000fe40000010000 */
[C---:B------:R-:W-:Y:S01]  /*4a50*/  HMMA.16816.F32.BF16 R80, R48.reuse, R76, RZ ;  /* 0x0000004c3050723c */ /* 0x040fe200000418ff */
[----:B------:R-:W-:Y:S05]  /*4a60*/  MUFU.EX2 R21, R21 ;  /* 0x0000001500157308 */ /* 0x000fea0000000800 */
[----:B------:R-:W-:Y:S03]  /*4a70*/  HMMA.16816.F32.BF16 R76, R48, R78, RZ ;  /* 0x0000004e304c723c */ /* 0x000fe600000418ff */
[----:B------:R-:W3:Y:S01]  /*4a80*/  MUFU.EX2 R20, R20 ;  /* 0x0000001400147308 */ /* 0x000ee20000000800 */
[----:B----4-:R-:W-:-:S02]  /*4a90*/  F2FP.BF16.F32.PACK_AB R4, R22, R31 ;  /* 0x0000001f1604723e */ /* 0x010fc400000010ff */
[C---:B------:R-:W-:Y:S05]  /*4aa0*/  HMMA.16816.F32.BF16 R56, R48.reuse, R52, RZ ;  /* 0x000000343038723c */ /* 0x040fea00000418ff */
[----:B------:R-:W-:Y:S01]  /*4ab0*/  MUFU.EX2 R30, R30 ;  /* 0x0000001e001e7308 */ /* 0x000fe20000000800 */
[C---:B------:R-:W-:Y:S06]  /*4ac0*/  HMMA.16816.F32.BF16 R52, R48.reuse, R54, RZ ;  /* 0x000000363034723c */ /* 0x040fec00000418ff */
[----:B--2---:R-:W-:Y:S01]  /*4ad0*/  HMMA.16816.F32.BF16 R36, R48, R40, RZ ;  /* 0x000000283024723c */ /* 0x004fe200000418ff */
        /* <DEDUP_REMOVED lines=8> */
[----:B------:R-:W-:-:S04]  /*4b60*/  FADD.FTZ R30, R30, R107 ;  /* 0x0000006b1e1e7221 */ /* 0x000fc80000010000 */
[----:B------:R-:W-:Y:S01]  /*4b70*/  FADD.FTZ R23, R23, R30 ;  /* 0x0000001e17177221 */ /* 0x000fe20000010000 */
[C---:B------:R-:W-:Y:S01]  /*4b80*/  HMMA.16816.F32.BF16 R68, R48.reuse, R70, RZ ;  /* 0x000000463044723c */ /* 0x040fe200000418ff */
[----:B------:R-:W-:Y:S05]  /*4b90*/  MUFU.EX2 R92, R92 ;  /* 0x0000005c005c7308 */ /* 0x000fea0000000800 */
[----:B------:R-:W-:Y:S01]  /*4ba0*/  HMMA.16816.F32.BF16 R60, R48, R62, RZ ;  /* 0x0000003e303c723c */ /* 0x000fe200000418ff */
[----:B---3--:R-:W-:Y:S02]  /*4bb0*/  F2FP.BF16.F32.PACK_AB R7, R3, R24 ;  /* 0x000000180307723e */ /* 0x008fe400000010ff */
[----:B------:R-:W2:Y:S01]  /*4bc0*/  MUFU.EX2 R89, R89 ;  /* 0x0000005900597308 */ /* 0x000ea20000000800 */
[----:B------:R-:W-:-:S04]  /*4bd0*/  FADD.FTZ R24, R24, R23 ;  /* 0x0000001718187221 */ /* 0x000fc80000010000 */
[----:B------:R-:W-:Y:S01]  /*4be0*/  FADD.FTZ R3, R3, R24 ;  /* 0x0000001803037221 */ /* 0x000fe20000010000 */
[C---:B------:R-:W-:Y:S02]  /*4bf0*/  HMMA.16816.F32.BF16 R80, R4.reuse, R8, R80 ;  /* 0x000000080450723c */ /* 0x040fe40000041850 */
[----:B------:R-:W-:Y:S04]  /*4c00*/  MUFU.EX2 R88, R88 ;  /* 0x0000005800587308 */ /* 0x000fe80000000800 */
[C---:B------:R-:W-:Y:S01]  /*4c10*/  HMMA.16816.F32.BF16 R76, R4.reuse, R10, R76 ;  /* 0x0000000a044c723c */ /* 0x040fe2000004184c */
[----:B------:R-:W3:Y:S03]  /*4c20*/  LDSM.16.MT88.4 R8, [R116+0x7400] ;  /* 0x007400007408783b */ /* 0x000ee60000004200 */
[----:B------:R-:W-:Y:S02]  /*4c30*/  MUFU.EX2 R35, R35 ;  /* 0x0000002300237308 */ /* 0x000fe40000000800 */
[C---:B-1----:R-:W-:Y:S06]  /*4c40*/  HMMA.16816.F32.BF16 R72, R4.reuse, R16, R72 ;  /* 0x000000100448723c */ /* 0x042fec0000041848 */
[----:B------:R-:W-:Y:S01]  /*4c50*/  MUFU.EX2 R90, R90 ;  /* 0x0000005a005a7308 */ /* 0x000fe20000000800 */
[C---:B------:R-:W-:Y:S01]  /*4c60*/  HMMA.16816.F32.BF16 R68, R4.reuse, R18, R68 ;  /* 0x000000120444723c */ /* 0x040fe20000041844 */
[----:B------:R-:W-:Y:S05]  /*4c70*/  LDSM.16.MT88.4 R16, [R118+0x6c00] ;  /* 0x006c00007610783b */ /* 0x000fea0000004200 */
[C---:B------:R-:W-:Y:S01]  /*4c80*/  HMMA.16816.F32.BF16 R64, R4.reuse, R12, R64 ;  /* 0x0000000c0440723c */ /* 0x040fe20000041840 */
[----:B------:R-:W1:Y:S05]  /*4c90*/  MUFU.EX2 R85, R85 ;  /* 0x0000005500557308 */ /* 0x000e6a0000000800 */
[----:B------:R-:W-:Y:S01]  /*4ca0*/  HMMA.16816.F32.BF16 R60, R4, R14, R60 ;  /* 0x0000000e043c723c */ /* 0x000fe2000004183c */
[----:B------:R-:W-:-:S02]  /*4cb0*/  FADD.FTZ R12, R108, R109 ;  /* 0x0000006d6c0c7221 */ /* 0x000fc40000010000 */
[----:B------:R-:W-:Y:S02]  /*4cc0*/  MUFU.EX2 R34, R34 ;  /* 0x0000002200227308 */ /* 0x000fe40000000800 */
[----:B------:R-:W-:-:S04]  /*4cd0*/  FADD.FTZ R12, R105, R12 ;  /* 0x0000000c690c7221 */ /* 0x000fc80000010000 */
[----:B------:R-:W-:Y:S02]  /*4ce0*/  FADD.FTZ R31, R31, R12 ;  /* 0x0000000c1f1f7221 */ /* 0x000fe40000010000 */
[----:B------:R-:W4:Y:S01]  /*4cf0*/  MUFU.EX2 R33, R33 ;  /* 0x0000002100217308 */ /* 0x000f220000000800 */
[----:B------:R-:W-:Y:S01]  /*4d00*/  LDSM.16.MT88.4 R12, [R116+0x6c00] ;  /* 0x006c0000740c783b */ /* 0x000fe20000004200 */
[----:B------:R-:W-:Y:S01]  /*4d10*/  FADD.FTZ R22, R22, R31 ;  /* 0x0000001f16167221 */ /* 0x000fe20000010000 */
[C---:B---3--:R-:W-:Y:S03]  /*4d20*/  HMMA.16816.F32.BF16 R56, R4.reuse, R8, R56 ;  /* 0x000000080438723c */ /* 0x048fe60000041838 */
[----:B------:R-:W-:Y:S02]  /*4d30*/  FADD.FTZ R21, R21, R22 ;  /* 0x0000001615157221 */ /* 0x000fe40000010000 */
[----:B------:R-:W-:Y:S02]  /*4d40*/  MUFU.EX2 R94, R94 ;  /* 0x0000005e005e7308 */ /* 0x000fe40000000800 */
[----:B------:R-:W-:Y:S01]  /*4d50*/  FADD.FTZ R21, R20, R21 ;  /* 0x0000001514157221 */ /* 0x000fe20000010000 */
[C---:B------:R-:W-:Y:S01]  /*4d60*/  HMMA.16816.F32.BF16 R52, R4.reuse, R10, R52 ;  /* 0x0000000a0434723c */ /* 0x040fe20000041834 */
[----:B------:R-:W3:Y:S04]  /*4d70*/  LDSM.16.MT88.4 R8, [R118+0x8400] ;  /* 0x008400007608783b */ /* 0x000ee80000004200 */
[----:B------:R-:W5:Y:S08]  /*4d80*/  MUFU.EX2 R93, R93 ;  /* 0x0000005d005d7308 */ /* 0x000f700000000800 */
        /* <DEDUP_REMOVED lines=16> */
[----:B--2---:R-:W-:Y:S01]  /*4e90*/  F2FP.BF16.F32.PACK_AB R4, R89, R92 ;  /* 0x0000005c5904723e */ /* 0x004fe200000010ff */
[----:B------:R-:W-:Y:S01]  /*4ea0*/  FADD.FTZ R92, R92, R21 ;  /* 0x000000155c5c7221 */ /* 0x000fe20000010000 */
[----:B-1----:R-:W-:Y:S01]  /*4eb0*/  F2FP.BF16.F32.PACK_AB R5, R85, R90 ;  /* 0x0000005a5505723e */ /* 0x002fe200000010ff */
[----:B------:R-:W-:Y:S01]  /*4ec0*/  FADD.FTZ R90, R90, R3 ;  /* 0x000000035a5a7221 */ /* 0x000fe20000010000 */
[----:B------:R-:W-:Y:S01]  /*4ed0*/  F2FP.BF16.F32.PACK_AB R6, R35, R88 ;  /* 0x000000582306723e */ /* 0x000fe200000010ff */
[----:B------:R-:W-:Y:S01]  /*4ee0*/  FADD.FTZ R89, R89, R92 ;  /* 0x0000005c59597221 */ /* 0x000fe20000010000 */
[----:B----4-:R-:W-:Y:S01]  /*4ef0*/  F2FP.BF16.F32.PACK_AB R7, R33, R34 ;  /* 0x000000222107723e */ /* 0x010fe200000010ff */
[----:B------:R-:W-:-:S02]  /*4f00*/  FADD.FTZ R85, R85, R90 ;  /* 0x0000005a55557221 */ /* 0x000fc40000010000 */
[----:B------:R-:W-:Y:S02]  /*4f10*/  FADD.FTZ R88, R88, R89 ;  /* 0x0000005958587221 */ /* 0x000fe40000010000 */
[----:B------:R-:W-:Y:S02]  /*4f20*/  FADD.FTZ R34, R34, R85 ;  /* 0x0000005522227221 */ /* 0x000fe40000010000 */
[----:B------:R-:W-:Y:S02]  /*4f30*/  FADD.FTZ R35, R35, R88 ;  /* 0x0000005823237221 */ /* 0x000fe40000010000 */
        /* <DEDUP_REMOVED lines=19> */
[----:B-----5:R-:W-:Y:S01]  /*5070*/  F2FP.BF16.F32.PACK_AB R4, R93, R94 ;  /* 0x0000005e5d04723e */ /* 0x020fe200000010ff */
        /* <DEDUP_REMOVED lines=91> */
.L_x_4362:
[----:B------:R-:W-:-:S04]  /*5630*/  LEA R4, -R98, RZ, 0x6 ;  /* 0x000000ff62047211 */ /* 0x000fc800078e31ff */
[----:B------:R-:W-:-:S07]  /*5640*/  SHF.R.S32.HI R3, RZ, 0x1f, R4 ;  /* 0x0000001fff037819 */ /* 0x000fce0000011404 */
.L_x_4363:
        /* <DEDUP_REMOVED lines=66> */
[----:B------:R-:W1:Y:S04]  /*5a70*/  LDSM.16.M88.4 R92, [R117+0x3800] ;  /* 0x00380000755c783b */ /* 0x000e680000000200 */
[----:B------:R-:W0:Y:S01]  /*5a80*/  LDGDEPBAR ;  /* 0x00000000000079af */ /* 0x000e220000000000 */
[C---:B--2---:R-:W-:Y:S06]  /*5a90*/  HMMA.16816.F32.BF16 R12, R84.reuse, R8, RZ ;  /* 0x00000008540c723c */ /* 0x044fec00000418ff */
[C---:B---3--:R-:W-:Y:S06]  /*5aa0*/  HMMA.16816.F32.BF16 R20, R84.reuse, R16, RZ ;  /* 0x000000105414723c */ /* 0x048fec00000418ff */
[C---:B------:R-:W-:Y:S06]  /*5ab0*/  HMMA.16816.F32.BF16 R8, R84.reuse, R10, RZ ;  /* 0x0000000a5408723c */ /* 0x040fec00000418ff */
[----:B------:R-:W-:Y:S06]  /*5ac0*/  HMMA.16816.F32.BF16 R16, R84, R18, RZ ;  /* 0x000000125410723c */ /* 0x000fec00000418ff */
[C---:B----4-:R-:W-:Y:S06]  /*5ad0*/  HMMA.16816.F32.BF16 R12, R32.reuse, R4, R12 ;  /* 0x00000004200c723c */ /* 0x050fec000004180c */
[C---:B-----5:R-:W-:Y:S06]  /*5ae0*/  HMMA.16816.F32.BF16 R20, R32.reuse, R24, R20 ;  /* 0x000000182014723c */ /* 0x060fec0000041814 */
        /* <DEDUP_REMOVED lines=53> */
[----:B------:R-:W-:Y:S01]  /*5e40*/  HMMA.16816.F32.BF16 R16, R88, R34, R16 ;  /* 0x000000225810723c */ /* 0x000fe20000041810 */
[----:B------:R-:W1:-:S15]  /*5e50*/  LDSM.16.M88.4 R32, [R117+0x5400] ;  /* 0x005400007520783b */ /* 0x000e5e0000000200 */
[----:B------:R-:W-:-:S02]  /*5e60*/  NOP ;  /* 0x0000000000007918 */ /* 0x000fc40000000000 */
[----:B------:R-:W-:Y:S01]  /*5e70*/  FMUL.FTZ R21, R21, UR10 ;  /* 0x0000000a15157c20 */ /* 0x000fe20008410000 */
[----:B------:R-:W-:Y:S01]  /*5e80*/  FMUL.FTZ R3, R20, UR10 ;  /* 0x0000000a14037c20 */ /* 0x000fe20008410000 */
[----:B------:R-:W-:Y:S01]  /*5e90*/  FMUL.FTZ R23, R23, UR10 ;  /* 0x0000000a17177c20 */ /* 0x000fe20008410000 */
[----:B------:R-:W-:-:S03]  /*5ea0*/  FMUL.FTZ R20, R22, UR10 ;  /* 0x0000000a16147c20 */ /* 0x000fc60008410000 */
[----:B------:R-:W2:Y:S01]  /*5eb0*/  MUFU.TANH R21, R21 ;  /* 0x0000001500157308 */ /* 0x000ea20000002400 */
[----:B------:R-:W-:Y:S01]  /*5ec0*/  FMUL.FTZ R22, R16, UR10 ;  /* 0x0000000a10167c20 */ /* 0x000fe20008410000 */
[----:B------:R-:W-:Y:S01]  /*5ed0*/  FMUL.FTZ R18, R18, UR10 ;  /* 0x0000000a12127c20 */ /* 0x000fe20008410000 */
[----:B------:R-:W-:Y:S01]  /*5ee0*/  FMUL.FTZ R16, R17, UR10 ;  /* 0x0000000a11107c20 */ /* 0x000fe20008410000 */
[----:B------:R-:W-:-:S04]  /*5ef0*/  FMUL.FTZ R17, R19, UR10 ;  /* 0x0000000a13117c20 */ /* 0x000fc80008410000 */
[----:B------:R-:W3:Y:S08]  /*5f00*/  MUFU.TANH R23, R23 ;  /* 0x0000001700177308 */ /* 0x000ef00000002400 */
[----:B------:R-:W4:Y:S01]  /*5f10*/  MUFU.TANH R22, R22 ;  /* 0x0000001600167308 */ /* 0x000f220000002400 */
[C---:B-1----:R-:W-:Y:S06]  /*5f20*/  HMMA.16816.F32.BF16 R12, R88.reuse, R32, R12 ;  /* 0x00000020580c723c */ /* 0x042fec000004180c */
[----:B------:R-:W-:Y:S01]  /*5f30*/  HMMA.16816.F32.BF16 R8, R88, R34, R8 ;  /* 0x000000225808723c */ /* 0x000fe20000041808 */
[----:B------:R-:W1:Y:S01]  /*5f40*/  LDSM.16.M88.4 R32, [R117+0x5800] ;  /* 0x005800007520783b */ /* 0x000e620000000200 */
[----:B------:R-:W5:Y:S08]  /*5f50*/  MUFU.TANH R18, R18 ;  /* 0x0000001200127308 */ /* 0x000f700000002400 */
[----:B------:R-:W5:Y:S08]  /*5f60*/  MUFU.TANH R16, R16 ;  /* 0x0000001000107308 */ /* 0x000f700000002400 */
[----:B------:R-:W-:Y:S01]  /*5f70*/  FMUL.FTZ R136, R12, UR10 ;  /* 0x0000000a0c887c20 */ /* 0x000fe20008410000 */
[----:B------:R-:W5:Y:S01]  /*5f80*/  MUFU.TANH R17, R17 ;  /* 0x0000001100117308 */ /* 0x000f620000002400 */
[----:B------:R-:W2:Y:S01]  /*5f90*/  S2R R12, SR_TID.X ;  /* 0x00000000000c7919 */ /* 0x000ea20000002100 */
        /* <DEDUP_REMOVED lines=9> */
[C---:B-1----:R-:W-:Y:S07]  /*6030*/  HMMA.16816.F32.BF16 R4, R88.reuse, R32, R4 ;  /* 0x000000205804723c */ /* 0x042fee0000041804 */
[----:B------:R-:W-:Y:S01]  /*6040*/  MUFU.TANH R150, R13 ;  /* 0x0000000d00967308 */ /* 0x000fe20000002400 */
[----:B------:R-:W-:Y:S01]  /*6050*/  HMMA.16816.F32.BF16 R28, R88, R34, R28 ;  /* 0x00000022581c723c */ /* 0x000fe2000004181c */
[----:B------:R-:W1:Y:S01]  /*6060*/  LDSM.16.M88.4 R32, [R117+0x5c00] ;  /* 0x005c00007520783b */ /* 0x000e620000000200 */
[----:B------:R-:W-:-:S04]  /*6070*/  DEPBAR.LE SB0, 0x0 ;  /* 0x000080000000791a */ /* 0x000fc80000000000 */
[----:B--2---:R-:W-:Y:S01]  /*6080*/  IMAD.SHL.U32 R10, R12, 0x2, RZ ;  /* 0x000000020c0a7824 */ /* 0x004fe200078e00ff */
[----:B------:R-:W2:Y:S04]  /*6090*/  MUFU.TANH R151, R14 ;  /* 0x0000000e00977308 */ /* 0x000ea80000002400 */
[----:B------:R-:W-:-:S04]  /*60a0*/  LOP3.LUT R10, R10, 0x6, RZ, 0xc0, !PT ;  /* 0x000000060a0a7812 */ /* 0x000fc800078ec0ff */
[----:B------:R4:W-:Y:S01]  /*60b0*/  MUFU.TANH R114, R9 ;  /* 0x0000000900727308 */ /* 0x0009e20000002400 */
[----:B------:R-:W-:Y:S02]  /*60c0*/  IMAD R10, R129, 0x40, R10 ;  /* 0x00000040810a7824 */ /* 0x000fe400078e020a */
[----:B------:R-:W-:Y:S01]  /*60d0*/  FMUL.FTZ R105, R4, UR10 ;  /* 0x0000000a04697c20 */ /* 0x000fe20008410000 */
[----:B------:R-:W-:Y:S01]  /*60e0*/  FMUL.FTZ R5, R5, UR10 ;  /* 0x0000000a05057c20 */ /* 0x000fe20008410000 */
[----:B------:R-:W-:Y:S02]  /*60f0*/  VIADD R4, R10, 0x1 ;  /* 0x000000010a047836 */ /* 0x000fe40000000000 */
[----:B------:R-:W-:Y:S01]  /*6100*/  FMUL.FTZ R106, R6, UR10 ;  /* 0x0000000a066a7c20 */ /* 0x000fe20008410000 */
[----:B------:R-:W-:Y:S01]  /*6110*/  FMUL.FTZ R109, R7, UR10 ;  /* 0x0000000a076d7c20 */ /* 0x000fe20008410000 */
[----:B------:R5:W-:Y:S01]  /*6120*/  MUFU.TANH R108, R5 ;  /* 0x00000005006c7308 */ /* 0x000be20000002400 */
[----:B------:R-:W-:Y:S01]  /*6130*/  FMUL.FTZ R28, R28, UR10 ;  /* 0x0000000a1c1c7c20 */ /* 0x000fe20008410000 */
[CC--:B------:R-:W-:Y:S01]  /*6140*/  ISETP.GE.AND P5, PT, R4.reuse, R104.reuse, PT ;  /* 0x000000680400720c */ /* 0x0c0fe20003fa6270 */
[----:B------:R-:W-:Y:S01]  /*6150*/  FMUL.FTZ R29, R29, UR10 ;  /* 0x0000000a1d1d7c20 */ /* 0x000fe20008410000 */
[-C--:B------:R-:W-:Y:S01]  /*6160*/  ISETP.GE.AND P1, PT, R4, R103.reuse, PT ;  /* 0x000000670400720c */ /* 0x080fe20003f26270 */
[----:B------:R-:W-:Y:S01]  /*6170*/  VIADD R4, R10, 0x8 ;  /* 0x000000080a047836 */ /* 0x000fe20000000000 */
[----:B---3--:R-:W-:Y:S01]  /*6180*/  FSEL R8, R21, -INF , !P5 ;  /* 0xff80000015087808 */ /* 0x008fe20006800000 */
[----:B------:R-:W-:Y:S01]  /*6190*/  FMUL.FTZ R30, R30, UR10 ;  /* 0x0000000a1e1e7c20 */ /* 0x000fe20008410000 */
[----:B------:R-:W3:Y:S01]  /*61a0*/  MUFU.TANH R113, R15 ;  /* 0x0000000f00717308 */ /* 0x000ee20000002400 */
[----:B----4-:R-:W-:Y:S01]  /*61b0*/  FSEL R9, R23, -INF , !P1 ;  /* 0xff80000017097808 */ /* 0x010fe20004800000 */
[----:B------:R-:W-:Y:S01]  /*61c0*/  FMUL.FTZ R31, R31, UR10 ;  /* 0x0000000a1f1f7c20 */ /* 0x000fe20008410000 */
[-C--:B------:R-:W-:Y:S01]  /*61d0*/  ISETP.GE.AND P0, PT, R4, R104.reuse, PT ;  /* 0x000000680400720c */ /* 0x080fe20003f06270 */
[----:B------:R-:W-:Y:S01]  /*61e0*/  VIADD R12, R10, 0x38 ;  /* 0x000000380a0c7836 */ /* 0x000fe20000000000 */
[-C--:B------:R-:W-:Y:S01]  /*61f0*/  ISETP.GE.AND P5, PT, R4, R103.reuse, PT ;  /* 0x000000670400720c */ /* 0x080fe20003fa6270 */
[----:B------:R-:W-:Y:S01]  /*6200*/  VIADD R4, R10, 0x9 ;  /* 0x000000090a047836 */ /* 0x000fe20000000000 */
[----:B------:R-:W-:Y:S01]  /*6210*/  FSEL R6, R22, -INF , !P0 ;  /* 0xff80000016067808 */ /* 0x000fe20004000000 */
[----:B------:R4:W-:Y:S01]  /*6220*/  MUFU.TANH R143, R11 ;  /* 0x0000000b008f7308 */ /* 0x0009e20000002400 */
[----:B-----5:R-:W-:Y:S01]  /*6230*/  VIADD R5, R10, 0x10 ;  /* 0x000000100a057836 */ /* 0x020fe20000000000 */
[----:B------:R-:W-:Y:S01]  /*6240*/  FSEL R7, R18, -INF , !P5 ;  /* 0xff80000012077808 */ /* 0x000fe20006800000 */
[----:B-1----:R-:W-:Y:S01]  /*6250*/  HMMA.16816.F32.BF16 R24, R88, R32, R24 ;  /* 0x000000205818723c */ /* 0x002fe20000041818 */
[----:B------:R-:W-:Y:S01]  /*6260*/  ISETP.GE.AND P1, PT, R4, R104, PT ;  /* 0x000000680400720c */ /* 0x000fe20003f26270 */
[----:B------:R-:W-:Y:S01]  /*6270*/  VIADD R13, R10, 0x39 ;  /* 0x000000390a0d7836 */ /* 0x000fe20000000000 */
[----:B------:R-:W-:-:S02]  /*6280*/  ISETP.GE.AND P0, PT, R4, R103, PT ;  /* 0x000000670400720c */ /* 0x000fc40003f06270 */
[CC--:B------:R-:W-:Y:S01]  /*6290*/  ISETP.GE.AND P5, PT, R5.reuse, R104.reuse, PT ;  /* 0x000000680500720c */ /* 0x0c0fe20003fa6270 */
[----:B------:R-:W1:Y:S01]  /*62a0*/  MUFU.TANH R149, R149 ;  /* 0x0000009500957308 */ /* 0x000e620000002400 */
[----:B------:R-:W-:Y:S01]  /*62b0*/  FSEL R4, R16, -INF , !P1 ;  /* 0xff80000010047808 */ /* 0x000fe20004800000 */
[----:B------:R-:W-:Y:S01]  /*62c0*/  HMMA.16816.F32.BF16 R84, R88, R34, R84 ;  /* 0x000000225854723c */ /* 0x000fe20000041854 */
[----:B------:R-:W-:Y:S02]  /*62d0*/  ISETP.GE.AND P1, PT, R5, R103, PT ;  /* 0x000000670500720c */ /* 0x000fe40003f26270 */
[----:B------:R-:W-:Y:S02]  /*62e0*/  FSEL R5, R17, -INF , !P0 ;  /* 0xff80000011057808 */ /* 0x000fe40004000000 */
[----:B------:R-:W-:Y:S01]  /*62f0*/  FSEL R136, R136, -INF , !P5 ;  /* 0xff80000088887808 */ /* 0x000fe20006800000 */
[----:B----4-:R-:W-:Y:S01]  /*6300*/  VIADD R11, R10, 0x11 ;  /* 0x000000110a0b7836 */ /* 0x010fe20000000000 */
[----:B--2---:R-:W-:Y:S01]  /*6310*/  FSEL R151, R151, -INF , !P1 ;  /* 0xff80000097977808 */ /* 0x004fe20004800000 */
[----:B------:R-:W2:Y:S03]  /*6320*/  MUFU.TANH R105, R105 ;  /* 0x0000006900697308 */ /* 0x000ea60000002400 */
[----:B------:R-:W-:-:S02]  /*6330*/  ISETP.GE.AND P0, PT, R11, R104, PT ;  /* 0x000000680b00720c */ /* 0x000fc40003f06270 */
[-C--:B------:R-:W-:Y:S01]  /*6340*/  ISETP.GE.AND P5, PT, R11, R103.reuse, PT ;  /* 0x000000670b00720c */ /* 0x080fe20003fa6270 */
[----:B------:R-:W-:Y:S01]  /*6350*/  VIADD R11, R10, 0x18 ;  /* 0x000000180a0b7836 */ /* 0x000fe20000000000 */
[----:B------:R-:W-:Y:S01]  /*6360*/  FSEL R150, R150, -INF , !P0 ;  /* 0xff80000096967808 */ /* 0x000fe20004000000 */
[----:B------:R-:W4:Y:S01]  /*6370*/  MUFU.TANH R106, R106 ;  /* 0x0000006a006a7308 */ /* 0x000f220000002400 */
[----:B---3--:R-:W-:Y:S01]  /*6380*/  FSEL R113, R113, -INF , !P5 ;  /* 0xff80000071717808 */ /* 0x008fe20006800000 */
[----:B------:R-:W-:Y:S01]  /*6390*/  FMUL.FTZ R24, R24, UR10 ;  /* 0x0000000a18187c20 */ /* 0x000fe20008410000 */
[-C--:B------:R-:W-:Y:S01]  /*63a0*/  ISETP.GE.AND P1, PT, R11, R104.reuse, PT ;  /* 0x000000680b00720c */ /* 0x080fe20003f26270 */
[----:B------:R-:W-:Y:S01]  /*63b0*/  FMUL.FTZ R25, R25, UR10 ;  /* 0x0000000a19197c20 */ /* 0x000fe20008410000 */
[-C--:B------:R-:W-:Y:S01]  /*63c0*/  ISETP.GE.AND P0, PT, R11, R103.reuse, PT ;  /* 0x000000670b00720c */ /* 0x080fe20003f06270 */
[----:B------:R-:W-:Y:S01]  /*63d0*/  VIADD R11, R10, 0x19 ;  /* 0x000000190a0b7836 */ /* 0x000fe20000000000 */
[----:B------:R-:W-:Y:S01]  /*63e0*/  FSEL R148, R148, -INF , !P1 ;  /* 0xff80000094947808 */ /* 0x000fe20004800000 */
[----:B------:R-:W3:Y:S01]  /*63f0*/  MUFU.TANH R109, R109 ;  /* 0x0000006d006d7308 */ /* 0x000ee20000002400 */
[----:B-1----:R-:W-:Y:S01]  /*6400*/  FSEL R149, R149, -INF , !P0 ;  /* 0xff80000095957808 */ /* 0x002fe20004000000 */
[----:B------:R-:W-:Y:S01]  /*6410*/  FMUL.FTZ R26, R26, UR10 ;  /* 0x0000000a1a1a7c20 */ /* 0x000fe20008410000 */
[-C--:B------:R-:W-:Y:S01]  /*6420*/  ISETP.GE.AND P5, PT, R11, R104.reuse, PT ;  /* 0x000000680b00720c */ /* 0x080fe20003fa6270 */
        /* <DEDUP_REMOVED lines=9> */
[----:B------:R-:W-:Y:S01]  /*64c0*/  ISETP.GE.AND P5, PT, R11, R103, PT ;  /* 0x000000670b00720c */ /* 0x000fe20003fa6270 */
[----:B------:R-:W-:Y:S01]  /*64d0*/  VIADD R11, R10, 0x21 ;  /* 0x000000210a0b7836 */ /* 0x000fe20000000000 */
[----:B--2---:R-:W-:Y:S01]  /*64e0*/  FSEL R105, R105, -INF , !P0 ;  /* 0xff80000069697808 */ /* 0x004fe20004000000 */
[----:B------:R-:W2:Y:S01]  /*64f0*/  MUFU.TANH R112, R29 ;  /* 0x0000001d00707308 */ /* 0x000ea20000002400 */
[----:B----4-:R-:W-:Y:S01]  /*6500*/  FSEL R106, R106, -INF , !P5 ;  /* 0xff8000006a6a7808 */ /* 0x010fe20006800000 */
[----:B------:R-:W-:Y:S01]  /*6510*/  FMUL.FTZ R85, R85, UR10 ;  /* 0x0000000a55557c20 */ /* 0x000fe20008410000 */
[----:B------:R-:W-:-:S02]  /*6520*/  ISETP.GE.AND P1, PT, R11, R104, PT ;  /* 0x000000680b00720c */ /* 0x000fc40003f26270 */
[-C--:B------:R-:W-:Y:S01]  /*6530*/  ISETP.GE.AND P0, PT, R11, R103.reuse, PT ;  /* 0x000000670b00720c */ /* 0x080fe20003f06270 */
[----:B------:R-:W-:Y:S01]  /*6540*/  VIADD R11, R10, 0x28 ;  /* 0x000000280a0b7836 */ /* 0x000fe20000000000 */
[----:B------:R-:W-:Y:S01]  /*6550*/  FSEL R108, R108, -INF , !P1 ;  /* 0xff8000006c6c7808 */ /* 0x000fe20004800000 */
[----:B------:R-:W4:Y:S01]  /*6560*/  MUFU.TANH R111, R30 ;  /* 0x0000001e006f7308 */ /* 0x000f220000002400 */
[----:B---3--:R-:W-:Y:S02]  /*6570*/  FSEL R109, R109, -INF , !P0 ;  /* 0xff8000006d6d7808 */ /* 0x008fe40004000000 */
[CC--:B------:R-:W-:Y:S02]  /*6580*/  ISETP.GE.AND P5, PT, R11.reuse, R104.reuse, PT ;  /* 0x000000680b00720c */ /* 0x0c0fe40003fa6270 */
[----:B------:R-:W-:Y:S01]  /*6590*/  ISETP.GE.AND P1, PT, R11, R103, PT ;  /* 0x000000670b00720c */ /* 0x000fe20003f26270 */
[----:B------:R-:W-:Y:S01]  /*65a0*/  VIADD R11, R10, 0x29 ;  /* 0x000000290a0b7836 */ /* 0x000fe20000000000 */
[----:B-1----:R-:W-:Y:S01]  /*65b0*/  FSEL R110, R110, -INF , !P5 ;  /* 0xff8000006e6e7808 */ /* 0x002fe20006800000 */
[----:B------:R-:W1:Y:S03]  /*65c0*/  MUFU.TANH R90, R31 ;  /* 0x0000001f005a7308 */ /* 0x000e660000002400 */
[----:B------:R-:W-:-:S02]  /*65d0*/  ISETP.GE.AND P0, PT, R11, R104, PT ;  /* 0x000000680b00720c */ /* 0x000fc40003f06270 */
[-C--:B------:R-:W-:Y:S01]  /*65e0*/  ISETP.GE.AND P5, PT, R11, R103.reuse, PT ;  /* 0x000000670b00720c */ /* 0x080fe20003fa6270 */
[----:B------:R-:W-:Y:S01]  /*65f0*/  VIADD R11, R10, 0x30 ;  /* 0x000000300a0b7836 */ /* 0x000fe20000000000 */
[----:B--2---:R-:W-:Y:S01]  /*6600*/  FSEL R112, R112, -INF , !P0 ;  /* 0xff80000070707808 */ /* 0x004fe20004000000 */
[----:B------:R-:W2:Y:S01]  /*6610*/  MUFU.TANH R92, R24 ;  /* 0x00000018005c7308 */ /* 0x000ea20000002400 */
[----:B----4-:R-:W-:Y:S02]  /*6620*/  FSEL R111, R111, -INF , !P1 ;  /* 0xff8000006f6f7808 */ /* 0x010fe40004800000 */
[C---:B------:R-:W-:Y:S02]  /*6630*/  ISETP.GE.AND P1, PT, R11.reuse, R104, PT ;  /* 0x000000680b00720c */ /* 0x040fe40003f26270 */
[----:B------:R-:W-:Y:S01]  /*6640*/  ISETP.GE.AND P0, PT, R11, R103, PT ;  /* 0x000000670b00720c */ /* 0x000fe20003f06270 */
[----:B------:R-:W-:Y:S02]  /*6650*/  VIADD R11, R10, 0x31 ;  /* 0x000000310a0b7836 */ /* 0x000fe40000000000 */
[----:B------:R-:W3:Y:S01]  /*6660*/  MUFU.TANH R94, R25 ;  /* 0x00000019005e7308 */ /* 0x000ee20000002400 */
[----:B-1----:R-:W-:-:S02]  /*6670*/  FSEL R90, R90, -INF , !P5 ;  /* 0xff8000005a5a7808 */ /* 0x002fc40006800000 */
        /* <DEDUP_REMOVED lines=10> */
[----:B------:R-:W-:Y:S01]  /*6720*/  ISETP.GE.AND P0, PT, R12, R104, PT ;  /* 0x000000680c00720c */ /* 0x000fe20003f06270 */
[----:B------:R-:W-:-:S04]  /*6730*/  FMUL.FTZ R12, R87, UR10 ;  /* 0x0000000a570c7c20 */ /* 0x000fc80008410000 */
        /* <DEDUP_REMOVED lines=11> */
[----:B------:R-:W-:-:S05]  /*67f0*/  ISETP.GE.AND P1, PT, R100, 0x3, PT ;  /* 0x000000036400780c */ /* 0x000fca0003f26270 */
[----:B------:R-:W2:Y:S01]  /*6800*/  MUFU.TANH R12, R12 ;  /* 0x0000000c000c7308 */ /* 0x000ea20000002400 */
[----:B---3--:R-:W-:Y:S02]  /*6810*/  FSEL R11, R20, -INF , !P5 ;  /* 0xff800000140b7808 */ /* 0x008fe40006800000 */
[----:B------:R-:W-:Y:S02]  /*6820*/  ISETP.GE.AND P5, PT, R13, R103, PT ;  /* 0x000000670d00720c */ /* 0x000fe40003fa6270 */
[----:B-1----:R-:W-:Y:S02]  /*6830*/  FSEL R107, R107, -INF , !P0 ;  /* 0xff8000006b6b7808 */ /* 0x002fe40004000000 */
[----:B------:R-:W-:-:S04]  /*6840*/  LEA R140, P0, R101, UR8, 0x1 ;  /* 0x00000008658c7c11 */ /* 0x000fc8000f8008ff */
[----:B------:R-:W-:Y:S02]  /*6850*/  LEA.HI.X R141, R101, UR9, R102, 0x1, P0 ;  /* 0x00000009658d7c11 */ /* 0x000fe400080f0c66 */
[----:B--2---:R-:W-:Y:S01]  /*6860*/  FSEL R103, R12, -INF , !P5 ;  /* 0xff8000000c677808 */ /* 0x004fe20006800000 */
        /* <DEDUP_REMOVED lines=10> */
[----:B-1----:R-:W-:-:S04]  /*6910*/  IMAD.MOV R3, RZ, RZ, -R15 ;  /* 0x000000ffff037224 */ /* 0x002fc800078e0a0f */
[----:B------:R-:W-:-:S04]  /*6920*/  IMAD R3, R3, R12, RZ ;  /* 0x0000000c03037224 */ /* 0x000fc800078e02ff */
[----:B------:R-:W-:-:S04]  /*6930*/  IMAD.HI.U32 R3, R15, R3, R14 ;  /* 0x000000030f037227 */ /* 0x000fc800078e000e */
[----:B------:R-:W-:-:S05]  /*6940*/  IMAD.SHL.U32 R14, R129, 0x40, RZ ;  /* 0x00000040810e7824 */ /* 0x000fca00078e00ff */
[----:B------:R-:W-:Y:S02]  /*6950*/  IABS R16, R14 ;  /* 0x0000000e00107213 */ /* 0x000fe40000000000 */
[C---:B------:R-:W-:Y:S02]  /*6960*/  IADD3 R18, R14.reuse, -0x40, RZ ;  /* 0xffffffc00e127810 */ /* 0x040fe40007ffe0ff */
[-C--:B------:R-:W-:Y:S01]  /*6970*/  LOP3.LUT R14, R14, R13.reuse, RZ, 0x3c, !PT ;  /* 0x0000000d0e0e7212 */ /* 0x080fe200078e3cff */
[----:B------:R-:W-:Y:S01]  /*6980*/  IMAD.HI.U32 R19, R3, R16, RZ ;  /* 0x0000001003137227 */ /* 0x000fe200078e00ff */
[----:B------:R-:W-:Y:S02]  /*6990*/  IABS R15, R18 ;  /* 0x00000012000f7213 */ /* 0x000fe40000000000 */
[----:B------:R-:W-:Y:S01]  /*69a0*/  LOP3.LUT R18, R18, R13, RZ, 0x3c, !PT ;  /* 0x0000000d12127212 */ /* 0x000fe200078e3cff */
        /* <DEDUP_REMOVED lines=29> */
[----:B------:R-:W-:Y:S01]  /*6b80*/  IMAD.WIDE.U32 R16, R13, R96, RZ ;  /* 0x000000600d107225 */ /* 0x000fe200078e00ff */
[----:B------:R-:W-:-:S05]  /*6b90*/  SHF.R.S32.HI R3, RZ, 0x1f, R13 ;  /* 0x0000001fff037819 */ /* 0x000fca000001140d */
[----:B------:R-:W-:-:S04]  /*6ba0*/  IMAD R14, R3, R96, RZ ;  /* 0x00000060030e7224 */ /* 0x000fc800078e02ff */
[----:B------:R-:W-:Y:S01]  /*6bb0*/  IMAD R14, R13, R97, R14 ;  /* 0x000000610d0e7224 */ /* 0x000fe200078e020e */
[----:B--2---:R-:W-:-:S03]  /*6bc0*/  IADD3 R12, -R15, R12, RZ ;  /* 0x0000000c0f0c7210 */ /* 0x004fc60007ffe1ff */
[----:B------:R-:W-:Y:S01]  /*6bd0*/  IMAD.IADD R15, R17, 0x1, R14 ;  /* 0x00000001110f7824 */ /* 0x000fe200078e020e */
[----:B------:R-:W-:Y:S02]  /*6be0*/  MOV R14, R16 ;  /* 0x00000010000e7202 */ /* 0x000fe40000000f00 */
[----:B------:R-:W-:-:S05]  /*6bf0*/  SHF.R.S32.HI R3, RZ, 0x1f, R12 ;  /* 0x0000001fff037819 */ /* 0x000fca000001140c */
[----:B------:R-:W-:-:S04]  /*6c00*/  IMAD R3, R3, UR4, RZ ;  /* 0x0000000403037c24 */ /* 0x000fc8000f8e02ff */
[C---:B------:R-:W-:Y:S02]  /*6c10*/  IMAD R3, R12.reuse, UR5, R3 ;  /* 0x000000050c037c24 */ /* 0x040fe4000f8e0203 */
[----:B------:R-:W-:-:S04]  /*6c20*/  IMAD.WIDE.U32 R12, R12, UR4, R14 ;  /* 0x000000040c0c7c25 */ /* 0x000fc8000f8e000e */
[----:B------:R-:W-:Y:S01]  /*6c30*/  IMAD.IADD R3, R13, 0x1, R3 ;  /* 0x000000010d037824 */ /* 0x000fe200078e0203 */
[----:B------:R-:W-:Y:S06]  /*6c40*/  BRA `(.L_x_4366) ;  /* 0x0000000000087947 */ /* 0x000fec0003800000 */
.L_x_4365:
[----:B------:R-:W-:-:S04]  /*6c50*/  LEA R12, -R96, RZ, 0x6 ;  /* 0x000000ff600c7211 */ /* 0x000fc800078e31ff */
[----:B------:R-:W-:-:S07]  /*6c60*/  SHF.R.S32.HI R3, RZ, 0x1f, R12 ;  /* 0x0000001fff037819 */ /* 0x000fce000001140c */
.L_x_4366:
        /* <DEDUP_REMOVED lines=56> */
.L_x_4368:
[----:B------:R-:W-:Y:S05]  /*6ff0*/  BSYNC B0 ;  /* 0x0000000000007941 */ /* 0x000fea0003800000 */
.L_x_4367:
[----:B------:R-:W0:Y:S02]  /*7000*/  LDGDEPBAR ;  /* 0x00000000000079af */ /* 0x000e240000000000 */
.L_x_4364:
[----:B------:R-:W-:Y:S01]  /*7010*/  FMNMX.FTZ R3, R2, R10, !PT ;  /* 0x0000000a02037209 */ /* 0x000fe20007810000 */
[----:B------:R-:W-:Y:S01]  /*7020*/  LDSM.16.MT88.4 R32, [R116+0x7000] ;  /* 0x007000007420783b */ /* 0x000fe20000004200 */
[----:B------:R-:W-:Y:S02]  /*7030*/  FMNMX.FTZ R12, R0, R11, !PT ;  /* 0x0000000b000c7209 */ /* 0x000fe40007810000 */
[----:B------:R-:W-:Y:S01]  /*7040*/  FMNMX.FTZ R3, R8, R3, !PT ;  /* 0x0000000308037209 */ /* 0x000fe20007810000 */
[----:B-1----:R-:W-:Y:S01]  /*7050*/  LDSM.16.MT88.4 R16, [R116+0x6000] ;  /* 0x006000007410783b */ /* 0x002fe20000004200 */
        /* <DEDUP_REMOVED lines=12> */
[----:B--2---:R-:W-:Y:S02]  /*7120*/  FMNMX.FTZ R14, R114, R3, !PT ;  /* 0x00000003720e7209 */ /* 0x004fe40007810000 */
[----:B------:R-:W-:Y:S02]  /*7130*/  FMNMX.FTZ R13, R143, R12, !PT ;  /* 0x0000000c8f0d7209 */ /* 0x000fe40007810000 */
[----:B------:R-:W-:Y:S02]  /*7140*/  FMNMX.FTZ R3, R105, R14, !PT ;  /* 0x0000000e69037209 */ /* 0x000fe40007810000 */
[----:B------:R-:W-:-:S02]  /*7150*/  FMNMX.FTZ R12, R106, R13, !PT ;  /* 0x0000000d6a0c7209 */ /* 0x000fc40007810000 */
        /* <DEDUP_REMOVED lines=29> */
[----:B------:R-:W-:Y:S01]  /*7330*/  FMUL.FTZ R139, R139, UR11 ;  /* 0x0000000b8b8b7c20 */ /* 0x000fe20008410000 */
[C---:B------:R-:W-:Y:S01]  /*7340*/  FSETP.NEU.FTZ.AND P0, PT, R3.reuse, -INF , PT ;  /* 0xff8000000300780b */ /* 0x040fe20003f1d000 */
[----:B------:R-:W-:Y:S01]  /*7350*/  FMUL.FTZ R138, R3, UR11 ;  /* 0x0000000b038a7c20 */ /* 0x000fe20008410000 */
[--C-:B------:R-:W-:Y:S01]  /*7360*/  FFMA.FTZ R87, R6, UR11, -R137.reuse ;  /* 0x0000000b06577c23 */ /* 0x100fe20008010889 */
[--C-:B------:R-:W-:Y:S01]  /*7370*/  FFMA.FTZ R86, R4, UR11, -R137.reuse ;  /* 0x0000000b04567c23 */ /* 0x100fe20008010889 */
[----:B------:R-:W-:Y:S01]  /*7380*/  MUFU.EX2 R142, R142 ;  /* 0x0000008e008e7308 */ /* 0x000fe20000000800 */
        /* <DEDUP_REMOVED lines=10> */
[----:B------:R-:W1:Y:S01]  /*7430*/  MUFU.EX2 R139, R139 ;  /* 0x0000008b008b7308 */ /* 0x000e620000000800 */
[----:B------:R-:W2:Y:S01]  /*7440*/  LDSM.16.MT88.4 R8, [R118+0x6000] ;  /* 0x006000007608783b */ /* 0x000ea20000004200 */
[----:B------:R-:W-:Y:S01]  /*7450*/  FADD.FTZ R2, R0, -R7 ;  /* 0x8000000700027221 */ /* 0x000fe20000010000 */
[--C-:B------:R-:W-:Y:S01]  /*7460*/  FFMA.FTZ R0, R5, UR11, -R138.reuse ;  /* 0x0000000b05007c23 */ /* 0x100fe2000801088a */
[--C-:B------:R-:W-:Y:S01]  /*7470*/  FFMA.FTZ R114, R151, UR11, -R138.reuse ;  /* 0x0000000b97727c23 */ /* 0x100fe2000801088a */
        /* <DEDUP_REMOVED lines=12> */
[-C--:B-1----:R-:W-:Y:S01]  /*7540*/  FMUL.FTZ R4, R80, R139.reuse ;  /* 0x0000008b50047220 */ /* 0x082fe20000410000 */
[-C--:B------:R-:W-:Y:S01]  /*7550*/  FMUL.FTZ R5, R81, R139.reuse ;  /* 0x0000008b51057220 */ /* 0x080fe20000410000 */
[-C--:B------:R-:W-:Y:S01]  /*7560*/  FMUL.FTZ R28, R56, R139.reuse ;  /* 0x0000008b381c7220 */ /* 0x080fe20000410000 */
[-C--:B------:R-:W-:Y:S01]  /*7570*/  FMUL.FTZ R29, R57, R139.reuse ;  /* 0x0000008b391d7220 */ /* 0x080fe20000410000 */
[-C--:B------:R-:W-:Y:S01]  /*7580*/  FMUL.FTZ R52, R52, R139.reuse ;  /* 0x0000008b34347220 */ /* 0x080fe20000410000 */
[-C--:B------:R-:W-:Y:S01]  /*7590*/  FMUL.FTZ R53, R53, R139.reuse ;  /* 0x0000008b35357220 */ /* 0x080fe20000410000 */
[-C--:B------:R-:W-:Y:S01]  /*75a0*/  FMUL.FTZ R36, R36, R139.reuse ;  /* 0x0000008b24247220 */ /* 0x080fe20000410000 */
[----:B------:R-:W-:Y:S01]  /*75b0*/  MUFU.EX2 R87, R87 ;  /* 0x0000005700577308 */ /* 0x000fe20000000800 */
[----:B---3--:R-:W-:Y:S01]  /*75c0*/  F2FP.BF16.F32.PACK_AB R80, R89, R142 ;  /* 0x0000008e5950723e */ /* 0x008fe200000010ff */
        /* <DEDUP_REMOVED lines=18> */
[----:B------:R-:W-:Y:S01]  /*76f0*/  LDSM.16.MT88.4 R56, [R118+0x6400] ;  /* 0x006400007638783b */ /* 0x000fe20000004200 */
[-C--:B------:R-:W-:Y:S01]  /*7700*/  FMUL.FTZ R78, R78, R2.reuse ;  /* 0x000000024e4e7220 */ /* 0x080fe20000410000 */
[-C--:B------:R-:W-:Y:S01]  /*7710*/  FMUL.FTZ R79, R79, R2.reuse ;  /* 0x000000024f4f7220 */ /* 0x080fe20000410000 */
[----:B------:R-:W-:Y:S01]  /*7720*/  FMUL.FTZ R45, R45, R139 ;  /* 0x0000008b2d2d7220 */ /* 0x000fe20000410000 */
[----:B------:R-:W3:Y:S01]  /*7730*/  MUFU.EX2 R84, R84 ;  /* 0x0000005400547308 */ /* 0x000ee20000000800 */
        /* <DEDUP_REMOVED lines=15> */
[----:B------:R-:W1:Y:S01]  /*7830*/  MUFU.EX2 R0, R0 ;  /* 0x0000000000007308 */ /* 0x000e620000000800 */
        /* <DEDUP_REMOVED lines=11> */
[----:B------:R-:W-:Y:S01]  /*78f0*/  FFMA.FTZ R109, R90, UR11, -R138 ;  /* 0x0000000b5a6d7c23 */ /* 0x000fe2000801088a */
[----:B------:R-:W-:Y:S01]  /*7900*/  FFMA.FTZ R142, R145, R139, R142 ;  /* 0x0000008b918e7223 */ /* 0x000fe2000001008e */
[--C-:B------:R-:W-:Y:S01]  /*7910*/  FFMA.FTZ R90, R92, UR11, -R137.reuse ;  /* 0x0000000b5c5a7c23 */ /* 0x100fe20008010889 */
[--C-:B------:R-:W-:Y:S01]  /*7920*/  FFMA.FTZ R65, R94, UR11, -R137.reuse ;  /* 0x0000000b5e417c23 */ /* 0x100fe20008010889 */
[----:B------:R-:W3:Y:S01]  /*7930*/  MUFU.EX2 R115, R115 ;  /* 0x0000007300737308 */ /* 0x000ee20000000800 */
[----:B-1----:R-:W-:Y:S01]  /*7940*/  F2FP.BF16.F32.PACK_AB R83, R0, R91 ;  /* 0x0000005b0053723e */ /* 0x002fe200000010ff */
[--C-:B------:R-:W-:Y:S01]  /*7950*/  FFMA.FTZ R92, R99, UR11, -R137.reuse ;  /* 0x0000000b635c7c23 */ /* 0x100fe20008010889 */
[----:B------:R-:W-:Y:S01]  /*7960*/  FFMA.FTZ R145, R107, UR11, -R137 ;  /* 0x0000000b6b917c23 */ /* 0x000fe20008010889 */
[--C-:B------:R-:W-:Y:S01]  /*7970*/  FFMA.FTZ R94, R95, UR11, -R138.reuse ;  /* 0x0000000b5f5e7c23 */ /* 0x100fe2000801088a */
[--C-:B------:R-:W-:Y:S01]  /*7980*/  FFMA.FTZ R104, R104, UR11, -R138.reuse ;  /* 0x0000000b68687c23 */ /* 0x100fe2000801088a */
[--C-:B------:R-:W-:Y:S01]  /*7990*/  FFMA.FTZ R103, R103, UR11, -R138.reuse ;  /* 0x0000000b67677c23 */ /* 0x100fe2000801088a */
[----:B------:R-:W-:Y:S01]  /*79a0*/  FFMA.FTZ R64, R93, UR11, -R138 ;  /* 0x0000000b5d407c23 */ /* 0x000fe2000801088a */
[----:B------:R-:W-:Y:S01]  /*79b0*/  HMMA.16816.F32.BF16 R28, R80, R32, R28 ;  /* 0x00000020501c723c */ /* 0x000fe2000004181c */
[----:B------:R-:W-:Y:S01]  /*79c0*/  MUFU.EX2 R102, R102 ;  /* 0x0000006600667308 */ /* 0x000fe20000000800 */
[----:B------:R-:W-:Y:S01]  /*79d0*/  FFMA.FTZ R85, R144, R2, R85 ;  /* 0x0000000290557223 */ /* 0x000fe20000010055 */
[----:B------:R-:W-:Y:S01]  /*79e0*/  FADD.FTZ R142, R89, R142 ;  /* 0x0000008e598e7221 */ /* 0x000fe20000010000 */
[----:B------:R-:W-:-:S02]  /*79f0*/  MOV R2, R88 ;  /* 0x0000005800027202 */ /* 0x000fc40000000f00 */
[C---:B------:R-:W-:Y:S01]  /*7a00*/  HMMA.16816.F32.BF16 R32, R80.reuse, R34, R52 ;  /* 0x000000225020723c */ /* 0x040fe20000041834 */
[----:B------:R-:W1:Y:S01]  /*7a10*/  LDSM.16.MT88.4 R52, [R118+0x8000] ;  /* 0x008000007634783b */ /* 0x000e620000004200 */
[----:B------:R-:W-:Y:S01]  /*7a20*/  FADD.FTZ R84, R84, R85 ;  /* 0x0000005554547221 */ /* 0x000fe20000010000 */
[----:B------:R-:W-:Y:S01]  /*7a30*/  MUFU.EX2 R101, R101 ;  /* 0x0000006500657308 */ /* 0x000fe20000000800 */
[----:B------:R-:W-:Y:S02]  /*7a40*/  FADD.FTZ R89, R87, R142 ;  /* 0x0000008e57597221 */ /* 0x000fe40000010000 */
[----:B--2---:R-:W-:Y:S01]  /*7a50*/  HMMA.16816.F32.BF16 R4, R80, R8, R4 ;  /* 0x000000085004723c */ /* 0x004fe20000041804 */
[----:B------:R-:W-:Y:S01]  /*7a60*/  FADD.FTZ R91, R91, R84 ;  /* 0x000000545b5b7221 */ /* 0x000fe20000010000 */
[----:B------:R-:W-:-:S03]  /*7a70*/  FADD.FTZ R89, R86, R89 ;  /* 0x0000005956597221 */ /* 0x000fc60000010000 */
[----:B------:R-:W-:Y:S01]  /*7a80*/  MUFU.EX2 R114, R114 ;  /* 0x0000007200727308 */ /* 0x000fe20000000800 */
[----:B------:R-:W-:Y:S01]  /*7a90*/  HMMA.16816.F32.BF16 R8, R80, R10, R76 ;  /* 0x0000000a5008723c */ /* 0x000fe2000004184c */
[----:B------:R-:W-:Y:S01]  /*7aa0*/  LDSM.16.MT88.4 R76, [R118+0x6c00] ;  /* 0x006c0000764c783b */ /* 0x000fe20000004200 */
[----:B------:R-:W-:-:S04]  /*7ab0*/  FADD.FTZ R91, R0, R91 ;  /* 0x0000005b005b7221 */ /* 0x000fc80000010000 */
[C---:B------:R-:W-:Y:S01]  /*7ac0*/  HMMA.16816.F32.BF16 R12, R80.reuse, R16, R12 ;  /* 0x00000010500c723c */ /* 0x040fe2000004180c */
[----:B------:R-:W2:Y:S05]  /*7ad0*/  MUFU.EX2 R113, R113 ;  /* 0x0000007100717308 */ /* 0x000eaa0000000800 */
[C---:B------:R-:W-:Y:S01]  /*7ae0*/  HMMA.16816.F32.BF16 R16, R80.reuse, R18, R68 ;  /* 0x000000125010723c */ /* 0x040fe20000041844 */
[----:B------:R-:W-:Y:S02]  /*7af0*/  LDSM.16.MT88.4 R68, [R116+0x6c00] ;  /* 0x006c00007444783b */ /* 0x000fe40000004200 */
        /* <DEDUP_REMOVED lines=9> */
[----:B------:R-:W-:Y:S08]  /*7b90*/  MUFU.EX2 R148, R148 ;  /* 0x0000009400947308 */ /* 0x000ff00000000800 */
[----:B------:R-:W-:Y:S08]  /*7ba0*/  MUFU.EX2 R105, R105 ;  /* 0x0000006900697308 */ /* 0x000ff00000000800 */
[----:B------:R-:W-:Y:S08]  /*7bb0*/  MUFU.EX2 R108, R108 ;  /* 0x0000006c006c7308 */ /* 0x000ff00000000800 */
[----:B------:R-:W-:Y:S08]  /*7bc0*/  MUFU.EX2 R110, R110 ;  /* 0x0000006e006e7308 */ /* 0x000ff00000000800 */
[----:B------:R-:W-:Y:S01]  /*7bd0*/  MUFU.EX2 R149, R149 ;  /* 0x0000009500957308 */ /* 0x000fe20000000800 */
[C---:B-1----:R-:W-:Y:S07]  /*7be0*/  HMMA.16816.F32.BF16 R44, R80.reuse, R52, R44 ;  /* 0x00000034502c723c */ /* 0x042fee000004182c */
[----:B------:R-:W-:Y:S01]  /*7bf0*/  MUFU.EX2 R106, R106 ;  /* 0x0000006a006a7308 */ /* 0x000fe20000000800 */
[----:B------:R-:W-:Y:S01]  /*7c00*/  HMMA.16816.F32.BF16 R48, R80, R54, R48 ;  /* 0x000000365030723c */ /* 0x000fe20000041830 */
[----:B---3--:R-:W-:Y:S01]  /*7c10*/  F2FP.BF16.F32.PACK_AB R52, R115, R136 ;  /* 0x000000887334723e */ /* 0x008fe200000010ff */
[----:B------:R-:W-:Y:S01]  /*7c20*/  FADD.FTZ R136, R136, R89 ;  /* 0x0000005988887221 */ /* 0x000fe20000010000 */
[----:B--2---:R-:W-:-:S04]  /*7c30*/  F2FP.BF16.F32.PACK_AB R53, R113, R114 ;  /* 0x000000727135723e */ /* 0x004fc800000010ff */
[----:B------:R-:W-:Y:S01]  /*7c40*/  MUFU.EX2 R109, R109 ;  /* 0x0000006d006d7308 */ /* 0x000fe20000000800 */
[----:B------:R-:W-:Y:S01]  /*7c50*/  FADD.FTZ R114, R114, R91 ;  /* 0x0000005b72727221 */ /* 0x000fe20000010000 */
[----:B------:R-:W-:Y:S01]  /*7c60*/  FADD.FTZ R115, R115, R136 ;  /* 0x0000008873737221 */ /* 0x000fe20000010000 */
[----:B------:R-:W-:Y:S02]  /*7c70*/  F2FP.BF16.F32.PACK_AB R54, R101, R102 ;  /* 0x000000666536723e */ /* 0x000fe400000010ff */
[----:B----4-:R-:W-:Y:S01]  /*7c80*/  F2FP.BF16.F32.PACK_AB R55, R97, R100 ;  /* 0x000000646137723e */ /* 0x010fe200000010ff */
[----:B------:R-:W-:Y:S01]  /*7c90*/  FADD.FTZ R113, R113, R114 ;  /* 0x0000007271717221 */ /* 0x000fe20000010000 */
[----:B------:R-:W-:Y:S01]  /*7ca0*/  FADD.FTZ R0, R102, R115 ;  /* 0x0000007366007221 */ /* 0x000fe20000010000 */
[----:B------:R-:W-:Y:S02]  /*7cb0*/  MUFU.EX2 R90, R90 ;  /* 0x0000005a005a7308 */ /* 0x000fe40000000800 */
[----:B------:R-:W-:Y:S01]  /*7cc0*/  FADD.FTZ R100, R100, R113 ;  /* 0x0000007164647221 */ /* 0x000fe20000010000 */
[----:B------:R-:W-:Y:S01]  /*7cd0*/  FADD.FTZ R0, R101, R0 ;  /* 0x0000000065007221 */ /* 0x000fe20000010000 */
[----:B------:R-:W-:Y:S02]  /*7ce0*/  HMMA.16816.F32.BF16 R4, R52, R56, R4 ;  /* 0x000000383404723c */ /* 0x000fe40000041804 */
[----:B------:R-:W-:-:S02]  /*7cf0*/  FADD.FTZ R97, R97, R100 ;  /* 0x0000006461617221 */ /* 0x000fc40000010000 */
[----:B------:R-:W1:Y:S02]  /*7d00*/  MUFU.EX2 R93, R65 ;  /* 0x00000041005d7308 */ /* 0x000e640000000800 */
[----:B------:R-:W-:Y:S01]  /*7d10*/  HMMA.16816.F32.BF16 R8, R52, R58, R8 ;  /* 0x0000003a3408723c */ /* 0x000fe20000041808 */
[----:B------:R-:W2:Y:S05]  /*7d20*/  LDSM.16.MT88.4 R56, [R116+0x6400] ;  /* 0x006400007438783b */ /* 0x000eaa0000004200 */
[----:B------:R-:W-:Y:S08]  /*7d30*/  MUFU.EX2 R92, R92 ;  /* 0x0000005c005c7308 */ /* 0x000ff00000000800 */
[----:B------:R-:W3:Y:S01]  /*7d40*/  MUFU.EX2 R145, R145 ;  /* 0x0000009100917308 */ /* 0x000ee20000000800 */
[----:B-1----:R-:W-:-:S07]  /*7d50*/  F2FP.BF16.F32.PACK_AB R84, R93, R90 ;  /* 0x0000005a5d54723e */ /* 0x002fce00000010ff */
[----:B------:R-:W-:Y:S08]  /*7d60*/  MUFU.EX2 R95, R64 ;  /* 0x00000040005f7308 */ /* 0x000ff00000000800 */
[----:B------:R-:W1:Y:S01]  /*7d70*/  MUFU.EX2 R94, R94 ;  /* 0x0000005e005e7308 */ /* 0x000e620000000800 */
[----:B---3--:R-:W-:-:S07]  /*7d80*/  F2FP.BF16.F32.PACK_AB R86, R145, R92 ;  /* 0x0000005c9156723e */ /* 0x008fce00000010ff */
[----:B------:R-:W-:Y:S01]  /*7d90*/  MUFU.EX2 R104, R104 ;  /* 0x0000006800687308 */ /* 0x000fe20000000800 */
[C---:B--2---:R-:W-:Y:S07]  /*7da0*/  HMMA.16816.F32.BF16 R12, R52.reuse, R56, R12 ;  /* 0x00000038340c723c */ /* 0x044fee000004180c */
[----:B------:R-:W2:Y:S01]  /*7db0*/  MUFU.EX2 R103, R103 ;  /* 0x0000006700677308 */ /* 0x000ea20000000800 */
[----:B------:R-:W-:Y:S01]  /*7dc0*/  HMMA.16816.F32.BF16 R16, R52, R58, R16 ;  /* 0x0000003a3410723c */ /* 0x000fe20000041810 */
[----:B------:R-:W3:Y:S01]  /*7dd0*/  LDSM.16.MT88.4 R56, [R118+0x7400] ;  /* 0x007400007638783b */ /* 0x000ee20000004200 */
[----:B-1----:R-:W-:-:S02]  /*7de0*/  F2FP.BF16.F32.PACK_AB R85, R94, R95 ;  /* 0x0000005f5e55723e */ /* 0x002fc400000010ff */
[----:B--2---:R-:W-:Y:S02]  /*7df0*/  F2FP.BF16.F32.PACK_AB R87, R103, R104 ;  /* 0x000000686757723e */ /* 0x004fe400000010ff */
        /* <DEDUP_REMOVED lines=19> */
[----:B------:R-:W-:-:S04]  /*7f30*/  FADD.FTZ R149, R149, R110 ;  /* 0x0000006e95957221 */ /* 0x000fc80000010000 */
[----:B------:R-:W-:Y:S02]  /*7f40*/  FADD.FTZ R0, R106, R149 ;  /* 0x000000956a007221 */ /* 0x000fe40000010000 */
[----:B------:R-:W-:Y:S02]  /*7f50*/  HMMA.16816.F32.BF16 R4, R52, R60, R4 ;  /* 0x0000003c3404723c */ /* 0x000fe40000041804 */
[----:B------:R-:W-:-:S04]  /*7f60*/  FADD.FTZ R0, R109, R0 ;  /* 0x000000006d007221 */ /* 0x000fc80000010000 */
[----:B------:R-:W-:Y:S01]  /*7f70*/  HMMA.16816.F32.BF16 R8, R52, R62, R8 ;  /* 0x0000003e3408723c */ /* 0x000fe20000041808 */
[----:B------:R-:W2:Y:S01]  /*7f80*/  LDSM.16.MT88.4 R60, [R118+0x7800] ;  /* 0x00780000763c783b */ /* 0x000ea20000004200 */
[----:B------:R-:W-:Y:S01]  /*7f90*/  FADD.FTZ R95, R95, R0 ;  /* 0x000000005f5f7221 */ /* 0x000fe20000010000 */
[----:B------:R-:W-:-:S03]  /*7fa0*/  MOV R0, R3 ;  /* 0x0000000300007202 */ /* 0x000fc60000000f00 */
[----:B------:R-:W-:-:S04]  /*7fb0*/  FADD.FTZ R95, R94, R95 ;  /* 0x0000005f5e5f7221 */ /* 0x000fc80000010000 */
[----:B------:R-:W-:-:S04]  /*7fc0*/  FADD.FTZ R104, R104, R95 ;  /* 0x0000005f68687221 */ /* 0x000fc80000010000 */
[----:B------:R-:W-:Y:S01]  /*7fd0*/  FADD.FTZ R144, R103, R104 ;  /* 0x0000006867907221 */ /* 0x000fe20000010000 */
[C---:B-1----:R-:W-:Y:S06]  /*7fe0*/  HMMA.16816.F32.BF16 R12, R52.reuse, R56, R12 ;  /* 0x00000038340c723c */ /* 0x042fec000004180c */
[----:B------:R-:W-:Y:S01]  /*7ff0*/  HMMA.16816.F32.BF16 R16, R52, R58, R16 ;  /* 0x0000003a3410723c */ /* 0x000fe20000041810 */
[----:B------:R-:W1:Y:S05]  /*8000*/  LDSM.16.MT88.4 R56, [R116+0x7800] ;  /* 0x007800007438783b */ /* 0x000e6a0000004200 */
[C---:B------:R-:W-:Y:S01]  /*8010*/  HMMA.16816.F32.BF16 R80, R84.reuse, R76, R4 ;  /* 0x0000004c5450723c */ /* 0x040fe20000041804 */
[----:B------:R-:W-:Y:S05]  /*8020*/  LDSM.16.MT88.4 R4, [R116+0x8c00] ;  /* 0x008c00007404783b */ /* 0x000fea0000004200 */
[C---:B------:R-:W-:Y:S01]  /*8030*/  HMMA.16816.F32.BF16 R76, R84.reuse, R78, R8 ;  /* 0x0000004e544c723c */ /* 0x040fe20000041808 */
[----:B------:R-:W-:Y:S05]  /*8040*/  LDSM.16.MT88.4 R8, [R118+0x8c00] ;  /* 0x008c00007608783b */ /* 0x000fea0000004200 */
[----:B------:R-:W-:Y:S06]  /*8050*/  HMMA.16816.F32.BF16 R72, R84, R68, R12 ;  /* 0x000000445448723c */ /* 0x000fec000004180c */
[C---:B--2---:R-:W-:Y:S06]  /*8060*/  HMMA.16816.F32.BF16 R20, R52.reuse, R60, R20 ;  /* 0x0000003c3414723c */ /* 0x044fec0000041814 */
[----:B------:R-:W-:Y:S01]  /*8070*/  HMMA.16816.F32.BF16 R24, R52, R62, R24 ;  /* 0x0000003e3418723c */ /* 0x000fe20000041818 */
[----:B------:R-:W2:Y:S05]  /*8080*/  LDSM.16.MT88.4 R60, [R118+0x8800] ;  /* 0x00880000763c783b */ /* 0x000eaa0000004200 */
[----:B------:R-:W-:Y:S06]  /*8090*/  HMMA.16816.F32.BF16 R68, R84, R70, R16 ;  /* 0x000000465444723c */ /* 0x000fec0000041810 */
        /* <DEDUP_REMOVED lines=8> */
[----:B------:R-:W1:Y:S05]  /*8120*/  LDSM.16.MT88.4 R52, [R116+0x7c00] ;  /* 0x007c00007434783b */ /* 0x000e6a0000004200 */
[C---:B------:R-:W-:Y:S06]  /*8130*/  HMMA.16816.F32.BF16 R36, R84.reuse, R8, R36 ;  /* 0x000000085424723c */ /* 0x040fec0000041824 */
[C---:B------:R-:W-:Y:S06]  /*8140*/  HMMA.16816.F32.BF16 R40, R84.reuse, R10, R40 ;  /* 0x0000000a5428723c */ /* 0x040fec0000041828 */
[C---:B------:R-:W-:Y:S06]  /*8150*/  HMMA.16816.F32.BF16 R44, R84.reuse, R4, R44 ;  /* 0x00000004542c723c */ /* 0x040fec000004182c */
[----:B--2---:R-:W-:Y:S01]  /*8160*/  HMMA.16816.F32.BF16 R64, R84, R60, R20 ;  /* 0x0000003c5440723c */ /* 0x004fe20000041814 */
        /* <DEDUP_REMOVED lines=9> */
[----:B------:R-:W-:-:S15]  /*8200*/  HMMA.16816.F32.BF16 R52, R84, R54, R32 ;  /* 0x000000365434723c */ /* 0x000fde0000041820 */
[----:B------:R-:W-:-:S09]  /*8210*/  NOP ;  /* 0x0000000000007918 */ /* 0x000fd20000000000 */
.L_x_4361:
        /* <DEDUP_REMOVED lines=9> */
[----:B------:R-:W-:Y:S01]  /*82b0*/  SHF.R.S32.HI R136, RZ, 0x1f, R137 ;  /* 0x0000001fff887819 */ /* 0x000fe20000011489 */
[----:B------:R-:W-:-:S06]  /*82c0*/  ULDC UR4, c[0x0][0x2ec] ;  /* 0x0000bb0000047ab9 */ /* 0x000fcc0000000800 */
.L_x_4373:
        /* <DEDUP_REMOVED lines=70> */
.L_x_4370:
[C---:B------:R-:W-:Y:S01]  /*8730*/  LEA R142, P4, R8.reuse, R146, 0x1 ;  /* 0x00000092088e7211 */ /* 0x040fe200078808ff */
[----:B------:R-:W-:Y:S01]  /*8740*/  @P3 STS [R130+0x6000], RZ ;  /* 0x006000ff82003388 */ /* 0x000fe20000000800 */
[----:B------:R-:W-:Y:S02]  /*8750*/  IADD3 R0, P0, R127, R8, RZ ;  /* 0x000000087f007210 */ /* 0x000fe40007f1e0ff */
[----:B------:R-:W-:Y:S02]  /*8760*/  LEA.HI.X R143, R8, R147, R149, 0x1, P4 ;  /* 0x00000093088f7211 */ /* 0x000fe400020f0c95 */
[----:B------:R-:W-:Y:S01]  /*8770*/  @P3 STS [R130+0x6004], RZ ;  /* 0x006004ff82003388 */ /* 0x000fe20000000800 */
[----:B-1----:R-:W-:Y:S02]  /*8780*/  @!P3 LEA R150, P5, R86, R142, 0x6 ;  /* 0x0000008e5696b211 */ /* 0x002fe400078a30ff */
[-C--:B------:R-:W-:Y:S02]  /*8790*/  @!P2 LEA R148, P4, R0, R146.reuse, 0x1 ;  /* 0x000000920094a211 */ /* 0x080fe400078808ff */
[----:B------:R-:W-:Y:S01]  /*87a0*/  @P3 STS.64 [R130+0x6008], RZ ;  /* 0x006008ff82003388 */ /* 0x000fe20000000a00 */
[----:B------:R-:W-:Y:S02]  /*87b0*/  @!P3 LEA.HI.X R151, R86, R143, R87, 0x6, P5 ;  /* 0x0000008f5697b211 */ /* 0x000fe400028f3457 */
[----:B------:R-:W-:Y:S02]  /*87c0*/  IADD3.X R2, R126, R149, RZ, P0, !PT ;  /* 0x000000957e027210 */ /* 0x000fe400007fe4ff */
[----:B------:R-:W-:Y:S01]  /*87d0*/  @!PT LDS RZ, [RZ] ;  /* 0x00000000fffff984 */ /* 0x000fe20000000800 */
[----:B------:R-:W-:Y:S01]  /*87e0*/  @!PT LDS RZ, [RZ] ;  /* 0x00000000fffff984 */ /* 0x000fe20000000800 */
[----:B------:R-:W-:Y:S01]  /*87f0*/  @!PT LDS RZ, [RZ] ;  /* 0x00000000fffff984 */ /* 0x000fe20000000800 */
[----:B------:R-:W-:Y:S01]  /*8800*/  @!P3 LDGSTS.E.BYPASS.LTC128B.128 [R130+0x6000], desc[UR12][R142.64] ;  /* 0x060000008e82bfae */ /* 0x000fe2000b901d4c */
[C---:B------:R-:W-:Y:S02]  /*8810*/  @!P1 LEA R146, P0, R0.reuse, R146, 0x1 ;  /* 0x0000009200929211 */ /* 0x040fe400078008ff */
[CCC-:B------:R-:W-:Y:S02]  /*8820*/  @!P2 LEA.HI.X R149, R0.reuse, R147.reuse, R2.reuse, 0x1, P4 ;  /* 0x000000930095a211 */ /* 0x1c0fe400020f0c02 */
[----:B------:R-:W-:Y:S01]  /*8830*/  @P2 STS.128 [R130+0x7000], RZ ;  /* 0x007000ff82002388 */ /* 0x000fe20000000c00 */
[----:B------:R-:W-:Y:S02]  /*8840*/  @!P1 LEA.HI.X R147, R0, R147, R2, 0x1, P0 ;  /* 0x0000009300939211 */ /* 0x000fe400000f0c02 */
[----:B------:R-:W-:Y:S02]  /*8850*/  ISETP.GE.AND P0, PT, R129, 0x2, PT ;  /* 0x000000028100780c */ /* 0x000fe40003f06270 */
[----:B------:R-:W-:Y:S01]  /*8860*/  @!PT LDS RZ, [RZ] ;  /* 0x00000000fffff984 */ /* 0x000fe20000000800 */
[----:B------:R-:W-:Y:S01]  /*8870*/  @!PT LDS RZ, [RZ] ;  /* 0x00000000fffff984 */ /* 0x000fe20000000800 */
[----:B------:R-:W-:Y:S01]  /*8880*/  @!PT LDS RZ, [RZ] ;  /* 0x00000000fffff984 */ /* 0x000fe20000000800 */
[----:B------:R-:W-:Y:S05]  /*8890*/  @!P2 LDGSTS.E.BYPASS.LTC128B.128 [R130+0x7000], desc[UR12][R142.64+0x40] ;  /* 0x070000408e82afae */ /* 0x000fea000b901d4c */
[----:B------:R-:W-:Y:S05]  /*88a0*/  @P1 STS.128 [R130+0x8000], RZ ;  /* 0x008000ff82001388 */ /* 0x000fea0000000c00 */
        /* <DEDUP_REMOVED lines=13> */
[----:B------:R1:W-:Y:S05]  /*8980*/  @!P2 LDGSTS.E.BYPASS.LTC128B.128 [R130+0x7800], desc[UR12][R148.64+0x40] ;  /* 0x078000409482afae */ /* 0x0003ea000b901d4c */
[----:B------:R-:W-:Y:S05]  /*8990*/  @P1 STS.128 [R130+0x8800], RZ ;  /* 0x008800ff82001388 */ /* 0x000fea0000000c00 */
[----:B------:R-:W-:Y:S01]  /*89a0*/  @!PT LDS RZ, [RZ] ;  /* 0x00000000fffff984 */ /* 0x000fe20000000800 */
[----:B------:R-:W-:Y:S01]  /*89b0*/  @!PT LDS RZ, [RZ] ;  /* 0x00000000fffff984 */ /* 0x000fe20000000800 */
[----:B------:R-:W-:Y:S01]  /*89c0*/  @!PT LDS RZ, [RZ] ;  /* 0x00000000fffff984 */ /* 0x000fe20000000800 */
[----:B------:R2:W-:Y:S05]  /*89d0*/  @!P1 LDGSTS.E.BYPASS.LTC128B.128 [R130+0x8800], desc[UR12][R146.64+0x80] ;  /* 0x0880008092829fae */ /* 0x0005ea000b901d4c */
[----:B------:R-:W-:Y:S05]  /*89e0*/  LDSM.16.M88.4 R88, [R121] ;  /* 0x000000007958783b */ /* 0x000fea0000000200 */
[----:B------:R-:W3:Y:S05]  /*89f0*/  LDSM.16.M88.4 R92, [R120+0x3000] ;  /* 0x00300000785c783b */ /* 0x000eea0000000200 */
[----:B------:R-:W4:Y:S05]  /*8a00*/  LDSM.16.M88.4 R96, [R120+0x3400] ;  /* 0x003400007860783b */ /* 0x000f2a0000000200 */
[----:B------:R-:W5:Y:S05]  /*8a10*/  LDSM.16.M88.4 R100, [R120+0x3800] ;  /* 0x003800007864783b */ /* 0x000f6a0000000200 */
[----:B------:R-:W1:Y:S05]  /*8a20*/  LDSM.16.M88.4 R104, [R120+0x3c00] ;  /* 0x003c00007868783b */ /* 0x000e6a0000000200 */
[----:B------:R-:W0:Y:S05]  /*8a30*/  LDGDEPBAR ;  /* 0x00000000000079af */ /* 0x000e2a0000000000 */
[----:B------:R-:W-:Y:S05]  /*8a40*/  LDSM.16.M88.4 R108, [R119] ;  /* 0x00000000776c783b */ /* 0x000fea0000000200 */
[----:B------:R-:W2:Y:S01]  /*8a50*/  LDSM.16.M88.4 R112, [R117+0x3000] ;  /* 0x003000007570783b */ /* 0x000ea20000000200 */
        /* <DEDUP_REMOVED lines=33> */
[----:B------:R-:W1:Y:S05]  /*8c70*/  LDSM.16.M88.4 R92, [R117+0x4000] ;  /* 0x00400000755c783b */ /* 0x000e6a0000000200 */
        /* <DEDUP_REMOVED lines=35> */
[----:B------:R-:W-:Y:S01]  /*8eb0*/  FMUL.FTZ R0, R6, UR5 ;  /* 0x0000000506007c20 */ /* 0x000fe20008410000 */
[----:B------:R-:W-:Y:S03]  /*8ec0*/  FMUL.FTZ R84, R5, UR5 ;  /* 0x0000000505547c20 */ /* 0x000fe60008410000 */
[----:B------:R-:W-:Y:S01]  /*8ed0*/  FMUL.FTZ R86, R4, UR5 ;  /* 0x0000000504567c20 */ /* 0x000fe20008410000 */
[----:B------:R3:W4:Y:S01]  /*8ee0*/  MUFU.TANH R106, R0 ;  /* 0x00000000006a7308 */ /* 0x0007220000002400 */
[----:B------:R-:W-:Y:S01]  /*8ef0*/  FMUL.FTZ R87, R8, UR5 ;  /* 0x0000000508577c20 */ /* 0x000fe20008410000 */
[----:B------:R-:W-:Y:S04]  /*8f00*/  FMUL.FTZ R2, R7, UR5 ;  /* 0x0000000507027c20 */ /* 0x000fe80008410000 */
[----:B------:R-:W-:Y:S01]  /*8f10*/  FMUL.FTZ R156, R12, UR5 ;  /* 0x000000050c9c7c20 */ /* 0x000fe20008410000 */
[----:B------:R-:W-:Y:S03]  /*8f20*/  FMUL.FTZ R155, R13, UR5 ;  /* 0x000000050d9b7c20 */ /* 0x000fe60008410000 */
[----:B------:R5:W2:Y:S01]  /*8f30*/  MUFU.TANH R107, R84 ;  /* 0x00000054006b7308 */ /* 0x000aa20000002400 */
[----:B------:R-:W-:Y:S01]  /*8f40*/  FMUL.FTZ R154, R14, UR5 ;  /* 0x000000050e9a7c20 */ /* 0x000fe20008410000 */
[----:B------:R-:W-:Y:S01]  /*8f50*/  FMUL.FTZ R157, R15, UR5 ;  /* 0x000000050f9d7c20 */ /* 0x000fe20008410000 */
[----:B------:R-:W-:Y:S01]  /*8f60*/  FMUL.FTZ R152, R16, UR5 ;  /* 0x0000000510987c20 */ /* 0x000fe20008410000 */
[----:B------:R-:W-:Y:S01]  /*8f70*/  FMUL.FTZ R148, R17, UR5 ;  /* 0x0000000511947c20 */ /* 0x000fe20008410000 */
[----:B------:R-:W-:Y:S01]  /*8f80*/  FMUL.FTZ R147, R18, UR5 ;  /* 0x0000000512937c20 */ /* 0x000fe20008410000 */
[----:B------:R-:W-:Y:S04]  /*8f90*/  FMUL.FTZ R146, R19, UR5 ;  /* 0x0000000513927c20 */ /* 0x000fe80008410000 */
[----:B------:R4:W4:Y:S01]  /*8fa0*/  MUFU.TANH R101, R86 ;  /* 0x0000005600657308 */ /* 0x0009220000002400 */
[C---:B-1----:R-:W-:Y:S05]  /*8fb0*/  HMMA.16816.F32.BF16 R20, R88.reuse, R92, R20 ;  /* 0x0000005c5814723c */ /* 0x042fea0000041814 */
[----:B---3--:R-:W-:Y:S01]  /*8fc0*/  FMUL.FTZ R0, R11, UR5 ;  /* 0x000000050b007c20 */ /* 0x008fe20008410000 */
[C---:B------:R-:W-:Y:S03]  /*8fd0*/  HMMA.16816.F32.BF16 R24, R88.reuse, R94, R24 ;  /* 0x0000005e5818723c */ /* 0x040fe60000041818 */
[----:B------:R1:W3:Y:S02]  /*8fe0*/  MUFU.TANH R115, R87 ;  /* 0x0000005700737308 */ /* 0x0002e40000002400 */
[----:B-----5:R-:W-:Y:S01]  /*8ff0*/  FMUL.FTZ R84, R10, UR5 ;  /* 0x000000050a547c20 */ /* 0x020fe20008410000 */
[C---:B--2---:R-:W-:Y:S07]  /*9000*/  HMMA.16816.F32.BF16 R28, R88.reuse, R96, R28 ;  /* 0x00000060581c723c */ /* 0x044fee000004181c */
[----:B------:R2:W1:Y:S01]  /*9010*/  MUFU.TANH R112, R2 ;  /* 0x0000000200707308 */ /* 0x0004620000002400 */
[----:B----4-:R-:W-:Y:S01]  /*9020*/  FMUL.FTZ R86, R9, UR5 ;  /* 0x0000000509567c20 */ /* 0x010fe20008410000 */
[----:B------:R-:W-:Y:S08]  /*9030*/  HMMA.16816.F32.BF16 R32, R88, R98, R32 ;  /* 0x000000625820723c */ /* 0x000ff00000041820 */
[----:B------:R4:W1:Y:S03]  /*9040*/  MUFU.TANH R10, R0 ;  /* 0x00000000000a7308 */ /* 0x0008660000002400 */
[----:B------:R-:W-:Y:S01]  /*9050*/  FMUL.FTZ R149, R20, UR5 ;  /* 0x0000000514957c20 */ /* 0x000fe20008410000 */
[----:B------:R-:W-:Y:S01]  /*9060*/  FMUL.FTZ R151, R21, UR5 ;  /* 0x0000000515977c20 */ /* 0x000fe20008410000 */
[----:B------:R-:W-:Y:S01]  /*9070*/  FMUL.FTZ R150, R22, UR5 ;  /* 0x0000000516967c20 */ /* 0x000fe20008410000 */
[----:B------:R-:W-:Y:S01]  /*9080*/  FMUL.FTZ R153, R23, UR5 ;  /* 0x0000000517997c20 */ /* 0x000fe20008410000 */
[----:B------:R-:W-:Y:S03]  /*9090*/  FMUL.FTZ R159, R24, UR5 ;  /* 0x00000005189f7c20 */ /* 0x000fe60008410000 */
[----:B------:R3:W3:Y:S01]  /*90a0*/  MUFU.TANH R113, R86 ;  /* 0x0000005600717308 */ /* 0x0006e20000002400 */
[----:B------:R-:W-:Y:S01]  /*90b0*/  FMUL.FTZ R158, R25, UR5 ;  /* 0x00000005199e7c20 */ /* 0x000fe20008410000 */
[----:B------:R-:W-:Y:S01]  /*90c0*/  FMUL.FTZ R160, R26, UR5 ;  /* 0x000000051aa07c20 */ /* 0x000fe20008410000 */
[----:B------:R-:W-:Y:S01]  /*90d0*/  FMUL.FTZ R161, R27, UR5 ;  /* 0x000000051ba17c20 */ /* 0x000fe20008410000 */
[----:B------:R-:W-:Y:S01]  /*90e0*/  FMUL.FTZ R162, R28, UR5 ;  /* 0x000000051ca27c20 */ /* 0x000fe20008410000 */
[----:B------:R-:W-:Y:S01]  /*90f0*/  FMUL.FTZ R163, R29, UR5 ;  /* 0x000000051da37c20 */ /* 0x000fe20008410000 */
[----:B------:R-:W-:Y:S04]  /*9100*/  FMUL.FTZ R164, R30, UR5 ;  /* 0x000000051ea47c20 */ /* 0x000fe80008410000 */
[----:B------:R3:W3:Y:S01]  /*9110*/  MUFU.TANH R114, R84 ;  /* 0x0000005400727308 */ /* 0x0006e20000002400 */
[----:B------:R-:W-:Y:S01]  /*9120*/  FMUL.FTZ R165, R31, UR5 ;  /* 0x000000051fa57c20 */ /* 0x000fe20008410000 */
[----:B-1----:R-:W-:Y:S01]  /*9130*/  FMUL.FTZ R87, R34, UR5 ;  /* 0x0000000522577c20 */ /* 0x002fe20008410000 */
[----:B--2---:R-:W-:Y:S01]  /*9140*/  FMUL.FTZ R2, R32, UR5 ;  /* 0x0000000520027c20 */ /* 0x004fe20008410000 */
[----:B----4-:R-:W-:Y:S01]  /*9150*/  FMUL.FTZ R0, R33, UR5 ;  /* 0x0000000521007c20 */ /* 0x010fe20008410000 */
[----:B------:R-:W-:Y:S05]  /*9160*/  FMUL.FTZ R35, R35, UR5 ;  /* 0x0000000523237c20 */ /* 0x000fea0008410000 */
[----:B------:R-:W1:Y:S10]  /*9170*/  MUFU.TANH R156, R156 ;  /* 0x0000009c009c7308 */ /* 0x000e740000002400 */
[----:B------:R-:W2:Y:S10]  /*9180*/  MUFU.TANH R155, R155 ;  /* 0x0000009b009b7308 */ /* 0x000eb40000002400 */
[----:B------:R-:W4:Y:S10]  /*9190*/  MUFU.TANH R154, R154 ;  /* 0x0000009a009a7308 */ /* 0x000f340000002400 */
        /* <DEDUP_REMOVED lines=19> */
[----:B------:R-:W1:Y:S10]  /*92d0*/  MUFU.TANH R87, R87 ;  /* 0x0000005700577308 */ /* 0x000e740000002400 */
[----:B------:R1:W1:Y:S01]  /*92e0*/  MUFU.TANH R86, R35 ;  /* 0x0000002300567308 */ /* 0x0002620000002400 */
[----:B--234-:R-:W-:Y:S05]  /*92f0*/  @!P0 BRA `(.L_x_4371) ;  /* 0x0000000400bc8947 */ /* 0x01cfea0003800000 */
[----:B------:R-:W-:Y:S02]  /*9300*/  MOV R8, R137 ;  /* 0x0000008900087202 */ /* 0x000fe40000000f00 */
[----:B------:R-:W-:Y:S01]  /*9310*/  MOV R7, R136 ;  /* 0x0000008800077202 */ /* 0x000fe20000000f00 */
        /* <DEDUP_REMOVED lines=40> */
[----:B------:R-:W-:Y:S01]  /*95a0*/  @!P5 IMAD.MOV R2, RZ, RZ, -R2 ;  /* 0x000000ffff02d224 */ /* 0x000fe200078e0a02 */
[----:B------:R-:W1:Y:S02]  /*95b0*/  LDC.64 R6, c[0x0][0x248] ;  /* 0x00009200ff067b82 */ /* 0x000e640000000a00 */
        /* <DEDUP_REMOVED lines=21> */
.L_x_4372:
[----:B------:R2:W-:Y:S01]  /*9710*/  @P3 STS [R130+0x3000], RZ ;  /* 0x003000ff82003388 */ /* 0x0005e20000000800 */
[----:B------:R-:W3:Y:S01]  /*9720*/  @!P3 LDC.64 R4, c[0x0][0x248] ;  /* 0x00009200ff04bb82 */ /* 0x000ee20000000a00 */
[C---:B------:R-:W-:Y:S02]  /*9730*/  LEA R12, P4, R8.reuse, R140, 0x1 ;  /* 0x0000008c080c7211 */ /* 0x040fe400078808ff */
[----:B------:R2:W-:Y:S01]  /*9740*/  @P3 STS [R130+0x3004], RZ ;  /* 0x003004ff82003388 */ /* 0x0005e20000000800 */
[----:B-1----:R-:W-:Y:S02]  /*9750*/  IADD3 R0, P0, R125, R8, RZ ;  /* 0x000000087d007210 */ /* 0x002fe40007f1e0ff */
        /* <DEDUP_REMOVED lines=19> */
[C---:B---3--:R-:W-:Y:S03]  /*9890*/  @!P3 LEA R14, P5, R4.reuse, R12, 0x6 ;  /* 0x0000000c040eb211 */ /* 0x048fe600078a30ff */
        /* <DEDUP_REMOVED lines=21> */
.L_x_4371:
        /* <DEDUP_REMOVED lines=97> */
[----:B------:R-:W2:Y:S01]  /*a000*/  LDSM.16.MT88.4 R60, [R116+0x7000] ;  /* 0x00700000743c783b */ /* 0x000ea20000004200 */
[C---:B------:R-:W-:Y:S01]  /*a010*/  FMUL.FTZ R32, R84.reuse, R52 ;  /* 0x0000003454207220 */ /* 0x040fe20000410000 */
[C---:B------:R-:W-:Y:S01]  /*a020*/  FMUL.FTZ R33, R84.reuse, R53 ;  /* 0x0000003554217220 */ /* 0x040fe20000410000 */
[C---:B------:R-:W-:Y:S01]  /*a030*/  FMUL.FTZ R34, R3.reuse, R54 ;  /* 0x0000003603227220 */ /* 0x040fe20000410000 */
[----:B------:R-:W-:Y:S03]  /*a040*/  FMUL.FTZ R35, R3, R55 ;  /* 0x0000003703237220 */ /* 0x000fe60000410000 */
[----:B------:R-:W3:Y:S01]  /*a050*/  MUFU.EX2 R92, R92 ;  /* 0x0000005c005c7308 */ /* 0x000ee20000000800 */
[----:B-1----:R-:W-:Y:S01]  /*a060*/  F2FP.BF16.F32.PACK_AB R80, R93, R101 ;  /* 0x000000655d50723e */ /* 0x002fe200000010ff */
[C---:B------:R-:W-:Y:S01]  /*a070*/  FMUL.FTZ R36, R84.reuse, R36 ;  /* 0x0000002454247220 */ /* 0x040fe20000410000 */
[----:B------:R-:W1:Y:S01]  /*a080*/  LDSM.16.MT88.4 R52, [R118+0x8000] ;  /* 0x008000007634783b */ /* 0x000e620000004200 */
        /* <DEDUP_REMOVED lines=13> */
[----:B---3--:R-:W-:Y:S01]  /*a160*/  F2FP.BF16.F32.PACK_AB R81, R92, R100 ;  /* 0x000000645c51723e */ /* 0x008fe200000010ff */
[C---:B------:R-:W-:Y:S01]  /*a170*/  FMUL.FTZ R48, R84.reuse, R48 ;  /* 0x0000003054307220 */ /* 0x040fe20000410000 */
[----:B------:R-:W-:Y:S01]  /*a180*/  FMUL.FTZ R49, R84, R49 ;  /* 0x0000003154317220 */ /* 0x000fe20000410000 */
[C---:B------:R-:W-:Y:S01]  /*a190*/  FMUL.FTZ R50, R3.reuse, R50 ;  /* 0x0000003203327220 */ /* 0x040fe20000410000 */
[----:B------:R-:W-:Y:S01]  /*a1a0*/  FMUL.FTZ R51, R3, R51 ;  /* 0x0000003303337220 */ /* 0x000fe20000410000 */
[----:B------:R-:W-:Y:S01]  /*a1b0*/  LDSM.16.MT88.4 R76, [R118+0x6c00] ;  /* 0x006c0000764c783b */ /* 0x000fe20000004200 */
[--C-:B------:R-:W-:Y:S03]  /*a1c0*/  FFMA.FTZ R163, R163, UR4, -R104.reuse ;  /* 0x00000004a3a37c23 */ /* 0x100fe60008010868 */
[----:B------:R-:W-:Y:S01]  /*a1d0*/  MUFU.EX2 R91, R91 ;  /* 0x0000005b005b7308 */ /* 0x000fe20000000800 */
[----:B------:R-:W-:Y:S01]  /*a1e0*/  FFMA.FTZ R102, R102, UR4, -R104 ;  /* 0x0000000466667c23 */ /* 0x000fe20008010868 */
[--C-:B------:R-:W-:Y:S01]  /*a1f0*/  FFMA.FTZ R164, R164, UR4, -R105.reuse ;  /* 0x00000004a4a47c23 */ /* 0x100fe20008010869 */
[--C-:B------:R-:W-:Y:S01]  /*a200*/  FFMA.FTZ R165, R165, UR4, -R105.reuse ;  /* 0x00000004a5a57c23 */ /* 0x100fe20008010869 */
[----:B------:R-:W-:Y:S01]  /*a210*/  FFMA.FTZ R87, R87, UR4, -R105 ;  /* 0x0000000457577c23 */ /* 0x000fe20008010869 */
[----:B------:R-:W-:Y:S01]  /*a220*/  FFMA.FTZ R101, R84, R145, R101 ;  /* 0x0000009154657223 */ /* 0x000fe20000010065 */
[----:B------:R-:W-:Y:S01]  /*a230*/  LDSM.16.MT88.4 R68, [R116+0x6c00] ;  /* 0x006c00007444783b */ /* 0x000fe20000004200 */
[----:B------:R-:W-:Y:S03]  /*a240*/  FFMA.FTZ R100, R3, R144, R100 ;  /* 0x0000009003647223 */ /* 0x000fe60000010064 */
[----:B------:R-:W3:Y:S01]  /*a250*/  MUFU.EX2 R88, R88 ;  /* 0x0000005800587308 */ /* 0x000ee20000000800 */
[----:B----4-:R-:W-:Y:S01]  /*a260*/  F2FP.BF16.F32.PACK_AB R82, R89, R90 ;  /* 0x0000005a5952723e */ /* 0x010fe200000010ff */
[----:B------:R-:W-:Y:S01]  /*a270*/  FADD.FTZ R101, R93, R101 ;  /* 0x000000655d657221 */ /* 0x000fe20000010000 */
[----:B------:R-:W-:Y:S01]  /*a280*/  FADD.FTZ R100, R92, R100 ;  /* 0x000000645c647221 */ /* 0x000fe20000010000 */
[C---:B------:R-:W-:Y:S02]  /*a290*/  ISETP.GT.AND P0, PT, R129.reuse, 0x1, PT ;  /* 0x000000018100780c */ /* 0x040fe40003f04270 */
[----:B------:R-:W-:Y:S01]  /*a2a0*/  FADD.FTZ R90, R90, R101 ;  /* 0x000000655a5a7221 */ /* 0x000fe20000010000 */
[----:B------:R-:W-:Y:S03]  /*a2b0*/  IADD3 R129, R129, -0x1, RZ ;  /* 0xffffffff81817810 */ /* 0x000fe60007ffe0ff */
[----:B------:R-:W-:Y:S01]  /*a2c0*/  MUFU.EX2 R94, R94 ;  /* 0x0000005e005e7308 */ /* 0x000fe20000000800 */
[----:B------:R-:W-:Y:S01]  /*a2d0*/  MOV R146, R142 ;  /* 0x0000008e00927202 */ /* 0x000fe20000000f00 */
[----:B------:R-:W-:Y:S01]  /*a2e0*/  FADD.FTZ R90, R89, R90 ;  /* 0x0000005a595a7221 */ /* 0x000fe20000010000 */
[----:B------:R-:W-:Y:S07]  /*a2f0*/  MOV R147, R143 ;  /* 0x0000008f00937202 */ /* 0x000fee0000000f00 */
[----:B------:R-:W-:Y:S01]  /*a300*/  MUFU.EX2 R95, R95 ;  /* 0x0000005f005f7308 */ /* 0x000fe20000000800 */
[C---:B---3--:R-:W-:Y:S01]  /*a310*/  F2FP.BF16.F32.PACK_AB R83, R88.reuse, R91 ;  /* 0x0000005b5853723e */ /* 0x048fe200000010ff */
[----:B------:R-:W-:Y:S04]  /*a320*/  FADD.FTZ R91, R91, R100 ;  /* 0x000000645b5b7221 */ /* 0x000fe80000010000 */
[----:B------:R-:W-:Y:S02]  /*a330*/  FADD.FTZ R91, R88, R91 ;  /* 0x0000005b585b7221 */ /* 0x000fe40000010000 */
[C---:B------:R-:W-:Y:S02]  /*a340*/  HMMA.16816.F32.BF16 R4, R80.reuse, R12, R4 ;  /* 0x0000000c5004723c */ /* 0x040fe40000041804 */
[----:B------:R-:W-:Y:S04]  /*a350*/  MUFU.EX2 R111, R111 ;  /* 0x0000006f006f7308 */ /* 0x000fe80000000800 */
[C---:B------:R-:W-:Y:S06]  /*a360*/  HMMA.16816.F32.BF16 R8, R80.reuse, R14, R8 ;  /* 0x0000000e5008723c */ /* 0x040fec0000041808 */
[----:B------:R-:W-:Y:S01]  /*a370*/  MUFU.EX2 R96, R96 ;  /* 0x0000006000607308 */ /* 0x000fe20000000800 */
[C---:B------:R-:W-:Y:S01]  /*a380*/  FMUL.FTZ R12, R84.reuse, R72 ;  /* 0x00000048540c7220 */ /* 0x040fe20000410000 */
[C---:B------:R-:W-:Y:S03]  /*a390*/  FMUL.FTZ R13, R84.reuse, R73 ;  /* 0x00000049540d7220 */ /* 0x040fe60000410000 */
[C---:B------:R-:W-:Y:S01]  /*a3a0*/  FMUL.FTZ R14, R3.reuse, R74 ;  /* 0x0000004a030e7220 */ /* 0x040fe20000410000 */
[C---:B------:R-:W-:Y:S04]  /*a3b0*/  FMUL.FTZ R15, R3.reuse, R75 ;  /* 0x0000004b030f7220 */ /* 0x040fe80000410000 */
[----:B------:R-:W-:Y:S03]  /*a3c0*/  MUFU.EX2 R108, R108 ;  /* 0x0000006c006c7308 */ /* 0x000fe60000000800 */
[C---:B------:R-:W-:Y:S07]  /*a3d0*/  HMMA.16816.F32.BF16 R12, R80.reuse, R20, R12 ;  /* 0x00000014500c723c */ /* 0x040fee000004180c */
        /* <DEDUP_REMOVED lines=8> */
[--C-:B------:R-:W-:Y:S01]  /*a460*/  FFMA.FTZ R64, R154, UR4, -R105.reuse ;  /* 0x000000049a407c23 */ /* 0x100fe20008010869 */
[----:B------:R-:W-:Y:S01]  /*a470*/  FFMA.FTZ R104, R103, UR4, -R104 ;  /* 0x0000000467687c23 */ /* 0x000fe20008010868 */
[--C-:B------:R-:W-:Y:S01]  /*a480*/  FFMA.FTZ R103, R160, UR4, -R105.reuse ;  /* 0x00000004a0677c23 */ /* 0x100fe20008010869 */
[C---:B------:R-:W-:Y:S04]  /*a490*/  HMMA.16816.F32.BF16 R20, R80.reuse, R28, R20 ;  /* 0x0000001c5014723c */ /* 0x040fe80000041814 */
[----:B------:R-:W-:Y:S01]  /*a4a0*/  MUFU.EX2 R109, R109 ;  /* 0x0000006d006d7308 */ /* 0x000fe20000000800 */
[----:B------:R-:W-:Y:S01]  /*a4b0*/  FFMA.FTZ R105, R86, UR4, -R105 ;  /* 0x0000000456697c23 */ /* 0x000fe20008010869 */
[C---:B------:R-:W-:Y:S08]  /*a4c0*/  HMMA.16816.F32.BF16 R24, R80.reuse, R30, R24 ;  /* 0x0000001e5018723c */ /* 0x040ff00000041818 */
[----:B------:R-:W3:Y:S03]  /*a4d0*/  MUFU.EX2 R65, R65 ;  /* 0x0000004100417308 */ /* 0x000ee60000000800 */
[C---:B------:R-:W-:Y:S01]  /*a4e0*/  FMUL.FTZ R28, R84.reuse, R56 ;  /* 0x00000038541c7220 */ /* 0x040fe20000410000 */
[----:B------:R-:W-:Y:S01]  /*a4f0*/  FMUL.FTZ R29, R84, R57 ;  /* 0x00000039541d7220 */ /* 0x000fe20000410000 */
[C---:B------:R-:W-:Y:S01]  /*a500*/  FMUL.FTZ R30, R3.reuse, R58 ;  /* 0x0000003a031e7220 */ /* 0x040fe20000410000 */
[----:B------:R-:W-:Y:S02]  /*a510*/  FMUL.FTZ R31, R3, R59 ;  /* 0x0000003b031f7220 */ /* 0x000fe40000410000 */
[----:B------:R-:W-:Y:S02]  /*a520*/  LDSM.16.MT88.4 R56, [R118+0x6400] ;  /* 0x006400007638783b */ /* 0x000fe40000004200 */
[----:B------:R-:W-:Y:S03]  /*a530*/  MUFU.EX2 R106, R106 ;  /* 0x0000006a006a7308 */ /* 0x000fe60000000800 */
[C---:B--2---:R-:W-:Y:S07]  /*a540*/  HMMA.16816.F32.BF16 R28, R80.reuse, R60, R28 ;  /* 0x0000003c501c723c */ /* 0x044fee000004181c */
[----:B------:R-:W-:Y:S01]  /*a550*/  MUFU.EX2 R103, R103 ;  /* 0x0000006700677308 */ /* 0x000fe20000000800 */
[C---:B------:R-:W-:Y:S01]  /*a560*/  HMMA.16816.F32.BF16 R32, R80.reuse, R62, R32 ;  /* 0x0000003e5020723c */ /* 0x040fe20000041820 */
[----:B------:R-:W-:Y:S02]  /*a570*/  LDSM.16.MT88.4 R60, [R116+0x6800] ;  /* 0x00680000743c783b */ /* 0x000fe40000004200 */
[----:B---3--:R-:W-:Y:S03]  /*a580*/  FADD.FTZ R3, R65, R90 ;  /* 0x0000005a41037221 */ /* 0x008fe60000010000 */
[C---:B-1----:R-:W-:Y:S03]  /*a590*/  HMMA.16816.F32.BF16 R36, R80.reuse, R52, R36 ;  /* 0x000000345024723c */ /* 0x042fe60000041824 */
[----:B------:R-:W-:Y:S02]  /*a5a0*/  MUFU.EX2 R86, R161 ;  /* 0x000000a100567308 */ /* 0x000fe40000000800 */
[----:B------:R-:W-:Y:S01]  /*a5b0*/  FADD.FTZ R3, R94, R3 ;  /* 0x000000035e037221 */ /* 0x000fe20000010000 */
[C---:B------:R-:W-:Y:S01]  /*a5c0*/  HMMA.16816.F32.BF16 R40, R80.reuse, R54, R40 ;  /* 0x000000365028723c */ /* 0x040fe20000041828 */
[----:B------:R-:W1:Y:S06]  /*a5d0*/  LDSM.16.MT88.4 R52, [R116+0x8000] ;  /* 0x008000007434783b */ /* 0x000e6c0000004200 */
[----:B------:R-:W2:Y:S10]  /*a5e0*/  MUFU.EX2 R64, R64 ;  /* 0x0000004000407308 */ /* 0x000eb40000000800 */
[----:B------:R-:W3:Y:S10]  /*a5f0*/  MUFU.EX2 R99, R99 ;  /* 0x0000006300637308 */ /* 0x000ef40000000800 */
[----:B------:R-:W-:Y:S01]  /*a600*/  MUFU.EX2 R98, R98 ;  /* 0x0000006200627308 */ /* 0x000fe20000000800 */
[----:B--2---:R-:W-:Y:S09]  /*a610*/  FADD.FTZ R84, R64, R91 ;  /* 0x0000005b40547221 */ /* 0x004ff20000010000 */
[----:B------:R-:W2:Y:S10]  /*a620*/  MUFU.EX2 R97, R97 ;  /* 0x0000006100617308 */ /* 0x000eb40000000800 */
[----:B------:R-:W-:Y:S01]  /*a630*/  MUFU.EX2 R162, R162 ;  /* 0x000000a200a27308 */ /* 0x000fe20000000800 */
[C---:B-1----:R-:W-:Y:S09]  /*a640*/  HMMA.16816.F32.BF16 R44, R80.reuse, R52, R44 ;  /* 0x00000034502c723c */ /* 0x042ff2000004182c */
[----:B------:R-:W1:Y:S01]  /*a650*/  MUFU.EX2 R163, R163 ;  /* 0x000000a300a37308 */ /* 0x000e620000000800 */
[----:B------:R-:W-:Y:S09]  /*a660*/  HMMA.16816.F32.BF16 R48, R80, R54, R48 ;  /* 0x000000365030723c */ /* 0x000ff20000041830 */
[----:B------:R-:W-:Y:S02]  /*a670*/  MUFU.EX2 R164, R164 ;  /* 0x000000a400a47308 */ /* 0x000fe40000000800 */
[----:B------:R-:W-:Y:S02]  /*a680*/  F2FP.BF16.F32.PACK_AB R52, R94, R65 ;  /* 0x000000415e34723e */ /* 0x000fe400000010ff */
[C---:B------:R-:W-:Y:S01]  /*a690*/  F2FP.BF16.F32.PACK_AB R53, R95.reuse, R64 ;  /* 0x000000405f35723e */ /* 0x040fe200000010ff */
[----:B------:R-:W-:Y:S01]  /*a6a0*/  FADD.FTZ R95, R95, R84 ;  /* 0x000000545f5f7221 */ /* 0x000fe20000010000 */
[----:B---3--:R-:W-:Y:S04]  /*a6b0*/  F2FP.BF16.F32.PACK_AB R54, R99, R96 ;  /* 0x000000606336723e */ /* 0x008fe800000010ff */
[----:B------:R-:W3:Y:S01]  /*a6c0*/  MUFU.EX2 R165, R165 ;  /* 0x000000a500a57308 */ /* 0x000ee20000000800 */
[----:B--2---:R-:W-:Y:S01]  /*a6d0*/  F2FP.BF16.F32.PACK_AB R55, R97, R98 ;  /* 0x000000626137723e */ /* 0x004fe200000010ff */
[----:B------:R-:W-:Y:S01]  /*a6e0*/  FADD.FTZ R98, R98, R95 ;  /* 0x0000005f62627221 */ /* 0x000fe20000010000 */
[----:B-1----:R-:W-:Y:S03]  /*a6f0*/  F2FP.BF16.F32.PACK_AB R88, R163, R162 ;  /* 0x000000a2a358723e */ /* 0x002fe600000010ff */
[----:B------:R-:W-:Y:S02]  /*a700*/  FADD.FTZ R97, R97, R98 ;  /* 0x0000006261617221 */ /* 0x000fe40000010000 */
[C---:B------:R-:W-:Y:S02]  /*a710*/  HMMA.16816.F32.BF16 R4, R52.reuse, R56, R4 ;  /* 0x000000383404723c */ /* 0x040fe40000041804 */
[----:B------:R-:W-:Y:S04]  /*a720*/  MUFU.EX2 R102, R102 ;  /* 0x0000006600667308 */ /* 0x000fe80000000800 */
[C---:B------:R-:W-:Y:S01]  /*a730*/  HMMA.16816.F32.BF16 R8, R52.reuse, R58, R8 ;  /* 0x0000003a3408723c */ /* 0x040fe20000041808 */
[----:B------:R-:W1:Y:S05]  /*a740*/  LDSM.16.MT88.4 R56, [R116+0x6400] ;  /* 0x006400007438783b */ /* 0x000e6a0000004200 */
[----:B------:R-:W2:Y:S01]  /*a750*/  MUFU.EX2 R145, R104 ;  /* 0x0000006800917308 */ /* 0x000ea20000000800 */
[----:B---3--:R-:W-:Y:S09]  /*a760*/  F2FP.BF16.F32.PACK_AB R89, R165, R164 ;  /* 0x000000a4a559723e */ /* 0x008ff200000010ff */
[----:B------:R-:W-:Y:S10]  /*a770*/  MUFU.EX2 R87, R87 ;  /* 0x0000005700577308 */ /* 0x000ff40000000800 */
[----:B------:R-:W3:Y:S01]  /*a780*/  MUFU.EX2 R144, R105 ;  /* 0x0000006900907308 */ /* 0x000ee20000000800 */
[----:B--2---:R-:W-:Y:S02]  /*a790*/  F2FP.BF16.F32.PACK_AB R90, R145, R102 ;  /* 0x00000066915a723e */ /* 0x004fe400000010ff */
[----:B---3--:R-:W-:Y:S01]  /*a7a0*/  F2FP.BF16.F32.PACK_AB R91, R144, R87 ;  /* 0x00000057905b723e */ /* 0x008fe200000010ff */
        /* <DEDUP_REMOVED lines=15> */
[----:B------:R-:W-:Y:S04]  /*a8a0*/  F2FP.BF16.F32.PACK_AB R52, R108, R111 ;  /* 0x0000006f6c34723e */ /* 0x000fe800000010ff */
[C---:B------:R-:W-:Y:S01]  /*a8b0*/  F2FP.BF16.F32.PACK_AB R53, R107.reuse, R110 ;  /* 0x0000006e6b35723e */ /* 0x040fe200000010ff */
[----:B------:R-:W-:Y:S01]  /*a8c0*/  FADD.FTZ R110, R110, R97 ;  /* 0x000000616e6e7221 */ /* 0x000fe20000010000 */
[----:B------:R-:W-:Y:S02]  /*a8d0*/  F2FP.BF16.F32.PACK_AB R54, R106, R109 ;  /* 0x0000006d6a36723e */ /* 0x000fe400000010ff */
[----:B------:R-:W-:Y:S01]  /*a8e0*/  F2FP.BF16.F32.PACK_AB R55, R86, R103 ;  /* 0x000000675637723e */ /* 0x000fe200000010ff */
[----:B------:R-:W-:Y:S06]  /*a8f0*/  FADD.FTZ R110, R107, R110 ;  /* 0x0000006e6b6e7221 */ /* 0x000fec0000010000 */
[C---:B-1----:R-:W-:Y:S06]  /*a900*/  HMMA.16816.F32.BF16 R4, R52.reuse, R56, R4 ;  /* 0x000000383404723c */ /* 0x042fec0000041804 */
[C---:B------:R-:W-:Y:S01]  /*a910*/  HMMA.16816.F32.BF16 R8, R52.reuse, R58, R8 ;  /* 0x0000003a3408723c */ /* 0x040fe20000041808 */
[----:B------:R-:W1:Y:S05]  /*a920*/  LDSM.16.MT88.4 R56, [R118+0x7800] ;  /* 0x007800007638783b */ /* 0x000e6a0000004200 */
[C---:B------:R-:W-:Y:S06]  /*a930*/  HMMA.16816.F32.BF16 R12, R52.reuse, R60, R12 ;  /* 0x0000003c340c723c */ /* 0x040fec000004180c */
        /* <DEDUP_REMOVED lines=13> */
[----:B------:R-:W2:Y:S05]  /*aa10*/  LDSM.16.MT88.4 R52, [R116+0x7c00] ;  /* 0x007c00007434783b */ /* 0x000eaa0000004200 */
[C---:B------:R-:W-:Y:S03]  /*aa20*/  HMMA.16816.F32.BF16 R80, R88.reuse, R76, R4 ;  /* 0x0000004c5850723c */ /* 0x040fe60000041804 */
[----:B------:R-:W3:Y:S03]  /*aa30*/  LDSM.16.MT88.4 R4, [R118+0x8c00] ;  /* 0x008c00007604783b */ /* 0x000ee60000004200 */
[C---:B------:R-:W-:Y:S05]  /*aa40*/  HMMA.16816.F32.BF16 R76, R88.reuse, R78, R8 ;  /* 0x0000004e584c723c */ /* 0x040fea0000041808 */
[----:B------:R-:W4:Y:S01]  /*aa50*/  LDSM.16.MT88.4 R8, [R116+0x8c00] ;  /* 0x008c00007408783b */ /* 0x000f220000004200 */
[C---:B------:R-:W-:Y:S06]  /*aa60*/  HMMA.16816.F32.BF16 R72, R88.reuse, R68, R12 ;  /* 0x000000445848723c */ /* 0x040fec000004180c */
        /* <DEDUP_REMOVED lines=18> */
[----:B------:R-:W-:Y:S01]  /*ab90*/  FADD.FTZ R164, R164, R3 ;  /* 0x00000003a4a47221 */ /* 0x000fe20000010000 */
[----:B------:R-:W-:Y:S04]  /*aba0*/  MOV R3, R0 ;  /* 0x0000000000037202 */ /* 0x000fe80000000f00 */
[----:B------:R-:W-:Y:S01]  /*abb0*/  FADD.FTZ R163, R163, R162 ;  /* 0x000000a2a3a37221 */ /* 0x000fe20000010000 */
[----:B------:R-:W-:Y:S03]  /*abc0*/  FADD.FTZ R164, R165, R164 ;  /* 0x000000a4a5a47221 */ /* 0x000fe60000010000 */
[----:B------:R-:W-:Y:S01]  /*abd0*/  FADD.FTZ R102, R102, R163 ;  /* 0x000000a366667221 */ /* 0x000fe20000010000 */
[----:B------:R-:W-:Y:S03]  /*abe0*/  FADD.FTZ R87, R87, R164 ;  /* 0x000000a457577221 */ /* 0x000fe60000010000 */
[----:B------:R-:W-:Y:S01]  /*abf0*/  FADD.FTZ R145, R145, R102 ;  /* 0x0000006691917221 */ /* 0x000fe20000010000 */
[----:B------:R-:W-:Y:S01]  /*ac00*/  FADD.FTZ R144, R144, R87 ;  /* 0x0000005790907221 */ /* 0x000fe20000010000 */
[----:B------:R-:W-:Y:S06]  /*ac10*/  @P0 BRA `(.L_x_4373) ;  /* 0xffffffd400ac0947 */ /* 0x000fec000383ffff */
.L_x_4369:
        /* <DEDUP_REMOVED lines=169> */
.L_x_4374:
        /* <DEDUP_REMOVED lines=10> */
.L_x_4375:
[----:B------:R-:W1:Y:S01]  /*b750*/  S2R R5, SR_CTAID.Z ;  /* 0x0000000000057919 */ /* 0x000e620000002700 */
[----:B------:R-:W1:Y:S01]  /*b760*/  LDC R0, c[0x0][0x270] ;  /* 0x00009c00ff007b82 */ /* 0x000e620000000800 */
[----:B------:R-:W1:Y:S07]  /*b770*/  S2R R2, SR_CTAID.Y ;  /* 0x0000000000027919 */ /* 0x000e6e0000002600 */
[----:B------:R-:W2:Y:S01]  /*b780*/  LDC R128, c[0x0][0x2c4] ;  /* 0x0000b100ff807b82 */ /* 0x000ea20000000800 */
[----:B-1----:R-:W-:-:S04]  /*b790*/  IMAD R9, R2, R0, R5 ;  /* 0x0000000002097224 */ /* 0x002fc800078e0205 */
[----:B--2---:R-:W-:-:S07]  /*b7a0*/  IMAD R128, R9, R128, RZ ;  /* 0x0000008009807224 */ /* 0x004fce00078e02ff */
.L_x_4376:
        /* <DEDUP_REMOVED lines=49> */
.L_x_4378:
[----:B------:R-:W-:Y:S05]  /*bac0*/  BSYNC B0 ;  /* 0x0000000000007941 */ /* 0x000fea0003800000 */
.L_x_4377:
        /* <DEDUP_REMOVED lines=29> */
.L_x_4380:
[----:B------:R-:W-:Y:S05]  /*bca0*/  BSYNC B0 ;  /* 0x0000000000007941 */ /* 0x000fea0003800000 */
.L_x_4379:
        /* <DEDUP_REMOVED lines=23> */
.L_x_4381:
        /* <DEDUP_REMOVED lines=14> */
.L_x_6487:


//--------------------- .text._ZN5flash24flash_fwd_splitkv_kernelI23Flash_fwd_kernel_traitsILi96ELi64ELi64ELi4ELb0ELb0EN7cutlass10bfloat16_tE19Flash_kernel_traitsILi96ELi64ELi64ELi4ES3_EELb1ELb0ELb0ELb0ELb0ELb0ELb0ELb1EEEvNS_16Flash_fwd_paramsE --------------------------
	.section	.text._ZN5flash24flash_fwd_splitkv_kernelI23Flash_fwd_kernel_traitsILi96ELi64ELi64ELi4ELb0ELb0EN7cutlass10bfloat16_tE19Flash_kernel_traitsILi96ELi64ELi64ELi4ES3_EELb1ELb0ELb0ELb0ELb0ELb0ELb0ELb1EEEvNS_16Flash_fwd_paramsE,"ax",@progbits
	.align	128
        .global         _ZN5flash24flash_fwd_splitkv_kernelI23Flash_fwd_kernel_traitsILi96ELi64ELi64ELi4ELb0ELb0EN7cutlass10bfloat16_tE19Flash_kernel_traitsILi96ELi64ELi64ELi4ES3_EELb1ELb0ELb0ELb0ELb0ELb0ELb0ELb1EEEvNS_16Flash_fwd_paramsE
        .type           _ZN5flash24flash_fwd_splitkv_kernelI23Flash_fwd_kernel_traitsILi96ELi64ELi64ELi4ELb0ELb0EN7cutlass10bfloat16_tE19Flash_kernel_traitsILi96ELi64ELi64ELi4ES3_EELb1ELb0ELb0ELb0ELb0ELb0ELb0ELb1EEEvNS_16Flash_fwd_paramsE,@function
        .size           _ZN5flash24flash_fwd_splitkv_kernelI23Flash_fwd_kernel_traitsILi96ELi64ELi64ELi4ELb0ELb0EN7cutlass10bfloat16_tE19Flash_kernel_traitsILi96ELi64ELi64ELi4ES3_EELb1ELb0ELb0ELb0ELb0ELb0ELb0ELb1EEEvNS_16Flash_fwd_paramsE,(.L_x_6488 - _ZN5flash24flash_fwd_splitkv_kernelI23Flash_fwd_kernel_traitsILi96ELi64ELi64ELi4ELb0ELb0EN7cutlass10bfloat16_tE19Flash_kernel_traitsILi96ELi64ELi64ELi4ES3_EELb1ELb0ELb0ELb0ELb0ELb0ELb0ELb1EEEvNS_16Flash_fwd_paramsE)
        .other          _ZN5flash24flash_fwd_splitkv_kernelI23Flash_fwd_kernel_traitsILi96ELi64ELi64ELi4ELb0ELb0EN7cutlass10bfloat16_tE19Flash_kernel_traitsILi96ELi64ELi64ELi4ES3_EELb1ELb0ELb0ELb0ELb0ELb0ELb0ELb1EEEvNS_16Flash_fwd_paramsE,@"STO_CUDA_ENTRY STV_DEFAULT"
_ZN5flash24flash_fwd_splitkv_kernelI23Flash_fwd_kernel_traitsILi96ELi64ELi64ELi4ELb0ELb0EN7cutlass10bfloat16_tE19Flash_kernel_traitsILi96ELi64ELi64ELi4ES3_EELb1ELb0ELb0ELb0ELb0ELb0ELb0ELb1EEEvNS_16Flash_fwd_paramsE:
.text._ZN5flash24flash_fwd_splitkv_kernelI23Flash_fwd_kernel_traitsILi96ELi64ELi64ELi4ELb0ELb0EN7cutlass10bfloat16_tE19Flash_kernel_traitsILi96ELi64ELi64ELi4ES3_EELb1ELb0ELb0ELb0ELb0ELb0ELb0ELb1EEEvNS_16Flash_fwd_paramsE:
        /* <DEDUP_REMOVED lines=15> */
[----:B------:R-:W2:Y:S01]  /*00f0*/  @P0 LDG.E R126, desc[UR6][R6.64+0x4] ;  /* 0x00000406067e0981 */ /* 0x000ea2000c1e1900 */
        /* <DEDUP_REMOVED lines=24> */
.L_x_4382:
[----:B------:R-:W1:Y:S02]  /*0280*/  LDC R73, c[0x0][0x2c8] ;  /* 0x0000b200ff497b82 */ /* 0x000e640000000800 */
.L_x_4383:
        /* <DEDUP_REMOVED lines=18> */
[----:B------:R-:W-:Y:S01]  /*03b0*/  IADD3 R3, -R126, 0x7f, R71 ;  /* 0x0000007f7e037810 */ /* 0x000fe20007ffe147 */
[----:B------:R-:W1:Y:S01]  /*03c0*/  S2R R62, SR_TID.X ;  /* 0x00000000003e7919 */ /* 0x000e620000002100 */
        /* <DEDUP_REMOVED lines=24> */
[----:B------:R-:W2:Y:S02]  /*0550*/  @!P0 LDC.64 R2, c[0x0][0x290] ;  /* 0x0000a400ff028b82 */ /* 0x000ea40000000a00 */
[----:B------:R-:W-:-:S05]  /*0560*/  IMAD.IADD R62, R62, 0x1, -R13 ;  /* 0x000000013e3e7824 */ /* 0x000fca00078e0a0d */
[----:B------:R-:W-:Y:S01]  /*0570*/  ISETP.NE.AND P6, PT, R62, RZ, PT ;  /* 0x000000ff3e00720c */ /* 0x000fe20003fc5270 */
[----:B-1----:R-:W-:-:S04]  /*0580*/  @P0 IMAD.WIDE.U32 R6, R127, R4, RZ ;  /* 0x000000047f060225 */ /* 0x002fc800078e00ff */
[----:B------:R-:W-:Y:S01]  /*0590*/  @P0 IMAD R127, R127, R5, R7 ;  /* 0x000000057f7f0224 */ /* 0x000fe200078e0207 */
[----:B------:R-:W-:-:S05]  /*05a0*/  SHF.R.S32.HI R7, RZ, 0x1f, R71 ;  /* 0x0000001fff077819 */ /* 0x000fca0000011447 */
[----:B------:R-:W-:Y:S01]  /*05b0*/  IMAD R10, R7, R4, RZ ;  /* 0x00000004070a7224 */ /* 0x000fe200078e02ff */
[----:B------:R-:W-:Y:S01]  /*05c0*/  SHF.R.S32.HI R7, RZ, 0x1f, R112 ;  /* 0x0000001fff077819 */ /* 0x000fe20000011470 */
[-C--:B--2---:R-:W-:Y:S02]  /*05d0*/  @!P0 IMAD R8, R9, R2.reuse, RZ ;  /* 0x0000000209088224 */ /* 0x084fe400078e02ff */
[----:B------:R-:W-:-:S04]  /*05e0*/  @!P0 IMAD.WIDE.U32 R12, R11, R2, RZ ;  /* 0x000000020b0c8225 */ /* 0x000fc800078e00ff */
[C---:B------:R-:W-:Y:S01]  /*05f0*/  @!P0 IMAD R3, R11.reuse, R3, R8 ;  /* 0x000000030b038224 */ /* 0x040fe200078e0208 */
[----:B------:R-:W-:Y:S01]  /*0600*/  SHF.L.U32 R8, R62, 0x3, RZ ;  /* 0x000000033e087819 */ /* 0x000fe200000006ff */
[----:B------:R-:W-:Y:S01]  /*0610*/  IMAD R2, R11, UR4, R112 ;  /* 0x000000040b027c24 */ /* 0x000fe2000f8e0270 */
[----:B------:R-:W-:Y:S01]  /*0620*/  @!P0 MOV R6, R12 ;  /* 0x0000000c00068202 */ /* 0x000fe20000000f00 */
[----:B------:R-:W-:Y:S01]  /*0630*/  @!P0 IMAD.IADD R127, R13, 0x1, R3 ;  /* 0x000000010d7f8824 */ /* 0x000fe200078e0203 */
[----:B------:R-:W-:Y:S01]  /*0640*/  SHF.R.S32.HI R9, RZ, 0x1f, R8 ;  /* 0x0000001fff097819 */ /* 0x000fe20000011408 */
[----:B------:R-:W-:Y:S01]  /*0650*/  ULDC UR4, c[0x0][0x2c4] ;  /* 0x0000b10000047ab9 */ /* 0x000fe20000000800 */
[----:B------:R-:W-:Y:S01]  /*0660*/  SHF.R.S32.HI R3, RZ, 0x2, R0 ;  /* 0x00000002ff037819 */ /* 0x000fe20000011400 */
[C---:B------:R-:W-:Y:S02]  /*0670*/  IMAD R10, R71.reuse, R5, R10 ;  /* 0x00000005470a7224 */ /* 0x040fe400078e020a */
[----:B------:R-:W-:Y:S01]  /*0680*/  IMAD.WIDE.U32 R16, R71, R4, R8 ;  /* 0x0000000447107225 */ /* 0x000fe200078e0008 */
[----:B------:R-:W-:-:S02]  /*0690*/  ISETP.GE.AND P1, PT, R3, R126, PT ;  /* 0x0000007e0300720c */ /* 0x000fc40003f26270 */
[----:B------:R-:W-:Y:S01]  /*06a0*/  SHF.R.S32.HI R11, RZ, 0x1f, R3 ;  /* 0x0000001fff0b7819 */ /* 0x000fe20000011403 */
[----:B------:R-:W-:Y:S01]  /*06b0*/  IMAD R2, R2, UR4, R71 ;  /* 0x0000000402027c24 */ /* 0x000fe2000f8e0247 */
[----:B------:R-:W-:Y:S01]  /*06c0*/  IADD3 R12, P0, R6, R16, RZ ;  /* 0x00000010060c7210 */ /* 0x000fe20007f1e0ff */
[----:B------:R-:W-:Y:S02]  /*06d0*/  ULDC.64 UR4, c[0x0][0x2a0] ;  /* 0x0000a80000047ab9 */ /* 0x000fe40000000a00 */
        /* <DEDUP_REMOVED lines=26> */
.L_x_4386:
[----:B------:R-:W-:Y:S05]  /*0880*/  BSYNC B0 ;  /* 0x0000000000007941 */ /* 0x000fea0003800000 */
.L_x_4385:
        /* <DEDUP_REMOVED lines=20> */
.L_x_4388:
[----:B------:R-:W-:Y:S05]  /*09d0*/  BSYNC B0 ;  /* 0x0000000000007941 */ /* 0x000fea0003800000 */
.L_x_4387:
        /* <DEDUP_REMOVED lines=11> */
.L_x_4384:
        /* <DEDUP_REMOVED lines=22> */
.L_x_4389:
[----:B------:R-:W-:Y:S05]  /*0bf0*/  @!P3 BRA `(.L_x_4390) ;  /* 0x00000004003cb947 */ /* 0x000fea0003800000 */
[----:B------:R-:W2:Y:S01]  /*0c00*/  LDC R15, c[0x0][0x380] ;  /* 0x0000e000ff0f7b82 */ /* 0x000ea20000000800 */
[----:B------:R-:W-:Y:S01]  /*0c10*/  LEA R0, R87, 0xffffffc0, 0x6 ;  /* 0xffffffc057007811 */ /* 0x000fe200078e30ff */
[----:B------:R-:W-:-:S06]  /*0c20*/  ULDC.64 UR4, c[0x0][0x230] ;  /* 0x00008c0000047ab9 */ /* 0x000fcc0000000a00 */
[----:B-----5:R-:W3:Y:S01]  /*0c30*/  LDC R11, c[0x0][0x278] ;  /* 0x00009e00ff0b7b82 */ /* 0x020ee20000000800 */
        /* <DEDUP_REMOVED lines=23> */
[----:B------:R-:W-:-:S06]  /*0db0*/  IMAD.WIDE R6, R23, 0x4, R128 ;  /* 0x0000000417067825 */ /* 0x000fcc00078e0280 */
[----:B------:R-:W2:Y:S01]  /*0dc0*/  LDG.E R6, desc[UR6][R6.64] ;  /* 0x0000000606067981 */ /* 0x000ea2000c1e1900 */
        /* <DEDUP_REMOVED lines=28> */
[----:B------:R-:W-:Y:S02]  /*0f90*/  @!P1 LOP3.LUT R8, RZ, R11, RZ, 0x33, !PT ;  /* 0x0000000bff089212 */ /* 0x000fe400078e33ff */
[----:B--2---:R-:W-:Y:S01]  /*0fa0*/  SHF.R.S32.HI R7, RZ, 0x1f, R6 ;  /* 0x0000001fff077819 */ /* 0x004fe20000011406 */
[----:B------:R-:W-:-:S04]  /*0fb0*/  IMAD.WIDE.U32 R14, R6, UR4, RZ ;  /* 0x00000004060e7c25 */ /* 0x000fc8000f8e00ff */
[C---:B------:R-:W-:Y:S02]  /*0fc0*/  IMAD R17, R7.reuse, UR4, RZ ;  /* 0x0000000407117c24 */ /* 0x040fe4000f8e02ff */
[-C--:B---3--:R-:W-:Y:S02]  /*0fd0*/  IMAD R7, R7, R2.reuse, RZ ;  /* 0x0000000207077224 */ /* 0x088fe400078e02ff */
[C---:B------:R-:W-:Y:S01]  /*0fe0*/  IMAD R10, R6.reuse, UR5, R17 ;  /* 0x00000005060a7c24 */ /* 0x040fe2000f8e0211 */
[----:B------:R-:W-:Y:S01]  /*0ff0*/  ULDC.64 UR4, c[0x0][0x260] ;  /* 0x0000980000047ab9 */ /* 0x000fe20000000a00 */
[C---:B------:R-:W-:Y:S02]  /*1000*/  IMAD R3, R6.reuse, R3, R7 ;  /* 0x0000000306037224 */ /* 0x040fe400078e0207 */
[----:B------:R-:W-:Y:S01]  /*1010*/  IMAD.WIDE.U32 R6, R6, R2, RZ ;  /* 0x0000000206067225 */ /* 0x000fe200078e00ff */
[----:B------:R-:W-:-:S03]  /*1020*/  IADD3 R15, R15, R10, RZ ;  /* 0x0000000a0f0f7210 */ /* 0x000fc60007ffe0ff */
[-C--:B-1----:R-:W-:Y:S01]  /*1030*/  IMAD R10, R19, R4.reuse, RZ ;  /* 0x00000004130a7224 */ /* 0x082fe200078e02ff */
[----:B------:R-:W-:Y:S01]  /*1040*/  IADD3 R25, R7, R3, RZ ;  /* 0x0000000307197210 */ /* 0x000fe20007ffe0ff */
[----:B------:R-:W-:Y:S01]  /*1050*/  IMAD.WIDE.U32 R16, R23, R4, R14 ;  /* 0x0000000417107225 */ /* 0x000fe200078e000e */
[----:B------:R-:W-:-:S03]  /*1060*/  SHF.R.S32.HI R15, RZ, 0x1f, R8 ;  /* 0x0000001fff0f7819 */ /* 0x000fc60000011408 */
[----:B------:R-:W-:Y:S02]  /*1070*/  IMAD R10, R23, R5, R10 ;  /* 0x00000005170a7224 */ /* 0x000fe400078e020a */
[----:B------:R-:W-:Y:S02]  /*1080*/  IMAD R11, R15, UR4, RZ ;  /* 0x000000040f0b7c24 */ /* 0x000fe4000f8e02ff */
[----:B------:R-:W-:Y:S01]  /*1090*/  IMAD.MOV.U32 R18, RZ, RZ, R6 ;  /* 0x000000ffff127224 */ /* 0x000fe200078e0006 */
[----:B------:R-:W-:Y:S01]  /*10a0*/  IADD3 R17, R17, R10, RZ ;  /* 0x0000000a11117210 */ /* 0x000fe20007ffe0ff */
[C---:B------:R-:W-:Y:S02]  /*10b0*/  IMAD R11, R8.reuse, UR5, R11 ;  /* 0x00000005080b7c24 */ /* 0x040fe4000f8e020b */
[----:B------:R-:W-:-:S05]  /*10c0*/  IMAD.WIDE.U32 R16, R8, UR4, R16 ;  /* 0x0000000408107c25 */ /* 0x000fca000f8e0010 */
[----:B------:R-:W-:Y:S01]  /*10d0*/  IADD3 R21, R17, R11, RZ ;  /* 0x0000000b11157210 */ /* 0x000fe20007ffe0ff */
[----:B------:R-:W-:Y:S06]  /*10e0*/  BRA `(.L_x_4391) ;  /* 0x0000000400447947 */ /* 0x000fec0003800000 */
.L_x_4390:
[----:B------:R-:W1:Y:S01]  /*10f0*/  LDC R15, c[0x0][0x278] ;  /* 0x00009e00ff0f7b82 */ /* 0x000e620000000800 */
[----:B------:R-:W-:-:S13]  /*1100*/  ISETP.NE.AND P4, PT, R17, -0x1, PT ;  /* 0xffffffff1100780c */ /* 0x000fda0003f85270 */
[----:B------:R-:W2:Y:S01]  /*1110*/  @P4 LDC.64 R24, c[0x0][0x250] ;  /* 0x00009400ff184b82 */ /* 0x000ea20000000a00 */
[----:B------:R-:W-:Y:S01]  /*1120*/  @P4 IMAD.IADD R20, R10, 0x1, R17 ;  /* 0x000000010a144824 */ /* 0x000fe200078e0211 */
[----:B-1----:R-:W-:-:S04]  /*1130*/  IABS R3, R15 ;  /* 0x0000000f00037213 */ /* 0x002fc80000000000 */
        /* <DEDUP_REMOVED lines=15> */
[----:B------:R-:W-:Y:S01]  /*1230*/  @!P0 IADD3 R0, R0, -R3, RZ ;  /* 0x8000000300008210 */ /* 0x000fe20007ffe0ff */
[----:B-1----:R-:W-:Y:S01]  /*1240*/  @P4 IMAD R7, R20, R5, RZ ;  /* 0x0000000514074224 */ /* 0x002fe200078e02ff */
[----:B------:R-:W-:Y:S01]  /*1250*/  @!P0 IADD3 R8, R8, 0x1, RZ ;  /* 0x0000000108088810 */ /* 0x000fe20007ffe0ff */
[----:B------:R-:W-:Y:S01]  /*1260*/  @P4 IMAD.WIDE.U32 R20, R20, R4, RZ ;  /* 0x0000000414144225 */ /* 0x000fe200078e00ff */
[----:B------:R-:W-:Y:S02]  /*1270*/  ISETP.GE.U32.AND P2, PT, R0, R3, PT ;  /* 0x000000030000720c */ /* 0x000fe40003f46070 */
[----:B------:R-:W1:Y:S01]  /*1280*/  LDC.64 R2, c[0x0][0x260] ;  /* 0x00009800ff027b82 */ /* 0x000e620000000a00 */
[----:B------:R-:W-:Y:S02]  /*1290*/  LOP3.LUT R0, R112, R15, RZ, 0x3c, !PT ;  /* 0x0000000f70007212 */ /* 0x000fe400078e3cff */
[----:B------:R-:W-:Y:S02]  /*12a0*/  ISETP.NE.AND P0, PT, R15, RZ, PT ;  /* 0x000000ff0f00720c */ /* 0x000fe40003f05270 */
[----:B------:R-:W-:-:S02]  /*12b0*/  ISETP.GE.AND P1, PT, R0, RZ, PT ;  /* 0x000000ff0000720c */ /* 0x000fc40003f26270 */
[----:B------:R-:W-:Y:S02]  /*12c0*/  LEA R0, R87, 0xffffffc0, 0x6 ;  /* 0xffffffc057007811 */ /* 0x000fe400078e30ff */
[----:B------:R-:W-:Y:S02]  /*12d0*/  @P4 IADD3 R7, R21, R7, RZ ;  /* 0x0000000715074210 */ /* 0x000fe40007ffe0ff */
[----:B------:R-:W-:Y:S01]  /*12e0*/  @P2 VIADD R8, R8, 0x1 ;  /* 0x0000000108082836 */ /* 0x000fe20000000000 */
[----:B------:R-:W-:Y:S02]  /*12f0*/  SHF.R.S32.HI R19, RZ, 0x1f, R0 ;  /* 0x0000001fff137819 */ /* 0x000fe40000011400 */
[----:B------:R-:W-:-:S04]  /*1300*/  @P4 MOV R12, R20 ;  /* 0x00000014000c4202 */ /* 0x000fc80000000f00 */
[----:B------:R-:W-:Y:S01]  /*1310*/  @!P1 IMAD.MOV R8, RZ, RZ, -R8 ;  /* 0x000000ffff089224 */ /* 0x000fe200078e0a08 */
[----:B--2---:R-:W-:Y:S06]  /*1320*/  @P4 BRA `(.L_x_4392) ;  /* 0x0000000000344947 */ /* 0x004fec0003800000 */
[----:B------:R-:W2:Y:S01]  /*1330*/  LDC.64 R4, c[0x0][0x248] ;  /* 0x00009200ff047b82 */ /* 0x000ea20000000a00 */
[----:B------:R-:W-:-:S07]  /*1340*/  SHF.R.S32.HI R21, RZ, 0x1f, R10 ;  /* 0x0000001fff157819 */ /* 0x000fce000001140a */
[----:B------:R-:W3:Y:S01]  /*1350*/  LDC.64 R6, c[0x0][0x230] ;  /* 0x00008c00ff067b82 */ /* 0x000ee20000000a00 */
[-C--:B--2---:R-:W-:Y:S01]  /*1360*/  IMAD R14, R21, R4.reuse, RZ ;  /* 0x00000004150e7224 */ /* 0x084fe200078e02ff */
        /* <DEDUP_REMOVED lines=9> */
.L_x_4392:
        /* <DEDUP_REMOVED lines=10> */
[----:B-1----:R-:W-:Y:S01]  /*14a0*/  IMAD R6, R15, R2, RZ ;  /* 0x000000020f067224 */ /* 0x002fe200078e02ff */
[----:B------:R-:W-:Y:S01]  /*14b0*/  @P4 MOV R18, R22 ;  /* 0x0000001600124202 */ /* 0x000fe20000000f00 */
[----:B------:R-:W-:-:S04]  /*14c0*/  IMAD.WIDE.U32 R20, R8, R2, R20 ;  /* 0x0000000208147225 */ /* 0x000fc800078e0014 */
[----:B------:R-:W-:Y:S01]  /*14d0*/  IMAD R3, R8, R3, R6 ;  /* 0x0000000308037224 */ /* 0x000fe200078e0206 */
[----:B------:R-:W-:Y:S01]  /*14e0*/  MOV R16, R20 ;  /* 0x0000001400107202 */ /* 0x000fe20000000f00 */
[----:B------:R-:W-:Y:S01]  /*14f0*/  @P4 IMAD R25, R17, R25, R23 ;  /* 0x0000001911194224 */ /* 0x000fe200078e0217 */
[----:B------:R-:W-:Y:S02]  /*1500*/  MOV R23, R0 ;  /* 0x0000000000177202 */ /* 0x000fe40000000f00 */
        /* <DEDUP_REMOVED lines=15> */
.L_x_4391:
[----:B------:R1:W5:Y:S01]  /*1600*/  @P5 LDG.E R17, desc[UR6][R114.64] ;  /* 0x0000000672115981 */ /* 0x000362000c1e1900 */
[----:B------:R-:W-:Y:S01]  /*1610*/  ISETP.NE.AND P0, PT, R127, -0x1, PT ;  /* 0xffffffff7f00780c */ /* 0x000fe20003f05270 */
[----:B------:R-:W2:Y:S01]  /*1620*/  LDC.64 R6, c[0x0][0x240] ;  /* 0x00009000ff067b82 */ /* 0x000ea20000000a00 */
[----:B-----5:R-:W-:Y:S01]  /*1630*/  SHF.R.S32.HI R11, RZ, 0x1f, R62 ;  /* 0x0000001fff0b7819 */ /* 0x020fe2000001143e */
[----:B------:R-:W-:Y:S01]  /*1640*/  ULDC UR5, c[0x0][0x2d0] ;  /* 0x0000b40000057ab9 */ /* 0x000fe20000000800 */
[----:B------:R-:W-:Y:S01]  /*1650*/  ULDC.64 UR10, c[0x0][0x268] ;  /* 0x00009a00000a7ab9 */ /* 0x000fe20000000a00 */
[C---:B------:R-:W-:Y:S01]  /*1660*/  SHF.L.U64.HI R58, R4.reuse, 0x5, R5 ;  /* 0x00000005043a7819 */ /* 0x040fe20000010205 */
[----:B------:R-:W-:Y:S01]  /*1670*/  IMAD.SHL.U32 R57, R4, 0x20, RZ ;  /* 0x0000002004397824 */ /* 0x000fe200078e00ff */
[CC--:B------:R-:W-:Y:S01]  /*1680*/  LEA.HI R31, R11.reuse, R62.reuse, RZ, 0x2 ;  /* 0x0000003e0b1f7211 */ /* 0x0c0fe200078f10ff */
[----:B------:R-:W-:Y:S01]  /*1690*/  IMAD.MOV.U32 R49, RZ, RZ, 0x10 ;  /* 0x00000010ff317424 */ /* 0x000fe200078e00ff */
[----:B------:R-:W-:Y:S01]  /*16a0*/  LEA.HI R70, R11, R62, RZ, 0x3 ;  /* 0x0000003e0b467211 */ /* 0x000fe200078f18ff */
[----:B------:R-:W3:Y:S01]  /*16b0*/  LDC R81, c[0x0][0x2e0] ;  /* 0x0000b800ff517b82 */ /* 0x000ee20000000800 */
[----:B------:R-:W-:-:S02]  /*16c0*/  LOP3.LUT R27, R31, 0xfffffffc, RZ, 0xc0, !PT ;  /* 0xfffffffc1f1b7812 */ /* 0x000fc400078ec0ff */
[----:B------:R-:W-:Y:S02]  /*16d0*/  SHF.R.S32.HI R69, RZ, 0x3, R70 ;  /* 0x00000003ff457819 */ /* 0x000fe40000011446 */
[----:B------:R-:W-:Y:S01]  /*16e0*/  SHF.R.S32.HI R110, RZ, 0x2, R31 ;  /* 0x00000002ff6e7819 */ /* 0x000fe2000001141f */
[----:B------:R-:W-:Y:S01]  /*16f0*/  IMAD.IADD R12, R62, 0x1, -R27 ;  /* 0x000000013e0c7824 */ /* 0x000fe200078e0a1b */
[----:B------:R-:W-:Y:S01]  /*1700*/  LEA.HI R67, R11, R62, RZ, 0x4 ;  /* 0x0000003e0b437211 */ /* 0x000fe200078f20ff */
[----:B------:R-:W4:Y:S01]  /*1710*/  @!P0 LDC.64 R2, c[0x0][0x228] ;  /* 0x00008a00ff028b82 */ /* 0x000f220000000a00 */
[----:B------:R-:W-:Y:S01]  /*1720*/  IMAD.SHL.U32 R33, R69, 0x40, RZ ;  /* 0x0000004045217824 */ /* 0x000fe200078e00ff */
[----:B------:R-:W-:Y:S01]  /*1730*/  SHF.R.S32.HI R111, RZ, 0x1f, R110 ;  /* 0x0000001fff6f7819 */ /* 0x000fe2000001146e */
[C---:B------:R-:W-:Y:S02]  /*1740*/  IMAD.SHL.U32 R10, R12.reuse, 0x8, RZ ;  /* 0x000000080c0a7824 */ /* 0x040fe400078e00ff */
[----:B------:R-:W-:Y:S01]  /*1750*/  IMAD.SHL.U32 R12, R12, 0x4, RZ ;  /* 0x000000040c0c7824 */ /* 0x000fe200078e00ff */
[----:B------:R-:W-:Y:S01]  /*1760*/  LOP3.LUT R33, R33, 0xc0, RZ, 0xc0, !PT ;  /* 0x000000c021217812 */ /* 0x000fe200078ec0ff */
[C---:B------:R-:W-:Y:S01]  /*1770*/  VIADD R85, R10.reuse, 0x20 ;  /* 0x000000200a557836 */ /* 0x040fe20000000000 */
[----:B------:R-:W-:Y:S01]  /*1780*/  ISETP.GE.AND P2, PT, R10, UR5, PT ;  /* 0x000000050a007c0c */ /* 0x000fe2000bf46270 */
[----:B--2---:R-:W-:Y:S01]  /*1790*/  @P0 IMAD.WIDE.U32 R34, R127, R6, RZ ;  /* 0x000000067f220225 */ /* 0x004fe200078e00ff */
[----:B------:R-:W-:-:S02]  /*17a0*/  LOP3.LUT R27, R33, 0x18, R10, 0xf8, !PT ;  /* 0x00000018211b7812 */ /* 0x000fc400078ef80a */
[----:B------:R-:W-:Y:S01]  /*17b0*/  SHF.R.U32.HI R106, RZ, 0x3, R33 ;  /* 0x00000003ff6a7819 */ /* 0x000fe20000011621 */
[----:B------:R-:W-:Y:S01]  /*17c0*/  @P0 IMAD.MOV.U32 R20, RZ, RZ, R34 ;  /* 0x000000ffff140224 */ /* 0x000fe200078e0022 */
[----:B------:R-:W-:Y:S01]  /*17d0*/  ISETP.GE.AND P1, PT, R85, UR5, PT ;  /* 0x0000000555007c0c */ /* 0x000fe2000bf26270 */
[----:B------:R-:W-:Y:S01]  /*17e0*/  IMAD.WIDE R28, R29, 0x40, R110 ;  /* 0x000000401d1c7825 */ /* 0x000fe200078e026e */
[----:B------:R-:W-:Y:S02]  /*17f0*/  LOP3.LUT R106, R27, R106, RZ, 0x3c, !PT ;  /* 0x0000006a1b6a7212 */ /* 0x000fe400078e3cff */
[----:B------:R-:W-:Y:S01]  /*1800*/  SEL R72, RZ, 0xffffffff, P1 ;  /* 0xffffffffff487807 */ /* 0x000fe20000800000 */
[----:B------:R-:W-:Y:S01]  /*1810*/  @P0 IMAD R27, R127, R7, R35 ;  /* 0x000000077f1b0224 */ /* 0x000fe200078e0223 */
[----:B------:R-:W-:Y:S01]  /*1820*/  LOP3.LUT R33, R67, 0xfffffff0, RZ, 0xc0, !PT ;  /* 0xfffffff043217812 */ /* 0x000fe200078ec0ff */
[----:B------:R-:W-:Y:S01]  /*1830*/  VIADD R84, R10, 0x40 ;  /* 0x000000400a547836 */ /* 0x000fe20000000000 */
[----:B---3--:R-:W-:Y:S01]  /*1840*/  LEA.HI R81, R81, R81, RZ, 0x1 ;  /* 0x0000005151517211 */ /* 0x008fe200078f08ff */
[----:B------:R-:W-:-:S02]  /*1850*/  IMAD.SHL.U32 R72, R72, 0x2, RZ ;  /* 0x0000000248487824 */ /* 0x000fc400078e00ff */
[-C--:B----4-:R-:W-:Y:S01]  /*1860*/  @!P0 IMAD R14, R9, R2.reuse, RZ ;  /* 0x00000002090e8224 */ /* 0x090fe200078e02ff */
[----:B------:R-:W-:Y:S01]  /*1870*/  SHF.R.S32.HI R77, RZ, 0x1, R81 ;  /* 0x00000001ff4d7819 */ /* 0x000fe20000011451 */
[----:B------:R-:W-:-:S04]  /*1880*/  @!P0 IMAD.WIDE.U32 R34, R13, R2, RZ ;  /* 0x000000020d228225 */ /* 0x000fc800078e00ff */
[----:B------:R-:W-:Y:S01]  /*1890*/  @!P0 IMAD R3, R13, R3, R14 ;  /* 0x000000030d038224 */ /* 0x000fe200078e020e */
[----:B------:R-:W-:Y:S01]  /*18a0*/  LEA.HI R14, R11, R62, RZ, 0x5 ;  /* 0x0000003e0b0e7211 */ /* 0x000fe200078f28ff */
[----:B------:R-:W-:Y:S01]  /*18b0*/  @!P0 IMAD.MOV.U32 R20, RZ, RZ, R34 ;  /* 0x000000ffff148224 */ /* 0x000fe200078e0022 */
[----:B------:R-:W-:Y:S01]  /*18c0*/  SEL R11, RZ, 0x1, P2 ;  /* 0x00000001ff0b7807 */ /* 0x000fe20001000000 */
[----:B------:R-:W-:Y:S01]  /*18d0*/  @!P0 IMAD.IADD R27, R35, 0x1, R3 ;  /* 0x00000001231b8824 */ /* 0x000fe200078e0203 */
[----:B------:R-:W-:Y:S01]  /*18e0*/  IADD3 R24, P0, R10, R18, RZ ;  /* 0x000000120a187210 */ /* 0x000fe20007f1e0ff */
[----:B------:R-:W2:Y:S01]  /*18f0*/  LDC.64 R2, c[0x0][0x250] ;  /* 0x00009400ff027b82 */ /* 0x000ea20000000a00 */
[----:B------:R-:W-:Y:S01]  /*1900*/  LOP3.LUT R72, R72, 0x2, R11, 0xe2, !PT ;  /* 0x0000000248487812 */ /* 0x000fe200078ee20b */
[----:B------:R-:W-:Y:S01]  /*1910*/  IMAD.IADD R66, R62, 0x1, -R33 ;  /* 0x000000013e427824 */ /* 0x000fe200078e0a21 */
[----:B------:R-:W-:Y:S01]  /*1920*/  SHF.R.S32.HI R11, RZ, 0x1f, R10 ;  /* 0x0000001fff0b7819 */ /* 0x000fe2000001140a */
[----:B------:R-:W-:Y:S01]  /*1930*/  IMAD R79, R110, R77, R12 ;  /* 0x0000004d6e4f7224 */ /* 0x000fe200078e020c */
[----:B------:R-:W-:Y:S01]  /*1940*/  IADD3 R26, P1, R10, R20, RZ ;  /* 0x000000140a1a7210 */ /* 0x000fe20007f3e0ff */
[----:B------:R-:W-:Y:S01]  /*1950*/  IMAD R20, R29, R6, RZ ;  /* 0x000000061d147224 */ /* 0x000fe200078e02ff */
[----:B------:R-:W-:Y:S01]  /*1960*/  LEA.HI R65, R66, R66, RZ, 0x1 ;  /* 0x0000004242417211 */ /* 0x000fe200078f08ff */
[C---:B------:R-:W-:Y:S01]  /*1970*/  IMAD.X R25, R11.reuse, 0x1, R25, P0 ;  /* 0x000000010b197824 */ /* 0x040fe200000e0619 */
[----:B------:R-:W-:Y:S01]  /*1980*/  IADD3 R90, P0, R110, R23, RZ ;  /* 0x000000176e5a7210 */ /* 0x000fe20007f1e0ff */
[----:B------:R-:W-:Y:S01]  /*1990*/  IMAD.X R27, R11, 0x1, R27, P1 ;  /* 0x000000010b1b7824 */ /* 0x000fe200008e061b */
[----:B------:R-:W-:Y:S01]  /*19a0*/  LEA.HI R33, R31, R110, RZ, 0x1 ;  /* 0x0000006e1f217211 */ /* 0x000fe200078f08ff */
[C---:B------:R-:W-:Y:S01]  /*19b0*/  IMAD R20, R28.reuse, R7, R20 ;  /* 0x000000071c147224 */ /* 0x040fe200078e0214 */
[--C-:B------:R-:W-:Y:S01]  /*19c0*/  SHF.R.S32.HI R31, RZ, 0x1, R65.reuse ;  /* 0x00000001ff1f7819 */ /* 0x100fe20000011441 */
[----:B------:R-:W-:Y:S01]  /*19d0*/  IMAD R7, R15, UR10, RZ ;  /* 0x0000000a0f077c24 */ /* 0x000fe2000f8e02ff */
[----:B------:R-:W-:Y:S01]  /*19e0*/  SHF.R.S32.HI R64, RZ, 0x1f, R65 ;  /* 0x0000001fff407819 */ /* 0x000fe20000011441 */
[----:B------:R-:W-:Y:S01]  /*19f0*/  IMAD.WIDE.U32 R28, R28, R6, R26 ;  /* 0x000000061c1c7225 */ /* 0x000fe200078e001a */
[----:B------:R-:W-:-:S02]  /*1a00*/  SHF.R.S32.HI R6, RZ, 0x1f, R112 ;  /* 0x0000001fff067819 */ /* 0x000fc40000011470 */
[----:B------:R-:W-:Y:S01]  /*1a10*/  IADD3.X R27, R111, R19, RZ, P0, !PT ;  /* 0x000000136f1b7210 */ /* 0x000fe200007fe4ff */
[----:B------:R-:W-:Y:S01]  /*1a20*/  IMAD R22, R8, UR11, R7 ;  /* 0x0000000b08167c24 */ /* 0x000fe2000f8e0207 */
[----:B------:R-:W-:Y:S01]  /*1a30*/  IADD3 R108, P0, R10, R16, RZ ;  /* 0x000000100a6c7210 */ /* 0x000fe20007f1e0ff */
[----:B------:R-:W-:Y:S01]  /*1a40*/  IMAD.WIDE.U32 R24, R8, UR10, R24 ;  /* 0x0000000a08187c25 */ /* 0x000fe2000f8e0018 */
[----:B------:R-:W-:Y:S01]  /*1a50*/  ULDC.64 UR10, c[0x0][0x258] ;  /* 0x00009600000a7ab9 */ /* 0x000fe20000000a00 */
[----:B------:R-:W-:Y:S02]  /*1a60*/  ISETP.GE.AND P1, PT, R84, UR5, PT ;  /* 0x0000000554007c0c */ /* 0x000fe4000bf26270 */
[----:B------:R-:W-:Y:S01]  /*1a70*/  IMAD.IADD R23, R25, 0x1, R22 ;  /* 0x0000000119177824 */ /* 0x000fe200078e0216 */
[----:B------:R-:W-:Y:S01]  /*1a80*/  LEA.HI R64, R64, R31, RZ, 0x2 ;  /* 0x0000001f40407211 */ /* 0x000fe200078f10ff */
[----:B------:R-:W-:Y:S01]  /*1a90*/  IMAD R25, R6, UR10, RZ ;  /* 0x0000000a06197c24 */ /* 0x000fe2000f8e02ff */
[----:B------:R-:W-:Y:S01]  /*1aa0*/  SEL R7, RZ, 0x4, P1 ;  /* 0x00000004ff077807 */ /* 0x000fe20000800000 */
[-C--:B------:R-:W-:Y:S01]  /*1ab0*/  IMAD R6, R111, R4.reuse, RZ ;  /* 0x000000046f067224 */ /* 0x080fe200078e02ff */
[----:B------:R-:W-:Y:S01]  /*1ac0*/  LOP3.LUT R33, R33, 0x7fffffe, RZ, 0xc0, !PT ;  /* 0x07fffffe21217812 */ /* 0x000fe200078ec0ff */
[----:B------:R-:W-:Y:S01]  /*1ad0*/  IMAD.X R109, R11, 0x1, R21, P0 ;  /* 0x000000010b6d7824 */ /* 0x000fe200000e0615 */
[----:B------:R-:W-:Y:S01]  /*1ae0*/  LOP3.LUT R64, R64, 0xfffffffc, RZ, 0xc0, !PT ;  /* 0xfffffffc40407812 */ /* 0x000fe200078ec0ff */
[C---:B------:R-:W-:Y:S01]  /*1af0*/  IMAD R21, R110.reuse, R5, R6 ;  /* 0x000000056e157224 */ /* 0x040fe200078e0206 */
[----:B------:R-:W-:Y:S01]  /*1b00*/  SHF.R.S32.HI R6, RZ, 0x1f, R73 ;  /* 0x0000001fff067819 */ /* 0x000fe20000011449 */
[----:B------:R-:W-:Y:S01]  /*1b10*/  IMAD.WIDE.U32 R108, R110, R4, R108 ;  /* 0x000000046e6c7225 */ /* 0x000fe200078e006c */
[----:B------:R-:W-:-:S02]  /*1b20*/  LOP3.LUT R72, R72, R7, RZ, 0xfc, !PT ;  /* 0x0000000748487212 */ /* 0x000fc400078efcff */
[----:B------:R-:W-:Y:S01]  /*1b30*/  LEA.HI R4, R6, R73, RZ, 0x6 ;  /* 0x0000004906047211 */ /* 0x000fe200078f30ff */
[----:B--2---:R-:W-:Y:S01]  /*1b40*/  IMAD R7, R27, R2, RZ ;  /* 0x000000021b077224 */ /* 0x004fe200078e02ff */
[----:B------:R-:W-:Y:S01]  /*1b50*/  SHF.R.S32.HI R68, RZ, 0x5, R14 ;  /* 0x00000005ff447819 */ /* 0x000fe2000001140e */
[----:B------:R-:W-:Y:S01]  /*1b60*/  IMAD.IADD R33, R110, 0x1, -R33 ;  /* 0x000000016e217824 */ /* 0x000fe200078e0a21 */
[----:B------:R-:W-:Y:S01]  /*1b70*/  SHF.R.S32.HI R4, RZ, 0x6, R4 ;  /* 0x00000006ff047819 */ /* 0x000fe20000011404 */
[----:B------:R-:W-:Y:S01]  /*1b80*/  IMAD.IADD R29, R29, 0x1, R20 ;  /* 0x000000011d1d7824 */ /* 0x000fe200078e0214 */
[----:B------:R-:W-:Y:S01]  /*1b90*/  IADD3 R64, R31, -R64, RZ ;  /* 0x800000401f407210 */ /* 0x000fe20007ffe0ff */
[----:B------:R-:W-:Y:S01]  /*1ba0*/  IMAD.MOV.U32 R22, RZ, RZ, R24 ;  /* 0x000000ffff167224 */ /* 0x000fe200078e0018 */
[----:B------:R-:W-:Y:S01]  /*1bb0*/  VIMNMX R88, RZ, R4, !PT ;  /* 0x00000004ff587248 */ /* 0x000fe20007fe0100 */
[----:B------:R-:W-:Y:S01]  /*1bc0*/  IMAD R19, R112, UR11, R25 ;  /* 0x0000000b70137c24 */ /* 0x000fe2000f8e0219 */
[----:B------:R-:W-:Y:S01]  /*1bd0*/  LOP3.LUT R63, R14, 0xffffffe0, RZ, 0xc0, !PT ;  /* 0xffffffe00e3f7812 */ /* 0x000fe200078ec0ff */
[----:B------:R-:W-:Y:S01]  /*1be0*/  IMAD R7, R90, R3, R7 ;  /* 0x000000035a077224 */ /* 0x000fe200078e0207 */
[----:B------:R-:W-:Y:S01]  /*1bf0*/  ISETP.GT.AND P0, PT, R87, R88, PT ;  /* 0x000000585700720c */ /* 0x000fe20003f04270 */
[----:B------:R-:W-:Y:S01]  /*1c00*/  IMAD.IADD R78, R12, 0x1, R79 ;  /* 0x000000010c4e7824 */ /* 0x000fe200078e024f */
[----:B------:R-:W-:Y:S01]  /*1c10*/  LOP3.LUT P1, RZ, R64, 0x2, RZ, 0xc0, !PT ;  /* 0x0000000240ff7812 */ /* 0x000fe2000782c0ff */
[----:B------:R-:W-:Y:S01]  /*1c20*/  IMAD R33, R68, 0x8, R33 ;  /* 0x0000000844217824 */ /* 0x000fe200078e0221 */
[----:B------:R-:W-:Y:S01]  /*1c30*/  SHF.L.U64.HI R60, R2, 0x5, R3 ;  /* 0x00000005023c7819 */ /* 0x000fe20000010203 */
[----:B------:R-:W-:Y:S01]  /*1c40*/  IMAD.WIDE.U32 R112, R112, UR10, R28 ;  /* 0x0000000a70707c25 */ /* 0x000fe2000f8e001c */
[----:B------:R-:W-:-:S02]  /*1c50*/  IADD3 R63, -R63, R62, RZ ;  /* 0x0000003e3f3f7210 */ /* 0x000fc40007ffe1ff */
[----:B------:R-:W-:Y:S01]  /*1c60*/  SHF.R.S32.HI R76, RZ, 0x1f, R79 ;  /* 0x0000001fff4c7819 */ /* 0x000fe2000001144f */
[----:B------:R-:W-:Y:S01]  /*1c70*/  IMAD.WIDE.U32 R90, R90, R2, R22 ;  /* 0x000000025a5a7225 */ /* 0x000fe200078e0016 */
[----:B------:R-:W-:Y:S02]  /*1c80*/  SHF.R.S32.HI R75, RZ, 0x1f, R78 ;  /* 0x0000001fff4b7819 */ /* 0x000fe4000001144e */
[----:B------:R-:W-:Y:S01]  /*1c90*/  SEL R49, R49, 0xfffffff0, !P1 ;  /* 0xfffffff031317807 */ /* 0x000fe20004800000 */
[----:B------:R-:W-:Y:S02]  /*1ca0*/  IMAD.U32 R106, R33, 0x20, R106 ;  /* 0x00000020216a7824 */ /* 0x000fe400078e006a */
[----:B------:R-:W-:Y:S02]  /*1cb0*/  IMAD.SHL.U32 R61, R2, 0x20, RZ ;  /* 0x00000020023d7824 */ /* 0x000fe400078e00ff */
[----:B------:R-:W-:Y:S02]  /*1cc0*/  IMAD.SHL.U32 R80, R77, 0x20, RZ ;  /* 0x000000204d507824 */ /* 0x000fe400078e00ff */
[----:B------:R-:W-:-:S02]  /*1cd0*/  IMAD.IADD R56, R109, 0x1, R21 ;  /* 0x000000016d387824 */ /* 0x000fc400078e0215 */
[----:B------:R-:W-:Y:S02]  /*1ce0*/  IMAD.IADD R74, R113, 0x1, R19 ;  /* 0x00000001714a7824 */ /* 0x000fe400078e0213 */
[----:B------:R-:W-:Y:S02]  /*1cf0*/  IMAD.IADD R86, R91, 0x1, R7 ;  /* 0x000000015b567824 */ /* 0x000fe400078e0207 */
[----:B------:R-:W-:Y:S01]  /*1d00*/  @!P5 IMAD.MOV.U32 R17, RZ, RZ, RZ ;  /* 0x000000ffff11d224 */ /* 0x000fe200078e00ff */
[----:B-1----:R-:W-:Y:S06]  /*1d10*/  @!P0 BRA `(.L_x_4393) ;  /* 0x0000004800048947 */ /* 0x002fec0003800000 */
[----:B------:R-:W1:Y:S01]  /*1d20*/  LDC.64 R82, c[0x0][0x338] ;  /* 0x0000ce00ff527b82 */ /* 0x000e620000000a00 */
[----:B------:R-:W-:Y:S01]  /*1d30*/  ULDC.64 UR10, c[0x0][0x330] ;  /* 0x0000cc00000a7ab9 */ /* 0x000fe20000000a00 */
[----:B------:R-:W-:Y:S01]  /*1d40*/  SHF.R.S32.HI R3, RZ, 0x1f, R0 ;  /* 0x0000001fff037819 */ /* 0x000fe20000011400 */
[----:B------:R-:W-:Y:S01]  /*1d50*/  IMAD R2, R9, UR10, RZ ;  /* 0x0000000a09027c24 */ /* 0x000fe2000f8e02ff */
[----:B------:R-:W-:Y:S01]  /*1d60*/  SHF.R.S32.HI R5, RZ, 0x1f, R73 ;  /* 0x0000001fff057819 */ /* 0x000fe20000011449 */
[C---:B------:R-:W-:Y:S01]  /*1d70*/  IMAD.WIDE.U32 R20, R13.reuse, UR10, R10 ;  /* 0x0000000a0d147c25 */ /* 0x040fe2000f8e000a */
[----:B------:R-:W-:Y:S01]  /*1d80*/  IADD3 R4, P1, P0, R0, R110, -R73 ;  /* 0x0000006e00047210 */ /* 0x000fe2000783e849 */
[----:B------:R-:W-:Y:S01]  /*1d90*/  ULDC.64 UR14, c[0x0][0x340] ;  /* 0x0000d000000e7ab9 */ /* 0x000fe20000000a00 */
[----:B------:R-:W-:Y:S01]  /*1da0*/  ULDC.64 UR12, c[0x0][0x350] ;  /* 0x0000d400000c7ab9 */ /* 0x000fe20000000a00 */
[----:B------:R-:W-:Y:S01]  /*1db0*/  IMAD R2, R13, UR11, R2 ;  /* 0x0000000b0d027c24 */ /* 0x000fe2000f8e0202 */
[----:B------:R-:W-:Y:S01]  /*1dc0*/  ULDC.64 UR10, c[0x0][0x328] ;  /* 0x0000ca00000a7ab9 */ /* 0x000fe20000000a00 */
[----:B------:R-:W-:Y:S01]  /*1dd0*/  IADD3.X R3, R3, R111, ~R5, P1, P0 ;  /* 0x0000006f03037210 */ /* 0x000fe20000fe0c05 */
[----:B------:R-:W-:Y:S01]  /*1de0*/  IMAD R6, R9, UR10, RZ ;  /* 0x0000000a09067c24 */ /* 0x000fe2000f8e02ff */
[----:B------:R-:W-:Y:S01]  /*1df0*/  LOP3.LUT R103, R72, 0xffff, RZ, 0xc0, !PT ;  /* 0x0000ffff48677812 */ /* 0x000fe200078ec0ff */
[----:B------:R-:W-:Y:S01]  /*1e00*/  IMAD.WIDE.U32 R18, R13, UR10, R10 ;  /* 0x0000000a0d127c25 */ /* 0x000fe2000f8e000a */
[----:B------:R-:W-:Y:S01]  /*1e10*/  SHF.R.S32.HI R101, RZ, 0x1f, R80 ;  /* 0x0000001fff657819 */ /* 0x000fe20000011450 */
[----:B------:R-:W-:Y:S01]  /*1e20*/  ULDC UR4, c[0x0][0x2e0] ;  /* 0x0000b80000047ab9 */ /* 0x000fe20000000800 */
[----:B------:R-:W-:Y:S01]  /*1e30*/  LOP3.LUT R105, R103, 0x1, RZ, 0xc0, !PT ;  /* 0x0000000167697812 */ /* 0x000fe200078ec0ff */
[----:B------:R-:W-:Y:S01]  /*1e40*/  IMAD.IADD R21, R21, 0x1, R2 ;  /* 0x0000000115157824 */ /* 0x000fe200078e0202 */
[----:B------:R-:W-:Y:S01]  /*1e50*/  LOP3.LUT R104, R103, 0x2, RZ, 0xc0, !PT ;  /* 0x0000000267687812 */ /* 0x000fe200078ec0ff */
[----:B------:R-:W-:Y:S01]  /*1e60*/  IMAD R6, R13, UR11, R6 ;  /* 0x0000000b0d067c24 */ /* 0x000fe2000f8e0206 */
[----:B------:R-:W-:Y:S01]  /*1e70*/  ULDC.64 UR10, c[0x0][0x348] ;  /* 0x0000d200000a7ab9 */ /* 0x000fe20000000a00 */
[----:B------:R-:W-:Y:S01]  /*1e80*/  IMAD R5, R3, UR14, RZ ;  /* 0x0000000e03057c24 */ /* 0x000fe2000f8e02ff */
[----:B------:R-:W-:Y:S01]  /*1e90*/  LOP3.LUT R103, R103, 0x4, RZ, 0xc0, !PT ;  /* 0x0000000467677812 */ /* 0x000fe200078ec0ff */
[----:B------:R-:W-:Y:S01]  /*1ea0*/  IMAD.IADD R19, R19, 0x1, R6 ;  /* 0x0000000113137824 */ /* 0x000fe200078e0206 */
[----:B------:R-:W-:Y:S01]  /*1eb0*/  ULDC.U8 UR20, c[0x0][0x3c3] ;  /* 0x0000f0c000147ab9 */ /* 0x000fe20000000000 */
[----:B-1----:R-:W-:Y:S01]  /*1ec0*/  IMAD R3, R3, R82, RZ ;  /* 0x0000005203037224 */ /* 0x002fe200078e02ff */
[----:B------:R-:W-:Y:S01]  /*1ed0*/  ULDC UR19, c[0x0][0x2e0] ;  /* 0x0000b80000137ab9 */ /* 0x000fe20000000800 */
[C---:B------:R-:W-:Y:S01]  /*1ee0*/  IMAD R5, R4.reuse, UR15, R5 ;  /* 0x0000000f04057c24 */ /* 0x040fe2000f8e0205 */
[----:B------:R-:W-:Y:S01]  /*1ef0*/  USHF.L.U64.HI UR15, UR14, 0x5, UR15 ;  /* 0x000000050e0f7899 */ /* 0x000fe2000801020f */
[----:B------:R-:W-:Y:S01]  /*1f00*/  IMAD.WIDE.U32 R20, R4, UR14, R20 ;  /* 0x0000000e04147c25 */ /* 0x000fe2000f8e0014 */
[----:B------:R-:W-:Y:S01]  /*1f10*/  USHF.L.U32 UR14, UR14, 0x5, URZ ;  /* 0x000000050e0e7899 */ /* 0x000fe2000800063f */
[----:B------:R-:W-:-:S02]  /*1f20*/  ULDC UR18, c[0x0][0x2e0] ;  /* 0x0000b80000127ab9 */ /* 0x000fc40000000800 */
[----:B------:R-:W-:Y:S01]  /*1f30*/  IMAD R3, R4, R83, R3 ;  /* 0x0000005304037224 */ /* 0x000fe200078e0203 */
[----:B------:R-:W-:Y:S01]  /*1f40*/  SHF.L.U64.HI R83, R82, 0x5, R83 ;  /* 0x0000000552537819 */ /* 0x000fe20000010253 */
[----:B------:R-:W-:Y:S01]  /*1f50*/  IMAD.WIDE.U32 R18, R4, R82, R18 ;  /* 0x0000005204127225 */ /* 0x000fe200078e0012 */
[----:B------:R-:W-:Y:S02]  /*1f60*/  USHF.L.U64.HI UR21, UR14, 0x1, UR15 ;  /* 0x000000010e157899 */ /* 0x000fe4000801020f */
[----:B------:R-:W-:Y:S01]  /*1f70*/  USHF.L.U32 UR23, UR14, 0x1, URZ ;  /* 0x000000010e177899 */ /* 0x000fe2000800063f */
[----:B------:R-:W-:Y:S01]  /*1f80*/  IMAD.IADD R21, R21, 0x1, R5 ;  /* 0x0000000115157824 */ /* 0x000fe200078e0205 */
[----:B------:R-:W-:Y:S01]  /*1f90*/  ULDC.64 UR16, c[0x0][0x250] ;  /* 0x0000940000107ab9 */ /* 0x000fe20000000a00 */
[----:B------:R-:W-:Y:S01]  /*1fa0*/  IMAD.IADD R0, R17, 0x1, R0 ;  /* 0x0000000111007824 */ /* 0x000fe200078e0200 */
[----:B------:R-:W-:Y:S01]  /*1fb0*/  ULDC.64 UR14, c[0x0][0x238] ;  /* 0x00008e00000e7ab9 */ /* 0x000fe20000000a00 */
[----:B------:R-:W-:-:S02]  /*1fc0*/  IMAD R5, R15, UR12, RZ ;  /* 0x0000000c0f057c24 */ /* 0x000fc4000f8e02ff */
[----:B------:R-:W-:Y:S02]  /*1fd0*/  IMAD R131, R15, UR10, RZ ;  /* 0x0000000a0f837c24 */ /* 0x000fe4000f8e02ff */
[----:B------:R-:W-:Y:S02]  /*1fe0*/  IMAD.IADD R19, R19, 0x1, R3 ;  /* 0x0000000113137824 */ /* 0x000fe400078e0203 */
[C---:B------:R-:W-:Y:S02]  /*1ff0*/  IMAD R5, R8.reuse, UR13, R5 ;  /* 0x0000000d08057c24 */ /* 0x040fe4000f8e0205 */
[----:B------:R-:W-:Y:S01]  /*2000*/  IMAD.WIDE.U32 R2, R8, UR12, R20 ;  /* 0x0000000c08027c25 */ /* 0x000fe2000f8e0014 */
[----:B------:R-:W-:-:S03]  /*2010*/  ULDC.64 UR12, c[0x0][0x320] ;  /* 0x0000c800000c7ab9 */ /* 0x000fc60000000a00 */
[----:B------:R-:W-:Y:S01]  /*2020*/  IMAD R0, R77, R0, RZ ;  /* 0x000000004d007224 */ /* 0x000fe200078e02ff */
[----:B------:R-:W-:Y:S01]  /*2030*/  LEA R96, P1, R2, UR12, 0x1 ;  /* 0x0000000c02607c11 */ /* 0x000fe2000f8208ff */
[C---:B------:R-:W-:Y:S02]  /*2040*/  IMAD R131, R8.reuse, UR11, R131 ;  /* 0x0000000b08837c24 */ /* 0x040fe4000f8e0283 */
[----:B------:R-:W-:Y:S01]  /*2050*/  IMAD.WIDE.U32 R8, R8, UR10, R18 ;  /* 0x0000000a08087c25 */ /* 0x000fe2000f8e0012 */
[-C--:B------:R-:W-:Y:S01]  /*2060*/  IADD3 R116, P2, R78, R0.reuse, RZ ;  /* 0x000000004e747210 */ /* 0x080fe20007f5e0ff */
[----:B------:R-:W-:Y:S01]  /*2070*/  ULDC.64 UR10, c[0x0][0x318] ;  /* 0x0000c600000a7ab9 */ /* 0x000fe20000000a00 */
[----:B------:R-:W-:Y:S01]  /*2080*/  IADD3 R50, P4, R79, R0, RZ ;  /* 0x000000004f327210 */ /* 0x000fe20007f9e0ff */
[----:B------:R-:W-:Y:S01]  /*2090*/  IMAD.IADD R97, R3, 0x1, R5 ;  /* 0x0000000103617824 */ /* 0x000fe200078e0205 */
[----:B------:R-:W-:Y:S01]  /*20a0*/  SHF.R.S32.HI R3, RZ, 0x1f, R0 ;  /* 0x0000001fff037819 */ /* 0x000fe20000011400 */
[----:B------:R-:W-:Y:S01]  /*20b0*/  IMAD.IADD R131, R9, 0x1, R131 ;  /* 0x0000000109837824 */ /* 0x000fe200078e0283 */
[----:B------:R-:W-:Y:S01]  /*20c0*/  LEA R130, P0, R8, UR10, 0x1 ;  /* 0x0000000a08827c11 */ /* 0x000fe2000f8008ff */
[----:B------:R-:W-:Y:S01]  /*20d0*/  IMAD.SHL.U32 R92, R82, 0x20, RZ ;  /* 0x00000020525c7824 */ /* 0x000fe200078e00ff */
[----:B------:R-:W-:Y:S01]  /*20e0*/  LEA.HI.X R97, R2, UR13, R97, 0x1, P1 ;  /* 0x0000000d02617c11 */ /* 0x000fe200088f0c61 */
[----:B------:R-:W-:Y:S01]  /*20f0*/  IMAD.X R5, R75, 0x1, R3, P2 ;  /* 0x000000014b057824 */ /* 0x000fe200010e0603 */
[----:B------:R-:W-:Y:S01]  /*2100*/  LEA.HI.X R131, R8, UR11, R131, 0x1, P0 ;  /* 0x0000000b08837c11 */ /* 0x000fe200080f0c83 */
[----:B------:R-:W-:Y:S01]  /*2110*/  IMAD.X R3, R76, 0x1, R3, P4 ;  /* 0x000000014c037824 */ /* 0x000fe200020e0603 */
[----:B------:R-:W-:Y:S01]  /*2120*/  ULDC.64 UR12, c[0x0][0x218] ;  /* 0x00008600000c7ab9 */ /* 0x000fe20000000a00 */
[----:B------:R-:W-:Y:S01]  /*2130*/  ULDC.64 UR10, c[0x0][0x220] ;  /* 0x00008800000a7ab9 */ /* 0x000fe20000000a00 */
[----:B------:R-:W-:Y:S01]  /*2140*/  LEA R122, P1, R108, UR12, 0x1 ;  /* 0x0000000c6c7a7c11 */ /* 0x000fe2000f8208ff */
[----:B------:R-:W-:Y:S01]  /*2150*/  VIADD R102, R80, 0x20 ;  /* 0x0000002050667836 */ /* 0x000fe20000000000 */
[----:B------:R-:W-:Y:S01]  /*2160*/  LEA R120, P0, R90, UR10, 0x1 ;  /* 0x0000000a5a787c11 */ /* 0x000fe2000f8008ff */
[----:B------:R-:W-:Y:S01]  /*2170*/  VIADD R100, R80, 0x40 ;  /* 0x0000004050647836 */ /* 0x000fe20000000000 */
[----:B------:R-:W-:Y:S01]  /*2180*/  SHF.L.U64.HI R2, R50, 0x1, R3 ;  /* 0x0000000132027819 */ /* 0x000fe20000010203 */
[----:B------:R-:W-:Y:S01]  /*2190*/  VIADD R82, R110, 0x20 ;  /* 0x000000206e527836 */ /* 0x000fe20000000000 */
[----:B------:R-:W-:Y:S01]  /*21a0*/  SHF.L.U32 R50, R50, 0x1, RZ ;  /* 0x0000000132327819 */ /* 0x000fe200000006ff */
[----:B------:R-:W-:Y:S01]  /*21b0*/  IMAD.MOV.U32 R9, RZ, RZ, R87 ;  /* 0x000000ffff097224 */ /* 0x000fe200078e0057 */
[----:B------:R-:W-:Y:S01]  /*21c0*/  LEA.HI.X R123, R108, UR13, R56, 0x1, P1 ;  /* 0x0000000d6c7b7c11 */ /* 0x000fe200088f0c38 */
[----:B------:R-:W-:Y:S01]  /*21d0*/  ULDC.64 UR12, c[0x0][0x360] ;  /* 0x0000d800000c7ab9 */ /* 0x000fe20000000a00 */
[----:B------:R-:W-:Y:S01]  /*21e0*/  LEA.HI.X R121, R90, UR11, R86, 0x1, P0 ;  /* 0x0000000b5a797c11 */ /* 0x000fe200080f0c56 */
[----:B------:R-:W-:Y:S01]  /*21f0*/  ULDC.64 UR10, c[0x0][0x358] ;  /* 0x0000d600000a7ab9 */ /* 0x000fe20000000a00 */
[C---:B------:R-:W-:Y:S01]  /*2200*/  SHF.L.U64.HI R0, R116.reuse, 0x1, R5 ;  /* 0x0000000174007819 */ /* 0x040fe20000010205 */
[----:B------:R-:W-:Y:S01]  /*2210*/  IMAD.SHL.U32 R116, R116, 0x2, RZ ;  /* 0x0000000274747824 */ /* 0x000fe200078e00ff */
[----:B------:R-:W-:-:S02]  /*2220*/  IADD3 R14, P1, R50, UR12, RZ ;  /* 0x0000000c320e7c10 */ /* 0x000fc4000ff3e0ff */
[----:B------:R-:W-:Y:S02]  /*2230*/  IADD3 R50, P0, R50, UR10, RZ ;  /* 0x0000000a32327c10 */ /* 0x000fe4000ff1e0ff */
[----:B------:R-:W-:Y:S02]  /*2240*/  IADD3 R118, P4, R116, UR12, RZ ;  /* 0x0000000c74767c10 */ /* 0x000fe4000ff9e0ff */
[----:B------:R-:W-:Y:S02]  /*2250*/  IADD3.X R51, R2, UR11, RZ, P0, !PT ;  /* 0x0000000b02337c10 */ /* 0x000fe400087fe4ff */
[----:B------:R-:W-:Y:S02]  /*2260*/  IADD3 R95, P0, R92, 0x40, RZ ;  /* 0x000000405c5f7810 */ /* 0x000fe40007f1e0ff */
[----:B------:R-:W-:Y:S02]  /*2270*/  IADD3 R116, P2, R116, UR10, RZ ;  /* 0x0000000a74747c10 */ /* 0x000fe4000ff5e0ff */
[----:B------:R-:W-:Y:S01]  /*2280*/  IADD3.X R15, R2, UR13, RZ, P1, !PT ;  /* 0x0000000d020f7c10 */ /* 0x000fe20008ffe4ff */
[----:B------:R-:W-:Y:S01]  /*2290*/  IMAD.X R94, RZ, RZ, R83, P0 ;  /* 0x000000ffff5e7224 */ /* 0x000fe200000e0653 */
[----:B------:R-:W-:-:S02]  /*22a0*/  IADD3 R93, P1, R92, 0x20, RZ ;  /* 0x000000205c5d7810 */ /* 0x000fc40007f3e0ff */
[C---:B------:R-:W-:Y:S01]  /*22b0*/  IADD3.X R119, R0.reuse, UR13, RZ, P4, !PT ;  /* 0x0000000d00777c10 */ /* 0x040fe2000a7fe4ff */
[----:B------:R-:W-:Y:S01]  /*22c0*/  ULDC.64 UR12, c[0x0][0x230] ;  /* 0x00008c00000c7ab9 */ /* 0x000fe20000000a00 */
[----:B------:R-:W-:Y:S01]  /*22d0*/  IADD3.X R117, R0, UR11, RZ, P2, !PT ;  /* 0x0000000b00757c10 */ /* 0x000fe200097fe4ff */
[----:B------:R-:W-:Y:S01]  /*22e0*/  ULDC.64 UR10, c[0x0][0x248] ;  /* 0x00009200000a7ab9 */ /* 0x000fe20000000a00 */
[----:B------:R-:W-:Y:S02]  /*22f0*/  IADD3.X R0, RZ, R83, RZ, P1, !PT ;  /* 0x00000053ff007210 */ /* 0x000fe40000ffe4ff */
[C---:B------:R-:W-:Y:S01]  /*2300*/  SHF.L.U64.HI R94, R95.reuse, 0x1, R94 ;  /* 0x000000015f5e7819 */ /* 0x040fe2000001025e */
[----:B------:R-:W-:Y:S01]  /*2310*/  IMAD.SHL.U32 R95, R95, 0x2, RZ ;  /* 0x000000025f5f7824 */ /* 0x000fe200078e00ff */
[C---:B------:R-:W-:Y:S01]  /*2320*/  SHF.L.U64.HI R89, R93.reuse, 0x1, R0 ;  /* 0x000000015d597819 */ /* 0x040fe20000010200 */
[----:B------:R-:W-:Y:S01]  /*2330*/  IMAD.SHL.U32 R93, R93, 0x2, RZ ;  /* 0x000000025d5d7824 */ /* 0x000fe200078e00ff */
[----:B------:R-:W-:-:S02]  /*2340*/  SHF.R.S32.HI R99, RZ, 0x1f, R102 ;  /* 0x0000001fff637819 */ /* 0x000fc40000011466 */
[----:B------:R-:W-:-:S07]  /*2350*/  SHF.R.S32.HI R98, RZ, 0x1f, R100 ;  /* 0x0000001fff627819 */ /* 0x000fce0000011464 */
.L_x_4442:
[----:B------:R-:W-:Y:S01]  /*2360*/  IMAD.SHL.U32 R13, R9, 0x40, RZ ;  /* 0x00000040090d7824 */ /* 0x000fe200078e00ff */
[----:B------:R-:W1:Y:S01]  /*2370*/  LDC R3, c[0x0][0x340] ;  /* 0x0000d000ff037b82 */ /* 0x000e620000000800 */
[----:B------:R-:W-:Y:S02]  /*2380*/  BSSY B0, `(.L_x_4394) ;  /* 0x0000013000007945 */ /* 0x000fe40003800000 */
[----:B------:R-:W-:Y:S04]  /*2390*/  VIADD R12, R13, 0xffffffc0 ;  /* 0xffffffc00d0c7836 */ /* 0x000fe80000000000 */
[----:B--2---:R-:W-:Y:S01]  /*23a0*/  IMAD.IADD R5, R73, 0x1, -R12 ;  /* 0x0000000149057824 */ /* 0x004fe200078e0a0c */
[----:B------:R-:W-:Y:S04]  /*23b0*/  IADD3 R7, -R12, R59, RZ ;  /* 0x0000003b0c077210 */ /* 0x000fe80007ffe1ff */
[-C--:B------:R-:W-:Y:S02]  /*23c0*/  ISETP.GE.AND P2, PT, R110, R7.reuse, PT ;  /* 0x000000076e00720c */ /* 0x080fe40003f46270 */
[----:B------:R-:W-:Y:S02]  /*23d0*/  ISETP.GE.AND P1, PT, R82, R7, PT ;  /* 0x000000075200720c */ /* 0x000fe40003f26270 */
[-C--:B------:R-:W-:Y:S02]  /*23e0*/  ISETP.GE.AND P2, PT, R110, R5.reuse, !P2 ;  /* 0x000000056e00720c */ /* 0x080fe40005746270 */
[----:B------:R-:W-:Y:S02]  /*23f0*/  ISETP.GE.AND P1, PT, R82, R5, !P1 ;  /* 0x000000055200720c */ /* 0x000fe40004f26270 */
[----:B-1----:R-:W-:Y:S09]  /*2400*/  LEA R3, -R3, RZ, 0x6 ;  /* 0x000000ff03037211 */ /* 0x002ff200078e31ff */
[----:B------:R-:W-:Y:S05]  /*2410*/  @!P2 BRA `(.L_x_4395) ;  /* 0x000000000024a947 */ /* 0x000fea0003800000 */
[----:B------:R-:W-:Y:S02]  /*2420*/  ISETP.NE.AND P0, PT, R105, RZ, PT ;  /* 0x000000ff6900720c */ /* 0x000fe40003f05270 */
[----:B------:R-:W-:Y:S11]  /*2430*/  ISETP.NE.AND P4, PT, R104, RZ, PT ;  /* 0x000000ff6800720c */ /* 0x000ff60003f85270 */
[----:B------:R-:W2:Y:S04]  /*2440*/  @P0 LDG.E.128 R20, desc[UR6][R96.64] ;  /* 0x0000000660140981 */ /* 0x000ea8000c1e1d00 */
[----:B--2---:R1:W-:Y:S01]  /*2450*/  @P0 STG.E.128 desc[UR6][R120.64], R20 ;  /* 0x0000001478000986 */ /* 0x0043e2000c101d06 */
[----:B------:R-:W-:Y:S03]  /*2460*/  ISETP.NE.AND P0, PT, R103, RZ, PT ;  /* 0x000000ff6700720c */ /* 0x000fe60003f05270 */
[----:B------:R-:W2:Y:S04]  /*2470*/  @P4 LDG.E.128 R16, desc[UR6][R96.64+0x40] ;  /* 0x0000400660104981 */ /* 0x000ea8000c1e1d00 */
[----:B--2---:R1:W-:Y:S06]  /*2480*/  @P4 STG.E.128 desc[UR6][R120.64+0x40], R16 ;  /* 0x0000401078004986 */ /* 0x0043ec000c101d06 */
[----:B------:R-:W2:Y:S04]  /*2490*/  @P0 LDG.E.128 R4, desc[UR6][R96.64+0x80] ;  /* 0x0000800660040981 */ /* 0x000ea8000c1e1d00 */
[----:B--2---:R1:W-:Y:S02]  /*24a0*/  @P0 STG.E.128 desc[UR6][R120.64+0x80], R4 ;  /* 0x0000800478000986 */ /* 0x0043e4000c101d06 */
.L_x_4395:
[----:B------:R-:W-:Y:S05]  /*24b0*/  BSYNC B0 ;  /* 0x0000000000007941 */ /* 0x000fea0003800000 */
.L_x_4394:
[----:B------:R-:W-:Y:S04]  /*24c0*/  BSSY B0, `(.L_x_4396) ;  /* 0x000000f000007945 */ /* 0x000fe80003800000 */
[----:B------:R-:W-:Y:S05]  /*24d0*/  @!P1 BRA `(.L_x_4397) ;  /* 0x0000000000349947 */ /* 0x000fea0003800000 */
[----:B------:R-:W-:Y:S02]  /*24e0*/  ISETP.NE.AND P4, PT, R105, RZ, PT ;  /* 0x000000ff6900720c */ /* 0x000fe40003f85270 */
[----:B------:R-:W-:Y:S02]  /*24f0*/  IADD3 R26, P0, R96, UR23, RZ ;  /* 0x00000017601a7c10 */ /* 0x000fe4000ff1e0ff */
[----:B------:R-:W-:Y:S02]  /*2500*/  LEA R24, P5, R61, R120, 0x1 ;  /* 0x000000783d187211 */ /* 0x000fe400078a08ff */
[----:B------:R-:W-:Y:S02]  /*2510*/  IADD3.X R27, R97, UR21, RZ, P0, !PT ;  /* 0x00000015611b7c10 */ /* 0x000fe400087fe4ff */
[----:B------:R-:W-:Y:S02]  /*2520*/  ISETP.NE.AND P0, PT, R104, RZ, PT ;  /* 0x000000ff6800720c */ /* 0x000fe40003f05270 */
[----:B------:R-:W-:Y:S03]  /*2530*/  LEA.HI.X R25, R61, R121, R60, 0x1, P5 ;  /* 0x000000793d197211 */ /* 0x000fe600028f0c3c */
[----:B-1----:R-:W2:Y:S04]  /*2540*/  @P4 LDG.E.128 R20, desc[UR6][R26.64] ;  /* 0x000000061a144981 */ /* 0x002ea8000c1e1d00 */
[----:B--2---:R2:W-:Y:S01]  /*2550*/  @P4 STG.E.128 desc[UR6][R24.64], R20 ;  /* 0x0000001418004986 */ /* 0x0045e2000c101d06 */
[----:B------:R-:W-:Y:S03]  /*2560*/  ISETP.NE.AND P4, PT, R103, RZ, PT ;  /* 0x000000ff6700720c */ /* 0x000fe60003f85270 */
[----:B------:R-:W3:Y:S04]  /*2570*/  @P0 LDG.E.128 R16, desc[UR6][R26.64+0x40] ;  /* 0x000040061a100981 */ /* 0x000ee8000c1e1d00 */
[----:B---3--:R2:W-:Y:S06]  /*2580*/  @P0 STG.E.128 desc[UR6][R24.64+0x40], R16 ;  /* 0x0000401018000986 */ /* 0x0085ec000c101d06 */
[----:B------:R-:W3:Y:S04]  /*2590*/  @P4 LDG.E.128 R4, desc[UR6][R26.64+0x80] ;  /* 0x000080061a044981 */ /* 0x000ee8000c1e1d00 */
[----:B---3--:R2:W-:Y:S02]  /*25a0*/  @P4 STG.E.128 desc[UR6][R24.64+0x80], R4 ;  /* 0x0000800418004986 */ /* 0x0085e4000c101d06 */
.L_x_4397:
[----:B------:R-:W-:Y:S05]  /*25b0*/  BSYNC B0 ;  /* 0x0000000000007941 */ /* 0x000fea0003800000 */
.L_x_4396:
[----:B------:R-:W-:Y:S02]  /*25c0*/  ISETP.NE.AND P6, PT, RZ, UR4, PT ;  /* 0x00000004ff007c0c */ /* 0x000fe4000bfc5270 */
[----:B------:R-:W-:Y:S02]  /*25d0*/  LEA R124, P4, R57, R122, 0x1 ;  /* 0x0000007a397c7211 */ /* 0x000fe400078808ff */
[C---:B------:R-:W-:Y:S02]  /*25e0*/  LEA R132, P5, R92.reuse, R130, 0x1 ;  /* 0x000000825c847211 */ /* 0x040fe400078a08ff */
[----:B------:R-:W-:Y:S02]  /*25f0*/  LEA R96, P0, R3, R96, 0x1 ;  /* 0x0000006003607211 */ /* 0x000fe400078008ff */
[----:B------:R-:W-:Y:S02]  /*2600*/  LEA.HI.X R125, R57, R123, R58, 0x1, P4 ;  /* 0x0000007b397d7211 */ /* 0x000fe400020f0c3a */
[----:B------:R-:W-:Y:S02]  /*2610*/  LEA.HI.X R133, R92, R131, R83, 0x1, P5 ;  /* 0x000000835c857211 */ /* 0x000fe400028f0c53 */
[----:B------:R-:W-:Y:S01]  /*2620*/  LEA.HI.X.SX32 R97, R3, R97, 0x1, P0 ;  /* 0x0000006103617211 */ /* 0x000fe200000f0eff */
[----:B------:R-:W-:Y:S06]  /*2630*/  @!P6 BRA `(.L_x_4398) ;  /* 0x0000003400e4e947 */ /* 0x000fec0003800000 */
[----:B------:R-:W-:Y:S11]  /*2640*/  ISETP.NE.AND P0, PT, RZ, UR20, PT ;  /* 0x00000014ff007c0c */ /* 0x000ff6000bf05270 */
[----:B------:R-:W-:Y:S02]  /*2650*/  @!UPT UIADD3 URZ, URZ, URZ, URZ ;  /* 0x0000003f3f3ff290 */ /* 0x000fe4000fffe03f */
[----:B------:R-:W-:Y:S05]  /*2660*/  @!P0 BRA `(.L_x_4399) ;  /* 0x0000001000f88947 */ /* 0x000fea0003800000 */
[----:B------:R-:W-:Y:S04]  /*2670*/  BSSY B1, `(.L_x_4400) ;  /* 0x0000097000017945 */ /* 0x000fe80003800000 */
[----:B------:R-:W-:Y:S05]  /*2680*/  @!P2 BRA `(.L_x_4401) ;  /* 0x000000080054a947 */ /* 0x000fea0003800000 */
[----:B------:R-:W3:Y:S01]  /*2690*/  LDC R3, c[0x0][0x2d0] ;  /* 0x0000b400ff037b82 */ /* 0x000ee20000000800 */
[----:B------:R-:W-:Y:S01]  /*26a0*/  BSSY B0, `(.L_x_4402) ;  /* 0x0000033000007945 */ /* 0x000fe20003800000 */
[-C--:B---3--:R-:W-:Y:S02]  /*26b0*/  ISETP.GE.AND P0, PT, R10, R3.reuse, PT ;  /* 0x000000030a00720c */ /* 0x088fe40003f06270 */
[-C--:B------:R-:W-:Y:S02]  /*26c0*/  ISETP.GE.AND P4, PT, R85, R3.reuse, PT ;  /* 0x000000035500720c */ /* 0x080fe40003f86270 */
[----:B------:R-:W-:Y:S09]  /*26d0*/  ISETP.GE.AND P2, PT, R84, R3, PT ;  /* 0x000000035400720c */ /* 0x000ff20003f46270 */
[----:B------:R-:W-:Y:S05]  /*26e0*/  @P0 BRA `(.L_x_4403) ;  /* 0x0000000000b80947 */ /* 0x000fea0003800000 */
[----:B------:R-:W-:Y:S01]  /*26f0*/  ISETP.GE.AND P0, PT, R10, UR4, PT ;  /* 0x000000040a007c0c */ /* 0x000fe2000bf06270 */
[----:B-12---:R-:W2:Y:S11]  /*2700*/  LDG.E.128 R16, desc[UR6][R130.64] ;  /* 0x0000000682107981 */ /* 0x006eb6000c1e1d00 */
[----:B------:R-:W-:Y:S01]  /*2710*/  @!UPT UIADD3 URZ, URZ, URZ, URZ ;  /* 0x0000003f3f3ff290 */ /* 0x000fe2000fffe03f */
[----:B------:R-:W3:Y:S06]  /*2720*/  @!P0 LDG.E.64 R6, desc[UR6][R14.64] ;  /* 0x000000060e068981 */ /* 0x000eec000c1e1b00 */
[----:B------:R-:W4:Y:S01]  /*2730*/  @!P0 LDG.E.64 R28, desc[UR6][R50.64] ;  /* 0x00000006321c8981 */ /* 0x000f22000c1e1b00 */
[C---:B--2---:R-:W-:Y:S02]  /*2740*/  @!P0 SHF.L.U32 R20, R16.reuse, 0x10, RZ ;  /* 0x0000001010148819 */ /* 0x044fe400000006ff */
[----:B------:R-:W-:Y:S02]  /*2750*/  @!P0 LOP3.LUT R23, R16, 0xffff0000, RZ, 0xc0, !PT ;  /* 0xffff000010178812 */ /* 0x000fe400078ec0ff */
[----:B------:R-:W-:Y:S02]  /*2760*/  @!P0 SHF.L.U32 R21, R17, 0x10, RZ ;  /* 0x0000001011158819 */ /* 0x000fe400000006ff */
[----:B------:R-:W-:Y:S02]  /*2770*/  @!P0 LOP3.LUT R24, R18, 0xffff0000, RZ, 0xc0, !PT ;  /* 0xffff000012188812 */ /* 0x000fe400078ec0ff */
[C---:B---3--:R-:W-:Y:S01]  /*2780*/  @!P0 LOP3.LUT R8, R6.reuse, 0xffff0000, RZ, 0xc0, !PT ;  /* 0xffff000006088812 */ /* 0x048fe200078ec0ff */
[----:B------:R-:W-:Y:S01]  /*2790*/  @!P0 IMAD.U32 R5, R6, 0x10000, RZ ;  /* 0x0001000006058824 */ /* 0x000fe200078e00ff */
[----:B------:R-:W-:Y:S03]  /*27a0*/  @!P0 SHF.L.U32 R6, R19, 0x10, RZ ;  /* 0x0000001013068819 */ /* 0x000fe600000006ff */
[-C--:B------:R-:W-:Y:S01]  /*27b0*/  @!P0 FMUL.FTZ R0, R20, R5.reuse ;  /* 0x0000000514008220 */ /* 0x080fe20000410000 */
[C---:B----4-:R-:W-:Y:S01]  /*27c0*/  @!P0 SHF.L.U32 R25, R28.reuse, 0x10, RZ ;  /* 0x000000101c198819 */ /* 0x050fe200000006ff */
[----:B------:R-:W-:Y:S01]  /*27d0*/  @!P0 FMUL.FTZ R31, R23, R5 ;  /* 0x00000005171f8220 */ /* 0x000fe20000410000 */
[----:B------:R-:W-:Y:S01]  /*27e0*/  @!P0 LOP3.LUT R22, R28, 0xffff0000, RZ, 0xc0, !PT ;  /* 0xffff00001c168812 */ /* 0x000fe200078ec0ff */
[C---:B------:R-:W-:Y:S01]  /*27f0*/  @!P0 IMAD.U32 R5, R7.reuse, 0x10000, RZ ;  /* 0x0001000007058824 */ /* 0x040fe200078e00ff */
[----:B------:R-:W-:Y:S01]  /*2800*/  @!P0 LOP3.LUT R7, R7, 0xffff0000, RZ, 0xc0, !PT ;  /* 0xffff000007078812 */ /* 0x000fe200078ec0ff */
[-C--:B------:R-:W-:Y:S01]  /*2810*/  @!P0 FFMA.FTZ R0, R23, R25.reuse, R0 ;  /* 0x0000001917008223 */ /* 0x080fe20000010000 */
[----:B------:R-:W-:Y:S01]  /*2820*/  @!P0 LOP3.LUT R23, R17, 0xffff0000, RZ, 0xc0, !PT ;  /* 0xffff000011178812 */ /* 0x000fe200078ec0ff */
[----:B------:R-:W-:Y:S01]  /*2830*/  @!P0 FFMA.FTZ R31, R20, R25, -R31 ;  /* 0x00000019141f8223 */ /* 0x000fe2000001081f */
[----:B------:R-:W-:Y:S01]  /*2840*/  @!P0 LOP3.LUT R25, R19, 0xffff0000, RZ, 0xc0, !PT ;  /* 0xffff000013198812 */ /* 0x000fe200078ec0ff */
[----:B------:R-:W-:Y:S01]  /*2850*/  @!P0 IMAD.U32 R20, R18, 0x10000, RZ ;  /* 0x0001000012148824 */ /* 0x000fe200078e00ff */
[----:B------:R-:W-:Y:S01]  /*2860*/  @!P0 SHF.L.U32 R27, R29, 0x10, RZ ;  /* 0x000000101d1b8819 */ /* 0x000fe200000006ff */
[-C--:B------:R-:W-:Y:S01]  /*2870*/  @!P0 FMUL.FTZ R2, R21, R8.reuse ;  /* 0x0000000815028220 */ /* 0x080fe20000410000 */
[----:B------:R-:W-:Y:S01]  /*2880*/  @!P0 LOP3.LUT R29, R29, 0xffff0000, RZ, 0xc0, !PT ;  /* 0xffff00001d1d8812 */ /* 0x000fe200078ec0ff */
[----:B------:R-:W-:Y:S01]  /*2890*/  @!P0 FMUL.FTZ R33, R23, R8 ;  /* 0x0000000817218220 */ /* 0x000fe20000410000 */
[----:B------:R-:W-:Y:S01]  /*28a0*/  @!P0 F2FP.BF16.F32.PACK_AB R31, R0, R31 ;  /* 0x0000001f001f823e */ /* 0x000fe200000010ff */
[-C--:B------:R-:W-:Y:S01]  /*28b0*/  @!P0 FMUL.FTZ R3, R20, R5.reuse ;  /* 0x0000000514038220 */ /* 0x080fe20000410000 */
[----:B------:R-:W-:Y:S01]  /*28c0*/  @!P0 FMUL.FTZ R26, R24, R5 ;  /* 0x00000005181a8220 */ /* 0x000fe20000410000 */
        /* <DEDUP_REMOVED lines=16> */
.L_x_4403:
[----:B------:R-:W-:Y:S05]  /*29d0*/  BSYNC B0 ;  /* 0x0000000000007941 */ /* 0x000fea0003800000 */
.L_x_4402:
[----:B------:R-:W-:Y:S04]  /*29e0*/  BSSY B0, `(.L_x_4404) ;  /* 0x0000030000007945 */ /* 0x000fe80003800000 */
[----:B------:R-:W-:Y:S05]  /*29f0*/  @P4 BRA `(.L_x_4405) ;  /* 0x0000000000b84947 */ /* 0x000fea0003800000 */
[----:B------:R-:W-:Y:S01]  /*2a00*/  ISETP.GE.AND P0, PT, R85, UR4, PT ;  /* 0x0000000455007c0c */ /* 0x000fe2000bf06270 */
[----:B-123--:R-:W2:Y:S11]  /*2a10*/  LDG.E.128 R16, desc[UR6][R130.64+0x40] ;  /* 0x0000400682107981 */ /* 0x00eeb6000c1e1d00 */
        /* <DEDUP_REMOVED lines=44> */
.L_x_4405:
[----:B------:R-:W-:Y:S05]  /*2ce0*/  BSYNC B0 ;  /* 0x0000000000007941 */ /* 0x000fea0003800000 */
.L_x_4404:
[----:B------:R-:W-:Y:S05]  /*2cf0*/  @P2 BRA `(.L_x_4401) ;  /* 0x0000000000b82947 */ /* 0x000fea0003800000 */
[----:B------:R-:W-:Y:S01]  /*2d00*/  ISETP.GE.AND P0, PT, R84, UR4, PT ;  /* 0x0000000454007c0c */ /* 0x000fe2000bf06270 */
[----:B-1234-:R-:W2:Y:S11]  /*2d10*/  LDG.E.128 R16, desc[UR6][R130.64+0x80] ;  /* 0x0000800682107981 */ /* 0x01eeb6000c1e1d00 */
        /* <DEDUP_REMOVED lines=44> */
.L_x_4401:
[----:B------:R-:W-:Y:S05]  /*2fe0*/  BSYNC B1 ;  /* 0x0000000000017941 */ /* 0x000fea0003800000 */
.L_x_4400:
[----:B------:R-:W-:Y:S04]  /*2ff0*/  BSSY B1, `(.L_x_4406) ;  /* 0x000009d000017945 */ /* 0x000fe80003800000 */
[----:B------:R-:W-:Y:S05]  /*3000*/  @!P1 BRA `(.L_x_4407) ;  /* 0x00000008006c9947 */ /* 0x000fea0003800000 */
[C---:B-12---:R-:W-:Y:S01]  /*3010*/  SHF.L.U64.HI R5, R80.reuse, 0x1, R101 ;  /* 0x0000000150057819 */ /* 0x046fe20000010265 */
[----:B------:R-:W1:Y:S01]  /*3020*/  LDC R3, c[0x0][0x2d0] ;  /* 0x0000b400ff037b82 */ /* 0x000e620000000800 */
[----:B------:R-:W-:Y:S01]  /*3030*/  IMAD.SHL.U32 R7, R80, 0x2, RZ ;  /* 0x0000000250077824 */ /* 0x000fe200078e00ff */
[----:B------:R-:W-:Y:S04]  /*3040*/  BSSY B0, `(.L_x_4408) ;  /* 0x0000037000007945 */ /* 0x000fe80003800000 */
[-C--:B------:R-:W-:Y:S02]  /*3050*/  IADD3 R32, P5, R50, R7.reuse, RZ ;  /* 0x0000000732207210 */ /* 0x080fe40007fbe0ff */
[----:B------:R-:W-:Y:S03]  /*3060*/  IADD3 R20, P4, R14, R7, RZ ;  /* 0x000000070e147210 */ /* 0x000fe60007f9e0ff */
[--C-:B------:R-:W-:Y:S02]  /*3070*/  IMAD.X R33, R51, 0x1, R5.reuse, P5 ;  /* 0x0000000133217824 */ /* 0x100fe400028e0605 */
[----:B------:R-:W-:Y:S01]  /*3080*/  IMAD.X R21, R15, 0x1, R5, P4 ;  /* 0x000000010f157824 */ /* 0x000fe200020e0605 */
[-C--:B-1----:R-:W-:Y:S02]  /*3090*/  ISETP.GE.AND P0, PT, R10, R3.reuse, PT ;  /* 0x000000030a00720c */ /* 0x082fe40003f06270 */
[-C--:B------:R-:W-:Y:S02]  /*30a0*/  ISETP.GE.AND P2, PT, R85, R3.reuse, PT ;  /* 0x000000035500720c */ /* 0x080fe40003f46270 */
[----:B------:R-:W-:Y:S09]  /*30b0*/  ISETP.GE.AND P1, PT, R84, R3, PT ;  /* 0x000000035400720c */ /* 0x000ff20003f26270 */
[----:B------:R-:W-:Y:S05]  /*30c0*/  @P0 BRA `(.L_x_4409) ;  /* 0x0000000000b80947 */ /* 0x000fea0003800000 */
[----:B------:R-:W-:Y:S01]  /*30d0*/  ISETP.GE.AND P0, PT, R10, UR4, PT ;  /* 0x000000040a007c0c */ /* 0x000fe2000bf06270 */
[----:B---34-:R-:W2:Y:S11]  /*30e0*/  LDG.E.128 R16, desc[UR6][R132.64] ;  /* 0x0000000684107981 */ /* 0x018eb6000c1e1d00 */
        /* <DEDUP_REMOVED lines=44> */
.L_x_4409:
[----:B------:R-:W-:Y:S05]  /*33b0*/  BSYNC B0 ;  /* 0x0000000000007941 */ /* 0x000fea0003800000 */
.L_x_4408:
[----:B------:R-:W-:Y:S04]  /*33c0*/  BSSY B0, `(.L_x_4410) ;  /* 0x0000030000007945 */ /* 0x000fe80003800000 */
[----:B------:R-:W-:Y:S05]  /*33d0*/  @P2 BRA `(.L_x_4411) ;  /* 0x0000000000b82947 */ /* 0x000fea0003800000 */
[----:B------:R-:W-:Y:S01]  /*33e0*/  ISETP.GE.AND P0, PT, R85, UR4, PT ;  /* 0x0000000455007c0c */ /* 0x000fe2000bf06270 */
[----:B-1-34-:R-:W2:Y:S11]  /*33f0*/  LDG.E.128 R16, desc[UR6][R132.64+0x40] ;  /* 0x0000400684107981 */ /* 0x01aeb6000c1e1d00 */
        /* <DEDUP_REMOVED lines=44> */
.L_x_4411:
[----:B------:R-:W-:Y:S05]  /*36c0*/  BSYNC B0 ;  /* 0x0000000000007941 */ /* 0x000fea0003800000 */
.L_x_4410:
[----:B------:R-:W-:Y:S05]  /*36d0*/  @P1 BRA `(.L_x_4407) ;  /* 0x0000000000b81947 */ /* 0x000fea0003800000 */
[----:B------:R-:W-:Y:S01]  /*36e0*/  ISETP.GE.AND P0, PT, R84, UR4, PT ;  /* 0x0000000454007c0c */ /* 0x000fe2000bf06270 */
[----:B-1234-:R-:W2:Y:S11]  /*36f0*/  LDG.E.128 R16, desc[UR6][R132.64+0x80] ;  /* 0x0000800684107981 */ /* 0x01eeb6000c1e1d00 */
[----:B------:R-:W-:Y:S01]  /*3700*/  @!UPT UIADD3 URZ, URZ, URZ, URZ ;  /* 0x0000003f3f3ff290 */ /* 0x000fe2000fffe03f */
[----:B------:R1:W3:Y:S06]  /*3710*/  @!P0 LDG.E.64 R6, desc[UR6][R20.64+0x40] ;  /* 0x0000400614068981 */ /* 0x0002ec000c1e1b00 */
[----:B------:R-:W4:Y:S01]  /*3720*/  @!P0 LDG.E.64 R32, desc[UR6][R32.64+0x40] ;  /* 0x0000400620208981 */ /* 0x000f22000c1e1b00 */
[----:B--2---:R-:W-:Y:S01]  /*3730*/  @!P0 SHF.L.U32 R22, R16, 0x10, RZ ;  /* 0x0000001010168819 */ /* 0x004fe200000006ff */
[----:B-1----:R-:W-:Y:S01]  /*3740*/  @!P0 IMAD.U32 R20, R18, 0x10000, RZ ;  /* 0x0001000012148824 */ /* 0x002fe200078e00ff */
[----:B------:R-:W-:Y:S02]  /*3750*/  @!P0 LOP3.LUT R23, R16, 0xffff0000, RZ, 0xc0, !PT ;  /* 0xffff000010178812 */ /* 0x000fe400078ec0ff */
[----:B------:R-:W-:Y:S02]  /*3760*/  @!P0 SHF.L.U32 R21, R17, 0x10, RZ ;  /* 0x0000001011158819 */ /* 0x000fe400000006ff */
[----:B------:R-:W-:Y:S02]  /*3770*/  @!P0 LOP3.LUT R26, R18, 0xffff0000, RZ, 0xc0, !PT ;  /* 0xffff0000121a8812 */ /* 0x000fe400078ec0ff */
[C---:B---3--:R-:W-:Y:S01]  /*3780*/  @!P0 LOP3.LUT R8, R6.reuse, 0xffff0000, RZ, 0xc0, !PT ;  /* 0xffff000006088812 */ /* 0x048fe200078ec0ff */
[----:B------:R-:W-:Y:S01]  /*3790*/  @!P0 IMAD.U32 R5, R6, 0x10000, RZ ;  /* 0x0001000006058824 */ /* 0x000fe200078e00ff */
[----:B------:R-:W-:Y:S03]  /*37a0*/  @!P0 SHF.L.U32 R6, R19, 0x10, RZ ;  /* 0x0000001013068819 */ /* 0x000fe600000006ff */
[-C--:B------:R-:W-:Y:S01]  /*37b0*/  @!P0 FMUL.FTZ R31, R23, R5.reuse ;  /* 0x00000005171f8220 */ /* 0x080fe20000410000 */
[----:B----4-:R-:W-:Y:S01]  /*37c0*/  @!P0 SHF.L.U32 R25, R32, 0x10, RZ ;  /* 0x0000001020198819 */ /* 0x010fe200000006ff */
        /* <DEDUP_REMOVED lines=8> */
[-C--:B------:R-:W-:Y:S01]  /*3850*/  @!P0 FMUL.FTZ R2, R21, R8.reuse ;  /* 0x0000000815028220 */ /* 0x080fe20000410000 */
[----:B------:R-:W-:Y:S01]  /*3860*/  @!P0 SHF.L.U32 R27, R33, 0x10, RZ ;  /* 0x00000010211b8819 */ /* 0x000fe200000006ff */
[----:B------:R-:W-:Y:S01]  /*3870*/  @!P0 FMUL.FTZ R35, R23, R8 ;  /* 0x0000000817238220 */ /* 0x000fe20000410000 */
        /* <DEDUP_REMOVED lines=20> */
.L_x_4407:
[----:B------:R-:W-:Y:S05]  /*39c0*/  BSYNC B1 ;  /* 0x0000000000017941 */ /* 0x000fea0003800000 */
.L_x_4406:
        /* <DEDUP_REMOVED lines=8> */
.L_x_4399:
[----:B------:R-:W-:Y:S04]  /*3a50*/  BSSY B2, `(.L_x_4413) ;  /* 0x000010f000027945 */ /* 0x000fe80003800000 */
[----:B------:R-:W-:Y:S05]  /*3a60*/  @!P2 BRA `(.L_x_4414) ;  /* 0x000000100034a947 */ /* 0x000fea0003800000 */
[----:B------:R-:W3:Y:S01]  /*3a70*/  LDC R107, c[0x0][0x2d0] ;  /* 0x0000b400ff6b7b82 */ /* 0x000ee20000000800 */
[----:B------:R-:W-:Y:S01]  /*3a80*/  BSSY B1, `(.L_x_4415) ;  /* 0x0000059000017945 */ /* 0x000fe20003800000 */
[----:B---3--:R-:W-:Y:S11]  /*3a90*/  ISETP.GE.AND P0, PT, R10, R107, PT ;  /* 0x0000006b0a00720c */ /* 0x008ff60003f06270 */
[----:B------:R-:W-:Y:S02]  /*3aa0*/  @!UPT UIADD3 URZ, URZ, URZ, URZ ;  /* 0x0000003f3f3ff290 */ /* 0x000fe4000fffe03f */
[----:B------:R-:W-:Y:S05]  /*3ab0*/  @P0 BRA `(.L_x_4416) ;  /* 0x0000000400540947 */ /* 0x000fea0003800000 */
[----:B------:R3:W5:Y:S01]  /*3ac0*/  LDG.E.128 R44, desc[UR6][R130.64] ;  /* 0x00000006822c7981 */ /* 0x000762000c1e1d00 */
[----:B------:R-:W-:Y:S01]  /*3ad0*/  ISETP.GE.AND P0, PT, R10, UR4, PT ;  /* 0x000000040a007c0c */ /* 0x000fe2000bf06270 */
[----:B------:R-:W-:Y:S11]  /*3ae0*/  BSSY B0, `(.L_x_4417) ;  /* 0x0000051000007945 */ /* 0x000ff60003800000 */
[----:B------:R-:W-:Y:S01]  /*3af0*/  @!UPT UIADD3 URZ, URZ, URZ, URZ ;  /* 0x0000003f3f3ff290 */ /* 0x000fe2000fffe03f */
[----:B------:R-:W-:Y:S05]  /*3b00*/  @P0 BRA `(.L_x_4418) ;  /* 0x0000000400380947 */ /* 0x000fea0003800000 */
[C---:B-----5:R-:W-:Y:S01]  /*3b10*/  SHF.L.U32 R33, R44.reuse, 0x10, RZ ;  /* 0x000000102c217819 */ /* 0x060fe200000006ff */
[----:B------:R-:W-:Y:S01]  /*3b20*/  ULEA.HI UR22, UR4, UR4, URZ, 0x1 ;  /* 0x0000000404167291 */ /* 0x000fe2000f8f083f */
[----:B------:R-:W-:Y:S01]  /*3b30*/  LOP3.LUT R35, R44, 0xffff0000, RZ, 0xc0, !PT ;  /* 0xffff00002c237812 */ /* 0x000fe200078ec0ff */
[----:B------:R-:W-:Y:S01]  /*3b40*/  IMAD.MOV.U32 R137, RZ, RZ, RZ ;  /* 0x000000ffff897224 */ /* 0x000fe200078e00ff */
[C---:B------:R-:W-:Y:S01]  /*3b50*/  LOP3.LUT R39, R45.reuse, 0xffff0000, RZ, 0xc0, !PT ;  /* 0xffff00002d277812 */ /* 0x040fe200078ec0ff */
        /* <DEDUP_REMOVED lines=12> */
[C---:B-12---:R-:W-:Y:S04]  /*3c20*/  LEA R16, P0, R135.reuse, R130, 0x1 ;  /* 0x0000008287107211 */ /* 0x046fe800078008ff */
[----:B------:R-:W-:Y:S01]  /*3c30*/  LEA.HI.X.SX32 R17, R135, R131, 0x1, P0 ;  /* 0x0000008387117211 */ /* 0x000fe200000f0eff */
[----:B------:R-:W2:Y:S01]  /*3c40*/  LDG.E.128 R136, desc[UR6][R138.64] ;  /* 0x000000068a887981 */ /* 0x000ea2000c1e1d00 */
[----:B------:R-:W-:Y:S01]  /*3c50*/  MOV R135, RZ ;  /* 0x000000ff00877202 */ /* 0x000fe20000000f00 */
[----:B------:R-:W-:Y:S05]  /*3c60*/  @P2 IMAD R135, RZ, RZ, -UR22 ;  /* 0x80000016ff872e24 */ /* 0x000fea000f8e02ff */
[C---:B------:R-:W-:Y:S01]  /*3c70*/  LEA R36, P0, R135.reuse, R116, 0x1 ;  /* 0x0000007487247211 */ /* 0x040fe200078008ff */
[----:B------:R1:W4:Y:S03]  /*3c80*/  LDG.E.128 R20, desc[UR6][R16.64] ;  /* 0x0000000610147981 */ /* 0x000326000c1e1d00 */
[----:B------:R-:W-:Y:S05]  /*3c90*/  LEA.HI.X.SX32 R37, R135, R117, 0x1, P0 ;  /* 0x0000007587257211 */ /* 0x000fea00000f0eff */
[----:B------:R-:W3:Y:S01]  /*3ca0*/  LDG.E.128 R52, desc[UR6][R36.64] ;  /* 0x0000000624347981 */ /* 0x000ee2000c1e1d00 */
[C---:B--2---:R-:W-:Y:S01]  /*3cb0*/  SHF.L.U32 R31, R136.reuse, 0x10, RZ ;  /* 0x00000010881f7819 */ /* 0x044fe200000006ff */
[----:B------:R-:W-:Y:S01]  /*3cc0*/  IMAD.U32 R25, R137, 0x10000, RZ ;  /* 0x0001000089197824 */ /* 0x000fe200078e00ff */
[----:B------:R-:W-:Y:S01]  /*3cd0*/  LOP3.LUT R27, R136, 0xffff0000, RZ, 0xc0, !PT ;  /* 0xffff0000881b7812 */ /* 0x000fe200078ec0ff */
[----:B-1----:R-:W-:Y:S01]  /*3ce0*/  IMAD.U32 R17, R139, 0x10000, RZ ;  /* 0x000100008b117824 */ /* 0x002fe200078e00ff */
        /* <DEDUP_REMOVED lines=15> */
[C---:B------:R-:W-:Y:S01]  /*3de0*/  IMAD.U32 R20, R23.reuse, 0x10000, RZ ;  /* 0x0001000017147824 */ /* 0x040fe200078e00ff */
[----:B---3--:R-:W-:Y:S01]  /*3df0*/  SHF.L.U32 R34, R52, 0x10, RZ ;  /* 0x0000001034227819 */ /* 0x008fe200000006ff */
[----:B------:R-:W-:Y:S01]  /*3e00*/  FMUL.FTZ R2, R30, R27 ;  /* 0x0000001b1e027220 */ /* 0x000fe20000410000 */
[----:B------:R-:W-:Y:S01]  /*3e10*/  LOP3.LUT R21, R22, 0xffff0000, RZ, 0xc0, !PT ;  /* 0xffff000016157812 */ /* 0x000fe200078ec0ff */
[----:B------:R-:W-:Y:S01]  /*3e20*/  @!P2 FADD.FTZ R18, -R18, -RZ ;  /* 0x800000ff1212a221 */ /* 0x000fe20000010100 */
[----:B------:R-:W-:Y:S01]  /*3e30*/  LOP3.LUT R36, R52, 0xffff0000, RZ, 0xc0, !PT ;  /* 0xffff000034247812 */ /* 0x000fe200078ec0ff */
[----:B------:R-:W-:Y:S01]  /*3e40*/  FMUL.FTZ R3, R28, R25 ;  /* 0x000000191c037220 */ /* 0x000fe20000410000 */
[----:B------:R-:W-:Y:S01]  /*3e50*/  LOP3.LUT R23, R23, 0xffff0000, RZ, 0xc0, !PT ;  /* 0xffff000017177812 */ /* 0x000fe200078ec0ff */
[----:B------:R-:W-:Y:S01]  /*3e60*/  @!P2 FADD.FTZ R17, -R17, -RZ ;  /* 0x800000ff1111a221 */ /* 0x000fe20000010100 */
[C---:B------:R-:W-:Y:S01]  /*3e70*/  LOP3.LUT R40, R53.reuse, 0xffff0000, RZ, 0xc0, !PT ;  /* 0xffff000035287812 */ /* 0x040fe200078ec0ff */
[----:B------:R-:W-:Y:S02]  /*3e80*/  IMAD.U32 R37, R53, 0x10000, RZ ;  /* 0x0001000035257824 */ /* 0x000fe400078e00ff */
[----:B------:R-:W-:Y:S01]  /*3e90*/  FMUL.FTZ R4, R29, R24 ;  /* 0x000000181d047220 */ /* 0x000fe20000410000 */
[----:B------:R-:W-:Y:S01]  /*3ea0*/  SHF.L.U32 R41, R54, 0x10, RZ ;  /* 0x0000001036297819 */ /* 0x000fe200000006ff */
        /* <DEDUP_REMOVED lines=20> */
.L_x_4418:
[----:B------:R-:W-:Y:S05]  /*3ff0*/  BSYNC B0 ;  /* 0x0000000000007941 */ /* 0x000fea0003800000 */
.L_x_4417:
[----:B-----5:R4:W-:Y:S02]  /*4000*/  STG.E.128 desc[UR6][R122.64], R44 ;  /* 0x0000002c7a007986 */ /* 0x0209e4000c101d06 */
.L_x_4416:
[----:B------:R-:W-:Y:S05]  /*4010*/  BSYNC B1 ;  /* 0x0000000000017941 */ /* 0x000fea0003800000 */
.L_x_4415:
[----:B------:R-:W-:Y:S01]  /*4020*/  ISETP.GE.AND P0, PT, R85, R107, PT ;  /* 0x0000006b5500720c */ /* 0x000fe20003f06270 */
[----:B------:R-:W-:Y:S11]  /*4030*/  BSSY B1, `(.L_x_4419) ;  /* 0x0000058000017945 */ /* 0x000ff60003800000 */
[----:B------:R-:W-:Y:S01]  /*4040*/  @!UPT UIADD3 URZ, URZ, URZ, URZ ;  /* 0x0000003f3f3ff290 */ /* 0x000fe2000fffe03f */
[----:B------:R-:W-:Y:S05]  /*4050*/  @P0 BRA `(.L_x_4420) ;  /* 0x0000000400540947 */ /* 0x000fea0003800000 */
[----:B----4-:R4:W5:Y:S01]  /*4060*/  LDG.E.128 R44, desc[UR6][R130.64+0x40] ;  /* 0x00004006822c7981 */ /* 0x010962000c1e1d00 */
        /* <DEDUP_REMOVED lines=27> */
[----:B------:R1:W3:Y:S03]  /*4220*/  LDG.E.128 R20, desc[UR6][R16.64+0x40] ;  /* 0x0000400610147981 */ /* 0x0002e6000c1e1d00 */
[----:B------:R-:W-:Y:S05]  /*4230*/  LEA.HI.X.SX32 R37, R135, R117, 0x1, P0 ;  /* 0x0000007587257211 */ /* 0x000fea00000f0eff */
[----:B------:R-:W4:Y:S01]  /*4240*/  LDG.E.128 R52, desc[UR6][R36.64+0x40] ;  /* 0x0000400624347981 */ /* 0x000f22000c1e1d00 */
        /* <DEDUP_REMOVED lines=8> */
[----:B---3--:R-:W-:Y:S01]  /*42d0*/  SHF.L.U32 R32, R20, 0x10, RZ ;  /* 0x0000001014207819 */ /* 0x008fe200000006ff */
        /* <DEDUP_REMOVED lines=11> */
[----:B----4-:R-:W-:Y:S01]  /*4390*/  SHF.L.U32 R34, R52, 0x10, RZ ;  /* 0x0000001034227819 */ /* 0x010fe200000006ff */
        /* <DEDUP_REMOVED lines=31> */
.L_x_4422:
[----:B------:R-:W-:Y:S05]  /*4590*/  BSYNC B0 ;  /* 0x0000000000007941 */ /* 0x000fea0003800000 */
.L_x_4421:
[----:B-----5:R1:W-:Y:S02]  /*45a0*/  STG.E.128 desc[UR6][R122.64+0x40], R44 ;  /* 0x0000402c7a007986 */ /* 0x0203e4000c101d06 */
.L_x_4420:
[----:B------:R-:W-:Y:S05]  /*45b0*/  BSYNC B1 ;  /* 0x0000000000017941 */ /* 0x000fea0003800000 */
.L_x_4419:
[----:B------:R-:W-:Y:S11]  /*45c0*/  ISETP.GE.AND P0, PT, R84, R107, PT ;  /* 0x0000006b5400720c */ /* 0x000ff60003f06270 */
[----:B------:R-:W-:Y:S02]  /*45d0*/  @!UPT UIADD3 URZ, URZ, URZ, URZ ;  /* 0x0000003f3f3ff290 */ /* 0x000fe4000fffe03f */
[----:B------:R-:W-:Y:S05]  /*45e0*/  @P0 BRA `(.L_x_4414) ;  /* 0x0000000400540947 */ /* 0x000fea0003800000 */
[----:B-1--4-:R1:W5:Y:S01]  /*45f0*/  LDG.E.128 R44, desc[UR6][R130.64+0x80] ;  /* 0x00008006822c7981 */ /* 0x012362000c1e1d00 */
        /* <DEDUP_REMOVED lines=21> */
[C---:B--2---:R-:W-:Y:S04]  /*4750*/  LEA R16, P0, R107.reuse, R130, 0x1 ;  /* 0x000000826b107211 */ /* 0x044fe800078008ff */
[----:B------:R-:W-:Y:S01]  /*4760*/  LEA.HI.X.SX32 R17, R107, R131, 0x1, P0 ;  /* 0x000000836b117211 */ /* 0x000fe200000f0eff */
[----:B------:R-:W2:Y:S01]  /*4770*/  LDG.E.128 R136, desc[UR6][R136.64+0x80] ;  /* 0x0000800688887981 */ /* 0x000ea2000c1e1d00 */
[----:B------:R-:W-:Y:S01]  /*4780*/  MOV R107, RZ ;  /* 0x000000ff006b7202 */ /* 0x000fe20000000f00 */
[----:B------:R-:W-:Y:S05]  /*4790*/  @P2 IMAD R107, RZ, RZ, -UR22 ;  /* 0x80000016ff6b2e24 */ /* 0x000fea000f8e02ff */
[C---:B------:R-:W-:Y:S01]  /*47a0*/  LEA R36, P0, R107.reuse, R116, 0x1 ;  /* 0x000000746b247211 */ /* 0x040fe200078008ff */
[----:B------:R4:W3:Y:S03]  /*47b0*/  LDG.E.128 R20, desc[UR6][R16.64+0x80] ;  /* 0x0000800610147981 */ /* 0x0008e6000c1e1d00 */
[----:B------:R-:W-:Y:S05]  /*47c0*/  LEA.HI.X.SX32 R37, R107, R117, 0x1, P0 ;  /* 0x000000756b257211 */ /* 0x000fea00000f0eff */
[----:B------:R-:W3:Y:S01]  /*47d0*/  LDG.E.128 R52, desc[UR6][R36.64+0x80] ;  /* 0x0000800624347981 */ /* 0x000ee2000c1e1d00 */
[C---:B--2---:R-:W-:Y:S01]  /*47e0*/  SHF.L.U32 R31, R136.reuse, 0x10, RZ ;  /* 0x00000010881f7819 */ /* 0x044fe200000006ff */
[----:B------:R-:W-:Y:S01]  /*47f0*/  IMAD.U32 R25, R137, 0x10000, RZ ;  /* 0x0001000089197824 */ /* 0x000fe200078e00ff */
[----:B------:R-:W-:Y:S01]  /*4800*/  LOP3.LUT R27, R136, 0xffff0000, RZ, 0xc0, !PT ;  /* 0xffff0000881b7812 */ /* 0x000fe200078ec0ff */
[----:B----4-:R-:W-:Y:S01]  /*4810*/  IMAD.U32 R17, R139, 0x10000, RZ ;  /* 0x000100008b117824 */ /* 0x010fe200078e00ff */
        /* <DEDUP_REMOVED lines=16> */
[----:B------:R-:W-:Y:S01]  /*4920*/  SHF.L.U32 R34, R52, 0x10, RZ ;  /* 0x0000001034227819 */ /* 0x000fe200000006ff */
        /* <DEDUP_REMOVED lines=31> */
.L_x_4424:
[----:B------:R-:W-:Y:S05]  /*4b20*/  BSYNC B0 ;  /* 0x0000000000007941 */ /* 0x000fea0003800000 */
.L_x_4423:
[----:B-----5:R4:W-:Y:S02]  /*4b30*/  STG.E.128 desc[UR6][R122.64+0x80], R44 ;  /* 0x0000802c7a007986 */ /* 0x0209e4000c101d06 */
.L_x_4414:
[----:B------:R-:W-:Y:S05]  /*4b40*/  BSYNC B2 ;  /* 0x0000000000027941 */ /* 0x000fea0003800000 */
.L_x_4413:
[----:B------:R-:W-:Y:S04]  /*4b50*/  BSSY B2, `(.L_x_4425) ;  /* 0x000011f000027945 */ /* 0x000fe80003800000 */
[----:B------:R-:W-:Y:S05]  /*4b60*/  @!P1 BRA `(.L_x_4426) ;  /* 0x0000001000749947 */ /* 0x000fea0003800000 */
[----:B------:R-:W5:Y:S01]  /*4b70*/  LDC R107, c[0x0][0x2d0] ;  /* 0x0000b400ff6b7b82 */ /* 0x000f620000000800 */
[----:B------:R-:W-:Y:S01]  /*4b80*/  BSSY B1, `(.L_x_4427) ;  /* 0x000005d000017945 */ /* 0x000fe20003800000 */
[----:B-----5:R-:W-:Y:S11]  /*4b90*/  ISETP.GE.AND P0, PT, R10, R107, PT ;  /* 0x0000006b0a00720c */ /* 0x020ff60003f06270 */
[----:B------:R-:W-:Y:S02]  /*4ba0*/  @!UPT UIADD3 URZ, URZ, URZ, URZ ;  /* 0x0000003f3f3ff290 */ /* 0x000fe4000fffe03f */
[----:B------:R-:W-:Y:S05]  /*4bb0*/  @P0 BRA `(.L_x_4428) ;  /* 0x0000000400640947 */ /* 0x000fea0003800000 */
[----:B-1--4-:R1:W5:Y:S01]  /*4bc0*/  LDG.E.128 R44, desc[UR6][R132.64] ;  /* 0x00000006842c7981 */ /* 0x012362000c1e1d00 */
[----:B------:R-:W-:Y:S01]  /*4bd0*/  ISETP.GE.AND P0, PT, R10, UR4, PT ;  /* 0x000000040a007c0c */ /* 0x000fe2000bf06270 */
[----:B------:R-:W-:Y:S11]  /*4be0*/  BSSY B0, `(.L_x_4429) ;  /* 0x0000055000007945 */ /* 0x000ff60003800000 */
[----:B------:R-:W-:Y:S01]  /*4bf0*/  @!UPT UIADD3 URZ, URZ, URZ, URZ ;  /* 0x0000003f3f3ff290 */ /* 0x000fe2000fffe03f */
[----:B------:R-:W-:Y:S05]  /*4c00*/  @P0 BRA `(.L_x_4430) ;  /* 0x0000000400480947 */ /* 0x000fea0003800000 */
[----:B-----5:R-:W-:Y:S01]  /*4c10*/  LOP3.LUT R35, R44, 0xffff0000, RZ, 0xc0, !PT ;  /* 0xffff00002c237812 */ /* 0x020fe200078ec0ff */
[----:B------:R-:W-:Y:S01]  /*4c20*/  ULEA.HI UR22, UR4, UR4, URZ, 0x1 ;  /* 0x0000000404167291 */ /* 0x000fe2000f8f083f */
[C---:B------:R-:W-:Y:S01]  /*4c30*/  LOP3.LUT R39, R45.reuse, 0xffff0000, RZ, 0xc0, !PT ;  /* 0xffff00002d277812 */ /* 0x040fe200078ec0ff */
[----:B------:R-:W-:Y:S01]  /*4c40*/  IMAD.MOV.U32 R137, RZ, RZ, RZ ;  /* 0x000000ffff897224 */ /* 0x000fe200078e00ff */
[C---:B------:R-:W-:Y:S01]  /*4c50*/  SHF.L.U32 R42, R46.reuse, 0x10, RZ ;  /* 0x000000102e2a7819 */ /* 0x040fe200000006ff */
[----:B------:R-:W-:Y:S01]  /*4c60*/  USHF.R.S32.HI UR22, URZ, 0x1, UR22 ;  /* 0x000000013f167899 */ /* 0x000fe20008011416 */
[----:B------:R-:W-:Y:S01]  /*4c70*/  LOP3.LUT R43, R46, 0xffff0000, RZ, 0xc0, !PT ;  /* 0xffff00002e2b7812 */ /* 0x000fe200078ec0ff */
[----:B------:R-:W-:Y:S02]  /*4c80*/  IMAD.U32 R33, R44, 0x10000, RZ ;  /* 0x000100002c217824 */ /* 0x000fe400078e00ff */
[----:B------:R-:W-:Y:S02]  /*4c90*/  IMAD.U32 R38, R45, 0x10000, RZ ;  /* 0x000100002d267824 */ /* 0x000fe400078e00ff */
[----:B------:R-:W-:Y:S01]  /*4ca0*/  ISETP.GE.AND P1, PT, R10, UR22, PT ;  /* 0x000000160a007c0c */ /* 0x000fe2000bf26270 */
[C---:B------:R-:W-:Y:S01]  /*4cb0*/  IMAD.U32 R46, R47.reuse, 0x10000, RZ ;  /* 0x000100002f2e7824 */ /* 0x040fe200078e00ff */
[----:B------:R-:W-:Y:S02]  /*4cc0*/  MOV R135, UR22 ;  /* 0x0000001600877c02 */ /* 0x000fe40008000f00 */
[----:B------:R-:W-:Y:S09]  /*4cd0*/  LOP3.LUT R47, R47, 0xffff0000, RZ, 0xc0, !PT ;  /* 0xffff00002f2f7812 */ /* 0x000ff200078ec0ff */
[----:B------:R-:W-:Y:S02]  /*4ce0*/  @P1 IMAD R137, RZ, RZ, -UR22 ;  /* 0x80000016ff891e24 */ /* 0x000fe4000f8e02ff */
[----:B------:R-:W-:Y:S03]  /*4cf0*/  @P1 IMAD R135, RZ, RZ, -UR22 ;  /* 0x80000016ff871e24 */ /* 0x000fe6000f8e02ff */
[C---:B------:R-:W-:Y:S04]  /*4d00*/  IADD3 R139, P0, R80.reuse, R137, RZ ;  /* 0x00000089508b7210 */ /* 0x040fe80007f1e0ff */
[----:B------:R-:W-:Y:S02]  /*4d10*/  LEA.HI.X.SX32 R137, R137, R101, 0x1, P0 ;  /* 0x0000006589897211 */ /* 0x000fe400000f0eff */
[C---:B------:R-:W-:Y:S04]  /*4d20*/  LEA R142, P0, R139.reuse, R118, 0x1 ;  /* 0x000000768b8e7211 */ /* 0x040fe800078008ff */
[----:B------:R-:W-:Y:S02]  /*4d30*/  LEA.HI.X R143, R139, R119, R137, 0x1, P0 ;  /* 0x000000778b8f7211 */ /* 0x000fe400000f0c89 */
[C---:B--2---:R-:W-:Y:S03]  /*4d40*/  LEA R16, P0, R135.reuse, R132, 0x1 ;  /* 0x0000008487107211 */ /* 0x044fe600078008ff */
[----:B------:R-:W2:Y:S01]  /*4d50*/  LDG.E.128 R136, desc[UR6][R142.64] ;  /* 0x000000068e887981 */ /* 0x000ea2000c1e1d00 */
[----:B------:R-:W-:Y:S01]  /*4d60*/  LEA.HI.X.SX32 R17, R135, R133, 0x1, P0 ;  /* 0x0000008587117211 */ /* 0x000fe200000f0eff */
[----:B------:R-:W-:Y:S01]  /*4d70*/  IMAD.MOV.U32 R135, RZ, RZ, RZ ;  /* 0x000000ffff877224 */ /* 0x000fe200078e00ff */
[----:B------:R-:W-:Y:S04]  /*4d80*/  @P1 IADD3 R135, RZ, -UR22, RZ ;  /* 0x80000016ff871c10 */ /* 0x000fe8000fffe0ff */
[----:B------:R-:W-:Y:S01]  /*4d90*/  IADD3 R141, P0, R80, R135, RZ ;  /* 0x00000087508d7210 */ /* 0x000fe20007f1e0ff */
[----:B------:R-:W4:Y:S03]  /*4da0*/  LDG.E.128 R20, desc[UR6][R16.64] ;  /* 0x0000000610147981 */ /* 0x000f26000c1e1d00 */
[----:B------:R-:W-:Y:S02]  /*4db0*/  LEA.HI.X.SX32 R135, R135, R101, 0x1, P0 ;  /* 0x0000006587877211 */ /* 0x000fe400000f0eff */
[C---:B------:R-:W-:Y:S04]  /*4dc0*/  LEA R36, P0, R141.reuse, R116, 0x1 ;  /* 0x000000748d247211 */ /* 0x040fe800078008ff */
[----:B------:R-:W-:Y:S05]  /*4dd0*/  LEA.HI.X R37, R141, R117, R135, 0x1, P0 ;  /* 0x000000758d257211 */ /* 0x000fea00000f0c87 */
[----:B------:R-:W3:Y:S01]  /*4de0*/  LDG.E.128 R52, desc[UR6][R36.64] ;  /* 0x0000000624347981 */ /* 0x000ee2000c1e1d00 */
[C---:B--2---:R-:W-:Y:S01]  /*4df0*/  LOP3.LUT R27, R136.reuse, 0xffff0000, RZ, 0xc0, !PT ;  /* 0xffff0000881b7812 */ /* 0x044fe200078ec0ff */
[----:B------:R-:W-:Y:S01]  /*4e00*/  IMAD.U32 R31, R136, 0x10000, RZ ;  /* 0x00010000881f7824 */ /* 0x000fe200078e00ff */
[C---:B------:R-:W-:Y:S01]  /*4e10*/  SHF.L.U32 R25, R137.reuse, 0x10, RZ ;  /* 0x0000001089197819 */ /* 0x040fe200000006ff */
[C---:B------:R-:W-:Y:S01]  /*4e20*/  IMAD.U32 R19, R138.reuse, 0x10000, RZ ;  /* 0x000100008a137824 */ /* 0x040fe200078e00ff */
        /* <DEDUP_REMOVED lines=16> */
[----:B------:R-:W-:Y:S01]  /*4f30*/  SHF.L.U32 R20, R23, 0x10, RZ ;  /* 0x0000001017147819 */ /* 0x000fe200000006ff */
[----:B------:R-:W-:Y:S01]  /*4f40*/  FMUL.FTZ R2, R30, R27 ;  /* 0x0000001b1e027220 */ /* 0x000fe20000410000 */
[C---:B---3--:R-:W-:Y:S01]  /*4f50*/  LOP3.LUT R36, R52.reuse, 0xffff0000, RZ, 0xc0, !PT ;  /* 0xffff000034247812 */ /* 0x048fe200078ec0ff */
[----:B------:R-:W-:Y:S01]  /*4f60*/  IMAD.U32 R34, R52, 0x10000, RZ ;  /* 0x0001000034227824 */ /* 0x000fe200078e00ff */
        /* <DEDUP_REMOVED lines=28> */
.L_x_4430:
[----:B------:R-:W-:Y:S05]  /*5130*/  BSYNC B0 ;  /* 0x0000000000007941 */ /* 0x000fea0003800000 */
.L_x_4429:
[----:B-----5:R4:W-:Y:S02]  /*5140*/  STG.E.128 desc[UR6][R124.64], R44 ;  /* 0x0000002c7c007986 */ /* 0x0209e4000c101d06 */
.L_x_4428:
[----:B------:R-:W-:Y:S05]  /*5150*/  BSYNC B1 ;  /* 0x0000000000017941 */ /* 0x000fea0003800000 */
.L_x_4427:
[----:B------:R-:W-:Y:S01]  /*5160*/  ISETP.GE.AND P0, PT, R85, R107, PT ;  /* 0x0000006b5500720c */ /* 0x000fe20003f06270 */
[----:B------:R-:W-:Y:S11]  /*5170*/  BSSY B1, `(.L_x_4431) ;  /* 0x000005e000017945 */ /* 0x000ff60003800000 */
[----:B------:R-:W-:Y:S01]  /*5180*/  @!UPT UIADD3 URZ, URZ, URZ, URZ ;  /* 0x0000003f3f3ff290 */ /* 0x000fe2000fffe03f */
[----:B------:R-:W-:Y:S05]  /*5190*/  @P0 BRA `(.L_x_4432) ;  /* 0x00000004006c0947 */ /* 0x000fea0003800000 */
[----:B-1--4-:R1:W5:Y:S01]  /*51a0*/  LDG.E.128 R44, desc[UR6][R132.64+0x40] ;  /* 0x00004006842c7981 */ /* 0x012362000c1e1d00 */
[----:B------:R-:W-:Y:S01]  /*51b0*/  ISETP.GE.AND P0, PT, R85, UR4, PT ;  /* 0x0000000455007c0c */ /* 0x000fe2000bf06270 */
[----:B------:R-:W-:Y:S11]  /*51c0*/  BSSY B0, `(.L_x_4433) ;  /* 0x0000057000007945 */ /* 0x000ff60003800000 */
[----:B------:R-:W-:Y:S01]  /*51d0*/  @!UPT UIADD3 URZ, URZ, URZ, URZ ;  /* 0x0000003f3f3ff290 */ /* 0x000fe2000fffe03f */
[----:B------:R-:W-:Y:S05]  /*51e0*/  @P0 BRA `(.L_x_4434) ;  /* 0x0000000400500947 */ /* 0x000fea0003800000 */
[----:B------:R-:W-:Y:S01]  /*51f0*/  IADD3 R140, P2, R130, R93, RZ ;  /* 0x0000005d828c7210 */ /* 0x000fe20007f5e0ff */
[----:B------:R-:W-:Y:S01]  /*5200*/  ULEA.HI UR22, UR4, UR4, URZ, 0x1 ;  /* 0x0000000404167291 */ /* 0x000fe2000f8f083f */
[----:B-----5:R-:W-:Y:S01]  /*5210*/  LOP3.LUT R35, R44, 0xffff0000, RZ, 0xc0, !PT ;  /* 0xffff00002c237812 */ /* 0x020fe200078ec0ff */
[----:B------:R-:W-:Y:S01]  /*5220*/  IMAD.MOV.U32 R135, RZ, RZ, RZ ;  /* 0x000000ffff877224 */ /* 0x000fe200078e00ff */
[C---:B------:R-:W-:Y:S01]  /*5230*/  SHF.L.U32 R38, R45.reuse, 0x10, RZ ;  /* 0x000000102d267819 */ /* 0x040fe200000006ff */
[----:B------:R-:W-:Y:S01]  /*5240*/  USHF.R.S32.HI UR22, URZ, 0x1, UR22 ;  /* 0x000000013f167899 */ /* 0x000fe20008011416 */
[----:B------:R-:W-:Y:S01]  /*5250*/  LOP3.LUT R39, R45, 0xffff0000, RZ, 0xc0, !PT ;  /* 0xffff00002d277812 */ /* 0x000fe200078ec0ff */
[----:B------:R-:W-:Y:S01]  /*5260*/  IMAD.X R141, R131, 0x1, R89, P2 ;  /* 0x00000001838d7824 */ /* 0x000fe200010e0659 */
[----:B------:R-:W-:Y:S01]  /*5270*/  LOP3.LUT R43, R46, 0xffff0000, RZ, 0xc0, !PT ;  /* 0xffff00002e2b7812 */ /* 0x000fe200078ec0ff */
[----:B------:R-:W-:Y:S02]  /*5280*/  IMAD.U32 R33, R44, 0x10000, RZ ;  /* 0x000100002c217824 */ /* 0x000fe400078e00ff */
[----:B------:R-:W-:Y:S01]  /*5290*/  ISETP.GE.AND P0, PT, R85, UR22, PT ;  /* 0x0000001655007c0c */ /* 0x000fe2000bf06270 */
[----:B------:R-:W-:Y:S01]  /*52a0*/  IMAD.U32 R42, R46, 0x10000, RZ ;  /* 0x000100002e2a7824 */ /* 0x000fe200078e00ff */
[----:B------:R-:W-:Y:S01]  /*52b0*/  MOV R134, UR22 ;  /* 0x0000001600867c02 */ /* 0x000fe20008000f00 */
[C---:B------:R-:W-:Y:S01]  /*52c0*/  IMAD.U32 R46, R47.reuse, 0x10000, RZ ;  /* 0x000100002f2e7824 */ /* 0x040fe200078e00ff */
[----:B------:R-:W-:Y:S09]  /*52d0*/  LOP3.LUT R47, R47, 0xffff0000, RZ, 0xc0, !PT ;  /* 0xffff00002f2f7812 */ /* 0x000ff200078ec0ff */
[----:B------:R-:W-:Y:S02]  /*52e0*/  @P0 IMAD R135, RZ, RZ, -UR22 ;  /* 0x80000016ff870e24 */ /* 0x000fe4000f8e02ff */
[----:B------:R-:W-:Y:S03]  /*52f0*/  @P0 IMAD R134, RZ, RZ, -UR22 ;  /* 0x80000016ff860e24 */ /* 0x000fe6000f8e02ff */
[----:B------:R-:W-:Y:S04]  /*5300*/  IADD3 R137, P1, R102, R135, RZ ;  /* 0x0000008766897210 */ /* 0x000fe80007f3e0ff */
[----:B------:R-:W-:Y:S02]  /*5310*/  LEA.HI.X.SX32 R135, R135, R99, 0x1, P1 ;  /* 0x0000006387877211 */ /* 0x000fe400008f0eff */
[C---:B------:R-:W-:Y:S04]  /*5320*/  LEA R138, P1, R137.reuse, R118, 0x1 ;  /* 0x00000076898a7211 */ /* 0x040fe800078208ff */
[----:B------:R-:W-:Y:S02]  /*5330*/  LEA.HI.X R139, R137, R119, R135, 0x1, P1 ;  /* 0x00000077898b7211 */ /* 0x000fe400008f0c87 */
[----:B------:R-:W-:Y:S01]  /*5340*/  MOV R135, RZ ;  /* 0x000000ff00877202 */ /* 0x000fe20000000f00 */
[----:B------:R-:W-:Y:S01]  /*5350*/  @P0 IMAD R135, RZ, RZ, -UR22 ;  /* 0x80000016ff870e24 */ /* 0x000fe2000f8e02ff */
[C---:B--2---:R-:W-:Y:S02]  /*5360*/  LEA R16, P1, R134.reuse, R140, 0x1 ;  /* 0x0000008c86107211 */ /* 0x044fe400078208ff */
[----:B------:R-:W2:Y:S02]  /*5370*/  LDG.E.128 R136, desc[UR6][R138.64] ;  /* 0x000000068a887981 */ /* 0x000ea4000c1e1d00 */
[----:B------:R-:W-:Y:S02]  /*5380*/  LEA.HI.X.SX32 R17, R134, R141, 0x1, P1 ;  /* 0x0000008d86117211 */ /* 0x000fe400008f0eff */
[----:B------:R-:W-:Y:S04]  /*5390*/  IADD3 R141, P1, R102, R135, RZ ;  /* 0x00000087668d7210 */ /* 0x000fe80007f3e0ff */
[----:B------:R-:W-:Y:S01]  /*53a0*/  LEA.HI.X.SX32 R135, R135, R99, 0x1, P1 ;  /* 0x0000006387877211 */ /* 0x000fe200008f0eff */
[----:B------:R4:W3:Y:S01]  /*53b0*/  LDG.E.128 R20, desc[UR6][R16.64] ;  /* 0x0000000610147981 */ /* 0x0008e2000c1e1d00 */
[C---:B------:R-:W-:Y:S04]  /*53c0*/  LEA R36, P1, R141.reuse, R116, 0x1 ;  /* 0x000000748d247211 */ /* 0x040fe800078208ff */
[----:B------:R-:W-:Y:S05]  /*53d0*/  LEA.HI.X R37, R141, R117, R135, 0x1, P1 ;  /* 0x000000758d257211 */ /* 0x000fea00008f0c87 */
[----:B------:R-:W3:Y:S01]  /*53e0*/  LDG.E.128 R52, desc[UR6][R36.64] ;  /* 0x0000000624347981 */ /* 0x000ee2000c1e1d00 */
[C---:B--2---:R-:W-:Y:S01]  /*53f0*/  SHF.L.U32 R31, R136.reuse, 0x10, RZ ;  /* 0x00000010881f7819 */ /* 0x044fe200000006ff */
[C---:B------:R-:W-:Y:S01]  /*5400*/  IMAD.U32 R25, R137.reuse, 0x10000, RZ ;  /* 0x0001000089197824 */ /* 0x040fe200078e00ff */
[----:B------:R-:W-:Y:S01]  /*5410*/  LOP3.LUT R27, R136, 0xffff0000, RZ, 0xc0, !PT ;  /* 0xffff0000881b7812 */ /* 0x000fe200078ec0ff */
[C---:B------:R-:W-:Y:S01]  /*5420*/  IMAD.U32 R19, R138.reuse, 0x10000, RZ ;  /* 0x000100008a137824 */ /* 0x040fe200078e00ff */
[----:B------:R-:W-:Y:S01]  /*5430*/  LOP3.LUT R24, R137, 0xffff0000, RZ, 0xc0, !PT ;  /* 0xffff000089187812 */ /* 0x000fe200078ec0ff */
[----:B------:R-:W-:Y:S01]  /*5440*/  @!P0 FADD.FTZ R31, -R31, -RZ ;  /* 0x800000ff1f1f8221 */ /* 0x000fe20000010100 */
[----:B------:R-:W-:Y:S01]  /*5450*/  LOP3.LUT R18, R138, 0xffff0000, RZ, 0xc0, !PT ;  /* 0xffff00008a127812 */ /* 0x000fe200078ec0ff */
[----:B------:R-:W-:Y:S01]  /*5460*/  @!P0 FADD.FTZ R27, -R27, -RZ ;  /* 0x800000ff1b1b8221 */ /* 0x000fe20000010100 */
[----:B----4-:R-:W-:Y:S01]  /*5470*/  SHF.L.U32 R17, R139, 0x10, RZ ;  /* 0x000000108b117819 */ /* 0x010fe200000006ff */
[C---:B---3--:R-:W-:Y:S01]  /*5480*/  IMAD.U32 R32, R20.reuse, 0x10000, RZ ;  /* 0x0001000014207824 */ /* 0x048fe200078e00ff */
[----:B------:R-:W-:Y:S01]  /*5490*/  LOP3.LUT R30, R20, 0xffff0000, RZ, 0xc0, !PT ;  /* 0xffff0000141e7812 */ /* 0x000fe200078ec0ff */
        /* <DEDUP_REMOVED lines=41> */
.L_x_4434:
[----:B------:R-:W-:Y:S05]  /*5730*/  BSYNC B0 ;  /* 0x0000000000007941 */ /* 0x000fea0003800000 */
.L_x_4433:
[----:B-----5:R4:W-:Y:S02]  /*5740*/  STG.E.128 desc[UR6][R124.64+0x40], R44 ;  /* 0x0000402c7c007986 */ /* 0x0209e4000c101d06 */
.L_x_4432:
[----:B------:R-:W-:Y:S05]  /*5750*/  BSYNC B1 ;  /* 0x0000000000017941 */ /* 0x000fea0003800000 */
.L_x_4431:
        /* <DEDUP_REMOVED lines=11> */
[----:B-1----:R-:W-:Y:S01]  /*5810*/  IMAD.MOV.U32 R133, RZ, RZ, RZ ;  /* 0x000000ffff857224 */ /* 0x002fe200078e00ff */
        /* <DEDUP_REMOVED lines=19> */
[----:B------:R-:W-:Y:S02]  /*5950*/  LEA.HI.X.SX32 R17, R107, R137, 0x1, P1 ;  /* 0x000000896b117211 */ /* 0x000fe400008f0eff */
[----:B------:R-:W-:Y:S01]  /*5960*/  MOV R107, RZ ;  /* 0x000000ff006b7202 */ /* 0x000fe20000000f00 */
[----:B------:R-:W-:Y:S04]  /*5970*/  @P0 IMAD R107, RZ, RZ, -UR22 ;  /* 0x80000016ff6b0e24 */ /* 0x000fe8000f8e02ff */
[----:B------:R-:W4:Y:S01]  /*5980*/  LDG.E.128 R20, desc[UR6][R16.64] ;  /* 0x0000000610147981 */ /* 0x000f22000c1e1d00 */
[----:B------:R-:W-:Y:S04]  /*5990*/  IADD3 R137, P1, R100, R107, RZ ;  /* 0x0000006b64897210 */ /* 0x000fe80007f3e0ff */
[----:B------:R-:W-:Y:S02]  /*59a0*/  LEA.HI.X.SX32 R107, R107, R98, 0x1, P1 ;  /* 0x000000626b6b7211 */ /* 0x000fe400008f0eff */
        /* <DEDUP_REMOVED lines=23> */
[C---:B------:R-:W-:Y:S01]  /*5b20*/  SHF.L.U32 R20, R23.reuse, 0x10, RZ ;  /* 0x0000001017147819 */ /* 0x040fe200000006ff */
[----:B------:R-:W-:Y:S01]  /*5b30*/  FMUL.FTZ R2, R30, R27 ;  /* 0x0000001b1e027220 */ /* 0x000fe20000410000 */
[----:B------:R-:W-:Y:S01]  /*5b40*/  LOP3.LUT R23, R23, 0xffff0000, RZ, 0xc0, !PT ;  /* 0xffff000017177812 */ /* 0x000fe200078ec0ff */
[----:B------:R-:W-:Y:S01]  /*5b50*/  @!P0 FADD.FTZ R18, -R18, -RZ ;  /* 0x800000ff12128221 */ /* 0x000fe20000010100 */
[C---:B---3--:R-:W-:Y:S01]  /*5b60*/  LOP3.LUT R36, R52.reuse, 0xffff0000, RZ, 0xc0, !PT ;  /* 0xffff000034247812 */ /* 0x048fe200078ec0ff */
[----:B------:R-:W-:Y:S01]  /*5b70*/  IMAD.U32 R34, R52, 0x10000, RZ ;  /* 0x0001000034227824 */ /* 0x000fe200078e00ff */
[C---:B------:R-:W-:Y:S01]  /*5b80*/  SHF.L.U32 R37, R53.reuse, 0x10, RZ ;  /* 0x0000001035257819 */ /* 0x040fe200000006ff */
        /* <DEDUP_REMOVED lines=25> */
.L_x_4436:
[----:B------:R-:W-:Y:S05]  /*5d20*/  BSYNC B0 ;  /* 0x0000000000007941 */ /* 0x000fea0003800000 */
.L_x_4435:
[----:B-----5:R4:W-:Y:S02]  /*5d30*/  STG.E.128 desc[UR6][R124.64+0x80], R44 ;  /* 0x0000802c7c007986 */ /* 0x0209e4000c101d06 */
.L_x_4426:
[----:B------:R-:W-:Y:S05]  /*5d40*/  BSYNC B2 ;  /* 0x0000000000027941 */ /* 0x000fea0003800000 */
.L_x_4425:
        /* <DEDUP_REMOVED lines=8> */
.L_x_4398:
[----:B------:R-:W-:Y:S04]  /*5dd0*/  BSSY B0, `(.L_x_4437) ;  /* 0x000000b000007945 */ /* 0x000fe80003800000 */
[----:B------:R-:W-:Y:S05]  /*5de0*/  @!P2 BRA `(.L_x_4438) ;  /* 0x000000000024a947 */ /* 0x000fea0003800000 */
[----:B------:R-:W-:Y:S02]  /*5df0*/  ISETP.NE.AND P0, PT, R105, RZ, PT ;  /* 0x000000ff6900720c */ /* 0x000fe40003f05270 */
[----:B------:R-:W-:Y:S11]  /*5e00*/  ISETP.NE.AND P2, PT, R104, RZ, PT ;  /* 0x000000ff6800720c */ /* 0x000ff60003f45270 */
[----:B-12---:R-:W2:Y:S04]  /*5e10*/  @P0 LDG.E.128 R20, desc[UR6][R130.64] ;  /* 0x0000000682140981 */ /* 0x006ea8000c1e1d00 */
[----:B--2---:R3:W-:Y:S01]  /*5e20*/  @P0 STG.E.128 desc[UR6][R122.64], R20 ;  /* 0x000000147a000986 */ /* 0x0047e2000c101d06 */
[----:B------:R-:W-:Y:S03]  /*5e30*/  ISETP.NE.AND P0, PT, R103, RZ, PT ;  /* 0x000000ff6700720c */ /* 0x000fe60003f05270 */
[----:B------:R-:W2:Y:S04]  /*5e40*/  @P2 LDG.E.128 R16, desc[UR6][R130.64+0x40] ;  /* 0x0000400682102981 */ /* 0x000ea8000c1e1d00 */
[----:B--2---:R3:W-:Y:S06]  /*5e50*/  @P2 STG.E.128 desc[UR6][R122.64+0x40], R16 ;  /* 0x000040107a002986 */ /* 0x0047ec000c101d06 */
[----:B------:R-:W2:Y:S04]  /*5e60*/  @P0 LDG.E.128 R4, desc[UR6][R130.64+0x80] ;  /* 0x0000800682040981 */ /* 0x000ea8000c1e1d00 */
[----:B--2---:R3:W-:Y:S02]  /*5e70*/  @P0 STG.E.128 desc[UR6][R122.64+0x80], R4 ;  /* 0x000080047a000986 */ /* 0x0047e4000c101d06 */
.L_x_4438:
[----:B------:R-:W-:Y:S05]  /*5e80*/  BSYNC B0 ;  /* 0x0000000000007941 */ /* 0x000fea0003800000 */
.L_x_4437:
[----:B------:R-:W-:Y:S01]  /*5e90*/  UMOV UR4, URZ ;  /* 0x0000003f00047c82 */ /* 0x000fe20008000000 */
[----:B------:R-:W-:Y:S04]  /*5ea0*/  BSSY B0, `(.L_x_4412) ;  /* 0x000000b000007945 */ /* 0x000fe80003800000 */
[----:B------:R-:W-:Y:S05]  /*5eb0*/  @!P1 BRA `(.L_x_4439) ;  /* 0x0000000000249947 */ /* 0x000fea0003800000 */
[----:B------:R-:W-:Y:S02]  /*5ec0*/  ISETP.NE.AND P0, PT, R105, RZ, PT ;  /* 0x000000ff6900720c */ /* 0x000fe40003f05270 */
[----:B------:R-:W-:Y:S11]  /*5ed0*/  ISETP.NE.AND P1, PT, R104, RZ, PT ;  /* 0x000000ff6800720c */ /* 0x000ff60003f25270 */
[----:B-123--:R-:W2:Y:S04]  /*5ee0*/  @P0 LDG.E.128 R16, desc[UR6][R132.64] ;  /* 0x0000000684100981 */ /* 0x00eea8000c1e1d00 */
[----:B--2---:R4:W-:Y:S01]  /*5ef0*/  @P0 STG.E.128 desc[UR6][R124.64], R16 ;  /* 0x000000107c000986 */ /* 0x0049e2000c101d06 */
[----:B------:R-:W-:Y:S03]  /*5f00*/  ISETP.NE.AND P0, PT, R103, RZ, PT ;  /* 0x000000ff6700720c */ /* 0x000fe60003f05270 */
[----:B------:R-:W2:Y:S04]  /*5f10*/  @P1 LDG.E.128 R4, desc[UR6][R132.64+0x40] ;  /* 0x0000400684041981 */ /* 0x000ea8000c1e1d00 */
[----:B--2---:R4:W-:Y:S06]  /*5f20*/  @P1 STG.E.128 desc[UR6][R124.64+0x40], R4 ;  /* 0x000040047c001986 */ /* 0x0049ec000c101d06 */
[----:B------:R-:W2:Y:S04]  /*5f30*/  @P0 LDG.E.128 R20, desc[UR6][R132.64+0x80] ;  /* 0x0000800684140981 */ /* 0x000ea8000c1e1d00 */
[----:B--2---:R4:W-:Y:S02]  /*5f40*/  @P0 STG.E.128 desc[UR6][R124.64+0x80], R20 ;  /* 0x000080147c000986 */ /* 0x0049e4000c101d06 */
.L_x_4439:
[----:B------:R-:W-:Y:S05]  /*5f50*/  BSYNC B0 ;  /* 0x0000000000007941 */ /* 0x000fea0003800000 */
.L_x_4412:
[----:B------:R-:W5:Y:S02]  /*5f60*/  LDC R3, c[0x0][0x338] ;  /* 0x0000ce00ff037b82 */ /* 0x000f640000000800 */
[----:B-----5:R-:W-:Y:S05]  /*5f70*/  IMAD.U32 R3, R3, -0x40, RZ ;  /* 0xffffffc003037824 */ /* 0x020fea00078e00ff */
[C---:B-1-34-:R-:W-:Y:S04]  /*5f80*/  LEA R130, P0, R3.reuse, R130, 0x1 ;  /* 0x0000008203827211 */ /* 0x05afe800078008ff */
[----:B------:R-:W-:Y:S01]  /*5f90*/  LEA.HI.X.SX32 R131, R3, R131, 0x1, P0 ;  /* 0x0000008303837211 */ /* 0x000fe200000f0eff */
[----:B------:R-:W-:Y:S08]  /*5fa0*/  @!P3 BRA `(.L_x_4440) ;  /* 0x000000040030b947 */ /* 0x000ff00003800000 */
[----:B------:R-:W-:Y:S04]  /*5fb0*/  IADD3 R3, R9, -0x1, RZ ;  /* 0xffffffff09037810 */ /* 0x000fe80007ffe0ff */
[----:B------:R-:W-:Y:S11]  /*5fc0*/  ISETP.GT.AND P0, PT, R3, R88, PT ;  /* 0x000000580300720c */ /* 0x000ff60003f04270 */
[----:B------:R-:W-:Y:S02]  /*5fd0*/  @!UPT UIADD3 URZ, URZ, URZ, URZ ;  /* 0x0000003f3f3ff290 */ /* 0x000fe4000fffe03f */
[----:B------:R-:W-:Y:S05]  /*5fe0*/  @!P0 BRA `(.L_x_4441) ;  /* 0x0000000400408947 */ /* 0x000fea0003800000 */
[----:B--2---:R-:W-:Y:S01]  /*5ff0*/  IMAD.MOV.U32 R20, RZ, RZ, RZ ;  /* 0x000000ffff147224 */ /* 0x004fe200078e00ff */
[----:B------:R-:W1:Y:S01]  /*6000*/  LDC R2, c[0x0][0x380] ;  /* 0x0000e000ff027b82 */ /* 0x000e620000000800 */
[----:B------:R-:W-:Y:S02]  /*6010*/  IADD3 R13, R13, -0x80, RZ ;  /* 0xffffff800d0d7810 */ /* 0x000fe40007ffe0ff */
[----:B------:R-:W-:Y:S02]  /*6020*/  IABS R17, R12 ;  /* 0x0000000c00117213 */ /* 0x000fe40000000000 */
[-C--:B------:R-:W-:Y:S02]  /*6030*/  IADD3 R0, -R12, R13.reuse, RZ ;  /* 0x0000000d0c007210 */ /* 0x080fe40007ffe1ff */
[-C--:B-1----:R-:W-:Y:S02]  /*6040*/  IABS R5, R2.reuse ;  /* 0x0000000200057213 */ /* 0x082fe40000000000 */
[----:B------:R-:W-:Y:S02]  /*6050*/  LOP3.LUT R3, RZ, R2, RZ, 0x33, !PT ;  /* 0x00000002ff037212 */ /* 0x000fe400078e33ff */
[----:B------:R-:W1:Y:S10]  /*6060*/  I2F.RP R18, R5 ;  /* 0x0000000500127306 */ /* 0x000e740000209400 */
[----:B-1----:R-:W1:Y:S02]  /*6070*/  MUFU.RCP R7, R18 ;  /* 0x0000001200077308 */ /* 0x002e640000001000 */
[----:B-1----:R-:W-:Y:S01]  /*6080*/  VIADD R16, R7, 0xffffffe ;  /* 0x0ffffffe07107836 */ /* 0x002fe20000000000 */
[----:B------:R-:W-:Y:S07]  /*6090*/  IABS R7, R13 ;  /* 0x0000000d00077213 */ /* 0x000fee0000000000 */
[----:B------:R-:W1:Y:S02]  /*60a0*/  F2I.FTZ.U32.TRUNC.NTZ R21, R16 ;  /* 0x0000001000157305 */ /* 0x000e64000021f000 */
[--C-:B-1----:R-:W-:Y:S04]  /*60b0*/  IMAD.MOV R8, RZ, RZ, -R21.reuse ;  /* 0x000000ffff087224 */ /* 0x102fe800078e0a15 */
        /* <DEDUP_REMOVED lines=10> */
[--C-:B------:R-:W-:Y:S02]  /*6160*/  @!P4 IMAD.IADD R17, R17, 0x1, -R5.reuse ;  /* 0x000000011111c824 */ /* 0x100fe400078e0a05 */
[----:B------:R-:W-:Y:S01]  /*6170*/  @!P0 IADD3 R4, R4, 0x1, RZ ;  /* 0x0000000104048810 */ /* 0x000fe20007ffe0ff */
[----:B------:R-:W-:Y:S01]  /*6180*/  @!P0 IMAD.IADD R7, R7, 0x1, -R5 ;  /* 0x0000000107078824 */ /* 0x000fe200078e0a05 */
[----:B------:R-:W-:Y:S01]  /*6190*/  ISETP.NE.AND P0, PT, R2, RZ, PT ;  /* 0x000000ff0200720c */ /* 0x000fe20003f05270 */
[----:B------:R-:W-:Y:S01]  /*61a0*/  @!P4 VIADD R6, R6, 0x1 ;  /* 0x000000010606c836 */ /* 0x000fe20000000000 */
[-C--:B------:R-:W-:Y:S02]  /*61b0*/  ISETP.GE.U32.AND P6, PT, R17, R5.reuse, PT ;  /* 0x000000051100720c */ /* 0x080fe40003fc6070 */
[----:B------:R-:W-:Y:S02]  /*61c0*/  ISETP.GE.U32.AND P5, PT, R7, R5, PT ;  /* 0x000000050700720c */ /* 0x000fe40003fa6070 */
[-C--:B------:R-:W-:Y:S02]  /*61d0*/  LOP3.LUT R5, R13, R2.reuse, RZ, 0x3c, !PT ;  /* 0x000000020d057212 */ /* 0x080fe400078e3cff */
[----:B------:R-:W-:Y:S02]  /*61e0*/  LOP3.LUT R7, R12, R2, RZ, 0x3c, !PT ;  /* 0x000000020c077212 */ /* 0x000fe400078e3cff */
[----:B------:R-:W-:Y:S02]  /*61f0*/  ISETP.GE.AND P1, PT, R5, RZ, PT ;  /* 0x000000ff0500720c */ /* 0x000fe40003f26270 */
[----:B------:R-:W-:Y:S03]  /*6200*/  ISETP.GE.AND P2, PT, R7, RZ, PT ;  /* 0x000000ff0700720c */ /* 0x000fe60003f46270 */
[----:B------:R-:W-:Y:S02]  /*6210*/  @P6 VIADD R6, R6, 0x1 ;  /* 0x0000000106066836 */ /* 0x000fe40000000000 */
[----:B------:R-:W-:Y:S06]  /*6220*/  @P5 IADD3 R4, R4, 0x1, RZ ;  /* 0x0000000104045810 */ /* 0x000fec0007ffe0ff */
[----:B------:R-:W-:Y:S02]  /*6230*/  @!P1 IADD3 R4, -R4, RZ, RZ ;  /* 0x000000ff04049210 */ /* 0x000fe40007ffe1ff */
[----:B------:R-:W-:Y:S02]  /*6240*/  @!P2 IMAD.MOV R6, RZ, RZ, -R6 ;  /* 0x000000ffff06a224 */ /* 0x000fe400078e0a06 */
[C---:B------:R-:W-:Y:S03]  /*6250*/  SEL R4, R3.reuse, R4, !P0 ;  /* 0x0000000403047207 */ /* 0x040fe60004000000 */
[----:B------:R-:W-:Y:S02]  /*6260*/  SEL R3, R3, R6, !P0 ;  /* 0x0000000603037207 */ /* 0x000fe40004000000 */
[CC--:B------:R-:W-:Y:S02]  /*6270*/  LEA R24, P1, R4.reuse, R128.reuse, 0x2 ;  /* 0x0000008004187211 */ /* 0x0c0fe400078210ff */
[C---:B------:R-:W-:Y:S02]  /*6280*/  LEA R20, P0, R3.reuse, R128, 0x2 ;  /* 0x0000008003147211 */ /* 0x040fe400078010ff */
[-C--:B------:R-:W-:Y:S02]  /*6290*/  LEA.HI.X.SX32 R25, R4, R129.reuse, 0x2, P1 ;  /* 0x0000008104197211 */ /* 0x080fe400008f16ff */
[C---:B------:R-:W-:Y:S01]  /*62a0*/  LEA.HI.X.SX32 R21, R3.reuse, R129, 0x2, P0 ;  /* 0x0000008103157211 */ /* 0x040fe200000f16ff */
[----:B------:R-:W-:Y:S02]  /*62b0*/  IMAD.IADD R3, R3, 0x1, -R4 ;  /* 0x0000000103037824 */ /* 0x000fe400078e0a04 */
[----:B------:R-:W2:Y:S02]  /*62c0*/  LDG.E R5, desc[UR6][R24.64] ;  /* 0x0000000618057981 */ /* 0x000ea4000c1e1900 */
[----:B------:R-:W-:Y:S02]  /*62d0*/  IMAD R0, R3, R2, R0 ;  /* 0x0000000203007224 */ /* 0x000fe400078e0200 */
[----:B------:R-:W2:Y:S02]  /*62e0*/  LDG.E R8, desc[UR6][R20.64] ;  /* 0x0000000614087981 */ /* 0x000ea4000c1e1900 */
[----:B------:R-:W-:Y:S01]  /*62f0*/  IMAD.WIDE.U32 R22, R0, UR16, RZ ;  /* 0x0000001000167c25 */ /* 0x000fe2000f8e00ff */
[----:B------:R-:W-:Y:S02]  /*6300*/  SHF.R.S32.HI R7, RZ, 0x1f, R0 ;  /* 0x0000001fff077819 */ /* 0x000fe40000011400 */
[----:B--2---:R-:W-:Y:S03]  /*6310*/  IADD3 R18, -R8, R5, RZ ;  /* 0x0000000508127210 */ /* 0x004fe60007ffe1ff */
[C---:B------:R-:W-:Y:S02]  /*6320*/  IMAD R8, R7.reuse, UR16, RZ ;  /* 0x0000001007087c24 */ /* 0x040fe4000f8e02ff */
[----:B------:R-:W-:Y:S01]  /*6330*/  IMAD R7, R7, UR10, RZ ;  /* 0x0000000a07077c24 */ /* 0x000fe2000f8e02ff */
[----:B------:R-:W-:Y:S01]  /*6340*/  SHF.R.S32.HI R16, RZ, 0x1f, R18 ;  /* 0x0000001fff107819 */ /* 0x000fe20000011412 */
[----:B------:R-:W-:Y:S04]  /*6350*/  IMAD.WIDE.U32 R20, R18, UR12, RZ ;  /* 0x0000000c12147c25 */ /* 0x000fe8000f8e00ff */
[----:B------:R-:W-:Y:S02]  /*6360*/  IMAD R5, R16, UR12, RZ ;  /* 0x0000000c10057c24 */ /* 0x000fe4000f8e02ff */
[----:B------:R-:W-:Y:S02]  /*6370*/  IMAD R8, R0, UR17, R8 ;  /* 0x0000001100087c24 */ /* 0x000fe4000f8e0208 */
[----:B------:R-:W-:Y:S02]  /*6380*/  IMAD R5, R18, UR13, R5 ;  /* 0x0000000d12057c24 */ /* 0x000fe4000f8e0205 */
[----:B------:R-:W-:Y:S02]  /*6390*/  IMAD.IADD R23, R23, 0x1, R8 ;  /* 0x0000000117177824 */ /* 0x000fe400078e0208 */
[----:B------:R-:W-:Y:S01]  /*63a0*/  IMAD R17, R16, UR14, RZ ;  /* 0x0000000e10117c24 */ /* 0x000fe2000f8e02ff */
[----:B------:R-:W-:Y:S01]  /*63b0*/  IADD3 R21, R21, R5, RZ ;  /* 0x0000000515157210 */ /* 0x000fe20007ffe0ff */
[C---:B------:R-:W-:Y:S04]  /*63c0*/  IMAD.WIDE.U32 R22, R18.reuse, UR14, R22 ;  /* 0x0000000e12167c25 */ /* 0x040fe8000f8e0016 */
[----:B------:R-:W-:Y:S01]  /*63d0*/  IMAD R17, R18, UR15, R17 ;  /* 0x0000000f12117c24 */ /* 0x000fe2000f8e0211 */
[----:B------:R-:W-:Y:S01]  /*63e0*/  LEA R120, P1, R22, R120, 0x1 ;  /* 0x0000007816787211 */ /* 0x000fe200078208ff */
[C---:B------:R-:W-:Y:S02]  /*63f0*/  IMAD R7, R0.reuse, UR11, R7 ;  /* 0x0000000b00077c24 */ /* 0x040fe4000f8e0207 */
[----:B------:R-:W-:Y:S04]  /*6400*/  IMAD.WIDE.U32 R20, R0, UR10, R20 ;  /* 0x0000000a00147c25 */ /* 0x000fe8000f8e0014 */
[----:B------:R-:W-:Y:S01]  /*6410*/  IMAD.IADD R17, R23, 0x1, R17 ;  /* 0x0000000117117824 */ /* 0x000fe200078e0211 */
[----:B------:R-:W-:Y:S02]  /*6420*/  IADD3 R7, R21, R7, RZ ;  /* 0x0000000715077210 */ /* 0x000fe40007ffe0ff */
[----:B------:R-:W-:Y:S02]  /*6430*/  LEA R122, P0, R20, R122, 0x1 ;  /* 0x0000007a147a7211 */ /* 0x000fe400078008ff */
[----:B------:R-:W-:Y:S02]  /*6440*/  LEA.HI.X R121, R22, R121, R17, 0x1, P1 ;  /* 0x0000007916797211 */ /* 0x000fe400008f0c11 */
[----:B------:R-:W-:Y:S01]  /*6450*/  LEA.HI.X R123, R20, R123, R7, 0x1, P0 ;  /* 0x0000007b147b7211 */ /* 0x000fe200000f0c07 */
[----:B------:R-:W-:Y:S08]  /*6460*/  BRA `(.L_x_4441) ;  /* 0x0000000000207947 */ /* 0x000ff00003800000 */
.L_x_4440:
[----:B--2---:R-:W1:Y:S08]  /*6470*/  LDC R5, c[0x0][0x250] ;  /* 0x00009400ff057b82 */ /* 0x004e700000000800 */
[----:B------:R-:W2:Y:S02]  /*6480*/  LDC R3, c[0x0][0x248] ;  /* 0x00009200ff037b82 */ /* 0x000ea40000000800 */
[----:B--2---:R-:W-:Y:S02]  /*6490*/  IMAD.U32 R3, R3, -0x40, RZ ;  /* 0xffffffc003037824 */ /* 0x004fe400078e00ff */
[----:B-1----:R-:W-:Y:S03]  /*64a0*/  IMAD.U32 R5, R5, -0x40, RZ ;  /* 0xffffffc005057824 */ /* 0x002fe600078e00ff */
[----:B------:R-:W-:Y:S02]  /*64b0*/  LEA R122, P0, R3, R122, 0x1 ;  /* 0x0000007a037a7211 */ /* 0x000fe400078008ff */
[----:B------:R-:W-:Y:S02]  /*64c0*/  LEA R120, P1, R5, R120, 0x1 ;  /* 0x0000007805787211 */ /* 0x000fe400078208ff */
[----:B------:R-:W-:Y:S02]  /*64d0*/  LEA.HI.X.SX32 R123, R3, R123, 0x1, P0 ;  /* 0x0000007b037b7211 */ /* 0x000fe400000f0eff */
[----:B------:R-:W-:Y:S09]  /*64e0*/  LEA.HI.X.SX32 R121, R5, R121, 0x1, P1 ;  /* 0x0000007905797211 */ /* 0x000ff200008f0eff */
.L_x_4441:
[----:B------:R-:W-:Y:S04]  /*64f0*/  IADD3 R9, R9, -0x1, RZ ;  /* 0xffffffff09097810 */ /* 0x000fe80007ffe0ff */
[----:B------:R-:W-:Y:S11]  /*6500*/  ISETP.GT.AND P0, PT, R9, R88, PT ;  /* 0x000000580900720c */ /* 0x000ff60003f04270 */
[----:B------:R-:W-:Y:S02]  /*6510*/  @!UPT UIADD3 URZ, URZ, URZ, URZ ;  /* 0x0000003f3f3ff290 */ /* 0x000fe4000fffe03f */
[----:B------:R-:W-:Y:S05]  /*6520*/  @P0 BRA `(.L_x_4442) ;  /* 0xffffffbc008c0947 */ /* 0x000fea000383ffff */
.L_x_4393:
[----:B------:R-:W1:Y:S01]  /*6530*/  S2UR UR4, SR_CgaCtaId ;  /* 0x00000000000479c3 */ /* 0x000e620000008800 */
[----:B------:R-:W-:Y:S01]  /*6540*/  ULDC UR12, c[0x0][0x2e0] ;  /* 0x0000b800000c7ab9 */ /* 0x000fe20000000800 */
[----:B------:R-:W-:-:S06]  /*6550*/  UMOV UR13, 0x400 ;  /* 0x00000400000d7882 */ /* 0x000fcc0000000000 */
[----:B------:R-:W-:Y:S01]  /*6560*/  BAR.SYNC.DEFER_BLOCKING 0x0 ;  /* 0x0000000000007b1d */ /* 0x000fe20000010000 */
[----:B------:R-:W-:Y:S02]  /*6570*/  ISETP.NE.AND P2, PT, RZ, UR12, PT ;  /* 0x0000000cff007c0c */ /* 0x000fe4000bf45270 */
[----:B------:R-:W-:Y:S02]  /*6580*/  ISETP.GE.AND P1, PT, R85, UR5, PT ;  /* 0x0000000555007c0c */ /* 0x000fe4000bf26270 */
[----:B------:R-:W-:Y:S01]  /*6590*/  ISETP.GE.AND P0, PT, R84, UR5, PT ;  /* 0x0000000554007c0c */ /* 0x000fe2000bf06270 */
[----:B------:R-:W-:Y:S01]  /*65a0*/  ULDC.64 UR10, c[0x0][0x240] ;  /* 0x00009000000a7ab9 */ /* 0x000fe20000000a00 */
[----:B------:R-:W-:Y:S01]  /*65b0*/  BSSY B3, `(.L_x_4443) ;  /* 0x00003e2000037945 */ /* 0x000fe20003800000 */
[----:B------:R-:W-:Y:S02]  /*65c0*/  USHF.L.U64.HI UR11, UR10, 0x5, UR11 ;  /* 0x000000050a0b7899 */ /* 0x000fe4000801020b */
[----:B------:R-:W-:-:S02]  /*65d0*/  USHF.L.U32 UR10, UR10, 0x5, URZ ;  /* 0x000000050a0a7899 */ /* 0x000fc4000800063f */
        /* <DEDUP_REMOVED lines=8> */
[----:B------:R-:W-:Y:S01]  /*6660*/  LEA R28, P2, R112, UR8, 0x1 ;  /* 0x00000008701c7c11 */ /* 0x000fe2000f8408ff */
[----:B------:R-:W-:Y:S01]  /*6670*/  ULDC.U8 UR5, c[0x0][0x3c3] ;  /* 0x0000f0c000057ab9 */ /* 0x000fe20000000000 */
[--C-:B--2---:R-:W-:Y:S02]  /*6680*/  IMAD.IADD R25, R126, 0x1, -R71.reuse ;  /* 0x000000017e197824 */ /* 0x104fe400078e0a47 */
[----:B------:R-:W-:Y:S02]  /*6690*/  LEA.HI.X R29, R112, UR9, R74, 0x1, P2 ;  /* 0x00000009701d7c11 */ /* 0x000fe400090f0c4a */
[----:B---3--:R-:W-:-:S05]  /*66a0*/  IADD3 R0, R0, R73, R71 ;  /* 0x0000004900007210 */ /* 0x008fca0007ffe047 */
[----:B------:R-:W-:Y:S01]  /*66b0*/  IMAD R2, R77, R0, RZ ;  /* 0x000000004d027224 */ /* 0x000fe200078e02ff */
[----:B------:R-:W-:-:S04]  /*66c0*/  IADD3 R0, P4, R112, UR10, RZ ;  /* 0x0000000a70007c10 */ /* 0x000fc8000ff9e0ff */
[-C--:B------:R-:W-:Y:S02]  /*66d0*/  IADD3 R79, P2, R79, R2.reuse, RZ ;  /* 0x000000024f4f7210 */ /* 0x080fe40007f5e0ff */
[----:B------:R-:W-:Y:S02]  /*66e0*/  IADD3 R3, P6, R78, R2, RZ ;  /* 0x000000024e037210 */ /* 0x000fe40007fde0ff */
[----:B------:R-:W-:Y:S02]  /*66f0*/  SHF.R.S32.HI R2, RZ, 0x1f, R2 ;  /* 0x0000001fff027819 */ /* 0x000fe40000011402 */
[----:B------:R-:W-:Y:S02]  /*6700*/  IADD3.X R5, R74, UR11, RZ, P4, !PT ;  /* 0x0000000b4a057c10 */ /* 0x000fe4000a7fe4ff */
[----:B------:R-:W-:Y:S01]  /*6710*/  LEA R26, P5, R0, UR8, 0x1 ;  /* 0x00000008001a7c11 */ /* 0x000fe2000f8a08ff */
[--C-:B------:R-:W-:Y:S01]  /*6720*/  IMAD.X R76, R76, 0x1, R2.reuse, P2 ;  /* 0x000000014c4c7824 */ /* 0x100fe200010e0602 */
[----:B------:R-:W-:Y:S01]  /*6730*/  ISETP.NE.AND P2, PT, RZ, UR5, PT ;  /* 0x00000005ff007c0c */ /* 0x000fe2000bf45270 */
[----:B------:R-:W-:Y:S01]  /*6740*/  IMAD.X R9, R75, 0x1, R2, P6 ;  /* 0x000000014b097824 */ /* 0x000fe200030e0602 */
[----:B------:R-:W-:-:S02]  /*6750*/  ISETP.GE.AND P4, PT, R110, R25, PT ;  /* 0x000000196e00720c */ /* 0x000fc40003f86270 */
[----:B------:R-:W-:Y:S02]  /*6760*/  LEA.HI.X R27, R0, UR9, R5, 0x1, P5 ;  /* 0x00000009001b7c11 */ /* 0x000fe4000a8f0c05 */
[----:B------:R-:W-:-:S07]  /*6770*/  ISETP.GT.AND P4, PT, R62, -0x4, !P4 ;  /* 0xfffffffc3e00780c */ /* 0x000fce0006784270 */
[----:B------:R-:W-:Y:S06]  /*6780*/  @!P2 BRA `(.L_x_4445) ;  /* 0x0000001000fca947 */ /* 0x000fec0003800000 */
[----:B------:R-:W-:Y:S04]  /*6790*/  BSSY B2, `(.L_x_4446) ;  /* 0x000009f000027945 */ /* 0x000fe80003800000 */
[----:B------:R-:W-:Y:S05]  /*67a0*/  @!P4 BRA `(.L_x_4447) ;  /* 0x000000080074c947 */ /* 0x000fea0003800000 */
[----:B------:R-:W-:Y:S01]  /*67b0*/  ULDC UR5, c[0x0][0x2d0] ;  /* 0x0000b40000057ab9 */ /* 0x000fe20000000800 */
[C---:B------:R-:W-:Y:S01]  /*67c0*/  IMAD.SHL.U32 R18, R79.reuse, 0x2, RZ ;  /* 0x000000024f127824 */ /* 0x040fe200078e00ff */
[----:B------:R-:W-:Y:S01]  /*67d0*/  ISETP.GE.AND P2, PT, R10, UR5, PT ;  /* 0x000000050a007c0c */ /* 0x000fe2000bf46270 */
[----:B------:R-:W-:Y:S01]  /*67e0*/  ULDC.64 UR10, c[0x0][0x358] ;  /* 0x0000d600000a7ab9 */ /* 0x000fe20000000a00 */
[----:B------:R-:W-:Y:S01]  /*67f0*/  ULDC.64 UR8, c[0x0][0x360] ;  /* 0x0000d80000087ab9 */ /* 0x000fe20000000a00 */
[----:B------:R-:W-:Y:S01]  /*6800*/  SHF.L.U64.HI R0, R79, 0x1, R76 ;  /* 0x000000014f007819 */ /* 0x000fe2000001024c */
[----:B------:R-:W-:Y:S01]  /*6810*/  BSSY B1, `(.L_x_4448) ;  /* 0x0000036000017945 */ /* 0x000fe20003800000 */
[C---:B------:R-:W-:Y:S02]  /*6820*/  IADD3 R6, P5, R18.reuse, UR10, RZ ;  /* 0x0000000a12067c10 */ /* 0x040fe4000ffbe0ff */
[----:B------:R-:W-:Y:S02]  /*6830*/  IADD3 R18, P4, R18, UR8, RZ ;  /* 0x0000000812127c10 */ /* 0x000fe4000ff9e0ff */
[----:B------:R-:W-:-:S02]  /*6840*/  IADD3.X R7, R0, UR11, RZ, P5, !PT ;  /* 0x0000000b00077c10 */ /* 0x000fc4000affe4ff */
[----:B------:R-:W-:Y:S02]  /*6850*/  IADD3.X R19, R0, UR9, RZ, P4, !PT ;  /* 0x0000000900137c10 */ /* 0x000fe4000a7fe4ff */
[----:B------:R1:W-:Y:S04]  /*6860*/  @P2 STS [R135], RZ ;  /* 0x000000ff87002388 */ /* 0x0003e80000000800 */
[----:B------:R1:W-:Y:S04]  /*6870*/  @P2 STS [R135+0x4], RZ ;  /* 0x000004ff87002388 */ /* 0x0003e80000000800 */
[----:B------:R1:W-:Y:S01]  /*6880*/  @P2 STS.64 [R135+0x8], RZ ;  /* 0x000008ff87002388 */ /* 0x0003e20000000a00 */
[----:B------:R-:W-:Y:S05]  /*6890*/  @P2 BRA `(.L_x_4449) ;  /* 0x0000000000b42947 */ /* 0x000fea0003800000 */
[----:B------:R2:W5:Y:S01]  /*68a0*/  LDG.E.128 R12, desc[UR6][R28.64] ;  /* 0x000000061c0c7981 */ /* 0x000562000c1e1d00 */
[----:B------:R-:W-:Y:S01]  /*68b0*/  ISETP.GE.AND P2, PT, R10, UR12, PT ;  /* 0x0000000c0a007c0c */ /* 0x000fe2000bf46270 */
[----:B------:R-:W-:-:S12]  /*68c0*/  BSSY B0, `(.L_x_4450) ;  /* 0x0000029000007945 */ /* 0x000fd80003800000 */
[----:B------:R-:W-:Y:S05]  /*68d0*/  @P2 BRA `(.L_x_4451) ;  /* 0x00000000009c2947 */ /* 0x000fea0003800000 */
[----:B------:R-:W3:Y:S04]  /*68e0*/  LDG.E.64 R2, desc[UR6][R18.64] ;  /* 0x0000000612027981 */ /* 0x000ee8000c1e1b00 */
[----:B------:R-:W4:Y:S01]  /*68f0*/  LDG.E.64 R4, desc[UR6][R6.64] ;  /* 0x0000000606047981 */ /* 0x000f22000c1e1b00 */
        /* <DEDUP_REMOVED lines=37> */
.L_x_4451:
[----:B------:R-:W-:Y:S05]  /*6b50*/  BSYNC B0 ;  /* 0x0000000000007941 */ /* 0x000fea0003800000 */
.L_x_4450:
[----:B-----5:R3:W-:Y:S02]  /*6b60*/  STS.128 [R135], R12 ;  /* 0x0000000c87007388 */ /* 0x0207e40000000c00 */
.L_x_4449:
[----:B------:R-:W-:Y:S05]  /*6b70*/  BSYNC B1 ;  /* 0x0000000000017941 */ /* 0x000fea0003800000 */
.L_x_4448:
[----:B------:R4:W-:Y:S01]  /*6b80*/  @P1 STS.128 [R135+0x1000], RZ ;  /* 0x001000ff87001388 */ /* 0x0009e20000000c00 */
[----:B------:R-:W-:Y:S04]  /*6b90*/  BSSY B1, `(.L_x_4452) ;  /* 0x000002f000017945 */ /* 0x000fe80003800000 */
[----:B------:R-:W-:Y:S05]  /*6ba0*/  @P1 BRA `(.L_x_4453) ;  /* 0x0000000000b41947 */ /* 0x000fea0003800000 */
[----:B---3--:R3:W5:Y:S01]  /*6bb0*/  LDG.E.128 R12, desc[UR6][R28.64+0x40] ;  /* 0x000040061c0c7981 */ /* 0x008762000c1e1d00 */
[----:B------:R-:W-:Y:S01]  /*6bc0*/  ISETP.GE.AND P2, PT, R85, UR12, PT ;  /* 0x0000000c55007c0c */ /* 0x000fe2000bf46270 */
[----:B------:R-:W-:-:S12]  /*6bd0*/  BSSY B0, `(.L_x_4454) ;  /* 0x0000029000007945 */ /* 0x000fd80003800000 */
[----:B------:R-:W-:Y:S05]  /*6be0*/  @P2 BRA `(.L_x_4455) ;  /* 0x00000000009c2947 */ /* 0x000fea0003800000 */
[----:B------:R-:W2:Y:S04]  /*6bf0*/  LDG.E.64 R2, desc[UR6][R18.64+0x20] ;  /* 0x0000200612027981 */ /* 0x000ea8000c1e1b00 */
        /* <DEDUP_REMOVED lines=9> */
[----:B--2---:R-:W-:Y:S02]  /*6c90*/  LOP3.LUT R13, R2, 0xffff0000, RZ, 0xc0, !PT ;  /* 0xffff0000020d7812 */ /* 0x004fe400078ec0ff */
        /* <DEDUP_REMOVED lines=28> */
.L_x_4455:
[----:B------:R-:W-:Y:S05]  /*6e60*/  BSYNC B0 ;  /* 0x0000000000007941 */ /* 0x000fea0003800000 */
.L_x_4454:
[----:B-----5:R1:W-:Y:S02]  /*6e70*/  STS.128 [R135+0x1000], R12 ;  /* 0x0010000c87007388 */ /* 0x0203e40000000c00 */
.L_x_4453:
[----:B------:R-:W-:Y:S05]  /*6e80*/  BSYNC B1 ;  /* 0x0000000000017941 */ /* 0x000fea0003800000 */
.L_x_4452:
[----:B------:R1:W-:Y:S01]  /*6e90*/  @P0 STS.128 [R135+0x2000], RZ ;  /* 0x002000ff87000388 */ /* 0x0003e20000000c00 */
[----:B------:R-:W-:Y:S05]  /*6ea0*/  @P0 BRA `(.L_x_4447) ;  /* 0x0000000000b40947 */ /* 0x000fea0003800000 */
[----:B-1-3--:R1:W5:Y:S01]  /*6eb0*/  LDG.E.128 R12, desc[UR6][R28.64+0x80] ;  /* 0x000080061c0c7981 */ /* 0x00a362000c1e1d00 */
[----:B------:R-:W-:Y:S01]  /*6ec0*/  ISETP.GE.AND P2, PT, R84, UR12, PT ;  /* 0x0000000c54007c0c */ /* 0x000fe2000bf46270 */
[----:B------:R-:W-:-:S12]  /*6ed0*/  BSSY B0, `(.L_x_4456) ;  /* 0x0000029000007945 */ /* 0x000fd80003800000 */
[----:B------:R-:W-:Y:S05]  /*6ee0*/  @P2 BRA `(.L_x_4457) ;  /* 0x00000000009c2947 */ /* 0x000fea0003800000 */
[----:B------:R-:W3:Y:S04]  /*6ef0*/  LDG.E.64 R2, desc[UR6][R18.64+0x40] ;  /* 0x0000400612027981 */ /* 0x000ee8000c1e1b00 */
[----:B------:R-:W2:Y:S01]  /*6f00*/  LDG.E.64 R4, desc[UR6][R6.64+0x40] ;  /* 0x0000400606047981 */ /* 0x000ea2000c1e1b00 */
[C---:B-----5:R-:W-:Y:S02]  /*6f10*/  SHF.L.U32 R8, R13.reuse, 0x10, RZ ;  /* 0x000000100d087819 */ /* 0x060fe400000006ff */
[----:B------:R-:W-:Y:S02]  /*6f20*/  LOP3.LUT R0, R13, 0xffff0000, RZ, 0xc0, !PT ;  /* 0xffff00000d007812 */ /* 0x000fe400078ec0ff */
[C---:B------:R-:W-:Y:S02]  /*6f30*/  SHF.L.U32 R9, R12.reuse, 0x10, RZ ;  /* 0x000000100c097819 */ /* 0x040fe400000006ff */
[----:B------:R-:W-:-:S02]  /*6f40*/  LOP3.LUT R17, R12, 0xffff0000, RZ, 0xc0, !PT ;  /* 0xffff00000c117812 */ /* 0x000fc400078ec0ff */
[C---:B------:R-:W-:Y:S02]  /*6f50*/  SHF.L.U32 R16, R15.reuse, 0x10, RZ ;  /* 0x000000100f107819 */ /* 0x040fe400000006ff */
[----:B------:R-:W-:Y:S01]  /*6f60*/  LOP3.LUT R12, R15, 0xffff0000, RZ, 0xc0, !PT ;  /* 0xffff00000f0c7812 */ /* 0x000fe200078ec0ff */
[C---:B------:R-:W-:Y:S01]  /*6f70*/  IMAD.U32 R15, R14.reuse, 0x10000, RZ ;  /* 0x000100000e0f7824 */ /* 0x040fe200078e00ff */
[----:B------:R-:W-:Y:S02]  /*6f80*/  LOP3.LUT R14, R14, 0xffff0000, RZ, 0xc0, !PT ;  /* 0xffff00000e0e7812 */ /* 0x000fe400078ec0ff */
[----:B---3--:R-:W-:Y:S02]  /*6f90*/  LOP3.LUT R13, R2, 0xffff0000, RZ, 0xc0, !PT ;  /* 0xffff0000020d7812 */ /* 0x008fe400078ec0ff */
[C---:B------:R-:W-:Y:S02]  /*6fa0*/  LOP3.LUT R19, R3.reuse, 0xffff0000, RZ, 0xc0, !PT ;  /* 0xffff000003137812 */ /* 0x040fe400078ec0ff */
[----:B--2---:R-:W-:Y:S01]  /*6fb0*/  LOP3.LUT R23, R4, 0xffff0000, RZ, 0xc0, !PT ;  /* 0xffff000004177812 */ /* 0x004fe200078ec0ff */
[-C--:B------:R-:W-:Y:S01]  /*6fc0*/  FMUL.FTZ R7, R0, R13.reuse ;  /* 0x0000000d00077220 */ /* 0x080fe20000410000 */
[----:B------:R-:W-:Y:S01]  /*6fd0*/  SHF.L.U32 R2, R2, 0x10, RZ ;  /* 0x0000001002027819 */ /* 0x000fe200000006ff */
[C---:B-1----:R-:W-:Y:S01]  /*6fe0*/  FMUL.FTZ R29, R8.reuse, R13 ;  /* 0x0000000d081d7220 */ /* 0x042fe20000410000 */
[----:B------:R-:W-:Y:S01]  /*6ff0*/  SHF.L.U32 R3, R3, 0x10, RZ ;  /* 0x0000001003037819 */ /* 0x000fe200000006ff */
[----:B------:R-:W-:Y:S01]  /*7000*/  FFMA.FTZ R7, R8, R23, -R7 ;  /* 0x0000001708077223 */ /* 0x000fe20000010807 */
[----:B------:R-:W-:Y:S01]  /*7010*/  LOP3.LUT R21, R5, 0xffff0000, RZ, 0xc0, !PT ;  /* 0xffff000005157812 */ /* 0x000fe200078ec0ff */
[-C--:B------:R-:W-:Y:S01]  /*7020*/  FMUL.FTZ R13, R12, R19.reuse ;  /* 0x000000130c0d7220 */ /* 0x080fe20000410000 */
[-C--:B------:R-:W-:Y:S01]  /*7030*/  FMUL.FTZ R6, R17, R2.reuse ;  /* 0x0000000211067220 */ /* 0x080fe20000410000 */
[----:B------:R-:W-:Y:S01]  /*7040*/  FMUL.FTZ R8, R9, R2 ;  /* 0x0000000209087220 */ /* 0x000fe20000410000 */
[----:B------:R-:W-:Y:S01]  /*7050*/  FMUL.FTZ R19, R16, R19 ;  /* 0x0000001310137220 */ /* 0x000fe20000410000 */
[----:B------:R-:W-:Y:S01]  /*7060*/  SHF.L.U32 R5, R5, 0x10, RZ ;  /* 0x0000001005057819 */ /* 0x000fe200000006ff */
[----:B------:R-:W-:Y:S01]  /*7070*/  FMUL.FTZ R2, R14, R3 ;  /* 0x000000030e027220 */ /* 0x000fe20000410000 */
[----:B------:R-:W-:Y:S01]  /*7080*/  FFMA.FTZ R0, R0, R23, R29 ;  /* 0x0000001700007223 */ /* 0x000fe2000001001d */
[----:B------:R-:W-:-:S02]  /*7090*/  IMAD.U32 R4, R4, 0x10000, RZ ;  /* 0x0001000004047824 */ /* 0x000fc400078e00ff */
[----:B------:R-:W-:Y:S01]  /*70a0*/  FMUL.FTZ R3, R15, R3 ;  /* 0x000000030f037220 */ /* 0x000fe20000410000 */
[-C--:B------:R-:W-:Y:S01]  /*70b0*/  FFMA.FTZ R13, R16, R21.reuse, -R13 ;  /* 0x00000015100d7223 */ /* 0x080fe2000001080d */
[----:B------:R-:W-:Y:S01]  /*70c0*/  FFMA.FTZ R12, R12, R21, R19 ;  /* 0x000000150c0c7223 */ /* 0x000fe20000010013 */
[-C--:B------:R-:W-:Y:S01]  /*70d0*/  FFMA.FTZ R6, R9, R4.reuse, -R6 ;  /* 0x0000000409067223 */ /* 0x080fe20000010806 */
[----:B------:R-:W-:Y:S01]  /*70e0*/  FFMA.FTZ R17, R17, R4, R8 ;  /* 0x0000000411117223 */ /* 0x000fe20000010008 */
[-C--:B------:R-:W-:Y:S01]  /*70f0*/  FFMA.FTZ R2, R15, R5.reuse, -R2 ;  /* 0x000000050f027223 */ /* 0x080fe20000010802 */
[----:B------:R-:W-:Y:S01]  /*7100*/  FFMA.FTZ R3, R14, R5, R3 ;  /* 0x000000050e037223 */ /* 0x000fe20000010003 */
[----:B------:R-:W-:Y:S02]  /*7110*/  F2FP.BF16.F32.PACK_AB R0, R0, R7 ;  /* 0x000000070000723e */ /* 0x000fe400000010ff */
[----:B------:R-:W-:Y:S02]  /*7120*/  F2FP.BF16.F32.PACK_AB R15, R12, R13 ;  /* 0x0000000d0c0f723e */ /* 0x000fe400000010ff */
[----:B------:R-:W-:-:S02]  /*7130*/  F2FP.BF16.F32.PACK_AB R12, R17, R6 ;  /* 0x00000006110c723e */ /* 0x000fc400000010ff */
[----:B------:R-:W-:Y:S02]  /*7140*/  F2FP.BF16.F32.PACK_AB R14, R3, R2 ;  /* 0x00000002030e723e */ /* 0x000fe400000010ff */
[----:B------:R-:W-:Y:S02]  /*7150*/  MOV R13, R0 ;  /* 0x00000000000d7202 */ /* 0x000fe40000000f00 */
.L_x_4457:
[----:B------:R-:W-:Y:S05]  /*7160*/  BSYNC B0 ;  /* 0x0000000000007941 */ /* 0x000fea0003800000 */
.L_x_4456:
[----:B-----5:R3:W-:Y:S02]  /*7170*/  STS.128 [R135+0x2000], R12 ;  /* 0x0020000c87007388 */ /* 0x0207e40000000c00 */
.L_x_4447:
[----:B------:R-:W-:Y:S05]  /*7180*/  BSYNC B2 ;  /* 0x0000000000027941 */ /* 0x000fea0003800000 */
.L_x_4446:
[----:B------:R-:W-:-:S05]  /*7190*/  VIADD R8, R110, 0x20 ;  /* 0x000000206e087836 */ /* 0x000fca0000000000 */
[----:B------:R-:W-:-:S04]  /*71a0*/  ISETP.GE.AND P2, PT, R8, R25, PT ;  /* 0x000000190800720c */ /* 0x000fc80003f46270 */
[----:B------:R-:W-:-:S13]  /*71b0*/  ISETP.LT.OR P2, PT, R62, -0x83, P2 ;  /* 0xffffff7d3e00780c */ /* 0x000fda0001741670 */
[----:B------:R-:W-:Y:S05]  /*71c0*/  @P2 BRA `(.L_x_4458) ;  /* 0x0000003000802947 */ /* 0x000fea0003800000 */
[----:B------:R-:W-:Y:S01]  /*71d0*/  ULDC UR5, c[0x0][0x2d0] ;  /* 0x0000b40000057ab9 */ /* 0x000fe20000000800 */
[----:B------:R-:W-:Y:S01]  /*71e0*/  IADD3 R0, P4, R80, R79, RZ ;  /* 0x0000004f50007210 */ /* 0x000fe20007f9e0ff */
[----:B------:R-:W-:Y:S01]  /*71f0*/  ULDC.64 UR10, c[0x0][0x358] ;  /* 0x0000d600000a7ab9 */ /* 0x000fe20000000a00 */
[----:B------:R-:W-:Y:S01]  /*7200*/  ISETP.GE.AND P2, PT, R10, UR5, PT ;  /* 0x000000050a007c0c */ /* 0x000fe2000bf46270 */
[----:B------:R-:W-:Y:S01]  /*7210*/  ULDC.64 UR8, c[0x0][0x360] ;  /* 0x0000d80000087ab9 */ /* 0x000fe20000000a00 */
[----:B------:R-:W-:Y:S01]  /*7220*/  LEA.HI.X.SX32 R3, R80, R76, 0x1, P4 ;  /* 0x0000004c50037211 */ /* 0x000fe200020f0eff */
[C---:B------:R-:W-:Y:S01]  /*7230*/  IMAD.SHL.U32 R16, R0.reuse, 0x2, RZ ;  /* 0x0000000200107824 */ /* 0x040fe200078e00ff */
[----:B------:R-:W-:Y:S02]  /*7240*/  BSSY B1, `(.L_x_4459) ;  /* 0x0000034000017945 */ /* 0x000fe40003800000 */
[----:B------:R-:W-:Y:S02]  /*7250*/  SHF.L.U64.HI R0, R0, 0x1, R3 ;  /* 0x0000000100007819 */ /* 0x000fe40000010203 */
[----:B------:R-:W-:-:S02]  /*7260*/  IADD3 R6, P5, R16, UR10, RZ ;  /* 0x0000000a10067c10 */ /* 0x000fc4000ffbe0ff */
[----:B------:R-:W-:Y:S02]  /*7270*/  IADD3 R16, P4, R16, UR8, RZ ;  /* 0x0000000810107c10 */ /* 0x000fe4000ff9e0ff */
[C---:B------:R-:W-:Y:S01]  /*7280*/  IADD3.X R7, R0.reuse, UR11, RZ, P5, !PT ;  /* 0x0000000b00077c10 */ /* 0x040fe2000affe4ff */
[----:B------:R1:W-:Y:S01]  /*7290*/  @P2 STS.128 [R135+0x800], RZ ;  /* 0x000800ff87002388 */ /* 0x0003e20000000c00 */
[----:B------:R-:W-:Y:S01]  /*72a0*/  IADD3.X R17, R0, UR9, RZ, P4, !PT ;  /* 0x0000000900117c10 */ /* 0x000fe2000a7fe4ff */
[----:B------:R-:W-:Y:S08]  /*72b0*/  @P2 BRA `(.L_x_4460) ;  /* 0x0000000000b02947 */ /* 0x000ff00003800000 */
[----:B-1-3--:R1:W5:Y:S01]  /*72c0*/  LDG.E.128 R12, desc[UR6][R26.64] ;  /* 0x000000061a0c7981 */ /* 0x00a362000c1e1d00 */
[----:B------:R-:W-:Y:S01]  /*72d0*/  ISETP.GE.AND P2, PT, R10, UR12, PT ;  /* 0x0000000c0a007c0c */ /* 0x000fe2000bf46270 */
[----:B------:R-:W-:-:S12]  /*72e0*/  BSSY B0, `(.L_x_4461) ;  /* 0x0000028000007945 */ /* 0x000fd80003800000 */
[----:B------:R-:W-:Y:S05]  /*72f0*/  @P2 BRA `(.L_x_4462) ;  /* 0x0000000000982947 */ /* 0x000fea0003800000 */
[----:B------:R-:W3:Y:S04]  /*7300*/  LDG.E.64 R2, desc[UR6][R16.64] ;  /* 0x0000000610027981 */ /* 0x000ee8000c1e1b00 */
[----:B------:R-:W2:Y:S01]  /*7310*/  LDG.E.64 R4, desc[UR6][R6.64] ;  /* 0x0000000606047981 */ /* 0x000ea2000c1e1b00 */
[C---:B-----5:R-:W-:Y:S01]  /*7320*/  SHF.L.U32 R9, R13.reuse, 0x10, RZ ;  /* 0x000000100d097819 */ /* 0x060fe200000006ff */
[----:B------:R-:W-:Y:S01]  /*7330*/  IMAD.U32 R19, R14, 0x10000, RZ ;  /* 0x000100000e137824 */ /* 0x000fe200078e00ff */
[----:B------:R-:W-:Y:S02]  /*7340*/  LOP3.LUT R0, R13, 0xffff0000, RZ, 0xc0, !PT ;  /* 0xffff00000d007812 */ /* 0x000fe400078ec0ff */
[C---:B------:R-:W-:Y:S02]  /*7350*/  SHF.L.U32 R13, R12.reuse, 0x10, RZ ;  /* 0x000000100c0d7819 */ /* 0x040fe400000006ff */
[----:B------:R-:W-:-:S02]  /*7360*/  LOP3.LUT R20, R12, 0xffff0000, RZ, 0xc0, !PT ;  /* 0xffff00000c147812 */ /* 0x000fc400078ec0ff */
[----:B------:R-:W-:Y:S02]  /*7370*/  LOP3.LUT R24, R14, 0xffff0000, RZ, 0xc0, !PT ;  /* 0xffff00000e187812 */ /* 0x000fe400078ec0ff */
[C---:B------:R-:W-:Y:S02]  /*7380*/  SHF.L.U32 R18, R15.reuse, 0x10, RZ ;  /* 0x000000100f127819 */ /* 0x040fe400000006ff */
[----:B------:R-:W-:Y:S02]  /*7390*/  LOP3.LUT R15, R15, 0xffff0000, RZ, 0xc0, !PT ;  /* 0xffff00000f0f7812 */ /* 0x000fe400078ec0ff */
[C---:B---3--:R-:W-:Y:S02]  /*73a0*/  LOP3.LUT R12, R2.reuse, 0xffff0000, RZ, 0xc0, !PT ;  /* 0xffff0000020c7812 */ /* 0x048fe400078ec0ff */
[----:B------:R-:W-:Y:S02]  /*73b0*/  SHF.L.U32 R2, R2, 0x10, RZ ;  /* 0x0000001002027819 */ /* 0x000fe400000006ff */
[----:B--2---:R-:W-:Y:S01]  /*73c0*/  LOP3.LUT R23, R4, 0xffff0000, RZ, 0xc0, !PT ;  /* 0xffff000004177812 */ /* 0x004fe200078ec0ff */
        /* <DEDUP_REMOVED lines=9> */
[-C--:B------:R-:W-:Y:S01]  /*7460*/  FMUL.FTZ R25, R15, R21.reuse ;  /* 0x000000150f197220 */ /* 0x080fe20000410000 */
[----:B------:R-:W-:Y:S01]  /*7470*/  FMUL.FTZ R12, R18, R21 ;  /* 0x00000015120c7220 */ /* 0x000fe20000410000 */
[----:B------:R-:W-:Y:S01]  /*7480*/  SHF.L.U32 R4, R4, 0x10, RZ ;  /* 0x0000001004047819 */ /* 0x000fe200000006ff */
[-C--:B------:R-:W-:Y:S01]  /*7490*/  FMUL.FTZ R2, R24, R3.reuse ;  /* 0x0000000318027220 */ /* 0x080fe20000410000 */
[----:B------:R-:W-:Y:S01]  /*74a0*/  SHF.L.U32 R5, R5, 0x10, RZ ;  /* 0x0000001005057819 */ /* 0x000fe200000006ff */
        /* <DEDUP_REMOVED lines=11> */
.L_x_4462:
[----:B------:R-:W-:Y:S05]  /*7560*/  BSYNC B0 ;  /* 0x0000000000007941 */ /* 0x000fea0003800000 */
.L_x_4461:
[----:B-----5:R3:W-:Y:S02]  /*7570*/  STS.128 [R135+0x800], R12 ;  /* 0x0008000c87007388 */ /* 0x0207e40000000c00 */
.L_x_4460:
[----:B------:R-:W-:Y:S05]  /*7580*/  BSYNC B1 ;  /* 0x0000000000017941 */ /* 0x000fea0003800000 */
.L_x_4459:
[----:B------:R1:W-:Y:S01]  /*7590*/  @P1 STS.128 [R135+0x1800], RZ ;  /* 0x001800ff87001388 */ /* 0x0003e20000000c00 */
[----:B------:R-:W-:Y:S04]  /*75a0*/  BSSY B1, `(.L_x_4463) ;  /* 0x000002e000017945 */ /* 0x000fe80003800000 */
[----:B------:R-:W-:Y:S05]  /*75b0*/  @P1 BRA `(.L_x_4464) ;  /* 0x0000000000b01947 */ /* 0x000fea0003800000 */
        /* <DEDUP_REMOVED lines=42> */
.L_x_4466:
[----:B------:R-:W-:Y:S05]  /*7860*/  BSYNC B0 ;  /* 0x0000000000007941 */ /* 0x000fea0003800000 */
.L_x_4465:
[----:B-----5:R3:W-:Y:S02]  /*7870*/  STS.128 [R135+0x1800], R12 ;  /* 0x0018000c87007388 */ /* 0x0207e40000000c00 */
.L_x_4464:
[----:B------:R-:W-:Y:S05]  /*7880*/  BSYNC B1 ;  /* 0x0000000000017941 */ /* 0x000fea0003800000 */
.L_x_4463:
[----:B------:R1:W-:Y:S01]  /*7890*/  @P0 STS.128 [R135+0x2800], RZ ;  /* 0x002800ff87000388 */ /* 0x0003e20000000c00 */
[----:B------:R-:W-:Y:S05]  /*78a0*/  @P0 BRA `(.L_x_4458) ;  /* 0x0000002800c80947 */ /* 0x000fea0003800000 */
[----:B-1----:R-:W5:Y:S01]  /*78b0*/  LDG.E.128 R24, desc[UR6][R26.64+0x80] ;  /* 0x000080061a187981 */ /* 0x002f62000c1e1d00 */
[----:B------:R-:W-:Y:S01]  /*78c0*/  ISETP.GE.AND P0, PT, R84, UR12, PT ;  /* 0x0000000c54007c0c */ /* 0x000fe2000bf06270 */
[----:B------:R-:W-:-:S12]  /*78d0*/  BSSY B0, `(.L_x_4467) ;  /* 0x0000028000007945 */ /* 0x000fd80003800000 */
[----:B------:R-:W-:Y:S05]  /*78e0*/  @P0 BRA `(.L_x_4468) ;  /* 0x0000000000980947 */ /* 0x000fea0003800000 */
[----:B------:R-:W2:Y:S04]  /*78f0*/  LDG.E.64 R2, desc[UR6][R16.64+0x40] ;  /* 0x0000400610027981 */ /* 0x000ea8000c1e1b00 */
[----:B------:R-:W4:Y:S01]  /*7900*/  LDG.E.64 R4, desc[UR6][R6.64+0x40] ;  /* 0x0000400606047981 */ /* 0x000f22000c1e1b00 */
[----:B-----5:R-:W-:Y:S01]  /*7910*/  LOP3.LUT R0, R25, 0xffff0000, RZ, 0xc0, !PT ;  /* 0xffff000019007812 */ /* 0x020fe200078ec0ff */
[----:B------:R-:W-:Y:S01]  /*7920*/  IMAD.U32 R18, R26, 0x10000, RZ ;  /* 0x000100001a127824 */ /* 0x000fe200078e00ff */
[----:B---3--:R-:W-:Y:S02]  /*7930*/  LOP3.LUT R14, R27, 0xffff0000, RZ, 0xc0, !PT ;  /* 0xffff00001b0e7812 */ /* 0x008fe400078ec0ff */
[----:B------:R-:W-:Y:S02]  /*7940*/  SHF.L.U32 R9, R25, 0x10, RZ ;  /* 0x0000001019097819 */ /* 0x000fe400000006ff */
[----:B------:R-:W-:-:S02]  /*7950*/  SHF.L.U32 R15, R27, 0x10, RZ ;  /* 0x000000101b0f7819 */ /* 0x000fc400000006ff */
[C---:B------:R-:W-:Y:S02]  /*7960*/  SHF.L.U32 R12, R24.reuse, 0x10, RZ ;  /* 0x00000010180c7819 */ /* 0x040fe400000006ff */
[----:B------:R-:W-:Y:S02]  /*7970*/  LOP3.LUT R24, R24, 0xffff0000, RZ, 0xc0, !PT ;  /* 0xffff000018187812 */ /* 0x000fe400078ec0ff */
[----:B------:R-:W-:Y:S02]  /*7980*/  LOP3.LUT R26, R26, 0xffff0000, RZ, 0xc0, !PT ;  /* 0xffff00001a1a7812 */ /* 0x000fe400078ec0ff */
[----:B--2---:R-:W-:Y:S02]  /*7990*/  LOP3.LUT R13, R2, 0xffff0000, RZ, 0xc0, !PT ;  /* 0xffff0000020d7812 */ /* 0x004fe400078ec0ff */
[C---:B------:R-:W-:Y:S01]  /*79a0*/  LOP3.LUT R16, R3.reuse, 0xffff0000, RZ, 0xc0, !PT ;  /* 0xffff000003107812 */ /* 0x040fe200078ec0ff */
[----:B------:R-:W-:Y:S01]  /*79b0*/  IMAD.U32 R3, R3, 0x10000, RZ ;  /* 0x0001000003037824 */ /* 0x000fe200078e00ff */
[----:B----4-:R-:W-:Y:S01]  /*79c0*/  LOP3.LUT R17, R4, 0xffff0000, RZ, 0xc0, !PT ;  /* 0xffff000004117812 */ /* 0x010fe200078ec0ff */
[-C--:B------:R-:W-:Y:S01]  /*79d0*/  FMUL.FTZ R6, R0, R13.reuse ;  /* 0x0000000d00067220 */ /* 0x080fe20000410000 */
[----:B------:R-:W-:Y:S01]  /*79e0*/  LOP3.LUT R7, R5, 0xffff0000, RZ, 0xc0, !PT ;  /* 0xffff000005077812 */ /* 0x000fe200078ec0ff */
[-C--:B------:R-:W-:Y:S01]  /*79f0*/  FMUL.FTZ R20, R14, R16.reuse ;  /* 0x000000100e147220 */ /* 0x080fe20000410000 */
[C---:B------:R-:W-:Y:S01]  /*7a00*/  FMUL.FTZ R13, R9.reuse, R13 ;  /* 0x0000000d090d7220 */ /* 0x040fe20000410000 */
[----:B------:R-:W-:Y:S01]  /*7a10*/  FFMA.FTZ R6, R9, R17, -R6 ;  /* 0x0000001109067223 */ /* 0x000fe20000010806 */
[C---:B------:R-:W-:Y:S01]  /*7a20*/  FMUL.FTZ R9, R15.reuse, R16 ;  /* 0x000000100f097220 */ /* 0x040fe20000410000 */
[----:B------:R-:W-:Y:S01]  /*7a30*/  FFMA.FTZ R20, R15, R7, -R20 ;  /* 0x000000070f147223 */ /* 0x000fe20000010814 */
[----:B------:R-:W-:Y:S01]  /*7a40*/  SHF.L.U32 R15, R2, 0x10, RZ ;  /* 0x00000010020f7819 */ /* 0x000fe200000006ff */
[----:B------:R-:W-:Y:S01]  /*7a50*/  FFMA.FTZ R13, R0, R17, R13 ;  /* 0x00000011000d7223 */ /* 0x000fe2000001000d */
[----:B------:R-:W-:Y:S01]  /*7a60*/  SHF.L.U32 R17, R5, 0x10, RZ ;  /* 0x0000001005117819 */ /* 0x000fe200000006ff */
[----:B------:R-:W-:Y:S01]  /*7a70*/  FFMA.FTZ R9, R14, R7, R9 ;  /* 0x000000070e097223 */ /* 0x000fe20000010009 */
[----:B------:R-:W-:Y:S01]  /*7a80*/  SHF.L.U32 R7, R4, 0x10, RZ ;  /* 0x0000001004077819 */ /* 0x000fe200000006ff */
[-C--:B------:R-:W-:Y:S01]  /*7a90*/  FMUL.FTZ R5, R24, R15.reuse ;  /* 0x0000000f18057220 */ /* 0x080fe20000410000 */
[----:B------:R-:W-:Y:S01]  /*7aa0*/  FMUL.FTZ R19, R12, R15 ;  /* 0x0000000f0c137220 */ /* 0x000fe20000410000 */
[-C--:B------:R-:W-:Y:S01]  /*7ab0*/  FMUL.FTZ R15, R26, R3.reuse ;  /* 0x000000031a0f7220 */ /* 0x080fe20000410000 */
[----:B------:R-:W-:Y:S01]  /*7ac0*/  FMUL.FTZ R3, R18, R3 ;  /* 0x0000000312037220 */ /* 0x000fe20000410000 */
        /* <DEDUP_REMOVED lines=8> */
.L_x_4468:
[----:B------:R-:W-:Y:S05]  /*7b50*/  BSYNC B0 ;  /* 0x0000000000007941 */ /* 0x000fea0003800000 */
.L_x_4467:
[----:B-----5:R1:W-:Y:S01]  /*7b60*/  STS.128 [R135+0x2800], R24 ;  /* 0x0028001887007388 */ /* 0x0203e20000000c00 */
[----:B------:R-:W-:Y:S05]  /*7b70*/  BRA `(.L_x_4458) ;  /* 0x0000002800147947 */ /* 0x000fea0003800000 */
.L_x_4445:
[----:B------:R-:W-:Y:S04]  /*7b80*/  BSSY B2, `(.L_x_4469) ;  /* 0x000011e000027945 */ /* 0x000fe80003800000 */
[----:B------:R-:W-:Y:S05]  /*7b90*/  @!P4 BRA `(.L_x_4470) ;  /* 0x000000100070c947 */ /* 0x000fea0003800000 */
[----:B------:R-:W-:Y:S01]  /*7ba0*/  ULDC UR5, c[0x0][0x2d0] ;  /* 0x0000b40000057ab9 */ /* 0x000fe20000000800 */
[----:B------:R-:W-:Y:S01]  /*7bb0*/  BSSY B1, `(.L_x_4471) ;  /* 0x0000060000017945 */ /* 0x000fe20003800000 */
[----:B------:R-:W-:-:S13]  /*7bc0*/  ISETP.GE.AND P2, PT, R10, UR5, PT ;  /* 0x000000050a007c0c */ /* 0x000fda000bf46270 */
        /* <DEDUP_REMOVED lines=31> */
[----:B------:R-:W2:Y:S01]  /*7dc0*/  LDG.E.128 R16, desc[UR6][R16.64] ;  /* 0x0000000610107981 */ /* 0x000ea2000c1e1d00 */
        /* <DEDUP_REMOVED lines=36> */
[C---:B--2---:R-:W-:Y:S01]  /*8010*/  IMAD.U32 R13, R16.reuse, 0x10000, RZ ;  /* 0x00010000100d7824 */ /* 0x044fe200078e00ff */
        /* <DEDUP_REMOVED lines=23> */
.L_x_4474:
[----:B------:R-:W-:Y:S05]  /*8190*/  BSYNC B0 ;  /* 0x0000000000007941 */ /* 0x000fea0003800000 */
.L_x_4473:
[----:B-----5:R3:W-:Y:S02]  /*81a0*/  STS.128 [R135], R20 ;  /* 0x0000001487007388 */ /* 0x0207e40000000c00 */
.L_x_4472:
[----:B------:R-:W-:Y:S05]  /*81b0*/  BSYNC B1 ;  /* 0x0000000000017941 */ /* 0x000fea0003800000 */
.L_x_4471:
[----:B------:R4:W-:Y:S01]  /*81c0*/  @P1 STS.128 [R135+0x1000], RZ ;  /* 0x001000ff87001388 */ /* 0x0009e20000000c00 */
[----:B------:R-:W-:Y:S04]  /*81d0*/  BSSY B1, `(.L_x_4475) ;  /* 0x000005c000017945 */ /* 0x000fe80003800000 */
[----:B------:R-:W-:Y:S05]  /*81e0*/  @P1 BRA `(.L_x_4476) ;  /* 0x0000000400681947 */ /* 0x000fea0003800000 */
[----:B---3--:R3:W5:Y:S01]  /*81f0*/  LDG.E.128 R20, desc[UR6][R28.64+0x40] ;  /* 0x000040061c147981 */ /* 0x008762000c1e1d00 */
        /* <DEDUP_REMOVED lines=26> */
[----:B------:R-:W3:Y:S01]  /*83a0*/  LDG.E.128 R16, desc[UR6][R16.64+0x40] ;  /* 0x0000400610107981 */ /* 0x000ee2000c1e1d00 */
        /* <DEDUP_REMOVED lines=36> */
[C---:B---3--:R-:W-:Y:S01]  /*85f0*/  IMAD.U32 R13, R16.reuse, 0x10000, RZ ;  /* 0x00010000100d7824 */ /* 0x048fe200078e00ff */
        /* <DEDUP_REMOVED lines=23> */
.L_x_4478:
[----:B------:R-:W-:Y:S05]  /*8770*/  BSYNC B0 ;  /* 0x0000000000007941 */ /* 0x000fea0003800000 */
.L_x_4477:
[----:B-----5:R1:W-:Y:S02]  /*8780*/  STS.128 [R135+0x1000], R20 ;  /* 0x0010001487007388 */ /* 0x0203e40000000c00 */
.L_x_4476:
[----:B------:R-:W-:Y:S05]  /*8790*/  BSYNC B1 ;  /* 0x0000000000017941 */ /* 0x000fea0003800000 */
.L_x_4475:
[----:B------:R1:W-:Y:S01]  /*87a0*/  @P0 STS.128 [R135+0x2000], RZ ;  /* 0x002000ff87000388 */ /* 0x0003e20000000c00 */
[----:B------:R-:W-:Y:S05]  /*87b0*/  @P0 BRA `(.L_x_4470) ;  /* 0x0000000400680947 */ /* 0x000fea0003800000 */
[----:B-1-3--:R1:W5:Y:S01]  /*87c0*/  LDG.E.128 R20, desc[UR6][R28.64+0x80] ;  /* 0x000080061c147981 */ /* 0x00a362000c1e1d00 */
        /* <DEDUP_REMOVED lines=13> */
[----:B------:R-:W-:Y:S02]  /*88a0*/  LEA.HI.X.SX32 R13, R2, R9, 0x1, P4 ;  /* 0x00000009020d7211 */ /* 0x000fe400020f0eff */
        /* <DEDUP_REMOVED lines=12> */
[----:B------:R-:W4:Y:S01]  /*8970*/  LDG.E.128 R16, desc[UR6][R16.64+0x80] ;  /* 0x0000800610107981 */ /* 0x000f22000c1e1d00 */
[C---:B-----5:R-:W-:Y:S01]  /*8980*/  IMAD.U32 R8, R20.reuse, 0x10000, RZ ;  /* 0x0001000014087824 */ /* 0x060fe200078e00ff */
[----:B------:R-:W-:Y:S01]  /*8990*/  LOP3.LUT R2, R20, 0xffff0000, RZ, 0xc0, !PT ;  /* 0xffff000014027812 */ /* 0x000fe200078ec0ff */
[C---:B-12---:R-:W-:Y:S01]  /*89a0*/  IMAD.U32 R28, R21.reuse, 0x10000, RZ ;  /* 0x00010000151c7824 */ /* 0x046fe200078e00ff */
        /* <DEDUP_REMOVED lines=33> */
[C---:B------:R-:W-:Y:S01]  /*8bc0*/  IMAD.U32 R13, R16.reuse, 0x10000, RZ ;  /* 0x00010000100d7824 */ /* 0x040fe200078e00ff */
        /* <DEDUP_REMOVED lines=23> */
.L_x_4480:
[----:B------:R-:W-:Y:S05]  /*8d40*/  BSYNC B0 ;  /* 0x0000000000007941 */ /* 0x000fea0003800000 */
.L_x_4479:
[----:B-----5:R3:W-:Y:S02]  /*8d50*/  STS.128 [R135+0x2000], R20 ;  /* 0x0020001487007388 */ /* 0x0207e40000000c00 */
.L_x_4470:
[----:B------:R-:W-:Y:S05]  /*8d60*/  BSYNC B2 ;  /* 0x0000000000027941 */ /* 0x000fea0003800000 */
.L_x_4469:
[----:B------:R-:W-:-:S05]  /*8d70*/  VIADD R8, R110, 0x20 ;  /* 0x000000206e087836 */ /* 0x000fca0000000000 */
[----:B------:R-:W-:-:S04]  /*8d80*/  ISETP.GE.AND P2, PT, R8, R25, PT ;  /* 0x000000190800720c */ /* 0x000fc80003f46270 */
[----:B------:R-:W-:-:S13]  /*8d90*/  ISETP.LT.OR P2, PT, R62, -0x83, P2 ;  /* 0xffffff7d3e00780c */ /* 0x000fda0001741670 */
[----:B------:R-:W-:Y:S05]  /*8da0*/  @P2 BRA `(.L_x_4458) ;  /* 0x0000001400882947 */ /* 0x000fea0003800000 */
[----:B------:R-:W-:Y:S01]  /*8db0*/  ULDC UR5, c[0x0][0x2d0] ;  /* 0x0000b40000057ab9 */ /* 0x000fe20000000800 */
[----:B------:R-:W-:Y:S01]  /*8dc0*/  BSSY B1, `(.L_x_4481) ;  /* 0x000005e000017945 */ /* 0x000fe20003800000 */
[----:B------:R-:W-:-:S13]  /*8dd0*/  ISETP.GE.AND P2, PT, R10, UR5, PT ;  /* 0x000000050a007c0c */ /* 0x000fda000bf46270 */
        /* <DEDUP_REMOVED lines=24> */
[----:B------:R-:W3:Y:S03]  /*8f60*/  LDG.E.128 R12, desc[UR6][R12.64] ;  /* 0x000000060c0c7981 */ /* 0x000ee6000c1e1d00 */
[----:B------:R-:W-:Y:S01]  /*8f70*/  LEA.HI.X.SX32 R17, R17, R2, 0x1, P4 ;  /* 0x0000000211117211 */ /* 0x000fe200020f0eff */
[----:B------:R-:W4:Y:S01]  /*8f80*/  LDG.E.128 R4, desc[UR6][R4.64] ;  /* 0x0000000604047981 */ /* 0x000f22000c1e1d00 */
[----:B------:R-:W-:-:S04]  /*8f90*/  LEA R18, P4, R16, UR8, 0x1 ;  /* 0x0000000810127c11 */ /* 0x000fc8000f8808ff */
[----:B------:R-:W-:-:S06]  /*8fa0*/  LEA.HI.X R19, R16, UR9, R17, 0x1, P4 ;  /* 0x0000000910137c11 */ /* 0x000fcc000a0f0c11 */
[----:B------:R-:W4:Y:S01]  /*8fb0*/  LDG.E.128 R16, desc[UR6][R18.64] ;  /* 0x0000000612107981 */ /* 0x000f22000c1e1d00 */
[C---:B-----5:R-:W-:Y:S01]  /*8fc0*/  IMAD.U32 R24, R20.reuse, 0x10000, RZ ;  /* 0x0001000014187824 */ /* 0x060fe200078e00ff */
        /* <DEDUP_REMOVED lines=32> */
[----:B------:R-:W-:-:S02]  /*91d0*/  IMAD.U32 R7, R16, 0x10000, RZ ;  /* 0x0001000010077824 */ /* 0x000fc400078e00ff */
        /* <DEDUP_REMOVED lines=26> */
.L_x_4484:
[----:B------:R-:W-:Y:S05]  /*9380*/  BSYNC B0 ;  /* 0x0000000000007941 */ /* 0x000fea0003800000 */
.L_x_4483:
[----:B-----5:R3:W-:Y:S02]  /*9390*/  STS.128 [R135+0x800], R20 ;  /* 0x0008001487007388 */ /* 0x0207e40000000c00 */
.L_x_4482:
[----:B------:R-:W-:Y:S05]  /*93a0*/  BSYNC B1 ;  /* 0x0000000000017941 */ /* 0x000fea0003800000 */
.L_x_4481:
[----:B------:R1:W-:Y:S01]  /*93b0*/  @P1 STS.128 [R135+0x1800], RZ ;  /* 0x001800ff87001388 */ /* 0x0003e20000000c00 */
[----:B------:R-:W-:Y:S04]  /*93c0*/  BSSY B1, `(.L_x_4485) ;  /* 0x000005d000017945 */ /* 0x000fe80003800000 */
[----:B------:R-:W-:Y:S05]  /*93d0*/  @P1 BRA `(.L_x_4486) ;  /* 0x00000004006c1947 */ /* 0x000fea0003800000 */
[----:B-1-3--:R1:W5:Y:S01]  /*93e0*/  LDG.E.128 R20, desc[UR6][R26.64+0x40] ;  /* 0x000040061a147981 */ /* 0x00a362000c1e1d00 */
[----:B------:R-:W-:Y:S01]  /*93f0*/  ISETP.GE.AND P1, PT, R85, UR12, PT ;  /* 0x0000000c55007c0c */ /* 0x000fe2000bf26270 */
[----:B------:R-:W-:-:S12]  /*9400*/  BSSY B0, `(.L_x_4487) ;  /* 0x0000057000007945 */ /* 0x000fd80003800000 */
        /* <DEDUP_REMOVED lines=9> */
[----:B------:R-:W-:-:S04]  /*94a0*/  IADD3 R7, P2, R5, R16, RZ ;  /* 0x0000001005077210 */ /* 0x000fc80007f5e0ff */
[----:B------:R-:W-:Y:S01]  /*94b0*/  LEA.HI.X.SX32 R4, R5, R2, 0x1, P2 ;  /* 0x0000000205047211 */ /* 0x000fe200010f0eff */
[----:B------:R-:W-:Y:S01]  /*94c0*/  IMAD.MOV.U32 R5, RZ, RZ, R77 ;  /* 0x000000ffff057224 */ /* 0x000fe200078e004d */
[C---:B------:R-:W-:Y:S01]  /*94d0*/  LEA R12, P2, R7.reuse, UR8, 0x1 ;  /* 0x00000008070c7c11 */ /* 0x040fe2000f8408ff */
[--C-:B------:R-:W-:Y:S01]  /*94e0*/  @P1 IMAD.MOV R5, RZ, RZ, -R0.reuse ;  /* 0x000000ffff051224 */ /* 0x100fe200078e0a00 */
[----:B------:R-:W-:Y:S01]  /*94f0*/  MOV R17, RZ ;  /* 0x000000ff00117202 */ /* 0x000fe20000000f00 */
[----:B------:R-:W-:Y:S01]  /*9500*/  @P1 IMAD.MOV R17, RZ, RZ, -R0 ;  /* 0x000000ffff111224 */ /* 0x000fe200078e0a00 */
[----:B------:R-:W-:Y:S01]  /*9510*/  LEA.HI.X R13, R7, UR9, R4, 0x1, P2 ;  /* 0x00000009070d7c11 */ /* 0x000fe200090f0c04 */
[----:B------:R-:W-:Y:S01]  /*9520*/  IMAD.WIDE R4, R5, 0x2, R26 ;  /* 0x0000000205047825 */ /* 0x000fe200078e021a */
[----:B------:R-:W-:Y:S02]  /*9530*/  ULDC.64 UR8, c[0x0][0x358] ;  /* 0x0000d60000087ab9 */ /* 0x000fe40000000a00 */
[----:B------:R-:W-:-:S02]  /*9540*/  IADD3 R16, P2, R17, R16, RZ ;  /* 0x0000001011107210 */ /* 0x000fc40007f5e0ff */
[----:B------:R-:W3:Y:S02]  /*9550*/  LDG.E.128 R12, desc[UR6][R12.64] ;  /* 0x000000060c0c7981 */ /* 0x000ee4000c1e1d00 */
[----:B------:R-:W-:Y:S02]  /*9560*/  LEA.HI.X.SX32 R17, R17, R2, 0x1, P2 ;  /* 0x0000000211117211 */ /* 0x000fe400010f0eff */
[C---:B------:R-:W-:Y:S01]  /*9570*/  LEA R18, P2, R16.reuse, UR8, 0x1 ;  /* 0x0000000810127c11 */ /* 0x040fe2000f8408ff */
[----:B------:R-:W4:Y:S03]  /*9580*/  LDG.E.128 R4, desc[UR6][R4.64+0x40] ;  /* 0x0000400604047981 */ /* 0x000f26000c1e1d00 */
[----:B------:R-:W-:-:S06]  /*9590*/  LEA.HI.X R19, R16, UR9, R17, 0x1, P2 ;  /* 0x0000000910137c11 */ /* 0x000fcc00090f0c11 */
[----:B------:R-:W4:Y:S01]  /*95a0*/  LDG.E.128 R16, desc[UR6][R18.64] ;  /* 0x0000000612107981 */ /* 0x000f22000c1e1d00 */
[C---:B-----5:R-:W-:Y:S01]  /*95b0*/  IMAD.U32 R24, R20.reuse, 0x10000, RZ ;  /* 0x0001000014187824 */ /* 0x060fe200078e00ff */
[----:B------:R-:W-:Y:S01]  /*95c0*/  LOP3.LUT R2, R20, 0xffff0000, RZ, 0xc0, !PT ;  /* 0xffff000014027812 */ /* 0x000fe200078ec0ff */
[C---:B------:R-:W-:Y:S01]  /*95d0*/  IMAD.U32 R25, R22.reuse, 0x10000, RZ ;  /* 0x0001000016197824 */ /* 0x040fe200078e00ff */
[----:B------:R-:W-:Y:S01]  /*95e0*/  LOP3.LUT R0, R21, 0xffff0000, RZ, 0xc0, !PT ;  /* 0xffff000015007812 */ /* 0x000fe200078ec0ff */
[----:B--2---:R-:W-:Y:S01]  /*95f0*/  IMAD.U32 R29, R23, 0x10000, RZ ;  /* 0x00010000171d7824 */ /* 0x004fe200078e00ff */
[----:B------:R-:W-:Y:S02]  /*9600*/  SHF.L.U32 R28, R21, 0x10, RZ ;  /* 0x00000010151c7819 */ /* 0x000fe400000006ff */
[----:B------:R-:W-:Y:S02]  /*9610*/  LOP3.LUT R21, R22, 0xffff0000, RZ, 0xc0, !PT ;  /* 0xffff000016157812 */ /* 0x000fe400078ec0ff */
[----:B------:R-:W-:-:S02]  /*9620*/  LOP3.LUT R20, R23, 0xffff0000, RZ, 0xc0, !PT ;  /* 0xffff000017147812 */ /* 0x000fc400078ec0ff */
[----:B---3--:R-:W-:Y:S01]  /*9630*/  SHF.L.U32 R23, R12, 0x10, RZ ;  /* 0x000000100c177819 */ /* 0x008fe200000006ff */
[----:B------:R-:W-:Y:S01]  /*9640*/  IMAD.U32 R30, R14, 0x10000, RZ ;  /* 0x000100000e1e7824 */ /* 0x000fe200078e00ff */
[----:B------:R-:W-:Y:S01]  /*9650*/  LOP3.LUT R22, R12, 0xffff0000, RZ, 0xc0, !PT ;  /* 0xffff00000c167812 */ /* 0x000fe200078ec0ff */
[C---:B------:R-:W-:Y:S01]  /*9660*/  IMAD.U32 R12, R13.reuse, 0x10000, RZ ;  /* 0x000100000d0c7824 */ /* 0x040fe200078e00ff */
[----:B------:R-:W-:Y:S01]  /*9670*/  LOP3.LUT R31, R13, 0xffff0000, RZ, 0xc0, !PT ;  /* 0xffff00000d1f7812 */ /* 0x000fe200078ec0ff */
[----:B----4-:R-:W-:Y:S01]  /*9680*/  IMAD.U32 R37, R6, 0x10000, RZ ;  /* 0x0001000006257824 */ /* 0x010fe200078e00ff */
[C---:B------:R-:W-:Y:S01]  /*9690*/  SHF.L.U32 R13, R15.reuse, 0x10, RZ ;  /* 0x000000100f0d7819 */ /* 0x040fe200000006ff */
[----:B------:R-:W-:Y:S01]  /*96a0*/  IMAD.U32 R32, R4, 0x10000, RZ ;  /* 0x0001000004207824 */ /* 0x000fe200078e00ff */
        /* <DEDUP_REMOVED lines=44> */
.L_x_4488:
[----:B------:R-:W-:Y:S05]  /*9970*/  BSYNC B0 ;  /* 0x0000000000007941 */ /* 0x000fea0003800000 */
.L_x_4487:
[----:B-----5:R3:W-:Y:S02]  /*9980*/  STS.128 [R135+0x1800], R20 ;  /* 0x0018001487007388 */ /* 0x0207e40000000c00 */
.L_x_4486:
[----:B------:R-:W-:Y:S05]  /*9990*/  BSYNC B1 ;  /* 0x0000000000017941 */ /* 0x000fea0003800000 */
.L_x_4485:
[----:B------:R1:W-:Y:S01]  /*99a0*/  @P0 STS.128 [R135+0x2800], RZ ;  /* 0x002800ff87000388 */ /* 0x0003e20000000c00 */
[----:B------:R-:W-:Y:S05]  /*99b0*/  @P0 BRA `(.L_x_4458) ;  /* 0x0000000800840947 */ /* 0x000fea0003800000 */
[----:B------:R1:W5:Y:S01]  /*99c0*/  LDG.E.128 R4, desc[UR6][R26.64+0x80] ;  /* 0x000080061a047981 */ /* 0x000362000c1e1d00 */
[----:B------:R-:W-:Y:S01]  /*99d0*/  ISETP.GE.AND P0, PT, R84, UR12, PT ;  /* 0x0000000c54007c0c */ /* 0x000fe2000bf06270 */
[----:B------:R-:W-:Y:S01]  /*99e0*/  BSSY B0, `(.L_x_4489) ;  /* 0x000005a000007945 */ /* 0x000fe20003800000 */
[----:B------:R-:W-:-:S05]  /*99f0*/  IADD3 R14, P1, R26, 0x80, RZ ;  /* 0x000000801a0e7810 */ /* 0x000fca0007f3e0ff */
[----:B------:R-:W-:-:S06]  /*9a00*/  IMAD.X R15, RZ, RZ, R27, P1 ;  /* 0x000000ffff0f7224 */ /* 0x000fcc00008e061b */
        /* <DEDUP_REMOVED lines=14> */
[----:B------:R-:W-:Y:S02]  /*9af0*/  LEA.HI.X.SX32 R17, R2, R9, 0x1, P1 ;  /* 0x0000000902117211 */ /* 0x000fe400008f0eff */
[----:B------:R-:W-:-:S03]  /*9b00*/  LEA R16, P1, R0, UR8, 0x1 ;  /* 0x0000000800107c11 */ /* 0x000fc6000f8208ff */
[----:B------:R-:W2:Y:S01]  /*9b10*/  LDG.E.128 R12, desc[UR6][R14.64] ;  /* 0x000000060e0c7981 */ /* 0x000ea2000c1e1d00 */
[----:B------:R-:W-:Y:S01]  /*9b20*/  LEA.HI.X R17, R0, UR9, R17, 0x1, P1 ;  /* 0x0000000900117c11 */ /* 0x000fe200088f0c11 */
[----:B------:R-:W-:Y:S01]  /*9b30*/  IMAD.MOV.U32 R0, RZ, RZ, RZ ;  /* 0x000000ffff007224 */ /* 0x000fe200078e00ff */
[----:B------:R-:W-:Y:S01]  /*9b40*/  @P0 IADD3 R0, -R81, RZ, RZ ;  /* 0x000000ff51000210 */ /* 0x000fe20007ffe1ff */
[----:B------:R-:W-:-:S03]  /*9b50*/  ULDC.64 UR8, c[0x0][0x358] ;  /* 0x0000d60000087ab9 */ /* 0x000fc60000000a00 */
[C---:B------:R-:W-:Y:S01]  /*9b60*/  IADD3 R3, P1, R0.reuse, R3, RZ ;  /* 0x0000000300037210 */ /* 0x040fe20007f3e0ff */
[----:B------:R-:W4:Y:S03]  /*9b70*/  LDG.E.128 R16, desc[UR6][R16.64] ;  /* 0x0000000610107981 */ /* 0x000f26000c1e1d00 */
[----:B------:R-:W-:Y:S02]  /*9b80*/  LEA.HI.X.SX32 R0, R0, R9, 0x1, P1 ;  /* 0x0000000900007211 */ /* 0x000fe400008f0eff */
[----:B-1-3--:R-:W-:-:S04]  /*9b90*/  LEA R20, P1, R3, UR8, 0x1 ;  /* 0x0000000803147c11 */ /* 0x00afc8000f8208ff */
        /* <DEDUP_REMOVED lines=13> */
[----:B------:R-:W-:Y:S01]  /*9c70*/  SHF.L.U32 R6, R13, 0x10, RZ ;  /* 0x000000100d067819 */ /* 0x000fe200000006ff */
[----:B------:R-:W-:Y:S01]  /*9c80*/  IMAD.U32 R12, R15, 0x10000, RZ ;  /* 0x000100000f0c7824 */ /* 0x000fe200078e00ff */
[----:B------:R-:W-:-:S02]  /*9c90*/  LOP3.LUT R28, R13, 0xffff0000, RZ, 0xc0, !PT ;  /* 0xffff00000d1c7812 */ /* 0x000fc400078ec0ff */
[----:B------:R-:W-:Y:S01]  /*9ca0*/  LOP3.LUT R13, R14, 0xffff0000, RZ, 0xc0, !PT ;  /* 0xffff00000e0d7812 */ /* 0x000fe200078ec0ff */
        /* <DEDUP_REMOVED lines=24> */
[----:B------:R-:W-:Y:S01]  /*9e30*/  IMAD.U32 R19, R22, 0x10000, RZ ;  /* 0x0001000016137824 */ /* 0x000fe200078e00ff */
[C---:B------:R-:W-:Y:S01]  /*9e40*/  SHF.L.U32 R6, R21.reuse, 0x10, RZ ;  /* 0x0000001015067819 */ /* 0x040fe200000006ff */
[----:B------:R-:W-:Y:S01]  /*9e50*/  FMUL.FTZ R31, R28, R31 ;  /* 0x0000001f1c1f7220 */ /* 0x000fe20000410000 */
[----:B------:R-:W-:Y:S01]  /*9e60*/  LOP3.LUT R20, R21, 0xffff0000, RZ, 0xc0, !PT ;  /* 0xffff000015147812 */ /* 0x000fe200078ec0ff */
[----:B------:R-:W-:Y:S01]  /*9e70*/  FMUL.FTZ R30, R25, R30 ;  /* 0x0000001e191e7220 */ /* 0x000fe20000410000 */
[----:B------:R-:W-:Y:S01]  /*9e80*/  LOP3.LUT R18, R22, 0xffff0000, RZ, 0xc0, !PT ;  /* 0xffff000016127812 */ /* 0x000fe200078ec0ff */
[----:B------:R-:W-:Y:S01]  /*9e90*/  FMUL.FTZ R32, R27, R32 ;  /* 0x000000201b207220 */ /* 0x000fe20000410000 */
[C---:B------:R-:W-:Y:S01]  /*9ea0*/  SHF.L.U32 R14, R23.reuse, 0x10, RZ ;  /* 0x00000010170e7819 */ /* 0x040fe200000006ff */
        /* <DEDUP_REMOVED lines=13> */
.L_x_4490:
[----:B------:R-:W-:Y:S05]  /*9f80*/  BSYNC B0 ;  /* 0x0000000000007941 */ /* 0x000fea0003800000 */
.L_x_4489:
[----:B-----5:R1:W-:Y:S01]  /*9f90*/  STS.128 [R135+0x2800], R4 ;  /* 0x0028000487007388 */ /* 0x0203e20000000c00 */
[----:B------:R-:W-:Y:S05]  /*9fa0*/  BRA `(.L_x_4458) ;  /* 0x0000000400087947 */ /* 0x000fea0003800000 */
.L_x_4444:
[----:B------:R-:W-:Y:S01]  /*9fb0*/  IMAD.IADD R3, R126, 0x1, -R71 ;  /* 0x000000017e037824 */ /* 0x000fe200078e0a47 */
[----:B------:R-:W-:Y:S01]  /*9fc0*/  BSSY B0, `(.L_x_4491) ;  /* 0x0000022000007945 */ /* 0x000fe20003800000 */
[----:B------:R-:W-:-:S03]  /*9fd0*/  VIADD R8, R110, 0x20 ;  /* 0x000000206e087836 */ /* 0x000fc60000000000 */
[-C--:B------:R-:W-:Y:S02]  /*9fe0*/  ISETP.GE.AND P2, PT, R110, R3.reuse, PT ;  /* 0x000000036e00720c */ /* 0x080fe40003f46270 */
[----:B------:R-:W-:-:S11]  /*9ff0*/  ISETP.GE.AND P6, PT, R8, R3, PT ;  /* 0x000000030800720c */ /* 0x000fd60003fc6270 */
[----:B------:R-:W-:Y:S05]  /*a000*/  @P2 BRA `(.L_x_4492) ;  /* 0x0000000000742947 */ /* 0x000fea0003800000 */
[----:B------:R-:W-:Y:S01]  /*a010*/  ULDC UR5, c[0x0][0x2d0] ;  /* 0x0000b40000057ab9 */ /* 0x000fe20000000800 */
[----:B------:R-:W1:Y:S01]  /*a020*/  @!P1 LDC.64 R2, c[0x0][0x210] ;  /* 0x00008400ff029b82 */ /* 0x000e620000000a00 */
[----:B------:R-:W-:-:S13]  /*a030*/  ISETP.GE.AND P5, PT, R10, UR5, PT ;  /* 0x000000050a007c0c */ /* 0x000fda000bfa6270 */
[----:B--2---:R-:W2:Y:S01]  /*a040*/  @!P5 LDC.64 R4, c[0x0][0x210] ;  /* 0x00008400ff04db82 */ /* 0x004ea20000000a00 */
[----:B------:R3:W-:Y:S04]  /*a050*/  @P5 STS [R135], RZ ;  /* 0x000000ff87005388 */ /* 0x0007e80000000800 */
[----:B------:R3:W-:Y:S04]  /*a060*/  @P5 STS [R135+0x4], RZ ;  /* 0x000004ff87005388 */ /* 0x0007e80000000800 */
[----:B------:R3:W-:Y:S01]  /*a070*/  @P5 STS.64 [R135+0x8], RZ ;  /* 0x000008ff87005388 */ /* 0x0007e20000000a00 */
[----:B-1----:R-:W-:-:S04]  /*a080*/  @!P1 LEA R2, P2, R112, R2, 0x1 ;  /* 0x0000000270029211 */ /* 0x002fc800078408ff */
[C---:B------:R-:W-:Y:S02]  /*a090*/  @!P1 LEA.HI.X R3, R112.reuse, R3, R74, 0x1, P2 ;  /* 0x0000000370039211 */ /* 0x040fe400010f0c4a */
[----:B--2---:R-:W-:-:S04]  /*a0a0*/  @!P5 LEA R4, P4, R112, R4, 0x1 ;  /* 0x000000047004d211 */ /* 0x004fc800078808ff */
[----:B------:R-:W-:-:S05]  /*a0b0*/  @!P5 LEA.HI.X R5, R112, R5, R74, 0x1, P4 ;  /* 0x000000057005d211 */ /* 0x000fca00020f0c4a */
        /* <DEDUP_REMOVED lines=18> */
.L_x_4492:
[----:B------:R-:W-:Y:S05]  /*a1e0*/  BSYNC B0 ;  /* 0x0000000000007941 */ /* 0x000fea0003800000 */
.L_x_4491:
[----:B------:R-:W-:Y:S05]  /*a1f0*/  @P6 BRA `(.L_x_4458) ;  /* 0x0000000000746947 */ /* 0x000fea0003800000 */
[----:B------:R-:W-:Y:S01]  /*a200*/  ULDC UR5, c[0x0][0x2d0] ;  /* 0x0000b40000057ab9 */ /* 0x000fe20000000800 */
[----:B-1-3--:R-:W1:Y:S01]  /*a210*/  @!P1 LDC.64 R2, c[0x0][0x210] ;  /* 0x00008400ff029b82 */ /* 0x00ae620000000a00 */
[----:B------:R-:W-:Y:S02]  /*a220*/  ISETP.GE.AND P4, PT, R10, UR5, PT ;  /* 0x000000050a007c0c */ /* 0x000fe4000bf86270 */
[----:B------:R-:W-:-:S04]  /*a230*/  IADD3 R112, P2, R112, UR10, RZ ;  /* 0x0000000a70707c10 */ /* 0x000fc8000ff5e0ff */
[----:B--2---:R-:W-:-:S07]  /*a240*/  IADD3.X R7, R74, UR11, RZ, P2, !PT ;  /* 0x0000000b4a077c10 */ /* 0x004fce00097fe4ff */
[----:B------:R-:W2:Y:S01]  /*a250*/  @!P4 LDC.64 R4, c[0x0][0x210] ;  /* 0x00008400ff04cb82 */ /* 0x000ea20000000a00 */
[----:B------:R4:W-:Y:S01]  /*a260*/  @P4 STS.128 [R135+0x800], RZ ;  /* 0x000800ff87004388 */ /* 0x0009e20000000c00 */
[----:B-1----:R-:W-:-:S04]  /*a270*/  @!P1 LEA R2, P2, R112, R2, 0x1 ;  /* 0x0000000270029211 */ /* 0x002fc800078408ff */
[C---:B------:R-:W-:Y:S02]  /*a280*/  @!P1 LEA.HI.X R3, R112.reuse, R3, R7, 0x1, P2 ;  /* 0x0000000370039211 */ /* 0x040fe400010f0c07 */
        /* <DEDUP_REMOVED lines=14> */
[----:B----4-:R-:W-:-:S04]  /*a370*/  LEA R2, P0, R112, UR8, 0x1 ;  /* 0x0000000870027c11 */ /* 0x010fc8000f8008ff */
[----:B------:R-:W-:-:S05]  /*a380*/  LEA.HI.X R3, R112, UR9, R7, 0x1, P0 ;  /* 0x0000000970037c11 */ /* 0x000fca00080f0c07 */
[----:B------:R-:W-:Y:S01]  /*a390*/  @!PT LDS RZ, [RZ] ;  /* 0x00000000fffff984 */ /* 0x000fe20000000800 */
[----:B------:R-:W-:Y:S01]  /*a3a0*/  @!PT LDS RZ, [RZ] ;  /* 0x00000000fffff984 */ /* 0x000fe20000000800 */
[----:B------:R-:W-:Y:S01]  /*a3b0*/  @!PT LDS RZ, [RZ] ;  /* 0x00000000fffff984 */ /* 0x000fe20000000800 */
[----:B------:R1:W-:Y:S04]  /*a3c0*/  LDGSTS.E.BYPASS.LTC128B.128 [R135+0x2800], desc[UR6][R2.64+0x80] ;  /* 0x0280008002877fae */ /* 0x0003e8000b901d46 */
.L_x_4458:
[----:B------:R-:W-:Y:S05]  /*a3d0*/  BSYNC B3 ;  /* 0x0000000000037941 */ /* 0x000fea0003800000 */
.L_x_4443:
[----:B------:R-:W-:Y:S01]  /*a3e0*/  VIADD R134, R87, 0xffffffff ;  /* 0xffffffff57867836 */ /* 0x000fe20000000000 */
[----:B------:R-:W-:Y:S01]  /*a3f0*/  ULDC.64 UR12, c[0x0][0x218] ;  /* 0x00008600000c7ab9 */ /* 0x000fe20000000a00 */
[----:B------:R-:W-:Y:S01]  /*a400*/  LOP3.LUT R130, R72, 0xffff, RZ, 0xc0, !PT ;  /* 0x0000ffff48827812 */ /* 0x000fe200078ec0ff */
[----:B------:R-:W-:Y:S01]  /*a410*/  BSSY B0, `(.L_x_4493) ;  /* 0x0000022000007945 */ /* 0x000fe20003800000 */
[----:B------:R-:W-:Y:S01]  /*a420*/  IMAD.SHL.U32 R0, R134, 0x40, RZ ;  /* 0x0000004086007824 */ /* 0x000fe200078e00ff */
[----:B------:R-:W-:Y:S02]  /*a430*/  LEA R132, P0, R108, UR12, 0x1 ;  /* 0x0000000c6c847c11 */ /* 0x000fe4000f8008ff */
[----:B------:R-:W-:Y:S01]  /*a440*/  LOP3.LUT R88, R130, 0xff, RZ, 0xc0, !PT ;  /* 0x000000ff82587812 */ /* 0x000fe200078ec0ff */
[----:B-12---:R-:W-:Y:S01]  /*a450*/  IMAD.IADD R7, R59, 0x1, -R0 ;  /* 0x000000013b077824 */ /* 0x006fe200078e0a00 */
[----:B------:R-:W-:-:S04]  /*a460*/  LEA.HI.X R131, R108, UR13, R56, 0x1, P0 ;  /* 0x0000000d6c837c11 */ /* 0x000fc800080f0c38 */
[----:B------:R-:W-:-:S13]  /*a470*/  ISETP.GE.AND P1, PT, R110, R7, PT ;  /* 0x000000076e00720c */ /* 0x000fda0003f26270 */
[----:B------:R-:W-:Y:S05]  /*a480*/  @P1 BRA `(.L_x_4494) ;  /* 0x0000000000681947 */ /* 0x000fea0003800000 */
[C---:B---34-:R-:W-:Y:S02]  /*a490*/  LOP3.LUT R2, R88.reuse, 0x1, RZ, 0xc0, !PT ;  /* 0x0000000158027812 */ /* 0x058fe400078ec0ff */
[----:B------:R-:W-:Y:S02]  /*a4a0*/  R2P PR, R88, 0x6 ;  /* 0x0000000658007804 */ /* 0x000fe40000000000 */
[----:B------:R-:W-:-:S11]  /*a4b0*/  ISETP.NE.U32.AND P0, PT, R2, 0x1, PT ;  /* 0x000000010200780c */ /* 0x000fd60003f05070 */
[--C-:B------:R-:W-:Y:S02]  /*a4c0*/  @P1 IMAD.MOV.U32 R133, RZ, RZ, R131.reuse ;  /* 0x000000ffff851224 */ /* 0x100fe400078e0083 */
        /* <DEDUP_REMOVED lines=15> */
[----:B-1----:R-:W-:-:S05]  /*a5c0*/  MOV R133, R131 ;  /* 0x0000008300857202 */ /* 0x002fca0000000f00 */
[----:B------:R-:W-:Y:S01]  /*a5d0*/  @!PT LDS RZ, [RZ] ;  /* 0x00000000fffff984 */ /* 0x000fe20000000800 */
[----:B------:R-:W-:Y:S01]  /*a5e0*/  @!PT LDS RZ, [RZ] ;  /* 0x00000000fffff984 */ /* 0x000fe20000000800 */
[----:B------:R-:W-:Y:S01]  /*a5f0*/  @!PT LDS RZ, [RZ] ;  /* 0x00000000fffff984 */ /* 0x000fe20000000800 */
[----:B------:R1:W-:Y:S01]  /*a600*/  LDGSTS.E.BYPASS.LTC128B.128 [R135+0x5000], desc[UR6][R132.64+0x80] ;  /* 0x0500008084877fae */ /* 0x0003e2000b901d46 */
[----:B------:R-:W-:Y:S05]  /*a610*/  BRA `(.L_x_4494) ;  /* 0x0000000000047947 */ /* 0x000fea0003800000 */
.L_x_4495:
[----:B------:R2:W-:Y:S02]  /*a620*/  STS.128 [R135+0x5000], RZ ;  /* 0x005000ff87007388 */ /* 0x0005e40000000c00 */
.L_x_4494:
[----:B------:R-:W-:Y:S05]  /*a630*/  BSYNC B0 ;  /* 0x0000000000007941 */ /* 0x000fea0003800000 */
.L_x_4493:
[----:B------:R-:W-:Y:S01]  /*a640*/  ISETP.GE.AND P0, PT, R8, R7, PT ;  /* 0x000000070800720c */ /* 0x000fe20003f06270 */
[----:B------:R-:W-:-:S12]  /*a650*/  BSSY B0, `(.L_x_4496) ;  /* 0x000001f000007945 */ /* 0x000fd80003800000 */
[----:B------:R-:W-:Y:S05]  /*a660*/  @P0 BRA `(.L_x_4497) ;  /* 0x0000000000740947 */ /* 0x000fea0003800000 */
[C---:B-1-34-:R-:W-:Y:S02]  /*a670*/  LOP3.LUT R2, R88.reuse, 0x1, RZ, 0xc0, !PT ;  /* 0x0000000158027812 */ /* 0x05afe400078ec0ff */
[----:B------:R-:W-:Y:S02]  /*a680*/  LOP3.LUT P0, RZ, R88, 0x2, RZ, 0xc0, !PT ;  /* 0x0000000258ff7812 */ /* 0x000fe4000780c0ff */
[----:B------:R-:W-:Y:S02]  /*a690*/  ISETP.NE.U32.AND P1, PT, R2, 0x1, PT ;  /* 0x000000010200780c */ /* 0x000fe40003f25070 */
[----:B------:R-:W-:-:S05]  /*a6a0*/  IADD3 R3, P2, R57, R108, RZ ;  /* 0x0000006c39037210 */ /* 0x000fca0007f5e0ff */
[----:B------:R-:W-:-:S04]  /*a6b0*/  IMAD.X R2, R58, 0x1, R56, P2 ;  /* 0x000000013a027824 */ /* 0x000fc800010e0638 */
[----:B------:R-:W-:Y:S02]  /*a6c0*/  @P0 LEA R4, P2, R3, UR12, 0x1 ;  /* 0x0000000c03040c11 */ /* 0x000fe4000f8408ff */
[----:B------:R-:W-:Y:S02]  /*a6d0*/  @!P1 LEA R12, P4, R57, R132, 0x1 ;  /* 0x00000084390c9211 */ /* 0x000fe400078808ff */
[----:B------:R-:W-:Y:S02]  /*a6e0*/  @P0 LEA.HI.X R5, R3, UR13, R2, 0x1, P2 ;  /* 0x0000000d03050c11 */ /* 0x000fe400090f0c02 */
        /* <DEDUP_REMOVED lines=13> */
[----:B-1----:R-:W-:-:S04]  /*a7c0*/  LEA R4, P0, R3, UR12, 0x1 ;  /* 0x0000000c03047c11 */ /* 0x002fc8000f8008ff */
[----:B------:R-:W-:-:S05]  /*a7d0*/  LEA.HI.X R5, R3, UR13, R2, 0x1, P0 ;  /* 0x0000000d03057c11 */ /* 0x000fca00080f0c02 */
[----:B------:R-:W-:Y:S01]  /*a7e0*/  @!PT LDS RZ, [RZ] ;  /* 0x00000000fffff984 */ /* 0x000fe20000000800 */
[----:B------:R-:W-:Y:S01]  /*a7f0*/  @!PT LDS RZ, [RZ] ;  /* 0x00000000fffff984 */ /* 0x000fe20000000800 */
[----:B------:R-:W-:Y:S01]  /*a800*/  @!PT LDS RZ, [RZ] ;  /* 0x00000000fffff984 */ /* 0x000fe20000000800 */
[----:B------:R1:W-:Y:S01]  /*a810*/  LDGSTS.E.BYPASS.LTC128B.128 [R135+0x5800], desc[UR6][R4.64+0x80] ;  /* 0x0580008004877fae */ /* 0x0003e2000b901d46 */
[----:B------:R-:W-:Y:S05]  /*a820*/  BRA `(.L_x_4497) ;  /* 0x0000000000047947 */ /* 0x000fea0003800000 */
.L_x_4498:
[----:B------:R3:W-:Y:S02]  /*a830*/  STS.128 [R135+0x5800], RZ ;  /* 0x005800ff87007388 */ /* 0x0007e40000000c00 */
.L_x_4497:
[----:B------:R-:W-:Y:S05]  /*a840*/  BSYNC B0 ;  /* 0x0000000000007941 */ /* 0x000fea0003800000 */
.L_x_4496:
[----:B------:R-:W0:Y:S01]  /*a850*/  LDGDEPBAR ;  /* 0x00000000000079af */ /* 0x000e220000000000 */
[----:B-1-34-:R-:W-:Y:S01]  /*a860*/  LOP3.LUT R3, R70, 0xfffffff8, RZ, 0xc0, !PT ;  /* 0xfffffff846037812 */ /* 0x01afe200078ec0ff */
[----:B------:R-:W-:Y:S01]  /*a870*/  IMAD.SHL.U32 R12, R64, 0x40, RZ ;  /* 0x00000040400c7824 */ /* 0x000fe200078e00ff */
[----:B------:R-:W-:Y:S01]  /*a880*/  SHF.R.S32.HI R4, RZ, 0x4, R67 ;  /* 0x00000004ff047819 */ /* 0x000fe20000011443 */
[----:B------:R-:W-:Y:S01]  /*a890*/  IMAD.SHL.U32 R69, R69, 0x8, RZ ;  /* 0x0000000845457824 */ /* 0x000fe200078e00ff */
[----:B------:R-:W-:Y:S01]  /*a8a0*/  SHF.R.S32.HI R5, RZ, 0x1f, R66 ;  /* 0x0000001fff057819 */ /* 0x000fe20000011442 */
[----:B------:R-:W-:Y:S01]  /*a8b0*/  IMAD.IADD R3, R62, 0x1, -R3 ;  /* 0x000000013e037824 */ /* 0x000fe200078e0a03 */
[----:B------:R-:W-:Y:S01]  /*a8c0*/  LEA.HI R13, R67, R4, RZ, 0x1 ;  /* 0x00000004430d7211 */ /* 0x000fe200078f08ff */
[----:B------:R-:W-:Y:S01]  /*a8d0*/  ULDC.64 UR10, c[0x0][0x220] ;  /* 0x00008800000a7ab9 */ /* 0x000fe20000000a00 */
[----:B------:R-:W-:Y:S01]  /*a8e0*/  ISETP.GE.AND P1, PT, R110, R7, PT ;  /* 0x000000076e00720c */ /* 0x000fe20003f26270 */
[----:B------:R-:W-:Y:S01]  /*a8f0*/  IMAD.SHL.U32 R51, R62, 0x2, RZ ;  /* 0x000000023e337824 */ /* 0x000fe200078e00ff */
[----:B------:R-:W-:Y:S01]  /*a900*/  LEA.HI R5, R5, R66, RZ, 0x3 ;  /* 0x0000004205057211 */ /* 0x000fe200078f18ff */
[----:B------:R-:W-:Y:S01]  /*a910*/  ULDC UR5, c[0x0][0x398] ;  /* 0x0000e60000057ab9 */ /* 0x000fe20000000800 */
[----:B------:R-:W-:Y:S01]  /*a920*/  LOP3.LUT R13, R13, 0xfffffffe, RZ, 0xc0, !PT ;  /* 0xfffffffe0d0d7812 */ /* 0x000fe200078ec0ff */
[----:B------:R-:W-:Y:S01]  /*a930*/  BSSY B0, `(.L_x_4499) ;  /* 0x0000049000007945 */ /* 0x000fe20003800000 */
[----:B------:R-:W-:Y:S01]  /*a940*/  LEA.HI R6, R3, R3, RZ, 0x1 ;  /* 0x0000000303067211 */ /* 0x000fe200078f08ff */
[----:B------:R-:W-:Y:S01]  /*a950*/  IMAD.SHL.U32 R5, R5, 0x20, RZ ;  /* 0x0000002005057824 */ /* 0x000fe200078e00ff */
[----:B------:R-:W-:Y:S01]  /*a960*/  SHF.R.S32.HI R2, RZ, 0x1f, R63 ;  /* 0x0000001fff027819 */ /* 0x000fe2000001143f */
[----:B------:R-:W-:Y:S01]  /*a970*/  IMAD.IADD R13, R4, 0x1, -R13 ;  /* 0x00000001040d7824 */ /* 0x000fe200078e0a0d */
[----:B------:R-:W-:-:S02]  /*a980*/  LOP3.LUT R4, R6, 0x7fffffe, RZ, 0xc0, !PT ;  /* 0x07fffffe06047812 */ /* 0x000fc400078ec0ff */
[----:B------:R-:W-:Y:S02]  /*a990*/  SHF.R.S32.HI R6, RZ, 0x1, R6 ;  /* 0x00000001ff067819 */ /* 0x000fe40000011406 */
[----:B------:R-:W-:Y:S01]  /*a9a0*/  LOP3.LUT R9, R5, 0xffffff00, RZ, 0xc0, !PT ;  /* 0xffffff0005097812 */ /* 0x000fe200078ec0ff */
[----:B------:R-:W-:-:S04]  /*a9b0*/  DEPBAR.LE SB0, 0x0 ;  /* 0x000080000000791a */ /* 0x000fc80000000000 */
[----:B------:R-:W-:Y:S01]  /*a9c0*/  BAR.SYNC.DEFER_BLOCKING 0x0 ;  /* 0x0000000000007b1d */ /* 0x000fe20000010000 */
[----:B------:R-:W-:Y:S01]  /*a9d0*/  IMAD.SHL.U32 R5, R13, 0x8, RZ ;  /* 0x000000080d057824 */ /* 0x000fe200078e00ff */
[----:B------:R-:W-:Y:S01]  /*a9e0*/  LOP3.LUT R65, R65, 0x7fffffe, RZ, 0xc0, !PT ;  /* 0x07fffffe41417812 */ /* 0x000fe200078ec0ff */
[----:B------:R-:W-:Y:S01]  /*a9f0*/  IMAD.IADD R14, R3, 0x1, -R4 ;  /* 0x00000001030e7824 */ /* 0x000fe200078e0a04 */
[----:B------:R-:W-:Y:S01]  /*aa00*/  LEA.HI R2, R2, R63, RZ, 0x2 ;  /* 0x0000003f02027211 */ /* 0x000fe200078f10ff */
[----:B------:R-:W-:Y:S01]  /*aa10*/  IMAD R4, R68, 0x10, R71 ;  /* 0x0000001044047824 */ /* 0x000fe200078e0247 */
[----:B------:R-:W-:Y:S01]  /*aa20*/  LOP3.LUT R12, R12, 0xc0, RZ, 0xc0, !PT ;  /* 0x000000c00c0c7812 */ /* 0x000fe200078ec0ff */
[----:B------:R-:W-:Y:S01]  /*aa30*/  IMAD.IADD R65, R66, 0x1, -R65 ;  /* 0x0000000142417824 */ /* 0x000fe200078e0a41 */
[C---:B------:R-:W-:Y:S01]  /*aa40*/  LOP3.LUT P2, RZ, R6.reuse, 0x2, RZ, 0xc0, !PT ;  /* 0x0000000206ff7812 */ /* 0x040fe2000784c0ff */
[----:B------:R-:W-:Y:S01]  /*aa50*/  IMAD.SHL.U32 R6, R6, 0x40, RZ ;  /* 0x0000004006067824 */ /* 0x000fe200078e00ff */
[----:B------:R-:W-:Y:S01]  /*aa60*/  LOP3.LUT R5, R12, 0x8, R5, 0xf8, !PT ;  /* 0x000000080c057812 */ /* 0x000fe200078ef805 */
[--C-:B------:R-:W-:Y:S01]  /*aa70*/  IMAD R68, R68, 0x200, R9.reuse ;  /* 0x0000020044447824 */ /* 0x100fe200078e0209 */
[----:B------:R-:W-:Y:S01]  /*aa80*/  SHF.R.S32.HI R133, RZ, 0x2, R2 ;  /* 0x00000002ff857819 */ /* 0x000fe20000011402 */
[C---:B------:R-:W-:Y:S01]  /*aa90*/  IMAD R3, R65.reuse, 0x20, R9 ;  /* 0x0000002041037824 */ /* 0x040fe200078e0209 */
[----:B------:R-:W-:Y:S01]  /*aaa0*/  SHF.R.U32.HI R12, RZ, 0x3, R12 ;  /* 0x00000003ff0c7819 */ /* 0x000fe2000001160c */
[----:B------:R-:W-:Y:S01]  /*aab0*/  IMAD R68, R65, 0x20, R68 ;  /* 0x0000002041447824 */ /* 0x000fe200078e0244 */
[----:B------:R-:W-:Y:S01]  /*aac0*/  LOP3.LUT R6, R6, 0xc0, RZ, 0xc0, !PT ;  /* 0x000000c006067812 */ /* 0x000fe200078ec0ff */
[----:B------:R-:W-:Y:S01]  /*aad0*/  IMAD R14, R13, 0x8, R14 ;  /* 0x000000080d0e7824 */ /* 0x000fe200078e020e */
[----:B------:R-:W-:-:S02]  /*aae0*/  IADD3 R2, R4, 0x1, R133 ;  /* 0x0000000104027810 */ /* 0x000fc40007ffe085 */
[----:B------:R-:W-:Y:S02]  /*aaf0*/  LOP3.LUT R5, R5, R12, RZ, 0x3c, !PT ;  /* 0x0000000c05057212 */ /* 0x000fe400078e3cff */
[----:B------:R-:W-:Y:S01]  /*ab00*/  LOP3.LUT R9, R6, 0x8, R69, 0xf8, !PT ;  /* 0x0000000806097812 */ /* 0x000fe200078ef845 */
[----:B------:R1:W-:Y:S01]  /*ab10*/  @P1 STS [R135+0x6000], RZ ;  /* 0x006000ff87001388 */ /* 0x0003e20000000800 */
[----:B------:R-:W-:Y:S01]  /*ab20*/  SHF.R.U32.HI R6, RZ, 0x3, R6 ;  /* 0x00000003ff067819 */ /* 0x000fe20000011606 */
[----:B------:R-:W-:Y:S01]  /*ab30*/  IMAD.IADD R125, R5, 0x1, R68 ;  /* 0x00000001057d7824 */ /* 0x000fe200078e0244 */
[----:B------:R-:W-:Y:S01]  /*ab40*/  IADD3 R2, R59, R2, -R126 ;  /* 0x000000023b027210 */ /* 0x000fe20007ffe87e */
[----:B------:R1:W-:Y:S01]  /*ab50*/  @P1 STS [R135+0x6004], RZ ;  /* 0x006004ff87001388 */ /* 0x0003e20000000800 */
[----:B------:R-:W-:Y:S01]  /*ab60*/  IMAD.IADD R3, R5, 0x1, R3 ;  /* 0x0000000105037824 */ /* 0x000fe200078e0203 */
[----:B------:R-:W-:Y:S01]  /*ab70*/  LOP3.LUT R9, R9, R6, RZ, 0x3c, !PT ;  /* 0x0000000609097212 */ /* 0x000fe200078e3cff */
[----:B------:R-:W-:Y:S01]  /*ab80*/  IMAD.MOV.U32 R5, RZ, RZ, 0x10 ;  /* 0x00000010ff057424 */ /* 0x000fe200078e00ff */
[----:B------:R1:W-:Y:S01]  /*ab90*/  @P1 STS.64 [R135+0x6008], RZ ;  /* 0x006008ff87001388 */ /* 0x0003e20000000a00 */
[----:B------:R-:W-:Y:S01]  /*aba0*/  LEA R142, P0, R90, UR10, 0x1 ;  /* 0x0000000a5a8e7c11 */ /* 0x000fe2000f8008ff */
[----:B------:R-:W-:Y:S01]  /*abb0*/  VIADD R2, R2, UR5 ;  /* 0x0000000502027c36 */ /* 0x000fe20008000000 */
[----:B------:R-:W-:Y:S01]  /*abc0*/  LOP3.LUT R51, R51, 0x6, RZ, 0xc0, !PT ;  /* 0x0000000633337812 */ /* 0x000fe200078ec0ff */
[----:B------:R1:W-:Y:S01]  /*abd0*/  @P1 STS.128 [R135+0x7000], RZ ;  /* 0x007000ff87001388 */ /* 0x0003e20000000c00 */
[----:B------:R-:W-:Y:S01]  /*abe0*/  IMAD.U32 R124, R14, 0x20, R9 ;  /* 0x000000200e7c7824 */ /* 0x000fe200078e0009 */
[----:B------:R-:W-:-:S02]  /*abf0*/  LEA.HI.X R143, R90, UR11, R86, 0x1, P0 ;  /* 0x0000000b5a8f7c11 */ /* 0x000fc400080f0c56 */
[----:B------:R1:W-:Y:S01]  /*ac00*/  @P1 STS.128 [R135+0x8000], RZ ;  /* 0x008000ff87001388 */ /* 0x0003e20000000c00 */
[----:B------:R-:W-:Y:S02]  /*ac10*/  SEL R5, R5, 0xfffffff0, !P2 ;  /* 0xfffffff005057807 */ /* 0x000fe40005000000 */
[----:B------:R-:W-:Y:S01]  /*ac20*/  LEA R125, R125, UR4, 0x1 ;  /* 0x000000047d7d7c11 */ /* 0x000fe2000f8e08ff */
[----:B------:R-:W-:Y:S06]  /*ac30*/  @P1 BRA `(.L_x_4500) ;  /* 0x0000000000601947 */ /* 0x000fec0003800000 */
        /* <DEDUP_REMOVED lines=23> */
.L_x_4501:
[----:B------:R4:W-:Y:S02]  /*adb0*/  STS.128 [R135+0x8000], RZ ;  /* 0x008000ff87007388 */ /* 0x0009e40000000c00 */
.L_x_4500:
[----:B------:R-:W-:Y:S05]  /*adc0*/  BSYNC B0 ;  /* 0x0000000000007941 */ /* 0x000fea0003800000 */
.L_x_4499:
        /* <DEDUP_REMOVED lines=32> */
.L_x_4504:
[----:B------:R1:W-:Y:S02]  /*afd0*/  STS.128 [R135+0x8800], RZ ;  /* 0x008800ff87007388 */ /* 0x0003e40000000c00 */
.L_x_4503:
[----:B------:R-:W-:Y:S05]  /*afe0*/  BSYNC B0 ;  /* 0x0000000000007941 */ /* 0x000fea0003800000 */
.L_x_4502:
[----:B------:R-:W-:Y:S01]  /*aff0*/  LEA R124, R124, UR4, 0x1 ;  /* 0x000000047c7c7c11 */ /* 0x000fe2000f8e08ff */
[----:B------:R-:W-:Y:S01]  /*b000*/  LDSM.16.M88.4 R28, [R125] ;  /* 0x000000007d1c783b */ /* 0x000fe20000000200 */
[----:B------:R-:W-:Y:S01]  /*b010*/  IMAD R123, R49, 0x2, R125 ;  /* 0x00000002317b7824 */ /* 0x000fe200078e027d */
[----:B------:R-:W-:Y:S02]  /*b020*/  ISETP.GE.AND P4, PT, R87, 0x2, PT ;  /* 0x000000025700780c */ /* 0x000fe40003f86270 */
[----:B------:R-:W5:Y:S01]  /*b030*/  LDSM.16.M88.4 R60, [R124+0x3000] ;  /* 0x003000007c3c783b */ /* 0x000f620000000200 */
[----:B------:R-:W-:Y:S01]  /*b040*/  IMAD R121, R5, 0x2, R124 ;  /* 0x0000000205797824 */ /* 0x000fe200078e027c */
[C---:B-1----:R-:W-:Y:S02]  /*b050*/  VIMNMX R8, R2.reuse, R59, PT ;  /* 0x0000003b02087248 */ /* 0x042fe40003fe0100 */
[----:B------:R-:W1:Y:S01]  /*b060*/  LDSM.16.M88.4 R44, [R124+0x3400] ;  /* 0x003400007c2c783b */ /* 0x000e620000000200 */
[----:B------:R-:W-:-:S03]  /*b070*/  VIADDMNMX R9, R2, 0x8, R59, PT ;  /* 0x0000000802097846 */ /* 0x000fc6000380013b */
[----:B------:R-:W2:Y:S04]  /*b080*/  LDSM.16.M88.4 R36, [R124+0x3800] ;  /* 0x003800007c24783b */ /* 0x000ea80000000200 */
[----:B------:R-:W4:Y:S04]  /*b090*/  LDSM.16.M88.4 R68, [R124+0x3c00] ;  /* 0x003c00007c44783b */ /* 0x000f280000000200 */
[----:B------:R-:W-:Y:S04]  /*b0a0*/  LDSM.16.M88.4 R4, [R123] ;  /* 0x000000007b04783b */ /* 0x000fe80000000200 */
[----:B------:R-:W4:Y:S04]  /*b0b0*/  LDSM.16.M88.4 R24, [R121+0x3000] ;  /* 0x003000007918783b */ /* 0x000f280000000200 */
[----:B------:R-:W4:Y:S04]  /*b0c0*/  LDSM.16.M88.4 R20, [R121+0x3400] ;  /* 0x003400007914783b */ /* 0x000f280000000200 */
[----:B------:R-:W4:Y:S04]  /*b0d0*/  LDSM.16.M88.4 R16, [R121+0x3800] ;  /* 0x003800007910783b */ /* 0x000f280000000200 */
[----:B---3--:R-:W3:Y:S04]  /*b0e0*/  LDSM.16.M88.4 R12, [R121+0x3c00] ;  /* 0x003c0000790c783b */ /* 0x008ee80000000200 */
[----:B------:R-:W-:Y:S01]  /*b0f0*/  LDSM.16.M88.4 R92, [R124+0x4000] ;  /* 0x004000007c5c783b */ /* 0x000fe20000000200 */
[C---:B-----5:R-:W-:Y:S03]  /*b100*/  HMMA.16816.F32.BF16 R64, R28.reuse, R60, RZ ;  /* 0x0000003c1c40723c */ /* 0x060fe600000418ff */
[----:B------:R-:W-:Y:S04]  /*b110*/  LDSM.16.M88.4 R80, [R124+0x4400] ;  /* 0x004400007c50783b */ /* 0x000fe80000000200 */
[----:B------:R-:W-:Y:S01]  /*b120*/  LDSM.16.M88.4 R76, [R124+0x4800] ;  /* 0x004800007c4c783b */ /* 0x000fe20000000200 */
[C---:B-1----:R-:W-:Y:S03]  /*b130*/  HMMA.16816.F32.BF16 R52, R28.reuse, R44, RZ ;  /* 0x0000002c1c34723c */ /* 0x042fe600000418ff */
[----:B------:R-:W-:Y:S03]  /*b140*/  LDSM.16.M88.4 R72, [R124+0x4c00] ;  /* 0x004c00007c48783b */ /* 0x000fe60000000200 */
[C---:B--2---:R-:W-:Y:S01]  /*b150*/  HMMA.16816.F32.BF16 R40, R28.reuse, R36, RZ ;  /* 0x000000241c28723c */ /* 0x044fe200000418ff */
[----:B------:R-:W0:Y:S05]  /*b160*/  LDGDEPBAR ;  /* 0x00000000000079af */ /* 0x000e2a0000000000 */
[C---:B------:R-:W-:Y:S06]  /*b170*/  HMMA.16816.F32.BF16 R60, R28.reuse, R62, RZ ;  /* 0x0000003e1c3c723c */ /* 0x040fec00000418ff */
[C---:B------:R-:W-:Y:S06]  /*b180*/  HMMA.16816.F32.BF16 R44, R28.reuse, R46, RZ ;  /* 0x0000002e1c2c723c */ /* 0x040fec00000418ff */
[C---:B------:R-:W-:Y:S06]  /*b190*/  HMMA.16816.F32.BF16 R36, R28.reuse, R38, RZ ;  /* 0x000000261c24723c */ /* 0x040fec00000418ff */
[C---:B----4-:R-:W-:Y:S06]  /*b1a0*/  HMMA.16816.F32.BF16 R32, R28.reuse, R68, RZ ;  /* 0x000000441c20723c */ /* 0x050fec00000418ff */
[----:B------:R-:W-:Y:S01]  /*b1b0*/  HMMA.16816.F32.BF16 R28, R28, R70, RZ ;  /* 0x000000461c1c723c */ /* 0x000fe200000418ff */
        /* <DEDUP_REMOVED lines=11> */
[----:B------:R-:W-:Y:S01]  /*b270*/  HMMA.16816.F32.BF16 R28, R4, R14, R28 ;  /* 0x0000000e041c723c */ /* 0x000fe2000004181c */
[----:B------:R-:W2:Y:S04]  /*b280*/  LDSM.16.M88.4 R4, [R123+0x1000] ;  /* 0x001000007b04783b */ /* 0x000ea80000000200 */
[----:B------:R-:W3:Y:S01]  /*b290*/  LDSM.16.M88.4 R12, [R121+0x4c00] ;  /* 0x004c0000790c783b */ /* 0x000ee20000000200 */
        /* <DEDUP_REMOVED lines=8> */
[----:B------:R-:W4:Y:S05]  /*b320*/  LDSM.16.M88.4 R76, [R124+0x5400] ;  /* 0x005400007c4c783b */ /* 0x000f2a0000000200 */
[C---:B------:R-:W-:Y:S06]  /*b330*/  HMMA.16816.F32.BF16 R32, R68.reuse, R72, R32 ;  /* 0x000000484420723c */ /* 0x040fec0000041820 */
[----:B------:R-:W-:Y:S01]  /*b340*/  HMMA.16816.F32.BF16 R28, R68, R74, R28 ;  /* 0x0000004a441c723c */ /* 0x000fe2000004181c */
[----:B------:R-:W5:Y:S04]  /*b350*/  LDSM.16.M88.4 R72, [R124+0x5800] ;  /* 0x005800007c48783b */ /* 0x000f680000000200 */
[----:B------:R-:W5:Y:S01]  /*b360*/  LDSM.16.M88.4 R68, [R124+0x5c00] ;  /* 0x005c00007c44783b */ /* 0x000f620000000200 */
[C---:B--2---:R-:W-:Y:S06]  /*b370*/  HMMA.16816.F32.BF16 R64, R4.reuse, R24, R64 ;  /* 0x000000180440723c */ /* 0x044fec0000041840 */
[C---:B------:R-:W-:Y:S01]  /*b380*/  HMMA.16816.F32.BF16 R60, R4.reuse, R26, R60 ;  /* 0x0000001a043c723c */ /* 0x040fe2000004183c */
[----:B------:R-:W-:Y:S05]  /*b390*/  LDSM.16.M88.4 R24, [R123+0x2000] ;  /* 0x002000007b18783b */ /* 0x000fea0000000200 */
[C---:B------:R-:W-:Y:S06]  /*b3a0*/  HMMA.16816.F32.BF16 R52, R4.reuse, R20, R52 ;  /* 0x000000140434723c */ /* 0x040fec0000041834 */
[C---:B------:R-:W-:Y:S01]  /*b3b0*/  HMMA.16816.F32.BF16 R44, R4.reuse, R22, R44 ;  /* 0x00000016042c723c */ /* 0x040fe2000004182c */
[----:B------:R-:W2:Y:S05]  /*b3c0*/  LDSM.16.M88.4 R20, [R121+0x5000] ;  /* 0x005000007914783b */ /* 0x000eaa0000000200 */
[C---:B------:R-:W-:Y:S06]  /*b3d0*/  HMMA.16816.F32.BF16 R40, R4.reuse, R16, R40 ;  /* 0x000000100428723c */ /* 0x040fec0000041828 */
[C---:B------:R-:W-:Y:S01]  /*b3e0*/  HMMA.16816.F32.BF16 R36, R4.reuse, R18, R36 ;  /* 0x000000120424723c */ /* 0x040fe20000041824 */
[----:B------:R-:W2:Y:S05]  /*b3f0*/  LDSM.16.M88.4 R16, [R121+0x5400] ;  /* 0x005400007910783b */ /* 0x000eaa0000000200 */
[C---:B---3--:R-:W-:Y:S06]  /*b400*/  HMMA.16816.F32.BF16 R32, R4.reuse, R12, R32 ;  /* 0x0000000c0420723c */ /* 0x048fec0000041820 */
[----:B------:R-:W-:Y:S01]  /*b410*/  HMMA.16816.F32.BF16 R28, R4, R14, R28 ;  /* 0x0000000e041c723c */ /* 0x000fe2000004181c */
[----:B------:R-:W3:Y:S04]  /*b420*/  LDSM.16.M88.4 R12, [R121+0x5800] ;  /* 0x00580000790c783b */ /* 0x000ee80000000200 */
[----:B------:R-:W3:Y:S01]  /*b430*/  LDSM.16.M88.4 R4, [R121+0x5c00] ;  /* 0x005c00007904783b */ /* 0x000ee20000000200 */
[----:B-1----:R-:W-:Y:S01]  /*b440*/  HMMA.16816.F32.BF16 R64, R92, R80, R64 ;  /* 0x000000505c40723c */ /* 0x002fe20000041840 */
[----:B------:R-:W-:-:S05]  /*b450*/  DEPBAR.LE SB0, 0x0 ;  /* 0x000080000000791a */ /* 0x000fca0000000000 */
[C---:B------:R-:W-:Y:S06]  /*b460*/  HMMA.16816.F32.BF16 R60, R92.reuse, R82, R60 ;  /* 0x000000525c3c723c */ /* 0x040fec000004183c */
[C---:B----4-:R-:W-:Y:S06]  /*b470*/  HMMA.16816.F32.BF16 R52, R92.reuse, R76, R52 ;  /* 0x0000004c5c34723c */ /* 0x050fec0000041834 */
[C---:B------:R-:W-:Y:S06]  /*b480*/  HMMA.16816.F32.BF16 R44, R92.reuse, R78, R44 ;  /* 0x0000004e5c2c723c */ /* 0x040fec000004182c */
[C---:B-----5:R-:W-:Y:S06]  /*b490*/  HMMA.16816.F32.BF16 R40, R92.reuse, R72, R40 ;  /* 0x000000485c28723c */ /* 0x060fec0000041828 */
[C---:B------:R-:W-:Y:S06]  /*b4a0*/  HMMA.16816.F32.BF16 R36, R92.reuse, R74, R36 ;  /* 0x0000004a5c24723c */ /* 0x040fec0000041824 */
[C---:B------:R-:W-:Y:S06]  /*b4b0*/  HMMA.16816.F32.BF16 R32, R92.reuse, R68, R32 ;  /* 0x000000445c20723c */ /* 0x040fec0000041820 */
[----:B------:R-:W-:Y:S06]  /*b4c0*/  HMMA.16816.F32.BF16 R28, R92, R70, R28 ;  /* 0x000000465c1c723c */ /* 0x000fec000004181c */
[C---:B--2---:R-:W-:Y:S06]  /*b4d0*/  HMMA.16816.F32.BF16 R64, R24.reuse, R20, R64 ;  /* 0x000000141840723c */ /* 0x044fec0000041840 */
[C---:B------:R-:W-:Y:S06]  /*b4e0*/  HMMA.16816.F32.BF16 R60, R24.reuse, R22, R60 ;  /* 0x00000016183c723c */ /* 0x040fec000004183c */
[C---:B------:R-:W-:Y:S06]  /*b4f0*/  HMMA.16816.F32.BF16 R52, R24.reuse, R16, R52 ;  /* 0x000000101834723c */ /* 0x040fec0000041834 */
[C---:B------:R-:W-:Y:S06]  /*b500*/  HMMA.16816.F32.BF16 R44, R24.reuse, R18, R44 ;  /* 0x00000012182c723c */ /* 0x040fec000004182c */
[C---:B---3--:R-:W-:Y:S06]  /*b510*/  HMMA.16816.F32.BF16 R40, R24.reuse, R12, R40 ;  /* 0x0000000c1828723c */ /* 0x048fec0000041828 */
        /* <DEDUP_REMOVED lines=57> */
[----:B------:R-:W-:Y:S01]  /*b8b0*/  IMAD.WIDE.U32 R12, R5, UR8, RZ ;  /* 0x00000008050c7c25 */ /* 0x000fe2000f8e00ff */
[----:B------:R-:W-:Y:S02]  /*b8c0*/  ULDC.64 UR8, c[0x0][0x230] ;  /* 0x00008c0000087ab9 */ /* 0x000fe40000000a00 */
        /* <DEDUP_REMOVED lines=8> */
.L_x_4506:
[----:B------:R-:W1:Y:S02]  /*b950*/  LDC R4, c[0x0][0x248] ;  /* 0x00009200ff047b82 */ /* 0x000e640000000800 */
[----:B-1----:R-:W-:-:S04]  /*b960*/  LEA R4, -R4, RZ, 0x6 ;  /* 0x000000ff04047211 */ /* 0x002fc800078e31ff */
[----:B------:R-:W-:-:S07]  /*b970*/  SHF.R.S32.HI R5, RZ, 0x1f, R4 ;  /* 0x0000001fff057819 */ /* 0x000fce0000011404 */
.L_x_4507:
[C---:B------:R-:W-:Y:S02]  /*b980*/  LOP3.LUT P2, RZ, R88.reuse, 0x2, RZ, 0xc0, !PT ;  /* 0x0000000258ff7812 */ /* 0x040fe4000784c0ff */
[----:B------:R-:W-:Y:S02]  /*b990*/  LOP3.LUT P1, RZ, R88, 0x4, RZ, 0xc0, !PT ;  /* 0x0000000458ff7812 */ /* 0x000fe4000782c0ff */
[----:B------:R-:W-:Y:S02]  /*b9a0*/  LEA R132, P5, R4, R132, 0x1 ;  /* 0x0000008404847211 */ /* 0x000fe400078a08ff */
[----:B------:R-:W-:Y:S02]  /*b9b0*/  LOP3.LUT P6, RZ, R88, 0x1, RZ, 0xc0, !PT ;  /* 0x0000000158ff7812 */ /* 0x000fe400078cc0ff */
[----:B------:R-:W-:-:S05]  /*b9c0*/  LEA.HI.X R131, R4, R131, R5, 0x1, P5 ;  /* 0x0000008304837211 */ /* 0x000fca00028f0c05 */
[----:B------:R-:W-:-:S04]  /*b9d0*/  @P2 IADD3 R7, P0, R4, R108, RZ ;  /* 0x0000006c04072210 */ /* 0x000fc80007f1e0ff */
[----:B------:R-:W-:Y:S01]  /*b9e0*/  @P2 LEA R14, P5, R7, UR12, 0x1 ;  /* 0x0000000c070e2c11 */ /* 0x000fe2000f8a08ff */
[----:B------:R-:W-:Y:S01]  /*b9f0*/  @P2 IMAD.X R6, R5, 0x1, R56, P0 ;  /* 0x0000000105062824 */ /* 0x000fe200000e0638 */
[----:B------:R-:W-:Y:S01]  /*ba00*/  @P1 IADD3 R2, P0, R4, R108, RZ ;  /* 0x0000006c04021210 */ /* 0x000fe20007f1e0ff */
[----:B------:R-:W-:-:S03]  /*ba10*/  @P6 IMAD.MOV.U32 R16, RZ, RZ, R132 ;  /* 0x000000ffff106224 */ /* 0x000fc600078e0084 */
[----:B------:R-:W-:Y:S01]  /*ba20*/  @P2 LEA.HI.X R15, R7, UR13, R6, 0x1, P5 ;  /* 0x0000000d070f2c11 */ /* 0x000fe2000a8f0c06 */
[----:B------:R-:W-:Y:S01]  /*ba30*/  @P1 IMAD.X R7, R5, 0x1, R56, P0 ;  /* 0x0000000105071824 */ /* 0x000fe200000e0638 */
[C---:B------:R-:W-:Y:S02]  /*ba40*/  @P1 LEA R6, P0, R2.reuse, UR12, 0x1 ;  /* 0x0000000c02061c11 */ /* 0x040fe4000f8008ff */
[C---:B------:R-:W-:Y:S02]  /*ba50*/  IADD3 R13, P5, R57.reuse, R4, RZ ;  /* 0x00000004390d7210 */ /* 0x040fe40007fbe0ff */
[----:B------:R-:W-:Y:S02]  /*ba60*/  @P1 LEA.HI.X R7, R2, UR13, R7, 0x1, P0 ;  /* 0x0000000d02071c11 */ /* 0x000fe400080f0c07 */
[----:B------:R-:W-:Y:S01]  /*ba70*/  @P6 LEA R18, P0, R57, R132, 0x1 ;  /* 0x0000008439126211 */ /* 0x000fe200078008ff */
[----:B------:R-:W-:Y:S01]  /*ba80*/  IMAD.X R5, R58, 0x1, R5, P5 ;  /* 0x000000013a057824 */ /* 0x000fe200028e0605 */
[----:B------:R-:W-:-:S02]  /*ba90*/  @P2 IADD3 R2, P5, R13, R108, RZ ;  /* 0x0000006c0d022210 */ /* 0x000fc40007fbe0ff */
[----:B------:R-:W-:Y:S02]  /*baa0*/  @P6 LEA.HI.X R19, R57, R131, R58, 0x1, P0 ;  /* 0x0000008339136211 */ /* 0x000fe400000f0c3a */
[----:B------:R-:W-:Y:S01]  /*bab0*/  @P1 IADD3 R13, P0, R13, R108, RZ ;  /* 0x0000006c0d0d1210 */ /* 0x000fe20007f1e0ff */
[----:B------:R-:W-:Y:S01]  /*bac0*/  @P2 IMAD.X R17, R5, 0x1, R56, P5 ;  /* 0x0000000105112824 */ /* 0x000fe200028e0638 */
[----:B------:R-:W-:-:S03]  /*bad0*/  @P2 LEA R4, P5, R2, UR12, 0x1 ;  /* 0x0000000c02042c11 */ /* 0x000fc6000f8a08ff */
[----:B------:R-:W-:Y:S01]  /*bae0*/  @P1 IMAD.X R56, R5, 0x1, R56, P0 ;  /* 0x0000000105381824 */ /* 0x000fe200000e0638 */
[----:B------:R-:W-:Y:S01]  /*baf0*/  @P2 LEA.HI.X R5, R2, UR13, R17, 0x1, P5 ;  /* 0x0000000d02052c11 */ /* 0x000fe2000a8f0c11 */
[----:B------:R-:W-:Y:S01]  /*bb00*/  @P6 IMAD.MOV.U32 R17, RZ, RZ, R131 ;  /* 0x000000ffff116224 */ /* 0x000fe200078e0083 */
[----:B------:R-:W-:-:S04]  /*bb10*/  @P1 LEA R12, P0, R13, UR12, 0x1 ;  /* 0x0000000c0d0c1c11 */ /* 0x000fc8000f8008ff */
[----:B------:R-:W-:Y:S01]  /*bb20*/  @!PT LDS RZ, [RZ] ;  /* 0x00000000fffff984 */ /* 0x000fe20000000800 */
[----:B------:R-:W-:Y:S01]  /*bb30*/  @!PT LDS RZ, [RZ] ;  /* 0x00000000fffff984 */ /* 0x000fe20000000800 */
[----:B------:R-:W-:Y:S01]  /*bb40*/  @!PT LDS RZ, [RZ] ;  /* 0x00000000fffff984 */ /* 0x000fe20000000800 */
[----:B------:R1:W-:Y:S01]  /*bb50*/  @P6 LDGSTS.E.BYPASS.LTC128B.128 [R135+0x3000], desc[UR6][R16.64] ;  /* 0x0300000010876fae */ /* 0x0003e2000b901d46 */
[----:B------:R-:W-:-:S03]  /*bb60*/  @P1 LEA.HI.X R13, R13, UR13, R56, 0x1, P0 ;  /* 0x0000000d0d0d1c11 */ /* 0x000fc600080f0c38 */
[----:B------:R1:W-:Y:S04]  /*bb70*/  @!P6 STS [R135+0x3000], RZ ;  /* 0x003000ff8700e388 */ /* 0x0003e80000000800 */
[----:B------:R1:W-:Y:S04]  /*bb80*/  @!P6 STS [R135+0x3004], RZ ;  /* 0x003004ff8700e388 */ /* 0x0003e80000000800 */
[----:B------:R1:W-:Y:S04]  /*bb90*/  @!P6 STS.64 [R135+0x3008], RZ ;  /* 0x003008ff8700e388 */ /* 0x0003e80000000a00 */
        /* <DEDUP_REMOVED lines=26> */
.L_x_4505:
[----:B------:R-:W-:Y:S01]  /*bd40*/  IMAD.IADD R0, R0, 0x1, R51 ;  /* 0x0000000100007824 */ /* 0x000fe200078e0233 */
[----:B------:R-:W-:Y:S01]  /*bd50*/  ULDC UR8, c[0x0][0x2ec] ;  /* 0x0000bb0000087ab9 */ /* 0x000fe20000000800 */
[----:B------:R-:W-:Y:S02]  /*bd60*/  LEA R122, R3, UR4, 0x1 ;  /* 0x00000004037a7c11 */ /* 0x000fe4000f8e08ff */
[C---:B-1----:R-:W-:Y:S02]  /*bd70*/  VIADD R4, R0.reuse, 0x8 ;  /* 0x0000000800047836 */ /* 0x042fe40000000000 */
[C---:B------:R-:W-:Y:S01]  /*bd80*/  VIADD R5, R0.reuse, 0x1 ;  /* 0x0000000100057836 */ /* 0x040fe20000000000 */
[----:B------:R-:W-:Y:S01]  /*bd90*/  LDSM.16.MT88.4 R68, [R122+0x8000] ;  /* 0x008000007a44783b */ /* 0x000fe20000004200 */
[----:B------:R-:W-:Y:S01]  /*bda0*/  VIADD R2, R0, 0x9 ;  /* 0x0000000900027836 */ /* 0x000fe20000000000 */
[----:B------:R-:W-:Y:S01]  /*bdb0*/  ISETP.GE.AND P5, PT, R4, R9, PT ;  /* 0x000000090400720c */ /* 0x000fe20003fa6270 */
[C---:B------:R-:W-:Y:S01]  /*bdc0*/  VIADD R18, R0.reuse, 0x20 ;  /* 0x0000002000127836 */ /* 0x040fe20000000000 */
[-C--:B------:R-:W-:Y:S01]  /*bdd0*/  ISETP.GE.AND P0, PT, R5, R8.reuse, PT ;  /* 0x000000080500720c */ /* 0x080fe20003f06270 */
[----:B------:R-:W-:Y:S01]  /*bde0*/  VIADD R16, R0, 0x21 ;  /* 0x0000002100107836 */ /* 0x000fe20000000000 */
[----:B------:R-:W-:Y:S01]  /*bdf0*/  FSEL R7, R62, -INF , !P5 ;  /* 0xff8000003e077808 */ /* 0x000fe20006800000 */
[C---:B------:R-:W-:Y:S01]  /*be00*/  VIADD R14, R0.reuse, 0x28 ;  /* 0x00000028000e7836 */ /* 0x040fe20000000000 */
[CC--:B------:R-:W-:Y:S01]  /*be10*/  ISETP.GE.AND P5, PT, R0.reuse, R8.reuse, PT ;  /* 0x000000080000720c */ /* 0x0c0fe20003fa6270 */
[----:B------:R-:W-:Y:S01]  /*be20*/  VIADD R12, R0, 0x29 ;  /* 0x00000029000c7836 */ /* 0x000fe20000000000 */
[-C--:B------:R-:W-:Y:S01]  /*be30*/  ISETP.GE.AND P2, PT, R4, R8.reuse, PT ;  /* 0x000000080400720c */ /* 0x080fe20003f46270 */
[----:B------:R-:W-:Y:S01]  /*be40*/  VIADD R4, R0, 0x10 ;  /* 0x0000001000047836 */ /* 0x000fe20000000000 */
[----:B------:R-:W-:Y:S01]  /*be50*/  FSEL R25, R64, -INF , !P5 ;  /* 0xff80000040197808 */ /* 0x000fe20006800000 */
[----:B------:R-:W-:Y:S01]  /*be60*/  VIADD R6, R0, 0x30 ;  /* 0x0000003000067836 */ /* 0x000fe20000000000 */
[----:B------:R-:W-:Y:S01]  /*be70*/  FSEL R65, R65, -INF , !P0 ;  /* 0xff80000041417808 */ /* 0x000fe20004000000 */
[----:B------:R-:W-:Y:S01]  /*be80*/  IMAD R120, R49, 0x2, R122 ;  /* 0x0000000231787824 */ /* 0x000fe200078e027a */
[----:B------:R-:W-:-:S02]  /*be90*/  ISETP.GE.AND P6, PT, R2, R8, PT ;  /* 0x000000080200720c */ /* 0x000fc40003fc6270 */
[----:B------:R-:W-:Y:S02]  /*bea0*/  FSEL R17, R60, -INF , !P2 ;  /* 0xff8000003c117808 */ /* 0x000fe40005000000 */
[----:B------:R-:W-:Y:S01]  /*beb0*/  ISETP.GE.AND P2, PT, R2, R9, PT ;  /* 0x000000090200720c */ /* 0x000fe20003f46270 */
[C---:B------:R-:W-:Y:S01]  /*bec0*/  VIADD R2, R0.reuse, 0x11 ;  /* 0x0000001100027836 */ /* 0x040fe20000000000 */
[----:B------:R-:W-:Y:S02]  /*bed0*/  FMNMX.FTZ R22, R25, R65, !PT ;  /* 0x0000004119167209 */ /* 0x000fe40007810000 */
[----:B------:R-:W-:Y:S01]  /*bee0*/  ISETP.GE.AND P1, PT, R5, R9, PT ;  /* 0x000000090500720c */ /* 0x000fe20003f26270 */
[----:B------:R-:W-:Y:S01]  /*bef0*/  VIADD R5, R0, 0x19 ;  /* 0x0000001900057836 */ /* 0x000fe20000000000 */
[----:B------:R-:W-:Y:S02]  /*bf00*/  FSEL R61, R61, -INF , !P6 ;  /* 0xff8000003d3d7808 */ /* 0x000fe40007000000 */
[----:B------:R-:W-:-:S02]  /*bf10*/  ISETP.GE.AND P6, PT, R4, R8, PT ;  /* 0x000000080400720c */ /* 0x000fc40003fc6270 */
[----:B------:R-:W-:Y:S02]  /*bf20*/  FMNMX.FTZ R22, R17, R22, !PT ;  /* 0x0000001611167209 */ /* 0x000fe40007810000 */
[----:B------:R-:W-:Y:S02]  /*bf30*/  FSEL R67, R67, -INF , !P1 ;  /* 0xff80000043437808 */ /* 0x000fe40004800000 */
[C---:B------:R-:W-:Y:S02]  /*bf40*/  ISETP.GE.AND P0, PT, R2.reuse, R8, PT ;  /* 0x000000080200720c */ /* 0x040fe40003f06270 */
[-C--:B------:R-:W-:Y:S01]  /*bf50*/  ISETP.GE.AND P1, PT, R2, R9.reuse, PT ;  /* 0x000000090200720c */ /* 0x080fe20003f26270 */
[C---:B------:R-:W-:Y:S01]  /*bf60*/  VIADD R2, R0.reuse, 0x18 ;  /* 0x0000001800027836 */ /* 0x040fe20000000000 */
[----:B------:R-:W-:Y:S02]  /*bf70*/  ISETP.GE.AND P5, PT, R0, R9, PT ;  /* 0x000000090000720c */ /* 0x000fe40003fa6270 */
[----:B------:R-:W-:-:S02]  /*bf80*/  FSEL R23, R52, -INF , !P6 ;  /* 0xff80000034177808 */ /* 0x000fc40007000000 */
[----:B------:R-:W-:Y:S02]  /*bf90*/  FMNMX.FTZ R22, R61, R22, !PT ;  /* 0x000000163d167209 */ /* 0x000fe40007810000 */
[----:B------:R-:W-:Y:S02]  /*bfa0*/  FSEL R19, R66, -INF , !P5 ;  /* 0xff80000042137808 */ /* 0x000fe40006800000 */
[-C--:B------:R-:W-:Y:S02]  /*bfb0*/  ISETP.GE.AND P6, PT, R2, R8.reuse, PT ;  /* 0x000000080200720c */ /* 0x080fe40003fc6270 */
[----:B------:R-:W-:Y:S02]  /*bfc0*/  FSEL R53, R53, -INF , !P0 ;  /* 0xff80000035357808 */ /* 0x000fe40004000000 */
[----:B------:R-:W-:Y:S02]  /*bfd0*/  ISETP.GE.AND P5, PT, R5, R8, PT ;  /* 0x000000080500720c */ /* 0x000fe40003fa6270 */
[----:B------:R-:W-:-:S02]  /*bfe0*/  FMNMX.FTZ R22, R23, R22, !PT ;  /* 0x0000001617167209 */ /* 0x000fc40007810000 */
[----:B------:R-:W-:Y:S02]  /*bff0*/  FSEL R21, R44, -INF , !P6 ;  /* 0xff8000002c157808 */ /* 0x000fe40007000000 */
[----:B------:R-:W-:Y:S02]  /*c000*/  FSEL R45, R45, -INF , !P5 ;  /* 0xff8000002d2d7808 */ /* 0x000fe40006800000 */
[----:B------:R-:W-:Y:S02]  /*c010*/  FMNMX.FTZ R22, R53, R22, !PT ;  /* 0x0000001635167209 */ /* 0x000fe40007810000 */
[----:B------:R-:W-:Y:S02]  /*c020*/  ISETP.GE.AND P5, PT, R18, R8, PT ;  /* 0x000000081200720c */ /* 0x000fe40003fa6270 */
[----:B------:R-:W-:Y:S02]  /*c030*/  FMNMX.FTZ R22, R21, R22, !PT ;  /* 0x0000001615167209 */ /* 0x000fe40007810000 */
[----:B------:R-:W-:-:S02]  /*c040*/  FSEL R113, R40, -INF , !P5 ;  /* 0xff80000028717808 */ /* 0x000fc40006800000 */
[----:B------:R-:W-:Y:S02]  /*c050*/  ISETP.GE.AND P5, PT, R16, R8, PT ;  /* 0x000000081000720c */ /* 0x000fe40003fa6270 */
[----:B------:R-:W-:Y:S02]  /*c060*/  FMNMX.FTZ R22, R45, R22, !PT ;  /* 0x000000162d167209 */ /* 0x000fe40007810000 */
[----:B------:R-:W-:Y:S02]  /*c070*/  FSEL R109, R41, -INF , !P5 ;  /* 0xff800000296d7808 */ /* 0x000fe40006800000 */
[----:B------:R-:W-:Y:S02]  /*c080*/  ISETP.GE.AND P5, PT, R14, R8, PT ;  /* 0x000000080e00720c */ /* 0x000fe40003fa6270 */
[----:B------:R-:W-:Y:S02]  /*c090*/  FMNMX.FTZ R22, R113, R22, !PT ;  /* 0x0000001671167209 */ /* 0x000fe40007810000 */
[----:B------:R-:W-:-:S02]  /*c0a0*/  FSEL R63, R63, -INF , !P2 ;  /* 0xff8000003f3f7808 */ /* 0x000fc40005000000 */
[----:B------:R-:W-:Y:S01]  /*c0b0*/  ISETP.GE.AND P2, PT, R4, R9, PT ;  /* 0x000000090400720c */ /* 0x000fe20003f46270 */
[----:B------:R-:W-:Y:S01]  /*c0c0*/  VIADD R4, R0, 0x31 ;  /* 0x0000003100047836 */ /* 0x000fe20000000000 */
[----:B------:R-:W-:Y:S02]  /*c0d0*/  FSEL R111, R36, -INF , !P5 ;  /* 0xff800000246f7808 */ /* 0x000fe40006800000 */
[----:B------:R-:W-:Y:S02]  /*c0e0*/  ISETP.GE.AND P5, PT, R12, R8, PT ;  /* 0x000000080c00720c */ /* 0x000fe40003fa6270 */
[----:B------:R-:W-:Y:S02]  /*c0f0*/  FMNMX.FTZ R22, R109, R22, !PT ;  /* 0x000000166d167209 */ /* 0x000fe40007810000 */
[----:B------:R-:W-:Y:S02]  /*c100*/  FSEL R13, R54, -INF , !P2 ;  /* 0xff800000360d7808 */ /* 0x000fe40005000000 */
[----:B------:R-:W-:-:S02]  /*c110*/  ISETP.GE.AND P2, PT, R6, R8, PT ;  /* 0x000000080600720c */ /* 0x000fc40003f46270 */
[----:B------:R-:W-:Y:S02]  /*c120*/  FSEL R115, R37, -INF , !P5 ;  /* 0xff80000025737808 */ /* 0x000fe40006800000 */
[----:B------:R-:W-:Y:S02]  /*c130*/  FMNMX.FTZ R22, R111, R22, !PT ;  /* 0x000000166f167209 */ /* 0x000fe40007810000 */
[----:B------:R-:W-:Y:S01]  /*c140*/  ISETP.GE.AND P0, PT, R2, R9, PT ;  /* 0x000000090200720c */ /* 0x000fe20003f06270 */
[C---:B------:R-:W-:Y:S01]  /*c150*/  VIADD R2, R0.reuse, 0x38 ;  /* 0x0000003800027836 */ /* 0x040fe20000000000 */
[----:B------:R-:W-:Y:S01]  /*c160*/  FMNMX.FTZ R20, R19, R67, !PT ;  /* 0x0000004313147209 */ /* 0x000fe20007810000 */
[----:B------:R-:W-:Y:S01]  /*c170*/  VIADD R0, R0, 0x39 ;  /* 0x0000003900007836 */ /* 0x000fe20000000000 */
        /* <DEDUP_REMOVED lines=15> */
[----:B------:R-:W-:Y:S02]  /*c270*/  FMNMX.FTZ R22, R55, R20, !PT ;  /* 0x0000001437167209 */ /* 0x000fe40007810000 */
[----:B------:R-:W-:Y:S02]  /*c280*/  ISETP.GE.AND P1, PT, R5, R9, PT ;  /* 0x000000090500720c */ /* 0x000fe40003f26270 */
[----:B------:R-:W-:Y:S02]  /*c290*/  FSEL R15, R46, -INF , !P0 ;  /* 0xff8000002e0f7808 */ /* 0x000fe40004000000 */
[----:B------:R-:W-:Y:S02]  /*c2a0*/  FMNMX.FTZ R20, R94, R27, !PT ;  /* 0x0000001b5e147209 */ /* 0x000fe40007810000 */
[----:B------:R-:W-:-:S02]  /*c2b0*/  ISETP.GE.AND P0, PT, R18, R9, PT ;  /* 0x000000091200720c */ /* 0x000fc40003f06270 */
[----:B------:R-:W-:Y:S01]  /*c2c0*/  FSEL R5, R47, -INF , !P1 ;  /* 0xff8000002f057808 */ /* 0x000fe20004800000 */
[----:B------:R-:W1:Y:S01]  /*c2d0*/  SHFL.BFLY PT, R27, R20, 0x2, 0x1f ;  /* 0x0c401f00141b7f89 */ /* 0x000e6200000e0000 */
[----:B------:R-:W-:Y:S02]  /*c2e0*/  FMNMX.FTZ R22, R15, R22, !PT ;  /* 0x000000160f167209 */ /* 0x000fe40007810000 */
[-C--:B------:R-:W-:Y:S02]  /*c2f0*/  ISETP.GE.AND P1, PT, R16, R9.reuse, PT ;  /* 0x000000091000720c */ /* 0x080fe40003f26270 */
[----:B------:R-:W-:Y:S02]  /*c300*/  FSEL R139, R42, -INF , !P0 ;  /* 0xff8000002a8b7808 */ /* 0x000fe40004000000 */
[----:B------:R-:W-:Y:S02]  /*c310*/  FMNMX.FTZ R22, R5, R22, !PT ;  /* 0x0000001605167209 */ /* 0x000fe40007810000 */
[----:B------:R-:W-:-:S02]  /*c320*/  ISETP.GE.AND P0, PT, R14, R9, PT ;  /* 0x000000090e00720c */ /* 0x000fc40003f06270 */
[----:B------:R-:W-:Y:S02]  /*c330*/  FSEL R137, R43, -INF , !P1 ;  /* 0xff8000002b897808 */ /* 0x000fe40004800000 */
[----:B------:R-:W-:Y:S02]  /*c340*/  FMNMX.FTZ R22, R139, R22, !PT ;  /* 0x000000168b167209 */ /* 0x000fe40007810000 */
[-C--:B------:R-:W-:Y:S02]  /*c350*/  ISETP.GE.AND P1, PT, R12, R9.reuse, PT ;  /* 0x000000090c00720c */ /* 0x080fe40003f26270 */
[----:B------:R-:W-:Y:S02]  /*c360*/  FSEL R119, R38, -INF , !P0 ;  /* 0xff80000026777808 */ /* 0x000fe40004000000 */
[----:B------:R-:W-:Y:S02]  /*c370*/  FMNMX.FTZ R22, R137, R22, !PT ;  /* 0x0000001689167209 */ /* 0x000fe40007810000 */
[----:B------:R-:W-:-:S02]  /*c380*/  ISETP.GE.AND P0, PT, R6, R9, PT ;  /* 0x000000090600720c */ /* 0x000fc40003f06270 */
[----:B------:R-:W-:Y:S02]  /*c390*/  FSEL R117, R39, -INF , !P1 ;  /* 0xff80000027757808 */ /* 0x000fe40004800000 */
[----:B------:R-:W-:Y:S01]  /*c3a0*/  FMNMX.FTZ R22, R119, R22, !PT ;  /* 0x0000001677167209 */ /* 0x000fe20007810000 */
[----:B------:R-:W-:Y:S01]  /*c3b0*/  LDSM.16.MT88.4 R36, [R122+0x6000] ;  /* 0x006000007a24783b */ /* 0x000fe20000004200 */
[-C--:B------:R-:W-:Y:S02]  /*c3c0*/  ISETP.GE.AND P1, PT, R4, R9.reuse, PT ;  /* 0x000000090400720c */ /* 0x080fe40003f26270 */
[----:B------:R-:W-:Y:S02]  /*c3d0*/  FSEL R105, R34, -INF , !P0 ;  /* 0xff80000022697808 */ /* 0x000fe40004000000 */
[----:B------:R-:W-:Y:S02]  /*c3e0*/  FMNMX.FTZ R22, R117, R22, !PT ;  /* 0x0000001675167209 */ /* 0x000fe40007810000 */
[----:B------:R-:W-:-:S02]  /*c3f0*/  ISETP.GE.AND P0, PT, R2, R9, PT ;  /* 0x000000090200720c */ /* 0x000fc40003f06270 */
[----:B------:R-:W-:Y:S02]  /*c400*/  FSEL R107, R35, -INF , !P1 ;  /* 0xff800000236b7808 */ /* 0x000fe40004800000 */
[----:B------:R-:W-:Y:S02]  /*c410*/  FMNMX.FTZ R22, R105, R22, !PT ;  /* 0x0000001669167209 */ /* 0x000fe40007810000 */
[----:B-1----:R-:W-:Y:S02]  /*c420*/  FMNMX.FTZ R27, R20, R27, !PT ;  /* 0x0000001b141b7209 */ /* 0x002fe40007810000 */
[----:B------:R-:W-:Y:S02]  /*c430*/  ISETP.GE.AND P1, PT, R0, R9, PT ;  /* 0x000000090000720c */ /* 0x000fe40003f26270 */
[----:B------:R-:W-:Y:S01]  /*c440*/  FSEL R95, R30, -INF , !P0 ;  /* 0xff8000001e5f7808 */ /* 0x000fe20004000000 */
[----:B------:R-:W1:Y:S01]  /*c450*/  SHFL.BFLY PT, R2, R27, 0x1, 0x1f ;  /* 0x0c201f001b027f89 */ /* 0x000e6200000e0000 */
[----:B------:R-:W-:-:S02]  /*c460*/  FMNMX.FTZ R22, R107, R22, !PT ;  /* 0x000000166b167209 */ /* 0x000fc40007810000 */
[----:B------:R-:W-:Y:S02]  /*c470*/  FSEL R101, R31, -INF , !P1 ;  /* 0xff8000001f657808 */ /* 0x000fe40004800000 */
[----:B------:R-:W-:-:S04]  /*c480*/  FMNMX.FTZ R22, R95, R22, !PT ;  /* 0x000000165f167209 */ /* 0x000fc80007810000 */
[----:B------:R-:W-:-:S05]  /*c490*/  FMNMX.FTZ R29, R101, R22, !PT ;  /* 0x00000016651d7209 */ /* 0x000fca0007810000 */
[----:B------:R-:W2:Y:S01]  /*c4a0*/  SHFL.BFLY PT, R4, R29, 0x2, 0x1f ;  /* 0x0c401f001d047f89 */ /* 0x000ea200000e0000 */
[----:B-1----:R-:W-:-:S04]  /*c4b0*/  FMNMX.FTZ R2, R27, R2, !PT ;  /* 0x000000021b027209 */ /* 0x002fc80007810000 */
[C---:B------:R-:W-:Y:S01]  /*c4c0*/  FSETP.NEU.FTZ.AND P0, PT, R2.reuse, -INF , PT ;  /* 0xff8000000200780b */ /* 0x040fe20003f1d000 */
[----:B------:R-:W-:-:S05]  /*c4d0*/  FMUL.FTZ R106, R2, UR8 ;  /* 0x00000008026a7c20 */ /* 0x000fca0008410000 */
[----:B------:R-:W-:Y:S02]  /*c4e0*/  FSEL R106, R106, RZ, P0 ;  /* 0x000000ff6a6a7208 */ /* 0x000fe40000000000 */
[----:B--2---:R-:W-:-:S03]  /*c4f0*/  FMNMX.FTZ R4, R29, R4, !PT ;  /* 0x000000041d047209 */ /* 0x004fc60007810000 */
[--C-:B------:R-:W-:Y:S01]  /*c500*/  FFMA.FTZ R102, R25, UR8, -R106.reuse ;  /* 0x0000000819667c23 */ /* 0x100fe2000801086a */
[--C-:B------:R-:W-:Y:S01]  /*c510*/  FFMA.FTZ R30, R53, UR8, -R106.reuse ;  /* 0x00000008351e7c23 */ /* 0x100fe2000801086a */
[--C-:B------:R-:W-:Y:S01]  /*c520*/  FFMA.FTZ R99, R65, UR8, -R106.reuse ;  /* 0x0000000841637c23 */ /* 0x100fe2000801086a */
[--C-:B------:R-:W-:Y:S01]  /*c530*/  FFMA.FTZ R100, R17, UR8, -R106.reuse ;  /* 0x0000000811647c23 */ /* 0x100fe2000801086a */
[----:B------:R-:W1:Y:S01]  /*c540*/  SHFL.BFLY PT, R25, R4, 0x1, 0x1f ;  /* 0x0c201f0004197f89 */ /* 0x000e6200000e0000 */
[--C-:B------:R-:W-:Y:S01]  /*c550*/  FFMA.FTZ R97, R61, UR8, -R106.reuse ;  /* 0x000000083d617c23 */ /* 0x100fe2000801086a */
[--C-:B------:R-:W-:Y:S01]  /*c560*/  FFMA.FTZ R28, R45, UR8, -R106.reuse ;  /* 0x000000082d1c7c23 */ /* 0x100fe2000801086a */
[----:B------:R-:W-:Y:S01]  /*c570*/  MUFU.EX2 R102, R102 ;  /* 0x0000006600667308 */ /* 0x000fe20000000800 */
[----:B------:R-:W-:Y:S01]  /*c580*/  LDSM.16.MT88.4 R44, [R120+0x6000] ;  /* 0x00600000782c783b */ /* 0x000fe20000004200 */
        /* <DEDUP_REMOVED lines=12> */
[----:B-1----:R-:W-:Y:S02]  /*c650*/  FMNMX.FTZ R0, R4, R25, !PT ;  /* 0x0000001904007209 */ /* 0x002fe40007810000 */
[----:B------:R-:W-:Y:S05]  /*c660*/  LDSM.16.MT88.4 R24, [R122+0x6400] ;  /* 0x006400007a18783b */ /* 0x000fea0000004200 */
[----:B------:R-:W1:Y:S01]  /*c670*/  MUFU.EX2 R97, R97 ;  /* 0x0000006100617308 */ /* 0x000e620000000800 */
[C---:B------:R-:W-:Y:S01]  /*c680*/  FSETP.NEU.FTZ.AND P0, PT, R0.reuse, -INF , PT ;  /* 0xff8000000000780b */ /* 0x040fe20003f1d000 */
[----:B------:R-:W-:Y:S01]  /*c690*/  FMUL.FTZ R98, R0, UR8 ;  /* 0x0000000800627c20 */ /* 0x000fe20008410000 */
[----:B--2---:R-:W-:Y:S01]  /*c6a0*/  F2FP.BF16.F32.PACK_AB R72, R99, R102 ;  /* 0x000000666348723e */ /* 0x004fe200000010ff */
[----:B------:R-:W-:-:S03]  /*c6b0*/  FADD.FTZ R99, R102, R99 ;  /* 0x0000006366637221 */ /* 0x000fc60000010000 */
[----:B------:R-:W-:Y:S01]  /*c6c0*/  FSEL R98, R98, RZ, P0 ;  /* 0x000000ff62627208 */ /* 0x000fe20000000000 */
[----:B------:R-:W-:Y:S04]  /*c6d0*/  MUFU.EX2 R33, R33 ;  /* 0x0000002100217308 */ /* 0x000fe80000000800 */
[--C-:B------:R-:W-:Y:S01]  /*c6e0*/  FFMA.FTZ R31, R55, UR8, -R98.reuse ;  /* 0x00000008371f7c23 */ /* 0x100fe20008010862 */
        /* <DEDUP_REMOVED lines=8> */
[----:B-1----:R-:W-:Y:S01]  /*c770*/  F2FP.BF16.F32.PACK_AB R74, R97, R100 ;  /* 0x00000064614a723e */ /* 0x002fe200000010ff */
[----:B------:R-:W-:Y:S01]  /*c780*/  LDSM.16.MT88.4 R12, [R122+0x7400] ;  /* 0x007400007a0c783b */ /* 0x000fe20000004200 */
[--C-:B------:R-:W-:Y:S01]  /*c790*/  FFMA.FTZ R3, R5, UR8, -R98.reuse ;  /* 0x0000000805037c23 */ /* 0x100fe20008010862 */
[--C-:B------:R-:W-:Y:S01]  /*c7a0*/  FFMA.FTZ R111, R139, UR8, -R98.reuse ;  /* 0x000000088b6f7c23 */ /* 0x100fe20008010862 */
[--C-:B------:R-:W-:Y:S01]  /*c7b0*/  FFMA.FTZ R105, R105, UR8, -R98.reuse ;  /* 0x0000000869697c23 */ /* 0x100fe20008010862 */
[----:B------:R-:W-:Y:S01]  /*c7c0*/  LDSM.16.MT88.4 R16, [R120+0x6400] ;  /* 0x006400007810783b */ /* 0x000fe20000004200 */
[----:B------:R-:W1:Y:S01]  /*c7d0*/  MUFU.EX2 R103, R103 ;  /* 0x0000006700677308 */ /* 0x000e620000000800 */
[--C-:B------:R-:W-:Y:S01]  /*c7e0*/  FFMA.FTZ R95, R95, UR8, -R98.reuse ;  /* 0x000000085f5f7c23 */ /* 0x100fe20008010862 */
[----:B------:R-:W-:Y:S01]  /*c7f0*/  FFMA.FTZ R140, R101, UR8, -R98 ;  /* 0x00000008658c7c23 */ /* 0x000fe20008010862 */
[----:B------:R-:W3:Y:S05]  /*c800*/  LDSM.16.MT88.4 R60, [R120+0x7000] ;  /* 0x00700000783c783b */ /* 0x000eea0000004200 */
[----:B------:R-:W-:Y:S08]  /*c810*/  MUFU.EX2 R104, R104 ;  /* 0x0000006800687308 */ /* 0x000ff00000000800 */
[----:B------:R-:W4:Y:S01]  /*c820*/  MUFU.EX2 R35, R35 ;  /* 0x0000002300237308 */ /* 0x000f220000000800 */
[----:B-1----:R-:W-:Y:S01]  /*c830*/  F2FP.BF16.F32.PACK_AB R73, R103, R96 ;  /* 0x000000606749723e */ /* 0x002fe200000010ff */
[----:B------:R-:W-:Y:S01]  /*c840*/  FADD.FTZ R103, R96, R103 ;  /* 0x0000006760677221 */ /* 0x000fe20000010000 */
[----:B------:R-:W-:-:S04]  /*c850*/  FADD.FTZ R96, R100, R99 ;  /* 0x0000006364607221 */ /* 0x000fc80000010000 */
[----:B------:R-:W-:Y:S01]  /*c860*/  FADD.FTZ R96, R97, R96 ;  /* 0x0000006061607221 */ /* 0x000fe20000010000 */
[----:B------:R-:W1:Y:S08]  /*c870*/  MUFU.EX2 R30, R30 ;  /* 0x0000001e001e7308 */ /* 0x000e700000000800 */
[----:B------:R-:W-:Y:S01]  /*c880*/  MUFU.EX2 R29, R29 ;  /* 0x0000001d001d7308 */ /* 0x000fe20000000800 */
[----:B----4-:R-:W-:Y:S01]  /*c890*/  F2FP.BF16.F32.PACK_AB R75, R35, R104 ;  /* 0x00000068234b723e */ /* 0x010fe200000010ff */
[----:B------:R-:W-:-:S04]  /*c8a0*/  FADD.FTZ R104, R104, R103 ;  /* 0x0000006768687221 */ /* 0x000fc80000010000 */
[----:B------:R-:W-:Y:S02]  /*c8b0*/  FADD.FTZ R35, R35, R104 ;  /* 0x0000006823237221 */ /* 0x000fe40000010000 */
[----:B--2---:R-:W-:Y:S01]  /*c8c0*/  HMMA.16816.F32.BF16 R48, R72, R52, RZ ;  /* 0x000000344830723c */ /* 0x004fe200000418ff */
[----:B------:R-:W2:Y:S01]  /*c8d0*/  MUFU.EX2 R28, R28 ;  /* 0x0000001c001c7308 */ /* 0x000ea20000000800 */
[----:B-1----:R-:W-:Y:S01]  /*c8e0*/  F2FP.BF16.F32.PACK_AB R4, R30, R33 ;  /* 0x000000211e04723e */ /* 0x002fe200000010ff */
[----:B------:R-:W-:-:S03]  /*c8f0*/  FADD.FTZ R33, R33, R96 ;  /* 0x0000006021217221 */ /* 0x000fc60000010000 */
[C---:B------:R-:W-:Y:S01]  /*c900*/  HMMA.16816.F32.BF16 R52, R72.reuse, R54, RZ ;  /* 0x000000364834723c */ /* 0x040fe200000418ff */
[----:B------:R-:W-:Y:S02]  /*c910*/  FADD.FTZ R30, R30, R33 ;  /* 0x000000211e1e7221 */ /* 0x000fe40000010000 */
[----:B------:R-:W-:Y:S03]  /*c920*/  MUFU.EX2 R34, R34 ;  /* 0x0000002200227308 */ /* 0x000fe60000000800 */
[C---:B------:R-:W-:Y:S05]  /*c930*/  HMMA.16816.F32.BF16 R40, R72.reuse, R44, RZ ;  /* 0x0000002c4828723c */ /* 0x040fea00000418ff */
[----:B------:R-:W1:Y:S01]  /*c940*/  MUFU.EX2 R31, R31 ;  /* 0x0000001f001f7308 */ /* 0x000e620000000800 */
[----:B------:R-:W-:Y:S01]  /*c950*/  HMMA.16816.F32.BF16 R44, R72, R46, RZ ;  /* 0x0000002e482c723c */ /* 0x000fe200000418ff */
[----:B--2---:R-:W-:Y:S01]  /*c960*/  F2FP.BF16.F32.PACK_AB R6, R28, R29 ;  /* 0x0000001d1c06723e */ /* 0x004fe200000010ff */
[----:B------:R-:W-:-:S04]  /*c970*/  FADD.FTZ R29, R29, R30 ;  /* 0x0000001e1d1d7221 */ /* 0x000fc80000010000 */
[----:B------:R-:W-:Y:S01]  /*c980*/  HMMA.16816.F32.BF16 R64, R72, R68, RZ ;  /* 0x000000444840723c */ /* 0x000fe200000418ff */
[----:B------:R-:W-:Y:S01]  /*c990*/  MUFU.EX2 R32, R32 ;  /* 0x0000002000207308 */ /* 0x000fe20000000800 */
[----:B------:R-:W-:-:S04]  /*c9a0*/  FADD.FTZ R29, R28, R29 ;  /* 0x0000001d1c1d7221 */ /* 0x000fc80000010000 */
[C---:B------:R-:W-:Y:S03]  /*c9b0*/  HMMA.16816.F32.BF16 R68, R72.reuse, R70, RZ ;  /* 0x000000464844723c */ /* 0x040fe600000418ff */
[----:B------:R-:W2:Y:S01]  /*c9c0*/  MUFU.EX2 R3, R3 ;  /* 0x0000000300037308 */ /* 0x000ea20000000800 */
[C---:B-1----:R-:W-:Y:S01]  /*c9d0*/  F2FP.BF16.F32.PACK_AB R5, R31.reuse, R34 ;  /* 0x000000221f05723e */ /* 0x042fe200000010ff */
[----:B------:R-:W-:Y:S01]  /*c9e0*/  FADD.FTZ R34, R34, R35 ;  /* 0x0000002322227221 */ /* 0x000fe20000010000 */
[C---:B------:R-:W-:Y:S03]  /*c9f0*/  HMMA.16816.F32.BF16 R80, R72.reuse, R36, RZ ;  /* 0x000000244850723c */ /* 0x040fe600000418ff */
[----:B------:R-:W-:Y:S02]  /*ca00*/  FADD.FTZ R31, R31, R34 ;  /* 0x000000221f1f7221 */ /* 0x000fe40000010000 */
[----:B------:R-:W-:Y:S01]  /*ca10*/  MUFU.EX2 R110, R110 ;  /* 0x0000006e006e7308 */ /* 0x000fe20000000800 */
[C---:B---3--:R-:W-:Y:S06]  /*ca20*/  HMMA.16816.F32.BF16 R56, R72.reuse, R60, RZ ;  /* 0x0000003c4838723c */ /* 0x048fec00000418ff */
[----:B------:R-:W-:Y:S01]  /*ca30*/  HMMA.16816.F32.BF16 R36, R72, R38, RZ ;  /* 0x000000264824723c */ /* 0x000fe200000418ff */
[----:B------:R-:W1:Y:S01]  /*ca40*/  MUFU.EX2 R109, R109 ;  /* 0x0000006d006d7308 */ /* 0x000e620000000800 */
[----:B--2---:R-:W-:Y:S01]  /*ca50*/  F2FP.BF16.F32.PACK_AB R7, R3, R32 ;  /* 0x000000200307723e */ /* 0x004fe200000010ff */
[----:B------:R-:W-:-:S03]  /*ca60*/  FADD.FTZ R32, R32, R31 ;  /* 0x0000001f20207221 */ /* 0x000fc60000010000 */
[----:B------:R-:W-:Y:S01]  /*ca70*/  HMMA.16816.F32.BF16 R60, R72, R62, RZ ;  /* 0x0000003e483c723c */ /* 0x000fe200000418ff */
[----:B------:R-:W-:Y:S02]  /*ca80*/  FADD.FTZ R32, R3, R32 ;  /* 0x0000002003207221 */ /* 0x000fe40000010000 */
[----:B------:R-:W-:Y:S03]  /*ca90*/  MUFU.EX2 R108, R108 ;  /* 0x0000006c006c7308 */ /* 0x000fe60000000800 */
[C---:B------:R-:W-:Y:S05]  /*caa0*/  HMMA.16816.F32.BF16 R48, R4.reuse, R12, R48 ;  /* 0x0000000c0430723c */ /* 0x040fea0000041830 */
[----:B------:R-:W-:Y:S01]  /*cab0*/  MUFU.EX2 R111, R111 ;  /* 0x0000006f006f7308 */ /* 0x000fe20000000800 */
[C---:B------:R-:W-:Y:S01]  /*cac0*/  HMMA.16816.F32.BF16 R52, R4.reuse, R14, R52 ;  /* 0x0000000e0434723c */ /* 0x040fe20000041834 */
[----:B------:R-:W2:Y:S05]  /*cad0*/  LDSM.16.MT88.4 R12, [R122+0x8400] ;  /* 0x008400007a0c783b */ /* 0x000eaa0000004200 */
[C---:B------:R-:W-:Y:S01]  /*cae0*/  HMMA.16816.F32.BF16 R40, R4.reuse, R16, R40 ;  /* 0x000000100428723c */ /* 0x040fe20000041828 */
[----:B------:R-:W-:Y:S05]  /*caf0*/  MUFU.EX2 R89, R89 ;  /* 0x0000005900597308 */ /* 0x000fea0000000800 */
[C---:B------:R-:W-:Y:S01]  /*cb00*/  HMMA.16816.F32.BF16 R44, R4.reuse, R18, R44 ;  /* 0x00000012042c723c */ /* 0x040fe2000004182c */
[----:B------:R-:W3:Y:S02]  /*cb10*/  LDSM.16.MT88.4 R16, [R120+0x8000] ;  /* 0x008000007810783b */ /* 0x000ee40000004200 */
[----:B------:R-:W-:Y:S03]  /*cb20*/  MUFU.EX2 R92, R92 ;  /* 0x0000005c005c7308 */ /* 0x000fe60000000800 */
[C---:B------:R-:W-:Y:S05]  /*cb30*/  HMMA.16816.F32.BF16 R80, R4.reuse, R24, R80 ;  /* 0x000000180450723c */ /* 0x040fea0000041850 */
[----:B------:R-:W-:Y:S01]  /*cb40*/  MUFU.EX2 R93, R93 ;  /* 0x0000005d005d7308 */ /* 0x000fe20000000800 */
[----:B------:R-:W-:Y:S01]  /*cb50*/  HMMA.16816.F32.BF16 R36, R4, R26, R36 ;  /* 0x0000001a0424723c */ /* 0x000fe20000041824 */
[----:B------:R-:W-:Y:S01]  /*cb60*/  FFMA.FTZ R25, R115, UR8, -R106 ;  /* 0x0000000873197c23 */ /* 0x000fe2000801086a */
[--C-:B------:R-:W-:Y:S01]  /*cb70*/  FFMA.FTZ R24, R117, UR8, -R98.reuse ;  /* 0x0000000875187c23 */ /* 0x100fe20008010862 */
[----:B------:R-:W-:-:S03]  /*cb80*/  FFMA.FTZ R106, R107, UR8, -R98 ;  /* 0x000000086b6a7c23 */ /* 0x000fc60008010862 */
[C---:B------:R-:W-:Y:S01]  /*cb90*/  HMMA.16816.F32.BF16 R56, R4.reuse, R20, R56 ;  /* 0x000000140438723c */ /* 0x040fe20000041838 */
[--C-:B------:R-:W-:Y:S01]  /*cba0*/  FFMA.FTZ R26, R137, UR8, -R98.reuse ;  /* 0x00000008891a7c23 */ /* 0x100fe20008010862 */
[----:B------:R-:W-:Y:S01]  /*cbb0*/  FFMA.FTZ R27, R119, UR8, -R98 ;  /* 0x00000008771b7c23 */ /* 0x000fe20008010862 */
[----:B------:R-:W4:Y:S03]  /*cbc0*/  MUFU.EX2 R25, R25 ;  /* 0x0000001900197308 */ /* 0x000f260000000800 */
[C---:B------:R-:W-:Y:S01]  /*cbd0*/  HMMA.16816.F32.BF16 R60, R4.reuse, R22, R60 ;  /* 0x00000016043c723c */ /* 0x040fe2000004183c */
[----:B------:R-:W-:Y:S04]  /*cbe0*/  LDSM.16.MT88.4 R20, [R122+0x6c00] ;  /* 0x006c00007a14783b */ /* 0x000fe80000004200 */
[----:B------:R-:W5:Y:S01]  /*cbf0*/  MUFU.EX2 R26, R26 ;  /* 0x0000001a001a7308 */ /* 0x000f620000000800 */
[C---:B--2---:R-:W-:Y:S06]  /*cc00*/  HMMA.16816.F32.BF16 R64, R4.reuse, R12, R64 ;  /* 0x0000000c0440723c */ /* 0x044fec0000041840 */
[----:B------:R-:W-:Y:S01]  /*cc10*/  HMMA.16816.F32.BF16 R68, R4, R14, R68 ;  /* 0x0000000e0444723c */ /* 0x000fe20000041844 */
[----:B------:R-:W2:Y:S01]  /*cc20*/  LDSM.16.MT88.4 R12, [R120+0x8400] ;  /* 0x00840000780c783b */ /* 0x000ea20000004200 */
[----:B------:R-:W-:Y:S04]  /*cc30*/  MUFU.EX2 R27, R27 ;  /* 0x0000001b001b7308 */ /* 0x000fe80000000800 */
[C---:B---3--:R-:W-:Y:S04]  /*cc40*/  HMMA.16816.F32.BF16 R76, R72.reuse, R16, RZ ;  /* 0x00000010484c723c */ /* 0x048fe800000418ff */
[----:B------:R-:W3:Y:S02]  /*cc50*/  MUFU.EX2 R24, R24 ;  /* 0x0000001800187308 */ /* 0x000ee40000000800 */
[----:B------:R-:W-:Y:S01]  /*cc60*/  HMMA.16816.F32.BF16 R72, R72, R18, RZ ;  /* 0x000000124848723c */ /* 0x000fe200000418ff */
[----:B------:R-:W-:Y:S05]  /*cc70*/  LDSM.16.MT88.4 R16, [R120+0x6c00] ;  /* 0x006c00007810783b */ /* 0x000fea0000004200 */
[----:B------:R-:W3:Y:S08]  /*cc80*/  MUFU.EX2 R94, R94 ;  /* 0x0000005e005e7308 */ /* 0x000ef00000000800 */
[----:B------:R-:W-:Y:S08]  /*cc90*/  MUFU.EX2 R105, R105 ;  /* 0x0000006900697308 */ /* 0x000ff00000000800 */
[----:B------:R-:W3:Y:S01]  /*cca0*/  MUFU.EX2 R106, R106 ;  /* 0x0000006a006a7308 */ /* 0x000ee20000000800 */
[C---:B--2---:R-:W-:Y:S07]  /*ccb0*/  HMMA.16816.F32.BF16 R76, R4.reuse, R12, R76 ;  /* 0x0000000c044c723c */ /* 0x044fee000004184c */
[----:B------:R-:W-:Y:S01]  /*ccc0*/  MUFU.EX2 R95, R95 ;  /* 0x0000005f005f7308 */ /* 0x000fe20000000800 */
[----:B------:R-:W-:Y:S01]  /*ccd0*/  HMMA.16816.F32.BF16 R72, R4, R14, R72 ;  /* 0x0000000e0448723c */ /* 0x000fe20000041848 */
[----:B------:R-:W2:Y:S06]  /*cce0*/  LDSM.16.MT88.4 R12, [R122+0x6800] ;  /* 0x006800007a0c783b */ /* 0x000eac0000004200 */
[----:B------:R-:W2:Y:S01]  /*ccf0*/  MUFU.EX2 R140, R140 ;  /* 0x0000008c008c7308 */ /* 0x000ea20000000800 */
[----:B-1----:R-:W-:Y:S01]  /*cd00*/  F2FP.BF16.F32.PACK_AB R4, R109, R110 ;  /* 0x0000006e6d04723e */ /* 0x002fe200000010ff */
[----:B------:R-:W-:Y:S01]  /*cd10*/  FADD.FTZ R110, R110, R29 ;  /* 0x0000001d6e6e7221 */ /* 0x000fe20000010000 */
[----:B----4-:R-:W-:-:S02]  /*cd20*/  F2FP.BF16.F32.PACK_AB R6, R25, R108 ;  /* 0x0000006c1906723e */ /* 0x010fc400000010ff */
[----:B-----5:R-:W-:Y:S01]  /*cd30*/  F2FP.BF16.F32.PACK_AB R5, R26, R111 ;  /* 0x0000006f1a05723e */ /* 0x020fe200000010ff */
[----:B------:R-:W-:Y:S01]  /*cd40*/  FADD.FTZ R111, R111, R32 ;  /* 0x000000206f6f7221 */ /* 0x000fe20000010000 */
[----:B---3--:R-:W-:Y:S01]  /*cd50*/  F2FP.BF16.F32.PACK_AB R7, R24, R27 ;  /* 0x0000001b1807723e */ /* 0x008fe200000010ff */
[----:B------:R-:W-:Y:S02]  /*cd60*/  FADD.FTZ R109, R109, R110 ;  /* 0x0000006e6d6d7221 */ /* 0x000fe40000010000 */
[----:B------:R-:W-:Y:S02]  /*cd70*/  FADD.FTZ R26, R26, R111 ;  /* 0x0000006f1a1a7221 */ /* 0x000fe40000010000 */
[----:B------:R-:W-:Y:S02]  /*cd80*/  FADD.FTZ R108, R108, R109 ;  /* 0x0000006d6c6c7221 */ /* 0x000fe40000010000 */
[----:B------:R-:W-:Y:S02]  /*cd90*/  FADD.FTZ R27, R27, R26 ;  /* 0x0000001a1b1b7221 */ /* 0x000fe40000010000 */
[----:B------:R-:W-:-:S02]  /*cda0*/  FADD.FTZ R108, R25, R108 ;  /* 0x0000006c196c7221 */ /* 0x000fc40000010000 */
[----:B------:R-:W-:Y:S01]  /*cdb0*/  FADD.FTZ R24, R24, R27 ;  /* 0x0000001b18187221 */ /* 0x000fe20000010000 */
        /* <DEDUP_REMOVED lines=20> */
[----:B------:R-:W-:-:S02]  /*cf00*/  F2FP.BF16.F32.PACK_AB R6, R94, R93 ;  /* 0x0000005d5e06723e */ /* 0x000fc400000010ff */
        /* <DEDUP_REMOVED lines=92> */
.L_x_4509:
[----:B------:R-:W1:Y:S02]  /*d4d0*/  LDC R3, c[0x0][0x250] ;  /* 0x00009400ff037b82 */ /* 0x000e640000000800 */
[----:B-1----:R-:W-:-:S05]  /*d4e0*/  IMAD.SHL.U32 R6, R3, 0x40, RZ ;  /* 0x0000004003067824 */ /* 0x002fca00078e00ff */
[----:B------:R-:W-:-:S04]  /*d4f0*/  IADD3 R6, -R6, RZ, RZ ;  /* 0x000000ff06067210 */ /* 0x000fc80007ffe1ff */
[----:B------:R-:W-:-:S07]  /*d500*/  SHF.R.S32.HI R5, RZ, 0x1f, R6 ;  /* 0x0000001fff057819 */ /* 0x000fce0000011406 */
.L_x_4510:
[C---:B------:R-:W-:Y:S01]  /*d510*/  LOP3.LUT P4, RZ, R88.reuse, 0x2, RZ, 0xc0, !PT ;  /* 0x0000000258ff7812 */ /* 0x040fe2000788c0ff */
[----:B------:R-:W1:Y:S01]  /*d520*/  LDC R4, c[0x0][0x254] ;  /* 0x00009500ff047b82 */ /* 0x000e620000000800 */
[C---:B------:R-:W-:Y:S02]  /*d530*/  LOP3.LUT P2, RZ, R88.reuse, 0x4, RZ, 0xc0, !PT ;  /* 0x0000000458ff7812 */ /* 0x040fe4000784c0ff */
[----:B------:R-:W-:Y:S02]  /*d540*/  LOP3.LUT P5, RZ, R88, 0x1, RZ, 0xc0, !PT ;  /* 0x0000000158ff7812 */ /* 0x000fe400078ac0ff */
[----:B------:R-:W-:-:S04]  /*d550*/  LEA R142, P1, R6, R142, 0x1 ;  /* 0x0000008e068e7211 */ /* 0x000fc800078208ff */
[C---:B------:R-:W-:Y:S02]  /*d560*/  LEA.HI.X R143, R6.reuse, R143, R5, 0x1, P1 ;  /* 0x0000008f068f7211 */ /* 0x040fe400008f0c05 */
[----:B------:R-:W-:Y:S02]  /*d570*/  LEA R13, P1, R3, R6, 0x5 ;  /* 0x00000006030d7211 */ /* 0x000fe400078228ff */
[----:B------:R-:W-:-:S03]  /*d580*/  @P4 IADD3 R7, P0, R6, R90, RZ ;  /* 0x0000005a06074210 */ /* 0x000fc60007f1e0ff */
[----:B------:R-:W-:Y:S01]  /*d590*/  @!PT LDS RZ, [RZ] ;  /* 0x00000000fffff984 */ /* 0x000fe20000000800 */
[----:B------:R-:W-:Y:S01]  /*d5a0*/  @!PT LDS RZ, [RZ] ;  /* 0x00000000fffff984 */ /* 0x000fe20000000800 */
[----:B------:R-:W-:Y:S01]  /*d5b0*/  @!PT LDS RZ, [RZ] ;  /* 0x00000000fffff984 */ /* 0x000fe20000000800 */
[----:B------:R-:W-:Y:S01]  /*d5c0*/  @P5 LDGSTS.E.BYPASS.LTC128B.128 [R135+0x6000], desc[UR6][R142.64] ;  /* 0x060000008e875fae */ /* 0x000fe2000b901d46 */
[----:B------:R-:W-:Y:S01]  /*d5d0*/  @P4 LEA R16, P6, R7, UR10, 0x1 ;  /* 0x0000000a07104c11 */ /* 0x000fe2000f8c08ff */
[----:B------:R-:W-:Y:S01]  /*d5e0*/  @P4 IMAD.X R14, R5, 0x1, R86, P0 ;  /* 0x00000001050e4824 */ /* 0x000fe200000e0656 */
[----:B------:R-:W-:Y:S01]  /*d5f0*/  @P2 IADD3 R12, P0, R6, R90, RZ ;  /* 0x0000005a060c2210 */ /* 0x000fe20007f1e0ff */
[----:B------:R-:W-:Y:S01]  /*d600*/  @P5 IMAD.SHL.U32 R6, R3, 0x20, RZ ;  /* 0x0000002003065824 */ /* 0x000fe200078e00ff */
[----:B------:R-:W-:Y:S02]  /*d610*/  @!P5 STS [R135+0x6000], RZ ;  /* 0x006000ff8700d388 */ /* 0x000fe40000000800 */
[----:B------:R-:W-:Y:S01]  /*d620*/  @P4 LEA.HI.X R17, R7, UR11, R14, 0x1, P6 ;  /* 0x0000000b07114c11 */ /* 0x000fe2000b0f0c0e */
[----:B------:R-:W-:Y:S01]  /*d630*/  @P2 IMAD.X R7, R5, 0x1, R86, P0 ;  /* 0x0000000105072824 */ /* 0x000fe200000e0656 */
[----:B------:R-:W-:Y:S01]  /*d640*/  @P2 LEA R14, P0, R12, UR10, 0x1 ;  /* 0x0000000a0c0e2c11 */ /* 0x000fe2000f8008ff */
[----:B------:R-:W-:Y:S01]  /*d650*/  @!P5 STS [R135+0x6004], RZ ;  /* 0x006004ff8700d388 */ /* 0x000fe20000000800 */
[----:B-1----:R-:W-:-:S02]  /*d660*/  LEA.HI.X R5, R3, R5, R4, 0x5, P1 ;  /* 0x0000000503057211 */ /* 0x002fc400008f2c04 */
[----:B------:R-:W-:Y:S01]  /*d670*/  @P2 LEA.HI.X R15, R12, UR11, R7, 0x1, P0 ;  /* 0x0000000b0c0f2c11 */ /* 0x000fe200080f0c07 */
[----:B------:R-:W-:Y:S01]  /*d680*/  @!P5 STS.64 [R135+0x6008], RZ ;  /* 0x006008ff8700d388 */ /* 0x000fe20000000a00 */
[----:B------:R-:W-:Y:S02]  /*d690*/  @P4 IADD3 R7, P6, R13, R90, RZ ;  /* 0x0000005a0d074210 */ /* 0x000fe40007fde0ff */
[----:B------:R-:W-:Y:S01]  /*d6a0*/  @P5 SHF.L.U64.HI R3, R3, 0x5, R4 ;  /* 0x0000000503035819 */ /* 0x000fe20000010204 */
[----:B------:R-:W-:Y:S01]  /*d6b0*/  @!PT LDS RZ, [RZ] ;  /* 0x00000000fffff984 */ /* 0x000fe20000000800 */
[----:B------:R-:W-:Y:S01]  /*d6c0*/  @!PT LDS RZ, [RZ] ;  /* 0x00000000fffff984 */ /* 0x000fe20000000800 */
[----:B------:R-:W-:Y:S01]  /*d6d0*/  @!PT LDS RZ, [RZ] ;  /* 0x00000000fffff984 */ /* 0x000fe20000000800 */
[----:B------:R-:W-:Y:S01]  /*d6e0*/  @P4 LDGSTS.E.BYPASS.LTC128B.128 [R135+0x7000], desc[UR6][R16.64+0x40] ;  /* 0x0700004010874fae */ /* 0x000fe2000b901d46 */
[C---:B------:R-:W-:Y:S01]  /*d6f0*/  @P5 LEA R18, P1, R6.reuse, R142, 0x1 ;  /* 0x0000008e06125211 */ /* 0x040fe200078208ff */
[----:B------:R-:W-:Y:S01]  /*d700*/  @P4 IMAD.X R4, R5, 0x1, R86, P6 ;  /* 0x0000000105044824 */ /* 0x000fe200030e0656 */
[----:B------:R-:W-:Y:S01]  /*d710*/  @P2 IADD3 R13, P0, R13, R90, RZ ;  /* 0x0000005a0d0d2210 */ /* 0x000fe20007f1e0ff */
[----:B------:R-:W-:Y:S01]  /*d720*/  @!P4 STS.128 [R135+0x7000], RZ ;  /* 0x007000ff8700c388 */ /* 0x000fe20000000c00 */
[----:B------:R-:W-:-:S02]  /*d730*/  @P5 LEA.HI.X R19, R6, R143, R3, 0x1, P1 ;  /* 0x0000008f06135211 */ /* 0x000fc400008f0c03 */
[----:B------:R-:W-:Y:S01]  /*d740*/  @P4 LEA R20, P1, R7, UR10, 0x1 ;  /* 0x0000000a07144c11 */ /* 0x000fe2000f8208ff */
[----:B------:R-:W-:Y:S01]  /*d750*/  @P2 IMAD.X R86, R5, 0x1, R86, P0 ;  /* 0x0000000105562824 */ /* 0x000fe200000e0656 */
[----:B------:R-:W-:Y:S01]  /*d760*/  @P2 LEA R12, P0, R13, UR10, 0x1 ;  /* 0x0000000a0d0c2c11 */ /* 0x000fe2000f8008ff */
[----:B------:R-:W-:Y:S01]  /*d770*/  @!PT LDS RZ, [RZ] ;  /* 0x00000000fffff984 */ /* 0x000fe20000000800 */
[----:B------:R-:W-:Y:S01]  /*d780*/  @!PT LDS RZ, [RZ] ;  /* 0x00000000fffff984 */ /* 0x000fe20000000800 */
[----:B------:R-:W-:Y:S01]  /*d790*/  @!PT LDS RZ, [RZ] ;  /* 0x00000000fffff984 */ /* 0x000fe20000000800 */
[----:B------:R-:W-:Y:S01]  /*d7a0*/  @P2 LDGSTS.E.BYPASS.LTC128B.128 [R135+0x8000], desc[UR6][R14.64+0x80] ;  /* 0x080000800e872fae */ /* 0x000fe2000b901d46 */
[----:B------:R-:W-:Y:S02]  /*d7b0*/  @P4 LEA.HI.X R21, R7, UR11, R4, 0x1, P1 ;  /* 0x0000000b07154c11 */ /* 0x000fe400088f0c04 */
[----:B------:R-:W-:Y:S01]  /*d7c0*/  @P2 LEA.HI.X R13, R13, UR11, R86, 0x1, P0 ;  /* 0x0000000b0d0d2c11 */ /* 0x000fe200080f0c56 */
[----:B------:R-:W-:Y:S01]  /*d7d0*/  @!P2 STS.128 [R135+0x8000], RZ ;  /* 0x008000ff8700a388 */ /* 0x000fe20000000c00 */
[----:B------:R-:W-:-:S03]  /*d7e0*/  ISETP.GE.AND P0, PT, R87, 0x3, PT ;  /* 0x000000035700780c */ /* 0x000fc60003f06270 */
        /* <DEDUP_REMOVED lines=18> */
[----:B-1----:R-:W2:Y:S04]  /*d910*/  LDSM.16.M88.4 R16, [R124+0x3800] ;  /* 0x003800007c10783b */ /* 0x002ea80000000200 */
[----:B------:R-:W3:Y:S04]  /*d920*/  LDSM.16.M88.4 R100, [R124+0x3c00] ;  /* 0x003c00007c64783b */ /* 0x000ee80000000200 */
[----:B------:R-:W-:Y:S04]  /*d930*/  LDSM.16.M88.4 R92, [R123] ;  /* 0x000000007b5c783b */ /* 0x000fe80000000200 */
[----:B------:R-:W1:Y:S04]  /*d940*/  LDSM.16.M88.4 R96, [R121+0x3400] ;  /* 0x003400007960783b */ /* 0x000e680000000200 */
[----:B------:R-:W1:Y:S01]  /*d950*/  LDSM.16.M88.4 R104, [R121+0x3000] ;  /* 0x003000007968783b */ /* 0x000e620000000200 */
[----:B------:R-:W3:Y:S03]  /*d960*/  S2R R3, SR_TID.X ;  /* 0x0000000000037919 */ /* 0x000ee60000002100 */
[----:B------:R-:W0:Y:S01]  /*d970*/  LDGDEPBAR ;  /* 0x00000000000079af */ /* 0x000e220000000000 */
[C---:B----4-:R-:W-:Y:S06]  /*d980*/  HMMA.16816.F32.BF16 R28, R4.reuse, R24, RZ ;  /* 0x00000018041c723c */ /* 0x050fec00000418ff */
[C---:B------:R-:W-:Y:S06]  /*d990*/  HMMA.16816.F32.BF16 R24, R4.reuse, R26, RZ ;  /* 0x0000001a0418723c */ /* 0x040fec00000418ff */
[C---:B-----5:R-:W-:Y:S06]  /*d9a0*/  HMMA.16816.F32.BF16 R88, R4.reuse, R32, RZ ;  /* 0x000000200458723c */ /* 0x060fec00000418ff */
[----:B--2---:R-:W-:Y:S01]  /*d9b0*/  HMMA.16816.F32.BF16 R20, R4, R16, RZ ;  /* 0x000000100414723c */ /* 0x004fe200000418ff */
[----:B---3--:R-:W-:-:S05]  /*d9c0*/  IMAD.SHL.U32 R3, R3, 0x2, RZ ;  /* 0x0000000203037824 */ /* 0x008fca00078e00ff */
[----:B------:R-:W-:Y:S01]  /*d9d0*/  HMMA.16816.F32.BF16 R32, R4, R34, RZ ;  /* 0x000000220420723c */ /* 0x000fe200000418ff */
[----:B------:R-:W-:-:S05]  /*d9e0*/  LOP3.LUT R3, R3, 0x6, RZ, 0xc0, !PT ;  /* 0x0000000603037812 */ /* 0x000fca00078ec0ff */
[----:B------:R-:W-:Y:S01]  /*d9f0*/  HMMA.16816.F32.BF16 R16, R4, R18, RZ ;  /* 0x000000120410723c */ /* 0x000fe200000418ff */
[----:B------:R-:W-:-:S04]  /*da00*/  IMAD R86, R134, 0x40, R3 ;  /* 0x0000004086567824 */ /* 0x000fc800078e0203 */
[C---:B------:R-:W-:Y:S01]  /*da10*/  VIADD R3, R86.reuse, 0x1 ;  /* 0x0000000156037836 */ /* 0x040fe20000000000 */
[----:B------:R-:W-:Y:S01]  /*da20*/  HMMA.16816.F32.BF16 R12, R4, R100, RZ ;  /* 0x00000064040c723c */ /* 0x000fe200000418ff */
[----:B------:R-:W-:-:S03]  /*da30*/  VIADD R87, R86, 0x8 ;  /* 0x0000000856577836 */ /* 0x000fc60000000000 */
[CC--:B------:R-:W-:Y:S02]  /*da40*/  ISETP.GE.AND P5, PT, R3.reuse, R8.reuse, PT ;  /* 0x000000080300720c */ /* 0x0c0fe40003fa6270 */
[----:B------:R-:W-:Y:S01]  /*da50*/  HMMA.16816.F32.BF16 R4, R4, R102, RZ ;  /* 0x000000660404723c */ /* 0x000fe200000418ff */
[----:B------:R-:W2:Y:S01]  /*da60*/  LDSM.16.M88.4 R100, [R121+0x3800] ;  /* 0x003800007964783b */ /* 0x000ea20000000200 */
[-C--:B------:R-:W-:Y:S01]  /*da70*/  ISETP.GE.AND P1, PT, R3, R9.reuse, PT ;  /* 0x000000090300720c */ /* 0x080fe20003f26270 */
[C---:B------:R-:W-:Y:S01]  /*da80*/  VIADD R3, R86.reuse, 0x9 ;  /* 0x0000000956037836 */ /* 0x040fe20000000000 */
[CC--:B------:R-:W-:Y:S02]  /*da90*/  ISETP.GE.AND P4, PT, R87.reuse, R8.reuse, PT ;  /* 0x000000085700720c */ /* 0x0c0fe40003f86270 */
[----:B-1----:R-:W-:Y:S01]  /*daa0*/  HMMA.16816.F32.BF16 R28, R92, R96, R28 ;  /* 0x000000605c1c723c */ /* 0x002fe2000004181c */
[----:B------:R-:W-:Y:S01]  /*dab0*/  ISETP.GE.AND P6, PT, R87, R9, PT ;  /* 0x000000095700720c */ /* 0x000fe20003fc6270 */
[----:B------:R-:W-:Y:S01]  /*dac0*/  VIADD R87, R86, 0x10 ;  /* 0x0000001056577836 */ /* 0x000fe20000000000 */
[----:B------:R-:W-:-:S03]  /*dad0*/  ISETP.GE.AND P2, PT, R3, R8, PT ;  /* 0x000000080300720c */ /* 0x000fc60003f46270 */
[C---:B------:R-:W-:Y:S01]  /*dae0*/  HMMA.16816.F32.BF16 R24, R92.reuse, R98, R24 ;  /* 0x000000625c18723c */ /* 0x040fe20000041818 */
[----:B------:R-:W1:Y:S05]  /*daf0*/  LDSM.16.M88.4 R96, [R121+0x3c00] ;  /* 0x003c00007960783b */ /* 0x000e6a0000000200 */
[C---:B------:R-:W-:Y:S06]  /*db00*/  HMMA.16816.F32.BF16 R88, R92.reuse, R104, R88 ;  /* 0x000000685c58723c */ /* 0x040fec0000041858 */
[C---:B------:R-:W-:Y:S06]  /*db10*/  HMMA.16816.F32.BF16 R32, R92.reuse, R106, R32 ;  /* 0x0000006a5c20723c */ /* 0x040fec0000041820 */
        /* <DEDUP_REMOVED lines=51> */
[----:B------:R-:W2:Y:S01]  /*de50*/  LDSM.16.M88.4 R92, [R121+0x5c00] ;  /* 0x005c0000795c783b */ /* 0x000ea20000000200 */
[----:B------:R-:W-:-:S04]  /*de60*/  DEPBAR.LE SB0, 0x0 ;  /* 0x000080000000791a */ /* 0x000fc80000000000 */
[----:B------:R-:W-:Y:S01]  /*de70*/  FSEL R89, R89, -INF , !P5 ;  /* 0xff80000059597808 */ /* 0x000fe20006800000 */
[----:B------:R-:W-:Y:S01]  /*de80*/  BAR.SYNC.DEFER_BLOCKING 0x0 ;  /* 0x0000000000007b1d */ /* 0x000fe20000010000 */
[----:B------:R-:W-:-:S04]  /*de90*/  ISETP.GE.AND P5, PT, R3, R9, PT ;  /* 0x000000090300720c */ /* 0x000fc80003fa6270 */
[----:B------:R-:W-:Y:S01]  /*dea0*/  FSEL R3, R32, -INF , !P4 ;  /* 0xff80000020037808 */ /* 0x000fe20006000000 */
[----:B------:R-:W-:Y:S01]  /*deb0*/  VIADD R32, R86, 0x19 ;  /* 0x0000001956207836 */ /* 0x000fe20000000000 */
[----:B------:R-:W-:Y:S02]  /*dec0*/  ISETP.GE.AND P4, PT, R87, R9, PT ;  /* 0x000000095700720c */ /* 0x000fe40003f86270 */
[----:B------:R-:W-:Y:S02]  /*ded0*/  FSEL R157, R34, -INF , !P6 ;  /* 0xff800000229d7808 */ /* 0x000fe40007000000 */
[----:B------:R-:W-:Y:S02]  /*dee0*/  FSEL R33, R33, -INF , !P2 ;  /* 0xff80000021217808 */ /* 0x000fe40005000000 */
[----:B------:R-:W-:Y:S02]  /*def0*/  FSEL R35, R35, -INF , !P5 ;  /* 0xff80000023237808 */ /* 0x000fe40006800000 */
[----:B------:R-:W-:-:S02]  /*df00*/  FSEL R109, R30, -INF , !P4 ;  /* 0xff8000001e6d7808 */ /* 0x000fc40006000000 */
[----:B------:R-:W-:-:S04]  /*df10*/  ISETP.GE.AND P4, PT, R32, R8, PT ;  /* 0x000000082000720c */ /* 0x000fc80003f86270 */
[----:B------:R-:W-:Y:S01]  /*df20*/  FSEL R155, R25, -INF , !P4 ;  /* 0xff800000199b7808 */ /* 0x000fe20006000000 */
[----:B-1----:R-:W-:Y:S01]  /*df30*/  HMMA.16816.F32.BF16 R20, R100, R96, R20 ;  /* 0x000000606414723c */ /* 0x002fe20000041814 */
[----:B------:R-:W-:-:S05]  /*df40*/  VIADD R25, R86, 0x28 ;  /* 0x0000002856197836 */ /* 0x000fca0000000000 */
[C---:B------:R-:W-:Y:S06]  /*df50*/  HMMA.16816.F32.BF16 R16, R100.reuse, R98, R16 ;  /* 0x000000626410723c */ /* 0x040fec0000041810 */
[C---:B--2---:R-:W-:Y:S06]  /*df60*/  HMMA.16816.F32.BF16 R12, R100.reuse, R92, R12 ;  /* 0x0000005c640c723c */ /* 0x044fec000004180c */
[----:B------:R-:W-:Y:S01]  /*df70*/  HMMA.16816.F32.BF16 R4, R100, R94, R4 ;  /* 0x0000005e6404723c */ /* 0x000fe20000041804 */
[----:B------:R-:W-:Y:S01]  /*df80*/  FSEL R93, R91, -INF , !P1 ;  /* 0xff8000005b5d7808 */ /* 0x000fe20004800000 */
[C---:B------:R-:W-:Y:S01]  /*df90*/  VIADD R92, R86.reuse, 0x11 ;  /* 0x00000011565c7836 */ /* 0x040fe20000000000 */
[----:B------:R-:W-:Y:S01]  /*dfa0*/  ISETP.GE.AND P1, PT, R87, R8, PT ;  /* 0x000000085700720c */ /* 0x000fe20003f26270 */
[----:B------:R-:W-:-:S03]  /*dfb0*/  VIADD R87, R86, 0x18 ;  /* 0x0000001856577836 */ /* 0x000fc60000000000 */
[----:B------:R-:W-:Y:S01]  /*dfc0*/  FSEL R107, R28, -INF , !P1 ;  /* 0xff8000001c6b7808 */ /* 0x000fe20004800000 */
[----:B------:R-:W-:Y:S01]  /*dfd0*/  VIADD R28, R86, 0x20 ;  /* 0x00000020561c7836 */ /* 0x000fe20000000000 */
[CC--:B------:R-:W-:Y:S02]  /*dfe0*/  ISETP.GE.AND P6, PT, R92.reuse, R8.reuse, PT ;  /* 0x000000085c00720c */ /* 0x0c0fe40003fc6270 */
[----:B------:R-:W-:Y:S02]  /*dff0*/  ISETP.GE.AND P2, PT, R92, R9, PT ;  /* 0x000000095c00720c */ /* 0x000fe40003f46270 */
[----:B------:R-:W-:Y:S01]  /*e000*/  FSEL R111, R29, -INF , !P6 ;  /* 0xff8000001d6f7808 */ /* 0x000fe20007000000 */
[----:B------:R-:W-:Y:S01]  /*e010*/  VIADD R29, R86, 0x21 ;  /* 0x00000021561d7836 */ /* 0x000fe20000000000 */
[----:B------:R-:W-:Y:S02]  /*e020*/  FSEL R149, R31, -INF , !P2 ;  /* 0xff8000001f957808 */ /* 0x000fe40005000000 */
[----:B------:R-:W-:-:S02]  /*e030*/  ISETP.GE.AND P5, PT, R87, R8, PT ;  /* 0x000000085700720c */ /* 0x000fc40003fa6270 */
[-C--:B------:R-:W-:Y:S02]  /*e040*/  ISETP.GE.AND P1, PT, R87, R9.reuse, PT ;  /* 0x000000095700720c */ /* 0x080fe40003f26270 */
[----:B------:R-:W-:Y:S02]  /*e050*/  ISETP.GE.AND P2, PT, R28, R8, PT ;  /* 0x000000081c00720c */ /* 0x000fe40003f46270 */
[----:B------:R-:W-:Y:S01]  /*e060*/  FSEL R153, R24, -INF , !P5 ;  /* 0xff80000018997808 */ /* 0x000fe20006800000 */
[----:B------:R-:W-:Y:S01]  /*e070*/  VIADD R24, R86, 0x29 ;  /* 0x0000002956187836 */ /* 0x000fe20000000000 */
[----:B------:R-:W-:Y:S02]  /*e080*/  FSEL R151, R26, -INF , !P1 ;  /* 0xff8000001a977808 */ /* 0x000fe40004800000 */
[----:B------:R-:W-:Y:S01]  /*e090*/  FSEL R119, R20, -INF , !P2 ;  /* 0xff80000014777808 */ /* 0x000fe20005000000 */
[----:B------:R-:W-:Y:S01]  /*e0a0*/  VIADD R20, R86, 0x30 ;  /* 0x0000003056147836 */ /* 0x000fe20000000000 */
[----:B------:R-:W-:-:S02]  /*e0b0*/  ISETP.GE.AND P6, PT, R32, R9, PT ;  /* 0x000000092000720c */ /* 0x000fc40003fc6270 */
[C---:B------:R-:W-:Y:S02]  /*e0c0*/  ISETP.GE.AND P1, PT, R29.reuse, R8, PT ;  /* 0x000000081d00720c */ /* 0x040fe40003f26270 */
[-C--:B------:R-:W-:Y:S02]  /*e0d0*/  ISETP.GE.AND P4, PT, R29, R9.reuse, PT ;  /* 0x000000091d00720c */ /* 0x080fe40003f86270 */
[----:B------:R-:W-:Y:S02]  /*e0e0*/  ISETP.GE.AND P5, PT, R28, R9, PT ;  /* 0x000000091c00720c */ /* 0x000fe40003fa6270 */
[----:B------:R-:W-:Y:S02]  /*e0f0*/  FSEL R105, R27, -INF , !P6 ;  /* 0xff8000001b697808 */ /* 0x000fe40007000000 */
[----:B------:R-:W-:Y:S01]  /*e100*/  FSEL R139, R21, -INF , !P1 ;  /* 0xff800000158b7808 */ /* 0x000fe20004800000 */
[----:B------:R-:W-:Y:S01]  /*e110*/  VIADD R21, R86, 0x31 ;  /* 0x0000003156157836 */ /* 0x000fe20000000000 */
[----:B------:R-:W-:-:S02]  /*e120*/  FSEL R115, R23, -INF , !P4 ;  /* 0xff80000017737808 */ /* 0x000fc40006000000 */
[CC--:B------:R-:W-:Y:S02]  /*e130*/  ISETP.GE.AND P6, PT, R25.reuse, R8.reuse, PT ;  /* 0x000000081900720c */ /* 0x0c0fe40003fc6270 */
[-C--:B------:R-:W-:Y:S02]  /*e140*/  ISETP.GE.AND P2, PT, R25, R9.reuse, PT ;  /* 0x000000091900720c */ /* 0x080fe40003f46270 */
[----:B------:R-:W-:Y:S02]  /*e150*/  FSEL R137, R22, -INF , !P5 ;  /* 0xff80000016897808 */ /* 0x000fe40006800000 */
[----:B------:R-:W-:Y:S02]  /*e160*/  ISETP.GE.AND P1, PT, R24, R9, PT ;  /* 0x000000091800720c */ /* 0x000fe40003f26270 */
[-C--:B------:R-:W-:Y:S02]  /*e170*/  ISETP.GE.AND P4, PT, R20, R8.reuse, PT ;  /* 0x000000081400720c */ /* 0x080fe40003f86270 */
[----:B------:R-:W-:-:S02]  /*e180*/  ISETP.GE.AND P5, PT, R24, R8, PT ;  /* 0x000000081800720c */ /* 0x000fc40003fa6270 */
[----:B------:R-:W-:Y:S01]  /*e190*/  FSEL R145, R16, -INF , !P6 ;  /* 0xff80000010917808 */ /* 0x000fe20007000000 */
[----:B------:R-:W-:Y:S01]  /*e1a0*/  VIADD R16, R86, 0x38 ;  /* 0x0000003856107836 */ /* 0x000fe20000000000 */
[----:B------:R-:W-:Y:S02]  /*e1b0*/  FSEL R117, R18, -INF , !P2 ;  /* 0xff80000012757808 */ /* 0x000fe40005000000 */
[----:B------:R-:W-:Y:S02]  /*e1c0*/  FSEL R113, R19, -INF , !P1 ;  /* 0xff80000013717808 */ /* 0x000fe40004800000 */
[----:B------:R-:W-:Y:S02]  /*e1d0*/  FSEL R98, R12, -INF , !P4 ;  /* 0xff8000000c627808 */ /* 0x000fe40006000000 */
[----:B------:R-:W-:Y:S02]  /*e1e0*/  ISETP.GE.AND P2, PT, R21, R8, PT ;  /* 0x000000081500720c */ /* 0x000fe40003f46270 */
[----:B------:R-:W-:-:S02]  /*e1f0*/  FSEL R147, R17, -INF , !P5 ;  /* 0xff80000011937808 */ /* 0x000fc40006800000 */
[C---:B------:R-:W-:Y:S02]  /*e200*/  ISETP.GE.AND P1, PT, R86.reuse, R8, PT ;  /* 0x000000085600720c */ /* 0x040fe40003f26270 */
[CC--:B------:R-:W-:Y:S01]  /*e210*/  ISETP.GE.AND P4, PT, R86.reuse, R9.reuse, PT ;  /* 0x000000095600720c */ /* 0x0c0fe20003f86270 */
[----:B------:R-:W-:Y:S01]  /*e220*/  VIADD R86, R86, 0x39 ;  /* 0x0000003956567836 */ /* 0x000fe20000000000 */
[-C--:B------:R-:W-:Y:S02]  /*e230*/  ISETP.GE.AND P6, PT, R20, R9.reuse, PT ;  /* 0x000000091400720c */ /* 0x080fe40003fc6270 */
[----:B------:R-:W-:Y:S02]  /*e240*/  ISETP.GE.AND P5, PT, R21, R9, PT ;  /* 0x000000091500720c */ /* 0x000fe40003fa6270 */
        /* <DEDUP_REMOVED lines=16> */
[----:B------:R-:W-:Y:S01]  /*e350*/  IMAD.SHL.U32 R5, R134, 0x40, RZ ;  /* 0x0000004086057824 */ /* 0x000fe200078e00ff */
[----:B------:R-:W-:-:S04]  /*e360*/  ULDC.64 UR4, c[0x0][0x248] ;  /* 0x0000920000047ab9 */ /* 0x000fc80000000a00 */
[C---:B------:R-:W-:Y:S02]  /*e370*/  IADD3 R17, R5.reuse, -0x40, RZ ;  /* 0xffffffc005117810 */ /* 0x040fe40007ffe0ff */
[----:B------:R-:W-:Y:S02]  /*e380*/  IABS R12, R5 ;  /* 0x00000005000c7213 */ /* 0x000fe40000000000 */
[-C--:B-1----:R-:W-:Y:S02]  /*e390*/  IABS R4, R6.reuse ;  /* 0x0000000600047213 */ /* 0x082fe40000000000 */
[----:B------:R-:W-:Y:S02]  /*e3a0*/  LOP3.LUT R5, R5, R6, RZ, 0x3c, !PT ;  /* 0x0000000605057212 */ /* 0x000fe400078e3cff */
[----:B------:R-:W1:Y:S02]  /*e3b0*/  I2F.RP R8, R4 ;  /* 0x0000000400087306 */ /* 0x000e640000209400 */
[----:B------:R-:W-:-:S06]  /*e3c0*/  ISETP.GE.AND P2, PT, R5, RZ, PT ;  /* 0x000000ff0500720c */ /* 0x000fcc0003f46270 */
[----:B-1----:R-:W1:Y:S02]  /*e3d0*/  MUFU.RCP R14, R8 ;  /* 0x00000008000e7308 */ /* 0x002e640000001000 */
[----:B-1----:R-:W-:Y:S01]  /*e3e0*/  VIADD R14, R14, 0xffffffe ;  /* 0x0ffffffe0e0e7836 */ /* 0x002fe20000000000 */
[----:B------:R-:W-:Y:S02]  /*e3f0*/  IABS R8, R17 ;  /* 0x0000001100087213 */ /* 0x000fe40000000000 */
[----:B------:R-:W-:-:S03]  /*e400*/  LOP3.LUT R17, R17, R6, RZ, 0x3c, !PT ;  /* 0x0000000611117212 */ /* 0x000fc600078e3cff */
[----:B------:R-:W1:Y:S01]  /*e410*/  F2I.FTZ.U32.TRUNC.NTZ R15, R14 ;  /* 0x0000000e000f7305 */ /* 0x000e62000021f000 */
[----:B------:R-:W-:Y:S02]  /*e420*/  ISETP.GE.AND P0, PT, R17, RZ, PT ;  /* 0x000000ff1100720c */ /* 0x000fe40003f06270 */
        /* <DEDUP_REMOVED lines=30> */
[----:B------:R-:W-:Y:S02]  /*e610*/  IADD3 R17, R17, -R4, RZ ;  /* 0x8000000411117210 */ /* 0x000fe40007ffe0ff */
[----:B------:R-:W1:Y:S03]  /*e620*/  LDC.64 R4, c[0x0][0x230] ;  /* 0x00008c00ff047b82 */ /* 0x000e660000000a00 */
[----:B------:R-:W-:-:S02]  /*e630*/  IMAD R17, R17, R6, -0x40 ;  /* 0xffffffc011117424 */ /* 0x000fc400078e0206 */
[----:B------:R-:W-:-:S03]  /*e640*/  IMAD.U32 R6, RZ, RZ, UR4 ;  /* 0x00000004ff067e24 */ /* 0x000fc6000f8e00ff */
[----:B------:R-:W-:Y:S02]  /*e650*/  SHF.R.S32.HI R15, RZ, 0x1f, R17 ;  /* 0x0000001fff0f7819 */ /* 0x000fe40000011411 */
[----:B--2---:R-:W-:-:S03]  /*e660*/  IADD3 R7, -R8, R7, RZ ;  /* 0x0000000708077210 */ /* 0x004fc60007ffe1ff */
[----:B------:R-:W-:Y:S01]  /*e670*/  IMAD R8, R15, R6, RZ ;  /* 0x000000060f087224 */ /* 0x000fe200078e02ff */
[----:B------:R-:W-:-:S03]  /*e680*/  SHF.R.S32.HI R15, RZ, 0x1f, R7 ;  /* 0x0000001fff0f7819 */ /* 0x000fc60000011407 */
[C---:B------:R-:W-:Y:S02]  /*e690*/  IMAD R8, R17.reuse, UR5, R8 ;  /* 0x0000000511087c24 */ /* 0x040fe4000f8e0208 */
        /* <DEDUP_REMOVED lines=8> */
.L_x_4512:
[----:B------:R-:W1:Y:S02]  /*e720*/  LDC R6, c[0x0][0x248] ;  /* 0x00009200ff067b82 */ /* 0x000e640000000800 */
[----:B-1----:R-:W-:-:S05]  /*e730*/  IMAD.SHL.U32 R7, R6, 0x40, RZ ;  /* 0x0000004006077824 */ /* 0x002fca00078e00ff */
[----:B------:R-:W-:-:S04]  /*e740*/  IADD3 R7, -R7, RZ, RZ ;  /* 0x000000ff07077210 */ /* 0x000fc80007ffe1ff */
[----:B------:R-:W-:-:S07]  /*e750*/  SHF.R.S32.HI R4, RZ, 0x1f, R7 ;  /* 0x0000001fff047819 */ /* 0x000fce0000011407 */
.L_x_4513:
[----:B------:R-:W1:Y:S01]  /*e760*/  LDC R5, c[0x0][0x24c] ;  /* 0x00009300ff057b82 */ /* 0x000e620000000800 */
[----:B------:R-:W-:Y:S02]  /*e770*/  ULDC UR4, c[0x0][0x2d0] ;  /* 0x0000b40000047ab9 */ /* 0x000fe40000000800 */
[----:B------:R-:W-:Y:S02]  /*e780*/  ISETP.GE.AND P0, PT, R84, UR4, PT ;  /* 0x0000000454007c0c */ /* 0x000fe4000bf06270 */
[----:B------:R-:W-:Y:S02]  /*e790*/  ISETP.GE.AND P2, PT, R10, UR4, PT ;  /* 0x000000040a007c0c */ /* 0x000fe4000bf46270 */
[----:B------:R-:W-:Y:S02]  /*e7a0*/  SEL R8, RZ, 0x3fffc, P0 ;  /* 0x0003fffcff087807 */ /* 0x000fe40000000000 */
[----:B------:R-:W-:Y:S02]  /*e7b0*/  ISETP.GE.AND P1, PT, R85, UR4, PT ;  /* 0x0000000455007c0c */ /* 0x000fe4000bf26270 */
[----:B------:R-:W-:-:S02]  /*e7c0*/  LOP3.LUT P6, RZ, R8, 0x4, RZ, 0xc0, !PT ;  /* 0x0000000408ff7812 */ /* 0x000fc400078cc0ff */
[C---:B------:R-:W-:Y:S02]  /*e7d0*/  LEA R10, P4, R7.reuse, R132, 0x1 ;  /* 0x00000084070a7211 */ /* 0x040fe400078808ff */
[C---:B------:R-:W-:Y:S02]  /*e7e0*/  LEA R8, P0, R6.reuse, R7, 0x5 ;  /* 0x0000000706087211 */ /* 0x040fe400078028ff */
[----:B------:R-:W-:Y:S02]  /*e7f0*/  LEA.HI.X R11, R7, R131, R4, 0x1, P4 ;  /* 0x00000083070b7211 */ /* 0x000fe400020f0c04 */
[----:B------:R-:W-:-:S03]  /*e800*/  @!P2 LEA R16, P5, R6, R10, 0x6 ;  /* 0x0000000a0610a211 */ /* 0x000fc600078a30ff */
[----:B------:R-:W-:Y:S01]  /*e810*/  @!P1 LEA R14, P4, R8, R132, 0x1 ;  /* 0x00000084080e9211 */ /* 0x000fe200078808ff */
[----:B------:R-:W-:Y:S01]  /*e820*/  @!PT LDS RZ, [RZ] ;  /* 0x00000000fffff984 */ /* 0x000fe20000000800 */
[----:B------:R-:W-:Y:S01]  /*e830*/  @!PT LDS RZ, [RZ] ;  /* 0x00000000fffff984 */ /* 0x000fe20000000800 */
[----:B------:R-:W-:Y:S01]  /*e840*/  @!PT LDS RZ, [RZ] ;  /* 0x00000000fffff984 */ /* 0x000fe20000000800 */
[----:B------:R2:W-:Y:S01]  /*e850*/  @!P2 LDGSTS.E.BYPASS.LTC128B.128 [R135+0x3000], desc[UR6][R10.64] ;  /* 0x030000000a87afae */ /* 0x0005e2000b901d46 */
[--C-:B-1----:R-:W-:Y:S02]  /*e860*/  LEA.HI.X R4, R6, R4, R5.reuse, 0x5, P0 ;  /* 0x0000000406047211 */ /* 0x102fe400000f2c05 */
[----:B------:R-:W-:Y:S01]  /*e870*/  @P6 LEA R18, P0, R8, R132, 0x1 ;  /* 0x0000008408126211 */ /* 0x000fe200078008ff */
[----:B------:R2:W-:Y:S01]  /*e880*/  @P2 STS [R135+0x3000], RZ ;  /* 0x003000ff87002388 */ /* 0x0005e20000000800 */
[----:B------:R-:W-:Y:S01]  /*e890*/  @!P2 LEA.HI.X R17, R6, R11, R5, 0x6, P5 ;  /* 0x0000000b0611a211 */ /* 0x000fe200028f3405 */
[----:B------:R-:W-:Y:S01]  /*e8a0*/  IMAD.MOV.U32 R132, RZ, RZ, R10 ;  /* 0x000000ffff847224 */ /* 0x000fe200078e000a */
[CCC-:B------:R-:W-:Y:S01]  /*e8b0*/  @!P1 LEA.HI.X R15, R8.reuse, R131.reuse, R4.reuse, 0x1, P4 ;  /* 0x00000083080f9211 */ /* 0x1c0fe200020f0c04 */
[----:B------:R2:W-:Y:S01]  /*e8c0*/  @P2 STS [R135+0x3004], RZ ;  /* 0x003004ff87002388 */ /* 0x0005e20000000800 */
[----:B------:R-:W-:Y:S01]  /*e8d0*/  @P6 LEA.HI.X R19, R8, R131, R4, 0x1, P0 ;  /* 0x0000008308136211 */ /* 0x000fe200000f0c04 */
[----:B------:R-:W-:-:S02]  /*e8e0*/  IMAD.MOV.U32 R131, RZ, RZ, R11 ;  /* 0x000000ffff837224 */ /* 0x000fc400078e000b */
        /* <DEDUP_REMOVED lines=26> */
[----:B------:R-:W0:Y:S02]  /*ea90*/  LDGDEPBAR ;  /* 0x00000000000079af */ /* 0x000e240000000000 */
.L_x_4511:
[----:B------:R-:W-:Y:S01]  /*eaa0*/  FMNMX.FTZ R6, R2, R13, !PT ;  /* 0x0000000d02067209 */ /* 0x000fe20007810000 */
[----:B------:R-:W-:Y:S01]  /*eab0*/  LDSM.16.MT88.4 R24, [R122+0x7000] ;  /* 0x007000007a18783b */ /* 0x000fe20000004200 */
[----:B------:R-:W-:Y:S02]  /*eac0*/  FMNMX.FTZ R4, R0, R9, !PT ;  /* 0x0000000900047209 */ /* 0x000fe40007810000 */
[----:B------:R-:W-:Y:S01]  /*ead0*/  FMNMX.FTZ R6, R89, R6, !PT ;  /* 0x0000000659067209 */ /* 0x000fe20007810000 */
[----:B--2---:R-:W-:Y:S01]  /*eae0*/  LDSM.16.MT88.4 R16, [R120+0x6000] ;  /* 0x006000007810783b */ /* 0x004fe20000004200 */
        /* <DEDUP_REMOVED lines=47> */
[----:B------:R-:W-:Y:S01]  /*ede0*/  FMUL.FTZ R96, R96, UR8 ;  /* 0x0000000860607c20 */ /* 0x000fe20008410000 */
[----:B------:R-:W-:Y:S01]  /*edf0*/  FADD.FTZ R0, R0, -R5 ;  /* 0x8000000500007221 */ /* 0x000fe20000010000 */
[----:B------:R-:W-:Y:S01]  /*ee00*/  FFMA.FTZ R86, R3, UR8, -R104 ;  /* 0x0000000803567c23 */ /* 0x000fe20008010868 */
[--C-:B------:R-:W-:Y:S01]  /*ee10*/  FFMA.FTZ R89, R9, UR8, -R100.reuse ;  /* 0x0000000809597c23 */ /* 0x100fe20008010864 */
[----:B------:R-:W-:Y:S01]  /*ee20*/  FFMA.FTZ R94, R93, UR8, -R100 ;  /* 0x000000085d5e7c23 */ /* 0x000fe20008010864 */
[----:B------:R-:W1:Y:S01]  /*ee30*/  LDSM.16.MT88.4 R8, [R122+0x6000] ;  /* 0x006000007a08783b */ /* 0x000e620000004200 */
[----:B------:R-:W-:Y:S01]  /*ee40*/  FMUL.FTZ R0, R0, UR8 ;  /* 0x0000000800007c20 */ /* 0x000fe20008410000 */
[----:B------:R-:W2:Y:S01]  /*ee50*/  MUFU.EX2 R96, R96 ;  /* 0x0000006000607308 */ /* 0x000ea20000000800 */
[--C-:B------:R-:W-:Y:S01]  /*ee60*/  FFMA.FTZ R90, R13, UR8, -R104.reuse ;  /* 0x000000080d5a7c23 */ /* 0x100fe20008010868 */
[----:B------:R-:W-:Y:S01]  /*ee70*/  FFMA.FTZ R3, R33, UR8, -R104 ;  /* 0x0000000821037c23 */ /* 0x000fe20008010868 */
[--C-:B------:R-:W-:Y:S01]  /*ee80*/  FFMA.FTZ R93, R35, UR8, -R100.reuse ;  /* 0x00000008235d7c23 */ /* 0x100fe20008010864 */
[----:B------:R-:W-:Y:S01]  /*ee90*/  FFMA.FTZ R157, R157, UR8, -R100 ;  /* 0x000000089d9d7c23 */ /* 0x000fe20008010864 */
[----:B------:R-:W3:Y:S01]  /*eea0*/  LDSM.16.MT88.4 R32, [R120+0x7000] ;  /* 0x007000007820783b */ /* 0x000ee20000004200 */
[----:B------:R-:W-:Y:S01]  /*eeb0*/  FFMA.FTZ R112, R107, UR8, -R104 ;  /* 0x000000086b707c23 */ /* 0x000fe20008010868 */
[----:B------:R-:W-:Y:S01]  /*eec0*/  FFMA.FTZ R110, R109, UR8, -R100 ;  /* 0x000000086d6e7c23 */ /* 0x000fe20008010864 */
[----:B------:R-:W4:Y:S01]  /*eed0*/  MUFU.EX2 R0, R0 ;  /* 0x0000000000007308 */ /* 0x000f220000000800 */
[--C-:B------:R-:W-:Y:S01]  /*eee0*/  FFMA.FTZ R111, R111, UR8, -R104.reuse ;  /* 0x000000086f6f7c23 */ /* 0x100fe20008010868 */
[--C-:B------:R-:W-:Y:S01]  /*eef0*/  FFMA.FTZ R108, R153, UR8, -R104.reuse ;  /* 0x00000008996c7c23 */ /* 0x100fe20008010868 */
[----:B------:R-:W-:Y:S01]  /*ef00*/  FFMA.FTZ R107, R155, UR8, -R104 ;  /* 0x000000089b6b7c23 */ /* 0x000fe20008010868 */
[--C-:B------:R-:W-:Y:S01]  /*ef10*/  FFMA.FTZ R109, R149, UR8, -R100.reuse ;  /* 0x00000008956d7c23 */ /* 0x100fe20008010864 */
[--C-:B------:R-:W-:Y:S01]  /*ef20*/  FFMA.FTZ R106, R151, UR8, -R100.reuse ;  /* 0x00000008976a7c23 */ /* 0x100fe20008010864 */
[----:B------:R-:W-:Y:S01]  /*ef30*/  FFMA.FTZ R105, R105, UR8, -R100 ;  /* 0x0000000869697c23 */ /* 0x000fe20008010864 */
        /* <DEDUP_REMOVED lines=13> */
[----:B------:R-:W-:Y:S01]  /*f010*/  LDSM.16.MT88.4 R56, [R122+0x6400] ;  /* 0x006400007a38783b */ /* 0x000fe20000004200 */
        /* <DEDUP_REMOVED lines=26> */
[----:B------:R-:W2:Y:S01]  /*f1c0*/  LDSM.16.MT88.4 R40, [R122+0x8000] ;  /* 0x008000007a28783b */ /* 0x000ea20000004200 */
[----:B------:R-:W5:Y:S01]  /*f1d0*/  MUFU.EX2 R94, R94 ;  /* 0x0000005e005e7308 */ /* 0x000f620000000800 */
[----:B----4-:R-:W-:Y:S01]  /*f1e0*/  F2FP.BF16.F32.PACK_AB R82, R3, R86 ;  /* 0x000000560352723e */ /* 0x010fe200000010ff */
[-C--:B------:R-:W-:Y:S01]  /*f1f0*/  FMUL.FTZ R68, R68, R96.reuse ;  /* 0x0000006044447220 */ /* 0x080fe20000410000 */
[----:B------:R-:W4:Y:S01]  /*f200*/  LDSM.16.MT88.4 R48, [R120+0x8000] ;  /* 0x008000007830783b */ /* 0x000f220000004200 */
        /* <DEDUP_REMOVED lines=8> */
[--C-:B------:R-:W-:Y:S01]  /*f290*/  FFMA.FTZ R139, R139, UR8, -R104.reuse ;  /* 0x000000088b8b7c23 */ /* 0x100fe20008010868 */
[--C-:B------:R-:W-:Y:S01]  /*f2a0*/  FFMA.FTZ R114, R145, UR8, -R104.reuse ;  /* 0x0000000891727c23 */ /* 0x100fe20008010868 */
[----:B------:R-:W-:Y:S01]  /*f2b0*/  FFMA.FTZ R119, R147, UR8, -R104 ;  /* 0x0000000893777c23 */ /* 0x000fe20008010868 */
[--C-:B------:R-:W-:Y:S01]  /*f2c0*/  FFMA.FTZ R136, R137, UR8, -R100.reuse ;  /* 0x0000000889887c23 */ /* 0x100fe20008010864 */
[----:B------:R-:W1:Y:S01]  /*f2d0*/  MUFU.EX2 R93, R93 ;  /* 0x0000005d005d7308 */ /* 0x000e620000000800 */
[----:B-----5:R-:W-:Y:S01]  /*f2e0*/  F2FP.BF16.F32.PACK_AB R81, R94, R89 ;  /* 0x000000595e51723e */ /* 0x020fe200000010ff */
[----:B------:R-:W-:Y:S01]  /*f2f0*/  FFMA.FTZ R118, R113, UR8, -R100 ;  /* 0x0000000871767c23 */ /* 0x000fe20008010864 */
[--C-:B------:R-:W-:Y:S01]  /*f300*/  FFMA.FTZ R98, R98, UR8, -R104.reuse ;  /* 0x0000000862627c23 */ /* 0x100fe20008010868 */
[--C-:B------:R-:W-:Y:S01]  /*f310*/  FFMA.FTZ R101, R101, UR8, -R104.reuse ;  /* 0x0000000865657c23 */ /* 0x100fe20008010868 */
[--C-:B------:R-:W-:Y:S01]  /*f320*/  FFMA.FTZ R103, R103, UR8, -R104.reuse ;  /* 0x0000000867677c23 */ /* 0x100fe20008010868 */
[----:B------:R-:W-:Y:S01]  /*f330*/  FFMA.FTZ R102, R102, UR8, -R104 ;  /* 0x0000000866667c23 */ /* 0x000fe20008010868 */
[----:B------:R-:W-:Y:S01]  /*f340*/  FFMA.FTZ R104, R91, UR8, -R100 ;  /* 0x000000085b687c23 */ /* 0x000fe20008010864 */
[----:B------:R-:W-:Y:S08]  /*f350*/  MUFU.EX2 R112, R112 ;  /* 0x0000007000707308 */ /* 0x000ff00000000800 */
[----:B------:R-:W5:Y:S01]  /*f360*/  MUFU.EX2 R111, R111 ;  /* 0x0000006f006f7308 */ /* 0x000f620000000800 */
[----:B-1----:R-:W-:-:S07]  /*f370*/  F2FP.BF16.F32.PACK_AB R83, R93, R2 ;  /* 0x000000025d53723e */ /* 0x002fce00000010ff */
[C---:B------:R-:W-:Y:S01]  /*f380*/  HMMA.16816.F32.BF16 R4, R80.reuse, R8, R4 ;  /* 0x000000085004723c */ /* 0x040fe20000041804 */
[----:B------:R-:W-:Y:S05]  /*f390*/  MUFU.EX2 R108, R108 ;  /* 0x0000006c006c7308 */ /* 0x000fea0000000800 */
[C---:B------:R-:W-:Y:S03]  /*f3a0*/  HMMA.16816.F32.BF16 R8, R80.reuse, R10, R36 ;  /* 0x0000000a5008723c */ /* 0x040fe60000041824 */
[----:B------:R-:W1:Y:S03]  /*f3b0*/  MUFU.EX2 R107, R107 ;  /* 0x0000006b006b7308 */ /* 0x000e660000000800 */
[C---:B------:R-:W-:Y:S01]  /*f3c0*/  HMMA.16816.F32.BF16 R20, R80.reuse, R24, R20 ;  /* 0x000000185014723c */ /* 0x040fe20000041814 */
[-C--:B------:R-:W-:Y:S01]  /*f3d0*/  FMUL.FTZ R36, R64, R96.reuse ;  /* 0x0000006040247220 */ /* 0x080fe20000410000 */
[----:B------:R-:W-:Y:S01]  /*f3e0*/  FMUL.FTZ R37, R65, R96 ;  /* 0x0000006041257220 */ /* 0x000fe20000410000 */
[-C--:B------:R-:W-:Y:S01]  /*f3f0*/  FMUL.FTZ R38, R66, R0.reuse ;  /* 0x0000000042267220 */ /* 0x080fe20000410000 */
[----:B------:R-:W-:Y:S01]  /*f400*/  FMUL.FTZ R39, R67, R0 ;  /* 0x0000000043277220 */ /* 0x000fe20000410000 */
[----:B------:R-:W-:Y:S01]  /*f410*/  MUFU.EX2 R110, R110 ;  /* 0x0000006e006e7308 */ /* 0x000fe20000000800 */
[----:B---3--:R-:W-:Y:S01]  /*f420*/  HMMA.16816.F32.BF16 R28, R80, R32, R28 ;  /* 0x00000020501c723c */ /* 0x008fe2000004181c */
[--C-:B------:R-:W-:Y:S01]  /*f430*/  FFMA.FTZ R64, R115, UR8, -R100.reuse ;  /* 0x0000000873407c23 */ /* 0x100fe20008010864 */
[----:B------:R-:W-:-:S04]  /*f440*/  FFMA.FTZ R115, R117, UR8, -R100 ;  /* 0x0000000875737c23 */ /* 0x000fc80008010864 */
[C---:B------:R-:W-:Y:S01]  /*f450*/  HMMA.16816.F32.BF16 R24, R80.reuse, R26, R52 ;  /* 0x0000001a5018723c */ /* 0x040fe20000041834 */
[----:B------:R-:W3:Y:S05]  /*f460*/  MUFU.EX2 R109, R109 ;  /* 0x0000006d006d7308 */ /* 0x000eea0000000800 */
[----:B------:R-:W-:Y:S01]  /*f470*/  HMMA.16816.F32.BF16 R32, R80, R34, R60 ;  /* 0x000000225020723c */ /* 0x000fe2000004183c */
[----:B-----5:R-:W-:Y:S01]  /*f480*/  F2FP.BF16.F32.PACK_AB R52, R111, R112 ;  /* 0x000000706f34723e */ /* 0x020fe200000010ff */
[----:B------:R-:W5:Y:S01]  /*f490*/  LDSM.16.MT88.4 R60, [R120+0x6400] ;  /* 0x00640000783c783b */ /* 0x000f620000004200 */
[----:B------:R-:W-:Y:S01]  /*f4a0*/  MUFU.EX2 R106, R106 ;  /* 0x0000006a006a7308 */ /* 0x000fe20000000800 */
[----:B-1----:R-:W-:-:S02]  /*f4b0*/  F2FP.BF16.F32.PACK_AB R54, R107, R108 ;  /* 0x0000006c6b36723e */ /* 0x002fc400000010ff */
[C---:B------:R-:W-:Y:S05]  /*f4c0*/  HMMA.16816.F32.BF16 R12, R80.reuse, R16, R12 ;  /* 0x00000010500c723c */ /* 0x040fea000004180c */
[----:B------:R-:W1:Y:S01]  /*f4d0*/  MUFU.EX2 R105, R105 ;  /* 0x0000006900697308 */ /* 0x000e620000000800 */
[----:B---3--:R-:W-:Y:S01]  /*f4e0*/  F2FP.BF16.F32.PACK_AB R53, R109, R110 ;  /* 0x0000006e6d35723e */ /* 0x008fe200000010ff */
[C---:B------:R-:W-:Y:S06]  /*f4f0*/  HMMA.16816.F32.BF16 R16, R80.reuse, R18, R44 ;  /* 0x000000125010723c */ /* 0x040fec000004182c */
[C---:B--2---:R-:W-:Y:S01]  /*f500*/  HMMA.16816.F32.BF16 R36, R80.reuse, R40, R36 ;  /* 0x000000285024723c */ /* 0x044fe20000041824 */
[-C--:B------:R-:W-:Y:S01]  /*f510*/  FMUL.FTZ R44, R76, R96.reuse ;  /* 0x000000604c2c7220 */ /* 0x080fe20000410000 */
[----:B------:R-:W-:Y:S01]  /*f520*/  FMUL.FTZ R45, R77, R96 ;  /* 0x000000604d2d7220 */ /* 0x000fe20000410000 */
[-C--:B------:R-:W-:Y:S01]  /*f530*/  FMUL.FTZ R46, R78, R0.reuse ;  /* 0x000000004e2e7220 */ /* 0x080fe20000410000 */
[----:B------:R-:W-:Y:S01]  /*f540*/  FMUL.FTZ R47, R79, R0 ;  /* 0x000000004f2f7220 */ /* 0x000fe20000410000 */
[----:B------:R-:W-:Y:S01]  /*f550*/  MUFU.EX2 R116, R116 ;  /* 0x0000007400747308 */ /* 0x000fe20000000800 */
[----:B------:R-:W-:Y:S01]  /*f560*/  HMMA.16816.F32.BF16 R40, R80, R42, R68 ;  /* 0x0000002a5028723c */ /* 0x000fe20000041844 */
[----:B------:R-:W-:Y:S01]  /*f570*/  LDSM.16.MT88.4 R68, [R122+0x8800] ;  /* 0x008800007a44783b */ /* 0x000fe20000004200 */
[----:B-1----:R-:W-:-:S04]  /*f580*/  F2FP.BF16.F32.PACK_AB R55, R105, R106 ;  /* 0x0000006a6937723e */ /* 0x002fc800000010ff */
[----:B----4-:R-:W-:Y:S01]  /*f590*/  HMMA.16816.F32.BF16 R44, R80, R48, R44 ;  /* 0x00000030502c723c */ /* 0x010fe2000004182c */
[----:B------:R-:W1:Y:S05]  /*f5a0*/  MUFU.EX2 R139, R139 ;  /* 0x0000008b008b7308 */ /* 0x000e6a0000000800 */
[C---:B------:R-:W-:Y:S03]  /*f5b0*/  HMMA.16816.F32.BF16 R4, R52.reuse, R56, R4 ;  /* 0x000000383404723c */ /* 0x040fe60000041804 */
[----:B------:R-:W-:Y:S03]  /*f5c0*/  MUFU.EX2 R114, R114 ;  /* 0x0000007200727308 */ /* 0x000fe60000000800 */
[C---:B------:R-:W-:Y:S01]  /*f5d0*/  HMMA.16816.F32.BF16 R8, R52.reuse, R58, R8 ;  /* 0x0000003a3408723c */ /* 0x040fe20000041808 */
[----:B------:R-:W2:Y:S04]  /*f5e0*/  LDSM.16.MT88.4 R56, [R122+0x7400] ;  /* 0x007400007a38783b */ /* 0x000ea80000004200 */
[----:B------:R-:W-:Y:S01]  /*f5f0*/  MUFU.EX2 R119, R119 ;  /* 0x0000007700777308 */ /* 0x000fe20000000800 */
[C---:B-----5:R-:W-:Y:S06]  /*f600*/  HMMA.16816.F32.BF16 R12, R52.reuse, R60, R12 ;  /* 0x0000003c340c723c */ /* 0x060fec000004180c */
[----:B------:R-:W-:Y:S01]  /*f610*/  HMMA.16816.F32.BF16 R16, R52, R62, R16 ;  /* 0x0000003e3410723c */ /* 0x000fe20000041810 */
[----:B------:R-:W3:Y:S01]  /*f620*/  LDSM.16.MT88.4 R60, [R120+0x7400] ;  /* 0x00740000783c783b */ /* 0x000ee20000004200 */
[----:B------:R-:W-:Y:S04]  /*f630*/  MUFU.EX2 R136, R136 ;  /* 0x0000008800887308 */ /* 0x000fe80000000800 */
[----:B------:R-:W-:Y:S01]  /*f640*/  HMMA.16816.F32.BF16 R48, R80, R50, R72 ;  /* 0x000000325030723c */ /* 0x000fe20000041848 */
[----:B------:R-:W-:Y:S03]  /*f650*/  LDSM.16.MT88.4 R72, [R120+0x8800] ;  /* 0x008800007848783b */ /* 0x000fe60000004200 */
[----:B------:R-:W4:Y:S08]  /*f660*/  MUFU.EX2 R117, R64 ;  /* 0x0000004000757308 */ /* 0x000f300000000800 */
[----:B------:R-:W-:Y:S08]  /*f670*/  MUFU.EX2 R115, R115 ;  /* 0x0000007300737308 */ /* 0x000ff00000000800 */
[----:B------:R-:W5:Y:S01]  /*f680*/  MUFU.EX2 R118, R118 ;  /* 0x0000007600767308 */ /* 0x000f620000000800 */
[C---:B--2---:R-:W-:Y:S07]  /*f690*/  HMMA.16816.F32.BF16 R20, R52.reuse, R56, R20 ;  /* 0x000000383414723c */ /* 0x044fee0000041814 */
        /* <DEDUP_REMOVED lines=8> */
[----:B------:R-:W5:Y:S08]  /*f720*/  MUFU.EX2 R102, R102 ;  /* 0x0000006600667308 */ /* 0x000f700000000800 */
[----:B------:R-:W-:Y:S01]  /*f730*/  MUFU.EX2 R104, R104 ;  /* 0x0000006800687308 */ /* 0x000fe20000000800 */
[C---:B--2---:R-:W-:Y:S06]  /*f740*/  HMMA.16816.F32.BF16 R36, R52.reuse, R56, R36 ;  /* 0x000000383424723c */ /* 0x044fec0000041824 */
[C---:B------:R-:W-:Y:S01]  /*f750*/  HMMA.16816.F32.BF16 R40, R52.reuse, R58, R40 ;  /* 0x0000003a3428723c */ /* 0x040fe20000041828 */
[----:B------:R-:W2:Y:S05]  /*f760*/  LDSM.16.MT88.4 R56, [R122+0x6800] ;  /* 0x006800007a38783b */ /* 0x000eaa0000004200 */
[C---:B---3--:R-:W-:Y:S06]  /*f770*/  HMMA.16816.F32.BF16 R44, R52.reuse, R60, R44 ;  /* 0x0000003c342c723c */ /* 0x048fec000004182c */
[----:B------:R-:W-:Y:S01]  /*f780*/  HMMA.16816.F32.BF16 R48, R52, R62, R48 ;  /* 0x0000003e3430723c */ /* 0x000fe20000041830 */
[----:B------:R-:W3:Y:S06]  /*f790*/  LDSM.16.MT88.4 R60, [R120+0x6800] ;  /* 0x00680000783c783b */ /* 0x000eec0000004200 */
[----:B-1----:R-:W-:-:S02]  /*f7a0*/  F2FP.BF16.F32.PACK_AB R52, R139, R116 ;  /* 0x000000748b34723e */ /* 0x002fc400000010ff */
[----:B----4-:R-:W-:Y:S02]  /*f7b0*/  F2FP.BF16.F32.PACK_AB R53, R117, R136 ;  /* 0x000000887535723e */ /* 0x010fe400000010ff */
[----:B------:R-:W-:Y:S02]  /*f7c0*/  F2FP.BF16.F32.PACK_AB R54, R119, R114 ;  /* 0x000000727736723e */ /* 0x000fe400000010ff */
[----:B-----5:R-:W-:-:S07]  /*f7d0*/  F2FP.BF16.F32.PACK_AB R55, R118, R115 ;  /* 0x000000737637723e */ /* 0x020fce00000010ff */
[C---:B------:R-:W-:Y:S01]  /*f7e0*/  HMMA.16816.F32.BF16 R64, R52.reuse, R68, R36 ;  /* 0x000000443440723c */ /* 0x040fe20000041824 */
[----:B------:R-:W-:Y:S05]  /*f7f0*/  LDSM.16.MT88.4 R36, [R122+0x6c00] ;  /* 0x006c00007a24783b */ /* 0x000fea0000004200 */
[C---:B------:R-:W-:Y:S01]  /*f800*/  HMMA.16816.F32.BF16 R76, R52.reuse, R72, R44 ;  /* 0x00000048344c723c */ /* 0x040fe2000004182c */
[----:B------:R-:W-:Y:S05]  /*f810*/  LDSM.16.MT88.4 R44, [R120+0x6c00] ;  /* 0x006c0000782c783b */ /* 0x000fea0000004200 */
[C---:B--2---:R-:W-:Y:S06]  /*f820*/  HMMA.16816.F32.BF16 R4, R52.reuse, R56, R4 ;  /* 0x000000383404723c */ /* 0x044fec0000041804 */
[C---:B------:R-:W-:Y:S01]  /*f830*/  HMMA.16816.F32.BF16 R8, R52.reuse, R58, R8 ;  /* 0x0000003a3408723c */ /* 0x040fe20000041808 */
[----:B------:R-:W1:Y:S05]  /*f840*/  LDSM.16.MT88.4 R56, [R122+0x7800] ;  /* 0x007800007a38783b */ /* 0x000e6a0000004200 */
[C---:B------:R-:W-:Y:S06]  /*f850*/  HMMA.16816.F32.BF16 R68, R52.reuse, R70, R40 ;  /* 0x000000463444723c */ /* 0x040fec0000041828 */
[C---:B---3--:R-:W-:Y:S01]  /*f860*/  HMMA.16816.F32.BF16 R12, R52.reuse, R60, R12 ;  /* 0x0000003c340c723c */ /* 0x048fe2000004180c */
[--C-:B------:R-:W-:Y:S01]  /*f870*/  FFMA.FTZ R40, R95, UR8, -R100.reuse ;  /* 0x000000085f287c23 */ /* 0x100fe20008010864 */
[--C-:B------:R-:W-:Y:S01]  /*f880*/  FFMA.FTZ R95, R99, UR8, -R100.reuse ;  /* 0x00000008635f7c23 */ /* 0x100fe20008010864 */
[----:B------:R-:W-:Y:S01]  /*f890*/  FFMA.FTZ R100, R97, UR8, -R100 ;  /* 0x0000000861647c23 */ /* 0x000fe20008010864 */
[----:B------:R-:W-:Y:S01]  /*f8a0*/  FFMA.FTZ R97, R141, R96, R90 ;  /* 0x000000608d617223 */ /* 0x000fe2000001005a */
[----:B------:R-:W-:Y:S01]  /*f8b0*/  MUFU.EX2 R99, R40 ;  /* 0x0000002800637308 */ /* 0x000fe20000000800 */
[----:B------:R-:W-:Y:S01]  /*f8c0*/  F2FP.BF16.F32.PACK_AB R90, R102, R103 ;  /* 0x00000067665a723e */ /* 0x000fe200000010ff */
[C---:B------:R-:W-:Y:S01]  /*f8d0*/  HMMA.16816.F32.BF16 R16, R52.reuse, R62, R16 ;  /* 0x0000003e3410723c */ /* 0x040fe20000041810 */
[----:B------:R-:W-:Y:S01]  /*f8e0*/  FADD.FTZ R97, R88, R97 ;  /* 0x0000006158617221 */ /* 0x000fe20000010000 */
[----:B------:R-:W-:Y:S01]  /*f8f0*/  F2FP.BF16.F32.PACK_AB R88, R101, R98 ;  /* 0x000000626558723e */ /* 0x000fe200000010ff */
[----:B------:R-:W-:Y:S02]  /*f900*/  LDSM.16.MT88.4 R60, [R120+0x7c00] ;  /* 0x007c0000783c783b */ /* 0x000fe40000004200 */
[----:B------:R-:W-:Y:S01]  /*f910*/  FADD.FTZ R86, R86, R97 ;  /* 0x0000006156567221 */ /* 0x000fe20000010000 */
[----:B------:R-:W-:Y:S01]  /*f920*/  MUFU.EX2 R95, R95 ;  /* 0x0000005f005f7308 */ /* 0x000fe20000000800 */
[----:B------:R-:W-:Y:S02]  /*f930*/  HMMA.16816.F32.BF16 R72, R52, R74, R48 ;  /* 0x0000004a3448723c */ /* 0x000fe40000041830 */
[----:B------:R-:W-:-:S04]  /*f940*/  FADD.FTZ R3, R3, R86 ;  /* 0x0000005603037221 */ /* 0x000fc80000010000 */
[----:B------:R-:W-:Y:S01]  /*f950*/  FADD.FTZ R112, R112, R3 ;  /* 0x0000000370707221 */ /* 0x000fe20000010000 */
[----:B------:R-:W2:Y:S03]  /*f960*/  MUFU.EX2 R100, R100 ;  /* 0x0000006400647308 */ /* 0x000ea60000000800 */
[----:B------:R-:W-:-:S04]  /*f970*/  FADD.FTZ R111, R111, R112 ;  /* 0x000000706f6f7221 */ /* 0x000fc80000010000 */
[----:B------:R-:W-:Y:S01]  /*f980*/  FADD.FTZ R108, R108, R111 ;  /* 0x0000006f6c6c7221 */ /* 0x000fe20000010000 */
[----:B-1----:R-:W-:Y:S03]  /*f990*/  HMMA.16816.F32.BF16 R20, R52, R56, R20 ;  /* 0x000000383414723c */ /* 0x002fe60000041814 */
[----:B------:R-:W-:-:S03]  /*f9a0*/  FADD.FTZ R107, R107, R108 ;  /* 0x0000006c6b6b7221 */ /* 0x000fc60000010000 */
[----:B------:R-:W-:Y:S01]  /*f9b0*/  HMMA.16816.F32.BF16 R24, R52, R58, R24 ;  /* 0x0000003a3418723c */ /* 0x000fe20000041818 */
[----:B------:R-:W1:Y:S01]  /*f9c0*/  LDSM.16.MT88.4 R56, [R120+0x7800] ;  /* 0x007800007838783b */ /* 0x000e620000004200 */
[----:B------:R-:W-:Y:S01]  /*f9d0*/  FADD.FTZ R116, R116, R107 ;  /* 0x0000006b74747221 */ /* 0x000fe20000010000 */
[----:B--2---:R-:W-:-:S03]  /*f9e0*/  F2FP.BF16.F32.PACK_AB R91, R100, R95 ;  /* 0x0000005f645b723e */ /* 0x004fc600000010ff */
[----:B------:R-:W-:-:S04]  /*f9f0*/  FADD.FTZ R139, R139, R116 ;  /* 0x000000748b8b7221 */ /* 0x000fc80000010000 */
[----:B------:R-:W-:-:S04]  /*fa00*/  FADD.FTZ R114, R114, R139 ;  /* 0x0000008b72727221 */ /* 0x000fc80000010000 */
[----:B------:R-:W-:-:S04]  /*fa10*/  FADD.FTZ R119, R119, R114 ;  /* 0x0000007277777221 */ /* 0x000fc80000010000 */
[----:B------:R-:W-:-:S04]  /*fa20*/  FADD.FTZ R98, R98, R119 ;  /* 0x0000007762627221 */ /* 0x000fc80000010000 */
[----:B------:R-:W-:-:S04]  /*fa30*/  FADD.FTZ R98, R101, R98 ;  /* 0x0000006265627221 */ /* 0x000fc80000010000 */
[----:B------:R-:W-:-:S04]  /*fa40*/  FADD.FTZ R103, R103, R98 ;  /* 0x0000006267677221 */ /* 0x000fc80000010000 */
[----:B------:R-:W-:Y:S01]  /*fa50*/  FADD.FTZ R141, R102, R103 ;  /* 0x00000067668d7221 */ /* 0x000fe20000010000 */
[C---:B-1----:R-:W-:Y:S06]  /*fa60*/  HMMA.16816.F32.BF16 R28, R52.reuse, R56, R28 ;  /* 0x00000038341c723c */ /* 0x042fec000004181c */
[----:B------:R-:W-:Y:S01]  /*fa70*/  HMMA.16816.F32.BF16 R32, R52, R58, R32 ;  /* 0x0000003a3420723c */ /* 0x000fe20000041820 */
[----:B------:R-:W-:Y:S01]  /*fa80*/  FFMA.FTZ R57, R140, R0, R89 ;  /* 0x000000008c397223 */ /* 0x000fe20000010059 */
[----:B------:R-:W-:Y:S01]  /*fa90*/  F2FP.BF16.F32.PACK_AB R89, R99, R104 ;  /* 0x000000686359723e */ /* 0x000fe200000010ff */
[----:B------:R-:W1:Y:S06]  /*faa0*/  LDSM.16.MT88.4 R52, [R122+0x7c00] ;  /* 0x007c00007a34783b */ /* 0x000e6c0000004200 */
[C---:B------:R-:W-:Y:S01]  /*fab0*/  HMMA.16816.F32.BF16 R80, R88.reuse, R36, R4 ;  /* 0x000000245850723c */ /* 0x040fe20000041804 */
[----:B------:R-:W-:Y:S05]  /*fac0*/  LDSM.16.MT88.4 R4, [R120+0x8c00] ;  /* 0x008c00007804783b */ /* 0x000fea0000004200 */
[C---:B------:R-:W-:Y:S01]  /*fad0*/  HMMA.16816.F32.BF16 R36, R88.reuse, R38, R8 ;  /* 0x000000265824723c */ /* 0x040fe20000041808 */
[----:B------:R-:W2:Y:S05]  /*fae0*/  LDSM.16.MT88.4 R8, [R122+0x8c00] ;  /* 0x008c00007a08783b */ /* 0x000eaa0000004200 */
[C---:B------:R-:W-:Y:S06]  /*faf0*/  HMMA.16816.F32.BF16 R40, R88.reuse, R44, R12 ;  /* 0x0000002c5828723c */ /* 0x040fec000004180c */
[----:B------:R-:W-:Y:S01]  /*fb00*/  HMMA.16816.F32.BF16 R44, R88, R46, R16 ;  /* 0x0000002e582c723c */ /* 0x000fe20000041810 */
[----:B------:R-:W-:-:S04]  /*fb10*/  FADD.FTZ R13, R94, R57 ;  /* 0x000000395e0d7221 */ /* 0x000fc80000010000 */
[----:B------:R-:W-:Y:S01]  /*fb20*/  FADD.FTZ R2, R2, R13 ;  /* 0x0000000d02027221 */ /* 0x000fe20000010000 */
[C---:B------:R-:W-:Y:S03]  /*fb30*/  HMMA.16816.F32.BF16 R56, R88.reuse, R60, R28 ;  /* 0x0000003c5838723c */ /* 0x040fe6000004181c */
[----:B------:R-:W-:Y:S01]  /*fb40*/  FADD.FTZ R93, R93, R2 ;  /* 0x000000025d5d7221 */ /* 0x000fe20000010000 */
[----:B------:R-:W-:Y:S02]  /*fb50*/  MOV R2, R92 ;  /* 0x0000005c00027202 */ /* 0x000fe40000000f00 */
        /* <DEDUP_REMOVED lines=11> */
[----:B------:R-:W-:Y:S01]  /*fc10*/  FADD.FTZ R3, R115, R0 ;  /* 0x0000000073037221 */ /* 0x000fe20000010000 */
[----:B------:R-:W-:-:S03]  /*fc20*/  MOV R0, R87 ;  /* 0x0000005700007202 */ /* 0x000fc60000000f00 */
[----:B------:R-:W-:Y:S01]  /*fc30*/  FADD.FTZ R3, R118, R3 ;  /* 0x0000000376037221 */ /* 0x000fe20000010000 */
[----:B------:R-:W-:Y:S03]  /*fc40*/  HMMA.16816.F32.BF16 R76, R88, R4, R76 ;  /* 0x00000004584c723c */ /* 0x000fe6000004184c */
[----:B------:R-:W-:-:S03]  /*fc50*/  FADD.FTZ R104, R104, R3 ;  /* 0x0000000368687221 */ /* 0x000fc60000010000 */
[----:B------:R-:W-:Y:S01]  /*fc60*/  HMMA.16816.F32.BF16 R72, R88, R6, R72 ;  /* 0x000000065848723c */ /* 0x000fe20000041848 */
[----:B------:R-:W-:-:S04]  /*fc70*/  FADD.FTZ R104, R99, R104 ;  /* 0x0000006863687221 */ /* 0x000fc80000010000 */
[----:B------:R-:W-:-:S04]  /*fc80*/  FADD.FTZ R95, R95, R104 ;  /* 0x000000685f5f7221 */ /* 0x000fc80000010000 */
[----:B------:R-:W-:-:S15]  /*fc90*/  FADD.FTZ R140, R100, R95 ;  /* 0x0000005f648c7221 */ /* 0x000fde0000010000 */
.L_x_4508:
[----:B------:R-:W-:-:S13]  /*fca0*/  ISETP.GE.AND P0, PT, R134, 0x1, PT ;  /* 0x000000018600780c */ /* 0x000fda0003f06270 */
[----:B------:R-:W-:Y:S05]  /*fcb0*/  @!P0 BRA `(.L_x_4514) ;  /* 0x0000002400948947 */ /* 0x000fea0003800000 */
[----:B------:R-:W-:Y:S01]  /*fcc0*/  ULDC UR9, c[0x0][0x250] ;  /* 0x0000940000097ab9 */ /* 0x000fe20000000800 */
[----:B------:R-:W-:Y:S01]  /*fcd0*/  ULDC UR8, c[0x0][0x248] ;  /* 0x0000920000087ab9 */ /* 0x000fe20000000800 */
[----:B------:R-:W-:Y:S01]  /*fce0*/  ULEA UR9, -UR9, URZ, 0x6 ;  /* 0x0000003f09097291 */ /* 0x000fe2000f8e313f */
[----:B------:R-:W-:Y:S01]  /*fcf0*/  IMAD.MOV.U32 R3, RZ, RZ, R0 ;  /* 0x000000ffff037224 */ /* 0x000fe200078e0000 */
[----:B------:R-:W-:Y:S01]  /*fd00*/  ULEA UR8, -UR8, URZ, 0x6 ;  /* 0x0000003f08087291 */ /* 0x000fe2000f8e313f */
[----:B------:R-:W-:Y:S01]  /*fd10*/  IMAD.MOV.U32 R87, RZ, RZ, R2 ;  /* 0x000000ffff577224 */ /* 0x000fe200078e0002 */
[----:B------:R-:W-:Y:S02]  /*fd20*/  USHF.R.S32.HI UR4, URZ, 0x1f, UR9 ;  /* 0x0000001f3f047899 */ /* 0x000fe40008011409 */
[----:B------:R-:W-:Y:S01]  /*fd30*/  MOV R137, UR9 ;  /* 0x0000000900897c02 */ /* 0x000fe20008000f00 */
[----:B------:R-:W-:-:S03]  /*fd40*/  USHF.R.S32.HI UR5, URZ, 0x1f, UR8 ;  /* 0x0000001f3f057899 */ /* 0x000fc60008011408 */
[----:B------:R-:W-:Y:S01]  /*fd50*/  MOV R136, UR4 ;  /* 0x0000000400887c02 */ /* 0x000fe20008000f00 */
[----:B------:R-:W-:-:S08]  /*fd60*/  ULDC UR4, c[0x0][0x2ec] ;  /* 0x0000bb0000047ab9 */ /* 0x000fd00000000800 */
.L_x_4518:
[----:B------:R-:W1:Y:S01]  /*fd70*/  LDC.64 R144, c[0x0][0x250] ;  /* 0x00009400ff907b82 */ /* 0x000e620000000a00 */
[----:B------:R-:W-:Y:S07]  /*fd80*/  DEPBAR.LE SB0, 0x0 ;  /* 0x000080000000791a */ /* 0x000fee0000000000 */
[----:B------:R-:W-:Y:S01]  /*fd90*/  BAR.SYNC.DEFER_BLOCKING 0x0 ;  /* 0x0000000000007b1d */ /* 0x000fe20000010000 */
[C---:B------:R-:W-:Y:S01]  /*fda0*/  LOP3.LUT P5, RZ, R130.reuse, 0x2, RZ, 0xc0, !PT ;  /* 0x0000000282ff7812 */ /* 0x040fe200078ac0ff */
[----:B------:R-:W-:Y:S01]  /*fdb0*/  IMAD.MOV.U32 R8, RZ, RZ, R137 ;  /* 0x000000ffff087224 */ /* 0x000fe200078e0089 */
[C---:B------:R-:W-:Y:S01]  /*fdc0*/  LOP3.LUT P4, RZ, R130.reuse, 0x4, RZ, 0xc0, !PT ;  /* 0x0000000482ff7812 */ /* 0x040fe2000788c0ff */
[----:B------:R-:W-:Y:S01]  /*fdd0*/  IMAD.MOV.U32 R2, RZ, RZ, R136 ;  /* 0x000000ffff027224 */ /* 0x000fe200078e0088 */
[----:B------:R-:W-:Y:S01]  /*fde0*/  LOP3.LUT P6, RZ, R130, 0x1, RZ, 0xc0, !PT ;  /* 0x0000000182ff7812 */ /* 0x000fe200078cc0ff */
[----:B------:R-:W-:Y:S01]  /*fdf0*/  @!UPT UIADD3 URZ, URZ, URZ, URZ ;  /* 0x0000003f3f3ff290 */ /* 0x000fe2000fffe03f */
[----:B------:R-:W-:Y:S11]  /*fe00*/  @!P3 BRA `(.L_x_4515) ;  /* 0x0000000000f4b947 */ /* 0x000ff60003800000 */
        /* <DEDUP_REMOVED lines=61> */
.L_x_4515:
[----:B------:R-:W-:Y:S02]  /*101e0*/  LEA R138, P1, R8, R142, 0x1 ;  /* 0x0000008e088a7211 */ /* 0x000fe400078208ff */
[----:B-1----:R-:W-:Y:S02]  /*101f0*/  LEA R0, P0, R144, R8, 0x5 ;  /* 0x0000000890007211 */ /* 0x002fe400078028ff */
[----:B------:R-:W-:Y:S02]  /*10200*/  LEA.HI.X R139, R8, R143, R2, 0x1, P1 ;  /* 0x0000008f088b7211 */ /* 0x000fe400008f0c02 */
[----:B------:R-:W-:Y:S02]  /*10210*/  @P6 LEA R148, P2, R144, R138, 0x6 ;  /* 0x0000008a90946211 */ /* 0x000fe400078430ff */
[----:B------:R-:W-:Y:S01]  /*10220*/  @P5 LEA R146, P1, R0, R142, 0x1 ;  /* 0x0000008e00925211 */ /* 0x000fe200078208ff */
[----:B------:R-:W-:Y:S01]  /*10230*/  @!PT LDS RZ, [RZ] ;  /* 0x00000000fffff984 */ /* 0x000fe20000000800 */
[----:B------:R-:W-:Y:S01]  /*10240*/  @!PT LDS RZ, [RZ] ;  /* 0x00000000fffff984 */ /* 0x000fe20000000800 */
[----:B------:R-:W-:Y:S01]  /*10250*/  @!PT LDS RZ, [RZ] ;  /* 0x00000000fffff984 */ /* 0x000fe20000000800 */
[----:B------:R1:W-:Y:S01]  /*10260*/  @P6 LDGSTS.E.BYPASS.LTC128B.128 [R135+0x6000], desc[UR6][R138.64] ;  /* 0x060000008a876fae */ /* 0x0003e2000b901d46 */
[C-C-:B------:R-:W-:Y:S02]  /*10270*/  @P6 LEA.HI.X R149, R144.reuse, R139, R145.reuse, 0x6, P2 ;  /* 0x0000008b90956211 */ /* 0x140fe400010f3491 */
[----:B------:R-:W-:Y:S01]  /*10280*/  LEA.HI.X R2, R144, R2, R145, 0x5, P0 ;  /* 0x0000000290027211 */ /* 0x000fe200000f2c91 */
[----:B------:R-:W-:Y:S01]  /*10290*/  @!P6 STS [R135+0x6000], RZ ;  /* 0x006000ff8700e388 */ /* 0x000fe20000000800 */
[C---:B------:R-:W-:Y:S02]  /*102a0*/  @P4 LEA R142, P0, R0.reuse, R142, 0x1 ;  /* 0x0000008e008e4211 */ /* 0x040fe400078008ff */
[CCC-:B------:R-:W-:Y:S01]  /*102b0*/  @P5 LEA.HI.X R147, R0.reuse, R143.reuse, R2.reuse, 0x1, P1 ;  /* 0x0000008f00935211 */ /* 0x1c0fe200008f0c02 */
[----:B------:R-:W-:Y:S01]  /*102c0*/  @!P6 STS [R135+0x6004], RZ ;  /* 0x006004ff8700e388 */ /* 0x000fe20000000800 */
[----:B------:R-:W-:Y:S02]  /*102d0*/  @P4 LEA.HI.X R143, R0, R143, R2, 0x1, P0 ;  /* 0x0000008f008f4211 */ /* 0x000fe400000f0c02 */
[----:B------:R-:W-:Y:S01]  /*102e0*/  ISETP.GE.AND P0, PT, R134, 0x2, PT ;  /* 0x000000028600780c */ /* 0x000fe20003f06270 */
[----:B------:R-:W-:Y:S04]  /*102f0*/  @!P6 STS.64 [R135+0x6008], RZ ;  /* 0x006008ff8700e388 */ /* 0x000fe80000000a00 */
        /* <DEDUP_REMOVED lines=27> */
[----:B------:R-:W3:Y:S04]  /*104b0*/  LDSM.16.M88.4 R96, [R124+0x3400] ;  /* 0x003400007c60783b */ /* 0x000ee80000000200 */
[----:B------:R-:W4:Y:S04]  /*104c0*/  LDSM.16.M88.4 R100, [R124+0x3800] ;  /* 0x003800007c64783b */ /* 0x000f280000000200 */
[----:B------:R-:W5:Y:S04]  /*104d0*/  LDSM.16.M88.4 R104, [R124+0x3c00] ;  /* 0x003c00007c68783b */ /* 0x000f680000000200 */
[----:B------:R-:W0:Y:S04]  /*104e0*/  LDGDEPBAR ;  /* 0x00000000000079af */ /* 0x000e280000000000 */
[----:B------:R-:W-:Y:S04]  /*104f0*/  LDSM.16.M88.4 R108, [R123] ;  /* 0x000000007b6c783b */ /* 0x000fe80000000200 */
[----:B------:R-:W1:Y:S04]  /*10500*/  LDSM.16.M88.4 R112, [R121+0x3000] ;  /* 0x003000007970783b */ /* 0x000e680000000200 */
        /* <DEDUP_REMOVED lines=8> */
[C---:B------:R-:W-:Y:S01]  /*10590*/  HMMA.16816.F32.BF16 R24, R88.reuse, R102, RZ ;  /* 0x000000665818723c */ /* 0x040fe200000418ff */
[----:B------:R-:W-:Y:S05]  /*105a0*/  LDSM.16.M88.4 R100, [R124+0x4c00] ;  /* 0x004c00007c64783b */ /* 0x000fea0000000200 */
[C---:B-----5:R-:W-:Y:S06]  /*105b0*/  HMMA.16816.F32.BF16 R28, R88.reuse, R104, RZ ;  /* 0x00000068581c723c */ /* 0x060fec00000418ff */
[----:B------:R-:W-:Y:S01]  /*105c0*/  HMMA.16816.F32.BF16 R32, R88, R106, RZ ;  /* 0x0000006a5820723c */ /* 0x000fe200000418ff */
[----:B------:R-:W2:Y:S05]  /*105d0*/  LDSM.16.M88.4 R88, [R121+0x3800] ;  /* 0x003800007958783b */ /* 0x000eaa0000000200 */
[C---:B-1----:R-:W-:Y:S06]  /*105e0*/  HMMA.16816.F32.BF16 R4, R108.reuse, R112, R4 ;  /* 0x000000706c04723c */ /* 0x042fec0000041804 */
[C---:B------:R-:W-:Y:S06]  /*105f0*/  HMMA.16816.F32.BF16 R8, R108.reuse, R114, R8 ;  /* 0x000000726c08723c */ /* 0x040fec0000041808 */
[C---:B------:R-:W-:Y:S06]  /*10600*/  HMMA.16816.F32.BF16 R12, R108.reuse, R116, R12 ;  /* 0x000000746c0c723c */ /* 0x040fec000004180c */
[C---:B------:R-:W-:Y:S06]  /*10610*/  HMMA.16816.F32.BF16 R16, R108.reuse, R118, R16 ;  /* 0x000000766c10723c */ /* 0x040fec0000041810 */
        /* <DEDUP_REMOVED lines=47> */
[----:B------:R-:W1:Y:S01]  /*10910*/  LDSM.16.M88.4 R96, [R121+0x5800] ;  /* 0x005800007960783b */ /* 0x000e620000000200 */
[----:B------:R-:W-:Y:S04]  /*10920*/  DEPBAR.LE SB0, 0x0 ;  /* 0x000080000000791a */ /* 0x000fe80000000000 */
[C---:B--2---:R-:W-:Y:S01]  /*10930*/  HMMA.16816.F32.BF16 R12, R92.reuse, R88, R12 ;  /* 0x000000585c0c723c */ /* 0x044fe2000004180c */
[----:B------:R-:W-:Y:S05]  /*10940*/  BAR.SYNC.DEFER_BLOCKING 0x0 ;  /* 0x0000000000007b1d */ /* 0x000fea0000010000 */
        /* <DEDUP_REMOVED lines=8> */
[----:B------:R-:W1:Y:S01]  /*109d0*/  LDC.64 R88, c[0x0][0x248] ;  /* 0x00009200ff587b82 */ /* 0x000e620000000a00 */
[----:B------:R-:W-:Y:S02]  /*109e0*/  MOV R94, UR8 ;  /* 0x00000008005e7c02 */ /* 0x000fe40008000f00 */
[----:B------:R-:W-:Y:S01]  /*109f0*/  MOV R93, UR5 ;  /* 0x00000005005d7c02 */ /* 0x000fe20008000f00 */
[----:B------:R-:W-:Y:S06]  /*10a00*/  @!P3 BRA `(.L_x_4517) ;  /* 0x0000000000f8b947 */ /* 0x000fec0003800000 */
[----:B------:R-:W2:Y:S01]  /*10a10*/  LDC R0, c[0x0][0x380] ;  /* 0x0000e000ff007b82 */ /* 0x000ea20000000800 */
[----:B------:R-:W-:Y:S05]  /*10a20*/  SHF.L.U32 R99, R134, 0x6, RZ ;  /* 0x0000000686637819 */ /* 0x000fea00000006ff */
[C---:B------:R-:W-:Y:S02]  /*10a30*/  VIADD R97, R99.reuse, 0xffffff80 ;  /* 0xffffff8063617836 */ /* 0x040fe40000000000 */
[----:B------:R-:W-:Y:S03]  /*10a40*/  VIADD R99, R99, 0xffffffc0 ;  /* 0xffffffc063637836 */ /* 0x000fe60000000000 */
[----:B------:R-:W-:Y:S02]  /*10a50*/  IABS R93, R97 ;  /* 0x00000061005d7213 */ /* 0x000fe40000000000 */
[-C--:B--2---:R-:W-:Y:S02]  /*10a60*/  IABS R86, R0.reuse ;  /* 0x0000000000567213 */ /* 0x084fe40000000000 */
[----:B------:R-:W-:Y:S02]  /*10a70*/  LOP3.LUT R97, R97, R0, RZ, 0x3c, !PT ;  /* 0x0000000061617212 */ /* 0x000fe400078e3cff */
[----:B------:R-:W2:Y:S10]  /*10a80*/  I2F.RP R90, R86 ;  /* 0x00000056005a7306 */ /* 0x000eb40000209400 */
[----:B--2---:R-:W2:Y:S02]  /*10a90*/  MUFU.RCP R2, R90 ;  /* 0x0000005a00027308 */ /* 0x004ea40000001000 */
[----:B--2---:R-:W-:Y:S08]  /*10aa0*/  VIADD R94, R2, 0xffffffe ;  /* 0x0ffffffe025e7836 */ /* 0x004ff00000000000 */
[----:B------:R-:W2:Y:S02]  /*10ab0*/  F2I.FTZ.U32.TRUNC.NTZ R95, R94 ;  /* 0x0000005e005f7305 */ /* 0x000ea4000021f000 */
[--C-:B--2---:R-:W-:Y:S01]  /*10ac0*/  IMAD.MOV R91, RZ, RZ, -R95.reuse ;  /* 0x000000ffff5b7224 */ /* 0x104fe200078e0a5f */
        /* <DEDUP_REMOVED lines=19> */
[----:B------:R-:W2:Y:S01]  /*10c00*/  LDC.64 R92, c[0x0][0x248] ;  /* 0x00009200ff5c7b82 */ /* 0x000ea20000000a00 */
        /* <DEDUP_REMOVED lines=30> */
.L_x_4517:
[----:B------:R-:W-:Y:S02]  /*10df0*/  LEA R90, P1, R94, R132, 0x1 ;  /* 0x000000845e5a7211 */ /* 0x000fe400078208ff */
[----:B-1----:R-:W-:Y:S02]  /*10e00*/  LEA R0, P0, R88, R94, 0x5 ;  /* 0x0000005e58007211 */ /* 0x002fe400078028ff */
[----:B------:R-:W-:Y:S02]  /*10e10*/  LEA.HI.X R91, R94, R131, R93, 0x1, P1 ;  /* 0x000000835e5b7211 */ /* 0x000fe400008f0c5d */
[----:B------:R-:W-:Y:S02]  /*10e20*/  @P6 LEA R96, P2, R88, R90, 0x6 ;  /* 0x0000005a58606211 */ /* 0x000fe400078430ff */
[-C--:B------:R-:W-:Y:S01]  /*10e30*/  @P5 LEA R94, P1, R0, R132.reuse, 0x1 ;  /* 0x00000084005e5211 */ /* 0x080fe200078208ff */
[----:B------:R-:W-:Y:S01]  /*10e40*/  @!PT LDS RZ, [RZ] ;  /* 0x00000000fffff984 */ /* 0x000fe20000000800 */
[----:B------:R-:W-:Y:S01]  /*10e50*/  @!PT LDS RZ, [RZ] ;  /* 0x00000000fffff984 */ /* 0x000fe20000000800 */
[----:B------:R-:W-:Y:S01]  /*10e60*/  @!PT LDS RZ, [RZ] ;  /* 0x00000000fffff984 */ /* 0x000fe20000000800 */
[----:B------:R1:W-:Y:S01]  /*10e70*/  @P6 LDGSTS.E.BYPASS.LTC128B.128 [R135+0x3000], desc[UR6][R90.64] ;  /* 0x030000005a876fae */ /* 0x0003e2000b901d46 */
[C-C-:B------:R-:W-:Y:S02]  /*10e80*/  @P6 LEA.HI.X R97, R88.reuse, R91, R89.reuse, 0x6, P2 ;  /* 0x0000005b58616211 */ /* 0x140fe400010f3459 */
[----:B------:R-:W-:Y:S01]  /*10e90*/  LEA.HI.X R93, R88, R93, R89, 0x5, P0 ;  /* 0x0000005d585d7211 */ /* 0x000fe200000f2c59 */
[----:B------:R1:W-:Y:S01]  /*10ea0*/  @!P6 STS [R135+0x3000], RZ ;  /* 0x003000ff8700e388 */ /* 0x0003e20000000800 */
[C---:B------:R-:W-:Y:S01]  /*10eb0*/  @P4 LEA R92, P0, R0.reuse, R132, 0x1 ;  /* 0x00000084005c4211 */ /* 0x040fe200078008ff */
[----:B------:R-:W-:Y:S01]  /*10ec0*/  IMAD.MOV.U32 R132, RZ, RZ, R90 ;  /* 0x000000ffff847224 */ /* 0x000fe200078e005a */
[CCC-:B------:R-:W-:Y:S01]  /*10ed0*/  @P5 LEA.HI.X R95, R0.reuse, R131.reuse, R93.reuse, 0x1, P1 ;  /* 0x00000083005f5211 */ /* 0x1c0fe200008f0c5d */
[----:B------:R1:W-:Y:S01]  /*10ee0*/  @!P6 STS [R135+0x3004], RZ ;  /* 0x003004ff8700e388 */ /* 0x0003e20000000800 */
[----:B------:R-:W-:Y:S01]  /*10ef0*/  @P4 LEA.HI.X R93, R0, R131, R93, 0x1, P0 ;  /* 0x00000083005d4211 */ /* 0x000fe200000f0c5d */
[----:B------:R-:W-:Y:S02]  /*10f00*/  IMAD.MOV.U32 R131, RZ, RZ, R91 ;  /* 0x000000ffff837224 */ /* 0x000fe400078e005b */
        /* <DEDUP_REMOVED lines=27> */
.L_x_4516:
[----:B------:R-:W-:Y:S02]  /*110c0*/  FMNMX.FTZ R0, R4, R87, !PT ;  /* 0x0000005704007209 */ /* 0x000fe40007810000 */
        /* <DEDUP_REMOVED lines=28> */
[----:B------:R-:W-:Y:S02]  /*11290*/  MOV R142, R138 ;  /* 0x0000008a008e7202 */ /* 0x000fe40000000f00 */
[----:B------:R-:W-:Y:S02]  /*112a0*/  FMNMX.FTZ R88, R33, R0, !PT ;  /* 0x0000000021587209 */ /* 0x000fe40007810000 */
[----:B------:R-:W-:Y:S02]  /*112b0*/  FMNMX.FTZ R0, R34, R93, !PT ;  /* 0x0000005d22007209 */ /* 0x000fe40007810000 */
[----:B------:R-:W-:Y:S01]  /*112c0*/  MOV R143, R139 ;  /* 0x0000008b008f7202 */ /* 0x000fe20000000f00 */
        /* <DEDUP_REMOVED lines=11> */
[----:B------:R-:W-:Y:S01]  /*11380*/  LDSM.16.MT88.4 R92, [R120+0x6000] ;  /* 0x00600000785c783b */ /* 0x000fe20000004200 */
[C---:B------:R-:W-:Y:S01]  /*11390*/  FSETP.NEU.FTZ.AND P0, PT, R2.reuse, -INF , PT ;  /* 0xff8000000200780b */ /* 0x040fe20003f1d000 */
[----:B------:R-:W-:Y:S01]  /*113a0*/  FMUL.FTZ R88, R3, UR4 ;  /* 0x0000000403587c20 */ /* 0x000fe20008410000 */
[C---:B------:R-:W-:Y:S01]  /*113b0*/  FMUL.FTZ R103, R2.reuse, UR4 ;  /* 0x0000000402677c20 */ /* 0x040fe20008410000 */
[----:B------:R-:W-:Y:S02]  /*113c0*/  FADD.FTZ R86, -R2, R87 ;  /* 0x0000005702567221 */ /* 0x000fe40000010100 */
[----:B------:R1:W2:Y:S02]  /*113d0*/  MUFU.EX2 R3, R88 ;  /* 0x0000005800037308 */ /* 0x0002a40000000800 */
[----:B------:R-:W-:Y:S01]  /*113e0*/  FSEL R103, R103, RZ, P0 ;  /* 0x000000ff67677208 */ /* 0x000fe20000000000 */
[----:B------:R-:W-:Y:S01]  /*113f0*/  FMUL.FTZ R87, R86, UR4 ;  /* 0x0000000456577c20 */ /* 0x000fe20008410000 */
[----:B------:R-:W-:Y:S03]  /*11400*/  FSETP.NEU.FTZ.AND P0, PT, R0, -INF , PT ;  /* 0xff8000000000780b */ /* 0x000fe60003f1d000 */
[--C-:B------:R-:W-:Y:S01]  /*11410*/  FFMA.FTZ R97, R5, UR4, -R103.reuse ;  /* 0x0000000405617c23 */ /* 0x100fe20008010867 */
[----:B------:R-:W-:Y:S01]  /*11420*/  FSEL R99, R99, RZ, P0 ;  /* 0x000000ff63637208 */ /* 0x000fe20000000000 */
[--C-:B------:R-:W-:Y:S01]  /*11430*/  FFMA.FTZ R101, R4, UR4, -R103.reuse ;  /* 0x0000000404657c23 */ /* 0x100fe20008010867 */
[--C-:B------:R-:W-:Y:S01]  /*11440*/  FFMA.FTZ R98, R8, UR4, -R103.reuse ;  /* 0x0000000408627c23 */ /* 0x100fe20008010867 */
[----:B------:R-:W-:Y:S01]  /*11450*/  FFMA.FTZ R5, R9, UR4, -R103 ;  /* 0x0000000409057c23 */ /* 0x000fe20008010867 */
[----:B------:R-:W3:Y:S01]  /*11460*/  MUFU.EX2 R86, R87 ;  /* 0x0000005700567308 */ /* 0x000ee20000000800 */
[--C-:B------:R-:W-:Y:S01]  /*11470*/  FFMA.FTZ R100, R6, UR4, -R99.reuse ;  /* 0x0000000406647c23 */ /* 0x100fe20008010863 */
[--C-:B------:R-:W-:Y:S01]  /*11480*/  FFMA.FTZ R96, R7, UR4, -R99.reuse ;  /* 0x0000000407607c23 */ /* 0x100fe20008010863 */
[--C-:B------:R-:W-:Y:S01]  /*11490*/  FFMA.FTZ R6, R10, UR4, -R99.reuse ;  /* 0x000000040a067c23 */ /* 0x100fe20008010863 */
[--C-:B------:R-:W-:Y:S01]  /*114a0*/  FFMA.FTZ R7, R11, UR4, -R99.reuse ;  /* 0x000000040b077c23 */ /* 0x100fe20008010863 */
[----:B-1----:R-:W1:Y:S01]  /*114b0*/  LDSM.16.MT88.4 R88, [R122+0x6000] ;  /* 0x006000007a58783b */ /* 0x002e620000004200 */
        /* <DEDUP_REMOVED lines=45> */
[----:B------:R-:W-:Y:S01]  /*11790*/  FMUL.FTZ R69, R86, R69 ;  /* 0x0000004556457220 */ /* 0x000fe20000410000 */
[C---:B------:R-:W-:Y:S01]  /*117a0*/  FMUL.FTZ R70, R3.reuse, R70 ;  /* 0x0000004603467220 */ /* 0x040fe20000410000 */
[----:B------:R-:W-:Y:S01]  /*117b0*/  FMUL.FTZ R71, R3, R71 ;  /* 0x0000004703477220 */ /* 0x000fe20000410000 */
[--C-:B------:R-:W-:Y:S01]  /*117c0*/  FFMA.FTZ R102, R14, UR4, -R99.reuse ;  /* 0x000000040e667c23 */ /* 0x100fe20008010863 */
[----:B------:R-:W-:Y:S03]  /*117d0*/  FFMA.FTZ R104, R15, UR4, -R99 ;  /* 0x000000040f687c23 */ /* 0x000fe60008010863 */
[----:B------:R-:W-:Y:S01]  /*117e0*/  MUFU.EX2 R6, R6 ;  /* 0x0000000600067308 */ /* 0x000fe20000000800 */
[C---:B------:R-:W-:Y:S01]  /*117f0*/  FMUL.FTZ R14, R3.reuse, R78 ;  /* 0x0000004e030e7220 */ /* 0x040fe20000410000 */
[C---:B------:R-:W-:Y:S01]  /*11800*/  FMUL.FTZ R15, R3.reuse, R79 ;  /* 0x0000004f030f7220 */ /* 0x040fe20000410000 */
[C---:B------:R-:W-:Y:S01]  /*11810*/  FMUL.FTZ R72, R86.reuse, R72 ;  /* 0x0000004856487220 */ /* 0x040fe20000410000 */
[----:B------:R-:W-:Y:S01]  /*11820*/  FMUL.FTZ R73, R86, R73 ;  /* 0x0000004956497220 */ /* 0x000fe20000410000 */
[C---:B------:R-:W-:Y:S01]  /*11830*/  FMUL.FTZ R74, R3.reuse, R74 ;  /* 0x0000004a034a7220 */ /* 0x040fe20000410000 */
[----:B------:R-:W-:Y:S01]  /*11840*/  FMUL.FTZ R75, R3, R75 ;  /* 0x0000004b034b7220 */ /* 0x000fe20000410000 */
[----:B------:R-:W-:Y:S03]  /*11850*/  FFMA.FTZ R105, R20, UR4, -R103 ;  /* 0x0000000414697c23 */ /* 0x000fe60008010867 */
[----:B------:R-:W3:Y:S01]  /*11860*/  MUFU.EX2 R7, R7 ;  /* 0x0000000700077308 */ /* 0x000ee20000000800 */
[----:B--2---:R-:W-:Y:S01]  /*11870*/  F2FP.BF16.F32.PACK_AB R82, R5, R98 ;  /* 0x000000620552723e */ /* 0x004fe200000010ff */
[----:B------:R-:W-:Y:S01]  /*11880*/  FFMA.FTZ R107, R27, UR4, -R99 ;  /* 0x000000041b6b7c23 */ /* 0x000fe20008010863 */
[--C-:B------:R-:W-:Y:S01]  /*11890*/  FFMA.FTZ R110, R28, UR4, -R103.reuse ;  /* 0x000000041c6e7c23 */ /* 0x100fe20008010867 */
[----:B------:R-:W-:Y:S01]  /*118a0*/  FFMA.FTZ R109, R29, UR4, -R103 ;  /* 0x000000041d6d7c23 */ /* 0x000fe20008010867 */
[--C-:B------:R-:W-:Y:S01]  /*118b0*/  FFMA.FTZ R111, R30, UR4, -R99.reuse ;  /* 0x000000041e6f7c23 */ /* 0x100fe20008010863 */
[----:B------:R-:W-:Y:S01]  /*118c0*/  FFMA.FTZ R106, R31, UR4, -R99 ;  /* 0x000000041f6a7c23 */ /* 0x000fe20008010863 */
[----:B------:R-:W-:Y:S03]  /*118d0*/  FFMA.FTZ R108, R32, UR4, -R103 ;  /* 0x00000004206c7c23 */ /* 0x000fe60008010867 */
[----:B------:R-:W2:Y:S01]  /*118e0*/  MUFU.EX2 R102, R102 ;  /* 0x0000006600667308 */ /* 0x000ea20000000800 */
[----:B------:R-:W-:Y:S01]  /*118f0*/  LDSM.16.MT88.4 R28, [R122+0x6c00] ;  /* 0x006c00007a1c783b */ /* 0x000fe20000004200 */
[----:B------:R-:W-:Y:S01]  /*11900*/  FFMA.FTZ R101, R86, R141, R101 ;  /* 0x0000008d56657223 */ /* 0x000fe20000010065 */
[----:B------:R-:W-:Y:S01]  /*11910*/  FFMA.FTZ R100, R3, R140, R100 ;  /* 0x0000008c03647223 */ /* 0x000fe20000010064 */
[----:B------:R-:W-:Y:S02]  /*11920*/  ISETP.GT.AND P0, PT, R134, 0x1, PT ;  /* 0x000000018600780c */ /* 0x000fe40003f04270 */
[----:B------:R-:W-:Y:S01]  /*11930*/  FADD.FTZ R101, R97, R101 ;  /* 0x0000006561657221 */ /* 0x000fe20000010000 */
[----:B------:R-:W-:Y:S03]  /*11940*/  FADD.FTZ R3, R96, R100 ;  /* 0x0000006460037221 */ /* 0x000fe60000010000 */
[----:B------:R-:W-:Y:S01]  /*11950*/  MUFU.EX2 R105, R105 ;  /* 0x0000006900697308 */ /* 0x000fe20000000800 */
[----:B---3--:R-:W-:Y:S01]  /*11960*/  F2FP.BF16.F32.PACK_AB R83, R7, R6 ;  /* 0x000000060753723e */ /* 0x008fe200000010ff */
[----:B------:R-:W-:Y:S01]  /*11970*/  FADD.FTZ R98, R98, R101 ;  /* 0x0000006562627221 */ /* 0x000fe20000010000 */
[----:B------:R-:W-:Y:S01]  /*11980*/  IADD3 R134, R134, -0x1, RZ ;  /* 0xffffffff86867810 */ /* 0x000fe20007ffe0ff */
[----:B------:R-:W-:Y:S01]  /*11990*/  FADD.FTZ R6, R6, R3 ;  /* 0x0000000306067221 */ /* 0x000fe20000010000 */
[----:B------:R-:W-:Y:S01]  /*119a0*/  MOV R87, R2 ;  /* 0x0000000200577202 */ /* 0x000fe20000000f00 */
[----:B------:R-:W-:Y:S02]  /*119b0*/  FADD.FTZ R98, R5, R98 ;  /* 0x0000006205627221 */ /* 0x000fe40000010000 */
[C---:B-1----:R-:W-:Y:S02]  /*119c0*/  HMMA.16816.F32.BF16 R8, R80.reuse, R88, R8 ;  /* 0x000000585008723c */ /* 0x042fe40000041808 */
[----:B------:R-:W-:Y:S03]  /*119d0*/  MUFU.EX2 R107, R107 ;  /* 0x0000006b006b7308 */ /* 0x000fe60000000800 */
[----:B------:R-:W-:Y:S01]  /*119e0*/  FADD.FTZ R7, R7, R6 ;  /* 0x0000000607077221 */ /* 0x000fe20000010000 */
[C---:B------:R-:W-:Y:S01]  /*119f0*/  HMMA.16816.F32.BF16 R36, R80.reuse, R90, R36 ;  /* 0x0000005a5024723c */ /* 0x040fe20000041824 */
[----:B------:R-:W1:Y:S05]  /*11a00*/  LDSM.16.MT88.4 R88, [R122+0x7000] ;  /* 0x007000007a58783b */ /* 0x000e6a0000004200 */
[----:B------:R-:W-:Y:S01]  /*11a10*/  MUFU.EX2 R110, R110 ;  /* 0x0000006e006e7308 */ /* 0x000fe20000000800 */
[----:B--2---:R-:W-:Y:S01]  /*11a20*/  FADD.FTZ R6, R102, R7 ;  /* 0x0000000766067221 */ /* 0x004fe20000010000 */
[C---:B------:R-:W-:Y:S08]  /*11a30*/  HMMA.16816.F32.BF16 R40, R80.reuse, R92, R40 ;  /* 0x0000005c5028723c */ /* 0x040ff00000041828 */
[----:B------:R-:W-:Y:S01]  /*11a40*/  MUFU.EX2 R109, R109 ;  /* 0x0000006d006d7308 */ /* 0x000fe20000000800 */
[C---:B------:R-:W-:Y:S01]  /*11a50*/  HMMA.16816.F32.BF16 R44, R80.reuse, R94, R44 ;  /* 0x0000005e502c723c */ /* 0x040fe2000004182c */
[----:B------:R-:W2:Y:S08]  /*11a60*/  LDSM.16.MT88.4 R92, [R120+0x7000] ;  /* 0x00700000785c783b */ /* 0x000eb00000004200 */
[----:B------:R-:W-:Y:S10]  /*11a70*/  MUFU.EX2 R111, R111 ;  /* 0x0000006f006f7308 */ /* 0x000ff40000000800 */
[----:B------:R-:W-:Y:S10]  /*11a80*/  MUFU.EX2 R106, R106 ;  /* 0x0000006a006a7308 */ /* 0x000ff40000000800 */
[----:B------:R-:W-:Y:S01]  /*11a90*/  MUFU.EX2 R108, R108 ;  /* 0x0000006c006c7308 */ /* 0x000fe20000000800 */
        /* <DEDUP_REMOVED lines=8> */
[----:B------:R1:W3:Y:S04]  /*11b20*/  MUFU.EX2 R91, R104 ;  /* 0x00000068005b7308 */ /* 0x0002e80000000800 */
[--C-:B------:R-:W-:Y:S01]  /*11b30*/  FFMA.FTZ R89, R12, UR4, -R103.reuse ;  /* 0x000000040c597c23 */ /* 0x100fe20008010867 */
[----:B------:R-:W-:Y:S01]  /*11b40*/  FFMA.FTZ R88, R13, UR4, -R103 ;  /* 0x000000040d587c23 */ /* 0x000fe20008010867 */
[C---:B------:R-:W-:Y:S01]  /*11b50*/  FMUL.FTZ R12, R86.reuse, R76 ;  /* 0x0000004c560c7220 */ /* 0x040fe20000410000 */
[----:B------:R-:W-:Y:S02]  /*11b60*/  FMUL.FTZ R13, R86, R77 ;  /* 0x0000004d560d7220 */ /* 0x000fe40000410000 */
[----:B------:R-:W4:Y:S01]  /*11b70*/  LDSM.16.MT88.4 R76, [R122+0x6400] ;  /* 0x006400007a4c783b */ /* 0x000f220000004200 */
[----:B------:R-:W-:Y:S01]  /*11b80*/  FFMA.FTZ R86, R34, UR4, -R99 ;  /* 0x0000000422567c23 */ /* 0x000fe20008010863 */
[--C-:B------:R-:W-:Y:S01]  /*11b90*/  FFMA.FTZ R90, R16, UR4, -R103.reuse ;  /* 0x00000004105a7c23 */ /* 0x100fe20008010867 */
[----:B------:R-:W-:Y:S02]  /*11ba0*/  MUFU.EX2 R89, R89 ;  /* 0x0000005900597308 */ /* 0x000fe40000000800 */
[C---:B--2---:R-:W-:Y:S03]  /*11bb0*/  HMMA.16816.F32.BF16 R12, R80.reuse, R92, R12 ;  /* 0x0000005c500c723c */ /* 0x044fe6000004180c */
[--C-:B-1----:R-:W-:Y:S01]  /*11bc0*/  FFMA.FTZ R104, R21, UR4, -R103.reuse ;  /* 0x0000000415687c23 */ /* 0x102fe20008010867 */
[----:B---3--:R-:W-:Y:S02]  /*11bd0*/  FADD.FTZ R6, R91, R6 ;  /* 0x000000065b067221 */ /* 0x008fe40000010000 */
[----:B------:R-:W-:Y:S02]  /*11be0*/  HMMA.16816.F32.BF16 R72, R80, R94, R72 ;  /* 0x0000005e5048723c */ /* 0x000fe40000041848 */
[----:B------:R-:W1:Y:S01]  /*11bf0*/  MUFU.EX2 R88, R88 ;  /* 0x0000005800587308 */ /* 0x000e620000000800 */
[----:B------:R-:W2:Y:S02]  /*11c00*/  LDSM.16.MT88.4 R80, [R120+0x6400] ;  /* 0x006400007850783b */ /* 0x000ea40000004200 */
[----:B------:R-:W-:Y:S01]  /*11c10*/  FFMA.FTZ R93, R17, UR4, -R103 ;  /* 0x00000004115d7c23 */ /* 0x000fe20008010867 */
[--C-:B------:R-:W-:Y:S01]  /*11c20*/  FFMA.FTZ R92, R19, UR4, -R99.reuse ;  /* 0x00000004135c7c23 */ /* 0x100fe20008010863 */
[--C-:B------:R-:W-:Y:S01]  /*11c30*/  FFMA.FTZ R95, R18, UR4, -R99.reuse ;  /* 0x00000004125f7c23 */ /* 0x100fe20008010863 */
[----:B------:R-:W-:Y:S04]  /*11c40*/  F2FP.BF16.F32.PACK_AB R17, R91, R102 ;  /* 0x000000665b11723e */ /* 0x000fe800000010ff */
[----:B------:R-:W-:Y:S01]  /*11c50*/  MUFU.EX2 R90, R90 ;  /* 0x0000005a005a7308 */ /* 0x000fe20000000800 */
[----:B------:R-:W-:Y:S09]  /*11c60*/  FFMA.FTZ R94, R22, UR4, -R99 ;  /* 0x00000004165e7c23 */ /* 0x000ff20008010863 */
[----:B------:R-:W3:Y:S01]  /*11c70*/  MUFU.EX2 R93, R93 ;  /* 0x0000005d005d7308 */ /* 0x000ee20000000800 */
[C---:B-1----:R-:W-:Y:S01]  /*11c80*/  F2FP.BF16.F32.PACK_AB R16, R88.reuse, R89 ;  /* 0x000000595810723e */ /* 0x042fe200000010ff */
[----:B------:R-:W-:Y:S04]  /*11c90*/  FADD.FTZ R89, R89, R98 ;  /* 0x0000006259597221 */ /* 0x000fe80000010000 */
[----:B------:R-:W-:Y:S04]  /*11ca0*/  FADD.FTZ R89, R88, R89 ;  /* 0x0000005958597221 */ /* 0x000fe80000010000 */
[----:B------:R-:W-:Y:S10]  /*11cb0*/  MUFU.EX2 R95, R95 ;  /* 0x0000005f005f7308 */ /* 0x000ff40000000800 */
[----:B------:R-:W1:Y:S01]  /*11cc0*/  MUFU.EX2 R92, R92 ;  /* 0x0000005c005c7308 */ /* 0x000e620000000800 */
[----:B---3--:R-:W-:Y:S01]  /*11cd0*/  F2FP.BF16.F32.PACK_AB R18, R93, R90 ;  /* 0x0000005a5d12723e */ /* 0x008fe200000010ff */
[----:B------:R-:W-:Y:S08]  /*11ce0*/  FADD.FTZ R90, R90, R89 ;  /* 0x000000595a5a7221 */ /* 0x000ff00000010000 */
[----:B------:R-:W-:Y:S10]  /*11cf0*/  MUFU.EX2 R94, R94 ;  /* 0x0000005e005e7308 */ /* 0x000ff40000000800 */
[----:B------:R-:W-:Y:S01]  /*11d00*/  MUFU.EX2 R86, R86 ;  /* 0x0000005600567308 */ /* 0x000fe20000000800 */
[C---:B-1----:R-:W-:Y:S01]  /*11d10*/  F2FP.BF16.F32.PACK_AB R19, R92.reuse, R95 ;  /* 0x0000005f5c13723e */ /* 0x042fe200000010ff */
[----:B------:R-:W-:Y:S01]  /*11d20*/  FADD.FTZ R95, R95, R6 ;  /* 0x000000065f5f7221 */ /* 0x000fe20000010000 */
[----:B------:R-:W-:Y:S03]  /*11d30*/  FADD.FTZ R6, R93, R90 ;  /* 0x0000005a5d067221 */ /* 0x000fe60000010000 */
[----:B------:R-:W-:Y:S02]  /*11d40*/  FADD.FTZ R95, R92, R95 ;  /* 0x0000005f5c5f7221 */ /* 0x000fe40000010000 */
[C---:B----4-:R-:W-:Y:S06]  /*11d50*/  HMMA.16816.F32.BF16 R8, R16.reuse, R76, R8 ;  /* 0x0000004c1008723c */ /* 0x050fec0000041808 */
        /* <DEDUP_REMOVED lines=11> */
[C---:B-1----:R-:W-:Y:S01]  /*11e10*/  HMMA.16816.F32.BF16 R64, R16.reuse, R76, R64 ;  /* 0x0000004c1040723c */ /* 0x042fe20000041840 */
[----:B------:R1:W3:Y:S05]  /*11e20*/  MUFU.EX2 R76, R104 ;  /* 0x00000068004c7308 */ /* 0x0002ea0000000800 */
[C---:B------:R-:W-:Y:S05]  /*11e30*/  HMMA.16816.F32.BF16 R68, R16.reuse, R78, R68 ;  /* 0x0000004e1044723c */ /* 0x040fea0000041844 */
[----:B------:R-:W-:Y:S01]  /*11e40*/  FFMA.FTZ R77, R23, UR4, -R99 ;  /* 0x00000004174d7c23 */ /* 0x000fe20008010863 */
[C---:B--2---:R-:W-:Y:S01]  /*11e50*/  HMMA.16816.F32.BF16 R12, R16.reuse, R80, R12 ;  /* 0x00000050100c723c */ /* 0x044fe2000004180c */
[----:B------:R-:W2:Y:S04]  /*11e60*/  LDSM.16.MT88.4 R20, [R122+0x6800] ;  /* 0x006800007a14783b */ /* 0x000ea80000004200 */
[--C-:B------:R-:W-:Y:S01]  /*11e70*/  FFMA.FTZ R78, R24, UR4, -R103.reuse ;  /* 0x00000004184e7c23 */ /* 0x100fe20008010867 */
[----:B------:R-:W-:Y:S01]  /*11e80*/  HMMA.16816.F32.BF16 R72, R16, R82, R72 ;  /* 0x000000521048723c */ /* 0x000fe20000041848 */
[----:B------:R-:W4:Y:S04]  /*11e90*/  MUFU.EX2 R77, R77 ;  /* 0x0000004d004d7308 */ /* 0x000f280000000800 */
[----:B------:R-:W-:Y:S01]  /*11ea0*/  FFMA.FTZ R79, R25, UR4, -R103 ;  /* 0x00000004194f7c23 */ /* 0x000fe20008010867 */
[----:B-1----:R-:W-:Y:S01]  /*11eb0*/  FFMA.FTZ R104, R26, UR4, -R99 ;  /* 0x000000041a687c23 */ /* 0x002fe20008010863 */
[----:B---3--:R-:W-:Y:S01]  /*11ec0*/  F2FP.BF16.F32.PACK_AB R16, R76, R105 ;  /* 0x000000694c10723e */ /* 0x008fe200000010ff */
[----:B------:R-:W1:Y:S03]  /*11ed0*/  LDSM.16.MT88.4 R24, [R120+0x6800] ;  /* 0x006800007818783b */ /* 0x000e660000004200 */
[----:B------:R-:W-:Y:S01]  /*11ee0*/  MUFU.EX2 R78, R78 ;  /* 0x0000004e004e7308 */ /* 0x000fe20000000800 */
[----:B------:R-:W-:Y:S01]  /*11ef0*/  FFMA.FTZ R103, R33, UR4, -R103 ;  /* 0x0000000421677c23 */ /* 0x000fe20008010867 */
[----:B------:R-:W-:Y:S01]  /*11f00*/  FFMA.FTZ R99, R35, UR4, -R99 ;  /* 0x0000000423637c23 */ /* 0x000fe20008010863 */
[----:B------:R-:W-:Y:S02]  /*11f10*/  FADD.FTZ R105, R105, R6 ;  /* 0x0000000669697221 */ /* 0x000fe40000010000 */
[----:B------:R-:W-:Y:S05]  /*11f20*/  LDSM.16.MT88.4 R32, [R122+0x7c00] ;  /* 0x007c00007a20783b */ /* 0x000fea0000004200 */
[----:B------:R-:W3:Y:S01]  /*11f30*/  MUFU.EX2 R79, R79 ;  /* 0x0000004f004f7308 */ /* 0x000ee20000000800 */
[C---:B----4-:R-:W-:Y:S01]  /*11f40*/  F2FP.BF16.F32.PACK_AB R17, R77.reuse, R94 ;  /* 0x0000005e4d11723e */ /* 0x050fe200000010ff */
[----:B------:R-:W-:Y:S01]  /*11f50*/  FADD.FTZ R94, R94, R95 ;  /* 0x0000005f5e5e7221 */ /* 0x000fe20000010000 */
[----:B------:R-:W-:Y:S03]  /*11f60*/  FADD.FTZ R105, R76, R105 ;  /* 0x000000694c697221 */ /* 0x000fe60000010000 */
[----:B------:R-:W-:Y:S04]  /*11f70*/  FADD.FTZ R77, R77, R94 ;  /* 0x0000005e4d4d7221 */ /* 0x000fe80000010000 */
[----:B------:R-:W4:Y:S10]  /*11f80*/  MUFU.EX2 R104, R104 ;  /* 0x0000006800687308 */ /* 0x000f340000000800 */
[----:B------:R-:W5:Y:S01]  /*11f90*/  MUFU.EX2 R103, R103 ;  /* 0x0000006700677308 */ /* 0x000f620000000800 */
[C---:B---3--:R-:W-:Y:S01]  /*11fa0*/  F2FP.BF16.F32.PACK_AB R18, R79.reuse, R78 ;  /* 0x0000004e4f12723e */ /* 0x048fe200000010ff */
[----:B------:R-:W-:Y:S04]  /*11fb0*/  FADD.FTZ R78, R78, R105 ;  /* 0x000000694e4e7221 */ /* 0x000fe80000010000 */
[----:B------:R-:W-:Y:S04]  /*11fc0*/  FADD.FTZ R3, R79, R78 ;  /* 0x0000004e4f037221 */ /* 0x000fe80000010000 */
[----:B------:R-:W3:Y:S01]  /*11fd0*/  MUFU.EX2 R99, R99 ;  /* 0x0000006300637308 */ /* 0x000ee20000000800 */
[C---:B----4-:R-:W-:Y:S01]  /*11fe0*/  F2FP.BF16.F32.PACK_AB R19, R107.reuse, R104 ;  /* 0x000000686b13723e */ /* 0x050fe200000010ff */
[----:B------:R-:W-:Y:S04]  /*11ff0*/  FADD.FTZ R6, R104, R77 ;  /* 0x0000004d68067221 */ /* 0x000fe80000010000 */
[----:B------:R-:W-:Y:S02]  /*12000*/  FADD.FTZ R6, R107, R6 ;  /* 0x000000066b067221 */ /* 0x000fe40000010000 */
        /* <DEDUP_REMOVED lines=18> */
[----:B------:R-:W-:Y:S01]  /*12130*/  F2FP.BF16.F32.PACK_AB R16, R109, R110 ;  /* 0x0000006e6d10723e */ /* 0x000fe200000010ff */
[----:B------:R-:W-:Y:S03]  /*12140*/  FADD.FTZ R110, R110, R3 ;  /* 0x000000036e6e7221 */ /* 0x000fe60000010000 */
[C---:B------:R-:W-:Y:S01]  /*12150*/  F2FP.BF16.F32.PACK_AB R17, R106.reuse, R111 ;  /* 0x0000006f6a11723e */ /* 0x040fe200000010ff */
[----:B------:R-:W-:Y:S01]  /*12160*/  FADD.FTZ R111, R111, R6 ;  /* 0x000000066f6f7221 */ /* 0x000fe20000010000 */
[----:B-----5:R-:W-:Y:S01]  /*12170*/  F2FP.BF16.F32.PACK_AB R18, R103, R108 ;  /* 0x0000006c6712723e */ /* 0x020fe200000010ff */
[----:B------:R-:W-:Y:S01]  /*12180*/  FADD.FTZ R109, R109, R110 ;  /* 0x0000006e6d6d7221 */ /* 0x000fe20000010000 */
[----:B---3--:R-:W-:Y:S01]  /*12190*/  F2FP.BF16.F32.PACK_AB R19, R99, R86 ;  /* 0x000000566313723e */ /* 0x008fe200000010ff */
[----:B------:R-:W-:Y:S01]  /*121a0*/  FADD.FTZ R111, R106, R111 ;  /* 0x0000006f6a6f7221 */ /* 0x000fe20000010000 */
[----:B------:R-:W-:Y:S01]  /*121b0*/  MOV R3, R0 ;  /* 0x0000000000037202 */ /* 0x000fe20000000f00 */
[----:B------:R-:W-:Y:S02]  /*121c0*/  FADD.FTZ R108, R108, R109 ;  /* 0x0000006d6c6c7221 */ /* 0x000fe40000010000 */
[----:B------:R-:W-:Y:S02]  /*121d0*/  FADD.FTZ R86, R86, R111 ;  /* 0x0000006f56567221 */ /* 0x000fe40000010000 */
[C---:B------:R-:W-:Y:S01]  /*121e0*/  HMMA.16816.F32.BF16 R80, R16.reuse, R28, R8 ;  /* 0x0000001c1050723c */ /* 0x040fe20000041808 */
[----:B------:R-:W3:Y:S02]  /*121f0*/  LDSM.16.MT88.4 R8, [R122+0x8c00] ;  /* 0x008c00007a08783b */ /* 0x000ee40000004200 */
[----:B------:R-:W-:Y:S01]  /*12200*/  FADD.FTZ R141, R103, R108 ;  /* 0x0000006c678d7221 */ /* 0x000fe20000010000 */
[----:B------:R-:W-:Y:S02]  /*12210*/  FADD.FTZ R140, R99, R86 ;  /* 0x00000056638c7221 */ /* 0x000fe40000010000 */
[C---:B------:R-:W-:Y:S06]  /*12220*/  HMMA.16816.F32.BF16 R36, R16.reuse, R30, R36 ;  /* 0x0000001e1024723c */ /* 0x040fec0000041824 */
        /* <DEDUP_REMOVED lines=11> */
[----:B------:R-:W-:Y:S11]  /*122e0*/  @!UPT UIADD3 URZ, URZ, URZ, URZ ;  /* 0x0000003f3f3ff290 */ /* 0x000ff6000fffe03f */
[----:B------:R-:W-:Y:S01]  /*122f0*/  @!UPT UIADD3 URZ, URZ, URZ, URZ ;  /* 0x0000003f3f3ff290 */ /* 0x000fe2000fffe03f */
[----:B------:R-:W-:Y:S11]  /*12300*/  @P0 BRA `(.L_x_4518) ;  /* 0xffffffd800980947 */ /* 0x000ff6000383ffff */
.L_x_4514:
[----:B------:R-:W1:Y:S01]  /*12310*/  SHFL.BFLY PT, R4, R141, 0x2, 0x1f ;  /* 0x0c401f008d047f89 */ /* 0x000e6200000e0000 */
[----:B------:R-:W2:Y:S01]  /*12320*/  S2UR UR4, SR_CgaCtaId ;  /* 0x00000000000479c3 */ /* 0x000ea20000008800 */
[----:B------:R-:W-:Y:S01]  /*12330*/  MOV R7, 0x3f800000 ;  /* 0x3f80000000077802 */ /* 0x000fe20000000f00 */
[----:B------:R-:W-:Y:S01]  /*12340*/  IMAD.MOV.U32 R8, RZ, RZ, 0x3f800000 ;  /* 0x3f800000ff087424 */ /* 0x000fe200078e00ff */
[----:B------:R-:W3:Y:S01]  /*12350*/  SHFL.BFLY PT, R3, R140, 0x2, 0x1f ;  /* 0x0c401f008c037f89 */ /* 0x000ee200000e0000 */
[----:B------:R-:W-:Y:S01]  /*12360*/  UMOV UR5, 0x400 ;  /* 0x0000040000057882 */ /* 0x000fe20000000000 */
        /* <DEDUP_REMOVED lines=30> */
[----:B------:R-:W-:-:S02]  /*12550*/  IADD3 R14, R9, -R14, RZ ;  /* 0x8000000e090e7210 */ /* 0x000fc40007ffe0ff */
[----:B------:R-:W-:Y:S01]  /*12560*/  LEA R9, R12, R13, 0x8 ;  /* 0x0000000d0c097211 */ /* 0x000fe200078e40ff */
[C---:B------:R-:W-:Y:S01]  /*12570*/  IMAD.SHL.U32 R15, R11.reuse, 0x40, RZ ;  /* 0x000000400b0f7824 */ /* 0x040fe200078e00ff */
[----:B------:R-:W-:Y:S01]  /*12580*/  LOP3.LUT P0, RZ, R11, 0x2, RZ, 0xc0, !PT ;  /* 0x000000020bff7812 */ /* 0x000fe2000780c0ff */
[----:B------:R-:W-:Y:S01]  /*12590*/  @P3 MUFU.LG2 R6, R6 ;  /* 0x0000000600063308 */ /* 0x000fe20000000c00 */
[----:B------:R-:W-:Y:S01]  /*125a0*/  LEA R9, R14, R9, 0x4 ;  /* 0x000000090e097211 */ /* 0x000fe200078e20ff */
[----:B-1----:R-:W-:Y:S01]  /*125b0*/  FMUL.FTZ R80, R7, R80 ;  /* 0x0000005007507220 */ /* 0x002fe20000410000 */
[----:B------:R-:W-:Y:S01]  /*125c0*/  LOP3.LUT R15, R15, 0xc0, RZ, 0xc0, !PT ;  /* 0x000000c00f0f7812 */ /* 0x000fe200078ec0ff */
[----:B------:R-:W-:Y:S01]  /*125d0*/  FMUL.FTZ R81, R7, R81 ;  /* 0x0000005107517220 */ /* 0x000fe20000410000 */
[----:B------:R-:W-:Y:S01]  /*125e0*/  LOP3.LUT R14, R11, 0x1, RZ, 0xc0, !PT ;  /* 0x000000010b0e7812 */ /* 0x000fe200078ec0ff */
[----:B------:R-:W-:Y:S01]  /*125f0*/  FMUL.FTZ R36, R7, R36 ;  /* 0x0000002407247220 */ /* 0x000fe20000410000 */
[----:B------:R-:W-:Y:S01]  /*12600*/  LEA.HI R16, R15, R15, RZ, 0x1d ;  /* 0x0000000f0f107211 */ /* 0x000fe200078fe8ff */
[----:B------:R-:W-:Y:S01]  /*12610*/  FMUL.FTZ R37, R7, R37 ;  /* 0x0000002507257220 */ /* 0x000fe20000410000 */
[----:B------:R-:W-:Y:S01]  /*12620*/  ISETP.NE.U32.AND P1, PT, R14, 0x1, PT ;  /* 0x000000010e00780c */ /* 0x000fe20003f25070 */
[----:B---3--:R-:W-:Y:S01]  /*12630*/  FMUL.FTZ R83, R8, R83 ;  /* 0x0000005308537220 */ /* 0x008fe20000410000 */
[----:B------:R-:W-:Y:S01]  /*12640*/  MOV R11, 0x20 ;  /* 0x00000020000b7802 */ /* 0x000fe20000000f00 */
[----:B------:R-:W-:-:S02]  /*12650*/  IMAD.U32 R9, R9, 0x2, R16 ;  /* 0x0000000209097824 */ /* 0x000fc400078e0010 */
[C---:B------:R-:W-:Y:S01]  /*12660*/  FMUL.FTZ R82, R8.reuse, R82 ;  /* 0x0000005208527220 */ /* 0x040fe20000410000 */
[C---:B------:R-:W-:Y:S01]  /*12670*/  FMUL.FTZ R39, R8.reuse, R39 ;  /* 0x0000002708277220 */ /* 0x040fe20000410000 */
[C---:B------:R-:W-:Y:S01]  /*12680*/  FMUL.FTZ R38, R8.reuse, R38 ;  /* 0x0000002608267220 */ /* 0x040fe20000410000 */
[----:B------:R-:W-:Y:S01]  /*12690*/  FMUL.FTZ R40, R7, R40 ;  /* 0x0000002807287220 */ /* 0x000fe20000410000 */
[----:B------:R-:W-:Y:S01]  /*126a0*/  LEA R9, R9, UR4, 0x1 ;  /* 0x0000000409097c11 */ /* 0x000fe2000f8e08ff */
[----:B------:R-:W-:Y:S01]  /*126b0*/  FMUL.FTZ R41, R7, R41 ;  /* 0x0000002907297220 */ /* 0x000fe20000410000 */
[C---:B------:R-:W-:Y:S01]  /*126c0*/  FMUL.FTZ R43, R8.reuse, R43 ;  /* 0x0000002b082b7220 */ /* 0x040fe20000410000 */
[C---:B------:R-:W-:Y:S01]  /*126d0*/  FMUL.FTZ R42, R8.reuse, R42 ;  /* 0x0000002a082a7220 */ /* 0x040fe20000410000 */
[----:B------:R-:W-:Y:S01]  /*126e0*/  IADD3 R15, R9, -0x10, RZ ;  /* 0xfffffff0090f7810 */ /* 0x000fe20007ffe0ff */
[C---:B------:R-:W-:Y:S01]  /*126f0*/  FMUL.FTZ R44, R7.reuse, R44 ;  /* 0x0000002c072c7220 */ /* 0x040fe20000410000 */
[----:B------:R-:W-:Y:S01]  /*12700*/  FMUL.FTZ R45, R7, R45 ;  /* 0x0000002d072d7220 */ /* 0x000fe20000410000 */
[C---:B------:R-:W-:Y:S01]  /*12710*/  FMUL.FTZ R47, R8.reuse, R47 ;  /* 0x0000002f082f7220 */ /* 0x040fe20000410000 */
[----:B------:R-:W-:Y:S01]  /*12720*/  FMUL.FTZ R46, R8, R46 ;  /* 0x0000002e082e7220 */ /* 0x000fe20000410000 */
[----:B------:R-:W-:Y:S01]  /*12730*/  SEL R14, R11, 0xffffffe0, !P0 ;  /* 0xffffffe00b0e7807 */ /* 0x000fe20004000000 */
[----:B------:R-:W-:-:S02]  /*12740*/  @P1 VIADD R15, R9, 0x10 ;  /* 0x00000010090f1836 */ /* 0x000fc40000000000 */
[C---:B------:R-:W-:Y:S01]  /*12750*/  FMUL.FTZ R48, R7.reuse, R48 ;  /* 0x0000003007307220 */ /* 0x040fe20000410000 */
[C---:B------:R-:W-:Y:S01]  /*12760*/  FMUL.FTZ R49, R7.reuse, R49 ;  /* 0x0000003107317220 */ /* 0x040fe20000410000 */
[C---:B------:R-:W-:Y:S01]  /*12770*/  FMUL.FTZ R51, R8.reuse, R51 ;  /* 0x0000003308337220 */ /* 0x040fe20000410000 */
[C---:B------:R-:W-:Y:S01]  /*12780*/  FMUL.FTZ R50, R8.reuse, R50 ;  /* 0x0000003208327220 */ /* 0x040fe20000410000 */
        /* <DEDUP_REMOVED lines=20> */
[----:B------:R-:W-:Y:S01]  /*128d0*/  IADD3 R11, R9, R14, RZ ;  /* 0x0000000e090b7210 */ /* 0x000fe20007ffe0ff */
        /* <DEDUP_REMOVED lines=40> */
[----:B------:R-:W-:Y:S01]  /*12b60*/  F2FP.BF16.F32.PACK_AB R7, R7, R72 ;  /* 0x000000480707723e */ /* 0x000fe200000010ff */
[----:B-1----:R-:W-:Y:S01]  /*12b70*/  @P2 FMUL.FTZ R5, R5, 0.69314718246459960938 ;  /* 0x3f31721805052820 */ /* 0x002fe20000410000 */
[----:B------:R-:W-:Y:S01]  /*12b80*/  F2FP.BF16.F32.PACK_AB R8, R75, R8 ;  /* 0x000000084b08723e */ /* 0x000fe200000010ff */
[----:B------:R-:W-:Y:S01]  /*12b90*/  STS [R17+0x200], R46 ;  /* 0x0002002e11007388 */ /* 0x000fe20000000800 */
[----:B------:R-:W-:-:S02]  /*12ba0*/  ISETP.NE.AND P0, PT, RZ, UR4, PT ;  /* 0x00000004ff007c0c */ /* 0x000fc4000bf05270 */
[----:B------:R-:W-:Y:S01]  /*12bb0*/  SHF.R.S32.HI R23, RZ, 0x1f, R12 ;  /* 0x0000001fff177819 */ /* 0x000fe2000001140c */
[----:B------:R-:W-:Y:S01]  /*12bc0*/  STS [R9+0x1000], R48 ;  /* 0x0010003009007388 */ /* 0x000fe20000000800 */
[----:B------:R-:W-:Y:S01]  /*12bd0*/  MOV R14, 0x7f800000 ;  /* 0x7f800000000e7802 */ /* 0x000fe20000000f00 */
[----:B----4-:R-:W-:Y:S01]  /*12be0*/  @P2 FFMA.FTZ R14, R0, R19, R5 ;  /* 0x00000013000e2223 */ /* 0x010fe20000010005 */
[----:B------:R-:W-:Y:S01]  /*12bf0*/  LEA.HI R16, R23, R12, RZ, 0x2 ;  /* 0x0000000c17107211 */ /* 0x000fe200078f10ff */
[----:B------:R-:W-:Y:S01]  /*12c00*/  STS [R9+0x1200], R50 ;  /* 0x0012003209007388 */ /* 0x000fe20000000800 */
[----:B------:R-:W-:-:S03]  /*12c10*/  @P3 FMUL.FTZ R23, R6, 0.69314718246459960938 ;  /* 0x3f31721806173820 */ /* 0x000fc60000410000 */
        /* <DEDUP_REMOVED lines=14> */
[----:B-1----:R-:W-:-:S02]  /*12d00*/  IMAD.MOV.U32 R9, RZ, RZ, 0x7f800000 ;  /* 0x7f800000ff097424 */ /* 0x002fc400078e00ff */
[----:B--2---:R-:W-:Y:S01]  /*12d10*/  @P3 FFMA.FTZ R9, R2, R21, R23 ;  /* 0x0000001502093223 */ /* 0x004fe20000010017 */
[----:B---3--:R-:W-:-:S04]  /*12d20*/  LOP3.LUT R15, R16, 0xfffffffc, RZ, 0xc0, !PT ;  /* 0xfffffffc100f7812 */ /* 0x008fc800078ec0ff */
[----:B------:R-:W-:Y:S01]  /*12d30*/  IADD3 R12, R12, -R15, RZ ;  /* 0x8000000f0c0c7210 */ /* 0x000fe20007ffe0ff */
        /* <DEDUP_REMOVED lines=10> */
.L_x_4519:
[----:B------:R-:W1:Y:S01]  /*12de0*/  S2R R2, SR_CTAID.Z ;  /* 0x0000000000027919 */ /* 0x000e620000002700 */
[----:B------:R-:W1:Y:S01]  /*12df0*/  LDC R5, c[0x0][0x270] ;  /* 0x00009c00ff057b82 */ /* 0x000e620000000800 */
[----:B------:R-:W1:Y:S07]  /*12e00*/  S2R R15, SR_CTAID.Y ;  /* 0x00000000000f7919 */ /* 0x000e6e0000002600 */
[----:B------:R-:W2:Y:S01]  /*12e10*/  LDC R0, c[0x0][0x2c4] ;  /* 0x0000b100ff007b82 */ /* 0x000ea20000000800 */
[----:B-1----:R-:W-:-:S04]  /*12e20*/  IMAD R5, R15, R5, R2 ;  /* 0x000000050f057224 */ /* 0x002fc800078e0202 */
[----:B--2---:R-:W-:-:S07]  /*12e30*/  IMAD R0, R5, R0, RZ ;  /* 0x0000000005007224 */ /* 0x004fce00078e02ff */
.L_x_4520:
[----:B------:R-:W-:Y:S01]  /*12e40*/  LOP3.LUT R5, R10, 0xffffffe0, RZ, 0xc0, !PT ;  /* 0xffffffe00a057812 */ /* 0x000fe200078ec0ff */
[----:B------:R-:W-:Y:S01]  /*12e50*/  BAR.SYNC.DEFER_BLOCKING 0x0 ;  /* 0x0000000000007b1d */ /* 0x000fe20000010000 */
[----:B------:R-:W-:-:S03]  /*12e60*/  IMAD R12, R12, 0x10, R133 ;  /* 0x000000100c0c7824 */ /* 0x000fc600078e0285 */
[----:B------:R-:W-:Y:S02]  /*12e70*/  IMAD.IADD R5, R4, 0x1, -R5 ;  /* 0x0000000104057824 */ /* 0x000fe400078e0a05 */
[----:B------:R-:W-:Y:S03]  /*12e80*/  BSSY B0, `(.L_x_4521) ;  /* 0x0000011000007945 */ /* 0x000fe60003800000 */
[----:B------:R-:W-:-:S13]  /*12e90*/  LOP3.LUT P0, RZ, R5, 0x3, RZ, 0xc0, !PT ;  /* 0x0000000305ff7812 */ /* 0x000fda000780c0ff */
[----:B------:R-:W-:Y:S05]  /*12ea0*/  @P0 BRA `(.L_x_4522) ;  /* 0x0000000000380947 */ /* 0x000fea0003800000 */
[----:B------:R-:W4:Y:S01]  /*12eb0*/  S2R R5, SR_CTAID.X ;  /* 0x0000000000057919 */ /* 0x000f220000002500 */
[----:B------:R-:W-:Y:S01]  /*12ec0*/  VIADD R4, R12, 0x8 ;  /* 0x000000080c047836 */ /* 0x000fe20000000000 */
[----:B------:R-:W-:Y:S01]  /*12ed0*/  ULDC.64 UR4, c[0x0][0x2b0] ;  /* 0x0000ac0000047ab9 */ /* 0x000fe20000000a00 */
[C---:B----4-:R-:W-:Y:S02]  /*12ee0*/  IMAD R11, R5.reuse, 0x40, R0 ;  /* 0x00000040050b7824 */ /* 0x050fe400078e0200 */
        /* <DEDUP_REMOVED lines=10> */
.L_x_4522:
[----:B------:R-:W-:Y:S05]  /*12f90*/  BSYNC B0 ;  /* 0x0000000000007941 */ /* 0x000fea0003800000 */
.L_x_4521:
[----:B------:R-:W2:Y:S01]  /*12fa0*/  S2UR UR8, SR_CTAID.X ;  /* 0x00000000000879c3 */ /* 0x000ea20000002500 */
[----:B------:R-:W-:Y:S01]  /*12fb0*/  SHF.R.S32.HI R21, RZ, 0x1f, R15 ;  /* 0x0000001fff157819 */ /* 0x000fe2000001140f */
[----:B----4-:R3:W4:Y:S01]  /*12fc0*/  LDS.128 R16, [R135+0x800] ;  /* 0x0008000087107984 */ /* 0x0107220000000c00 */
[----:B------:R-:W-:Y:S01]  /*12fd0*/  SHF.L.U32 R28, R13, 0x3, RZ ;  /* 0x000000030d1c7819 */ /* 0x000fe200000006ff */
[----:B------:R-:W-:Y:S01]  /*12fe0*/  BSSY B0, `(.L_x_4523) ;  /* 0x0000032000007945 */ /* 0x000fe20003800000 */
[----:B------:R-:W-:Y:S01]  /*12ff0*/  ISETP.NE.AND P0, PT, R127, -0x1, PT ;  /* 0xffffffff7f00780c */ /* 0x000fe20003f05270 */
[----:B-1----:R3:W1:Y:S01]  /*13000*/  LDS.128 R8, [R135+0x1800] ;  /* 0x0018000087087984 */ /* 0x0026620000000c00 */
[----:B------:R-:W-:Y:S01]  /*13010*/  SHF.R.S32.HI R29, RZ, 0x1f, R28 ;  /* 0x0000001fff1d7819 */ /* 0x000fe2000001141c */
[----:B------:R-:W5:Y:S02]  /*13020*/  LDC.64 R4, c[0x0][0x290] ;  /* 0x0000a400ff047b82 */ /* 0x000f640000000a00 */
[----:B------:R3:W1:Y:S06]  /*13030*/  LDS.128 R24, [R135] ;  /* 0x0000000087187984 */ /* 0x00066c0000000c00 */
[----:B------:R-:W3:Y:S01]  /*13040*/  LDC.64 R6, c[0x0][0x298] ;  /* 0x0000a600ff067b82 */ /* 0x000ee20000000a00 */
[----:B--2---:R-:W-:-:S04]  /*13050*/  USHF.L.U32 UR8, UR8, 0x6, URZ ;  /* 0x0000000608087899 */ /* 0x004fc8000800063f */
[----:B------:R-:W-:Y:S02]  /*13060*/  USHF.R.S32.HI UR4, URZ, 0x1f, UR8 ;  /* 0x0000001f3f047899 */ /* 0x000fe40008011408 */
[----:B------:R-:W-:Y:S01]  /*13070*/  IADD3 R126, R126, -UR8, RZ ;  /* 0x800000087e7e7c10 */ /* 0x000fe2000fffe0ff */
[----:B-----5:R-:W-:-:S04]  /*13080*/  IMAD R0, R21, R4, RZ ;  /* 0x0000000415007224 */ /* 0x020fc800078e02ff */
[C---:B------:R-:W-:Y:S02]  /*13090*/  IMAD R0, R15.reuse, R5, R0 ;  /* 0x000000050f007224 */ /* 0x040fe400078e0200 */
[----:B------:R-:W-:-:S04]  /*130a0*/  IMAD.WIDE.U32 R14, R15, R4, RZ ;  /* 0x000000040f0e7225 */ /* 0x000fc800078e00ff */
[----:B---3--:R-:W-:-:S04]  /*130b0*/  IMAD.WIDE.U32 R20, R127, R6, RZ ;  /* 0x000000067f147225 */ /* 0x008fc800078e00ff */
        /* <DEDUP_REMOVED lines=8> */
[----:B------:R2:W3:Y:S01]  /*13140*/  LDS.128 R20, [R135+0x1000] ;  /* 0x0010000087147984 */ /* 0x0004e20000000c00 */
        /* <DEDUP_REMOVED lines=11> */
[----:B----4-:R-:W-:Y:S05]  /*13200*/  @P0 BRA `(.L_x_4524) ;  /* 0x00000000003c0947 */ /* 0x010fea0003800000 */
        /* <DEDUP_REMOVED lines=12> */
[----:B-1----:R4:W-:Y:S04]  /*132d0*/  @!P2 STG.E.128 desc[UR6][R36.64], R24 ;  /* 0x000000182400a986 */ /* 0x0029e8000c101d06 */
[----:B---3--:R4:W-:Y:S04]  /*132e0*/  @!P1 STG.E.128 desc[UR6][R36.64+0x40], R20 ;  /* 0x0000401424009986 */ /* 0x0089e8000c101d06 */
[----:B------:R4:W-:Y:S02]  /*132f0*/  @!P0 STG.E.128 desc[UR6][R36.64+0x80], R12 ;  /* 0x0000800c24008986 */ /* 0x0009e4000c101d06 */
.L_x_4524:
[----:B------:R-:W-:Y:S05]  /*13300*/  BSYNC B0 ;  /* 0x0000000000007941 */ /* 0x000fea0003800000 */
.L_x_4523:
[----:B-1--4-:R1:W4:Y:S01]  /*13310*/  LDS.128 R12, [R135+0x2800] ;  /* 0x00280000870c7984 */ /* 0x0123220000000c00 */
        /* <DEDUP_REMOVED lines=21> */
.L_x_4525:
        /* <DEDUP_REMOVED lines=9> */
.L_x_6488:


//--------------------- .text._ZN5flash24flash_fwd_splitkv_kernelI23Flash_fwd_kernel_traitsILi96ELi64ELi64ELi4ELb0ELb0EN7cutlass10bfloat16_tE19Flash_kernel_traitsILi96ELi64ELi64ELi4ES3_EELb1ELb0ELb0ELb0ELb0ELb1ELb0ELb1EEEvNS_16Flash_fwd_paramsE --------------------------
	.section	.text._ZN5flash24flash_fwd_splitkv_kernelI23Flash_fwd_kernel_traitsILi96ELi64ELi64ELi4ELb0ELb0EN7cutlass10bfloat16_tE19Flash_kernel_traitsILi96ELi64ELi64ELi4ES3_EELb1ELb0ELb0ELb0ELb0ELb1ELb0ELb1EEEvNS_16Flash_fwd_paramsE,"ax",@progbits
	.align	128
        .global         _ZN5flash24flash_fwd_splitkv_kernelI23Flash_fwd_kernel_traitsILi96ELi64ELi64ELi4ELb0ELb0EN7cutlass10bfloat16_tE19Flash_kernel_traitsILi96ELi64ELi64ELi4ES3_EELb1ELb0ELb0ELb0ELb0ELb1ELb0ELb1EEEvNS_16Flash_fwd_paramsE
        .type           _ZN5flash24flash_fwd_splitkv_kernelI23Flash_fwd_kernel_traitsILi96ELi64ELi64ELi4ELb0ELb0EN7cutlass10bfloat16_tE19Flash_kernel_traitsILi96ELi64ELi64ELi4ES3_EELb1ELb0ELb0ELb0ELb0ELb1ELb0ELb1EEEvNS_16Flash_fwd_paramsE,@function
        .size           _ZN5flash24flash_fwd_splitkv_kernelI23Flash_fwd_kernel_traitsILi96ELi64ELi64ELi4ELb0ELb0EN7cutlass10bfloat16_tE19Flash_kernel_traitsILi96ELi64ELi64ELi4ES3_EELb1ELb0ELb0ELb0ELb0ELb1ELb0ELb1EEEvNS_16Flash_fwd_paramsE,(.L_x_6489 - _ZN5flash24flash_fwd_splitkv_kernelI23Flash_fwd_kernel_traitsILi96ELi64ELi64ELi4ELb0ELb0EN7cutlass10bfloat16_tE19Flash_kernel_traitsILi96ELi64ELi64ELi4ES3_EELb1ELb0ELb0ELb0ELb0ELb1ELb0ELb1EEEvNS_16Flash_fwd_paramsE)
        .other          _ZN5flash24flash_fwd_splitkv_kernelI23Flash_fwd_kernel_traitsILi96ELi64ELi64ELi4ELb0ELb0EN7cutlass10bfloat16_tE19Flash_kernel_traitsILi96ELi64ELi64ELi4ES3_EELb1ELb0ELb0ELb0ELb0ELb1ELb0ELb1EEEvNS_16Flash_fwd_paramsE,@"STO_CUDA_ENTRY STV_DEFAULT"
_ZN5flash24flash_fwd_splitkv_kernelI23Flash_fwd_kernel_traitsILi96ELi64ELi64ELi4ELb0ELb0EN7cutlass10bfloat16_tE19Flash_kernel_traitsILi96ELi64ELi64ELi4ES3_EELb1ELb0ELb0ELb0ELb0ELb1ELb0ELb1EEEvNS_16Flash_fwd_paramsE:
.text._ZN5flash24flash_fwd_splitkv_kernelI23Flash_fwd_kernel_traitsILi96ELi64ELi64ELi4ELb0ELb0EN7cutlass10bfloat16_tE19Flash_kernel_traitsILi96ELi64ELi64ELi4ES3_EELb1ELb0ELb0ELb0ELb0ELb1ELb0ELb1EEEvNS_16Flash_fwd_paramsE:
        /* <DEDUP_REMOVED lines=40> */
.L_x_4526:
[----:B------:R-:W1:Y:S02]  /*0280*/  LDC R73, c[0x0][0x2c8] ;  /* 0x0000b200ff497b82 */ /* 0x000e640000000800 */
.L_x_4527:
        /* <DEDUP_REMOVED lines=95> */
.L_x_4530:
[----:B------:R-:W-:Y:S05]  /*0880*/  BSYNC B0 ;  /* 0x0000000000007941 */ /* 0x000fea0003800000 */
.L_x_4529:
        /* <DEDUP_REMOVED lines=20> */
.L_x_4532:
[----:B------:R-:W-:Y:S05]  /*09d0*/  BSYNC B0 ;  /* 0x0000000000007941 */ /* 0x000fea0003800000 */
.L_x_4531:
        /* <DEDUP_REMOVED lines=11> */
.L_x_4528:
        /* <DEDUP_REMOVED lines=22> */
.L_x_4533:
        /* <DEDUP_REMOVED lines=80> */
.L_x_4534:
        /* <DEDUP_REMOVED lines=49> */
.L_x_4536:
        /* <DEDUP_REMOVED lines=32> */
.L_x_4535:
        /* <DEDUP_REMOVED lines=214> */
.L_x_4586:
        /* <DEDUP_REMOVED lines=21> */
.L_x_4539:
[----:B------:R-:W-:Y:S05]  /*24b0*/  BSYNC B0 ;  /* 0x0000000000007941 */ /* 0x000fea0003800000 */
.L_x_4538:
        /* <DEDUP_REMOVED lines=15> */
.L_x_4541:
[----:B------:R-:W-:Y:S05]  /*25b0*/  BSYNC B0 ;  /* 0x0000000000007941 */ /* 0x000fea0003800000 */
.L_x_4540:
        /* <DEDUP_REMOVED lines=65> */
.L_x_4547:
[----:B------:R-:W-:Y:S05]  /*29d0*/  BSYNC B0 ;  /* 0x0000000000007941 */ /* 0x000fea0003800000 */
.L_x_4546:
        /* <DEDUP_REMOVED lines=48> */
.L_x_4549:
[----:B------:R-:W-:Y:S05]  /*2ce0*/  BSYNC B0 ;  /* 0x0000000000007941 */ /* 0x000fea0003800000 */
.L_x_4548:
        /* <DEDUP_REMOVED lines=47> */
.L_x_4545:
[----:B------:R-:W-:Y:S05]  /*2fe0*/  BSYNC B1 ;  /* 0x0000000000017941 */ /* 0x000fea0003800000 */
.L_x_4544:
        /* <DEDUP_REMOVED lines=60> */
.L_x_4553:
[----:B------:R-:W-:Y:S05]  /*33b0*/  BSYNC B0 ;  /* 0x0000000000007941 */ /* 0x000fea0003800000 */
.L_x_4552:
        /* <DEDUP_REMOVED lines=48> */
.L_x_4555:
[----:B------:R-:W-:Y:S05]  /*36c0*/  BSYNC B0 ;  /* 0x0000000000007941 */ /* 0x000fea0003800000 */
.L_x_4554:
        /* <DEDUP_REMOVED lines=47> */
.L_x_4551:
[----:B------:R-:W-:Y:S05]  /*39c0*/  BSYNC B1 ;  /* 0x0000000000017941 */ /* 0x000fea0003800000 */
.L_x_4550:
        /* <DEDUP_REMOVED lines=8> */
.L_x_4543:
        /* <DEDUP_REMOVED lines=90> */
.L_x_4562:
[----:B------:R-:W-:Y:S05]  /*3ff0*/  BSYNC B0 ;  /* 0x0000000000007941 */ /* 0x000fea0003800000 */
.L_x_4561:
[----:B-----5:R4:W-:Y:S02]  /*4000*/  STG.E.128 desc[UR6][R122.64], R44 ;  /* 0x0000002c7a007986 */ /* 0x0209e4000c101d06 */
.L_x_4560:
[----:B------:R-:W-:Y:S05]  /*4010*/  BSYNC B1 ;  /* 0x0000000000017941 */ /* 0x000fea0003800000 */
.L_x_4559:
        /* <DEDUP_REMOVED lines=87> */
.L_x_4566:
[----:B------:R-:W-:Y:S05]  /*4590*/  BSYNC B0 ;  /* 0x0000000000007941 */ /* 0x000fea0003800000 */
.L_x_4565:
[----:B-----5:R1:W-:Y:S02]  /*45a0*/  STG.E.128 desc[UR6][R122.64+0x40], R44 ;  /* 0x0000402c7a007986 */ /* 0x0203e4000c101d06 */
.L_x_4564:
[----:B------:R-:W-:Y:S05]  /*45b0*/  BSYNC B1 ;  /* 0x0000000000017941 */ /* 0x000fea0003800000 */
.L_x_4563:
        /* <DEDUP_REMOVED lines=86> */
.L_x_4568:
[----:B------:R-:W-:Y:S05]  /*4b20*/  BSYNC B0 ;  /* 0x0000000000007941 */ /* 0x000fea0003800000 */
.L_x_4567:
[----:B-----5:R4:W-:Y:S02]  /*4b30*/  STG.E.128 desc[UR6][R122.64+0x80], R44 ;  /* 0x0000802c7a007986 */ /* 0x0209e4000c101d06 */
.L_x_4558:
[----:B------:R-:W-:Y:S05]  /*4b40*/  BSYNC B2 ;  /* 0x0000000000027941 */ /* 0x000fea0003800000 */
.L_x_4557:
        /* <DEDUP_REMOVED lines=94> */
.L_x_4574:
[----:B------:R-:W-:Y:S05]  /*5130*/  BSYNC B0 ;  /* 0x0000000000007941 */ /* 0x000fea0003800000 */
.L_x_4573:
[----:B-----5:R4:W-:Y:S02]  /*5140*/  STG.E.128 desc[UR6][R124.64], R44 ;  /* 0x0000002c7c007986 */ /* 0x0209e4000c101d06 */
.L_x_4572:
[----:B------:R-:W-:Y:S05]  /*5150*/  BSYNC B1 ;  /* 0x0000000000017941 */ /* 0x000fea0003800000 */
.L_x_4571:
        /* <DEDUP_REMOVED lines=93> */
.L_x_4578:
[----:B------:R-:W-:Y:S05]  /*5730*/  BSYNC B0 ;  /* 0x0000000000007941 */ /* 0x000fea0003800000 */
.L_x_4577:
[----:B-----5:R4:W-:Y:S02]  /*5740*/  STG.E.128 desc[UR6][R124.64+0x40], R44 ;  /* 0x0000402c7c007986 */ /* 0x0209e4000c101d06 */
.L_x_4576:
[----:B------:R-:W-:Y:S05]  /*5750*/  BSYNC B1 ;  /* 0x0000000000017941 */ /* 0x000fea0003800000 */
.L_x_4575:
        /* <DEDUP_REMOVED lines=92> */
.L_x_4580:
[----:B------:R-:W-:Y:S05]  /*5d20*/  BSYNC B0 ;  /* 0x0000000000007941 */ /* 0x000fea0003800000 */
.L_x_4579:
[----:B-----5:R4:W-:Y:S02]  /*5d30*/  STG.E.128 desc[UR6][R124.64+0x80], R44 ;  /* 0x0000802c7c007986 */ /* 0x0209e4000c101d06 */
.L_x_4570:
[----:B------:R-:W-:Y:S05]  /*5d40*/  BSYNC B2 ;  /* 0x0000000000027941 */ /* 0x000fea0003800000 */
.L_x_4569:
        /* <DEDUP_REMOVED lines=8> */
.L_x_4542:
        /* <DEDUP_REMOVED lines=11> */
.L_x_4582:
[----:B------:R-:W-:Y:S05]  /*5e80*/  BSYNC B0 ;  /* 0x0000000000007941 */ /* 0x000fea0003800000 */
.L_x_4581:
        /* <DEDUP_REMOVED lines=12> */
.L_x_4583:
[----:B------:R-:W-:Y:S05]  /*5f50*/  BSYNC B0 ;  /* 0x0000000000007941 */ /* 0x000fea0003800000 */
.L_x_4556:
        /* <DEDUP_REMOVED lines=81> */
.L_x_4584:
        /* <DEDUP_REMOVED lines=8> */
.L_x_4585:
[----:B------:R-:W-:Y:S04]  /*64f0*/  IADD3 R9, R9, -0x1, RZ ;  /* 0xffffffff09097810 */ /* 0x000fe80007ffe0ff */
[----:B------:R-:W-:Y:S11]  /*6500*/  ISETP.GT.AND P0, PT, R9, R88, PT ;  /* 0x000000580900720c */ /* 0x000ff60003f04270 */
[----:B------:R-:W-:Y:S02]  /*6510*/  @!UPT UIADD3 URZ, URZ, URZ, URZ ;  /* 0x0000003f3f3ff290 */ /* 0x000fe4000fffe03f */
[----:B------:R-:W-:Y:S05]  /*6520*/  @P0 BRA `(.L_x_4586) ;  /* 0xffffffbc008c0947 */ /* 0x000fea000383ffff */
.L_x_4537:
        /* <DEDUP_REMOVED lines=98> */
.L_x_4595:
[----:B------:R-:W-:Y:S05]  /*6b50*/  BSYNC B0 ;  /* 0x0000000000007941 */ /* 0x000fea0003800000 */
.L_x_4594:
[----:B-----5:R3:W-:Y:S02]  /*6b60*/  STS.128 [R137], R12 ;  /* 0x0000000c89007388 */ /* 0x0207e40000000c00 */
.L_x_4593:
[----:B------:R-:W-:Y:S05]  /*6b70*/  BSYNC B1 ;  /* 0x0000000000017941 */ /* 0x000fea0003800000 */
.L_x_4592:
        /* <DEDUP_REMOVED lines=46> */
.L_x_4599:
[----:B------:R-:W-:Y:S05]  /*6e60*/  BSYNC B0 ;  /* 0x0000000000007941 */ /* 0x000fea0003800000 */
.L_x_4598:
[----:B-----5:R1:W-:Y:S02]  /*6e70*/  STS.128 [R137+0x1000], R12 ;  /* 0x0010000c89007388 */ /* 0x0203e40000000c00 */
.L_x_4597:
[----:B------:R-:W-:Y:S05]  /*6e80*/  BSYNC B1 ;  /* 0x0000000000017941 */ /* 0x000fea0003800000 */
.L_x_4596:
        /* <DEDUP_REMOVED lines=45> */
.L_x_4601:
[----:B------:R-:W-:Y:S05]  /*7160*/  BSYNC B0 ;  /* 0x0000000000007941 */ /* 0x000fea0003800000 */
.L_x_4600:
[----:B-----5:R3:W-:Y:S02]  /*7170*/  STS.128 [R137+0x2000], R12 ;  /* 0x0020000c89007388 */ /* 0x0207e40000000c00 */
.L_x_4591:
[----:B------:R-:W-:Y:S05]  /*7180*/  BSYNC B2 ;  /* 0x0000000000027941 */ /* 0x000fea0003800000 */
.L_x_4590:
        /* <DEDUP_REMOVED lines=61> */
.L_x_4606:
[----:B------:R-:W-:Y:S05]  /*7560*/  BSYNC B0 ;  /* 0x0000000000007941 */ /* 0x000fea0003800000 */
.L_x_4605:
[----:B-----5:R3:W-:Y:S02]  /*7570*/  STS.128 [R137+0x800], R12 ;  /* 0x0008000c89007388 */ /* 0x0207e40000000c00 */
.L_x_4604:
[----:B------:R-:W-:Y:S05]  /*7580*/  BSYNC B1 ;  /* 0x0000000000017941 */ /* 0x000fea0003800000 */
.L_x_4603:
        /* <DEDUP_REMOVED lines=45> */
.L_x_4610:
[----:B------:R-:W-:Y:S05]  /*7860*/  BSYNC B0 ;  /* 0x0000000000007941 */ /* 0x000fea0003800000 */
.L_x_4609:
[----:B-----5:R3:W-:Y:S02]  /*7870*/  STS.128 [R137+0x1800], R12 ;  /* 0x0018000c89007388 */ /* 0x0207e40000000c00 */
.L_x_4608:
[----:B------:R-:W-:Y:S05]  /*7880*/  BSYNC B1 ;  /* 0x0000000000017941 */ /* 0x000fea0003800000 */
.L_x_4607:
        /* <DEDUP_REMOVED lines=44> */
.L_x_4612:
[----:B------:R-:W-:Y:S05]  /*7b50*/  BSYNC B0 ;  /* 0x0000000000007941 */ /* 0x000fea0003800000 */
.L_x_4611:
[----:B-----5:R1:W-:Y:S01]  /*7b60*/  STS.128 [R137+0x2800], R24 ;  /* 0x0028001889007388 */ /* 0x0203e20000000c00 */
[----:B------:R-:W-:Y:S05]  /*7b70*/  BRA `(.L_x_4602) ;  /* 0x0000002800147947 */ /* 0x000fea0003800000 */
.L_x_4589:
        /* <DEDUP_REMOVED lines=97> */
.L_x_4618:
[----:B------:R-:W-:Y:S05]  /*8190*/  BSYNC B0 ;  /* 0x0000000000007941 */ /* 0x000fea0003800000 */
.L_x_4617:
[----:B-----5:R3:W-:Y:S02]  /*81a0*/  STS.128 [R137], R20 ;  /* 0x0000001489007388 */ /* 0x0207e40000000c00 */
.L_x_4616:
[----:B------:R-:W-:Y:S05]  /*81b0*/  BSYNC B1 ;  /* 0x0000000000017941 */ /* 0x000fea0003800000 */
.L_x_4615:
        /* <DEDUP_REMOVED lines=91> */
.L_x_4622:
[----:B------:R-:W-:Y:S05]  /*8770*/  BSYNC B0 ;  /* 0x0000000000007941 */ /* 0x000fea0003800000 */
.L_x_4621:
[----:B-----5:R1:W-:Y:S02]  /*8780*/  STS.128 [R137+0x1000], R20 ;  /* 0x0010001489007388 */ /* 0x0203e40000000c00 */
.L_x_4620:
[----:B------:R-:W-:Y:S05]  /*8790*/  BSYNC B1 ;  /* 0x0000000000017941 */ /* 0x000fea0003800000 */
.L_x_4619:
        /* <DEDUP_REMOVED lines=90> */
.L_x_4624:
[----:B------:R-:W-:Y:S05]  /*8d40*/  BSYNC B0 ;  /* 0x0000000000007941 */ /* 0x000fea0003800000 */
.L_x_4623:
[----:B-----5:R3:W-:Y:S02]  /*8d50*/  STS.128 [R137+0x2000], R20 ;  /* 0x0020001489007388 */ /* 0x0207e40000000c00 */
.L_x_4614:
[----:B------:R-:W-:Y:S05]  /*8d60*/  BSYNC B2 ;  /* 0x0000000000027941 */ /* 0x000fea0003800000 */
.L_x_4613:
        /* <DEDUP_REMOVED lines=97> */
.L_x_4628:
[----:B------:R-:W-:Y:S05]  /*9380*/  BSYNC B0 ;  /* 0x0000000000007941 */ /* 0x000fea0003800000 */
.L_x_4627:
[----:B-----5:R3:W-:Y:S02]  /*9390*/  STS.128 [R137+0x800], R20 ;  /* 0x0008001489007388 */ /* 0x0207e40000000c00 */
.L_x_4626:
[----:B------:R-:W-:Y:S05]  /*93a0*/  BSYNC B1 ;  /* 0x0000000000017941 */ /* 0x000fea0003800000 */
.L_x_4625:
        /* <DEDUP_REMOVED lines=92> */
.L_x_4632:
[----:B------:R-:W-:Y:S05]  /*9970*/  BSYNC B0 ;  /* 0x0000000000007941 */ /* 0x000fea0003800000 */
.L_x_4631:
[----:B-----5:R3:W-:Y:S02]  /*9980*/  STS.128 [R137+0x1800], R20 ;  /* 0x0018001489007388 */ /* 0x0207e40000000c00 */
.L_x_4630:
[----:B------:R-:W-:Y:S05]  /*9990*/  BSYNC B1 ;  /* 0x0000000000017941 */ /* 0x000fea0003800000 */
.L_x_4629:
        /* <DEDUP_REMOVED lines=94> */
.L_x_4634:
[----:B------:R-:W-:Y:S05]  /*9f80*/  BSYNC B0 ;  /* 0x0000000000007941 */ /* 0x000fea0003800000 */
.L_x_4633:
[----:B-----5:R1:W-:Y:S01]  /*9f90*/  STS.128 [R137+0x2800], R4 ;  /* 0x0028000489007388 */ /* 0x0203e20000000c00 */
[----:B------:R-:W-:Y:S05]  /*9fa0*/  BRA `(.L_x_4602) ;  /* 0x0000000400087947 */ /* 0x000fea0003800000 */
.L_x_4588:
        /* <DEDUP_REMOVED lines=35> */
.L_x_4636:
[----:B------:R-:W-:Y:S05]  /*a1e0*/  BSYNC B0 ;  /* 0x0000000000007941 */ /* 0x000fea0003800000 */
.L_x_4635:
        /* <DEDUP_REMOVED lines=30> */
.L_x_4602:
[----:B------:R-:W-:Y:S05]  /*a3d0*/  BSYNC B3 ;  /* 0x0000000000037941 */ /* 0x000fea0003800000 */
.L_x_4587:
[----:B------:R-:W-:Y:S01]  /*a3e0*/  VIADD R136, R87, 0xffffffff ;  /* 0xffffffff57887836 */ /* 0x000fe20000000000 */
[----:B------:R-:W-:Y:S01]  /*a3f0*/  ULDC.64 UR12, c[0x0][0x218] ;  /* 0x00008600000c7ab9 */ /* 0x000fe20000000a00 */
[----:B------:R-:W-:Y:S01]  /*a400*/  LOP3.LUT R132, R72, 0xffff, RZ, 0xc0, !PT ;  /* 0x0000ffff48847812 */ /* 0x000fe200078ec0ff */
[----:B------:R-:W-:Y:S01]  /*a410*/  BSSY B0, `(.L_x_4637) ;  /* 0x0000022000007945 */ /* 0x000fe20003800000 */
[----:B------:R-:W-:Y:S01]  /*a420*/  IMAD.SHL.U32 R0, R136, 0x40, RZ ;  /* 0x0000004088007824 */ /* 0x000fe200078e00ff */
[----:B------:R-:W-:Y:S02]  /*a430*/  LEA R134, P0, R108, UR12, 0x1 ;  /* 0x0000000c6c867c11 */ /* 0x000fe4000f8008ff */
[----:B-1-34-:R-:W-:Y:S01]  /*a440*/  LOP3.LUT R2, R132, 0xff, RZ, 0xc0, !PT ;  /* 0x000000ff84027812 */ /* 0x01afe200078ec0ff */
[----:B--2---:R-:W-:Y:S01]  /*a450*/  IMAD.IADD R7, R59, 0x1, -R0 ;  /* 0x000000013b077824 */ /* 0x004fe200078e0a00 */
[----:B------:R-:W-:-:S04]  /*a460*/  LEA.HI.X R133, R108, UR13, R56, 0x1, P0 ;  /* 0x0000000d6c857c11 */ /* 0x000fc800080f0c38 */
[----:B------:R-:W-:-:S13]  /*a470*/  ISETP.GE.AND P1, PT, R110, R7, PT ;  /* 0x000000076e00720c */ /* 0x000fda0003f26270 */
[----:B------:R-:W-:Y:S05]  /*a480*/  @P1 BRA `(.L_x_4638) ;  /* 0x0000000000681947 */ /* 0x000fea0003800000 */
[C---:B------:R-:W-:Y:S02]  /*a490*/  LOP3.LUT R3, R2.reuse, 0x1, RZ, 0xc0, !PT ;  /* 0x0000000102037812 */ /* 0x040fe400078ec0ff */
        /* <DEDUP_REMOVED lines=24> */
.L_x_4639:
[----:B------:R2:W-:Y:S02]  /*a620*/  STS.128 [R137+0x5000], RZ ;  /* 0x005000ff89007388 */ /* 0x0005e40000000c00 */
.L_x_4638:
[----:B------:R-:W-:Y:S05]  /*a630*/  BSYNC B0 ;  /* 0x0000000000007941 */ /* 0x000fea0003800000 */
.L_x_4637:
        /* <DEDUP_REMOVED lines=8> */
[C---:B------:R-:W-:Y:S02]  /*a6c0*/  @P0 LEA R12, P2, R4.reuse, UR12, 0x1 ;  /* 0x0000000c040c0c11 */ /* 0x040fe4000f8408ff */
[C---:B------:R-:W-:Y:S02]  /*a6d0*/  @!P1 LEA R14, P4, R57.reuse, R134, 0x1 ;  /* 0x00000086390e9211 */ /* 0x040fe400078808ff */
        /* <DEDUP_REMOVED lines=21> */
.L_x_4642:
[----:B------:R3:W-:Y:S02]  /*a830*/  STS.128 [R137+0x5800], RZ ;  /* 0x005800ff89007388 */ /* 0x0007e40000000c00 */
.L_x_4641:
[----:B------:R-:W-:Y:S05]  /*a840*/  BSYNC B0 ;  /* 0x0000000000007941 */ /* 0x000fea0003800000 */
.L_x_4640:
[----:B------:R-:W0:Y:S01]  /*a850*/  LDGDEPBAR ;  /* 0x00000000000079af */ /* 0x000e220000000000 */
[----:B------:R-:W-:Y:S01]  /*a860*/  LOP3.LUT R3, R70, 0xfffffff8, RZ, 0xc0, !PT ;  /* 0xfffffff846037812 */ /* 0x000fe200078ec0ff */
[----:B-1----:R-:W-:Y:S01]  /*a870*/  IMAD.SHL.U32 R14, R64, 0x40, RZ ;  /* 0x00000040400e7824 */ /* 0x002fe200078e00ff */
[----:B------:R-:W-:Y:S01]  /*a880*/  SHF.R.S32.HI R6, RZ, 0x4, R67 ;  /* 0x00000004ff067819 */ /* 0x000fe20000011443 */
[----:B------:R-:W-:Y:S01]  /*a890*/  IMAD.SHL.U32 R69, R69, 0x8, RZ ;  /* 0x0000000845457824 */ /* 0x000fe200078e00ff */
[----:B------:R-:W-:Y:S01]  /*a8a0*/  SHF.R.S32.HI R5, RZ, 0x1f, R66 ;  /* 0x0000001fff057819 */ /* 0x000fe20000011442 */
[C---:B------:R-:W-:Y:S01]  /*a8b0*/  IMAD.IADD R3, R62.reuse, 0x1, -R3 ;  /* 0x000000013e037824 */ /* 0x040fe200078e0a03 */
[----:B----4-:R-:W-:Y:S01]  /*a8c0*/  LEA.HI R13, R67, R6, RZ, 0x1 ;  /* 0x00000006430d7211 */ /* 0x010fe200078f08ff */
[----:B------:R-:W-:Y:S01]  /*a8d0*/  ULDC.64 UR10, c[0x0][0x220] ;  /* 0x00008800000a7ab9 */ /* 0x000fe20000000a00 */
[----:B------:R-:W-:Y:S01]  /*a8e0*/  LEA.HI R5, R5, R66, RZ, 0x3 ;  /* 0x0000004205057211 */ /* 0x000fe200078f18ff */
[----:B------:R-:W-:Y:S01]  /*a8f0*/  IMAD.SHL.U32 R51, R62, 0x2, RZ ;  /* 0x000000023e337824 */ /* 0x000fe200078e00ff */
[----:B------:R-:W-:Y:S01]  /*a900*/  ISETP.GE.AND P1, PT, R110, R7, PT ;  /* 0x000000076e00720c */ /* 0x000fe20003f26270 */
[----:B------:R-:W-:Y:S01]  /*a910*/  ULDC UR5, c[0x0][0x398] ;  /* 0x0000e60000057ab9 */ /* 0x000fe20000000800 */
[----:B------:R-:W-:Y:S01]  /*a920*/  LOP3.LUT R13, R13, 0xfffffffe, RZ, 0xc0, !PT ;  /* 0xfffffffe0d0d7812 */ /* 0x000fe200078ec0ff */
[----:B------:R-:W-:Y:S01]  /*a930*/  IMAD.SHL.U32 R5, R5, 0x20, RZ ;  /* 0x0000002005057824 */ /* 0x000fe200078e00ff */
[----:B------:R-:W-:Y:S01]  /*a940*/  LEA.HI R9, R3, R3, RZ, 0x1 ;  /* 0x0000000303097211 */ /* 0x000fe200078f08ff */
[----:B------:R-:W-:Y:S01]  /*a950*/  BSSY B0, `(.L_x_4643) ;  /* 0x0000047000007945 */ /* 0x000fe20003800000 */
[----:B------:R-:W-:Y:S01]  /*a960*/  LOP3.LUT R65, R65, 0x7fffffe, RZ, 0xc0, !PT ;  /* 0x07fffffe41417812 */ /* 0x000fe200078ec0ff */
[----:B------:R-:W-:Y:S01]  /*a970*/  IMAD.IADD R13, R6, 0x1, -R13 ;  /* 0x00000001060d7824 */ /* 0x000fe200078e0a0d */
[----:B------:R-:W-:-:S02]  /*a980*/  LOP3.LUT R6, R9, 0x7fffffe, RZ, 0xc0, !PT ;  /* 0x07fffffe09067812 */ /* 0x000fc400078ec0ff */
[----:B------:R-:W-:Y:S01]  /*a990*/  LOP3.LUT R12, R5, 0xffffff00, RZ, 0xc0, !PT ;  /* 0xffffff00050c7812 */ /* 0x000fe200078ec0ff */
[----:B------:R-:W-:Y:S01]  /*a9a0*/  IMAD.IADD R65, R66, 0x1, -R65 ;  /* 0x0000000142417824 */ /* 0x000fe200078e0a41 */
[----:B------:R-:W-:Y:S01]  /*a9b0*/  SHF.R.S32.HI R4, RZ, 0x1f, R63 ;  /* 0x0000001fff047819 */ /* 0x000fe2000001143f */
[----:B------:R-:W-:-:S04]  /*a9c0*/  DEPBAR.LE SB0, 0x0 ;  /* 0x000080000000791a */ /* 0x000fc80000000000 */
[----:B------:R-:W-:Y:S01]  /*a9d0*/  BAR.SYNC.DEFER_BLOCKING 0x0 ;  /* 0x0000000000007b1d */ /* 0x000fe20000010000 */
[----:B------:R-:W-:Y:S01]  /*a9e0*/  SHF.R.S32.HI R9, RZ, 0x1, R9 ;  /* 0x00000001ff097819 */ /* 0x000fe20000011409 */
[----:B------:R-:W-:Y:S01]  /*a9f0*/  IMAD.IADD R16, R3, 0x1, -R6 ;  /* 0x0000000103107824 */ /* 0x000fe200078e0a06 */
[----:B------:R-:W-:Y:S01]  /*aa00*/  LEA.HI R4, R4, R63, RZ, 0x2 ;  /* 0x0000003f04047211 */ /* 0x000fe200078f10ff */
[----:B------:R-:W-:Y:S01]  /*aa10*/  IMAD.SHL.U32 R5, R13, 0x8, RZ ;  /* 0x000000080d057824 */ /* 0x000fe200078e00ff */
[----:B------:R-:W-:Y:S01]  /*aa20*/  LOP3.LUT R14, R14, 0xc0, RZ, 0xc0, !PT ;  /* 0x000000c00e0e7812 */ /* 0x000fe200078ec0ff */
[C---:B------:R-:W-:Y:S01]  /*aa30*/  IMAD R6, R68.reuse, 0x10, R71 ;  /* 0x0000001044067824 */ /* 0x040fe200078e0247 */
[----:B------:R-:W-:Y:S01]  /*aa40*/  SHF.R.S32.HI R135, RZ, 0x2, R4 ;  /* 0x00000002ff877819 */ /* 0x000fe20000011404 */
[--C-:B------:R-:W-:Y:S01]  /*aa50*/  IMAD R68, R68, 0x200, R12.reuse ;  /* 0x0000020044447824 */ /* 0x100fe200078e020c */
[----:B------:R-:W-:Y:S01]  /*aa60*/  LOP3.LUT R5, R14, 0x8, R5, 0xf8, !PT ;  /* 0x000000080e057812 */ /* 0x000fe200078ef805 */
[----:B------:R-:W-:Y:S01]  /*aa70*/  IMAD R3, R65, 0x20, R12 ;  /* 0x0000002041037824 */ /* 0x000fe200078e020c */
[----:B------:R-:W-:Y:S01]  /*aa80*/  SHF.R.U32.HI R14, RZ, 0x3, R14 ;  /* 0x00000003ff0e7819 */ /* 0x000fe2000001160e */
[----:B------:R-:W-:Y:S01]  /*aa90*/  IMAD.SHL.U32 R12, R9, 0x40, RZ ;  /* 0x00000040090c7824 */ /* 0x000fe200078e00ff */
[----:B------:R-:W-:Y:S01]  /*aaa0*/  IADD3 R6, R6, 0x1, R135 ;  /* 0x0000000106067810 */ /* 0x000fe20007ffe087 */
[----:B------:R-:W-:Y:S01]  /*aab0*/  IMAD R68, R65, 0x20, R68 ;  /* 0x0000002041447824 */ /* 0x000fe200078e0244 */
[----:B------:R-:W-:Y:S01]  /*aac0*/  LOP3.LUT R5, R5, R14, RZ, 0x3c, !PT ;  /* 0x0000000e05057212 */ /* 0x000fe200078e3cff */
[----:B------:R-:W-:Y:S01]  /*aad0*/  IMAD R16, R13, 0x8, R16 ;  /* 0x000000080d107824 */ /* 0x000fe200078e0210 */
[----:B------:R-:W-:-:S02]  /*aae0*/  LOP3.LUT R12, R12, 0xc0, RZ, 0xc0, !PT ;  /* 0x000000c00c0c7812 */ /* 0x000fc400078ec0ff */
[----:B------:R-:W-:Y:S01]  /*aaf0*/  LOP3.LUT P2, RZ, R9, 0x2, RZ, 0xc0, !PT ;  /* 0x0000000209ff7812 */ /* 0x000fe2000784c0ff */
[C---:B------:R-:W-:Y:S01]  /*ab00*/  IMAD.IADD R127, R5.reuse, 0x1, R68 ;  /* 0x00000001057f7824 */ /* 0x040fe200078e0244 */
[----:B------:R-:W-:Y:S01]  /*ab10*/  LOP3.LUT R9, R12, 0x8, R69, 0xf8, !PT ;  /* 0x000000080c097812 */ /* 0x000fe200078ef845 */
[----:B------:R-:W-:Y:S01]  /*ab20*/  IMAD.IADD R3, R5, 0x1, R3 ;  /* 0x0000000105037824 */ /* 0x000fe200078e0203 */
[----:B------:R-:W-:Y:S01]  /*ab30*/  SHF.R.U32.HI R12, RZ, 0x3, R12 ;  /* 0x00000003ff0c7819 */ /* 0x000fe2000001160c */
[----:B------:R1:W-:Y:S01]  /*ab40*/  @P1 STS [R137+0x6000], RZ ;  /* 0x006000ff89001388 */ /* 0x0003e20000000800 */
[----:B------:R-:W-:Y:S01]  /*ab50*/  IADD3 R48, R59, R6, -R128 ;  /* 0x000000063b307210 */ /* 0x000fe20007ffe880 */
[----:B------:R-:W-:Y:S01]  /*ab60*/  IMAD.MOV.U32 R5, RZ, RZ, 0x10 ;  /* 0x00000010ff057424 */ /* 0x000fe200078e00ff */
[----:B------:R-:W-:Y:S01]  /*ab70*/  LOP3.LUT R9, R9, R12, RZ, 0x3c, !PT ;  /* 0x0000000c09097212 */ /* 0x000fe200078e3cff */
[----:B------:R1:W-:Y:S01]  /*ab80*/  @P1 STS [R137+0x6004], RZ ;  /* 0x006004ff89001388 */ /* 0x0003e20000000800 */
[----:B------:R-:W-:Y:S01]  /*ab90*/  LEA R144, P0, R92, UR10, 0x1 ;  /* 0x0000000a5c907c11 */ /* 0x000fe2000f8008ff */
[----:B------:R-:W-:Y:S01]  /*aba0*/  VIADD R48, R48, UR5 ;  /* 0x0000000530307c36 */ /* 0x000fe20008000000 */
[----:B------:R-:W-:Y:S01]  /*abb0*/  LOP3.LUT R51, R51, 0x6, RZ, 0xc0, !PT ;  /* 0x0000000633337812 */ /* 0x000fe200078ec0ff */
[----:B------:R1:W-:Y:S01]  /*abc0*/  @P1 STS.64 [R137+0x6008], RZ ;  /* 0x006008ff89001388 */ /* 0x0003e20000000a00 */
[----:B------:R-:W-:Y:S01]  /*abd0*/  IMAD.U32 R126, R16, 0x20, R9 ;  /* 0x00000020107e7824 */ /* 0x000fe200078e0009 */
[----:B------:R-:W-:-:S02]  /*abe0*/  LEA.HI.X R145, R92, UR11, R86, 0x1, P0 ;  /* 0x0000000b5c917c11 */ /* 0x000fc400080f0c56 */
[----:B------:R1:W-:Y:S01]  /*abf0*/  @P1 STS.128 [R137+0x7000], RZ ;  /* 0x007000ff89001388 */ /* 0x0003e20000000c00 */
[----:B------:R-:W-:Y:S02]  /*ac00*/  SEL R5, R5, 0xfffffff0, !P2 ;  /* 0xfffffff005057807 */ /* 0x000fe40005000000 */
[----:B------:R-:W-:Y:S01]  /*ac10*/  LEA R127, R127, UR4, 0x1 ;  /* 0x000000047f7f7c11 */ /* 0x000fe2000f8e08ff */
        /* <DEDUP_REMOVED lines=25> */
.L_x_4645:
[----:B------:R1:W-:Y:S02]  /*adb0*/  STS.128 [R137+0x8000], RZ ;  /* 0x008000ff89007388 */ /* 0x0003e40000000c00 */
.L_x_4644:
[----:B------:R-:W-:Y:S05]  /*adc0*/  BSYNC B0 ;  /* 0x0000000000007941 */ /* 0x000fea0003800000 */
.L_x_4643:
        /* <DEDUP_REMOVED lines=32> */
.L_x_4648:
[----:B------:R1:W-:Y:S02]  /*afd0*/  STS.128 [R137+0x8800], RZ ;  /* 0x008800ff89007388 */ /* 0x0003e40000000c00 */
.L_x_4647:
[----:B------:R-:W-:Y:S05]  /*afe0*/  BSYNC B0 ;  /* 0x0000000000007941 */ /* 0x000fea0003800000 */
.L_x_4646:
[----:B------:R-:W-:Y:S01]  /*aff0*/  LEA R126, R126, UR4, 0x1 ;  /* 0x000000047e7e7c11 */ /* 0x000fe2000f8e08ff */
[----:B----4-:R-:W-:Y:S01]  /*b000*/  LDSM.16.M88.4 R12, [R127] ;  /* 0x000000007f0c783b */ /* 0x010fe20000000200 */
[----:B------:R-:W-:Y:S01]  /*b010*/  LEA R125, R49, R127, 0x1 ;  /* 0x0000007f317d7211 */ /* 0x000fe200078e08ff */
[----:B------:R-:W-:Y:S01]  /*b020*/  ULDC UR5, c[0x0][0x39c] ;  /* 0x0000e70000057ab9 */ /* 0x000fe20000000800 */
[----:B------:R-:W-:Y:S01]  /*b030*/  LEA R91, R5, R126, 0x1 ;  /* 0x0000007e055b7211 */ /* 0x000fe200078e08ff */
[----:B------:R-:W4:Y:S01]  /*b040*/  LDSM.16.M88.4 R24, [R126+0x3000] ;  /* 0x003000007e18783b */ /* 0x000f220000000200 */
[----:B------:R-:W-:Y:S02]  /*b050*/  ISETP.GE.AND P4, PT, R87, 0x2, PT ;  /* 0x000000025700780c */ /* 0x000fe40003f86270 */
[----:B-1----:R-:W-:Y:S01]  /*b060*/  VIADDMNMX R9, R48, 0x8, R59, PT ;  /* 0x0000000830097846 */ /* 0x002fe2000380013b */
[----:B------:R-:W-:Y:S04]  /*b070*/  LDSM.16.M88.4 R96, [R125] ;  /* 0x000000007d60783b */ /* 0x000fe80000000200 */
[----:B------:R-:W-:Y:S04]  /*b080*/  LDSM.16.M88.4 R28, [R91+0x3000] ;  /* 0x003000005b1c783b */ /* 0x000fe80000000200 */
[----:B------:R-:W-:Y:S04]  /*b090*/  LDSM.16.M88.4 R60, [R127+0x1000] ;  /* 0x001000007f3c783b */ /* 0x000fe80000000200 */
[----:B------:R-:W-:Y:S04]  /*b0a0*/  LDSM.16.M88.4 R20, [R126+0x4000] ;  /* 0x004000007e14783b */ /* 0x000fe80000000200 */
[----:B------:R-:W1:Y:S04]  /*b0b0*/  LDSM.16.M88.4 R44, [R126+0x3400] ;  /* 0x003400007e2c783b */ /* 0x000e680000000200 */
[----:B------:R-:W-:Y:S04]  /*b0c0*/  LDSM.16.M88.4 R40, [R125+0x1000] ;  /* 0x001000007d28783b */ /* 0x000fe80000000200 */
[----:B------:R-:W-:Y:S04]  /*b0d0*/  LDSM.16.M88.4 R52, [R91+0x4000] ;  /* 0x004000005b34783b */ /* 0x000fe80000000200 */
[----:B------:R-:W5:Y:S04]  /*b0e0*/  LDSM.16.M88.4 R16, [R91+0x3400] ;  /* 0x003400005b10783b */ /* 0x000f680000000200 */
[----:B------:R-:W2:Y:S01]  /*b0f0*/  LDSM.16.M88.4 R68, [R126+0x3800] ;  /* 0x003800007e44783b */ /* 0x000ea20000000200 */
[C---:B----4-:R-:W-:Y:S03]  /*b100*/  HMMA.16816.F32.BF16 R4, R12.reuse, R24, RZ ;  /* 0x000000180c04723c */ /* 0x050fe600000418ff */
[----:B------:R-:W-:Y:S04]  /*b110*/  LDSM.16.M88.4 R112, [R126+0x5000] ;  /* 0x005000007e70783b */ /* 0x000fe80000000200 */
[----:B------:R-:W4:Y:S01]  /*b120*/  LDSM.16.M88.4 R104, [R126+0x4400] ;  /* 0x004400007e68783b */ /* 0x000f220000000200 */
[C---:B------:R-:W-:Y:S03]  /*b130*/  HMMA.16816.F32.BF16 R24, R12.reuse, R26, RZ ;  /* 0x0000001a0c18723c */ /* 0x040fe600000418ff */
[----:B------:R-:W-:Y:S04]  /*b140*/  LDSM.16.M88.4 R100, [R126+0x3c00] ;  /* 0x003c00007e64783b */ /* 0x000fe80000000200 */
[----:B------:R-:W-:Y:S04]  /*b150*/  LDSM.16.M88.4 R80, [R91+0x3800] ;  /* 0x003800005b50783b */ /* 0x000fe80000000200 */
[----:B------:R-:W-:Y:S01]  /*b160*/  LDSM.16.M88.4 R36, [R91+0x4400] ;  /* 0x004400005b24783b */ /* 0x000fe20000000200 */
[----:B-1----:R-:W-:Y:S03]  /*b170*/  HMMA.16816.F32.BF16 R32, R12, R44, RZ ;  /* 0x0000002c0c20723c */ /* 0x002fe600000418ff */
[----:B------:R-:W-:Y:S04]  /*b180*/  LDSM.16.M88.4 R76, [R91+0x3c00] ;  /* 0x003c00005b4c783b */ /* 0x000fe80000000200 */
[----:B------:R-:W0:Y:S01]  /*b190*/  LDGDEPBAR ;  /* 0x00000000000079af */ /* 0x000e220000000000 */
[C---:B------:R-:W-:Y:S06]  /*b1a0*/  HMMA.16816.F32.BF16 R4, R96.reuse, R28, R4 ;  /* 0x0000001c6004723c */ /* 0x040fec0000041804 */
[----:B------:R-:W-:Y:S01]  /*b1b0*/  HMMA.16816.F32.BF16 R24, R96, R30, R24 ;  /* 0x0000001e6018723c */ /* 0x000fe20000041818 */
[----:B------:R-:W1:Y:S05]  /*b1c0*/  LDSM.16.M88.4 R28, [R127+0x2000] ;  /* 0x002000007f1c783b */ /* 0x000e6a0000000200 */
[----:B------:R-:W-:Y:S06]  /*b1d0*/  HMMA.16816.F32.BF16 R44, R12, R46, RZ ;  /* 0x0000002e0c2c723c */ /* 0x000fec00000418ff */
[----:B-----5:R-:W-:Y:S06]  /*b1e0*/  HMMA.16816.F32.BF16 R32, R96, R16, R32 ;  /* 0x000000106020723c */ /* 0x020fec0000041820 */
[C---:B------:R-:W-:Y:S06]  /*b1f0*/  HMMA.16816.F32.BF16 R4, R60.reuse, R20, R4 ;  /* 0x000000143c04723c */ /* 0x040fec0000041804 */
[----:B------:R-:W-:Y:S01]  /*b200*/  HMMA.16816.F32.BF16 R24, R60, R22, R24 ;  /* 0x000000163c18723c */ /* 0x000fe20000041818 */
[----:B------:R-:W-:Y:S05]  /*b210*/  LDSM.16.M88.4 R20, [R125+0x2000] ;  /* 0x002000007d14783b */ /* 0x000fea0000000200 */
[----:B------:R-:W-:Y:S01]  /*b220*/  HMMA.16816.F32.BF16 R44, R96, R18, R44 ;  /* 0x00000012602c723c */ /* 0x000fe2000004182c */
[----:B------:R-:W5:Y:S05]  /*b230*/  LDSM.16.M88.4 R16, [R91+0x5000] ;  /* 0x005000005b10783b */ /* 0x000f6a0000000200 */
[----:B--2---:R-:W-:Y:S06]  /*b240*/  HMMA.16816.F32.BF16 R72, R12, R68, RZ ;  /* 0x000000440c48723c */ /* 0x004fec00000418ff */
[C---:B------:R-:W-:Y:S06]  /*b250*/  HMMA.16816.F32.BF16 R4, R40.reuse, R52, R4 ;  /* 0x000000342804723c */ /* 0x040fec0000041804 */
[----:B------:R-:W-:Y:S01]  /*b260*/  HMMA.16816.F32.BF16 R24, R40, R54, R24 ;  /* 0x000000362818723c */ /* 0x000fe20000041818 */
[----:B------:R-:W-:Y:S05]  /*b270*/  LDSM.16.M88.4 R52, [R126+0x4800] ;  /* 0x004800007e34783b */ /* 0x000fea0000000200 */
[----:B----4-:R-:W-:Y:S06]  /*b280*/  HMMA.16816.F32.BF16 R32, R60, R104, R32 ;  /* 0x000000683c20723c */ /* 0x010fec0000041820 */
[----:B------:R-:W-:Y:S06]  /*b290*/  HMMA.16816.F32.BF16 R68, R12, R70, RZ ;  /* 0x000000460c44723c */ /* 0x000fec00000418ff */
[----:B-1----:R-:W-:Y:S06]  /*b2a0*/  HMMA.16816.F32.BF16 R4, R28, R112, R4 ;  /* 0x000000701c04723c */ /* 0x002fec0000041804 */
[----:B------:R-:W-:Y:S01]  /*b2b0*/  HMMA.16816.F32.BF16 R44, R60, R106, R44 ;  /* 0x0000006a3c2c723c */ /* 0x000fe2000004182c */
[----:B------:R-:W-:Y:S05]  /*b2c0*/  LDSM.16.M88.4 R104, [R91+0x4800] ;  /* 0x004800005b68783b */ /* 0x000fea0000000200 */
[C---:B------:R-:W-:Y:S06]  /*b2d0*/  HMMA.16816.F32.BF16 R64, R12.reuse, R100, RZ ;  /* 0x000000640c40723c */ /* 0x040fec00000418ff */
[----:B------:R-:W-:Y:S06]  /*b2e0*/  HMMA.16816.F32.BF16 R12, R12, R102, RZ ;  /* 0x000000660c0c723c */ /* 0x000fec00000418ff */
[----:B------:R-:W-:Y:S01]  /*b2f0*/  HMMA.16816.F32.BF16 R100, R96, R80, R72 ;  /* 0x000000506064723c */ /* 0x000fe20000041848 */
[----:B------:R-:W1:Y:S05]  /*b300*/  LDSM.16.M88.4 R72, [R126+0x5400] ;  /* 0x005400007e48783b */ /* 0x000e6a0000000200 */
[----:B------:R-:W-:Y:S06]  /*b310*/  HMMA.16816.F32.BF16 R24, R28, R114, R24 ;  /* 0x000000721c18723c */ /* 0x000fec0000041818 */
[----:B-----5:R-:W-:Y:S06]  /*b320*/  HMMA.16816.F32.BF16 R4, R20, R16, R4 ;  /* 0x000000101404723c */ /* 0x020fec0000041804 */
[----:B------:R-:W-:Y:S06]  /*b330*/  HMMA.16816.F32.BF16 R32, R40, R36, R32 ;  /* 0x000000242820723c */ /* 0x000fec0000041820 */
[----:B------:R-:W-:Y:S06]  /*b340*/  HMMA.16816.F32.BF16 R68, R96, R82, R68 ;  /* 0x000000526044723c */ /* 0x000fec0000041844 */
[----:B------:R-:W-:Y:S01]  /*b350*/  HMMA.16816.F32.BF16 R44, R40, R38, R44 ;  /* 0x00000026282c723c */ /* 0x000fe2000004182c */
[----:B------:R-:W2:Y:S05]  /*b360*/  LDSM.16.M88.4 R36, [R126+0x4c00] ;  /* 0x004c00007e24783b */ /* 0x000eaa0000000200 */
[----:B------:R-:W-:Y:S01]  /*b370*/  HMMA.16816.F32.BF16 R64, R96, R76, R64 ;  /* 0x0000004c6040723c */ /* 0x000fe20000041840 */
[----:B------:R-:W-:Y:S01]  /*b380*/  FMUL.FTZ R4, R4, UR5 ;  /* 0x0000000504047c20 */ /* 0x000fe20008410000 */
[----:B------:R-:W-:-:S03]  /*b390*/  FMUL.FTZ R80, R7, UR5 ;  /* 0x0000000507507c20 */ /* 0x000fc60008410000 */
[----:B------:R4:W2:Y:S01]  /*b3a0*/  MUFU.TANH R50, R4 ;  /* 0x0000000400327308 */ /* 0x0008a20000002400 */
[----:B------:R-:W-:Y:S01]  /*b3b0*/  HMMA.16816.F32.BF16 R12, R96, R78, R12 ;  /* 0x0000004e600c723c */ /* 0x000fe2000004180c */
[----:B------:R-:W5:Y:S05]  /*b3c0*/  LDSM.16.M88.4 R76, [R91+0x5400] ;  /* 0x005400005b4c783b */ /* 0x000f6a0000000200 */
[----:B------:R-:W-:Y:S01]  /*b3d0*/  HMMA.16816.F32.BF16 R24, R20, R18, R24 ;  /* 0x000000121418723c */ /* 0x000fe20000041818 */
[----:B------:R-:W-:Y:S01]  /*b3e0*/  LDSM.16.M88.4 R16, [R126+0x5800] ;  /* 0x005800007e10783b */ /* 0x000fe20000000200 */
[----:B------:R-:W2:Y:S04]  /*b3f0*/  MUFU.TANH R80, R80 ;  /* 0x0000005000507308 */ /* 0x000ea80000002400 */
[----:B-1----:R-:W-:Y:S06]  /*b400*/  HMMA.16816.F32.BF16 R32, R28, R72, R32 ;  /* 0x000000481c20723c */ /* 0x002fec0000041820 */
[----:B------:R-:W-:Y:S01]  /*b410*/  HMMA.16816.F32.BF16 R100, R60, R52, R100 ;  /* 0x000000343c64723c */ /* 0x000fe20000041864 */
[----:B------:R-:W-:Y:S01]  /*b420*/  FMUL.FTZ R72, R5, UR5 ;  /* 0x0000000505487c20 */ /* 0x000fe20008410000 */
[----:B------:R-:W-:-:S02]  /*b430*/  FMUL.FTZ R73, R6, UR5 ;  /* 0x0000000506497c20 */ /* 0x000fc40008410000 */
[----:B----4-:R-:W1:Y:S02]  /*b440*/  LDSM.16.M88.4 R4, [R91+0x4c00] ;  /* 0x004c00005b04783b */ /* 0x010e640000000200 */
[C---:B------:R-:W-:Y:S01]  /*b450*/  HMMA.16816.F32.BF16 R68, R60.reuse, R54, R68 ;  /* 0x000000363c44723c */ /* 0x040fe20000041844 */
[----:B------:R-:W4:Y:S01]  /*b460*/  MUFU.TANH R72, R72 ;  /* 0x0000004800487308 */ /* 0x000f220000002400 */
[----:B------:R-:W3:Y:S04]  /*b470*/  LDSM.16.M88.4 R52, [R91+0x5800] ;  /* 0x005800005b34783b */ /* 0x000ee80000000200 */
[C---:B--2---:R-:W-:Y:S01]  /*b480*/  HMMA.16816.F32.BF16 R64, R60.reuse, R36, R64 ;  /* 0x000000243c40723c */ /* 0x044fe20000041840 */
[----:B------:R-:W-:Y:S01]  /*b490*/  FMUL.FTZ R24, R24, UR5 ;  /* 0x0000000518187c20 */ /* 0x000fe20008410000 */
[----:B------:R-:W-:Y:S01]  /*b4a0*/  FMUL.FTZ R8, R25, UR5 ;  /* 0x0000000519087c20 */ /* 0x000fe20008410000 */
[----:B------:R-:W2:Y:S03]  /*b4b0*/  MUFU.TANH R73, R73 ;  /* 0x0000004900497308 */ /* 0x000ea60000002400 */
[----:B------:R-:W-:Y:S01]  /*b4c0*/  HMMA.16816.F32.BF16 R12, R60, R38, R12 ;  /* 0x000000263c0c723c */ /* 0x000fe2000004180c */
[----:B------:R-:W-:-:S04]  /*b4d0*/  FMUL.FTZ R37, R26, UR5 ;  /* 0x000000051a257c20 */ /* 0x000fc80008410000 */
[----:B------:R5:W1:Y:S01]  /*b4e0*/  MUFU.TANH R36, R8 ;  /* 0x0000000800247308 */ /* 0x000a620000002400 */
[----:B------:R-:W-:Y:S06]  /*b4f0*/  HMMA.16816.F32.BF16 R44, R28, R74, R44 ;  /* 0x0000004a1c2c723c */ /* 0x000fec000004182c */
[----:B------:R-:W-:Y:S01]  /*b500*/  HMMA.16816.F32.BF16 R100, R40, R104, R100 ;  /* 0x000000682864723c */ /* 0x000fe20000041864 */
[----:B------:R4:W1:Y:S01]  /*b510*/  MUFU.TANH R74, R24 ;  /* 0x00000018004a7308 */ /* 0x0008620000002400 */
[----:B------:R-:W-:-:S04]  /*b520*/  FMUL.FTZ R75, R27, UR5 ;  /* 0x000000051b4b7c20 */ /* 0x000fc80008410000 */
[----:B------:R-:W-:Y:S03]  /*b530*/  HMMA.16816.F32.BF16 R68, R40, R106, R68 ;  /* 0x0000006a2844723c */ /* 0x000fe60000041844 */
[----:B------:R-:W2:Y:S01]  /*b540*/  MUFU.TANH R37, R37 ;  /* 0x0000002500257308 */ /* 0x000ea20000002400 */
[----:B-----5:R-:W-:Y:S02]  /*b550*/  VIMNMX R8, R48, R59, PT ;  /* 0x0000003b30087248 */ /* 0x020fe40003fe0100 */
[----:B------:R-:W-:Y:S05]  /*b560*/  HMMA.16816.F32.BF16 R32, R20, R76, R32 ;  /* 0x0000004c1420723c */ /* 0x000fea0000041820 */
[----:B------:R-:W2:Y:S01]  /*b570*/  MUFU.TANH R75, R75 ;  /* 0x0000004b004b7308 */ /* 0x000ea20000002400 */
[----:B----4-:R-:W4:Y:S01]  /*b580*/  LDSM.16.M88.4 R24, [R126+0x5c00] ;  /* 0x005c00007e18783b */ /* 0x010f220000000200 */
[C---:B-1----:R-:W-:Y:S06]  /*b590*/  HMMA.16816.F32.BF16 R64, R40.reuse, R4, R64 ;  /* 0x000000042840723c */ /* 0x042fec0000041840 */
[----:B------:R-:W-:Y:S06]  /*b5a0*/  HMMA.16816.F32.BF16 R12, R40, R6, R12 ;  /* 0x00000006280c723c */ /* 0x000fec000004180c */
[C---:B------:R-:W-:Y:S05]  /*b5b0*/  HMMA.16816.F32.BF16 R100, R28.reuse, R16, R100 ;  /* 0x000000101c64723c */ /* 0x040fea0000041864 */
[----:B------:R-:W-:Y:S01]  /*b5c0*/  FMUL.FTZ R4, R34, UR5 ;  /* 0x0000000522047c20 */ /* 0x000fe20008410000 */
[----:B------:R-:W-:Y:S01]  /*b5d0*/  HMMA.16816.F32.BF16 R68, R28, R18, R68 ;  /* 0x000000121c44723c */ /* 0x000fe20000041844 */
[----:B------:R-:W1:Y:S01]  /*b5e0*/  LDSM.16.M88.4 R16, [R91+0x5c00] ;  /* 0x005c00005b10783b */ /* 0x000e620000000200 */
[----:B------:R-:W-:Y:S01]  /*b5f0*/  FMUL.FTZ R5, R35, UR5 ;  /* 0x0000000523057c20 */ /* 0x000fe20008410000 */
[----:B------:R-:W-:Y:S01]  /*b600*/  FMUL.FTZ R32, R32, UR5 ;  /* 0x0000000520207c20 */ /* 0x000fe20008410000 */
[----:B------:R-:W-:Y:S01]  /*b610*/  FMUL.FTZ R33, R33, UR5 ;  /* 0x0000000521217c20 */ /* 0x000fe20008410000 */
[----:B------:R-:W1:Y:S01]  /*b620*/  MUFU.TANH R4, R4 ;  /* 0x0000000400047308 */ /* 0x000e620000002400 */
[----:B------:R-:W-:Y:S01]  /*b630*/  HMMA.16816.F32.BF16 R44, R20, R78, R44 ;  /* 0x0000004e142c723c */ /* 0x000fe2000004182c */
[----:B------:R-:W-:-:S06]  /*b640*/  DEPBAR.LE SB0, 0x0 ;  /* 0x000080000000791a */ /* 0x000fcc0000000000 */
[----:B------:R-:W1:Y:S05]  /*b650*/  MUFU.TANH R32, R32 ;  /* 0x0000002000207308 */ /* 0x000e6a0000002400 */
[----:B---3--:R-:W-:Y:S03]  /*b660*/  HMMA.16816.F32.BF16 R100, R20, R52, R100 ;  /* 0x000000341464723c */ /* 0x008fe60000041864 */
[----:B------:R-:W3:Y:S03]  /*b670*/  MUFU.TANH R33, R33 ;  /* 0x0000002100217308 */ /* 0x000ee60000002400 */
[C---:B----4-:R-:W-:Y:S05]  /*b680*/  HMMA.16816.F32.BF16 R64, R28.reuse, R24, R64 ;  /* 0x000000181c40723c */ /* 0x050fea0000041840 */
[----:B------:R-:W4:Y:S01]  /*b690*/  MUFU.TANH R5, R5 ;  /* 0x0000000500057308 */ /* 0x000f220000002400 */
[----:B------:R-:W-:Y:S01]  /*b6a0*/  HMMA.16816.F32.BF16 R12, R28, R26, R12 ;  /* 0x0000001a1c0c723c */ /* 0x000fe2000004180c */
[----:B------:R-:W-:Y:S01]  /*b6b0*/  FMUL.FTZ R34, R44, UR5 ;  /* 0x000000052c227c20 */ /* 0x000fe20008410000 */
[----:B------:R-:W-:Y:S01]  /*b6c0*/  FMUL.FTZ R35, R45, UR5 ;  /* 0x000000052d237c20 */ /* 0x000fe20008410000 */
[----:B------:R-:W-:Y:S01]  /*b6d0*/  FMUL.FTZ R7, R46, UR5 ;  /* 0x000000052e077c20 */ /* 0x000fe20008410000 */
[----:B------:R-:W-:-:S02]  /*b6e0*/  FMUL.FTZ R6, R47, UR5 ;  /* 0x000000052f067c20 */ /* 0x000fc40008410000 */
[C---:B------:R-:W-:Y:S01]  /*b6f0*/  HMMA.16816.F32.BF16 R68, R20.reuse, R54, R68 ;  /* 0x000000361444723c */ /* 0x040fe20000041844 */
[----:B------:R-:W2:Y:S05]  /*b700*/  MUFU.TANH R34, R34 ;  /* 0x0000002200227308 */ /* 0x000eaa0000002400 */
[----:B------:R-:W-:Y:S01]  /*b710*/  FMUL.FTZ R102, R102, UR5 ;  /* 0x0000000566667c20 */ /* 0x000fe20008410000 */
[----:B------:R-:W-:Y:S01]  /*b720*/  FMUL.FTZ R100, R100, UR5 ;  /* 0x0000000564647c20 */ /* 0x000fe20008410000 */
[----:B------:R-:W-:Y:S01]  /*b730*/  FMUL.FTZ R101, R101, UR5 ;  /* 0x0000000565657c20 */ /* 0x000fe20008410000 */
[----:B------:R-:W-:Y:S01]  /*b740*/  FMUL.FTZ R103, R103, UR5 ;  /* 0x0000000567677c20 */ /* 0x000fe20008410000 */
[----:B------:R2:W2:Y:S02]  /*b750*/  MUFU.TANH R116, R102 ;  /* 0x0000006600747308 */ /* 0x0004a40000002400 */
[C---:B-1----:R-:W-:Y:S06]  /*b760*/  HMMA.16816.F32.BF16 R64, R20.reuse, R16, R64 ;  /* 0x000000101440723c */ /* 0x042fec0000041840 */
[----:B------:R-:W-:Y:S01]  /*b770*/  HMMA.16816.F32.BF16 R12, R20, R18, R12 ;  /* 0x00000012140c723c */ /* 0x000fe2000004180c */
[----:B------:R-:W1:Y:S05]  /*b780*/  MUFU.TANH R35, R35 ;  /* 0x0000002300237308 */ /* 0x000e6a0000002400 */
[----:B------:R-:W-:Y:S01]  /*b790*/  FMUL.FTZ R68, R68, UR5 ;  /* 0x0000000544447c20 */ /* 0x000fe20008410000 */
[----:B------:R-:W-:Y:S01]  /*b7a0*/  FMUL.FTZ R69, R69, UR5 ;  /* 0x0000000545457c20 */ /* 0x000fe20008410000 */
[----:B------:R-:W-:Y:S01]  /*b7b0*/  FMUL.FTZ R70, R70, UR5 ;  /* 0x0000000546467c20 */ /* 0x000fe20008410000 */
[----:B------:R-:W-:Y:S01]  /*b7c0*/  FMUL.FTZ R71, R71, UR5 ;  /* 0x0000000547477c20 */ /* 0x000fe20008410000 */
[----:B------:R-:W1:Y:S08]  /*b7d0*/  MUFU.TANH R7, R7 ;  /* 0x0000000700077308 */ /* 0x000e700000002400 */
[----:B------:R-:W-:Y:S01]  /*b7e0*/  FMUL.FTZ R17, R65, UR5 ;  /* 0x0000000541117c20 */ /* 0x000fe20008410000 */
[----:B------:R-:W-:Y:S01]  /*b7f0*/  FMUL.FTZ R64, R64, UR5 ;  /* 0x0000000540407c20 */ /* 0x000fe20008410000 */
[----:B------:R-:W-:Y:S01]  /*b800*/  FMUL.FTZ R66, R66, UR5 ;  /* 0x0000000542427c20 */ /* 0x000fe20008410000 */
[----:B------:R-:W-:Y:S01]  /*b810*/  FMUL.FTZ R67, R67, UR5 ;  /* 0x0000000543437c20 */ /* 0x000fe20008410000 */
[----:B------:R-:W1:Y:S02]  /*b820*/  MUFU.TANH R6, R6 ;  /* 0x0000000600067308 */ /* 0x000e640000002400 */
[----:B------:R-:W-:Y:S01]  /*b830*/  FMUL.FTZ R12, R12, UR5 ;  /* 0x000000050c0c7c20 */ /* 0x000fe20008410000 */
[----:B------:R-:W-:Y:S01]  /*b840*/  FMUL.FTZ R13, R13, UR5 ;  /* 0x000000050d0d7c20 */ /* 0x000fe20008410000 */
[----:B------:R-:W-:Y:S01]  /*b850*/  FMUL.FTZ R14, R14, UR5 ;  /* 0x000000050e0e7c20 */ /* 0x000fe20008410000 */
[----:B------:R-:W-:-:S03]  /*b860*/  FMUL.FTZ R15, R15, UR5 ;  /* 0x000000050f0f7c20 */ /* 0x000fc60008410000 */
        /* <DEDUP_REMOVED lines=13> */
[----:B------:R1:W1:Y:S08]  /*b940*/  MUFU.TANH R94, R14 ;  /* 0x0000000e005e7308 */ /* 0x0002700000002400 */
[----:B------:R1:W1:Y:S01]  /*b950*/  MUFU.TANH R88, R15 ;  /* 0x0000000f00587308 */ /* 0x0002620000002400 */
[----:B------:R-:W-:Y:S06]  /*b960*/  BAR.SYNC.DEFER_BLOCKING 0x0 ;  /* 0x0000000000007b1d */ /* 0x000fec0000010000 */
[----:B--234-:R-:W-:Y:S05]  /*b970*/  @!P4 BRA `(.L_x_4649) ;  /* 0x0000000400ecc947 */ /* 0x01cfea0003800000 */
[----:B------:R-:W-:Y:S05]  /*b980*/  @!P3 BRA `(.L_x_4650) ;  /* 0x0000000000ecb947 */ /* 0x000fea0003800000 */
[----:B-1----:R-:W1:Y:S01]  /*b990*/  LDC R13, c[0x0][0x380] ;  /* 0x0000e000ff0d7b82 */ /* 0x002e620000000800 */
[----:B------:R-:W-:Y:S01]  /*b9a0*/  IADD3 R20, R0, -0x40, RZ ;  /* 0xffffffc000147810 */ /* 0x000fe20007ffe0ff */
[----:B------:R-:W-:Y:S01]  /*b9b0*/  ULDC.64 UR8, c[0x0][0x248] ;  /* 0x0000920000087ab9 */ /* 0x000fe20000000a00 */
[----:B------:R-:W-:Y:S02]  /*b9c0*/  IABS R16, R0 ;  /* 0x0000000000107213 */ /* 0x000fe40000000000 */
[----:B------:R-:W-:Y:S02]  /*b9d0*/  IABS R14, R20 ;  /* 0x00000014000e7213 */ /* 0x000fe40000000000 */
[-C--:B-1----:R-:W-:Y:S02]  /*b9e0*/  IABS R12, R13.reuse ;  /* 0x0000000d000c7213 */ /* 0x082fe40000000000 */
[----:B------:R-:W-:Y:S02]  /*b9f0*/  LOP3.LUT R20, R20, R13, RZ, 0x3c, !PT ;  /* 0x0000000d14147212 */ /* 0x000fe400078e3cff */
[----:B------:R-:W1:Y:S08]  /*ba00*/  I2F.RP R21, R12 ;  /* 0x0000000c00157306 */ /* 0x000e700000209400 */
        /* <DEDUP_REMOVED lines=28> */
[----:B------:R-:W-:Y:S02]  /*bbd0*/  @!P0 IMAD.MOV R18, RZ, RZ, -R18 ;  /* 0x000000ffff128224 */ /* 0x000fe400078e0a12 */
[----:B------:R-:W-:-:S04]  /*bbe0*/  @!P2 IADD3 R21, -R21, RZ, RZ ;  /* 0x000000ff1515a210 */ /* 0x000fc80007ffe1ff */
        /* <DEDUP_REMOVED lines=10> */
[----:B------:R-:W-:Y:S02]  /*bc90*/  IMAD R13, R14, UR9, R13 ;  /* 0x000000090e0d7c24 */ /* 0x000fe4000f8e020d */
[----:B--2---:R-:W-:Y:S02]  /*bca0*/  IMAD.IADD R12, R12, 0x1, -R19 ;  /* 0x000000010c0c7824 */ /* 0x004fe400078e0a13 */
[----:B------:R-:W-:Y:S01]  /*bcb0*/  IMAD.WIDE.U32 R18, R14, UR8, RZ ;  /* 0x000000080e127c25 */ /* 0x000fe2000f8e00ff */
[----:B------:R-:W-:Y:S02]  /*bcc0*/  ULDC.64 UR8, c[0x0][0x230] ;  /* 0x00008c0000087ab9 */ /* 0x000fe40000000a00 */
[----:B------:R-:W-:Y:S02]  /*bcd0*/  SHF.R.S32.HI R15, RZ, 0x1f, R12 ;  /* 0x0000001fff0f7819 */ /* 0x000fe4000001140c */
[----:B------:R-:W-:-:S03]  /*bce0*/  IADD3 R19, R19, R13, RZ ;  /* 0x0000000d13137210 */ /* 0x000fc60007ffe0ff */
[----:B------:R-:W-:-:S04]  /*bcf0*/  IMAD R15, R15, UR8, RZ ;  /* 0x000000080f0f7c24 */ /* 0x000fc8000f8e02ff */
[C---:B------:R-:W-:Y:S02]  /*bd00*/  IMAD R15, R12.reuse, UR9, R15 ;  /* 0x000000090c0f7c24 */ /* 0x040fe4000f8e020f */
[----:B------:R-:W-:-:S04]  /*bd10*/  IMAD.WIDE.U32 R12, R12, UR8, R18 ;  /* 0x000000080c0c7c25 */ /* 0x000fc8000f8e0012 */
[----:B------:R-:W-:Y:S01]  /*bd20*/  IMAD.IADD R13, R13, 0x1, R15 ;  /* 0x000000010d0d7824 */ /* 0x000fe200078e020f */
[----:B------:R-:W-:Y:S06]  /*bd30*/  BRA `(.L_x_4651) ;  /* 0x00000000000c7947 */ /* 0x000fec0003800000 */
.L_x_4650:
[----:B-1----:R-:W1:Y:S02]  /*bd40*/  LDC R12, c[0x0][0x248] ;  /* 0x00009200ff0c7b82 */ /* 0x002e640000000800 */
[----:B-1----:R-:W-:-:S04]  /*bd50*/  LEA R12, -R12, RZ, 0x6 ;  /* 0x000000ff0c0c7211 */ /* 0x002fc800078e31ff */
[----:B------:R-:W-:-:S07]  /*bd60*/  SHF.R.S32.HI R13, RZ, 0x1f, R12 ;  /* 0x0000001fff0d7819 */ /* 0x000fce000001140c */
.L_x_4651:
        /* <DEDUP_REMOVED lines=60> */
.L_x_4649:
[----:B------:R-:W-:Y:S01]  /*c130*/  IMAD.IADD R0, R0, 0x1, R51 ;  /* 0x0000000100007824 */ /* 0x000fe200078e0233 */
[----:B------:R-:W-:Y:S01]  /*c140*/  LEA R124, R3, UR4, 0x1 ;  /* 0x00000004037c7c11 */ /* 0x000fe2000f8e08ff */
[----:B------:R-:W-:Y:S02]  /*c150*/  ULDC UR12, c[0x0][0x2ec] ;  /* 0x0000bb00000c7ab9 */ /* 0x000fe40000000800 */
[C---:B------:R-:W-:Y:S02]  /*c160*/  VIADD R2, R0.reuse, 0x1 ;  /* 0x0000000100027836 */ /* 0x040fe40000000000 */
[C---:B-12---:R-:W-:Y:S01]  /*c170*/  VIADD R12, R0.reuse, 0x8 ;  /* 0x00000008000c7836 */ /* 0x046fe20000000000 */
[----:B------:R-:W-:Y:S01]  /*c180*/  LDSM.16.MT88.4 R60, [R124+0x7000] ;  /* 0x007000007c3c783b */ /* 0x000fe20000004200 */
[----:B------:R-:W-:Y:S01]  /*c190*/  VIADD R13, R0, 0x18 ;  /* 0x00000018000d7836 */ /* 0x000fe20000000000 */
[-C--:B------:R-:W-:Y:S01]  /*c1a0*/  ISETP.GE.AND P6, PT, R2, R8.reuse, PT ;  /* 0x000000080200720c */ /* 0x080fe20003fc6270 */
[----:B------:R-:W-:Y:S01]  /*c1b0*/  VIADD R19, R0, 0x21 ;  /* 0x0000002100137836 */ /* 0x000fe20000000000 */
[-C--:B------:R-:W-:Y:S01]  /*c1c0*/  ISETP.GE.AND P0, PT, R2, R9.reuse, PT ;  /* 0x000000090200720c */ /* 0x080fe20003f06270 */
[----:B------:R-:W-:Y:S01]  /*c1d0*/  VIADD R2, R0, 0x9 ;  /* 0x0000000900027836 */ /* 0x000fe20000000000 */
[----:B------:R-:W-:Y:S01]  /*c1e0*/  FSEL R72, R72, -INF , !P6 ;  /* 0xff80000048487808 */ /* 0x000fe20007000000 */
[----:B------:R-:W-:Y:S01]  /*c1f0*/  VIADD R15, R0, 0x28 ;  /* 0x00000028000f7836 */ /* 0x000fe20000000000 */
[-C--:B------:R-:W-:Y:S01]  /*c200*/  ISETP.GE.AND P2, PT, R12, R8.reuse, PT ;  /* 0x000000080c00720c */ /* 0x080fe20003f46270 */
[----:B------:R-:W-:Y:S01]  /*c210*/  IMAD R90, R49, 0x2, R124 ;  /* 0x00000002315a7824 */ /* 0x000fe200078e027c */
[-C--:B------:R-:W-:Y:S01]  /*c220*/  ISETP.GE.AND P6, PT, R2, R9.reuse, PT ;  /* 0x000000090200720c */ /* 0x080fe20003fc6270 */
[----:B------:R-:W-:Y:S01]  /*c230*/  LDSM.16.MT88.4 R76, [R124+0x6000] ;  /* 0x006000007c4c783b */ /* 0x000fe20000004200 */
[----:B------:R-:W-:Y:S01]  /*c240*/  ISETP.GE.AND P1, PT, R12, R9, PT ;  /* 0x000000090c00720c */ /* 0x000fe20003f26270 */
[C---:B------:R-:W-:Y:S01]  /*c250*/  VIADD R12, R0.reuse, 0x10 ;  /* 0x00000010000c7836 */ /* 0x040fe20000000000 */
[----:B------:R-:W-:Y:S01]  /*c260*/  FSEL R16, R75, -INF , !P6 ;  /* 0xff8000004b107808 */ /* 0x000fe20007000000 */
[----:B------:R-:W-:Y:S01]  /*c270*/  LDSM.16.MT88.4 R68, [R90+0x6000] ;  /* 0x006000005a44783b */ /* 0x000fe20000004200 */
[----:B------:R-:W-:-:S02]  /*c280*/  ISETP.GE.AND P6, PT, R0, R8, PT ;  /* 0x000000080000720c */ /* 0x000fc40003fc6270 */
[----:B------:R-:W-:Y:S01]  /*c290*/  FSEL R80, R80, -INF , !P0 ;  /* 0xff80000050507808 */ /* 0x000fe20004000000 */
[----:B------:R-:W-:Y:S01]  /*c2a0*/  LDSM.16.MT88.4 R52, [R90+0x7000] ;  /* 0x007000005a34783b */ /* 0x000fe20000004200 */
[----:B------:R-:W-:Y:S02]  /*c2b0*/  FSEL R74, R74, -INF , !P2 ;  /* 0xff8000004a4a7808 */ /* 0x000fe40005000000 */
[C---:B------:R-:W-:Y:S01]  /*c2c0*/  ISETP.GE.AND P0, PT, R12.reuse, R8, PT ;  /* 0x000000080c00720c */ /* 0x040fe20003f06270 */
[----:B------:R-:W-:Y:S01]  /*c2d0*/  LDSM.16.MT88.4 R40, [R124+0x8000] ;  /* 0x008000007c28783b */ /* 0x000fe20000004200 */
[----:B------:R-:W-:Y:S02]  /*c2e0*/  ISETP.GE.AND P2, PT, R12, R9, PT ;  /* 0x000000090c00720c */ /* 0x000fe40003f46270 */
[----:B------:R-:W-:Y:S02]  /*c2f0*/  FSEL R50, R50, -INF , !P6 ;  /* 0xff80000032327808 */ /* 0x000fe40007000000 */
[----:B------:R-:W-:-:S02]  /*c300*/  FSEL R32, R32, -INF , !P0 ;  /* 0xff80000020207808 */ /* 0x000fc40004000000 */
[----:B------:R-:W-:Y:S01]  /*c310*/  FSEL R12, R4, -INF , !P2 ;  /* 0xff800000040c7808 */ /* 0x000fe20005000000 */
[----:B------:R-:W-:Y:S01]  /*c320*/  VIADD R4, R0, 0x20 ;  /* 0x0000002000047836 */ /* 0x000fe20000000000 */
[CC--:B------:R-:W-:Y:S02]  /*c330*/  ISETP.GE.AND P0, PT, R13.reuse, R8.reuse, PT ;  /* 0x000000080d00720c */ /* 0x0c0fe40003f06270 */
[----:B------:R-:W-:Y:S02]  /*c340*/  ISETP.GE.AND P2, PT, R13, R9, PT ;  /* 0x000000090d00720c */ /* 0x000fe40003f46270 */
[----:B------:R-:W-:Y:S01]  /*c350*/  ISETP.GE.AND P5, PT, R2, R8, PT ;  /* 0x000000080200720c */ /* 0x000fe20003fa6270 */
[----:B------:R-:W-:Y:S01]  /*c360*/  VIADD R2, R0, 0x11 ;  /* 0x0000001100027836 */ /* 0x000fe20000000000 */
[----:B------:R-:W-:Y:S02]  /*c370*/  FMNMX.FTZ R13, R50, R72, !PT ;  /* 0x00000048320d7209 */ /* 0x000fe40007810000 */
[----:B------:R-:W-:-:S02]  /*c380*/  FSEL R36, R36, -INF , !P5 ;  /* 0xff80000024247808 */ /* 0x000fc40006800000 */
[----:B------:R-:W-:Y:S02]  /*c390*/  FMNMX.FTZ R13, R74, R13, !PT ;  /* 0x0000000d4a0d7209 */ /* 0x000fe40007810000 */
[----:B------:R-:W-:Y:S02]  /*c3a0*/  FSEL R20, R37, -INF , !P1 ;  /* 0xff80000025147808 */ /* 0x000fe40004800000 */
[----:B------:R-:W-:Y:S02]  /*c3b0*/  ISETP.GE.AND P1, PT, R2, R8, PT ;  /* 0x000000080200720c */ /* 0x000fe40003f26270 */
[----:B------:R-:W-:Y:S01]  /*c3c0*/  FMNMX.FTZ R21, R36, R13, !PT ;  /* 0x0000000d24157209 */ /* 0x000fe20007810000 */
[----:B------:R-:W-:Y:S01]  /*c3d0*/  VIADD R13, R0, 0x29 ;  /* 0x00000029000d7836 */ /* 0x000fe20000000000 */
[----:B------:R-:W-:Y:S01]  /*c3e0*/  ISETP.GE.AND P5, PT, R2, R9, PT ;  /* 0x000000090200720c */ /* 0x000fe20003fa6270 */
[----:B------:R-:W-:Y:S01]  /*c3f0*/  VIADD R2, R0, 0x19 ;  /* 0x0000001900027836 */ /* 0x000fe20000000000 */
[----:B------:R-:W-:-:S02]  /*c400*/  FSEL R24, R33, -INF , !P1 ;  /* 0xff80000021187808 */ /* 0x000fc40004800000 */
[----:B------:R-:W-:Y:S02]  /*c410*/  FMNMX.FTZ R21, R32, R21, !PT ;  /* 0x0000001520157209 */ /* 0x000fe40007810000 */
[-C--:B------:R-:W-:Y:S02]  /*c420*/  ISETP.GE.AND P6, PT, R2, R8.reuse, PT ;  /* 0x000000080200720c */ /* 0x080fe40003fc6270 */
[----:B------:R-:W-:Y:S02]  /*c430*/  FSEL R22, R34, -INF , !P0 ;  /* 0xff80000022167808 */ /* 0x000fe40004000000 */
[----:B------:R-:W-:Y:S02]  /*c440*/  FMNMX.FTZ R21, R24, R21, !PT ;  /* 0x0000001518157209 */ /* 0x000fe40007810000 */
[----:B------:R-:W-:Y:S01]  /*c450*/  FSEL R14, R5, -INF , !P5 ;  /* 0xff800000050e7808 */ /* 0x000fe20006800000 */
[----:B------:R-:W-:Y:S01]  /*c460*/  VIADD R5, R0, 0x31 ;  /* 0x0000003100057836 */ /* 0x000fe20000000000 */
[----:B------:R-:W-:-:S02]  /*c470*/  ISETP.GE.AND P5, PT, R4, R8, PT ;  /* 0x000000080400720c */ /* 0x000fc40003fa6270 */
[----:B------:R-:W-:Y:S02]  /*c480*/  ISETP.GE.AND P0, PT, R4, R9, PT ;  /* 0x000000090400720c */ /* 0x000fe40003f06270 */
[----:B------:R-:W-:Y:S02]  /*c490*/  FSEL R18, R35, -INF , !P6 ;  /* 0xff80000023127808 */ /* 0x000fe40007000000 */
[----:B------:R-:W-:Y:S02]  /*c4a0*/  FMNMX.FTZ R21, R22, R21, !PT ;  /* 0x0000001516157209 */ /* 0x000fe40007810000 */
[----:B------:R-:W-:Y:S01]  /*c4b0*/  FSEL R4, R7, -INF , !P2 ;  /* 0xff80000007047808 */ /* 0x000fe20005000000 */
[C---:B------:R-:W-:Y:S01]  /*c4c0*/  VIADD R7, R0.reuse, 0x30 ;  /* 0x0000003000077836 */ /* 0x040fe20000000000 */
[----:B------:R-:W-:Y:S02]  /*c4d0*/  ISETP.GE.AND P2, PT, R0, R9, PT ;  /* 0x000000090000720c */ /* 0x000fe40003f46270 */
[----:B------:R-:W-:-:S02]  /*c4e0*/  ISETP.GE.AND P6, PT, R19, R8, PT ;  /* 0x000000081300720c */ /* 0x000fc40003fc6270 */
[----:B------:R-:W-:Y:S02]  /*c4f0*/  FSEL R118, R118, -INF , !P5 ;  /* 0xff80000076767808 */ /* 0x000fe40006800000 */
[----:B------:R-:W-:Y:S02]  /*c500*/  FMNMX.FTZ R21, R18, R21, !PT ;  /* 0x0000001512157209 */ /* 0x000fe40007810000 */
[----:B------:R-:W-:Y:S02]  /*c510*/  FSEL R26, R73, -INF , !P2 ;  /* 0xff800000491a7808 */ /* 0x000fe40005000000 */
[----:B------:R-:W-:Y:S02]  /*c520*/  ISETP.GE.AND P5, PT, R15, R8, PT ;  /* 0x000000080f00720c */ /* 0x000fe40003fa6270 */
[----:B------:R-:W-:Y:S02]  /*c530*/  FSEL R140, R140, -INF , !P6 ;  /* 0xff8000008c8c7808 */ /* 0x000fe40007000000 */
[----:B------:R-:W-:-:S02]  /*c540*/  FMNMX.FTZ R21, R118, R21, !PT ;  /* 0x0000001576157209 */ /* 0x000fc40007810000 */
[----:B------:R-:W-:Y:S02]  /*c550*/  FMNMX.FTZ R23, R26, R80, !PT ;  /* 0x000000501a177209 */ /* 0x000fe40007810000 */
[-C--:B------:R-:W-:Y:S02]  /*c560*/  ISETP.GE.AND P2, PT, R13, R8.reuse, PT ;  /* 0x000000080d00720c */ /* 0x080fe40003f46270 */
[----:B------:R-:W-:Y:S02]  /*c570*/  FSEL R114, R114, -INF , !P5 ;  /* 0xff80000072727808 */ /* 0x000fe40006800000 */
[----:B------:R-:W-:Y:S02]  /*c580*/  FMNMX.FTZ R21, R140, R21, !PT ;  /* 0x000000158c157209 */ /* 0x000fe40007810000 */
[----:B------:R-:W-:Y:S02]  /*c590*/  FMNMX.FTZ R23, R20, R23, !PT ;  /* 0x0000001714177209 */ /* 0x000fe40007810000 */
[----:B------:R-:W-:-:S02]  /*c5a0*/  ISETP.GE.AND P5, PT, R7, R8, PT ;  /* 0x000000080700720c */ /* 0x000fc40003fa6270 */
[----:B------:R-:W-:Y:S02]  /*c5b0*/  FSEL R138, R138, -INF , !P2 ;  /* 0xff8000008a8a7808 */ /* 0x000fe40005000000 */
[----:B------:R-:W-:Y:S02]  /*c5c0*/  FMNMX.FTZ R21, R114, R21, !PT ;  /* 0x0000001572157209 */ /* 0x000fe40007810000 */
[----:B------:R-:W-:Y:S02]  /*c5d0*/  ISETP.GE.AND P2, PT, R5, R8, PT ;  /* 0x000000080500720c */ /* 0x000fe40003f46270 */
[----:B------:R-:W-:Y:S01]  /*c5e0*/  ISETP.GE.AND P1, PT, R2, R9, PT ;  /* 0x000000090200720c */ /* 0x000fe20003f26270 */
[----:B------:R-:W-:Y:S01]  /*c5f0*/  VIADD R2, R0, 0x38 ;  /* 0x0000003800027836 */ /* 0x000fe20000000000 */
[----:B------:R-:W-:Y:S01]  /*c600*/  FMNMX.FTZ R23, R16, R23, !PT ;  /* 0x0000001710177209 */ /* 0x000fe20007810000 */
[----:B------:R-:W-:Y:S01]  /*c610*/  VIADD R0, R0, 0x39 ;  /* 0x0000003900007836 */ /* 0x000fe20000000000 */
[----:B------:R-:W-:-:S02]  /*c620*/  FSEL R110, R110, -INF , !P5 ;  /* 0xff8000006e6e7808 */ /* 0x000fc40006800000 */
[----:B------:R-:W-:Y:S02]  /*c630*/  FMNMX.FTZ R21, R138, R21, !PT ;  /* 0x000000158a157209 */ /* 0x000fe40007810000 */
[----:B------:R-:W-:Y:S02]  /*c640*/  FSEL R108, R17, -INF , !P2 ;  /* 0xff800000116c7808 */ /* 0x000fe40005000000 */
[----:B------:R-:W-:Y:S02]  /*c650*/  FMNMX.FTZ R17, R12, R23, !PT ;  /* 0x000000170c117209 */ /* 0x000fe40007810000 */
[----:B------:R-:W-:Y:S02]  /*c660*/  ISETP.GE.AND P5, PT, R2, R8, PT ;  /* 0x000000080200720c */ /* 0x000fe40003fa6270 */
        /* <DEDUP_REMOVED lines=61> */
[----:B------:R-:W-:Y:S01]  /*ca40*/  FFMA.FTZ R143, R104, UR12, -R97 ;  /* 0x0000000c688f7c23 */ /* 0x000fe20008010861 */
[----:B-1----:R-:W-:-:S04]  /*ca50*/  FMNMX.FTZ R0, R5, R0, !PT ;  /* 0x0000000005007209 */ /* 0x002fc80007810000 */
[C---:B------:R-:W-:Y:S01]  /*ca60*/  FSETP.NEU.FTZ.AND P0, PT, R0.reuse, -INF , PT ;  /* 0xff8000000000780b */ /* 0x040fe20003f1d000 */
[----:B------:R-:W-:Y:S01]  /*ca70*/  FMUL.FTZ R33, R0, UR12 ;  /* 0x0000000c00217c20 */ /* 0x000fe20008410000 */
[----:B------:R-:W-:Y:S04]  /*ca80*/  MUFU.EX2 R35, R35 ;  /* 0x0000002300237308 */ /* 0x000fe80000000800 */
[----:B------:R-:W-:Y:S02]  /*ca90*/  FSEL R33, R33, RZ, P0 ;  /* 0x000000ff21217208 */ /* 0x000fe40000000000 */
[----:B--2---:R-:W-:Y:S02]  /*caa0*/  F2FP.BF16.F32.PACK_AB R48, R34, R89 ;  /* 0x000000592230723e */ /* 0x004fe400000010ff */
        /* <DEDUP_REMOVED lines=17> */
[----:B-1----:R-:W-:Y:S01]  /*cbc0*/  F2FP.BF16.F32.PACK_AB R50, R30, R35 ;  /* 0x000000231e32723e */ /* 0x002fe200000010ff */
[----:B------:R-:W1:Y:S01]  /*cbd0*/  LDSM.16.MT88.4 R20, [R124+0x6400] ;  /* 0x006400007c14783b */ /* 0x000e620000004200 */
[--C-:B------:R-:W-:Y:S01]  /*cbe0*/  FFMA.FTZ R97, R102, UR12, -R33.reuse ;  /* 0x0000000c66617c23 */ /* 0x100fe20008010821 */
[--C-:B------:R-:W-:Y:S01]  /*cbf0*/  FFMA.FTZ R96, R96, UR12, -R33.reuse ;  /* 0x0000000c60607c23 */ /* 0x100fe20008010821 */
[--C-:B------:R-:W-:Y:S01]  /*cc00*/  FFMA.FTZ R94, R94, UR12, -R33.reuse ;  /* 0x0000000c5e5e7c23 */ /* 0x100fe20008010821 */
[----:B------:R-:W-:Y:S01]  /*cc10*/  FFMA.FTZ R33, R88, UR12, -R33 ;  /* 0x0000000c58217c23 */ /* 0x000fe20008010821 */
[----:B------:R-:W-:Y:S01]  /*cc20*/  FADD.FTZ R34, R89, R34 ;  /* 0x0000002259227221 */ /* 0x000fe20000010000 */
[----:B------:R-:W-:Y:S03]  /*cc30*/  MUFU.EX2 R100, R100 ;  /* 0x0000006400647308 */ /* 0x000fe60000000800 */
[----:B------:R-:W-:-:S04]  /*cc40*/  FADD.FTZ R35, R35, R34 ;  /* 0x0000002223237221 */ /* 0x000fc80000010000 */
[----:B------:R-:W-:Y:S01]  /*cc50*/  FADD.FTZ R35, R30, R35 ;  /* 0x000000231e237221 */ /* 0x000fe20000010000 */
[----:B------:R-:W5:Y:S01]  /*cc60*/  MUFU.EX2 R31, R31 ;  /* 0x0000001f001f7308 */ /* 0x000f620000000800 */
[----:B----4-:R-:W-:Y:S01]  /*cc70*/  F2FP.BF16.F32.PACK_AB R49, R95, R98 ;  /* 0x000000625f31723e */ /* 0x010fe200000010ff */
[----:B------:R-:W-:-:S06]  /*cc80*/  FADD.FTZ R95, R98, R95 ;  /* 0x0000005f625f7221 */ /* 0x000fcc0000010000 */
[----:B------:R-:W-:Y:S08]  /*cc90*/  MUFU.EX2 R28, R28 ;  /* 0x0000001c001c7308 */ /* 0x000ff00000000800 */
[----:B------:R-:W4:Y:S01]  /*cca0*/  MUFU.EX2 R25, R25 ;  /* 0x0000001900197308 */ /* 0x000f220000000800 */
[----:B-----5:R-:W-:Y:S01]  /*ccb0*/  F2FP.BF16.F32.PACK_AB R51, R31, R100 ;  /* 0x000000641f33723e */ /* 0x020fe200000010ff */
[----:B------:R-:W-:-:S04]  /*ccc0*/  FADD.FTZ R100, R100, R95 ;  /* 0x0000005f64647221 */ /* 0x000fc80000010000 */
[----:B------:R-:W-:Y:S02]  /*ccd0*/  FADD.FTZ R31, R31, R100 ;  /* 0x000000641f1f7221 */ /* 0x000fe40000010000 */
[C---:B------:R-:W-:Y:S01]  /*cce0*/  HMMA.16816.F32.BF16 R72, R48.reuse, R68, RZ ;  /* 0x000000443048723c */ /* 0x040fe200000418ff */
[----:B------:R-:W-:Y:S05]  /*ccf0*/  MUFU.EX2 R29, R29 ;  /* 0x0000001d001d7308 */ /* 0x000fea0000000800 */
[C---:B------:R-:W-:Y:S03]  /*cd00*/  HMMA.16816.F32.BF16 R68, R48.reuse, R70, RZ ;  /* 0x000000463044723c */ /* 0x040fe600000418ff */
[----:B------:R-:W5:Y:S01]  /*cd10*/  MUFU.EX2 R24, R24 ;  /* 0x0000001800187308 */ /* 0x000f620000000800 */
[C---:B----4-:R-:W-:Y:S01]  /*cd20*/  F2FP.BF16.F32.PACK_AB R4, R25.reuse, R28 ;  /* 0x0000001c1904723e */ /* 0x050fe200000010ff */
[----:B------:R-:W-:Y:S01]  /*cd30*/  FADD.FTZ R28, R28, R35 ;  /* 0x000000231c1c7221 */ /* 0x000fe20000010000 */
[----:B------:R-:W-:Y:S03]  /*cd40*/  HMMA.16816.F32.BF16 R64, R48, R60, RZ ;  /* 0x0000003c3040723c */ /* 0x000fe600000418ff */
[----:B------:R-:W-:-:S02]  /*cd50*/  FADD.FTZ R28, R25, R28 ;  /* 0x0000001c191c7221 */ /* 0x000fc40000010000 */
[----:B------:R-:W-:Y:S01]  /*cd60*/  MUFU.EX2 R32, R32 ;  /* 0x0000002000207308 */ /* 0x000fe20000000800 */
[C---:B------:R-:W-:Y:S06]  /*cd70*/  HMMA.16816.F32.BF16 R60, R48.reuse, R62, RZ ;  /* 0x0000003e303c723c */ /* 0x040fec00000418ff */
[----:B------:R-:W-:Y:S01]  /*cd80*/  HMMA.16816.F32.BF16 R80, R48, R76, RZ ;  /* 0x0000004c3050723c */ /* 0x000fe200000418ff */
[----:B------:R-:W4:Y:S01]  /*cd90*/  MUFU.EX2 R27, R27 ;  /* 0x0000001b001b7308 */ /* 0x000f220000000800 */
[----:B-----5:R-:W-:Y:S01]  /*cda0*/  F2FP.BF16.F32.PACK_AB R6, R24, R29 ;  /* 0x0000001d1806723e */ /* 0x020fe200000010ff */
[----:B------:R-:W-:-:S03]  /*cdb0*/  FADD.FTZ R29, R29, R28 ;  /* 0x0000001c1d1d7221 */ /* 0x000fc60000010000 */
[C---:B------:R-:W-:Y:S01]  /*cdc0*/  HMMA.16816.F32.BF16 R56, R48.reuse, R52, RZ ;  /* 0x000000343038723c */ /* 0x040fe200000418ff */
[----:B------:R-:W-:Y:S02]  /*cdd0*/  FADD.FTZ R29, R24, R29 ;  /* 0x0000001d181d7221 */ /* 0x000fe40000010000 */
[----:B------:R-:W-:Y:S03]  /*cde0*/  MUFU.EX2 R26, R26 ;  /* 0x0000001a001a7308 */ /* 0x000fe60000000800 */
[C---:B------:R-:W-:Y:S05]  /*cdf0*/  HMMA.16816.F32.BF16 R36, R48.reuse, R40, RZ ;  /* 0x000000283024723c */ /* 0x040fea00000418ff */
[----:B------:R-:W5:Y:S01]  /*ce00*/  MUFU.EX2 R3, R3 ;  /* 0x0000000300037308 */ /* 0x000f620000000800 */
[----:B----4-:R-:W-:Y:S01]  /*ce10*/  F2FP.BF16.F32.PACK_AB R5, R27, R32 ;  /* 0x000000201b05723e */ /* 0x010fe200000010ff */
[----:B------:R-:W-:Y:S01]  /*ce20*/  HMMA.16816.F32.BF16 R76, R48, R78, RZ ;  /* 0x0000004e304c723c */ /* 0x000fe200000418ff */
[----:B------:R-:W-:-:S04]  /*ce30*/  FADD.FTZ R32, R32, R31 ;  /* 0x0000001f20207221 */ /* 0x000fc80000010000 */
[----:B------:R-:W-:Y:S01]  /*ce40*/  FADD.FTZ R27, R27, R32 ;  /* 0x000000201b1b7221 */ /* 0x000fe20000010000 */
[C---:B------:R-:W-:Y:S01]  /*ce50*/  HMMA.16816.F32.BF16 R52, R48.reuse, R54, RZ ;  /* 0x000000363034723c */ /* 0x040fe200000418ff */
[----:B------:R-:W-:Y:S05]  /*ce60*/  MUFU.EX2 R118, R118 ;  /* 0x0000007600767308 */ /* 0x000fea0000000800 */
[----:B------:R-:W-:Y:S01]  /*ce70*/  HMMA.16816.F32.BF16 R40, R48, R42, RZ ;  /* 0x0000002a3028723c */ /* 0x000fe200000418ff */
[----:B-----5:R-:W-:Y:S02]  /*ce80*/  F2FP.BF16.F32.PACK_AB R7, R3, R26 ;  /* 0x0000001a0307723e */ /* 0x020fe400000010ff */
[----:B------:R-:W4:Y:S01]  /*ce90*/  MUFU.EX2 R105, R105 ;  /* 0x0000006900697308 */ /* 0x000f220000000800 */
[----:B------:R-:W-:-:S04]  /*cea0*/  FADD.FTZ R26, R26, R27 ;  /* 0x0000001b1a1a7221 */ /* 0x000fc80000010000 */
[----:B------:R-:W-:Y:S01]  /*ceb0*/  FADD.FTZ R3, R3, R26 ;  /* 0x0000001a03037221 */ /* 0x000fe20000010000 */
[C---:B--2---:R-:W-:Y:S02]  /*cec0*/  HMMA.16816.F32.BF16 R72, R4.reuse, R12, R72 ;  /* 0x0000000c0448723c */ /* 0x044fe40000041848 */
[----:B------:R-:W-:Y:S04]  /*ced0*/  MUFU.EX2 R114, R114 ;  /* 0x0000007200727308 */ /* 0x000fe80000000800 */
[C---:B------:R-:W-:Y:S01]  /*cee0*/  HMMA.16816.F32.BF16 R68, R4.reuse, R14, R68 ;  /* 0x0000000e0444723c */ /* 0x040fe20000041844 */
[----:B------:R-:W2:Y:S03]  /*cef0*/  LDSM.16.MT88.4 R12, [R90+0x8000] ;  /* 0x008000005a0c783b */ /* 0x000ea60000004200 */
[----:B------:R-:W5:Y:S02]  /*cf00*/  MUFU.EX2 R101, R101 ;  /* 0x0000006500657308 */ /* 0x000f640000000800 */
[C---:B---3--:R-:W-:Y:S06]  /*cf10*/  HMMA.16816.F32.BF16 R64, R4.reuse, R16, R64 ;  /* 0x000000100440723c */ /* 0x048fec0000041840 */
[C---:B------:R-:W-:Y:S01]  /*cf20*/  HMMA.16816.F32.BF16 R60, R4.reuse, R18, R60 ;  /* 0x00000012043c723c */ /* 0x040fe2000004183c */
[----:B------:R-:W3:Y:S01]  /*cf30*/  LDSM.16.MT88.4 R16, [R124+0x8400] ;  /* 0x008400007c10783b */ /* 0x000ee20000004200 */
[----:B------:R-:W-:Y:S04]  /*cf40*/  MUFU.EX2 R116, R116 ;  /* 0x0000007400747308 */ /* 0x000fe80000000800 */
[C---:B-1----:R-:W-:Y:S04]  /*cf50*/  HMMA.16816.F32.BF16 R80, R4.reuse, R20, R80 ;  /* 0x000000140450723c */ /* 0x042fe80000041850 */
[----:B------:R-:W1:Y:S02]  /*cf60*/  MUFU.EX2 R103, R103 ;  /* 0x0000006700677308 */ /* 0x000e640000000800 */
[----:B------:R-:W-:Y:S01]  /*cf70*/  HMMA.16816.F32.BF16 R76, R4, R22, R76 ;  /* 0x00000016044c723c */ /* 0x000fe2000004184c */
[----:B------:R-:W4:Y:S05]  /*cf80*/  LDSM.16.MT88.4 R20, [R90+0x7400] ;  /* 0x007400005a14783b */ /* 0x000f2a0000004200 */
[----:B------:R-:W-:Y:S08]  /*cf90*/  MUFU.EX2 R112, R112 ;  /* 0x0000007000707308 */ /* 0x000ff00000000800 */
[----:B------:R-:W1:Y:S01]  /*cfa0*/  MUFU.EX2 R99, R99 ;  /* 0x0000006300637308 */ /* 0x000e620000000800 */
[C---:B--2---:R-:W-:Y:S07]  /*cfb0*/  HMMA.16816.F32.BF16 R44, R48.reuse, R12, RZ ;  /* 0x0000000c302c723c */ /* 0x044fee00000418ff */
[----:B------:R-:W-:Y:S01]  /*cfc0*/  MUFU.EX2 R107, R107 ;  /* 0x0000006b006b7308 */ /* 0x000fe20000000800 */
[----:B------:R-:W-:Y:S01]  /*cfd0*/  HMMA.16816.F32.BF16 R48, R48, R14, RZ ;  /* 0x0000000e3030723c */ /* 0x000fe200000418ff */
[----:B------:R-:W2:Y:S05]  /*cfe0*/  LDSM.16.MT88.4 R12, [R90+0x8400] ;  /* 0x008400005a0c783b */ /* 0x000eaa0000004200 */
[C---:B---3--:R-:W-:Y:S01]  /*cff0*/  HMMA.16816.F32.BF16 R36, R4.reuse, R16, R36 ;  /* 0x000000100424723c */ /* 0x048fe20000041824 */
[----:B------:R-:W3:Y:S05]  /*d000*/  MUFU.EX2 R108, R108 ;  /* 0x0000006c006c7308 */ /* 0x000eea0000000800 */
[C---:B------:R-:W-:Y:S01]  /*d010*/  HMMA.16816.F32.BF16 R40, R4.reuse, R18, R40 ;  /* 0x000000120428723c */ /* 0x040fe20000041828 */
[----:B------:R-:W3:Y:S02]  /*d020*/  LDSM.16.MT88.4 R16, [R124+0x6800] ;  /* 0x006800007c10783b */ /* 0x000ee40000004200 */
[----:B------:R-:W-:Y:S03]  /*d030*/  MUFU.EX2 R106, R106 ;  /* 0x0000006a006a7308 */ /* 0x000fe60000000800 */
[C---:B----4-:R-:W-:Y:S05]  /*d040*/  HMMA.16816.F32.BF16 R56, R4.reuse, R20, R56 ;  /* 0x000000140438723c */ /* 0x050fea0000041838 */
[----:B------:R-:W4:Y:S01]  /*d050*/  MUFU.EX2 R143, R143 ;  /* 0x0000008f008f7308 */ /* 0x000f220000000800 */
[C---:B------:R-:W-:Y:S01]  /*d060*/  HMMA.16816.F32.BF16 R52, R4.reuse, R22, R52 ;  /* 0x000000160434723c */ /* 0x040fe20000041834 */
[----:B------:R-:W-:Y:S06]  /*d070*/  LDSM.16.MT88.4 R20, [R124+0x6c00] ;  /* 0x006c00007c14783b */ /* 0x000fec0000004200 */
[----:B------:R-:W-:Y:S08]  /*d080*/  MUFU.EX2 R97, R97 ;  /* 0x0000006100617308 */ /* 0x000ff00000000800 */
[----:B------:R-:W4:Y:S01]  /*d090*/  MUFU.EX2 R96, R96 ;  /* 0x0000006000607308 */ /* 0x000f220000000800 */
[C---:B--2---:R-:W-:Y:S06]  /*d0a0*/  HMMA.16816.F32.BF16 R44, R4.reuse, R12, R44 ;  /* 0x0000000c042c723c */ /* 0x044fec000004182c */
[----:B------:R-:W-:Y:S01]  /*d0b0*/  HMMA.16816.F32.BF16 R48, R4, R14, R48 ;  /* 0x0000000e0430723c */ /* 0x000fe20000041830 */
[----:B------:R-:W2:Y:S01]  /*d0c0*/  LDSM.16.MT88.4 R12, [R90+0x6800] ;  /* 0x006800005a0c783b */ /* 0x000ea20000004200 */
[----:B------:R-:W-:Y:S05]  /*d0d0*/  MUFU.EX2 R94, R94 ;  /* 0x0000005e005e7308 */ /* 0x000fea0000000800 */
[----:B------:R-:W-:Y:S01]  /*d0e0*/  F2FP.BF16.F32.PACK_AB R4, R105, R118 ;  /* 0x000000766904723e */ /* 0x000fe200000010ff */
[----:B------:R-:W-:Y:S01]  /*d0f0*/  FADD.FTZ R118, R118, R29 ;  /* 0x0000001d76767221 */ /* 0x000fe20000010000 */
[----:B-----5:R-:W-:Y:S01]  /*d100*/  F2FP.BF16.F32.PACK_AB R6, R101, R114 ;  /* 0x000000726506723e */ /* 0x020fe200000010ff */
[----:B------:R-:W5:Y:S01]  /*d110*/  MUFU.EX2 R33, R33 ;  /* 0x0000002100217308 */ /* 0x000f620000000800 */
[----:B-1----:R-:W-:Y:S01]  /*d120*/  F2FP.BF16.F32.PACK_AB R5, R103, R116 ;  /* 0x000000746705723e */ /* 0x002fe200000010ff */
[----:B------:R-:W-:Y:S01]  /*d130*/  FADD.FTZ R116, R116, R3 ;  /* 0x0000000374747221 */ /* 0x000fe20000010000 */
[----:B------:R-:W-:Y:S01]  /*d140*/  F2FP.BF16.F32.PACK_AB R7, R99, R112 ;  /* 0x000000706307723e */ /* 0x000fe200000010ff */
[----:B------:R-:W-:-:S02]  /*d150*/  FADD.FTZ R105, R105, R118 ;  /* 0x0000007669697221 */ /* 0x000fc40000010000 */
[----:B------:R-:W-:Y:S02]  /*d160*/  FADD.FTZ R103, R103, R116 ;  /* 0x0000007467677221 */ /* 0x000fe40000010000 */
[----:B------:R-:W-:Y:S02]  /*d170*/  FADD.FTZ R114, R114, R105 ;  /* 0x0000006972727221 */ /* 0x000fe40000010000 */
[----:B---3--:R-:W-:Y:S01]  /*d180*/  HMMA.16816.F32.BF16 R80, R4, R16, R80 ;  /* 0x000000100450723c */ /* 0x008fe20000041850 */
[----:B------:R-:W-:Y:S01]  /*d190*/  FADD.FTZ R112, R112, R103 ;  /* 0x0000006770707221 */ /* 0x000fe20000010000 */
[----:B------:R-:W-:-:S03]  /*d1a0*/  FADD.FTZ R114, R101, R114 ;  /* 0x0000007265727221 */ /* 0x000fc60000010000 */
[----:B------:R-:W-:Y:S01]  /*d1b0*/  FADD.FTZ R112, R99, R112 ;  /* 0x0000007063707221 */ /* 0x000fe20000010000 */
        /* <DEDUP_REMOVED lines=17> */
[----:B------:R-:W-:Y:S01]  /*d2d0*/  F2FP.BF16.F32.PACK_AB R4, R108, R107 ;  /* 0x0000006b6c04723e */ /* 0x000fe200000010ff */
[----:B------:R-:W-:Y:S01]  /*d2e0*/  FADD.FTZ R107, R107, R114 ;  /* 0x000000726b6b7221 */ /* 0x000fe20000010000 */
[----:B----4-:R-:W-:-:S02]  /*d2f0*/  F2FP.BF16.F32.PACK_AB R6, R143, R106 ;  /* 0x0000006a8f06723e */ /* 0x010fc400000010ff */
[----:B------:R-:W-:Y:S01]  /*d300*/  F2FP.BF16.F32.PACK_AB R5, R96, R97 ;  /* 0x000000616005723e */ /* 0x000fe200000010ff */
        /* <DEDUP_REMOVED lines=91> */
.L_x_4653:
[----:B------:R-:W1:Y:S02]  /*d8c0*/  LDC R3, c[0x0][0x250] ;  /* 0x00009400ff037b82 */ /* 0x000e640000000800 */
[----:B-1----:R-:W-:-:S05]  /*d8d0*/  IMAD.SHL.U32 R6, R3, 0x40, RZ ;  /* 0x0000004003067824 */ /* 0x002fca00078e00ff */
[----:B------:R-:W-:-:S04]  /*d8e0*/  IADD3 R6, -R6, RZ, RZ ;  /* 0x000000ff06067210 */ /* 0x000fc80007ffe1ff */
[----:B------:R-:W-:-:S07]  /*d8f0*/  SHF.R.S32.HI R7, RZ, 0x1f, R6 ;  /* 0x0000001fff077819 */ /* 0x000fce0000011406 */
.L_x_4654:
[----:B------:R-:W-:Y:S01]  /*d900*/  LOP3.LUT R5, R132, 0xff, RZ, 0xc0, !PT ;  /* 0x000000ff84057812 */ /* 0x000fe200078ec0ff */
[----:B------:R-:W1:Y:S01]  /*d910*/  LDC R4, c[0x0][0x254] ;  /* 0x00009500ff047b82 */ /* 0x000e620000000800 */
[C---:B------:R-:W-:Y:S02]  /*d920*/  LEA R144, P6, R6.reuse, R144, 0x1 ;  /* 0x0000009006907211 */ /* 0x040fe400078c08ff */
[C---:B------:R-:W-:Y:S02]  /*d930*/  LOP3.LUT P4, RZ, R5.reuse, 0x2, RZ, 0xc0, !PT ;  /* 0x0000000205ff7812 */ /* 0x040fe4000788c0ff */
[C---:B------:R-:W-:Y:S02]  /*d940*/  LOP3.LUT P2, RZ, R5.reuse, 0x4, RZ, 0xc0, !PT ;  /* 0x0000000405ff7812 */ /* 0x040fe4000784c0ff */
[----:B------:R-:W-:Y:S02]  /*d950*/  LOP3.LUT P5, RZ, R5, 0x1, RZ, 0xc0, !PT ;  /* 0x0000000105ff7812 */ /* 0x000fe400078ac0ff */
[----:B------:R-:W-:-:S07]  /*d960*/  LEA.HI.X R145, R6, R145, R7, 0x1, P6 ;  /* 0x0000009106917211 */ /* 0x000fce00030f0c07 */
[----:B------:R-:W-:-:S04]  /*d970*/  @P4 IADD3 R13, P0, R6, R92, RZ ;  /* 0x0000005c060d4210 */ /* 0x000fc80007f1e0ff */
[----:B------:R-:W-:Y:S01]  /*d980*/  @P4 LEA R14, P1, R13, UR10, 0x1 ;  /* 0x0000000a0d0e4c11 */ /* 0x000fe2000f8208ff */
[----:B------:R-:W-:Y:S01]  /*d990*/  @P4 IMAD.X R12, R7, 0x1, R86, P0 ;  /* 0x00000001070c4824 */ /* 0x000fe200000e0656 */
[----:B------:R-:W-:Y:S01]  /*d9a0*/  @P2 IADD3 R5, P0, R6, R92, RZ ;  /* 0x0000005c06052210 */ /* 0x000fe20007f1e0ff */
[----:B------:R-:W-:Y:S01]  /*d9b0*/  @!PT LDS RZ, [RZ] ;  /* 0x00000000fffff984 */ /* 0x000fe20000000800 */
[----:B------:R-:W-:Y:S01]  /*d9c0*/  @!PT LDS RZ, [RZ] ;  /* 0x00000000fffff984 */ /* 0x000fe20000000800 */
[----:B------:R-:W-:Y:S01]  /*d9d0*/  @!PT LDS RZ, [RZ] ;  /* 0x00000000fffff984 */ /* 0x000fe20000000800 */
[----:B------:R-:W-:Y:S03]  /*d9e0*/  @P5 LDGSTS.E.BYPASS.LTC128B.128 [R137+0x6000], desc[UR6][R144.64] ;  /* 0x0600000090895fae */ /* 0x000fe6000b901d46 */
[----:B------:R-:W-:Y:S01]  /*d9f0*/  @P4 LEA.HI.X R15, R13, UR11, R12, 0x1, P1 ;  /* 0x0000000b0d0f4c11 */ /* 0x000fe200088f0c0c */
[----:B------:R-:W-:Y:S01]  /*da00*/  @P2 IMAD.X R12, R7, 0x1, R86, P0 ;  /* 0x00000001070c2824 */ /* 0x000fe200000e0656 */
[----:B------:R-:W-:Y:S01]  /*da10*/  @P2 LEA R16, P0, R5, UR10, 0x1 ;  /* 0x0000000a05102c11 */ /* 0x000fe2000f8008ff */
[----:B------:R-:W-:Y:S01]  /*da20*/  @!P5 STS [R137+0x6000], RZ ;  /* 0x006000ff8900d388 */ /* 0x000fe20000000800 */
[C---:B------:R-:W-:Y:S01]  /*da30*/  LEA R13, P1, R3.reuse, R6, 0x5 ;  /* 0x00000006030d7211 */ /* 0x040fe200078228ff */
[----:B------:R-:W-:Y:S01]  /*da40*/  @P5 IMAD.SHL.U32 R6, R3, 0x20, RZ ;  /* 0x0000002003065824 */ /* 0x000fe200078e00ff */
[----:B------:R-:W-:Y:S01]  /*da50*/  @P2 LEA.HI.X R17, R5, UR11, R12, 0x1, P0 ;  /* 0x0000000b05112c11 */ /* 0x000fe200080f0c0c */
[----:B------:R-:W-:Y:S01]  /*da60*/  @!P5 STS [R137+0x6004], RZ ;  /* 0x006004ff8900d388 */ /* 0x000fe20000000800 */
[----:B------:R-:W-:-:S02]  /*da70*/  @P4 IADD3 R5, P6, R13, R92, RZ ;  /* 0x0000005c0d054210 */ /* 0x000fc40007fde0ff */
[C-C-:B-1----:R-:W-:Y:S01]  /*da80*/  LEA.HI.X R7, R3.reuse, R7, R4.reuse, 0x5, P1 ;  /* 0x0000000703077211 */ /* 0x142fe200008f2c04 */
[----:B------:R-:W-:Y:S01]  /*da90*/  @!P5 STS.64 [R137+0x6008], RZ ;  /* 0x006008ff8900d388 */ /* 0x000fe20000000a00 */
[----:B------:R-:W-:Y:S02]  /*daa0*/  @P5 SHF.L.U64.HI R3, R3, 0x5, R4 ;  /* 0x0000000503035819 */ /* 0x000fe40000010204 */
[C---:B------:R-:W-:Y:S01]  /*dab0*/  @P5 LEA R18, P1, R6.reuse, R144, 0x1 ;  /* 0x0000009006125211 */ /* 0x040fe200078208ff */
[--C-:B------:R-:W-:Y:S01]  /*dac0*/  @P4 IMAD.X R4, R7, 0x1, R86.reuse, P6 ;  /* 0x0000000107044824 */ /* 0x100fe200030e0656 */
[----:B------:R-:W-:Y:S01]  /*dad0*/  @P2 IADD3 R13, P0, R13, R92, RZ ;  /* 0x0000005c0d0d2210 */ /* 0x000fe20007f1e0ff */
[----:B------:R-:W-:Y:S01]  /*dae0*/  @!PT LDS RZ, [RZ] ;  /* 0x00000000fffff984 */ /* 0x000fe20000000800 */
[----:B------:R-:W-:Y:S01]  /*daf0*/  @!PT LDS RZ, [RZ] ;  /* 0x00000000fffff984 */ /* 0x000fe20000000800 */
[----:B------:R-:W-:Y:S01]  /*db00*/  @!PT LDS RZ, [RZ] ;  /* 0x00000000fffff984 */ /* 0x000fe20000000800 */
[----:B------:R-:W-:Y:S01]  /*db10*/  @P4 LDGSTS.E.BYPASS.LTC128B.128 [R137+0x7000], desc[UR6][R14.64+0x40] ;  /* 0x070000400e894fae */ /* 0x000fe2000b901d46 */
[----:B------:R-:W-:Y:S02]  /*db20*/  @P5 LEA.HI.X R19, R6, R145, R3, 0x1, P1 ;  /* 0x0000009106135211 */ /* 0x000fe400008f0c03 */
[----:B------:R-:W-:Y:S01]  /*db30*/  @P4 LEA R20, P1, R5, UR10, 0x1 ;  /* 0x0000000a05144c11 */ /* 0x000fe2000f8208ff */
[----:B------:R-:W-:Y:S01]  /*db40*/  @P2 IMAD.X R86, R7, 0x1, R86, P0 ;  /* 0x0000000107562824 */ /* 0x000fe200000e0656 */
[----:B------:R-:W-:Y:S01]  /*db50*/  @P2 LEA R12, P0, R13, UR10, 0x1 ;  /* 0x0000000a0d0c2c11 */ /* 0x000fe2000f8008ff */
[----:B------:R-:W-:Y:S01]  /*db60*/  @!P4 STS.128 [R137+0x7000], RZ ;  /* 0x007000ff8900c388 */ /* 0x000fe20000000c00 */
[----:B------:R-:W-:-:S02]  /*db70*/  @P4 LEA.HI.X R21, R5, UR11, R4, 0x1, P1 ;  /* 0x0000000b05154c11 */ /* 0x000fc400088f0c04 */
[----:B------:R-:W-:Y:S01]  /*db80*/  @P2 LEA.HI.X R13, R13, UR11, R86, 0x1, P0 ;  /* 0x0000000b0d0d2c11 */ /* 0x000fe200080f0c56 */
[----:B------:R-:W-:Y:S01]  /*db90*/  @!PT LDS RZ, [RZ] ;  /* 0x00000000fffff984 */ /* 0x000fe20000000800 */
[----:B------:R-:W-:Y:S01]  /*dba0*/  @!PT LDS RZ, [RZ] ;  /* 0x00000000fffff984 */ /* 0x000fe20000000800 */
[----:B------:R-:W-:Y:S01]  /*dbb0*/  @!PT LDS RZ, [RZ] ;  /* 0x00000000fffff984 */ /* 0x000fe20000000800 */
[----:B------:R-:W-:Y:S01]  /*dbc0*/  @P2 LDGSTS.E.BYPASS.LTC128B.128 [R137+0x8000], desc[UR6][R16.64+0x80] ;  /* 0x0800008010892fae */ /* 0x000fe2000b901d46 */
[----:B------:R-:W-:-:S03]  /*dbd0*/  ISETP.GE.AND P0, PT, R87, 0x3, PT ;  /* 0x000000035700780c */ /* 0x000fc60003f06270 */
        /* <DEDUP_REMOVED lines=23> */
[----:B------:R-:W1:Y:S04]  /*dd50*/  LDSM.16.M88.4 R108, [R91+0x3000] ;  /* 0x003000005b6c783b */ /* 0x000e680000000200 */
[----:B------:R-:W0:Y:S01]  /*dd60*/  LDGDEPBAR ;  /* 0x00000000000079af */ /* 0x000e220000000000 */
[C---:B----4-:R-:W-:Y:S06]  /*dd70*/  HMMA.16816.F32.BF16 R28, R4.reuse, R24, RZ ;  /* 0x00000018041c723c */ /* 0x050fec00000418ff */
[C---:B------:R-:W-:Y:S06]  /*dd80*/  HMMA.16816.F32.BF16 R24, R4.reuse, R26, RZ ;  /* 0x0000001a0418723c */ /* 0x040fec00000418ff */
[C---:B-----5:R-:W-:Y:S06]  /*dd90*/  HMMA.16816.F32.BF16 R92, R4.reuse, R32, RZ ;  /* 0x00000020045c723c */ /* 0x060fec00000418ff */
[C---:B--2---:R-:W-:Y:S06]  /*dda0*/  HMMA.16816.F32.BF16 R20, R4.reuse, R16, RZ ;  /* 0x000000100414723c */ /* 0x044fec00000418ff */
[C---:B------:R-:W-:Y:S06]  /*ddb0*/  HMMA.16816.F32.BF16 R32, R4.reuse, R34, RZ ;  /* 0x000000220420723c */ /* 0x040fec00000418ff */
[C---:B------:R-:W-:Y:S06]  /*ddc0*/  HMMA.16816.F32.BF16 R16, R4.reuse, R18, RZ ;  /* 0x000000120410723c */ /* 0x040fec00000418ff */
[C---:B---3--:R-:W-:Y:S06]  /*ddd0*/  HMMA.16816.F32.BF16 R12, R4.reuse, R104, RZ ;  /* 0x00000068040c723c */ /* 0x048fec00000418ff */
[----:B------:R-:W-:Y:S01]  /*dde0*/  HMMA.16816.F32.BF16 R4, R4, R106, RZ ;  /* 0x0000006a0404723c */ /* 0x000fe200000418ff */
[----:B------:R-:W2:Y:S05]  /*ddf0*/  LDSM.16.M88.4 R104, [R91+0x3800] ;  /* 0x003800005b68783b */ /* 0x000eaa0000000200 */
[C---:B-1----:R-:W-:Y:S06]  /*de00*/  HMMA.16816.F32.BF16 R28, R96.reuse, R100, R28 ;  /* 0x00000064601c723c */ /* 0x042fec000004181c */
        /* <DEDUP_REMOVED lines=57> */
[----:B------:R-:W-:Y:S01]  /*e1a0*/  FMUL.FTZ R88, R93, UR5 ;  /* 0x000000055d587c20 */ /* 0x000fe20008410000 */
[----:B------:R-:W-:Y:S01]  /*e1b0*/  FMUL.FTZ R3, R92, UR5 ;  /* 0x000000055c037c20 */ /* 0x000fe20008410000 */
[----:B------:R-:W-:Y:S01]  /*e1c0*/  FMUL.FTZ R92, R95, UR5 ;  /* 0x000000055f5c7c20 */ /* 0x000fe20008410000 */
[----:B------:R-:W-:-:S03]  /*e1d0*/  FMUL.FTZ R86, R94, UR5 ;  /* 0x000000055e567c20 */ /* 0x000fc60008410000 */
[----:B------:R-:W-:Y:S01]  /*e1e0*/  FMUL.FTZ R89, R32, UR5 ;  /* 0x0000000520597c20 */ /* 0x000fe20008410000 */
[----:B------:R-:W3:Y:S01]  /*e1f0*/  MUFU.TANH R88, R88 ;  /* 0x0000005800587308 */ /* 0x000ee20000002400 */
[----:B------:R-:W-:Y:S01]  /*e200*/  FMUL.FTZ R32, R33, UR5 ;  /* 0x0000000521207c20 */ /* 0x000fe20008410000 */
[----:B------:R-:W-:Y:S01]  /*e210*/  FMUL.FTZ R34, R34, UR5 ;  /* 0x0000000522227c20 */ /* 0x000fe20008410000 */
[----:B------:R-:W-:Y:S02]  /*e220*/  FMUL.FTZ R33, R35, UR5 ;  /* 0x0000000523217c20 */ /* 0x000fe40008410000 */
[----:B------:R-:W-:Y:S01]  /*e230*/  FMUL.FTZ R110, R24, UR5 ;  /* 0x00000005186e7c20 */ /* 0x000fe20008410000 */
[----:B------:R-:W-:Y:S01]  /*e240*/  FMUL.FTZ R25, R25, UR5 ;  /* 0x0000000519197c20 */ /* 0x000fe20008410000 */
[----:B------:R-:W4:Y:S01]  /*e250*/  S2R R24, SR_TID.X ;  /* 0x0000000000187919 */ /* 0x000f220000002100 */
[----:B------:R-:W5:Y:S01]  /*e260*/  MUFU.TANH R92, R92 ;  /* 0x0000005c005c7308 */ /* 0x000f620000002400 */
[----:B------:R-:W-:Y:S01]  /*e270*/  FMUL.FTZ R26, R26, UR5 ;  /* 0x000000051a1a7c20 */ /* 0x000fe20008410000 */
[----:B------:R-:W-:Y:S01]  /*e280*/  FMUL.FTZ R27, R27, UR5 ;  /* 0x000000051b1b7c20 */ /* 0x000fe20008410000 */
[----:B------:R-:W-:Y:S01]  /*e290*/  FMUL.FTZ R28, R28, UR5 ;  /* 0x000000051c1c7c20 */ /* 0x000fe20008410000 */
[----:B------:R-:W-:Y:S01]  /*e2a0*/  FMUL.FTZ R31, R31, UR5 ;  /* 0x000000051f1f7c20 */ /* 0x000fe20008410000 */
[----:B------:R-:W-:Y:S01]  /*e2b0*/  FMUL.FTZ R30, R30, UR5 ;  /* 0x000000051e1e7c20 */ /* 0x000fe20008410000 */
[----:B------:R-:W-:Y:S01]  /*e2c0*/  FMUL.FTZ R29, R29, UR5 ;  /* 0x000000051d1d7c20 */ /* 0x000fe20008410000 */
[C---:B-1----:R-:W-:Y:S01]  /*e2d0*/  HMMA.16816.F32.BF16 R20, R104.reuse, R100, R20 ;  /* 0x000000646814723c */ /* 0x042fe20000041814 */
[----:B------:R-:W1:Y:S05]  /*e2e0*/  MUFU.TANH R89, R89 ;  /* 0x0000005900597308 */ /* 0x000e6a0000002400 */
[C---:B------:R-:W-:Y:S03]  /*e2f0*/  HMMA.16816.F32.BF16 R16, R104.reuse, R102, R16 ;  /* 0x000000666810723c */ /* 0x040fe60000041810 */
[----:B------:R-:W-:Y:S03]  /*e300*/  MUFU.TANH R32, R32 ;  /* 0x0000002000207308 */ /* 0x000fe60000002400 */
[C---:B--2---:R-:W-:Y:S05]  /*e310*/  HMMA.16816.F32.BF16 R12, R104.reuse, R96, R12 ;  /* 0x00000060680c723c */ /* 0x044fea000004180c */
[----:B------:R-:W2:Y:S01]  /*e320*/  MUFU.TANH R34, R34 ;  /* 0x0000002200227308 */ /* 0x000ea20000002400 */
[----:B------:R-:W-:Y:S06]  /*e330*/  HMMA.16816.F32.BF16 R4, R104, R98, R4 ;  /* 0x000000626804723c */ /* 0x000fec0000041804 */
[----:B------:R-:W-:Y:S01]  /*e340*/  FMUL.FTZ R118, R21, UR5 ;  /* 0x0000000515767c20 */ /* 0x000fe20008410000 */
[----:B----4-:R-:W-:-:S02]  /*e350*/  IMAD.SHL.U32 R21, R24, 0x2, RZ ;  /* 0x0000000218157824 */ /* 0x010fc400078e00ff */
[----:B------:R-:W-:Y:S01]  /*e360*/  FMUL.FTZ R116, R20, UR5 ;  /* 0x0000000514747c20 */ /* 0x000fe20008410000 */
[----:B------:R-:W4:Y:S01]  /*e370*/  MUFU.TANH R33, R33 ;  /* 0x0000002100217308 */ /* 0x000f220000002400 */
[----:B------:R-:W-:Y:S01]  /*e380*/  FMUL.FTZ R22, R22, UR5 ;  /* 0x0000000516167c20 */ /* 0x000fe20008410000 */
[----:B------:R-:W-:Y:S01]  /*e390*/  FMUL.FTZ R23, R23, UR5 ;  /* 0x0000000517177c20 */ /* 0x000fe20008410000 */
[----:B------:R-:W-:Y:S01]  /*e3a0*/  LOP3.LUT R21, R21, 0x6, RZ, 0xc0, !PT ;  /* 0x0000000615157812 */ /* 0x000fe200078ec0ff */
[----:B------:R-:W-:Y:S01]  /*e3b0*/  FMUL.FTZ R120, R16, UR5 ;  /* 0x0000000510787c20 */ /* 0x000fe20008410000 */
[----:B------:R-:W-:Y:S01]  /*e3c0*/  FMUL.FTZ R122, R17, UR5 ;  /* 0x00000005117a7c20 */ /* 0x000fe20008410000 */
[----:B------:R-:W-:Y:S01]  /*e3d0*/  FMUL.FTZ R117, R18, UR5 ;  /* 0x0000000512757c20 */ /* 0x000fe20008410000 */
[----:B------:R-:W-:Y:S01]  /*e3e0*/  FMUL.FTZ R115, R19, UR5 ;  /* 0x0000000513737c20 */ /* 0x000fe20008410000 */
[----:B------:R-:W-:Y:S01]  /*e3f0*/  IMAD R20, R136, 0x40, R21 ;  /* 0x0000004088147824 */ /* 0x000fe200078e0215 */
[----:B------:R-:W4:Y:S01]  /*e400*/  MUFU.TANH R114, R28 ;  /* 0x0000001c00727308 */ /* 0x000f220000002400 */
[----:B------:R-:W-:Y:S01]  /*e410*/  FMUL.FTZ R104, R12, UR5 ;  /* 0x000000050c687c20 */ /* 0x000fe20008410000 */
[----:B------:R-:W-:Y:S01]  /*e420*/  FMUL.FTZ R103, R13, UR5 ;  /* 0x000000050d677c20 */ /* 0x000fe20008410000 */
[----:B------:R-:W-:-:S02]  /*e430*/  VIADD R16, R20, 0x1 ;  /* 0x0000000114107836 */ /* 0x000fc40000000000 */
[----:B------:R-:W-:Y:S01]  /*e440*/  FMUL.FTZ R99, R14, UR5 ;  /* 0x000000050e637c20 */ /* 0x000fe20008410000 */
[----:B------:R-:W-:Y:S02]  /*e450*/  VIADD R21, R20, 0x8 ;  /* 0x0000000814157836 */ /* 0x000fe40000000000 */
[----:B------:R-:W-:Y:S01]  /*e460*/  FMUL.FTZ R106, R4, UR5 ;  /* 0x00000005046a7c20 */ /* 0x000fe20008410000 */
[----:B------:R-:W-:Y:S01]  /*e470*/  VIADD R17, R20, 0x10 ;  /* 0x0000001014117836 */ /* 0x000fe20000000000 */
[CC--:B------:R-:W-:Y:S01]  /*e480*/  ISETP.GE.AND P5, PT, R16.reuse, R8.reuse, PT ;  /* 0x000000081000720c */ /* 0x0c0fe20003fa6270 */
[----:B------:R-:W4:Y:S01]  /*e490*/  MUFU.TANH R111, R31 ;  /* 0x0000001f006f7308 */ /* 0x000f220000002400 */
[-C--:B------:R-:W-:Y:S01]  /*e4a0*/  ISETP.GE.AND P6, PT, R16, R9.reuse, PT ;  /* 0x000000091000720c */ /* 0x080fe20003fc6270 */
[C---:B------:R-:W-:Y:S01]  /*e4b0*/  VIADD R16, R20.reuse, 0x9 ;  /* 0x0000000914107836 */ /* 0x040fe20000000000 */
[-C--:B------:R-:W-:Y:S01]  /*e4c0*/  ISETP.GE.AND P4, PT, R21, R8.reuse, PT ;  /* 0x000000081500720c */ /* 0x080fe20003f86270 */
[----:B------:R-:W-:Y:S01]  /*e4d0*/  VIADD R13, R20, 0x20 ;  /* 0x00000020140d7836 */ /* 0x000fe20000000000 */
[----:B---3--:R-:W-:Y:S01]  /*e4e0*/  FSEL R18, R88, -INF , !P5 ;  /* 0xff80000058127808 */ /* 0x008fe20006800000 */
[----:B------:R-:W-:Y:S01]  /*e4f0*/  FMUL.FTZ R15, R15, UR5 ;  /* 0x000000050f0f7c20 */ /* 0x000fe20008410000 */
[-C--:B------:R-:W-:Y:S01]  /*e500*/  ISETP.GE.AND P1, PT, R21, R9.reuse, PT ;  /* 0x000000091500720c */ /* 0x080fe20003f26270 */
[----:B------:R-:W-:Y:S01]  /*e510*/  MUFU.TANH R110, R110 ;  /* 0x0000006e006e7308 */ /* 0x000fe20000002400 */
[-C--:B------:R-:W-:Y:S01]  /*e520*/  ISETP.GE.AND P2, PT, R16, R8.reuse, PT ;  /* 0x000000081000720c */ /* 0x080fe20003f46270 */
[----:B------:R-:W-:Y:S01]  /*e530*/  VIADD R14, R20, 0x28 ;  /* 0x00000028140e7836 */ /* 0x000fe20000000000 */
[-C--:B------:R-:W-:Y:S01]  /*e540*/  ISETP.GE.AND P5, PT, R16, R9.reuse, PT ;  /* 0x000000091000720c */ /* 0x080fe20003fa6270 */
[----:B------:R-:W-:Y:S01]  /*e550*/  FMUL.FTZ R5, R5, UR5 ;  /* 0x0000000505057c20 */ /* 0x000fe20008410000 */
[----:B-----5:R-:W-:Y:S01]  /*e560*/  FSEL R21, R92, -INF , !P6 ;  /* 0xff8000005c157808 */ /* 0x020fe20007000000 */
[----:B------:R-:W-:Y:S01]  /*e570*/  FMUL.FTZ R6, R6, UR5 ;  /* 0x0000000506067c20 */ /* 0x000fe20008410000 */
[----:B-1----:R-:W-:Y:S01]  /*e580*/  FSEL R16, R89, -INF , !P4 ;  /* 0xff80000059107808 */ /* 0x002fe20006000000 */
[----:B------:R-:W1:Y:S01]  /*e590*/  MUFU.TANH R123, R30 ;  /* 0x0000001e007b7308 */ /* 0x000e620000002400 */
[-C--:B------:R-:W-:Y:S01]  /*e5a0*/  ISETP.GE.AND P6, PT, R17, R8.reuse, PT ;  /* 0x000000081100720c */ /* 0x080fe20003fc6270 */
[----:B------:R-:W-:Y:S01]  /*e5b0*/  FMUL.FTZ R7, R7, UR5 ;  /* 0x0000000507077c20 */ /* 0x000fe20008410000 */
[----:B------:R-:W-:Y:S01]  /*e5c0*/  ISETP.GE.AND P4, PT, R17, R9, PT ;  /* 0x000000091100720c */ /* 0x000fe20003f86270 */
[----:B------:R-:W-:Y:S01]  /*e5d0*/  VIADD R17, R20, 0x11 ;  /* 0x0000001114117836 */ /* 0x000fe20000000000 */
[----:B--2---:R-:W-:Y:S01]  /*e5e0*/  FSEL R19, R34, -INF , !P1 ;  /* 0xff80000022137808 */ /* 0x004fe20004800000 */
[----:B------:R-:W-:Y:S01]  /*e5f0*/  VIADD R4, R20, 0x31 ;  /* 0x0000003114047836 */ /* 0x000fe20000000000 */
[----:B------:R-:W-:Y:S01]  /*e600*/  FSEL R12, R32, -INF , !P2 ;  /* 0xff800000200c7808 */ /* 0x000fe20005000000 */
[----:B------:R-:W-:Y:S01]  /*e610*/  MUFU.TANH R108, R25 ;  /* 0x00000019006c7308 */ /* 0x000fe20000002400 */
[----:B------:R-:W-:-:S02]  /*e620*/  ISETP.GE.AND P1, PT, R17, R8, PT ;  /* 0x000000081100720c */ /* 0x000fc40003f26270 */
[----:B------:R-:W-:Y:S02]  /*e630*/  ISETP.GE.AND P2, PT, R17, R9, PT ;  /* 0x000000091100720c */ /* 0x000fe40003f46270 */
[----:B----4-:R-:W-:Y:S02]  /*e640*/  FSEL R17, R33, -INF , !P5 ;  /* 0xff80000021117808 */ /* 0x010fe40006800000 */
[----:B------:R-:W-:Y:S01]  /*e650*/  FSEL R114, R114, -INF , !P6 ;  /* 0xff80000072727808 */ /* 0x000fe20007000000 */
[----:B------:R-:W2:Y:S01]  /*e660*/  MUFU.TANH R139, R26 ;  /* 0x0000001a008b7308 */ /* 0x000ea20000002400 */
[----:B------:R-:W-:Y:S02]  /*e670*/  FSEL R111, R111, -INF , !P2 ;  /* 0xff8000006f6f7808 */ /* 0x000fe40005000000 */
[----:B-1----:R-:W-:Y:S02]  /*e680*/  FSEL R123, R123, -INF , !P4 ;  /* 0xff8000007b7b7808 */ /* 0x002fe40006000000 */
[----:B------:R-:W-:-:S03]  /*e690*/  ISETP.GE.AND P2, PT, R13, R8, PT ;  /* 0x000000080d00720c */ /* 0x000fc60003f46270 */
[----:B------:R1:W-:Y:S08]  /*e6a0*/  MUFU.TANH R121, R22 ;  /* 0x0000001600797308 */ /* 0x0003f00000002400 */
[----:B------:R-:W3:Y:S08]  /*e6b0*/  MUFU.TANH R112, R29 ;  /* 0x0000001d00707308 */ /* 0x000ef00000002400 */
[----:B------:R-:W4:Y:S01]  /*e6c0*/  MUFU.TANH R118, R118 ;  /* 0x0000007600767308 */ /* 0x000f220000002400 */
[----:B-1----:R-:W-:-:S05]  /*e6d0*/  VIADD R22, R20, 0x18 ;  /* 0x0000001814167836 */ /* 0x002fca0000000000 */
[CC--:B------:R-:W-:Y:S02]  /*e6e0*/  ISETP.GE.AND P5, PT, R22.reuse, R8.reuse, PT ;  /* 0x000000081600720c */ /* 0x0c0fe40003fa6270 */
[----:B------:R-:W1:Y:S01]  /*e6f0*/  MUFU.TANH R116, R116 ;  /* 0x0000007400747308 */ /* 0x000e620000002400 */
[-C--:B------:R-:W-:Y:S01]  /*e700*/  ISETP.GE.AND P6, PT, R22, R9.reuse, PT ;  /* 0x000000091600720c */ /* 0x080fe20003fc6270 */
[----:B------:R-:W-:Y:S01]  /*e710*/  VIADD R22, R20, 0x19 ;  /* 0x0000001914167836 */ /* 0x000fe20000000000 */
[----:B------:R-:W-:Y:S02]  /*e720*/  FSEL R110, R110, -INF , !P5 ;  /* 0xff8000006e6e7808 */ /* 0x000fe40006800000 */
[----:B------:R-:W-:Y:S01]  /*e730*/  ISETP.GE.AND P5, PT, R13, R9, PT ;  /* 0x000000090d00720c */ /* 0x000fe20003fa6270 */
[----:B------:R-:W-:Y:S01]  /*e740*/  VIADD R13, R20, 0x21 ;  /* 0x00000021140d7836 */ /* 0x000fe20000000000 */
[----:B------:R-:W-:Y:S01]  /*e750*/  ISETP.GE.AND P4, PT, R22, R8, PT ;  /* 0x000000081600720c */ /* 0x000fe20003f86270 */
[----:B------:R-:W5:Y:S01]  /*e760*/  MUFU.TANH R107, R27 ;  /* 0x0000001b006b7308 */ /* 0x000f620000002400 */
[----:B--2---:R-:W-:-:S02]  /*e770*/  FSEL R139, R139, -INF , !P6 ;  /* 0xff8000008b8b7808 */ /* 0x004fc40007000000 */
[----:B------:R-:W-:Y:S02]  /*e780*/  FSEL R108, R108, -INF , !P4 ;  /* 0xff8000006c6c7808 */ /* 0x000fe40006000000 */
[C---:B------:R-:W-:Y:S02]  /*e790*/  ISETP.GE.AND P6, PT, R13.reuse, R8, PT ;  /* 0x000000080d00720c */ /* 0x040fe40003fc6270 */
[-C--:B------:R-:W-:Y:S01]  /*e7a0*/  ISETP.GE.AND P4, PT, R13, R9.reuse, PT ;  /* 0x000000090d00720c */ /* 0x080fe20003f86270 */
[----:B------:R-:W2:Y:S01]  /*e7b0*/  MUFU.TANH R119, R23 ;  /* 0x0000001700777308 */ /* 0x000ea20000002400 */
[----:B------:R-:W-:Y:S01]  /*e7c0*/  VIADD R13, R20, 0x29 ;  /* 0x00000029140d7836 */ /* 0x000fe20000000000 */
[----:B---3--:R-:W-:Y:S02]  /*e7d0*/  FSEL R112, R112, -INF , !P1 ;  /* 0xff80000070707808 */ /* 0x008fe40004800000 */
[----:B------:R-:W-:Y:S02]  /*e7e0*/  ISETP.GE.AND P1, PT, R22, R9, PT ;  /* 0x000000091600720c */ /* 0x000fe40003f26270 */
[----:B------:R-:W-:-:S02]  /*e7f0*/  FSEL R121, R121, -INF , !P5 ;  /* 0xff80000079797808 */ /* 0x000fc40006800000 */
[----:B------:R-:W3:Y:S01]  /*e800*/  MUFU.TANH R122, R122 ;  /* 0x0000007a007a7308 */ /* 0x000ee20000002400 */
[----:B----4-:R-:W-:Y:S02]  /*e810*/  FSEL R118, R118, -INF , !P6 ;  /* 0xff80000076767808 */ /* 0x010fe40007000000 */
[----:B-1----:R-:W-:Y:S02]  /*e820*/  FSEL R116, R116, -INF , !P2 ;  /* 0xff80000074747808 */ /* 0x002fe40005000000 */
[C---:B------:R-:W-:Y:S02]  /*e830*/  ISETP.GE.AND P5, PT, R13.reuse, R8, PT ;  /* 0x000000080d00720c */ /* 0x040fe40003fa6270 */
[-C--:B------:R-:W-:Y:S01]  /*e840*/  ISETP.GE.AND P6, PT, R13, R9.reuse, PT ;  /* 0x000000090d00720c */ /* 0x080fe20003fc6270 */
[----:B------:R-:W1:Y:S01]  /*e850*/  MUFU.TANH R117, R117 ;  /* 0x0000007500757308 */ /* 0x000e620000002400 */
[----:B-----5:R-:W-:Y:S01]  /*e860*/  FSEL R107, R107, -INF , !P1 ;  /* 0xff8000006b6b7808 */ /* 0x020fe20004800000 */
[----:B------:R-:W-:Y:S01]  /*e870*/  VIADD R13, R20, 0x30 ;  /* 0x00000030140d7836 */ /* 0x000fe20000000000 */
[----:B------:R-:W-:-:S02]  /*e880*/  ISETP.GE.AND P2, PT, R14, R9, PT ;  /* 0x000000090e00720c */ /* 0x000fc40003f46270 */
[-C--:B------:R-:W-:Y:S02]  /*e890*/  ISETP.GE.AND P1, PT, R14, R8.reuse, PT ;  /* 0x000000080e00720c */ /* 0x080fe40003f26270 */
[----:B--2---:R-:W-:Y:S01]  /*e8a0*/  FSEL R119, R119, -INF , !P4 ;  /* 0xff80000077777808 */ /* 0x004fe20006000000 */
[----:B------:R-:W2:Y:S01]  /*e8b0*/  MUFU.TANH R120, R120 ;  /* 0x0000007800787308 */ /* 0x000ea20000002400 */
[----:B---3--:R-:W-:Y:S02]  /*e8c0*/  FSEL R122, R122, -INF , !P5 ;  /* 0xff8000007a7a7808 */ /* 0x008fe40006800000 */
[----:B------:R-:W-:Y:S02]  /*e8d0*/  ISETP.GE.AND P4, PT, R13, R8, PT ;  /* 0x000000080d00720c */ /* 0x000fe40003f86270 */
        /* <DEDUP_REMOVED lines=13> */
[C---:B------:R-:W-:Y:S01]  /*e9b0*/  ISETP.GE.AND P4, PT, R20.reuse, R9, PT ;  /* 0x000000091400720c */ /* 0x040fe20003f86270 */
[----:B------:R-:W-:-:S04]  /*e9c0*/  VIADD R20, R20, 0x39 ;  /* 0x0000003914147836 */ /* 0x000fc80000000000 */
[----:B------:R-:W1:Y:S01]  /*e9d0*/  MUFU.TANH R98, R15 ;  /* 0x0000000f00627308 */ /* 0x000e620000002400 */
[----:B--2---:R-:W-:Y:S02]  /*e9e0*/  FSEL R99, R99, -INF , !P1 ;  /* 0xff80000063637808 */ /* 0x004fe40004800000 */
[----:B------:R-:W-:-:S05]  /*e9f0*/  ISETP.GE.AND P1, PT, R4, R8, PT ;  /* 0x000000080400720c */ /* 0x000fca0003f26270 */
[----:B------:R-:W2:Y:S01]  /*ea00*/  MUFU.TANH R106, R106 ;  /* 0x0000006a006a7308 */ /* 0x000ea20000002400 */
[----:B---3--:R-:W-:Y:S02]  /*ea10*/  FSEL R103, R103, -INF , !P2 ;  /* 0xff80000067677808 */ /* 0x008fe40005000000 */
[----:B------:R-:W-:-:S05]  /*ea20*/  ISETP.GE.AND P2, PT, R4, R9, PT ;  /* 0x000000090400720c */ /* 0x000fca0003f46270 */
[----:B------:R-:W-:Y:S01]  /*ea30*/  MUFU.TANH R3, R3 ;  /* 0x0000000300037308 */ /* 0x000fe20000002400 */
[----:B-1----:R-:W-:Y:S01]  /*ea40*/  FSEL R98, R98, -INF , !P5 ;  /* 0xff80000062627808 */ /* 0x002fe20006800000 */
[----:B------:R-:W-:Y:S01]  /*ea50*/  BAR.SYNC.DEFER_BLOCKING 0x0 ;  /* 0x0000000000007b1d */ /* 0x000fe20000010000 */
[----:B------:R-:W-:-:S05]  /*ea60*/  ISETP.GE.AND P5, PT, R20, R8, PT ;  /* 0x000000081400720c */ /* 0x000fca0003fa6270 */
[----:B------:R-:W-:Y:S01]  /*ea70*/  MUFU.TANH R86, R86 ;  /* 0x0000005600567308 */ /* 0x000fe20000002400 */
[----:B--2---:R-:W-:Y:S02]  /*ea80*/  FSEL R106, R106, -INF , !P1 ;  /* 0xff8000006a6a7808 */ /* 0x004fe40004800000 */
[----:B------:R-:W-:-:S05]  /*ea90*/  ISETP.GE.AND P1, PT, R20, R9, PT ;  /* 0x000000091400720c */ /* 0x000fca0003f26270 */
[----:B------:R-:W1:Y:S08]  /*eaa0*/  MUFU.TANH R102, R5 ;  /* 0x0000000500667308 */ /* 0x000e700000002400 */
[----:B------:R-:W2:Y:S08]  /*eab0*/  MUFU.TANH R101, R6 ;  /* 0x0000000600657308 */ /* 0x000eb00000002400 */
[----:B------:R3:W4:Y:S01]  /*eac0*/  MUFU.TANH R97, R7 ;  /* 0x0000000700617308 */ /* 0x0007220000002400 */
[----:B-1----:R-:W-:-:S02]  /*ead0*/  FSEL R102, R102, -INF , !P5 ;  /* 0xff80000066667808 */ /* 0x002fc40006800000 */
[----:B--2---:R-:W-:Y:S02]  /*eae0*/  FSEL R101, R101, -INF , !P2 ;  /* 0xff80000065657808 */ /* 0x004fe40005000000 */
[----:B------:R-:W-:Y:S02]  /*eaf0*/  FSEL R6, R3, -INF , !P6 ;  /* 0xff80000003067808 */ /* 0x000fe40007000000 */
[----:B---3--:R-:W-:Y:S02]  /*eb00*/  FSEL R7, R86, -INF , !P4 ;  /* 0xff80000056077808 */ /* 0x008fe40006000000 */
[----:B----4-:R-:W-:Y:S01]  /*eb10*/  FSEL R97, R97, -INF , !P1 ;  /* 0xff80000061617808 */ /* 0x010fe20004800000 */
[----:B------:R-:W-:Y:S06]  /*eb20*/  @!P0 BRA `(.L_x_4655) ;  /* 0x0000000400d88947 */ /* 0x000fec0003800000 */
        /* <DEDUP_REMOVED lines=52> */
[-C--:B------:R-:W-:Y:S02]  /*ee70*/  IMAD R9, R14, R3.reuse, RZ ;  /* 0x000000030e097224 */ /* 0x080fe400078e02ff */
[----:B------:R-:W-:Y:S01]  /*ee80*/  IMAD.WIDE.U32 R14, R20, R3, RZ ;  /* 0x00000003140e7225 */ /* 0x000fe200078e00ff */
[----:B------:R-:W-:-:S03]  /*ee90*/  SHF.R.S32.HI R13, RZ, 0x1f, R8 ;  /* 0x0000001fff0d7819 */ /* 0x000fc60000011408 */
[----:B------:R-:W-:Y:S02]  /*eea0*/  IMAD R9, R20, UR5, R9 ;  /* 0x0000000514097c24 */ /* 0x000fe4000f8e0209 */
[----:B-1----:R-:W-:-:S03]  /*eeb0*/  IMAD R13, R13, R4, RZ ;  /* 0x000000040d0d7224 */ /* 0x002fc600078e02ff */
[----:B------:R-:W-:Y:S01]  /*eec0*/  IADD3 R15, R15, R9, RZ ;  /* 0x000000090f0f7210 */ /* 0x000fe20007ffe0ff */
[C---:B------:R-:W-:Y:S02]  /*eed0*/  IMAD R5, R8.reuse, R5, R13 ;  /* 0x0000000508057224 */ /* 0x040fe400078e020d */
[----:B------:R-:W-:-:S04]  /*eee0*/  IMAD.WIDE.U32 R14, R8, R4, R14 ;  /* 0x00000004080e7225 */ /* 0x000fc800078e000e */
[----:B------:R-:W-:Y:S01]  /*eef0*/  IMAD.IADD R8, R15, 0x1, R5 ;  /* 0x000000010f087824 */ /* 0x000fe200078e0205 */
[----:B------:R-:W-:Y:S06]  /*ef00*/  BRA `(.L_x_4657) ;  /* 0x0000000000107947 */ /* 0x000fec0003800000 */
.L_x_4656:
[----:B------:R-:W1:Y:S02]  /*ef10*/  LDC R3, c[0x0][0x248] ;  /* 0x00009200ff037b82 */ /* 0x000e640000000800 */
[----:B-1----:R-:W-:-:S05]  /*ef20*/  IMAD.SHL.U32 R14, R3, 0x40, RZ ;  /* 0x00000040030e7824 */ /* 0x002fca00078e00ff */
[----:B------:R-:W-:-:S04]  /*ef30*/  IADD3 R14, -R14, RZ, RZ ;  /* 0x000000ff0e0e7210 */ /* 0x000fc80007ffe1ff */
[----:B------:R-:W-:-:S07]  /*ef40*/  SHF.R.S32.HI R8, RZ, 0x1f, R14 ;  /* 0x0000001fff087819 */ /* 0x000fce000001140e */
.L_x_4657:
        /* <DEDUP_REMOVED lines=52> */
.L_x_4655:
        /* <DEDUP_REMOVED lines=53> */
[----:B------:R-:W-:Y:S01]  /*f5e0*/  FMUL.FTZ R95, R95, UR12 ;  /* 0x0000000c5f5f7c20 */ /* 0x000fe20008410000 */
[--C-:B------:R-:W-:Y:S01]  /*f5f0*/  FFMA.FTZ R94, R6, UR12, -R105.reuse ;  /* 0x0000000c065e7c23 */ /* 0x100fe20008010869 */
[----:B------:R-:W-:Y:S01]  /*f600*/  FMUL.FTZ R0, R0, UR12 ;  /* 0x0000000c00007c20 */ /* 0x000fe20008410000 */
        /* <DEDUP_REMOVED lines=27> */
[----:B------:R-:W1:Y:S01]  /*f7c0*/  MUFU.EX2 R92, R92 ;  /* 0x0000005c005c7308 */ /* 0x000e620000000800 */
        /* <DEDUP_REMOVED lines=39> */
[----:B------:R3:W-:Y:S01]  /*fa40*/  MUFU.EX2 R2, R19 ;  /* 0x0000001300027308 */ /* 0x0007e20000000800 */
        /* <DEDUP_REMOVED lines=8> */
[----:B-1----:R-:W-:Y:S01]  /*fad0*/  F2FP.BF16.F32.PACK_AB R81, R96, R93 ;  /* 0x0000005d6051723e */ /* 0x002fe200000010ff */
[-C--:B------:R-:W-:Y:S01]  /*fae0*/  FMUL.FTZ R70, R70, R0.reuse ;  /* 0x0000000046467220 */ /* 0x080fe20000410000 */
[----:B------:R-:W-:Y:S01]  /*faf0*/  FMUL.FTZ R71, R71, R0 ;  /* 0x0000000047477220 */ /* 0x000fe20000410000 */
[--C-:B------:R-:W-:Y:S01]  /*fb00*/  FFMA.FTZ R116, R120, UR12, -R105.reuse ;  /* 0x0000000c78747c23 */ /* 0x100fe20008010869 */
[--C-:B------:R-:W-:Y:S01]  /*fb10*/  FFMA.FTZ R123, R122, UR12, -R105.reuse ;  /* 0x0000000c7a7b7c23 */ /* 0x100fe20008010869 */
[--C-:B------:R-:W-:Y:S01]  /*fb20*/  FFMA.FTZ R120, R121, UR12, -R100.reuse ;  /* 0x0000000c79787c23 */ /* 0x100fe20008010864 */
[--C-:B------:R-:W-:Y:S01]  /*fb30*/  FFMA.FTZ R119, R119, UR12, -R100.reuse ;  /* 0x0000000c77777c23 */ /* 0x100fe20008010864 */
[----:B------:R-:W-:Y:S01]  /*fb40*/  MUFU.EX2 R114, R114 ;  /* 0x0000007200727308 */ /* 0x000fe20000000800 */
[----:B---3--:R-:W-:Y:S01]  /*fb50*/  LDSM.16.MT88.4 R16, [R90+0x6000] ;  /* 0x006000005a10783b */ /* 0x008fe20000004200 */
[--C-:B------:R-:W-:Y:S01]  /*fb60*/  FFMA.FTZ R117, R117, UR12, -R100.reuse ;  /* 0x0000000c75757c23 */ /* 0x100fe20008010864 */
[--C-:B------:R-:W-:Y:S01]  /*fb70*/  FFMA.FTZ R118, R115, UR12, -R100.reuse ;  /* 0x0000000c73767c23 */ /* 0x100fe20008010864 */
[--C-:B------:R-:W-:Y:S01]  /*fb80*/  FFMA.FTZ R104, R104, UR12, -R105.reuse ;  /* 0x0000000c68687c23 */ /* 0x100fe20008010869 */
[--C-:B------:R-:W-:Y:S01]  /*fb90*/  FFMA.FTZ R103, R103, UR12, -R105.reuse ;  /* 0x0000000c67677c23 */ /* 0x100fe20008010869 */
[--C-:B------:R-:W-:Y:S01]  /*fba0*/  FFMA.FTZ R106, R106, UR12, -R105.reuse ;  /* 0x0000000c6a6a7c23 */ /* 0x100fe20008010869 */
[----:B------:R-:W-:Y:S01]  /*fbb0*/  FFMA.FTZ R105, R102, UR12, -R105 ;  /* 0x0000000c66697c23 */ /* 0x000fe20008010869 */
[----:B------:R-:W1:Y:S01]  /*fbc0*/  MUFU.EX2 R113, R113 ;  /* 0x0000007100717308 */ /* 0x000e620000000800 */
[----:B----4-:R-:W-:Y:S01]  /*fbd0*/  F2FP.BF16.F32.PACK_AB R83, R89, R2 ;  /* 0x000000025953723e */ /* 0x010fe200000010ff */
[--C-:B------:R-:W-:Y:S01]  /*fbe0*/  FFMA.FTZ R102, R98, UR12, -R100.reuse ;  /* 0x0000000c62667c23 */ /* 0x100fe20008010864 */
[--C-:B------:R-:W-:Y:S01]  /*fbf0*/  FFMA.FTZ R99, R99, UR12, -R100.reuse ;  /* 0x0000000c63637c23 */ /* 0x100fe20008010864 */
[--C-:B------:R-:W-:Y:S01]  /*fc00*/  FFMA.FTZ R98, R101, UR12, -R100.reuse ;  /* 0x0000000c65627c23 */ /* 0x100fe20008010864 */
[----:B------:R-:W-:Y:S01]  /*fc10*/  FFMA.FTZ R97, R97, UR12, -R100 ;  /* 0x0000000c61617c23 */ /* 0x000fe20008010864 */
[----:B------:R-:W-:-:S02]  /*fc20*/  FFMA.FTZ R101, R143, R95, R94 ;  /* 0x0000005f8f657223 */ /* 0x000fc4000001005e */
[----:B------:R-:W-:Y:S01]  /*fc30*/  HMMA.16816.F32.BF16 R28, R80, R32, R28 ;  /* 0x00000020501c723c */ /* 0x000fe2000004181c */
[----:B------:R-:W-:Y:S01]  /*fc40*/  MUFU.EX2 R110, R110 ;  /* 0x0000006e006e7308 */ /* 0x000fe20000000800 */
[----:B------:R-:W-:-:S04]  /*fc50*/  FADD.FTZ R101, R92, R101 ;  /* 0x000000655c657221 */ /* 0x000fc80000010000 */
[C---:B------:R-:W-:Y:S01]  /*fc60*/  HMMA.16816.F32.BF16 R32, R80.reuse, R34, R52 ;  /* 0x000000225020723c */ /* 0x040fe20000041834 */
[----:B------:R-:W3:Y:S01]  /*fc70*/  LDSM.16.MT88.4 R52, [R90+0x8000] ;  /* 0x008000005a34783b */ /* 0x000ee20000004200 */
[----:B------:R-:W-:Y:S01]  /*fc80*/  FADD.FTZ R86, R86, R101 ;  /* 0x0000006556567221 */ /* 0x000fe20000010000 */
[----:B------:R-:W-:Y:S03]  /*fc90*/  MUFU.EX2 R109, R109 ;  /* 0x0000006d006d7308 */ /* 0x000fe60000000800 */
[----:B--2---:R-:W-:Y:S01]  /*fca0*/  HMMA.16816.F32.BF16 R36, R80, R56, R36 ;  /* 0x000000385024723c */ /* 0x004fe20000041824 */
[----:B------:R-:W-:-:S04]  /*fcb0*/  FADD.FTZ R3, R3, R86 ;  /* 0x0000005603037221 */ /* 0x000fc80000010000 */
[----:B------:R-:W-:Y:S01]  /*fcc0*/  MUFU.EX2 R112, R112 ;  /* 0x0000007000707308 */ /* 0x000fe20000000800 */
[C---:B------:R-:W-:Y:S01]  /*fcd0*/  HMMA.16816.F32.BF16 R40, R80.reuse, R58, R40 ;  /* 0x0000003a5028723c */ /* 0x040fe20000041828 */
[----:B------:R-:W2:Y:S05]  /*fce0*/  LDSM.16.MT88.4 R56, [R124+0x6400] ;  /* 0x006400007c38783b */ /* 0x000eaa0000004200 */
[C---:B------:R-:W-:Y:S01]  /*fcf0*/  HMMA.16816.F32.BF16 R4, R80.reuse, R8, R4 ;  /* 0x000000085004723c */ /* 0x040fe20000041804 */
[----:B------:R-:W4:Y:S05]  /*fd00*/  MUFU.EX2 R111, R111 ;  /* 0x0000006f006f7308 */ /* 0x000f2a0000000800 */
[C---:B------:R-:W-:Y:S01]  /*fd10*/  HMMA.16816.F32.BF16 R8, R80.reuse, R10, R76 ;  /* 0x0000000a5008723c */ /* 0x040fe2000004184c */
[----:B------:R-:W-:Y:S02]  /*fd20*/  LDSM.16.MT88.4 R76, [R124+0x6c00] ;  /* 0x006c00007c4c783b */ /* 0x000fe40000004200 */
[----:B------:R-:W-:Y:S03]  /*fd30*/  MUFU.EX2 R108, R108 ;  /* 0x0000006c006c7308 */ /* 0x000fe60000000800 */
[C---:B------:R-:W-:Y:S05]  /*fd40*/  HMMA.16816.F32.BF16 R20, R80.reuse, R24, R20 ;  /* 0x000000185014723c */ /* 0x040fea0000041814 */
[----:B------:R-:W5:Y:S01]  /*fd50*/  MUFU.EX2 R107, R107 ;  /* 0x0000006b006b7308 */ /* 0x000f620000000800 */
[C---:B------:R-:W-:Y:S01]  /*fd60*/  HMMA.16816.F32.BF16 R24, R80.reuse, R26, R60 ;  /* 0x0000001a5018723c */ /* 0x040fe2000004183c */
[----:B------:R-:W2:Y:S05]  /*fd70*/  LDSM.16.MT88.4 R60, [R90+0x6400] ;  /* 0x006400005a3c783b */ /* 0x000eaa0000004200 */
[C---:B---3--:R-:W-:Y:S01]  /*fd80*/  HMMA.16816.F32.BF16 R44, R80.reuse, R52, R44 ;  /* 0x00000034502c723c */ /* 0x048fe2000004182c */
[----:B------:R-:W-:Y:S05]  /*fd90*/  MUFU.EX2 R138, R138 ;  /* 0x0000008a008a7308 */ /* 0x000fea0000000800 */
[C---:B------:R-:W-:Y:S01]  /*fda0*/  HMMA.16816.F32.BF16 R48, R80.reuse, R54, R48 ;  /* 0x000000365030723c */ /* 0x040fe20000041830 */
[----:B-1----:R-:W-:Y:S01]  /*fdb0*/  F2FP.BF16.F32.PACK_AB R52, R113, R114 ;  /* 0x000000727134723e */ /* 0x002fe200000010ff */
[----:B------:R-:W-:Y:S01]  /*fdc0*/  FADD.FTZ R114, R114, R3 ;  /* 0x0000000372727221 */ /* 0x000fe20000010000 */
[----:B----4-:R-:W-:Y:S01]  /*fdd0*/  F2FP.BF16.F32.PACK_AB R53, R111, R112 ;  /* 0x000000706f35723e */ /* 0x010fe200000010ff */
[----:B------:R-:W-:Y:S02]  /*fde0*/  MUFU.EX2 R139, R139 ;  /* 0x0000008b008b7308 */ /* 0x000fe40000000800 */
[----:B------:R-:W-:Y:S01]  /*fdf0*/  HMMA.16816.F32.BF16 R12, R80, R16, R12 ;  /* 0x00000010500c723c */ /* 0x000fe2000004180c */
[----:B------:R-:W-:Y:S01]  /*fe00*/  F2FP.BF16.F32.PACK_AB R54, R109, R110 ;  /* 0x0000006e6d36723e */ /* 0x000fe200000010ff */
[----:B------:R-:W-:Y:S01]  /*fe10*/  FADD.FTZ R113, R113, R114 ;  /* 0x0000007271717221 */ /* 0x000fe20000010000 */
[----:B-----5:R-:W-:-:S03]  /*fe20*/  F2FP.BF16.F32.PACK_AB R55, R107, R108 ;  /* 0x0000006c6b37723e */ /* 0x020fc600000010ff */
[----:B------:R-:W-:Y:S01]  /*fe30*/  HMMA.16816.F32.BF16 R16, R80, R18, R68 ;  /* 0x000000125010723c */ /* 0x000fe20000041844 */
[----:B------:R-:W-:Y:S01]  /*fe40*/  MUFU.EX2 R116, R116 ;  /* 0x0000007400747308 */ /* 0x000fe20000000800 */
[----:B------:R-:W-:Y:S01]  /*fe50*/  LDSM.16.MT88.4 R68, [R90+0x6c00] ;  /* 0x006c00005a44783b */ /* 0x000fe20000004200 */
[----:B------:R-:W-:-:S03]  /*fe60*/  FADD.FTZ R110, R110, R113 ;  /* 0x000000716e6e7221 */ /* 0x000fc60000010000 */
[C---:B--2---:R-:W-:Y:S01]  /*fe70*/  HMMA.16816.F32.BF16 R4, R52.reuse, R56, R4 ;  /* 0x000000383404723c */ /* 0x044fe20000041804 */
[----:B------:R-:W-:Y:S02]  /*fe80*/  FADD.FTZ R109, R109, R110 ;  /* 0x0000006e6d6d7221 */ /* 0x000fe40000010000 */
[----:B------:R-:W-:Y:S03]  /*fe90*/  MUFU.EX2 R123, R123 ;  /* 0x0000007b007b7308 */ /* 0x000fe60000000800 */
[C---:B------:R-:W-:Y:S01]  /*fea0*/  HMMA.16816.F32.BF16 R8, R52.reuse, R58, R8 ;  /* 0x0000003a3408723c */ /* 0x040fe20000041808 */
[----:B------:R-:W1:Y:S04]  /*feb0*/  LDSM.16.MT88.4 R56, [R124+0x7400] ;  /* 0x007400007c38783b */ /* 0x000e680000004200 */
[----:B------:R-:W-:Y:S01]  /*fec0*/  MUFU.EX2 R120, R120 ;  /* 0x0000007800787308 */ /* 0x000fe20000000800 */
[C---:B------:R-:W-:Y:S06]  /*fed0*/  HMMA.16816.F32.BF16 R12, R52.reuse, R60, R12 ;  /* 0x0000003c340c723c */ /* 0x040fec000004180c */
[C---:B------:R-:W-:Y:S01]  /*fee0*/  HMMA.16816.F32.BF16 R16, R52.reuse, R62, R16 ;  /* 0x0000003e3410723c */ /* 0x040fe20000041810 */
[----:B------:R-:W2:Y:S01]  /*fef0*/  LDSM.16.MT88.4 R60, [R90+0x7400] ;  /* 0x007400005a3c783b */ /* 0x000ea20000004200 */
[----:B------:R-:W-:Y:S08]  /*ff00*/  MUFU.EX2 R119, R119 ;  /* 0x0000007700777308 */ /* 0x000ff00000000800 */
[----:B------:R-:W-:Y:S08]  /*ff10*/  MUFU.EX2 R117, R117 ;  /* 0x0000007500757308 */ /* 0x000ff00000000800 */
[----:B------:R-:W-:Y:S08]  /*ff20*/  MUFU.EX2 R118, R118 ;  /* 0x0000007600767308 */ /* 0x000ff00000000800 */
[----:B------:R-:W-:Y:S01]  /*ff30*/  MUFU.EX2 R104, R104 ;  /* 0x0000006800687308 */ /* 0x000fe20000000800 */
[C---:B-1----:R-:W-:Y:S07]  /*ff40*/  HMMA.16816.F32.BF16 R20, R52.reuse, R56, R20 ;  /* 0x000000383414723c */ /* 0x042fee0000041814 */
[----:B------:R-:W1:Y:S01]  /*ff50*/  MUFU.EX2 R103, R103 ;  /* 0x0000006700677308 */ /* 0x000e620000000800 */
[C---:B------:R-:W-:Y:S01]  /*ff60*/  HMMA.16816.F32.BF16 R24, R52.reuse, R58, R24 ;  /* 0x0000003a3418723c */ /* 0x040fe20000041818 */
[----:B------:R-:W3:Y:S05]  /*ff70*/  LDSM.16.MT88.4 R56, [R124+0x8400] ;  /* 0x008400007c38783b */ /* 0x000eea0000004200 */
[C---:B--2---:R-:W-:Y:S01]  /*ff80*/  HMMA.16816.F32.BF16 R28, R52.reuse, R60, R28 ;  /* 0x0000003c341c723c */ /* 0x044fe2000004181c */
[----:B------:R-:W-:Y:S05]  /*ff90*/  MUFU.EX2 R106, R106 ;  /* 0x0000006a006a7308 */ /* 0x000fea0000000800 */
[----:B------:R-:W-:Y:S01]  /*ffa0*/  HMMA.16816.F32.BF16 R32, R52, R62, R32 ;  /* 0x0000003e3420723c */ /* 0x000fe20000041820 */
[----:B------:R-:W2:Y:S02]  /*ffb0*/  LDSM.16.MT88.4 R60, [R90+0x8400] ;  /* 0x008400005a3c783b */ /* 0x000ea40000004200 */
[----:B------:R-:W4:Y:S01]  /*ffc0*/  MUFU.EX2 R105, R105 ;  /* 0x0000006900697308 */ /* 0x000f220000000800 */
[----:B-1----:R-:W-:-:S07]  /*ffd0*/  F2FP.BF16.F32.PACK_AB R92, R103, R104 ;  /* 0x00000068675c723e */ /* 0x002fce00000010ff */
[----:B------:R-:W-:Y:S08]  /*ffe0*/  MUFU.EX2 R99, R99 ;  /* 0x0000006300637308 */ /* 0x000ff00000000800 */
[----:B------:R-:W-:Y:S01]  /*fff0*/  MUFU.EX2 R102, R102 ;  /* 0x0000006600667308 */ /* 0x000fe20000000800 */
[----:B----4-:R-:W-:-:S07]  /*10000*/  F2FP.BF16.F32.PACK_AB R94, R105, R106 ;  /* 0x0000006a695e723e */ /* 0x010fce00000010ff */
[----:B------:R-:W-:Y:S01]  /*10010*/  MUFU.EX2 R98, R98 ;  /* 0x0000006200627308 */ /* 0x000fe20000000800 */
[C---:B---3--:R-:W-:Y:S06]  /*10020*/  HMMA.16816.F32.BF16 R36, R52.reuse, R56, R36 ;  /* 0x000000383424723c */ /* 0x048fec0000041824 */
[C---:B------:R-:W-:Y:S01]  /*10030*/  HMMA.16816.F32.BF16 R40, R52.reuse, R58, R40 ;  /* 0x0000003a3428723c */ /* 0x040fe20000041828 */
[----:B------:R-:W1:Y:S01]  /*10040*/  LDSM.16.MT88.4 R56, [R124+0x6800] ;  /* 0x006800007c38783b */ /* 0x000e620000004200 */
[----:B------:R-:W3:Y:S04]  /*10050*/  MUFU.EX2 R97, R97 ;  /* 0x0000006100617308 */ /* 0x000ee80000000800 */
[C---:B--2---:R-:W-:Y:S06]  /*10060*/  HMMA.16816.F32.BF16 R44, R52.reuse, R60, R44 ;  /* 0x0000003c342c723c */ /* 0x044fec000004182c */
[----:B------:R-:W-:Y:S01]  /*10070*/  HMMA.16816.F32.BF16 R48, R52, R62, R48 ;  /* 0x0000003e3430723c */ /* 0x000fe20000041830 */
[----:B------:R-:W2:Y:S06]  /*10080*/  LDSM.16.MT88.4 R60, [R90+0x6800] ;  /* 0x006800005a3c783b */ /* 0x000eac0000004200 */
[----:B------:R-:W-:Y:S01]  /*10090*/  F2FP.BF16.F32.PACK_AB R52, R139, R138 ;  /* 0x0000008a8b34723e */ /* 0x000fe200000010ff */
[----:B------:R-:W-:Y:S01]  /*100a0*/  FADD.FTZ R138, R138, R109 ;  /* 0x0000006d8a8a7221 */ /* 0x000fe20000010000 */
[----:B------:R-:W-:-:S02]  /*100b0*/  F2FP.BF16.F32.PACK_AB R53, R119, R120 ;  /* 0x000000787735723e */ /* 0x000fc400000010ff */
[----:B------:R-:W-:Y:S01]  /*100c0*/  F2FP.BF16.F32.PACK_AB R54, R123, R116 ;  /* 0x000000747b36723e */ /* 0x000fe200000010ff */
[----:B------:R-:W-:Y:S01]  /*100d0*/  FADD.FTZ R139, R139, R138 ;  /* 0x0000008a8b8b7221 */ /* 0x000fe20000010000 */
[----:B------:R-:W-:Y:S02]  /*100e0*/  F2FP.BF16.F32.PACK_AB R55, R118, R117 ;  /* 0x000000757637723e */ /* 0x000fe400000010ff */
[----:B---3--:R-:W-:Y:S01]  /*100f0*/  F2FP.BF16.F32.PACK_AB R95, R97, R98 ;  /* 0x00000062615f723e */ /* 0x008fe200000010ff */
[----:B------:R-:W-:-:S04]  /*10100*/  FADD.FTZ R116, R116, R139 ;  /* 0x0000008b74747221 */ /* 0x000fc80000010000 */
[----:B------:R-:W-:-:S04]  /*10110*/  FADD.FTZ R123, R123, R116 ;  /* 0x000000747b7b7221 */ /* 0x000fc80000010000 */
[----:B------:R-:W-:-:S04]  /*10120*/  FADD.FTZ R104, R104, R123 ;  /* 0x0000007b68687221 */ /* 0x000fc80000010000 */
[----:B------:R-:W-:Y:S01]  /*10130*/  FADD.FTZ R103, R103, R104 ;  /* 0x0000006867677221 */ /* 0x000fe20000010000 */
[----:B-1----:R-:W-:Y:S03]  /*10140*/  HMMA.16816.F32.BF16 R4, R52, R56, R4 ;  /* 0x000000383404723c */ /* 0x002fe60000041804 */
[----:B------:R-:W-:-:S03]  /*10150*/  FADD.FTZ R106, R106, R103 ;  /* 0x000000676a6a7221 */ /* 0x000fc60000010000 */
[----:B------:R-:W-:Y:S01]  /*10160*/  HMMA.16816.F32.BF16 R8, R52, R58, R8 ;  /* 0x0000003a3408723c */ /* 0x000fe20000041808 */
[----:B------:R-:W1:Y:S01]  /*10170*/  LDSM.16.MT88.4 R56, [R124+0x7800] ;  /* 0x007800007c38783b */ /* 0x000e620000004200 */
[----:B------:R-:W-:-:S04]  /*10180*/  FADD.FTZ R143, R105, R106 ;  /* 0x0000006a698f7221 */ /* 0x000fc80000010000 */
        /* <DEDUP_REMOVED lines=8> */
[----:B------:R-:W-:Y:S05]  /*10210*/  LDSM.16.MT88.4 R60, [R124+0x7c00] ;  /* 0x007c00007c3c783b */ /* 0x000fea0000004200 */
[C---:B-1----:R-:W-:Y:S06]  /*10220*/  HMMA.16816.F32.BF16 R28, R52.reuse, R56, R28 ;  /* 0x00000038341c723c */ /* 0x042fec000004181c */
[C---:B------:R-:W-:Y:S01]  /*10230*/  HMMA.16816.F32.BF16 R32, R52.reuse, R58, R32 ;  /* 0x0000003a3420723c */ /* 0x040fe20000041820 */
[----:B------:R-:W1:Y:S05]  /*10240*/  LDSM.16.MT88.4 R56, [R90+0x8800] ;  /* 0x008800005a38783b */ /* 0x000e6a0000004200 */
        /* <DEDUP_REMOVED lines=36> */
.L_x_4652:
        /* <DEDUP_REMOVED lines=10> */
[----:B------:R-:W-:Y:S01]  /*10530*/  USHF.R.S32.HI UR8, URZ, 0x1f, UR9 ;  /* 0x0000001f3f087899 */ /* 0x000fe20008011409 */
[----:B------:R-:W-:-:S02]  /*10540*/  ULDC UR5, c[0x0][0x39c] ;  /* 0x0000e70000057ab9 */ /* 0x000fc40000000800 */
[----:B------:R-:W-:Y:S01]  /*10550*/  MOV R138, UR4 ;  /* 0x00000004008a7c02 */ /* 0x000fe20008000f00 */
[----:B------:R-:W-:-:S08]  /*10560*/  ULDC UR4, c[0x0][0x2ec] ;  /* 0x0000bb0000047ab9 */ /* 0x000fd00000000800 */
.L_x_4662:
        /* <DEDUP_REMOVED lines=71> */
.L_x_4659:
        /* <DEDUP_REMOVED lines=8> */
[----:B------:R-:W-:Y:S01]  /*10a60*/  @P6 LDGSTS.E.BYPASS.LTC128B.128 [R137+0x6000], desc[UR6][R140.64] ;  /* 0x060000008c896fae */ /* 0x000fe2000b901d46 */
[C-C-:B------:R-:W-:Y:S02]  /*10a70*/  @P6 LEA.HI.X R149, R86.reuse, R141, R87.reuse, 0x6, P2 ;  /* 0x0000008d56956211 */ /* 0x140fe400010f3457 */
[----:B------:R-:W-:Y:S02]  /*10a80*/  LEA.HI.X R2, R86, R2, R87, 0x5, P0 ;  /* 0x0000000256027211 */ /* 0x000fe400000f2c57 */
[----:B------:R-:W-:Y:S01]  /*10a90*/  @!P6 STS [R137+0x6000], RZ ;  /* 0x006000ff8900e388 */ /* 0x000fe20000000800 */
[C---:B------:R-:W-:Y:S02]  /*10aa0*/  @P4 LEA R144, P0, R0.reuse, R144, 0x1 ;  /* 0x0000009000904211 */ /* 0x040fe400078008ff */
[CCC-:B------:R-:W-:Y:S02]  /*10ab0*/  @P5 LEA.HI.X R147, R0.reuse, R145.reuse, R2.reuse, 0x1, P1 ;  /* 0x0000009100935211 */ /* 0x1c0fe400008f0c02 */
[----:B------:R-:W-:Y:S01]  /*10ac0*/  @!P6 STS [R137+0x6004], RZ ;  /* 0x006004ff8900e388 */ /* 0x000fe20000000800 */
[----:B------:R-:W-:Y:S02]  /*10ad0*/  @P4 LEA.HI.X R145, R0, R145, R2, 0x1, P0 ;  /* 0x0000009100914211 */ /* 0x000fe400000f0c02 */
[----:B------:R-:W-:Y:S02]  /*10ae0*/  ISETP.GE.AND P0, PT, R136, 0x2, PT ;  /* 0x000000028800780c */ /* 0x000fe40003f06270 */
[----:B------:R-:W-:Y:S05]  /*10af0*/  @!P6 STS.64 [R137+0x6008], RZ ;  /* 0x006008ff8900e388 */ /* 0x000fea0000000a00 */
[----:B------:R-:W-:Y:S01]  /*10b00*/  @!PT LDS RZ, [RZ] ;  /* 0x00000000fffff984 */ /* 0x000fe20000000800 */
[----:B------:R-:W-:Y:S01]  /*10b10*/  @!PT LDS RZ, [RZ] ;  /* 0x00000000fffff984 */ /* 0x000fe20000000800 */
[----:B------:R-:W-:Y:S01]  /*10b20*/  @!PT LDS RZ, [RZ] ;  /* 0x00000000fffff984 */ /* 0x000fe20000000800 */
[----:B------:R-:W-:Y:S05]  /*10b30*/  @P5 LDGSTS.E.BYPASS.LTC128B.128 [R137+0x7000], desc[UR6][R140.64+0x40] ;  /* 0x070000408c895fae */ /* 0x000fea000b901d46 */
[----:B------:R-:W-:Y:S05]  /*10b40*/  @!P5 STS.128 [R137+0x7000], RZ ;  /* 0x007000ff8900d388 */ /* 0x000fea0000000c00 */
        /* <DEDUP_REMOVED lines=13> */
[----:B------:R1:W-:Y:S05]  /*10c20*/  @P5 LDGSTS.E.BYPASS.LTC128B.128 [R137+0x7800], desc[UR6][R146.64+0x40] ;  /* 0x0780004092895fae */ /* 0x0003ea000b901d46 */
[----:B------:R-:W-:Y:S05]  /*10c30*/  @!P5 STS.128 [R137+0x7800], RZ ;  /* 0x007800ff8900d388 */ /* 0x000fea0000000c00 */
[----:B------:R-:W-:Y:S01]  /*10c40*/  @!PT LDS RZ, [RZ] ;  /* 0x00000000fffff984 */ /* 0x000fe20000000800 */
[----:B------:R-:W-:Y:S01]  /*10c50*/  @!PT LDS RZ, [RZ] ;  /* 0x00000000fffff984 */ /* 0x000fe20000000800 */
[----:B------:R-:W-:Y:S01]  /*10c60*/  @!PT LDS RZ, [RZ] ;  /* 0x00000000fffff984 */ /* 0x000fe20000000800 */
[----:B------:R2:W-:Y:S05]  /*10c70*/  @P4 LDGSTS.E.BYPASS.LTC128B.128 [R137+0x8800], desc[UR6][R144.64+0x80] ;  /* 0x0880008090894fae */ /* 0x0005ea000b901d46 */
[----:B------:R-:W-:Y:S05]  /*10c80*/  @!P4 STS.128 [R137+0x8800], RZ ;  /* 0x008800ff8900c388 */ /* 0x000fea0000000c00 */
[----:B------:R-:W-:Y:S05]  /*10c90*/  LDSM.16.M88.4 R92, [R127] ;  /* 0x000000007f5c783b */ /* 0x000fea0000000200 */
[----:B------:R-:W3:Y:S05]  /*10ca0*/  LDSM.16.M88.4 R96, [R126+0x3000] ;  /* 0x003000007e60783b */ /* 0x000eea0000000200 */
[----:B------:R-:W4:Y:S05]  /*10cb0*/  LDSM.16.M88.4 R100, [R126+0x3400] ;  /* 0x003400007e64783b */ /* 0x000f2a0000000200 */
[----:B------:R-:W5:Y:S05]  /*10cc0*/  LDSM.16.M88.4 R104, [R126+0x3800] ;  /* 0x003800007e68783b */ /* 0x000f6a0000000200 */
[----:B------:R-:W1:Y:S05]  /*10cd0*/  LDSM.16.M88.4 R108, [R126+0x3c00] ;  /* 0x003c00007e6c783b */ /* 0x000e6a0000000200 */
[----:B------:R-:W0:Y:S05]  /*10ce0*/  LDGDEPBAR ;  /* 0x00000000000079af */ /* 0x000e2a0000000000 */
[----:B------:R-:W-:Y:S05]  /*10cf0*/  LDSM.16.M88.4 R112, [R125] ;  /* 0x000000007d70783b */ /* 0x000fea0000000200 */
[----:B------:R-:W2:Y:S05]  /*10d00*/  LDSM.16.M88.4 R116, [R91+0x3000] ;  /* 0x003000005b74783b */ /* 0x000eaa0000000200 */
        /* <DEDUP_REMOVED lines=88> */
[----:B------:R-:W1:Y:S02]  /*11290*/  MUFU.TANH R122, R2 ;  /* 0x00000002007a7308 */ /* 0x000e640000002400 */
[----:B-----5:R-:W-:Y:S01]  /*112a0*/  FMUL.FTZ R86, R10, UR5 ;  /* 0x000000050a567c20 */ /* 0x020fe20008410000 */
[C---:B--2---:R-:W-:Y:S07]  /*112b0*/  HMMA.16816.F32.BF16 R28, R96.reuse, R92, R28 ;  /* 0x0000005c601c723c */ /* 0x044fee000004181c */
[----:B------:R2:W3:Y:S01]  /*112c0*/  MUFU.TANH R117, R87 ;  /* 0x0000005700757308 */ /* 0x0004e20000002400 */
        /* <DEDUP_REMOVED lines=19> */
[----:B--2---:R-:W-:Y:S01]  /*11400*/  FMUL.FTZ R87, R34, UR5 ;  /* 0x0000000522577c20 */ /* 0x004fe20008410000 */
[----:B------:R-:W-:Y:S05]  /*11410*/  FMUL.FTZ R35, R35, UR5 ;  /* 0x0000000523237c20 */ /* 0x000fea0008410000 */
[----:B------:R-:W2:Y:S10]  /*11420*/  MUFU.TANH R165, R165 ;  /* 0x000000a500a57308 */ /* 0x000eb40000002400 */
        /* <DEDUP_REMOVED lines=22> */
[----:B------:R4:W1:Y:S01]  /*11590*/  MUFU.TANH R86, R35 ;  /* 0x0000002300567308 */ /* 0x0008620000002400 */
[----:B--23--:R-:W-:Y:S05]  /*115a0*/  @!P0 BRA `(.L_x_4660) ;  /* 0x0000000400bc8947 */ /* 0x00cfea0003800000 */
[----:B------:R-:W2:Y:S01]  /*115b0*/  LDC.64 R4, c[0x0][0x248] ;  /* 0x00009200ff047b82 */ /* 0x000ea20000000a00 */
[----:B------:R-:W-:Y:S02]  /*115c0*/  MOV R10, UR9 ;  /* 0x00000009000a7c02 */ /* 0x000fe40008000f00 */
[----:B------:R-:W-:Y:S01]  /*115d0*/  MOV R9, UR8 ;  /* 0x0000000800097c02 */ /* 0x000fe20008000f00 */
[----:B------:R-:W-:Y:S06]  /*115e0*/  @!P3 BRA `(.L_x_4661) ;  /* 0x0000000000f8b947 */ /* 0x000fec0003800000 */
[----:B----4-:R-:W3:Y:S01]  /*115f0*/  LDC R0, c[0x0][0x380] ;  /* 0x0000e000ff007b82 */ /* 0x010ee20000000800 */
[----:B------:R-:W-:Y:S05]  /*11600*/  SHF.L.U32 R15, R136, 0x6, RZ ;  /* 0x00000006880f7819 */ /* 0x000fea00000006ff */
[C---:B------:R-:W-:Y:S02]  /*11610*/  VIADD R13, R15.reuse, 0xffffff80 ;  /* 0xffffff800f0d7836 */ /* 0x040fe40000000000 */
[----:B------:R-:W-:Y:S03]  /*11620*/  VIADD R15, R15, 0xffffffc0 ;  /* 0xffffffc00f0f7836 */ /* 0x000fe60000000000 */
[----:B------:R-:W-:Y:S02]  /*11630*/  IABS R9, R13 ;  /* 0x0000000d00097213 */ /* 0x000fe40000000000 */
[-C--:B---3--:R-:W-:Y:S02]  /*11640*/  IABS R6, R0.reuse ;  /* 0x0000000000067213 */ /* 0x088fe40000000000 */
[----:B------:R-:W-:Y:S02]  /*11650*/  LOP3.LUT R13, R13, R0, RZ, 0x3c, !PT ;  /* 0x000000000d0d7212 */ /* 0x000fe400078e3cff */
[----:B------:R-:W3:Y:S10]  /*11660*/  I2F.RP R8, R6 ;  /* 0x0000000600087306 */ /* 0x000ef40000209400 */
[----:B---3--:R-:W3:Y:S02]  /*11670*/  MUFU.RCP R2, R8 ;  /* 0x0000000800027308 */ /* 0x008ee40000001000 */
[----:B---3--:R-:W-:Y:S08]  /*11680*/  VIADD R10, R2, 0xffffffe ;  /* 0x0ffffffe020a7836 */ /* 0x008ff00000000000 */
[----:B------:R-:W3:Y:S02]  /*11690*/  F2I.FTZ.U32.TRUNC.NTZ R11, R10 ;  /* 0x0000000a000b7305 */ /* 0x000ee4000021f000 */
[--C-:B---3--:R-:W-:Y:S01]  /*116a0*/  IMAD.MOV R7, RZ, RZ, -R11.reuse ;  /* 0x000000ffff077224 */ /* 0x108fe200078e0a0b */
        /* <DEDUP_REMOVED lines=28> */
[----:B------:R-:W3:Y:S02]  /*11870*/  LDC.64 R8, c[0x0][0x248] ;  /* 0x00009200ff087b82 */ /* 0x000ee40000000a00 */
[----:B------:R-:W-:Y:S02]  /*11880*/  LEA R18, P1, R7, R130, 0x2 ;  /* 0x0000008207127211 */ /* 0x000fe400078210ff */
[----:B------:R-:W-:Y:S02]  /*11890*/  SEL R13, R13, R2, !P0 ;  /* 0x000000020d0d7207 */ /* 0x000fe40004000000 */
[-C--:B------:R-:W-:Y:S02]  /*118a0*/  LEA.HI.X.SX32 R19, R7, R131.reuse, 0x2, P1 ;  /* 0x0000008307137211 */ /* 0x080fe400008f16ff */
[C---:B------:R-:W-:Y:S03]  /*118b0*/  LEA R16, P0, R13.reuse, R130, 0x2 ;  /* 0x000000820d107211 */ /* 0x040fe600078010ff */
[----:B------:R-:W4:Y:S01]  /*118c0*/  LDG.E R2, desc[UR6][R18.64] ;  /* 0x0000000612027981 */ /* 0x000f22000c1e1900 */
[C---:B------:R-:W-:Y:S01]  /*118d0*/  LEA.HI.X.SX32 R17, R13.reuse, R131, 0x2, P0 ;  /* 0x000000830d117211 */ /* 0x040fe200000f16ff */
[----:B------:R-:W-:Y:S02]  /*118e0*/  IMAD.IADD R13, R13, 0x1, -R7 ;  /* 0x000000010d0d7824 */ /* 0x000fe400078e0a07 */
[----:B------:R-:W5:Y:S02]  /*118f0*/  LDC.64 R6, c[0x0][0x230] ;  /* 0x00008c00ff067b82 */ /* 0x000f640000000a00 */
[----:B------:R-:W-:Y:S01]  /*11900*/  IMAD R13, R13, R0, -0x40 ;  /* 0xffffffc00d0d7424 */ /* 0x000fe200078e0200 */
[----:B------:R-:W4:Y:S04]  /*11910*/  LDG.E R11, desc[UR6][R16.64] ;  /* 0x00000006100b7981 */ /* 0x000f28000c1e1900 */
[----:B------:R-:W-:Y:S05]  /*11920*/  SHF.R.S32.HI R15, RZ, 0x1f, R13 ;  /* 0x0000001fff0f7819 */ /* 0x000fea000001140d */
[----:B---3--:R-:W-:Y:S04]  /*11930*/  IMAD R0, R15, R8, RZ ;  /* 0x000000080f007224 */ /* 0x008fe800078e02ff */
[----:B------:R-:W-:Y:S01]  /*11940*/  IMAD R0, R13, R9, R0 ;  /* 0x000000090d007224 */ /* 0x000fe200078e0200 */
[----:B----4-:R-:W-:Y:S01]  /*11950*/  IADD3 R2, -R11, R2, RZ ;  /* 0x000000020b027210 */ /* 0x010fe20007ffe1ff */
[----:B------:R-:W-:Y:S03]  /*11960*/  IMAD.WIDE.U32 R10, R13, R8, RZ ;  /* 0x000000080d0a7225 */ /* 0x000fe600078e00ff */
[----:B------:R-:W-:Y:S01]  /*11970*/  SHF.R.S32.HI R9, RZ, 0x1f, R2 ;  /* 0x0000001fff097819 */ /* 0x000fe20000011402 */
[----:B------:R-:W-:Y:S04]  /*11980*/  IMAD.IADD R11, R11, 0x1, R0 ;  /* 0x000000010b0b7824 */ /* 0x000fe800078e0200 */
[-C--:B-----5:R-:W-:Y:S02]  /*11990*/  IMAD R9, R9, R6.reuse, RZ ;  /* 0x0000000609097224 */ /* 0x0a0fe400078e02ff */
[C---:B------:R-:W-:Y:S04]  /*119a0*/  IMAD.WIDE.U32 R10, R2.reuse, R6, R10 ;  /* 0x00000006020a7225 */ /* 0x040fe800078e000a */
[----:B------:R-:W-:Y:S05]  /*119b0*/  IMAD R9, R2, R7, R9 ;  /* 0x0000000702097224 */ /* 0x000fea00078e0209 */
[----:B------:R-:W-:Y:S07]  /*119c0*/  IADD3 R9, R11, R9, RZ ;  /* 0x000000090b097210 */ /* 0x000fee0007ffe0ff */
.L_x_4661:
[----:B------:R-:W-:Y:S02]  /*119d0*/  LEA R6, P1, R10, R134, 0x1 ;  /* 0x000000860a067211 */ /* 0x000fe400078208ff */
[----:B--2-4-:R-:W-:Y:S02]  /*119e0*/  LEA R0, P0, R4, R10, 0x5 ;  /* 0x0000000a04007211 */ /* 0x014fe400078028ff */
        /* <DEDUP_REMOVED lines=43> */
.L_x_4660:
[----:B----4-:R-:W-:Y:S01]  /*11ca0*/  FMNMX.FTZ R0, R111, R89, !PT ;  /* 0x000000596f007209 */ /* 0x010fe20007810000 */
[----:B------:R-:W-:Y:S01]  /*11cb0*/  LDSM.16.MT88.4 R16, [R124+0x6000] ;  /* 0x006000007c10783b */ /* 0x000fe20000004200 */
[----:B--2---:R-:W-:Y:S02]  /*11cc0*/  FMNMX.FTZ R9, R110, R3, !PT ;  /* 0x000000036e097209 */ /* 0x004fe40007810000 */
[----:B------:R-:W-:Y:S02]  /*11cd0*/  FMNMX.FTZ R0, R109, R0, !PT ;  /* 0x000000006d007209 */ /* 0x000fe40007810000 */
[----:B-1----:R-:W-:Y:S02]  /*11ce0*/  FMNMX.FTZ R9, R122, R9, !PT ;  /* 0x000000097a097209 */ /* 0x002fe40007810000 */
        /* <DEDUP_REMOVED lines=43> */
[----:B------:R-:W-:Y:S01]  /*11fa0*/  FMUL.FTZ R6, R3, UR4 ;  /* 0x0000000403067c20 */ /* 0x000fe20008410000 */
[----:B------:R-:W-:Y:S02]  /*11fb0*/  MOV R89, R2 ;  /* 0x0000000200597202 */ /* 0x000fe40000000f00 */
        /* <DEDUP_REMOVED lines=39> */
[----:B------:R-:W2:Y:S01]  /*12230*/  LDSM.16.MT88.4 R64, [R90+0x7000] ;  /* 0x007000005a40783b */ /* 0x000ea20000004200 */
[C---:B------:R-:W-:Y:S01]  /*12240*/  FMUL.FTZ R13, R88.reuse, R73 ;  /* 0x00000049580d7220 */ /* 0x040fe20000410000 */
[C---:B------:R-:W-:Y:S01]  /*12250*/  FMUL.FTZ R28, R88.reuse, R56 ;  /* 0x00000038581c7220 */ /* 0x040fe20000410000 */
[C---:B------:R-:W-:Y:S01]  /*12260*/  FMUL.FTZ R29, R88.reuse, R57 ;  /* 0x00000039581d7220 */ /* 0x040fe20000410000 */
[C---:B------:R-:W-:Y:S01]  /*12270*/  FMUL.FTZ R36, R88.reuse, R36 ;  /* 0x0000002458247220 */ /* 0x040fe20000410000 */
[----:B------:R-:W-:Y:S01]  /*12280*/  FMUL.FTZ R37, R88, R37 ;  /* 0x0000002558257220 */ /* 0x000fe20000410000 */
[C---:B------:R-:W-:Y:S03]  /*12290*/  FMUL.FTZ R38, R3.reuse, R38 ;  /* 0x0000002603267220 */ /* 0x040fe60000410000 */
[----:B------:R-:W3:Y:S01]  /*122a0*/  MUFU.EX2 R92, R92 ;  /* 0x0000005c005c7308 */ /* 0x000ee20000000800 */
[----:B-1----:R-:W-:Y:S01]  /*122b0*/  F2FP.BF16.F32.PACK_AB R80, R94, R99 ;  /* 0x000000635e50723e */ /* 0x002fe200000010ff */
[----:B------:R-:W1:Y:S01]  /*122c0*/  LDSM.16.MT88.4 R56, [R124+0x8000] ;  /* 0x008000007c38783b */ /* 0x000e620000004200 */
[C---:B------:R-:W-:Y:S01]  /*122d0*/  FMUL.FTZ R39, R3.reuse, R39 ;  /* 0x0000002703277220 */ /* 0x040fe20000410000 */
        /* <DEDUP_REMOVED lines=29> */
[----:B----4-:R-:W-:Y:S01]  /*124b0*/  F2FP.BF16.F32.PACK_AB R82, R98, R93 ;  /* 0x0000005d6252723e */ /* 0x010fe200000010ff */
[--C-:B------:R-:W-:Y:S01]  /*124c0*/  FFMA.FTZ R121, R151, UR4, -R108.reuse ;  /* 0x0000000497797c23 */ /* 0x100fe2000801086c */
[--C-:B------:R-:W-:Y:S01]  /*124d0*/  FFMA.FTZ R120, R153, UR4, -R108.reuse ;  /* 0x0000000499787c23 */ /* 0x100fe2000801086c */
[--C-:B------:R-:W-:Y:S01]  /*124e0*/  FFMA.FTZ R119, R156, UR4, -R108.reuse ;  /* 0x000000049c777c23 */ /* 0x100fe2000801086c */
[----:B------:R-:W-:Y:S01]  /*124f0*/  FFMA.FTZ R108, R157, UR4, -R108 ;  /* 0x000000049d6c7c23 */ /* 0x000fe2000801086c */
[--C-:B------:R-:W-:Y:S01]  /*12500*/  FFMA.FTZ R122, R144, UR4, -R95.reuse ;  /* 0x00000004907a7c23 */ /* 0x100fe2000801085f */
[--C-:B------:R-:W-:Y:S03]  /*12510*/  FFMA.FTZ R117, R145, UR4, -R95.reuse ;  /* 0x0000000491757c23 */ /* 0x100fe6000801085f */
[----:B------:R-:W-:Y:S01]  /*12520*/  MUFU.EX2 R104, R104 ;  /* 0x0000006800687308 */ /* 0x000fe20000000800 */
[--C-:B------:R-:W-:Y:S01]  /*12530*/  FFMA.FTZ R87, R87, UR4, -R95.reuse ;  /* 0x0000000457577c23 */ /* 0x100fe2000801085f */
[----:B------:R-:W-:Y:S01]  /*12540*/  FFMA.FTZ R95, R86, UR4, -R95 ;  /* 0x00000004565f7c23 */ /* 0x000fe2000801085f */
[----:B------:R-:W-:Y:S01]  /*12550*/  FFMA.FTZ R100, R3, R142, R100 ;  /* 0x0000008e03647223 */ /* 0x000fe20000010064 */
[----:B------:R-:W-:Y:S01]  /*12560*/  FFMA.FTZ R99, R88, R143, R99 ;  /* 0x0000008f58637223 */ /* 0x000fe20000010063 */
[----:B------:R-:W-:Y:S02]  /*12570*/  ISETP.GT.AND P0, PT, R136, 0x1, PT ;  /* 0x000000018800780c */ /* 0x000fe40003f04270 */
[----:B------:R-:W-:Y:S03]  /*12580*/  FADD.FTZ R100, R92, R100 ;  /* 0x000000645c647221 */ /* 0x000fe60000010000 */
[----:B------:R-:W4:Y:S01]  /*12590*/  MUFU.EX2 R101, R101 ;  /* 0x0000006500657308 */ /* 0x000f220000000800 */
[----:B---3--:R-:W-:Y:S01]  /*125a0*/  F2FP.BF16.F32.PACK_AB R83, R96, R97 ;  /* 0x000000616053723e */ /* 0x008fe200000010ff */
[----:B------:R-:W-:Y:S01]  /*125b0*/  FADD.FTZ R94, R94, R99 ;  /* 0x000000635e5e7221 */ /* 0x000fe20000010000 */
[----:B------:R-:W-:Y:S01]  /*125c0*/  FADD.FTZ R97, R97, R100 ;  /* 0x0000006461617221 */ /* 0x000fe20000010000 */
[----:B------:R-:W-:Y:S02]  /*125d0*/  IADD3 R136, R136, -0x1, RZ ;  /* 0xffffffff88887810 */ /* 0x000fe40007ffe0ff */
[----:B------:R-:W-:Y:S01]  /*125e0*/  MOV R144, R140 ;  /* 0x0000008c00907202 */ /* 0x000fe20000000f00 */
[----:B------:R-:W-:Y:S01]  /*125f0*/  FADD.FTZ R97, R96, R97 ;  /* 0x0000006160617221 */ /* 0x000fe20000010000 */
[C---:B------:R-:W-:Y:S02]  /*12600*/  HMMA.16816.F32.BF16 R4, R80.reuse, R16, R4 ;  /* 0x000000105004723c */ /* 0x040fe40000041804 */
[----:B------:R-:W-:Y:S03]  /*12610*/  MUFU.EX2 R112, R112 ;  /* 0x0000007000707308 */ /* 0x000fe60000000800 */
[----:B------:R-:W-:Y:S01]  /*12620*/  MOV R145, R141 ;  /* 0x0000008d00917202 */ /* 0x000fe20000000f00 */
[C---:B------:R-:W-:Y:S06]  /*12630*/  HMMA.16816.F32.BF16 R8, R80.reuse, R18, R8 ;  /* 0x000000125008723c */ /* 0x040fec0000041808 */
[----:B------:R-:W-:Y:S01]  /*12640*/  MUFU.EX2 R109, R109 ;  /* 0x0000006d006d7308 */ /* 0x000fe20000000800 */
[C---:B------:R-:W-:Y:S01]  /*12650*/  FMUL.FTZ R16, R88.reuse, R68 ;  /* 0x0000004458107220 */ /* 0x040fe20000410000 */
[C---:B------:R-:W-:Y:S03]  /*12660*/  HMMA.16816.F32.BF16 R12, R80.reuse, R24, R12 ;  /* 0x00000018500c723c */ /* 0x040fe6000004180c */
[C---:B------:R-:W-:Y:S01]  /*12670*/  FMUL.FTZ R17, R88.reuse, R69 ;  /* 0x0000004558117220 */ /* 0x040fe20000410000 */
[C---:B------:R-:W-:Y:S01]  /*12680*/  FMUL.FTZ R18, R3.reuse, R70 ;  /* 0x0000004603127220 */ /* 0x040fe20000410000 */
[C---:B------:R-:W-:Y:S02]  /*12690*/  FMUL.FTZ R19, R3.reuse, R71 ;  /* 0x0000004703137220 */ /* 0x040fe40000410000 */
[C---:B------:R-:W-:Y:S01]  /*126a0*/  FMUL.FTZ R24, R88.reuse, R60 ;  /* 0x0000003c58187220 */ /* 0x040fe20000410000 */
[----:B------:R-:W-:Y:S01]  /*126b0*/  LDSM.16.MT88.4 R68, [R90+0x6c00] ;  /* 0x006c00005a44783b */ /* 0x000fe20000004200 */
[----:B------:R-:W-:Y:S02]  /*126c0*/  MUFU.EX2 R114, R114 ;  /* 0x0000007200727308 */ /* 0x000fe40000000800 */
[C---:B------:R-:W-:Y:S01]  /*126d0*/  FMUL.FTZ R25, R88.reuse, R61 ;  /* 0x0000003d58197220 */ /* 0x040fe20000410000 */
[C---:B------:R-:W-:Y:S07]  /*126e0*/  HMMA.16816.F32.BF16 R16, R80.reuse, R26, R16 ;  /* 0x0000001a5010723c */ /* 0x040fee0000041810 */
[----:B------:R-:W-:Y:S01]  /*126f0*/  MUFU.EX2 R111, R111 ;  /* 0x0000006f006f7308 */ /* 0x000fe20000000800 */
[C---:B------:R-:W-:Y:S03]  /*12700*/  HMMA.16816.F32.BF16 R20, R80.reuse, R32, R20 ;  /* 0x000000205014723c */ /* 0x040fe60000041814 */
[C---:B------:R-:W-:Y:S01]  /*12710*/  FMUL.FTZ R26, R3.reuse, R62 ;  /* 0x0000003e031a7220 */ /* 0x040fe20000410000 */
[C---:B------:R-:W-:Y:S03]  /*12720*/  FMUL.FTZ R27, R3.reuse, R63 ;  /* 0x0000003f031b7220 */ /* 0x040fe60000410000 */
[C---:B------:R-:W-:Y:S01]  /*12730*/  FMUL.FTZ R32, R88.reuse, R52 ;  /* 0x0000003458207220 */ /* 0x040fe20000410000 */
[----:B------:R-:W-:Y:S01]  /*12740*/  LDSM.16.MT88.4 R60, [R90+0x6400] ;  /* 0x006400005a3c783b */ /* 0x000fe20000004200 */
[----:B------:R-:W-:Y:S02]  /*12750*/  MUFU.EX2 R113, R113 ;  /* 0x0000007100717308 */ /* 0x000fe40000000800 */
[----:B------:R-:W-:Y:S01]  /*12760*/  FMUL.FTZ R33, R88, R53 ;  /* 0x0000003558217220 */ /* 0x000fe20000410000 */
[C---:B------:R-:W-:Y:S07]  /*12770*/  HMMA.16816.F32.BF16 R24, R80.reuse, R34, R24 ;  /* 0x000000225018723c */ /* 0x040fee0000041818 */
[----:B------:R-:W-:Y:S01]  /*12780*/  MUFU.EX2 R116, R116 ;  /* 0x0000007400747308 */ /* 0x000fe20000000800 */
[C---:B--2---:R-:W-:Y:S03]  /*12790*/  HMMA.16816.F32.BF16 R28, R80.reuse, R64, R28 ;  /* 0x00000040501c723c */ /* 0x044fe6000004181c */
[C---:B------:R-:W-:Y:S01]  /*127a0*/  FMUL.FTZ R34, R3.reuse, R54 ;  /* 0x0000003603227220 */ /* 0x040fe20000410000 */
[----:B------:R-:W-:Y:S05]  /*127b0*/  FMUL.FTZ R35, R3, R55 ;  /* 0x0000003703237220 */ /* 0x000fea0000410000 */
[----:B------:R-:W-:Y:S01]  /*127c0*/  MUFU.EX2 R115, R115 ;  /* 0x0000007300737308 */ /* 0x000fe20000000800 */
[----:B------:R-:W2:Y:S01]  /*127d0*/  LDSM.16.MT88.4 R52, [R90+0x8000] ;  /* 0x008000005a34783b */ /* 0x000ea20000004200 */
[----:B------:R-:W-:Y:S01]  /*127e0*/  FADD.FTZ R3, R93, R94 ;  /* 0x0000005e5d037221 */ /* 0x000fe20000010000 */
[C---:B------:R-:W-:Y:S07]  /*127f0*/  HMMA.16816.F32.BF16 R32, R80.reuse, R66, R32 ;  /* 0x000000425020723c */ /* 0x040fee0000041820 */
[----:B------:R-:W-:Y:S01]  /*12800*/  MUFU.EX2 R118, R118 ;  /* 0x0000007600767308 */ /* 0x000fe20000000800 */
[----:B------:R-:W-:Y:S01]  /*12810*/  FADD.FTZ R3, R98, R3 ;  /* 0x0000000362037221 */ /* 0x000fe20000010000 */
[C---:B-1----:R-:W-:Y:S08]  /*12820*/  HMMA.16816.F32.BF16 R36, R80.reuse, R56, R36 ;  /* 0x000000385024723c */ /* 0x042ff00000041824 */
[----:B------:R-:W-:Y:S01]  /*12830*/  MUFU.EX2 R102, R102 ;  /* 0x0000006600667308 */ /* 0x000fe20000000800 */
[C---:B------:R-:W-:Y:S01]  /*12840*/  HMMA.16816.F32.BF16 R40, R80.reuse, R58, R40 ;  /* 0x0000003a5028723c */ /* 0x040fe20000041828 */
[----:B------:R-:W1:Y:S08]  /*12850*/  LDSM.16.MT88.4 R56, [R124+0x6400] ;  /* 0x006400007c38783b */ /* 0x000e700000004200 */
[----:B------:R-:W3:Y:S10]  /*12860*/  MUFU.EX2 R103, R103 ;  /* 0x0000006700677308 */ /* 0x000ef40000000800 */
[----:B------:R-:W-:Y:S10]  /*12870*/  MUFU.EX2 R105, R105 ;  /* 0x0000006900697308 */ /* 0x000ff40000000800 */
[----:B------:R-:W5:Y:S01]  /*12880*/  MUFU.EX2 R110, R110 ;  /* 0x0000006e006e7308 */ /* 0x000f620000000800 */
[C---:B--2---:R-:W-:Y:S06]  /*12890*/  HMMA.16816.F32.BF16 R44, R80.reuse, R52, R44 ;  /* 0x00000034502c723c */ /* 0x044fec000004182c */
[----:B------:R-:W-:Y:S03]  /*128a0*/  HMMA.16816.F32.BF16 R48, R80, R54, R48 ;  /* 0x000000365030723c */ /* 0x000fe60000041830 */
[----:B------:R-:W-:Y:S02]  /*128b0*/  MUFU.EX2 R107, R107 ;  /* 0x0000006b006b7308 */ /* 0x000fe40000000800 */
[----:B----4-:R-:W-:Y:S01]  /*128c0*/  F2FP.BF16.F32.PACK_AB R52, R101, R104 ;  /* 0x000000686534723e */ /* 0x010fe200000010ff */
[----:B------:R-:W-:Y:S01]  /*128d0*/  FADD.FTZ R104, R104, R3 ;  /* 0x0000000368687221 */ /* 0x000fe20000010000 */
[----:B---3--:R-:W-:Y:S06]  /*128e0*/  F2FP.BF16.F32.PACK_AB R53, R103, R102 ;  /* 0x000000666735723e */ /* 0x008fec00000010ff */
[----:B------:R-:W2:Y:S01]  /*128f0*/  MUFU.EX2 R106, R106 ;  /* 0x0000006a006a7308 */ /* 0x000ea20000000800 */
[C---:B-----5:R-:W-:Y:S01]  /*12900*/  F2FP.BF16.F32.PACK_AB R54, R110.reuse, R105 ;  /* 0x000000696e36723e */ /* 0x060fe200000010ff */
[----:B------:R-:W-:Y:S04]  /*12910*/  FADD.FTZ R104, R101, R104 ;  /* 0x0000006865687221 */ /* 0x000fe80000010000 */
[----:B------:R-:W-:Y:S04]  /*12920*/  FADD.FTZ R3, R105, R104 ;  /* 0x0000006869037221 */ /* 0x000fe80000010000 */
[----:B------:R-:W-:Y:S01]  /*12930*/  MUFU.EX2 R121, R121 ;  /* 0x0000007900797308 */ /* 0x000fe20000000800 */
[----:B------:R-:W-:Y:S09]  /*12940*/  FADD.FTZ R3, R110, R3 ;  /* 0x000000036e037221 */ /* 0x000ff20000010000 */
[----:B------:R-:W3:Y:S01]  /*12950*/  MUFU.EX2 R120, R120 ;  /* 0x0000007800787308 */ /* 0x000ee20000000800 */
[----:B--2---:R-:W-:Y:S07]  /*12960*/  F2FP.BF16.F32.PACK_AB R55, R106, R107 ;  /* 0x0000006b6a37723e */ /* 0x004fee00000010ff */
[C---:B-1----:R-:W-:Y:S02]  /*12970*/  HMMA.16816.F32.BF16 R4, R52.reuse, R56, R4 ;  /* 0x000000383404723c */ /* 0x042fe40000041804 */
[----:B------:R-:W-:Y:S04]  /*12980*/  MUFU.EX2 R122, R122 ;  /* 0x0000007a007a7308 */ /* 0x000fe80000000800 */
[C---:B------:R-:W-:Y:S01]  /*12990*/  HMMA.16816.F32.BF16 R8, R52.reuse, R58, R8 ;  /* 0x0000003a3408723c */ /* 0x040fe20000041808 */
[----:B------:R-:W1:Y:S05]  /*129a0*/  LDSM.16.MT88.4 R56, [R124+0x7400] ;  /* 0x007400007c38783b */ /* 0x000e6a0000004200 */
[----:B------:R-:W2:Y:S01]  /*129b0*/  MUFU.EX2 R117, R117 ;  /* 0x0000007500757308 */ /* 0x000ea20000000800 */
[----:B---3--:R-:W-:Y:S01]  /*129c0*/  F2FP.BF16.F32.PACK_AB R92, R120, R121 ;  /* 0x00000079785c723e */ /* 0x008fe200000010ff */
[C---:B------:R-:W-:Y:S08]  /*129d0*/  HMMA.16816.F32.BF16 R12, R52.reuse, R60, R12 ;  /* 0x0000003c340c723c */ /* 0x040ff0000004180c */
[----:B------:R-:W-:Y:S01]  /*129e0*/  MUFU.EX2 R119, R119 ;  /* 0x0000007700777308 */ /* 0x000fe20000000800 */
[C---:B------:R-:W-:Y:S01]  /*129f0*/  HMMA.16816.F32.BF16 R16, R52.reuse, R62, R16 ;  /* 0x0000003e3410723c */ /* 0x040fe20000041810 */
[----:B------:R-:W3:Y:S08]  /*12a00*/  LDSM.16.MT88.4 R60, [R90+0x7400] ;  /* 0x007400005a3c783b */ /* 0x000ef00000004200 */
[----:B------:R-:W4:Y:S02]  /*12a10*/  MUFU.EX2 R108, R108 ;  /* 0x0000006c006c7308 */ /* 0x000f240000000800 */
[----:B--2---:R-:W-:Y:S08]  /*12a20*/  F2FP.BF16.F32.PACK_AB R93, R117, R122 ;  /* 0x0000007a755d723e */ /* 0x004ff000000010ff */
[----:B------:R-:W-:Y:S10]  /*12a30*/  MUFU.EX2 R87, R87 ;  /* 0x0000005700577308 */ /* 0x000ff40000000800 */
[----:B------:R-:W2:Y:S01]  /*12a40*/  MUFU.EX2 R142, R95 ;  /* 0x0000005f008e7308 */ /* 0x000ea20000000800 */
[----:B----4-:R-:W-:Y:S01]  /*12a50*/  F2FP.BF16.F32.PACK_AB R94, R108, R119 ;  /* 0x000000776c5e723e */ /* 0x010fe200000010ff */
[C---:B-1----:R-:W-:Y:S06]  /*12a60*/  HMMA.16816.F32.BF16 R20, R52.reuse, R56, R20 ;  /* 0x000000383414723c */ /* 0x042fec0000041814 */
[C---:B------:R-:W-:Y:S01]  /*12a70*/  HMMA.16816.F32.BF16 R24, R52.reuse, R58, R24 ;  /* 0x0000003a3418723c */ /* 0x040fe20000041818 */
[----:B------:R-:W1:Y:S04]  /*12a80*/  LDSM.16.MT88.4 R56, [R124+0x8400] ;  /* 0x008400007c38783b */ /* 0x000e680000004200 */
[----:B--2---:R-:W-:Y:S01]  /*12a90*/  F2FP.BF16.F32.PACK_AB R95, R142, R87 ;  /* 0x000000578e5f723e */ /* 0x004fe200000010ff */
[C---:B---3--:R-:W-:Y:S06]  /*12aa0*/  HMMA.16816.F32.BF16 R28, R52.reuse, R60, R28 ;  /* 0x0000003c341c723c */ /* 0x048fec000004181c */
        /* <DEDUP_REMOVED lines=14> */
[----:B------:R-:W-:Y:S04]  /*12b90*/  FADD.FTZ R113, R113, R112 ;  /* 0x0000007071717221 */ /* 0x000fe80000010000 */
[----:B------:R-:W-:Y:S04]  /*12ba0*/  FADD.FTZ R116, R116, R113 ;  /* 0x0000007174747221 */ /* 0x000fe80000010000 */
[----:B------:R-:W-:Y:S04]  /*12bb0*/  FADD.FTZ R121, R121, R116 ;  /* 0x0000007479797221 */ /* 0x000fe80000010000 */
[----:B------:R-:W-:Y:S01]  /*12bc0*/  FADD.FTZ R120, R120, R121 ;  /* 0x0000007978787221 */ /* 0x000fe20000010000 */
[C---:B-1----:R-:W-:Y:S03]  /*12bd0*/  HMMA.16816.F32.BF16 R4, R52.reuse, R56, R4 ;  /* 0x000000383404723c */ /* 0x042fe60000041804 */
[----:B------:R-:W-:Y:S03]  /*12be0*/  FADD.FTZ R119, R119, R120 ;  /* 0x0000007877777221 */ /* 0x000fe60000010000 */
[C---:B------:R-:W-:Y:S01]  /*12bf0*/  HMMA.16816.F32.BF16 R8, R52.reuse, R58, R8 ;  /* 0x0000003a3408723c */ /* 0x040fe20000041808 */
[----:B------:R-:W1:Y:S04]  /*12c00*/  LDSM.16.MT88.4 R56, [R124+0x7800] ;  /* 0x007800007c38783b */ /* 0x000e680000004200 */
[----:B------:R-:W-:Y:S01]  /*12c10*/  FADD.FTZ R143, R108, R119 ;  /* 0x000000776c8f7221 */ /* 0x000fe20000010000 */
        /* <DEDUP_REMOVED lines=38> */
[----:B------:R-:W-:Y:S05]  /*12e80*/  MOV R3, R0 ;  /* 0x0000000000037202 */ /* 0x000fea0000000f00 */
[----:B------:R-:W-:Y:S04]  /*12e90*/  FADD.FTZ R122, R117, R122 ;  /* 0x0000007a757a7221 */ /* 0x000fe80000010000 */
[----:B------:R-:W-:Y:S04]  /*12ea0*/  FADD.FTZ R87, R87, R122 ;  /* 0x0000007a57577221 */ /* 0x000fe80000010000 */
[----:B------:R-:W-:Y:S01]  /*12eb0*/  FADD.FTZ R142, R142, R87 ;  /* 0x000000578e8e7221 */ /* 0x000fe20000010000 */
[----:B------:R-:W-:Y:S06]  /*12ec0*/  @P0 BRA `(.L_x_4662) ;  /* 0xffffffd400a80947 */ /* 0x000fec000383ffff */
.L_x_4658:
        /* <DEDUP_REMOVED lines=173> */
.L_x_4663:
[----:B------:R-:W1:Y:S01]  /*139a0*/  S2R R2, SR_CTAID.Z ;  /* 0x0000000000027919 */ /* 0x000e620000002700 */
[----:B------:R-:W1:Y:S01]  /*139b0*/  LDC R5, c[0x0][0x270] ;  /* 0x00009c00ff057b82 */ /* 0x000e620000000800 */
[----:B------:R-:W1:Y:S07]  /*139c0*/  S2R R15, SR_CTAID.Y ;  /* 0x00000000000f7919 */ /* 0x000e6e0000002600 */
[----:B------:R-:W2:Y:S01]  /*139d0*/  LDC R0, c[0x0][0x2c4] ;  /* 0x0000b100ff007b82 */ /* 0x000ea20000000800 */
[----:B-1----:R-:W-:-:S04]  /*139e0*/  IMAD R5, R15, R5, R2 ;  /* 0x000000050f057224 */ /* 0x002fc800078e0202 */
[----:B--2---:R-:W-:-:S07]  /*139f0*/  IMAD R0, R5, R0, RZ ;  /* 0x0000000005007224 */ /* 0x004fce00078e02ff */
.L_x_4664:
        /* <DEDUP_REMOVED lines=21> */
.L_x_4666:
[----:B------:R-:W-:Y:S05]  /*13b50*/  BSYNC B0 ;  /* 0x0000000000007941 */ /* 0x000fea0003800000 */
.L_x_4665:
        /* <DEDUP_REMOVED lines=54> */
.L_x_4668:
[----:B------:R-:W-:Y:S05]  /*13ec0*/  BSYNC B0 ;  /* 0x0000000000007941 */ /* 0x000fea0003800000 */
.L_x_4667:
        /* <DEDUP_REMOVED lines=22> */
.L_x_4669:
        /* <DEDUP_REMOVED lines=13> */
.L_x_6489:


//--------------------- .text._ZN5flash24flash_fwd_splitkv_kernelI23Flash_fwd_kernel_traitsILi96ELi64ELi64ELi4ELb0ELb0EN7cutlass10bfloat16_tE19Flash_kernel_traitsILi96ELi64ELi64ELi4ES3_EELb1ELb0ELb0ELb0ELb0ELb0ELb1ELb0EEEvNS_16Flash_fwd_paramsE --------------------------
	.section	.text._ZN5flash24flash_fwd_splitkv_kernelI23Flash_fwd_kernel_traitsILi96ELi64ELi64ELi4ELb0ELb0EN7cutlass10bfloat16_tE19Flash_kernel_traitsILi96ELi64ELi64ELi4ES3_EELb1ELb0ELb0ELb0ELb0ELb0ELb1ELb0EEEvNS_16Flash_fwd_paramsE,"ax",@progbits
	.align	128
        .global         _ZN5flash24flash_fwd_splitkv_kernelI23Flash_fwd_kernel_traitsILi96ELi64ELi64ELi4ELb0ELb0EN7cutlass10bfloat16_tE19Flash_kernel_traitsILi96ELi64ELi64ELi4ES3_EELb1ELb0ELb0ELb0ELb0ELb0ELb1ELb0EEEvNS_16Flash_fwd_paramsE
        .type           _ZN5flash24flash_fwd_splitkv_kernelI23Flash_fwd_kernel_traitsILi96ELi64ELi64ELi4ELb0ELb0EN7cutlass10bfloat16_tE19Flash_kernel_traitsILi96ELi64ELi64ELi4ES3_EELb1ELb0ELb0ELb0ELb0ELb0ELb1ELb0EEEvNS_16Flash_fwd_paramsE,@function
        .size           _ZN5flash24flash_fwd_splitkv_kernelI23Flash_fwd_kernel_traitsILi96ELi64ELi64ELi4ELb0ELb0EN7cutlass10bfloat16_tE19Flash_kernel_traitsILi96ELi64ELi64ELi4ES3_EELb1ELb0ELb0ELb0ELb0ELb0ELb1ELb0EEEvNS_16Flash_fwd_paramsE,(.L_x_6490 - _ZN5flash24flash_fwd_splitkv_kernelI23Flash_fwd_kernel_traitsILi96ELi64ELi64ELi4ELb0ELb0EN7cutlass10bfloat16_tE19Flash_kernel_traitsILi96ELi64ELi64ELi4ES3_EELb1ELb0ELb0ELb0ELb0ELb0ELb1ELb0EEEvNS_16Flash_fwd_paramsE)
        .other          _ZN5flash24flash_fwd_splitkv_kernelI23Flash_fwd_kernel_traitsILi96ELi64ELi64ELi4ELb0ELb0EN7cutlass10bfloat16_tE19Flash_kernel_traitsILi96ELi64ELi64ELi4ES3_EELb1ELb0ELb0ELb0ELb0ELb0ELb1ELb0EEEvNS_16Flash_fwd_paramsE,@"STO_CUDA_ENTRY STV_DEFAULT"
_ZN5flash24flash_fwd_splitkv_kernelI23Flash_fwd_kernel_traitsILi96ELi64ELi64ELi4ELb0ELb0EN7cutlass10bfloat16_tE19Flash_kernel_traitsILi96ELi64ELi64ELi4ES3_EELb1ELb0ELb0ELb0ELb0ELb0ELb1ELb0EEEvNS_16Flash_fwd_paramsE:
.text._ZN5flash24flash_fwd_splitkv_kernelI23Flash_fwd_kernel_traitsILi96ELi64ELi64ELi4ELb0ELb0EN7cutlass10bfloat16_tE19Flash_kernel_traitsILi96ELi64ELi64ELi4ES3_EELb1ELb0ELb0ELb0ELb0ELb0ELb1ELb0EEEvNS_16Flash_fwd_paramsE:
        /* <DEDUP_REMOVED lines=56> */
[----:B------:R-:W1:Y:S02]  /*0380*/  @P3 LDG.E R2, desc[UR10][R8.64+0x4] ;  /* 0x0000040a08023981 */ /* 0x000e64000c1e1900 */
[----:B-1---5:R-:W-:-:S06]  /*0390*/  @P3 IADD3 R7, R2, -R15, RZ ;  /* 0x8000000f02073210 */ /* 0x022fcc0007ffe0ff */
[----:B------:R2:W5:Y:S01]  /*03a0*/  @!P3 LDG.E R7, desc[UR10][R8.64] ;  /* 0x0000000a0807b981 */ /* 0x000562000c1e1900 */
[----:B------:R-:W-:Y:S05]  /*03b0*/  BRA `(.L_x_4671) ;  /* 0x0000000000047947 */ /* 0x000fea0003800000 */
.L_x_4670:
[----:B-1----:R-:W1:Y:S02]  /*03c0*/  LDC R7, c[0x0][0x2c8] ;  /* 0x0000b200ff077b82 */ /* 0x002e640000000800 */
.L_x_4671:
[----:B------:R-:W3:Y:S02]  /*03d0*/  LDC.64 R2, c[0x0][0x308] ;  /* 0x0000c200ff027b82 */ /* 0x000ee40000000a00 */
[----:B---3--:R-:W-:-:S04]  /*03e0*/  ISETP.NE.U32.AND P3, PT, R2, RZ, PT ;  /* 0x000000ff0200720c */ /* 0x008fc80003f65070 */
[----:B------:R-:W-:-:S13]  /*03f0*/  ISETP.NE.AND.EX P3, PT, R3, RZ, PT, P3 ;  /* 0x000000ff0300720c */ /* 0x000fda0003f65330 */
[----:B------:R-:W3:Y:S02]  /*0400*/  @P3 LDC.64 R2, c[0x0][0x308] ;  /* 0x0000c200ff023b82 */ /* 0x000ee40000000a00 */
[----:B---3--:R-:W-:-:S05]  /*0410*/  @P3 IMAD.WIDE R2, R131, 0x4, R2 ;  /* 0x0000000483023825 */ /* 0x008fca00078e0202 */
[----:B------:R3:W5:Y:S01]  /*0420*/  @P3 LDG.E R79, desc[UR10][R2.64] ;  /* 0x0000000a024f3981 */ /* 0x000762000c1e1900 */
[----:B------:R-:W-:-:S05]  /*0430*/  IMAD.SHL.U32 R91, R19, 0x40, RZ ;  /* 0x00000040135b7824 */ /* 0x000fca00078e00ff */
[----:B------:R-:W-:-:S13]  /*0440*/  ISETP.GT.AND P0, PT, R80, R91, PT ;  /* 0x0000005b5000720c */ /* 0x000fda0003f04270 */
[----:B------:R-:W-:Y:S05]  /*0450*/  @!P0 EXIT ;  /* 0x000000000000894d */ /* 0x000fea0003800000 */
[----:B------:R-:W2:Y:S01]  /*0460*/  LDC R6, c[0x0][0x10] ;  /* 0x00000400ff067b82 */ /* 0x000ea20000000800 */
[----:B-----5:R-:W-:-:S07]  /*0470*/  @P3 IMAD.IADD R79, R79, 0x1, -R14 ;  /* 0x000000014f4f3824 */ /* 0x020fce00078e0a0e */
        /* <DEDUP_REMOVED lines=34> */
[----:B--2---:R-:W-:-:S03]  /*06a0*/  @!P3 SEL R4, R4, RZ, P2 ;  /* 0x000000ff0404b207 */ /* 0x004fc60001000000 */
[----:B------:R-:W-:Y:S01]  /*06b0*/  @!P0 IMAD.MOV R8, RZ, RZ, -R8 ;  /* 0x000000ffff088224 */ /* 0x000fe200078e0a08 */
[----:B-1----:R-:W-:Y:S02]  /*06c0*/  @!P3 IADD3 R79, R4, R7, -R14 ;  /* 0x00000007044fb210 */ /* 0x002fe40007ffe80e */
        /* <DEDUP_REMOVED lines=55> */
.L_x_4674:
[----:B------:R-:W-:Y:S05]  /*0a40*/  BSYNC B0 ;  /* 0x0000000000007941 */ /* 0x000fea0003800000 */
.L_x_4673:
        /* <DEDUP_REMOVED lines=10> */
.L_x_4676:
[----:B------:R-:W-:Y:S05]  /*0af0*/  BSYNC B0 ;  /* 0x0000000000007941 */ /* 0x000fea0003800000 */
.L_x_4675:
        /* <DEDUP_REMOVED lines=11> */
.L_x_4678:
[----:B------:R-:W-:Y:S05]  /*0bb0*/  BSYNC B0 ;  /* 0x0000000000007941 */ /* 0x000fea0003800000 */
.L_x_4677:
        /* <DEDUP_REMOVED lines=9> */
.L_x_4680:
[----:B------:R-:W-:Y:S05]  /*0c50*/  BSYNC B0 ;  /* 0x0000000000007941 */ /* 0x000fea0003800000 */
.L_x_4679:
        /* <DEDUP_REMOVED lines=15> */
.L_x_4672:
        /* <DEDUP_REMOVED lines=24> */
.L_x_4681:
        /* <DEDUP_REMOVED lines=71> */
[----:B------:R-:W-:Y:S01]  /*1340*/  IMAD R4, R17, R97, R4 ;  /* 0x0000006111047224 */ /* 0x000fe200078e0204 */
[----:B------:R-:W-:-:S04]  /*1350*/  MOV R14, R6 ;  /* 0x00000006000e7202 */ /* 0x000fc80000000f00 */
[----:B------:R-:W-:Y:S01]  /*1360*/  IADD3 R15, R7, R4, RZ ;  /* 0x00000004070f7210 */ /* 0x000fe20007ffe0ff */
[----:B------:R-:W-:Y:S02]  /*1370*/  IMAD R7, R9, UR4, RZ ;  /* 0x0000000409077c24 */ /* 0x000fe4000f8e02ff */
[----:B------:R-:W-:-:S04]  /*1380*/  IMAD.WIDE.U32 R4, R0, R2, RZ ;  /* 0x0000000200047225 */ /* 0x000fc800078e00ff */
[C---:B------:R-:W-:Y:S01]  /*1390*/  IMAD R7, R8.reuse, UR5, R7 ;  /* 0x0000000508077c24 */ /* 0x040fe2000f8e0207 */
[----:B------:R-:W-:Y:S01]  /*13a0*/  IADD3 R6, R5, R3, RZ ;  /* 0x0000000305067210 */ /* 0x000fe20007ffe0ff */
[----:B------:R-:W-:-:S04]  /*13b0*/  IMAD.WIDE.U32 R22, R8, UR4, R14 ;  /* 0x0000000408167c25 */ /* 0x000fc8000f8e000e */
[----:B------:R-:W-:Y:S01]  /*13c0*/  IMAD.MOV.U32 R12, RZ, RZ, R4 ;  /* 0x000000ffff0c7224 */ /* 0x000fe200078e0004 */
[----:B------:R-:W-:Y:S01]  /*13d0*/  IADD3 R0, R23, R7, RZ ;  /* 0x0000000717007210 */ /* 0x000fe20007ffe0ff */
[----:B------:R-:W-:Y:S06]  /*13e0*/  BRA `(.L_x_4683) ;  /* 0x0000000400307947 */ /* 0x000fec0003800000 */
.L_x_4682:
        /* <DEDUP_REMOVED lines=48> */
.L_x_4684:
        /* <DEDUP_REMOVED lines=26> */
[----:B------:R-:W-:Y:S02]  /*1890*/  IADD3 R6, R15, R3, RZ ;  /* 0x000000030f067210 */ /* 0x000fe40007ffe0ff */
[----:B------:R-:W-:-:S07]  /*18a0*/  MOV R12, R14 ;  /* 0x0000000e000c7202 */ /* 0x000fce0000000f00 */
.L_x_4683:
        /* <DEDUP_REMOVED lines=103> */
.L_x_4686:
[----:B------:R-:W-:Y:S05]  /*1f20*/  BSYNC B0 ;  /* 0x0000000000007941 */ /* 0x000fea0003800000 */
.L_x_4685:
        /* <DEDUP_REMOVED lines=40> */
.L_x_4688:
[----:B------:R-:W-:Y:S05]  /*21b0*/  BSYNC B0 ;  /* 0x0000000000007941 */ /* 0x000fea0003800000 */
.L_x_4687:
        /* <DEDUP_REMOVED lines=44> */
.L_x_4690:
[----:B------:R-:W-:Y:S05]  /*2480*/  BSYNC B0 ;  /* 0x0000000000007941 */ /* 0x000fea0003800000 */
.L_x_4689:
[----:B------:R-:W-:Y:S04]  /*2490*/  BSSY B0, `(.L_x_4691) ;  /* 0x0000021000007945 */ /* 0x000fe80003800000 */
[----:B------:R-:W-:Y:S05]  /*24a0*/  @P4 BRA `(.L_x_4692) ;  /* 0x00000000007c4947 */ /* 0x000fea0003800000 */
[----:B------:R-:W-:Y:S01]  /*24b0*/  ULDC UR5, c[0x0][0x2d0] ;  /* 0x0000b40000057ab9 */ /* 0x000fe20000000800 */
[----:B------:R-:W-:Y:S02]  /*24c0*/  IADD3 R17, P1, R125, R101, RZ ;  /* 0x000000657d117210 */ /* 0x000fe40007f3e0ff */
[----:B------:R-:W-:Y:S02]  /*24d0*/  ISETP.GE.AND P3, PT, R130, UR5, PT ;  /* 0x0000000582007c0c */ /* 0x000fe4000bf66270 */
[----:B------:R-:W-:Y:S01]  /*24e0*/  ISETP.GE.AND P2, PT, R87, UR5, PT ;  /* 0x0000000557007c0c */ /* 0x000fe2000bf46270 */
[----:B---3--:R-:W-:Y:S01]  /*24f0*/  IMAD.X R18, R124, 0x1, R100, P1 ;  /* 0x000000017c127824 */ /* 0x008fe200008e0664 */
        /* <DEDUP_REMOVED lines=26> */
.L_x_4692:
[----:B------:R-:W-:Y:S05]  /*26a0*/  BSYNC B0 ;  /* 0x0000000000007941 */ /* 0x000fea0003800000 */
.L_x_4691:
[----:B------:R-:W0:Y:S01]  /*26b0*/  LDGDEPBAR ;  /* 0x00000000000079af */ /* 0x000e220000000000 */
[----:B-1234-:R-:W-:Y:S01]  /*26c0*/  SHF.R.S32.HI R2, RZ, 0x4, R16 ;  /* 0x00000004ff027819 */ /* 0x01efe20000011410 */
[----:B------:R-:W-:Y:S01]  /*26d0*/  IMAD.X R13, R15, 0x1, R13, P5 ;  /* 0x000000010f0d7824 */ /* 0x000fe200028e060d */
[C---:B------:R-:W-:Y:S01]  /*26e0*/  LOP3.LUT R4, R10.reuse, 0xfffffff8, RZ, 0xc0, !PT ;  /* 0xfffffff80a047812 */ /* 0x040fe200078ec0ff */
[----:B------:R-:W1:Y:S01]  /*26f0*/  LDC.64 R98, c[0x0][0x250] ;  /* 0x00009400ff627b82 */ /* 0x000e620000000a00 */
[----:B------:R-:W-:Y:S01]  /*2700*/  LEA.HI R5, R10, R7, RZ, 0x1 ;  /* 0x000000070a057211 */ /* 0x000fe200078f08ff */
[----:B------:R-:W-:Y:S01]  /*2710*/  IMAD.IADD R9, R9, 0x1, R6 ;  /* 0x0000000109097824 */ /* 0x000fe200078e0206 */
[----:B------:R-:W-:Y:S01]  /*2720*/  LOP3.LUT R16, R16, 0xfffffff0, RZ, 0xc0, !PT ;  /* 0xfffffff010107812 */ /* 0x000fe200078ec0ff */
[----:B------:R-:W-:Y:S01]  /*2730*/  IMAD.IADD R10, R81, 0x1, -R4 ;  /* 0x00000001510a7824 */ /* 0x000fe200078e0a04 */
[----:B------:R-:W-:Y:S01]  /*2740*/  LEA.HI R3, R2, R2, RZ, 0x1 ;  /* 0x0000000202037211 */ /* 0x000fe200078f08ff */
[----:B------:R-:W-:Y:S01]  /*2750*/  ULDC.64 UR6, c[0x0][0x220] ;  /* 0x0000880000067ab9 */ /* 0x000fe20000000a00 */
[----:B------:R-:W-:Y:S01]  /*2760*/  LOP3.LUT R4, R5, 0xfffffffe, RZ, 0xc0, !PT ;  /* 0xfffffffe05047812 */ /* 0x000fe200078ec0ff */
[----:B------:R-:W-:Y:S01]  /*2770*/  IMAD.IADD R77, R81, 0x1, -R16 ;  /* 0x00000001514d7824 */ /* 0x000fe200078e0a10 */
[----:B------:R-:W-:Y:S01]  /*2780*/  LOP3.LUT R3, R3, 0xfffffffe, RZ, 0xc0, !PT ;  /* 0xfffffffe03037812 */ /* 0x000fe200078ec0ff */
[----:B------:R-:W-:Y:S01]  /*2790*/  BSSY B0, `(.L_x_4693) ;  /* 0x0000050000007945 */ /* 0x000fe20003800000 */
[----:B------:R-:W-:Y:S01]  /*27a0*/  LEA.HI R15, R10, R10, RZ, 0x1 ;  /* 0x0000000a0a0f7211 */ /* 0x000fe200078f08ff */
[----:B------:R-:W-:Y:S01]  /*27b0*/  IMAD.IADD R5, R7, 0x1, -R4 ;  /* 0x0000000107057824 */ /* 0x000fe200078e0a04 */
[----:B------:R-:W-:Y:S01]  /*27c0*/  ISETP.GE.AND P0, PT, R12, R11, PT ;  /* 0x0000000b0c00720c */ /* 0x000fe20003f06270 */
[----:B------:R-:W-:Y:S01]  /*27d0*/  IMAD.IADD R7, R2, 0x1, -R3 ;  /* 0x0000000102077824 */ /* 0x000fe200078e0a03 */
[----:B------:R-:W-:Y:S01]  /*27e0*/  LEA.HI R12, R77, R77, RZ, 0x1 ;  /* 0x0000004d4d0c7211 */ /* 0x000fe200078f08ff */
[----:B------:R-:W-:Y:S01]  /*27f0*/  IMAD.SHL.U32 R5, R5, 0x8, RZ ;  /* 0x0000000805057824 */ /* 0x000fe200078e00ff */
[----:B------:R-:W-:-:S02]  /*2800*/  SHF.R.S32.HI R3, RZ, 0x1, R15 ;  /* 0x00000001ff037819 */ /* 0x000fc4000001140f */
[----:B------:R-:W-:Y:S01]  /*2810*/  ISETP.GE.AND P1, PT, R14, R11, PT ;  /* 0x0000000b0e00720c */ /* 0x000fe20003f26270 */
[----:B------:R-:W-:-:S04]  /*2820*/  DEPBAR.LE SB0, 0x0 ;  /* 0x000080000000791a */ /* 0x000fc80000000000 */
[----:B------:R-:W-:Y:S01]  /*2830*/  BAR.SYNC.DEFER_BLOCKING 0x0 ;  /* 0x0000000000007b1d */ /* 0x000fe20000010000 */
[--C-:B------:R-:W-:Y:S01]  /*2840*/  SHF.R.S32.HI R11, RZ, 0x1, R12.reuse ;  /* 0x00000001ff0b7819 */ /* 0x100fe2000001140c */
[----:B------:R-:W-:Y:S01]  /*2850*/  IMAD.SHL.U32 R2, R3, 0x40, RZ ;  /* 0x0000004003027824 */ /* 0x000fe200078e00ff */
[----:B------:R-:W-:Y:S01]  /*2860*/  SHF.R.S32.HI R4, RZ, 0x1f, R12 ;  /* 0x0000001fff047819 */ /* 0x000fe2000001140c */
[----:B-1----:R-:W-:Y:S01]  /*2870*/  IMAD R13, R13, R98, RZ ;  /* 0x000000620d0d7224 */ /* 0x002fe200078e02ff */
[----:B------:R-:W-:Y:S01]  /*2880*/  SHF.R.S32.HI R14, RZ, 0x1f, R77 ;  /* 0x0000001fff0e7819 */ /* 0x000fe2000001144d */
[----:B------:R-:W-:Y:S01]  /*2890*/  IMAD.SHL.U32 R127, R98, 0x20, RZ ;  /* 0x00000020627f7824 */ /* 0x000fe200078e00ff */
[----:B------:R-:W-:Y:S02]  /*28a0*/  LEA.HI R4, R4, R11, RZ, 0x2 ;  /* 0x0000000b04047211 */ /* 0x000fe400078f10ff */
[----:B------:R-:W-:Y:S02]  /*28b0*/  LOP3.LUT R2, R2, 0xc0, RZ, 0xc0, !PT ;  /* 0x000000c002027812 */ /* 0x000fe400078ec0ff */
[----:B------:R-:W-:-:S02]  /*28c0*/  LOP3.LUT R4, R4, 0xfffffffc, RZ, 0xc0, !PT ;  /* 0xfffffffc04047812 */ /* 0x000fc400078ec0ff */
[----:B------:R-:W-:Y:S02]  /*28d0*/  LOP3.LUT R15, R15, 0xfffffffe, RZ, 0xc0, !PT ;  /* 0xfffffffe0f0f7812 */ /* 0x000fe400078ec0ff */
[----:B------:R-:W-:Y:S01]  /*28e0*/  LOP3.LUT R5, R2, 0x8, R5, 0xf8, !PT ;  /* 0x0000000802057812 */ /* 0x000fe200078ef805 */
[----:B------:R-:W-:Y:S01]  /*28f0*/  IMAD.IADD R4, R11, 0x1, -R4 ;  /* 0x000000010b047824 */ /* 0x000fe200078e0a04 */
[----:B------:R-:W-:Y:S01]  /*2900*/  SHF.R.U32.HI R2, RZ, 0x3, R2 ;  /* 0x00000003ff027819 */ /* 0x000fe20000011602 */
[----:B------:R-:W-:Y:S01]  /*2910*/  IMAD.IADD R10, R10, 0x1, -R15 ;  /* 0x000000010a0a7824 */ /* 0x000fe200078e0a0f */
[----:B------:R-:W-:Y:S02]  /*2920*/  LEA.HI R6, R14, R77, RZ, 0x3 ;  /* 0x0000004d0e067211 */ /* 0x000fe400078f18ff */
[----:B------:R-:W-:Y:S01]  /*2930*/  LOP3.LUT R2, R5, R2, RZ, 0x3c, !PT ;  /* 0x0000000205027212 */ /* 0x000fe200078e3cff */
[----:B------:R-:W-:Y:S01]  /*2940*/  IMAD.SHL.U32 R5, R4, 0x40, RZ ;  /* 0x0000004004057824 */ /* 0x000fe200078e00ff */
[----:B------:R-:W-:Y:S01]  /*2950*/  LOP3.LUT R12, R12, 0x7fffffe, RZ, 0xc0, !PT ;  /* 0x07fffffe0c0c7812 */ /* 0x000fe200078ec0ff */
[----:B------:R-:W-:Y:S01]  /*2960*/  IMAD.SHL.U32 R6, R6, 0x20, RZ ;  /* 0x0000002006067824 */ /* 0x000fe200078e00ff */
[----:B------:R1:W-:Y:S01]  /*2970*/  @P1 STS [R129+0x6000], RZ ;  /* 0x006000ff81001388 */ /* 0x0003e20000000800 */
[----:B------:R-:W-:Y:S01]  /*2980*/  IMAD R11, R7, 0x8, R10 ;  /* 0x00000008070b7824 */ /* 0x000fe200078e020a */
[----:B------:R-:W-:Y:S01]  /*2990*/  LOP3.LUT R5, R5, 0xc0, RZ, 0xc0, !PT ;  /* 0x000000c005057812 */ /* 0x000fe200078ec0ff */
[----:B------:R-:W-:Y:S01]  /*29a0*/  IMAD.SHL.U32 R10, R7, 0x8, RZ ;  /* 0x00000008070a7824 */ /* 0x000fe200078e00ff */
[----:B------:R1:W-:Y:S01]  /*29b0*/  @P1 STS [R129+0x6004], RZ ;  /* 0x006004ff81001388 */ /* 0x0003e20000000800 */
[----:B------:R-:W-:Y:S01]  /*29c0*/  LOP3.LUT R76, R6, 0xffffff00, RZ, 0xc0, !PT ;  /* 0xffffff00064c7812 */ /* 0x000fe200078ec0ff */
[----:B------:R-:W-:Y:S01]  /*29d0*/  IMAD.U32 R120, R11, 0x20, R2 ;  /* 0x000000200b787824 */ /* 0x000fe200078e0002 */
[----:B------:R-:W-:Y:S01]  /*29e0*/  SHF.R.U32.HI R2, RZ, 0x3, R5 ;  /* 0x00000003ff027819 */ /* 0x000fe20000011605 */
[----:B------:R1:W-:Y:S01]  /*29f0*/  @P1 STS.64 [R129+0x6008], RZ ;  /* 0x006008ff81001388 */ /* 0x0003e20000000a00 */
[----:B------:R-:W-:Y:S01]  /*2a00*/  LOP3.LUT R7, R5, 0x8, R10, 0xf8, !PT ;  /* 0x0000000805077812 */ /* 0x000fe200078ef80a */
[----:B------:R-:W-:Y:S01]  /*2a10*/  IMAD.IADD R77, R77, 0x1, -R12 ;  /* 0x000000014d4d7824 */ /* 0x000fe200078e0a0c */
[----:B------:R-:W-:Y:S01]  /*2a20*/  SHF.L.U64.HI R126, R98, 0x5, R99 ;  /* 0x00000005627e7819 */ /* 0x000fe20000010263 */
[----:B------:R1:W-:Y:S01]  /*2a30*/  @P1 STS.128 [R129+0x7000], RZ ;  /* 0x007000ff81001388 */ /* 0x0003e20000000c00 */
[----:B------:R-:W-:Y:S01]  /*2a40*/  IMAD R6, R83, 0x200, R76 ;  /* 0x0000020053067824 */ /* 0x000fe200078e024c */
[----:B------:R-:W-:Y:S01]  /*2a50*/  LOP3.LUT R2, R7, R2, RZ, 0x3c, !PT ;  /* 0x0000000207027212 */ /* 0x000fe200078e3cff */
[C---:B------:R-:W-:Y:S01]  /*2a60*/  IMAD R5, R88.reuse, R99, R13 ;  /* 0x0000006358057224 */ /* 0x040fe200078e020d */
[----:B------:R1:W-:Y:S01]  /*2a70*/  @P1 STS.128 [R129+0x8000], RZ ;  /* 0x008000ff81001388 */ /* 0x0003e20000000c00 */
[----:B------:R-:W-:Y:S01]  /*2a80*/  IMAD.WIDE.U32 R88, R88, R98, R8 ;  /* 0x0000006258587225 */ /* 0x000fe200078e0008 */
[----:B------:R-:W-:-:S03]  /*2a90*/  LEA R120, R120, UR4, 0x1 ;  /* 0x0000000478787c11 */ /* 0x000fc6000f8e08ff */
[----:B------:R-:W-:Y:S01]  /*2aa0*/  IMAD R121, R77, 0x20, R6 ;  /* 0x000000204d797824 */ /* 0x000fe200078e0206 */
[----:B------:R-:W-:Y:S01]  /*2ab0*/  LEA R144, P2, R88, UR6, 0x1 ;  /* 0x0000000658907c11 */ /* 0x000fe2000f8408ff */
[----:B------:R-:W-:Y:S02]  /*2ac0*/  IMAD.IADD R84, R89, 0x1, R5 ;  /* 0x0000000159547824 */ /* 0x000fe400078e0205 */
        /* <DEDUP_REMOVED lines=28> */
.L_x_4694:
[----:B------:R-:W-:Y:S05]  /*2c90*/  BSYNC B0 ;  /* 0x0000000000007941 */ /* 0x000fea0003800000 */
.L_x_4693:
        /* <DEDUP_REMOVED lines=10> */
[----:B------:R1:W-:Y:S01]  /*2d40*/  @P3 STS.128 [R129+0x6800], RZ ;  /* 0x006800ff81003388 */ /* 0x0003e20000000c00 */
[C---:B--2---:R-:W-:Y:S02]  /*2d50*/  @!P2 LEA R6, P1, R127.reuse, R144, 0x1 ;  /* 0x000000907f06a211 */ /* 0x044fe400078208ff */
        /* <DEDUP_REMOVED lines=19> */
.L_x_4696:
[----:B------:R-:W-:Y:S05]  /*2e90*/  BSYNC B0 ;  /* 0x0000000000007941 */ /* 0x000fea0003800000 */
.L_x_4695:
        /* <DEDUP_REMOVED lines=12> */
[----:B------:R-:W4:Y:S02]  /*2f60*/  LDSM.16.M88.4 R44, [R120+0x3800] ;  /* 0x00380000782c783b */ /* 0x000f240000000200 */
[----:B------:R-:W-:-:S02]  /*2f70*/  IMAD.IADD R117, R120, 0x1, R5 ;  /* 0x0000000178757824 */ /* 0x000fc400078e0205 */
[----:B------:R-:W-:Y:S01]  /*2f80*/  IMAD R119, R3, 0x2, R121 ;  /* 0x0000000203777824 */ /* 0x000fe200078e0279 */
[----:B------:R-:W4:Y:S04]  /*2f90*/  LDSM.16.M88.4 R28, [R120+0x3c00] ;  /* 0x003c0000781c783b */ /* 0x000f280000000200 */
[----:B------:R-:W-:Y:S04]  /*2fa0*/  LDSM.16.M88.4 R60, [R119] ;  /* 0x00000000773c783b */ /* 0x000fe80000000200 */
[----:B------:R-:W4:Y:S04]  /*2fb0*/  LDSM.16.M88.4 R24, [R117+0x3000] ;  /* 0x003000007518783b */ /* 0x000f280000000200 */
[----:B-12---:R-:W1:Y:S04]  /*2fc0*/  LDSM.16.M88.4 R4, [R117+0x3400] ;  /* 0x003400007504783b */ /* 0x006e680000000200 */
[----:B------:R-:W2:Y:S04]  /*2fd0*/  LDSM.16.M88.4 R68, [R117+0x3800] ;  /* 0x003800007544783b */ /* 0x000ea80000000200 */
[----:B------:R-:W-:Y:S04]  /*2fe0*/  LDSM.16.M88.4 R12, [R121+0x1000] ;  /* 0x00100000790c783b */ /* 0x000fe80000000200 */
[----:B------:R-:W2:Y:S01]  /*2ff0*/  LDSM.16.M88.4 R32, [R120+0x4000] ;  /* 0x004000007820783b */ /* 0x000ea20000000200 */
[C---:B-----5:R-:W-:Y:S03]  /*3000*/  HMMA.16816.F32.BF16 R20, R36.reuse, R16, RZ ;  /* 0x000000102414723c */ /* 0x060fe600000418ff */
[----:B------:R-:W5:Y:S04]  /*3010*/  LDSM.16.M88.4 R64, [R117+0x3c00] ;  /* 0x003c00007540783b */ /* 0x000f680000000200 */
[----:B------:R-:W5:Y:S01]  /*3020*/  LDSM.16.M88.4 R8, [R120+0x4400] ;  /* 0x004400007808783b */ /* 0x000f620000000200 */
[C---:B---3--:R-:W-:Y:S03]  /*3030*/  HMMA.16816.F32.BF16 R56, R36.reuse, R52, RZ ;  /* 0x000000342438723c */ /* 0x048fe600000418ff */
[----:B------:R-:W-:Y:S03]  /*3040*/  LDSM.16.M88.4 R72, [R119+0x1000] ;  /* 0x001000007748783b */ /* 0x000fe60000000200 */
[C---:B------:R-:W-:Y:S01]  /*3050*/  HMMA.16816.F32.BF16 R16, R36.reuse, R18, RZ ;  /* 0x000000122410723c */ /* 0x040fe200000418ff */
[----:B------:R-:W0:Y:S05]  /*3060*/  LDGDEPBAR ;  /* 0x00000000000079af */ /* 0x000e2a0000000000 */
[C---:B------:R-:W-:Y:S06]  /*3070*/  HMMA.16816.F32.BF16 R52, R36.reuse, R54, RZ ;  /* 0x000000362434723c */ /* 0x040fec00000418ff */
[C---:B----4-:R-:W-:Y:S06]  /*3080*/  HMMA.16816.F32.BF16 R48, R36.reuse, R44, RZ ;  /* 0x0000002c2430723c */ /* 0x050fec00000418ff */
[C---:B------:R-:W-:Y:S06]  /*3090*/  HMMA.16816.F32.BF16 R44, R36.reuse, R46, RZ ;  /* 0x0000002e242c723c */ /* 0x040fec00000418ff */
[----:B------:R-:W-:Y:S06]  /*30a0*/  HMMA.16816.F32.BF16 R40, R36, R28, RZ ;  /* 0x0000001c2428723c */ /* 0x000fec00000418ff */
[----:B------:R-:W-:Y:S06]  /*30b0*/  HMMA.16816.F32.BF16 R20, R60, R24, R20 ;  /* 0x000000183c14723c */ /* 0x000fec0000041814 */
[----:B------:R-:W-:Y:S01]  /*30c0*/  HMMA.16816.F32.BF16 R36, R36, R30, RZ ;  /* 0x0000001e2424723c */ /* 0x000fe200000418ff */
[----:B------:R-:W3:Y:S05]  /*30d0*/  LDSM.16.M88.4 R28, [R120+0x4800] ;  /* 0x00480000781c783b */ /* 0x000eea0000000200 */
        /* <DEDUP_REMOVED lines=8> */
[----:B------:R-:W-:Y:S06]  /*3160*/  HMMA.16816.F32.BF16 R20, R12, R32, R20 ;  /* 0x000000200c14723c */ /* 0x000fec0000041814 */
[C---:B-----5:R-:W-:Y:S06]  /*3170*/  HMMA.16816.F32.BF16 R40, R60.reuse, R64, R40 ;  /* 0x000000403c28723c */ /* 0x060fec0000041828 */
[----:B------:R-:W-:Y:S01]  /*3180*/  HMMA.16816.F32.BF16 R36, R60, R66, R36 ;  /* 0x000000423c24723c */ /* 0x000fe20000041824 */
[----:B------:R-:W-:Y:S04]  /*3190*/  LDSM.16.M88.4 R64, [R117+0x4800] ;  /* 0x004800007540783b */ /* 0x000fe80000000200 */
[----:B------:R-:W-:Y:S01]  /*31a0*/  LDSM.16.M88.4 R60, [R117+0x4c00] ;  /* 0x004c0000753c783b */ /* 0x000fe20000000200 */
[C---:B------:R-:W-:Y:S03]  /*31b0*/  HMMA.16816.F32.BF16 R16, R12.reuse, R34, R16 ;  /* 0x000000220c10723c */ /* 0x040fe60000041810 */
[----:B------:R-:W-:Y:S03]  /*31c0*/  LDSM.16.M88.4 R32, [R120+0x5000] ;  /* 0x005000007820783b */ /* 0x000fe60000000200 */
[C---:B------:R-:W-:Y:S06]  /*31d0*/  HMMA.16816.F32.BF16 R56, R12.reuse, R8, R56 ;  /* 0x000000080c38723c */ /* 0x040fec0000041838 */
[C---:B------:R-:W-:Y:S01]  /*31e0*/  HMMA.16816.F32.BF16 R52, R12.reuse, R10, R52 ;  /* 0x0000000a0c34723c */ /* 0x040fe20000041834 */
[----:B------:R-:W4:Y:S05]  /*31f0*/  LDSM.16.M88.4 R8, [R121+0x2000] ;  /* 0x002000007908783b */ /* 0x000f2a0000000200 */
[C---:B---3--:R-:W-:Y:S06]  /*3200*/  HMMA.16816.F32.BF16 R48, R12.reuse, R28, R48 ;  /* 0x0000001c0c30723c */ /* 0x048fec0000041830 */
[----:B------:R-:W-:Y:S01]  /*3210*/  HMMA.16816.F32.BF16 R44, R12, R30, R44 ;  /* 0x0000001e0c2c723c */ /* 0x000fe2000004182c */
[----:B------:R-:W3:Y:S05]  /*3220*/  LDSM.16.M88.4 R28, [R120+0x5400] ;  /* 0x00540000781c783b */ /* 0x000eea0000000200 */
[----:B-1----:R-:W-:Y:S06]  /*3230*/  HMMA.16816.F32.BF16 R20, R72, R4, R20 ;  /* 0x000000044814723c */ /* 0x002fec0000041814 */
[C---:B------:R-:W-:Y:S06]  /*3240*/  HMMA.16816.F32.BF16 R40, R12.reuse, R24, R40 ;  /* 0x000000180c28723c */ /* 0x040fec0000041828 */
[----:B------:R-:W-:Y:S01]  /*3250*/  HMMA.16816.F32.BF16 R36, R12, R26, R36 ;  /* 0x0000001a0c24723c */ /* 0x000fe20000041824 */
[----:B------:R-:W-:Y:S04]  /*3260*/  LDSM.16.M88.4 R12, [R117+0x5000] ;  /* 0x00500000750c783b */ /* 0x000fe80000000200 */
[----:B------:R-:W-:Y:S01]  /*3270*/  LDSM.16.M88.4 R24, [R120+0x5800] ;  /* 0x005800007818783b */ /* 0x000fe20000000200 */
[C---:B------:R-:W-:Y:S03]  /*3280*/  HMMA.16816.F32.BF16 R16, R72.reuse, R6, R16 ;  /* 0x000000064810723c */ /* 0x040fe60000041810 */
[----:B------:R-:W1:Y:S03]  /*3290*/  LDSM.16.M88.4 R4, [R119+0x2000] ;  /* 0x002000007704783b */ /* 0x000e660000000200 */
[----:B--2---:R-:W-:Y:S06]  /*32a0*/  HMMA.16816.F32.BF16 R56, R72, R68, R56 ;  /* 0x000000444838723c */ /* 0x004fec0000041838 */
[----:B----4-:R-:W-:Y:S06]  /*32b0*/  HMMA.16816.F32.BF16 R20, R8, R32, R20 ;  /* 0x000000200814723c */ /* 0x010fec0000041814 */
[C---:B------:R-:W-:Y:S06]  /*32c0*/  HMMA.16816.F32.BF16 R48, R72.reuse, R64, R48 ;  /* 0x000000404830723c */ /* 0x040fec0000041830 */
[----:B------:R-:W-:Y:S06]  /*32d0*/  HMMA.16816.F32.BF16 R52, R72, R70, R52 ;  /* 0x000000464834723c */ /* 0x000fec0000041834 */
[----:B---3--:R-:W-:Y:S06]  /*32e0*/  HMMA.16816.F32.BF16 R56, R8, R28, R56 ;  /* 0x0000001c0838723c */ /* 0x008fec0000041838 */
[----:B------:R-:W-:Y:S01]  /*32f0*/  HMMA.16816.F32.BF16 R40, R72, R60, R40 ;  /* 0x0000003c4828723c */ /* 0x000fe20000041828 */
[----:B------:R-:W-:-:S02]  /*3300*/  IMAD.IADD R28, R81, 0x1, -R82 ;  /* 0x00000001511c7824 */ /* 0x000fc400078e0a52 */
[----:B------:R-:W-:-:S03]  /*3310*/  IMAD.SHL.U32 R81, R81, 0x2, RZ ;  /* 0x0000000251517824 */ /* 0x000fc600078e00ff */
[----:B------:R-:W-:Y:S01]  /*3320*/  SHF.R.S32.HI R29, RZ, 0x1f, R28 ;  /* 0x0000001fff1d7819 */ /* 0x000fe2000001141c */
[----:B-1----:R-:W-:Y:S01]  /*3330*/  HMMA.16816.F32.BF16 R20, R4, R12, R20 ;  /* 0x0000000c0414723c */ /* 0x002fe20000041814 */
[----:B------:R-:W-:Y:S02]  /*3340*/  LOP3.LUT R81, R81, 0x6, RZ, 0xc0, !PT ;  /* 0x0000000651517812 */ /* 0x000fe400078ec0ff */
[----:B------:R-:W-:-:S03]  /*3350*/  LEA.HI R29, R29, R28, RZ, 0x2 ;  /* 0x0000001c1d1d7211 */ /* 0x000fc600078f10ff */
[----:B------:R-:W-:Y:S01]  /*3360*/  HMMA.16816.F32.BF16 R36, R72, R62, R36 ;  /* 0x0000003e4824723c */ /* 0x000fe20000041824 */
[----:B------:R-:W-:Y:S01]  /*3370*/  SHF.R.S32.HI R12, RZ, 0x2, R29 ;  /* 0x00000002ff0c7819 */ /* 0x000fe2000001141d */
[----:B------:R-:W1:Y:S03]  /*3380*/  LDSM.16.M88.4 R60, [R120+0x5c00] ;  /* 0x005c0000783c783b */ /* 0x000e660000000200 */
[----:B------:R-:W-:Y:S01]  /*3390*/  IADD3 R12, R83, 0x1, R12 ;  /* 0x00000001530c7810 */ /* 0x000fe20007ffe00c */
[----:B------:R-:W-:Y:S01]  /*33a0*/  HMMA.16816.F32.BF16 R32, R8, R34, R16 ;  /* 0x000000220820723c */ /* 0x000fe20000041810 */
[----:B------:R-:W2:Y:S02]  /*33b0*/  LDSM.16.M88.4 R16, [R117+0x5400] ;  /* 0x005400007510783b */ /* 0x000ea40000000200 */
[----:B------:R-:W-:-:S03]  /*33c0*/  IADD3 R13, R79, R12, -R80 ;  /* 0x0000000c4f0d7210 */ /* 0x000fc60007ffe850 */
[----:B------:R-:W-:Y:S02]  /*33d0*/  HMMA.16816.F32.BF16 R48, R8, R24, R48 ;  /* 0x000000180830723c */ /* 0x000fe40000041830 */
[----:B------:R-:W-:-:S04]  /*33e0*/  IMAD.IADD R78, R13, 0x1, R78 ;  /* 0x000000010d4e7824 */ /* 0x000fc800078e024e */
[----:B------:R-:W-:Y:S01]  /*33f0*/  HMMA.16816.F32.BF16 R52, R8, R30, R52 ;  /* 0x0000001e0834723c */ /* 0x000fe20000041834 */
[----:B------:R-:W-:Y:S01]  /*3400*/  IMAD.IADD R24, R0, 0x1, R81 ;  /* 0x0000000100187824 */ /* 0x000fe200078e0251 */
[C---:B------:R-:W-:Y:S01]  /*3410*/  VIMNMX R103, R78.reuse, R79, PT ;  /* 0x0000004f4e677248 */ /* 0x040fe20003fe0100 */
[----:B------:R-:W3:Y:S01]  /*3420*/  LDSM.16.M88.4 R28, [R117+0x5800] ;  /* 0x00580000751c783b */ /* 0x000ee20000000200 */
[----:B------:R-:W-:Y:S01]  /*3430*/  VIADDMNMX R102, R78, 0x8, R79, PT ;  /* 0x000000084e667846 */ /* 0x000fe2000380014f */
[C---:B------:R-:W-:Y:S01]  /*3440*/  VIADD R12, R24.reuse, 0x1 ;  /* 0x00000001180c7836 */ /* 0x040fe20000000000 */
[CC--:B------:R-:W-:Y:S01]  /*3450*/  ISETP.GE.AND P2, PT, R24.reuse, R103.reuse, PT ;  /* 0x000000671800720c */ /* 0x0c0fe20003f46270 */
[----:B------:R-:W-:Y:S01]  /*3460*/  VIADD R13, R24, 0x9 ;  /* 0x00000009180d7836 */ /* 0x000fe20000000000 */
[----:B------:R-:W-:Y:S02]  /*3470*/  HMMA.16816.F32.BF16 R44, R72, R66, R44 ;  /* 0x00000042482c723c */ /* 0x000fe4000004182c */
[----:B------:R-:W-:-:S02]  /*3480*/  ISETP.GE.AND P3, PT, R12, R103, PT ;  /* 0x000000670c00720c */ /* 0x000fc40003f66270 */
[-C--:B------:R-:W-:Y:S01]  /*3490*/  ISETP.GE.AND P0, PT, R12, R102.reuse, PT ;  /* 0x000000660c00720c */ /* 0x080fe20003f06270 */
[----:B------:R-:W-:Y:S01]  /*34a0*/  VIADD R12, R24, 0x8 ;  /* 0x00000008180c7836 */ /* 0x000fe20000000000 */
[----:B------:R-:W-:Y:S01]  /*34b0*/  FSEL R20, R20, -INF , !P2 ;  /* 0xff80000014147808 */ /* 0x000fe20005000000 */
[----:B------:R-:W-:Y:S01]  /*34c0*/  HMMA.16816.F32.BF16 R32, R4, R14, R32 ;  /* 0x0000000e0420723c */ /* 0x000fe20000041820 */
[CC--:B------:R-:W-:Y:S02]  /*34d0*/  ISETP.GE.AND P4, PT, R13.reuse, R103.reuse, PT ;  /* 0x000000670d00720c */ /* 0x0c0fe40003f86270 */
[C---:B------:R-:W-:Y:S02]  /*34e0*/  ISETP.GE.AND P1, PT, R12.reuse, R103, PT ;  /* 0x000000670c00720c */ /* 0x040fe40003f26270 */
[-C--:B------:R-:W-:Y:S02]  /*34f0*/  ISETP.GE.AND P5, PT, R12, R102.reuse, PT ;  /* 0x000000660c00720c */ /* 0x080fe40003fa6270 */
[----:B------:R-:W-:-:S02]  /*3500*/  ISETP.GE.AND P2, PT, R13, R102, PT ;  /* 0x000000660d00720c */ /* 0x000fc40003f46270 */
[----:B------:R-:W4:Y:S01]  /*3510*/  LDSM.16.M88.4 R12, [R117+0x5c00] ;  /* 0x005c0000750c783b */ /* 0x000f220000000200 */
[----:B-1----:R-:W-:Y:S01]  /*3520*/  HMMA.16816.F32.BF16 R40, R8, R60, R40 ;  /* 0x0000003c0828723c */ /* 0x002fe20000041828 */
[----:B------:R-:W-:-:S05]  /*3530*/  DEPBAR.LE SB0, 0x0 ;  /* 0x000080000000791a */ /* 0x000fca0000000000 */
[----:B--2---:R-:W-:Y:S06]  /*3540*/  HMMA.16816.F32.BF16 R56, R4, R16, R56 ;  /* 0x000000100438723c */ /* 0x004fec0000041838 */
[----:B------:R-:W-:Y:S01]  /*3550*/  HMMA.16816.F32.BF16 R44, R8, R26, R44 ;  /* 0x0000001a082c723c */ /* 0x000fe2000004182c */
[----:B------:R-:W-:Y:S01]  /*3560*/  FSEL R16, R21, -INF , !P3 ;  /* 0xff80000015107808 */ /* 0x000fe20005800000 */
[C---:B------:R-:W-:Y:S01]  /*3570*/  VIADD R17, R24.reuse, 0x10 ;  /* 0x0000001018117836 */ /* 0x040fe20000000000 */
[C---:B------:R-:W-:Y:S01]  /*3580*/  ISETP.GE.AND P3, PT, R24.reuse, R102, PT ;  /* 0x000000661800720c */ /* 0x040fe20003f66270 */
[----:B------:R-:W-:Y:S01]  /*3590*/  VIADD R21, R24, 0x11 ;  /* 0x0000001118157836 */ /* 0x000fe20000000000 */
[----:B------:R-:W-:Y:S01]  /*35a0*/  FSEL R32, R32, -INF , !P1 ;  /* 0xff80000020207808 */ /* 0x000fe20004800000 */
[----:B------:R-:W-:Y:S01]  /*35b0*/  HMMA.16816.F32.BF16 R52, R4, R18, R52 ;  /* 0x000000120434723c */ /* 0x000fe20000041834 */
[----:B------:R-:W-:-:S02]  /*35c0*/  ISETP.GE.AND P1, PT, R17, R103, PT ;  /* 0x000000671100720c */ /* 0x000fc40003f26270 */
[----:B------:R-:W-:-:S03]  /*35d0*/  FSEL R25, R35, -INF , !P2 ;  /* 0xff80000023197808 */ /* 0x000fc60005000000 */
[----:B------:R-:W-:Y:S01]  /*35e0*/  HMMA.16816.F32.BF16 R36, R8, R62, R36 ;  /* 0x0000003e0824723c */ /* 0x000fe20000041824 */
[----:B------:R-:W-:Y:S01]  /*35f0*/  FSEL R19, R22, -INF , !P3 ;  /* 0xff80000016137808 */ /* 0x000fe20005800000 */
[C---:B------:R-:W-:Y:S01]  /*3600*/  VIADD R22, R24.reuse, 0x18 ;  /* 0x0000001818167836 */ /* 0x040fe20000000000 */
[-C--:B------:R-:W-:Y:S02]  /*3610*/  ISETP.GE.AND P3, PT, R17, R102.reuse, PT ;  /* 0x000000661100720c */ /* 0x080fe40003f66270 */
[----:B------:R-:W-:Y:S01]  /*3620*/  FSEL R17, R23, -INF , !P0 ;  /* 0xff80000017117808 */ /* 0x000fe20004000000 */
[C---:B---3--:R-:W-:Y:S01]  /*3630*/  HMMA.16816.F32.BF16 R48, R4.reuse, R28, R48 ;  /* 0x0000001c0430723c */ /* 0x048fe20000041830 */
[----:B------:R-:W-:Y:S01]  /*3640*/  FSEL R18, R33, -INF , !P4 ;  /* 0xff80000021127808 */ /* 0x000fe20006000000 */
[C---:B------:R-:W-:Y:S01]  /*3650*/  VIADD R8, R24.reuse, 0x21 ;  /* 0x0000002118087836 */ /* 0x040fe20000000000 */
[CC--:B------:R-:W-:Y:S01]  /*3660*/  ISETP.GE.AND P4, PT, R21.reuse, R103.reuse, PT ;  /* 0x000000671500720c */ /* 0x0c0fe20003f86270 */
[C---:B------:R-:W-:Y:S01]  /*3670*/  VIADD R9, R24.reuse, 0x30 ;  /* 0x0000003018097836 */ /* 0x040fe20000000000 */
[----:B------:R-:W-:Y:S01]  /*3680*/  BAR.SYNC.DEFER_BLOCKING 0x0 ;  /* 0x0000000000007b1d */ /* 0x000fe20000010000 */
[----:B------:R-:W-:Y:S01]  /*3690*/  ISETP.GE.AND P0, PT, R21, R102, PT ;  /* 0x000000661500720c */ /* 0x000fe20003f06270 */
[----:B------:R-:W-:Y:S01]  /*36a0*/  VIADD R21, R24, 0x19 ;  /* 0x0000001918157836 */ /* 0x000fe20000000000 */
[----:B------:R-:W-:Y:S01]  /*36b0*/  FSEL R33, R34, -INF , !P5 ;  /* 0xff80000022217808 */ /* 0x000fe20006800000 */
[----:B----4-:R-:W-:Y:S01]  /*36c0*/  HMMA.16816.F32.BF16 R40, R4, R12, R40 ;  /* 0x0000000c0428723c */ /* 0x010fe20000041828 */
[----:B------:R-:W-:-:S02]  /*36d0*/  ISETP.GE.AND P2, PT, R22, R103, PT ;  /* 0x000000671600720c */ /* 0x000fc40003f46270 */
[-C--:B------:R-:W-:Y:S02]  /*36e0*/  ISETP.GE.AND P5, PT, R22, R102.reuse, PT ;  /* 0x000000661600720c */ /* 0x080fe40003fa6270 */
[----:B------:R-:W-:Y:S01]  /*36f0*/  FSEL R56, R56, -INF , !P1 ;  /* 0xff80000038387808 */ /* 0x000fe20004800000 */
[C---:B------:R-:W-:Y:S01]  /*3700*/  HMMA.16816.F32.BF16 R44, R4.reuse, R30, R44 ;  /* 0x0000001e042c723c */ /* 0x040fe2000004182c */
[----:B------:R-:W-:Y:S02]  /*3710*/  ISETP.GE.AND P1, PT, R21, R103, PT ;  /* 0x000000671500720c */ /* 0x000fe40003f26270 */
[----:B------:R-:W-:Y:S02]  /*3720*/  FSEL R22, R57, -INF , !P4 ;  /* 0xff80000039167808 */ /* 0x000fe40006000000 */
[----:B------:R-:W-:Y:S01]  /*3730*/  ISETP.GE.AND P4, PT, R21, R102, PT ;  /* 0x000000661500720c */ /* 0x000fe20003f86270 */
[----:B------:R-:W-:Y:S01]  /*3740*/  VIADD R21, R24, 0x20 ;  /* 0x0000002018157836 */ /* 0x000fe20000000000 */
[----:B------:R-:W-:Y:S01]  /*3750*/  FSEL R57, R58, -INF , !P3 ;  /* 0xff8000003a397808 */ /* 0x000fe20005800000 */
[----:B------:R-:W-:Y:S01]  /*3760*/  HMMA.16816.F32.BF16 R36, R4, R14, R36 ;  /* 0x0000000e0424723c */ /* 0x000fe20000041824 */
[----:B------:R-:W-:-:S02]  /*3770*/  FSEL R59, R59, -INF , !P0 ;  /* 0xff8000003b3b7808 */ /* 0x000fc40004000000 */
[----:B------:R-:W-:Y:S02]  /*3780*/  FSEL R58, R53, -INF , !P1 ;  /* 0xff800000353a7808 */ /* 0x000fe40004800000 */
[C---:B------:R-:W-:Y:S02]  /*3790*/  ISETP.GE.AND P1, PT, R8.reuse, R103, PT ;  /* 0x000000670800720c */ /* 0x040fe40003f26270 */
[-C--:B------:R-:W-:Y:S01]  /*37a0*/  ISETP.GE.AND P0, PT, R8, R102.reuse, PT ;  /* 0x000000660800720c */ /* 0x080fe20003f06270 */
[C---:B------:R-:W-:Y:S01]  /*37b0*/  VIADD R8, R24.reuse, 0x28 ;  /* 0x0000002818087836 */ /* 0x040fe20000000000 */
[----:B------:R-:W-:Y:S01]  /*37c0*/  ISETP.GE.AND P3, PT, R21, R102, PT ;  /* 0x000000661500720c */ /* 0x000fe20003f66270 */
[----:B------:R-:W-:Y:S01]  /*37d0*/  VIADD R4, R24, 0x38 ;  /* 0x0000003818047836 */ /* 0x000fe20000000000 */
[----:B------:R-:W-:Y:S02]  /*37e0*/  FSEL R53, R54, -INF , !P5 ;  /* 0xff80000036357808 */ /* 0x000fe40006800000 */
[----:B------:R-:W-:-:S02]  /*37f0*/  FSEL R55, R55, -INF , !P4 ;  /* 0xff80000037377808 */ /* 0x000fc40006000000 */
[----:B------:R-:W-:Y:S02]  /*3800*/  FSEL R52, R52, -INF , !P2 ;  /* 0xff80000034347808 */ /* 0x000fe40005000000 */
[CC--:B------:R-:W-:Y:S02]  /*3810*/  ISETP.GE.AND P4, PT, R8.reuse, R103.reuse, PT ;  /* 0x000000670800720c */ /* 0x0c0fe40003f86270 */
[-C--:B------:R-:W-:Y:S01]  /*3820*/  ISETP.GE.AND P5, PT, R8, R102.reuse, PT ;  /* 0x000000660800720c */ /* 0x080fe20003fa6270 */
[----:B------:R-:W-:Y:S01]  /*3830*/  VIADD R8, R24, 0x29 ;  /* 0x0000002918087836 */ /* 0x000fe20000000000 */
[----:B------:R-:W-:Y:S02]  /*3840*/  FSEL R35, R50, -INF , !P3 ;  /* 0xff80000032237808 */ /* 0x000fe40005800000 */
[----:B------:R-:W-:Y:S02]  /*3850*/  ISETP.GE.AND P2, PT, R21, R103, PT ;  /* 0x000000671500720c */ /* 0x000fe40003f46270 */
[----:B------:R-:W-:-:S02]  /*3860*/  ISETP.GE.AND P3, PT, R9, R102, PT ;  /* 0x000000660900720c */ /* 0x000fc40003f66270 */
[----:B------:R-:W-:Y:S02]  /*3870*/  FSEL R91, R48, -INF , !P2 ;  /* 0xff800000305b7808 */ /* 0x000fe40005000000 */
[----:B------:R-:W-:Y:S02]  /*3880*/  FSEL R90, R49, -INF , !P1 ;  /* 0xff800000315a7808 */ /* 0x000fe40004800000 */
[----:B------:R-:W-:Y:S02]  /*3890*/  FSEL R26, R42, -INF , !P3 ;  /* 0xff8000002a1a7808 */ /* 0x000fe40005800000 */
[C---:B------:R-:W-:Y:S02]  /*38a0*/  ISETP.GE.AND P2, PT, R8.reuse, R103, PT ;  /* 0x000000670800720c */ /* 0x040fe40003f46270 */
[----:B------:R-:W-:Y:S01]  /*38b0*/  ISETP.GE.AND P1, PT, R8, R102, PT ;  /* 0x000000660800720c */ /* 0x000fe20003f26270 */
[----:B------:R-:W-:Y:S01]  /*38c0*/  VIADD R8, R24, 0x31 ;  /* 0x0000003118087836 */ /* 0x000fe20000000000 */
[----:B------:R-:W-:Y:S01]  /*38d0*/  ISETP.GT.AND P3, PT, R128, R123, PT ;  /* 0x0000007b8000720c */ /* 0x000fe20003f64270 */
        /* <DEDUP_REMOVED lines=8> */
[----:B------:R-:W-:Y:S02]  /*3960*/  FSEL R104, R40, -INF , !P4 ;  /* 0xff80000028687808 */ /* 0x000fe40006000000 */
[----:B------:R-:W-:Y:S02]  /*3970*/  FSEL R106, R41, -INF , !P0 ;  /* 0xff800000296a7808 */ /* 0x000fe40004000000 */
[-C--:B------:R-:W-:Y:S02]  /*3980*/  ISETP.GE.AND P2, PT, R8, R102.reuse, PT ;  /* 0x000000660800720c */ /* 0x080fe40003f46270 */
[CC--:B------:R-:W-:Y:S02]  /*3990*/  ISETP.GE.AND P5, PT, R4.reuse, R103.reuse, PT ;  /* 0x000000670400720c */ /* 0x0c0fe40003fa6270 */
[----:B------:R-:W-:Y:S01]  /*39a0*/  ISETP.GE.AND P1, PT, R4, R102, PT ;  /* 0x000000660400720c */ /* 0x000fe20003f26270 */
[----:B------:R-:W-:Y:S01]  /*39b0*/  IMAD.IADD R4, R2, 0x1, R77 ;  /* 0x0000000102047824 */ /* 0x000fe200078e024d */
        /* <DEDUP_REMOVED lines=68> */
.L_x_4698:
[----:B------:R-:W-:-:S04]  /*3e00*/  LEA R2, -R96, RZ, 0x6 ;  /* 0x000000ff60027211 */ /* 0x000fc800078e31ff */
[----:B------:R-:W-:-:S07]  /*3e10*/  SHF.R.S32.HI R21, RZ, 0x1f, R2 ;  /* 0x0000001fff157819 */ /* 0x000fce0000011402 */
.L_x_4699:
        /* <DEDUP_REMOVED lines=66> */
.L_x_4701:
[----:B------:R-:W-:Y:S05]  /*4240*/  BSYNC B0 ;  /* 0x0000000000007941 */ /* 0x000fea0003800000 */
.L_x_4700:
[----:B------:R-:W0:Y:S01]  /*4250*/  LDGDEPBAR ;  /* 0x00000000000079af */ /* 0x000e220000000000 */
[----:B------:R-:W-:Y:S02]  /*4260*/  MOV R101, R5 ;  /* 0x0000000500657202 */ /* 0x000fe40000000f00 */
[----:B------:R-:W-:-:S07]  /*4270*/  MOV R100, R0 ;  /* 0x0000000000647202 */ /* 0x000fce0000000f00 */
.L_x_4697:
[----:B------:R-:W-:Y:S01]  /*4280*/  FMNMX.FTZ R5, R20, R16, !PT ;  /* 0x0000001014057209 */ /* 0x000fe20007810000 */
[----:B------:R-:W-:Y:S01]  /*4290*/  ULDC UR12, c[0x0][0x2ec] ;  /* 0x0000bb00000c7ab9 */ /* 0x000fe20000000800 */
[----:B------:R-:W-:Y:S01]  /*42a0*/  LEA R118, R4, UR4, 0x1 ;  /* 0x0000000404767c11 */ /* 0x000fe2000f8e08ff */
[----:B------:R-:W-:Y:S01]  /*42b0*/  ULDC.64 UR8, c[0x0][0x218] ;  /* 0x0000860000087ab9 */ /* 0x000fe20000000a00 */
[----:B------:R-:W-:Y:S02]  /*42c0*/  FMNMX.FTZ R5, R32, R5, !PT ;  /* 0x0000000520057209 */ /* 0x000fe40007810000 */
[----:B------:R-:W-:Y:S01]  /*42d0*/  LEA R116, R3, R118, 0x1 ;  /* 0x0000007603747211 */ /* 0x000fe200078e08ff */
[----:B------:R-:W-:Y:S01]  /*42e0*/  LDSM.16.MT88.4 R40, [R118+0x6000] ;  /* 0x006000007628783b */ /* 0x000fe20000004200 */
[----:B------:R-:W-:-:S03]  /*42f0*/  FMNMX.FTZ R5, R18, R5, !PT ;  /* 0x0000000512057209 */ /* 0x000fc60007810000 */
[----:B------:R-:W-:Y:S01]  /*4300*/  LDSM.16.MT88.4 R64, [R116+0x7000] ;  /* 0x007000007440783b */ /* 0x000fe20000004200 */
[----:B------:R-:W-:-:S03]  /*4310*/  FMNMX.FTZ R5, R56, R5, !PT ;  /* 0x0000000538057209 */ /* 0x000fc60007810000 */
[----:B------:R-:W-:Y:S01]  /*4320*/  LDSM.16.MT88.4 R72, [R118+0x8000] ;  /* 0x008000007648783b */ /* 0x000fe20000004200 */
[----:B------:R-:W-:-:S03]  /*4330*/  FMNMX.FTZ R5, R22, R5, !PT ;  /* 0x0000000516057209 */ /* 0x000fc60007810000 */
[----:B------:R-:W-:Y:S01]  /*4340*/  LDSM.16.MT88.4 R48, [R116+0x6000] ;  /* 0x006000007430783b */ /* 0x000fe20000004200 */
[----:B------:R-:W-:-:S03]  /*4350*/  FMNMX.FTZ R5, R52, R5, !PT ;  /* 0x0000000534057209 */ /* 0x000fc60007810000 */
[----:B--2---:R-:W-:Y:S01]  /*4360*/  LDSM.16.MT88.4 R12, [R118+0x7400] ;  /* 0x00740000760c783b */ /* 0x004fe20000004200 */
        /* <DEDUP_REMOVED lines=17> */
[----:B-1----:R-:W1:Y:S01]  /*4480*/  SHFL.BFLY PT, R7, R8, 0x2, 0x1f ;  /* 0x0c401f0008077f89 */ /* 0x002e6200000e0000 */
[----:B------:R-:W-:-:S04]  /*4490*/  FMNMX.FTZ R0, R107, R0, !PT ;  /* 0x000000006b007209 */ /* 0x000fc80007810000 */
[----:B------:R-:W-:-:S04]  /*44a0*/  FMNMX.FTZ R0, R109, R0, !PT ;  /* 0x000000006d007209 */ /* 0x000fc80007810000 */
[----:B------:R-:W-:-:S04]  /*44b0*/  FMNMX.FTZ R5, R105, R0, !PT ;  /* 0x0000000069057209 */ /* 0x000fc80007810000 */
[----:B------:R-:W-:-:S04]  /*44c0*/  FMNMX.FTZ R0, R26, R5, !PT ;  /* 0x000000051a007209 */ /* 0x000fc80007810000 */
[----:B------:R-:W-:-:S04]  /*44d0*/  FMNMX.FTZ R5, R29, R0, !PT ;  /* 0x000000001d057209 */ /* 0x000fc80007810000 */
[----:B------:R-:W-:Y:S02]  /*44e0*/  FMNMX.FTZ R6, R28, R5, !PT ;  /* 0x000000051c067209 */ /* 0x000fe40007810000 */
[----:B-1----:R-:W-:Y:S02]  /*44f0*/  FMNMX.FTZ R7, R8, R7, !PT ;  /* 0x0000000708077209 */ /* 0x002fe40007810000 */
[----:B------:R-:W-:Y:S01]  /*4500*/  FMNMX.FTZ R6, R27, R6, !PT ;  /* 0x000000061b067209 */ /* 0x000fe20007810000 */
        /* <DEDUP_REMOVED lines=31> */
[----:B------:R-:W-:-:S02]  /*4700*/  LEA R138, P0, R101, UR8, 0x1 ;  /* 0x00000008658a7c11 */ /* 0x000fc4000f8008ff */
        /* <DEDUP_REMOVED lines=11> */
[----:B------:R-:W1:Y:S01]  /*47c0*/  LDSM.16.MT88.4 R56, [R118+0x7000] ;  /* 0x007000007638783b */ /* 0x000e620000004200 */
[--C-:B------:R-:W-:Y:S01]  /*47d0*/  FFMA.FTZ R93, R35, UR12, -R30.reuse ;  /* 0x0000000c235d7c23 */ /* 0x100fe2000801081e */
[--C-:B------:R-:W-:Y:S01]  /*47e0*/  FFMA.FTZ R92, R107, UR12, -R30.reuse ;  /* 0x0000000c6b5c7c23 */ /* 0x100fe2000801081e */
[--C-:B------:R-:W-:Y:S01]  /*47f0*/  FFMA.FTZ R35, R109, UR12, -R30.reuse ;  /* 0x0000000c6d237c23 */ /* 0x100fe2000801081e */
[----:B------:R-:W3:Y:S01]  /*4800*/  LDSM.16.MT88.4 R16, [R116+0x6400] ;  /* 0x006400007410783b */ /* 0x000ee20000004200 */
[----:B------:R-:W-:Y:S01]  /*4810*/  MUFU.EX2 R111, R111 ;  /* 0x0000006f006f7308 */ /* 0x000fe20000000800 */
[--C-:B------:R-:W-:Y:S01]  /*4820*/  FFMA.FTZ R34, R105, UR12, -R30.reuse ;  /* 0x0000000c69227c23 */ /* 0x100fe2000801081e */
[--C-:B------:R-:W-:Y:S01]  /*4830*/  FFMA.FTZ R26, R26, UR12, -R30.reuse ;  /* 0x0000000c1a1a7c23 */ /* 0x100fe2000801081e */
[--C-:B------:R-:W-:Y:S01]  /*4840*/  FFMA.FTZ R29, R29, UR12, -R30.reuse ;  /* 0x0000000c1d1d7c23 */ /* 0x100fe2000801081e */
[--C-:B------:R-:W-:Y:S01]  /*4850*/  FFMA.FTZ R142, R27, UR12, -R30.reuse ;  /* 0x0000000c1b8e7c23 */ /* 0x100fe2000801081e */
[----:B------:R-:W-:Y:S01]  /*4860*/  FFMA.FTZ R28, R28, UR12, -R30 ;  /* 0x0000000c1c1c7c23 */ /* 0x000fe2000801081e */
[----:B------:R-:W-:Y:S01]  /*4870*/  FADD.FTZ R115, R136, R115 ;  /* 0x0000007388737221 */ /* 0x000fe20000010000 */
[----:B------:R-:W-:Y:S01]  /*4880*/  LEA.HI.X R139, R101, UR9, R100, 0x1, P0 ;  /* 0x00000009658b7c11 */ /* 0x000fe200080f0c64 */
[----:B------:R-:W4:Y:S01]  /*4890*/  MUFU.EX2 R134, R134 ;  /* 0x0000008600867308 */ /* 0x000f220000000800 */
[----:B--2---:R-:W-:Y:S01]  /*48a0*/  F2FP.BF16.F32.PACK_AB R82, R31, R112 ;  /* 0x000000701f52723e */ /* 0x004fe200000010ff */
[----:B------:R-:W-:-:S04]  /*48b0*/  FADD.FTZ R112, R112, R115 ;  /* 0x0000007370707221 */ /* 0x000fc80000010000 */
[----:B------:R-:W-:Y:S02]  /*48c0*/  FADD.FTZ R31, R31, R112 ;  /* 0x000000701f1f7221 */ /* 0x000fe40000010000 */
[----:B------:R-:W-:Y:S08]  /*48d0*/  MUFU.EX2 R114, R114 ;  /* 0x0000007200727308 */ /* 0x000ff00000000800 */
[----:B------:R-:W2:Y:S01]  /*48e0*/  MUFU.EX2 R33, R33 ;  /* 0x0000002100217308 */ /* 0x000ea20000000800 */
[----:B----4-:R-:W-:Y:S01]  /*48f0*/  F2FP.BF16.F32.PACK_AB R81, R134, R111 ;  /* 0x0000006f8651723e */ /* 0x010fe200000010ff */
[----:B------:R-:W-:-:S06]  /*4900*/  FADD.FTZ R111, R111, R134 ;  /* 0x000000866f6f7221 */ /* 0x000fcc0000010000 */
[----:B------:R-:W-:Y:S08]  /*4910*/  MUFU.EX2 R32, R32 ;  /* 0x0000002000207308 */ /* 0x000ff00000000800 */
[----:B------:R-:W4:Y:S01]  /*4920*/  MUFU.EX2 R23, R23 ;  /* 0x0000001700177308 */ /* 0x000f220000000800 */
[----:B--2---:R-:W-:Y:S01]  /*4930*/  F2FP.BF16.F32.PACK_AB R83, R33, R114 ;  /* 0x000000722153723e */ /* 0x004fe200000010ff */
[----:B------:R-:W-:-:S04]  /*4940*/  FADD.FTZ R114, R114, R111 ;  /* 0x0000006f72727221 */ /* 0x000fc80000010000 */
[----:B------:R-:W-:Y:S02]  /*4950*/  FADD.FTZ R33, R33, R114 ;  /* 0x0000007221217221 */ /* 0x000fe40000010000 */
[C---:B------:R-:W-:Y:S01]  /*4960*/  HMMA.16816.F32.BF16 R36, R80.reuse, R40, RZ ;  /* 0x000000285024723c */ /* 0x040fe200000418ff */
[----:B------:R-:W-:Y:S05]  /*4970*/  MUFU.EX2 R21, R21 ;  /* 0x0000001500157308 */ /* 0x000fea0000000800 */
[C---:B------:R-:W-:Y:S03]  /*4980*/  HMMA.16816.F32.BF16 R40, R80.reuse, R42, RZ ;  /* 0x0000002a5028723c */ /* 0x040fe600000418ff */
[----:B------:R-:W2:Y:S01]  /*4990*/  MUFU.EX2 R20, R20 ;  /* 0x0000001400147308 */ /* 0x000ea20000000800 */
        /* <DEDUP_REMOVED lines=8> */
[----:B--2---:R-:W-:Y:S01]  /*4a20*/  F2FP.BF16.F32.PACK_AB R6, R20, R21 ;  /* 0x000000151406723e */ /* 0x004fe200000010ff */
[----:B------:R-:W-:-:S03]  /*4a30*/  FADD.FTZ R21, R21, R32 ;  /* 0x0000002015157221 */ /* 0x000fc60000010000 */
[C---:B------:R-:W-:Y:S01]  /*4a40*/  HMMA.16816.F32.BF16 R72, R80.reuse, R74, RZ ;  /* 0x0000004a5048723c */ /* 0x040fe200000418ff */
[----:B------:R-:W-:Y:S02]  /*4a50*/  FADD.FTZ R20, R20, R21 ;  /* 0x0000001514147221 */ /* 0x000fe40000010000 */
[----:B------:R-:W-:Y:S03]  /*4a60*/  MUFU.EX2 R22, R22 ;  /* 0x0000001600167308 */ /* 0x000fe60000000800 */
[C---:B------:R-:W-:Y:S05]  /*4a70*/  HMMA.16816.F32.BF16 R44, R80.reuse, R48, RZ ;  /* 0x00000030502c723c */ /* 0x040fea00000418ff */
[----:B------:R-:W2:Y:S01]  /*4a80*/  MUFU.EX2 R3, R3 ;  /* 0x0000000300037308 */ /* 0x000ea20000000800 */
[----:B----4-:R-:W-:Y:S01]  /*4a90*/  F2FP.BF16.F32.PACK_AB R5, R25, R24 ;  /* 0x000000181905723e */ /* 0x010fe200000010ff */
[----:B-1----:R-:W-:Y:S01]  /*4aa0*/  HMMA.16816.F32.BF16 R52, R80, R56, RZ ;  /* 0x000000385034723c */ /* 0x002fe200000418ff */
[----:B------:R-:W-:-:S04]  /*4ab0*/  FADD.FTZ R24, R24, R33 ;  /* 0x0000002118187221 */ /* 0x000fc80000010000 */
[----:B------:R-:W-:Y:S01]  /*4ac0*/  FADD.FTZ R25, R25, R24 ;  /* 0x0000001819197221 */ /* 0x000fe20000010000 */
[C---:B------:R-:W-:Y:S01]  /*4ad0*/  HMMA.16816.F32.BF16 R48, R80.reuse, R50, RZ ;  /* 0x000000325030723c */ /* 0x040fe200000418ff */
[----:B------:R-:W-:Y:S05]  /*4ae0*/  MUFU.EX2 R95, R95 ;  /* 0x0000005f005f7308 */ /* 0x000fea0000000800 */
[----:B------:R-:W-:Y:S01]  /*4af0*/  HMMA.16816.F32.BF16 R56, R80, R58, RZ ;  /* 0x0000003a5038723c */ /* 0x000fe200000418ff */
[----:B--2---:R-:W-:Y:S02]  /*4b00*/  F2FP.BF16.F32.PACK_AB R7, R3, R22 ;  /* 0x000000160307723e */ /* 0x004fe400000010ff */
[----:B------:R-:W1:Y:S01]  /*4b10*/  MUFU.EX2 R94, R94 ;  /* 0x0000005e005e7308 */ /* 0x000e620000000800 */
[----:B------:R-:W-:-:S04]  /*4b20*/  FADD.FTZ R22, R22, R25 ;  /* 0x0000001916167221 */ /* 0x000fc80000010000 */
[----:B------:R-:W-:Y:S01]  /*4b30*/  FADD.FTZ R22, R3, R22 ;  /* 0x0000001603167221 */ /* 0x000fe20000010000 */
[C---:B------:R-:W-:Y:S02]  /*4b40*/  HMMA.16816.F32.BF16 R36, R4.reuse, R8, R36 ;  /* 0x000000080424723c */ /* 0x040fe40000041824 */
[----:B------:R-:W-:Y:S04]  /*4b50*/  MUFU.EX2 R91, R91 ;  /* 0x0000005b005b7308 */ /* 0x000fe80000000800 */
[C---:B------:R-:W-:Y:S01]  /*4b60*/  HMMA.16816.F32.BF16 R40, R4.reuse, R10, R40 ;  /* 0x0000000a0428723c */ /* 0x040fe20000041828 */
[----:B------:R-:W2:Y:S03]  /*4b70*/  LDSM.16.MT88.4 R8, [R116+0x7400] ;  /* 0x007400007408783b */ /* 0x000ea60000004200 */
[----:B------:R-:W-:Y:S02]  /*4b80*/  MUFU.EX2 R90, R90 ;  /* 0x0000005a005a7308 */ /* 0x000fe40000000800 */
[C---:B---3--:R-:W-:Y:S06]  /*4b90*/  HMMA.16816.F32.BF16 R44, R4.reuse, R16, R44 ;  /* 0x00000010042c723c */ /* 0x048fec000004182c */
[----:B------:R-:W-:Y:S01]  /*4ba0*/  MUFU.EX2 R93, R93 ;  /* 0x0000005d005d7308 */ /* 0x000fe20000000800 */
[C---:B------:R-:W-:Y:S01]  /*4bb0*/  HMMA.16816.F32.BF16 R48, R4.reuse, R18, R48 ;  /* 0x000000120430723c */ /* 0x040fe20000041830 */
[----:B------:R-:W-:Y:S05]  /*4bc0*/  LDSM.16.MT88.4 R16, [R118+0x6c00] ;  /* 0x006c00007610783b */ /* 0x000fea0000004200 */
[C---:B------:R-:W-:Y:S01]  /*4bd0*/  HMMA.16816.F32.BF16 R52, R4.reuse, R12, R52 ;  /* 0x0000000c0434723c */ /* 0x040fe20000041834 */
[----:B------:R-:W3:Y:S05]  /*4be0*/  MUFU.EX2 R92, R92 ;  /* 0x0000005c005c7308 */ /* 0x000eea0000000800 */
[C---:B------:R-:W-:Y:S01]  /*4bf0*/  HMMA.16816.F32.BF16 R56, R4.reuse, R14, R56 ;  /* 0x0000000e0438723c */ /* 0x040fe20000041838 */
[----:B------:R-:W-:Y:S02]  /*4c00*/  LDSM.16.MT88.4 R12, [R116+0x6c00] ;  /* 0x006c0000740c783b */ /* 0x000fe40000004200 */
[----:B------:R-:W-:Y:S08]  /*4c10*/  MUFU.EX2 R35, R35 ;  /* 0x0000002300237308 */ /* 0x000ff00000000800 */
[----:B------:R-:W4:Y:S01]  /*4c20*/  MUFU.EX2 R34, R34 ;  /* 0x0000002200227308 */ /* 0x000f220000000800 */
[C---:B--2---:R-:W-:Y:S07]  /*4c30*/  HMMA.16816.F32.BF16 R60, R4.reuse, R8, R60 ;  /* 0x00000008043c723c */ /* 0x044fee000004183c */
[----:B------:R-:W-:Y:S01]  /*4c40*/  MUFU.EX2 R104, R104 ;  /* 0x0000006800687308 */ /* 0x000fe20000000800 */
[C---:B------:R-:W-:Y:S01]  /*4c50*/  HMMA.16816.F32.BF16 R64, R4.reuse, R10, R64 ;  /* 0x0000000a0440723c */ /* 0x040fe20000041840 */
[----:B------:R-:W2:Y:S06]  /*4c60*/  LDSM.16.MT88.4 R8, [R118+0x8400] ;  /* 0x008400007608783b */ /* 0x000eac0000004200 */
[----:B------:R-:W5:Y:S08]  /*4c70*/  MUFU.EX2 R105, R106 ;  /* 0x0000006a00697308 */ /* 0x000f700000000800 */
[----:B------:R-:W-:Y:S08]  /*4c80*/  MUFU.EX2 R107, R108 ;  /* 0x0000006c006b7308 */ /* 0x000ff00000000800 */
[----:B------:R-:W-:Y:S08]  /*4c90*/  MUFU.EX2 R110, R110 ;  /* 0x0000006e006e7308 */ /* 0x000ff00000000800 */
[----:B------:R-:W-:Y:S08]  /*4ca0*/  MUFU.EX2 R26, R26 ;  /* 0x0000001a001a7308 */ /* 0x000ff00000000800 */
[----:B------:R-:W5:Y:S01]  /*4cb0*/  MUFU.EX2 R29, R29 ;  /* 0x0000001d001d7308 */ /* 0x000f620000000800 */
[C---:B--2---:R-:W-:Y:S07]  /*4cc0*/  HMMA.16816.F32.BF16 R68, R4.reuse, R8, R68 ;  /* 0x000000080444723c */ /* 0x044fee0000041844 */
[----:B------:R-:W-:Y:S01]  /*4cd0*/  MUFU.EX2 R27, R28 ;  /* 0x0000001c001b7308 */ /* 0x000fe20000000800 */
[----:B------:R-:W-:Y:S01]  /*4ce0*/  HMMA.16816.F32.BF16 R72, R4, R10, R72 ;  /* 0x0000000a0448723c */ /* 0x000fe20000041848 */
[----:B------:R-:W2:Y:S06]  /*4cf0*/  LDSM.16.MT88.4 R8, [R116+0x8000] ;  /* 0x008000007408783b */ /* 0x000eac0000004200 */
[----:B------:R-:W5:Y:S01]  /*4d00*/  MUFU.EX2 R142, R142 ;  /* 0x0000008e008e7308 */ /* 0x000f620000000800 */
[C---:B--2---:R-:W-:Y:S06]  /*4d10*/  HMMA.16816.F32.BF16 R76, R80.reuse, R8, RZ ;  /* 0x00000008504c723c */ /* 0x044fec00000418ff */
[----:B------:R-:W-:Y:S01]  /*4d20*/  HMMA.16816.F32.BF16 R80, R80, R10, RZ ;  /* 0x0000000a5050723c */ /* 0x000fe200000418ff */
[----:B------:R-:W2:-:S15]  /*4d30*/  LDSM.16.MT88.4 R8, [R116+0x8400] ;  /* 0x008400007408783b */ /* 0x000e9e0000004200 */
[----:B------:R-:W-:-:S02]  /*4d40*/  NOP ;  /* 0x0000000000007918 */ /* 0x000fc40000000000 */
[C---:B--2---:R-:W-:Y:S06]  /*4d50*/  HMMA.16816.F32.BF16 R76, R4.reuse, R8, R76 ;  /* 0x00000008044c723c */ /* 0x044fec000004184c */
[----:B------:R-:W-:Y:S01]  /*4d60*/  HMMA.16816.F32.BF16 R80, R4, R10, R80 ;  /* 0x0000000a0450723c */ /* 0x000fe20000041850 */
[----:B------:R-:W2:Y:S06]  /*4d70*/  LDSM.16.MT88.4 R8, [R118+0x6800] ;  /* 0x006800007608783b */ /* 0x000eac0000004200 */
[----:B-1----:R-:W-:Y:S01]  /*4d80*/  F2FP.BF16.F32.PACK_AB R4, R94, R95 ;  /* 0x0000005f5e04723e */ /* 0x002fe200000010ff */
[----:B------:R-:W-:Y:S01]  /*4d90*/  FADD.FTZ R95, R95, R20 ;  /* 0x000000145f5f7221 */ /* 0x000fe20000010000 */
[----:B---3--:R-:W-:Y:S01]  /*4da0*/  F2FP.BF16.F32.PACK_AB R5, R92, R93 ;  /* 0x0000005d5c05723e */ /* 0x008fe200000010ff */
        /* <DEDUP_REMOVED lines=119> */
.L_x_4703:
[----:B------:R-:W-:-:S04]  /*5520*/  LEA R4, -R98, RZ, 0x6 ;  /* 0x000000ff62047211 */ /* 0x000fc800078e31ff */
[----:B------:R-:W-:-:S07]  /*5530*/  SHF.R.S32.HI R3, RZ, 0x1f, R4 ;  /* 0x0000001fff037819 */ /* 0x000fce0000011404 */
.L_x_4704:
[----:B------:R-:W-:Y:S01]  /*5540*/  ULDC UR4, c[0x0][0x2d0] ;  /* 0x0000b40000047ab9 */ /* 0x000fe20000000800 */
[----:B------:R-:W-:Y:S02]  /*5550*/  LEA R5, P4, R88, UR6, 0x1 ;  /* 0x0000000658057c11 */ /* 0x000fe4000f8808ff */
[----:B------:R-:W-:Y:S02]  /*5560*/  ISETP.GE.AND P1, PT, R87, UR4, PT ;  /* 0x0000000457007c0c */ /* 0x000fe4000bf26270 */
[----:B------:R-:W-:Y:S02]  /*5570*/  ISETP.GE.AND P0, PT, R85, UR4, PT ;  /* 0x0000000455007c0c */ /* 0x000fe4000bf06270 */
[----:B------:R-:W-:Y:S02]  /*5580*/  LEA R144, P2, R4, R5, 0x1 ;  /* 0x0000000504907211 */ /* 0x000fe400078408ff */
[----:B------:R-:W-:Y:S02]  /*5590*/  LEA.HI.X R145, R88, UR7, R84, 0x1, P4 ;  /* 0x0000000758917c11 */ /* 0x000fe4000a0f0c54 */
[----:B------:R-:W-:-:S02]  /*55a0*/  IADD3 R5, P4, R127, R4, RZ ;  /* 0x000000047f057210 */ /* 0x000fc40007f9e0ff */
[----:B------:R-:W-:Y:S02]  /*55b0*/  LEA.HI.X R145, R4, R145, R3, 0x1, P2 ;  /* 0x0000009104917211 */ /* 0x000fe400010f0c03 */
[----:B------:R-:W-:Y:S02]  /*55c0*/  ISETP.GE.AND P2, PT, R130, UR4, PT ;  /* 0x0000000482007c0c */ /* 0x000fe4000bf46270 */
[----:B------:R-:W-:-:S04]  /*55d0*/  @!P1 IADD3 R7, P3, R4, R88, RZ ;  /* 0x0000005804079210 */ /* 0x000fc80007f7e0ff */
[----:B------:R-:W-:Y:S01]  /*55e0*/  @!P1 LEA R8, P5, R7, UR6, 0x1 ;  /* 0x0000000607089c11 */ /* 0x000fe2000f8a08ff */
[----:B------:R-:W-:Y:S01]  /*55f0*/  @!P1 IMAD.X R6, R3, 0x1, R84, P3 ;  /* 0x0000000103069824 */ /* 0x000fe200018e0654 */
[----:B------:R-:W-:-:S04]  /*5600*/  @!P0 IADD3 R4, P3, R4, R88, RZ ;  /* 0x0000005804048210 */ /* 0x000fc80007f7e0ff */
[----:B------:R-:W-:Y:S01]  /*5610*/  @!P1 LEA.HI.X R9, R7, UR7, R6, 0x1, P5 ;  /* 0x0000000707099c11 */ /* 0x000fe2000a8f0c06 */
[----:B------:R-:W-:Y:S01]  /*5620*/  IMAD.X R7, R126, 0x1, R3, P4 ;  /* 0x000000017e077824 */ /* 0x000fe200020e0603 */
[C---:B------:R-:W-:Y:S01]  /*5630*/  @!P0 LEA R12, P4, R4.reuse, UR6, 0x1 ;  /* 0x00000006040c8c11 */ /* 0x040fe2000f8808ff */
[--C-:B------:R-:W-:Y:S01]  /*5640*/  @!P0 IMAD.X R3, R3, 0x1, R84.reuse, P3 ;  /* 0x0000000103038824 */ /* 0x100fe200018e0654 */
[CC--:B------:R-:W-:Y:S01]  /*5650*/  @!P1 IADD3 R6, P5, R5.reuse, R88.reuse, RZ ;  /* 0x0000005805069210 */ /* 0x0c0fe20007fbe0ff */
[----:B------:R-:W-:Y:S01]  /*5660*/  @P2 STS [R129+0x6000], RZ ;  /* 0x006000ff81002388 */ /* 0x000fe20000000800 */
[----:B------:R-:W-:Y:S02]  /*5670*/  @!P0 IADD3 R5, P3, R5, R88, RZ ;  /* 0x0000005805058210 */ /* 0x000fe40007f7e0ff */
[----:B------:R-:W-:Y:S01]  /*5680*/  @!P0 LEA.HI.X R13, R4, UR7, R3, 0x1, P4 ;  /* 0x00000007040d8c11 */ /* 0x000fe2000a0f0c03 */
[C-C-:B------:R-:W-:Y:S01]  /*5690*/  @!P1 IMAD.X R11, R7.reuse, 0x1, R84.reuse, P5 ;  /* 0x00000001070b9824 */ /* 0x140fe200028e0654 */
[----:B------:R-:W-:Y:S01]  /*56a0*/  @!P2 LEA R14, P4, R98, R144, 0x6 ;  /* 0x00000090620ea211 */ /* 0x000fe200078830ff */
[----:B------:R-:W-:Y:S01]  /*56b0*/  @P2 STS [R129+0x6004], RZ ;  /* 0x006004ff81002388 */ /* 0x000fe20000000800 */
[----:B------:R-:W-:Y:S01]  /*56c0*/  @!P1 LEA R10, P5, R6, UR6, 0x1 ;  /* 0x00000006060a9c11 */ /* 0x000fe2000f8a08ff */
[----:B------:R-:W-:Y:S01]  /*56d0*/  @!P0 IMAD.X R84, R7, 0x1, R84, P3 ;  /* 0x0000000107548824 */ /* 0x000fe200018e0654 */
[----:B------:R-:W-:Y:S01]  /*56e0*/  @!P0 LEA R24, P3, R5, UR6, 0x1 ;  /* 0x0000000605188c11 */ /* 0x000fe2000f8608ff */
[----:B------:R-:W-:Y:S01]  /*56f0*/  @P2 STS.64 [R129+0x6008], RZ ;  /* 0x006008ff81002388 */ /* 0x000fe20000000a00 */
[----:B------:R-:W-:-:S02]  /*5700*/  @!P2 LEA.HI.X R15, R98, R145, R99, 0x6, P4 ;  /* 0x00000091620fa211 */ /* 0x000fc400020f3463 */
[----:B------:R-:W-:Y:S01]  /*5710*/  @!P1 LEA.HI.X R11, R6, UR7, R11, 0x1, P5 ;  /* 0x00000007060b9c11 */ /* 0x000fe2000a8f0c0b */
[----:B------:R-:W-:Y:S01]  /*5720*/  @!PT LDS RZ, [RZ] ;  /* 0x00000000fffff984 */ /* 0x000fe20000000800 */
[----:B------:R-:W-:Y:S01]  /*5730*/  @!PT LDS RZ, [RZ] ;  /* 0x00000000fffff984 */ /* 0x000fe20000000800 */
[----:B------:R-:W-:Y:S01]  /*5740*/  @!PT LDS RZ, [RZ] ;  /* 0x00000000fffff984 */ /* 0x000fe20000000800 */
[----:B------:R-:W-:Y:S01]  /*5750*/  @!P2 LDGSTS.E.BYPASS.LTC128B.128 [R129+0x6000], desc[UR10][R144.64] ;  /* 0x060000009081afae */ /* 0x000fe2000b901d4a */
[----:B------:R-:W-:-:S03]  /*5760*/  @!P0 LEA.HI.X R25, R5, UR7, R84, 0x1, P3 ;  /* 0x0000000705198c11 */ /* 0x000fc600098f0c54 */
        /* <DEDUP_REMOVED lines=26> */
[----:B------:R-:W4:Y:S04]  /*5910*/  LDSM.16.M88.4 R28, [R120+0x3000] ;  /* 0x00300000781c783b */ /* 0x000f280000000200 */
[----:B------:R-:W3:Y:S04]  /*5920*/  LDSM.16.M88.4 R20, [R120+0x3400] ;  /* 0x003400007814783b */ /* 0x000ee80000000200 */
[----:B------:R-:W-:Y:S04]  /*5930*/  LDSM.16.M88.4 R84, [R119] ;  /* 0x000000007754783b */ /* 0x000fe80000000200 */
[----:B------:R-:W5:Y:S04]  /*5940*/  LDSM.16.M88.4 R16, [R117+0x3000] ;  /* 0x003000007510783b */ /* 0x000f680000000200 */
[----:B-1----:R-:W1:Y:S04]  /*5950*/  LDSM.16.M88.4 R12, [R120+0x3800] ;  /* 0x00380000780c783b */ /* 0x002e680000000200 */
[----:B--2---:R-:W2:Y:S04]  /*5960*/  LDSM.16.M88.4 R8, [R117+0x3400] ;  /* 0x003400007508783b */ /* 0x004ea80000000200 */
[----:B------:R-:W2:Y:S04]  /*5970*/  LDSM.16.M88.4 R88, [R120+0x3c00] ;  /* 0x003c00007858783b */ /* 0x000ea80000000200 */
[----:B------:R-:W2:Y:S01]  /*5980*/  LDSM.16.M88.4 R92, [R117+0x3800] ;  /* 0x00380000755c783b */ /* 0x000ea20000000200 */
[----:B------:R-:W1:Y:S03]  /*5990*/  S2R R3, SR_TID.X ;  /* 0x0000000000037919 */ /* 0x000e660000002100 */
[----:B------:R-:W0:Y:S01]  /*59a0*/  LDGDEPBAR ;  /* 0x00000000000079af */ /* 0x000e220000000000 */
[C---:B----4-:R-:W-:Y:S06]  /*59b0*/  HMMA.16816.F32.BF16 R32, R4.reuse, R28, RZ ;  /* 0x0000001c0420723c */ /* 0x050fec00000418ff */
[C---:B------:R-:W-:Y:S06]  /*59c0*/  HMMA.16816.F32.BF16 R28, R4.reuse, R30, RZ ;  /* 0x0000001e041c723c */ /* 0x040fec00000418ff */
[C---:B---3--:R-:W-:Y:S06]  /*59d0*/  HMMA.16816.F32.BF16 R24, R4.reuse, R20, RZ ;  /* 0x000000140418723c */ /* 0x048fec00000418ff */
[----:B------:R-:W-:Y:S06]  /*59e0*/  HMMA.16816.F32.BF16 R20, R4, R22, RZ ;  /* 0x000000160414723c */ /* 0x000fec00000418ff */
[----:B-----5:R-:W-:Y:S01]  /*59f0*/  HMMA.16816.F32.BF16 R32, R84, R16, R32 ;  /* 0x000000105420723c */ /* 0x020fe20000041820 */
[----:B-1----:R-:W-:-:S05]  /*5a00*/  IMAD.SHL.U32 R3, R3, 0x2, RZ ;  /* 0x0000000203037824 */ /* 0x002fca00078e00ff */
[----:B------:R-:W-:Y:S01]  /*5a10*/  HMMA.16816.F32.BF16 R28, R84, R18, R28 ;  /* 0x00000012541c723c */ /* 0x000fe2000004181c */
[----:B------:R-:W-:-:S05]  /*5a20*/  LOP3.LUT R3, R3, 0x6, RZ, 0xc0, !PT ;  /* 0x0000000603037812 */ /* 0x000fca00078ec0ff */
[----:B------:R-:W-:Y:S01]  /*5a30*/  HMMA.16816.F32.BF16 R16, R4, R12, RZ ;  /* 0x0000000c0410723c */ /* 0x000fe200000418ff */
[----:B------:R-:W-:-:S05]  /*5a40*/  IMAD R3, R128, 0x40, R3 ;  /* 0x0000004080037824 */ /* 0x000fca00078e0203 */
        /* <DEDUP_REMOVED lines=62> */
[C---:B------:R-:W-:Y:S01]  /*5e30*/  VIADD R85, R3.reuse, 0x8 ;  /* 0x0000000803557836 */ /* 0x040fe20000000000 */
[----:B------:R-:W-:Y:S02]  /*5e40*/  BAR.SYNC.DEFER_BLOCKING 0x0 ;  /* 0x0000000000007b1d */ /* 0x000fe40000010000 */
[C---:B------:R-:W-:Y:S01]  /*5e50*/  ISETP.GE.AND P3, PT, R84.reuse, R103, PT ;  /* 0x000000675400720c */ /* 0x040fe20003f66270 */
[----:B------:R-:W-:Y:S01]  /*5e60*/  VIADD R87, R3, 0x9 ;  /* 0x0000000903577836 */ /* 0x000fe20000000000 */
[----:B------:R-:W-:Y:S01]  /*5e70*/  ISETP.GE.AND P5, PT, R84, R102, PT ;  /* 0x000000665400720c */ /* 0x000fe20003fa6270 */
[----:B--2---:R-:W-:Y:S01]  /*5e80*/  HMMA.16816.F32.BF16 R16, R92, R88, R16 ;  /* 0x000000585c10723c */ /* 0x004fe20000041810 */
[----:B------:R-:W-:-:S02]  /*5e90*/  FSEL R84, R33, -INF , !P3 ;  /* 0xff80000021547808 */ /* 0x000fc40005800000 */
[CC--:B------:R-:W-:Y:S02]  /*5ea0*/  ISETP.GE.AND P4, PT, R85.reuse, R103.reuse, PT ;  /* 0x000000675500720c */ /* 0x0c0fe40003f86270 */
[----:B------:R-:W-:Y:S01]  /*5eb0*/  ISETP.GE.AND P3, PT, R85, R102, PT ;  /* 0x000000665500720c */ /* 0x000fe20003f66270 */
[----:B------:R-:W-:Y:S01]  /*5ec0*/  VIADD R85, R3, 0x10 ;  /* 0x0000001003557836 */ /* 0x000fe20000000000 */
[----:B------:R-:W-:Y:S01]  /*5ed0*/  FSEL R35, R35, -INF , !P5 ;  /* 0xff80000023237808 */ /* 0x000fe20006800000 */
[----:B------:R-:W-:Y:S01]  /*5ee0*/  HMMA.16816.F32.BF16 R12, R92, R90, R12 ;  /* 0x0000005a5c0c723c */ /* 0x000fe2000004180c */
[----:B------:R-:W-:Y:S02]  /*5ef0*/  FSEL R86, R28, -INF , !P4 ;  /* 0xff8000001c567808 */ /* 0x000fe40006000000 */
[----:B------:R-:W-:Y:S01]  /*5f00*/  FSEL R33, R30, -INF , !P3 ;  /* 0xff8000001e217808 */ /* 0x000fe20005800000 */
[----:B------:R-:W-:Y:S01]  /*5f10*/  VIADD R30, R3, 0x11 ;  /* 0x00000011031e7836 */ /* 0x000fe20000000000 */
[----:B------:R-:W-:-:S02]  /*5f20*/  ISETP.GE.AND P5, PT, R87, R103, PT ;  /* 0x000000675700720c */ /* 0x000fc40003fa6270 */
[-C--:B------:R-:W-:Y:S02]  /*5f30*/  ISETP.GE.AND P4, PT, R87, R102.reuse, PT ;  /* 0x000000665700720c */ /* 0x080fe40003f86270 */
[----:B------:R-:W-:Y:S01]  /*5f40*/  FSEL R28, R29, -INF , !P5 ;  /* 0xff8000001d1c7808 */ /* 0x000fe20006800000 */
[----:B------:R-:W-:Y:S01]  /*5f50*/  VIADD R29, R3, 0x18 ;  /* 0x00000018031d7836 */ /* 0x000fe20000000000 */
[----:B------:R-:W-:Y:S02]  /*5f60*/  FSEL R31, R31, -INF , !P4 ;  /* 0xff8000001f1f7808 */ /* 0x000fe40006000000 */
[C---:B------:R-:W-:Y:S02]  /*5f70*/  ISETP.GE.AND P5, PT, R85.reuse, R102, PT ;  /* 0x000000665500720c */ /* 0x040fe40003fa6270 */
[-C--:B------:R-:W-:Y:S02]  /*5f80*/  ISETP.GE.AND P4, PT, R30, R103.reuse, PT ;  /* 0x000000671e00720c */ /* 0x080fe40003f86270 */
[----:B------:R-:W-:-:S02]  /*5f90*/  ISETP.GE.AND P3, PT, R85, R103, PT ;  /* 0x000000675500720c */ /* 0x000fc40003f66270 */
[----:B------:R-:W-:Y:S01]  /*5fa0*/  FSEL R137, R26, -INF , !P5 ;  /* 0xff8000001a897808 */ /* 0x000fe20006800000 */
[----:B------:R-:W-:Y:S01]  /*5fb0*/  VIADD R26, R3, 0x19 ;  /* 0x00000019031a7836 */ /* 0x000fe20000000000 */
[----:B------:R-:W-:Y:S02]  /*5fc0*/  FSEL R136, R25, -INF , !P4 ;  /* 0xff80000019887808 */ /* 0x000fe40006000000 */
[----:B------:R-:W-:Y:S01]  /*5fd0*/  FSEL R134, R24, -INF , !P3 ;  /* 0xff80000018867808 */ /* 0x000fe20005800000 */
[----:B------:R-:W-:Y:S01]  /*5fe0*/  VIADD R24, R3, 0x20 ;  /* 0x0000002003187836 */ /* 0x000fe20000000000 */
[C---:B------:R-:W-:Y:S02]  /*5ff0*/  ISETP.GE.AND P5, PT, R29.reuse, R103, PT ;  /* 0x000000671d00720c */ /* 0x040fe40003fa6270 */
[-C--:B------:R-:W-:Y:S02]  /*6000*/  ISETP.GE.AND P4, PT, R29, R102.reuse, PT ;  /* 0x000000661d00720c */ /* 0x080fe40003f86270 */
[----:B------:R-:W-:-:S02]  /*6010*/  ISETP.GE.AND P3, PT, R30, R102, PT ;  /* 0x000000661e00720c */ /* 0x000fc40003f66270 */
[----:B------:R-:W-:Y:S01]  /*6020*/  FSEL R150, R20, -INF , !P5 ;  /* 0xff80000014967808 */ /* 0x000fe20006800000 */
[C---:B------:R-:W-:Y:S01]  /*6030*/  VIADD R20, R3.reuse, 0x28 ;  /* 0x0000002803147836 */ /* 0x040fe20000000000 */
[----:B------:R-:W-:Y:S01]  /*6040*/  FSEL R149, R22, -INF , !P4 ;  /* 0xff80000016957808 */ /* 0x000fe20006000000 */
[----:B------:R-:W-:Y:S01]  /*6050*/  VIADD R22, R3, 0x21 ;  /* 0x0000002103167836 */ /* 0x000fe20000000000 */
[----:B------:R-:W-:Y:S02]  /*6060*/  FSEL R153, R27, -INF , !P3 ;  /* 0xff8000001b997808 */ /* 0x000fe40005800000 */
[C---:B------:R-:W-:Y:S02]  /*6070*/  ISETP.GE.AND P5, PT, R26.reuse, R102, PT ;  /* 0x000000661a00720c */ /* 0x040fe40003fa6270 */
[----:B------:R-:W-:Y:S02]  /*6080*/  ISETP.GE.AND P3, PT, R26, R103, PT ;  /* 0x000000671a00720c */ /* 0x000fe40003f66270 */
[----:B------:R-:W-:-:S02]  /*6090*/  FSEL R151, R23, -INF , !P5 ;  /* 0xff80000017977808 */ /* 0x000fc40006800000 */
[-C--:B------:R-:W-:Y:S02]  /*60a0*/  ISETP.GE.AND P4, PT, R24, R103.reuse, PT ;  /* 0x000000671800720c */ /* 0x080fe40003f86270 */
[----:B------:R-:W-:Y:S02]  /*60b0*/  FSEL R152, R21, -INF , !P3 ;  /* 0xff80000015987808 */ /* 0x000fe40005800000 */
[----:B------:R-:W-:Y:S02]  /*60c0*/  ISETP.GE.AND P5, PT, R22, R103, PT ;  /* 0x000000671600720c */ /* 0x000fe40003fa6270 */
[-C--:B------:R-:W-:Y:S02]  /*60d0*/  ISETP.GE.AND P3, PT, R24, R102.reuse, PT ;  /* 0x000000661800720c */ /* 0x080fe40003f66270 */
[----:B------:R-:W-:Y:S01]  /*60e0*/  FSEL R106, R16, -INF , !P4 ;  /* 0xff800000106a7808 */ /* 0x000fe20006000000 */
[----:B------:R-:W-:Y:S01]  /*60f0*/  VIADD R16, R3, 0x30 ;  /* 0x0000003003107836 */ /* 0x000fe20000000000 */
[----:B------:R-:W-:Y:S01]  /*6100*/  FSEL R109, R17, -INF , !P5 ;  /* 0xff800000116d7808 */ /* 0x000fe20006800000 */
[----:B------:R-:W-:Y:S01]  /*6110*/  VIADD R17, R3, 0x29 ;  /* 0x0000002903117836 */ /* 0x000fe20000000000 */
[----:B------:R-:W-:-:S02]  /*6120*/  ISETP.GE.AND P4, PT, R22, R102, PT ;  /* 0x000000661600720c */ /* 0x000fc40003f86270 */
[----:B------:R-:W-:Y:S02]  /*6130*/  FSEL R107, R18, -INF , !P3 ;  /* 0xff800000126b7808 */ /* 0x000fe40005800000 */
[CC--:B------:R-:W-:Y:S02]  /*6140*/  ISETP.GE.AND P3, PT, R20.reuse, R103.reuse, PT ;  /* 0x000000671400720c */ /* 0x0c0fe40003f66270 */
        /* <DEDUP_REMOVED lines=8> */
[----:B------:R-:W-:Y:S02]  /*61d0*/  FSEL R114, R13, -INF , !P4 ;  /* 0xff8000000d727808 */ /* 0x000fe40006000000 */
[CC--:B------:R-:W-:Y:S02]  /*61e0*/  ISETP.GE.AND P5, PT, R16.reuse, R103.reuse, PT ;  /* 0x000000671000720c */ /* 0x0c0fe40003fa6270 */
[----:B------:R-:W-:Y:S02]  /*61f0*/  ISETP.GE.AND P4, PT, R16, R102, PT ;  /* 0x000000661000720c */ /* 0x000fe40003f86270 */
[----:B------:R-:W-:Y:S02]  /*6200*/  FSEL R105, R15, -INF , !P3 ;  /* 0xff8000000f697808 */ /* 0x000fe40005800000 */
[----:B------:R-:W-:Y:S02]  /*6210*/  ISETP.GE.AND P3, PT, R14, R103, PT ;  /* 0x000000670e00720c */ /* 0x000fe40003f66270 */
[----:B------:R-:W-:Y:S01]  /*6220*/  FSEL R104, R8, -INF , !P5 ;  /* 0xff80000008687808 */ /* 0x000fe20006800000 */
        /* <DEDUP_REMOVED lines=8> */
[-C--:B------:R-:W-:Y:S02]  /*62b0*/  ISETP.GE.AND P3, PT, R3, R102.reuse, PT ;  /* 0x000000660300720c */ /* 0x080fe40003f66270 */
[----:B------:R-:W-:Y:S02]  /*62c0*/  FSEL R135, R5, -INF , !P4 ;  /* 0xff80000005877808 */ /* 0x000fe40006000000 */
[----:B------:R-:W-:Y:S02]  /*62d0*/  FSEL R5, R34, -INF , !P3 ;  /* 0xff80000022057808 */ /* 0x000fe40005800000 */
[----:B------:R-:W-:Y:S02]  /*62e0*/  ISETP.GT.AND P3, PT, R128, R123, PT ;  /* 0x0000007b8000720c */ /* 0x000fe40003f64270 */
[----:B------:R-:W-:Y:S02]  /*62f0*/  ISETP.GE.AND P5, PT, R14, R102, PT ;  /* 0x000000660e00720c */ /* 0x000fe40003fa6270 */
[----:B------:R-:W-:-:S02]  /*6300*/  LEA R138, P4, R101, UR8, 0x1 ;  /* 0x00000008658a7c11 */ /* 0x000fc4000f8808ff */
[----:B------:R-:W-:Y:S02]  /*6310*/  FSEL R91, R11, -INF , !P5 ;  /* 0xff8000000b5b7808 */ /* 0x000fe40006800000 */
[----:B------:R-:W-:Y:S02]  /*6320*/  ISETP.GE.AND P5, PT, R3, R103, PT ;  /* 0x000000670300720c */ /* 0x000fe40003fa6270 */
[----:B------:R-:W-:Y:S02]  /*6330*/  LEA.HI.X R139, R101, UR9, R100, 0x1, P4 ;  /* 0x00000009658b7c11 */ /* 0x000fe4000a0f0c64 */
[----:B------:R-:W-:Y:S02]  /*6340*/  FSEL R32, R32, -INF , !P5 ;  /* 0xff80000020207808 */ /* 0x000fe40006800000 */
[----:B------:R-:W-:-:S04]  /*6350*/  ISETP.GE.AND P5, PT, R8, R102, PT ;  /* 0x000000660800720c */ /* 0x000fc80003fa6270 */
[----:B------:R-:W-:Y:S01]  /*6360*/  FSEL R90, R7, -INF , !P5 ;  /* 0xff800000075a7808 */ /* 0x000fe20006800000 */
[----:B------:R-:W-:Y:S08]  /*6370*/  @!P3 BRA `(.L_x_4705) ;  /* 0x0000000400e8b947 */ /* 0x000ff00003800000 */
[----:B------:R-:W-:Y:S05]  /*6380*/  @!P6 BRA `(.L_x_4706) ;  /* 0x0000000000f4e947 */ /* 0x000fea0003800000 */
[----:B------:R-:W1:Y:S01]  /*6390*/  LDC R7, c[0x0][0x380] ;  /* 0x0000e000ff077b82 */ /* 0x000e620000000800 */
[----:B------:R-:W-:Y:S01]  /*63a0*/  IMAD.MOV.U32 R8, RZ, RZ, RZ ;  /* 0x000000ffff087224 */ /* 0x000fe200078e00ff */
[----:B------:R-:W-:Y:S01]  /*63b0*/  ULDC.64 UR4, c[0x0][0x230] ;  /* 0x00008c0000047ab9 */ /* 0x000fe20000000a00 */
[----:B-1----:R-:W-:-:S04]  /*63c0*/  IABS R6, R7 ;  /* 0x0000000700067213 */ /* 0x002fc80000000000 */
[----:B------:R-:W1:Y:S08]  /*63d0*/  I2F.RP R11, R6 ;  /* 0x00000006000b7306 */ /* 0x000e700000209400 */
[----:B-1----:R-:W1:Y:S02]  /*63e0*/  MUFU.RCP R10, R11 ;  /* 0x0000000b000a7308 */ /* 0x002e640000001000 */
[----:B-1----:R-:W-:-:S06]  /*63f0*/  VIADD R10, R10, 0xffffffe ;  /* 0x0ffffffe0a0a7836 */ /* 0x002fcc0000000000 */
[----:B------:R-:W1:Y:S02]  /*6400*/  F2I.FTZ.U32.TRUNC.NTZ R9, R10 ;  /* 0x0000000a00097305 */ /* 0x000e64000021f000 */
[----:B-1----:R-:W-:-:S05]  /*6410*/  IADD3 R3, RZ, -R9, RZ ;  /* 0x80000009ff037210 */ /* 0x002fca0007ffe0ff */
[----:B------:R-:W-:-:S04]  /*6420*/  IMAD R3, R3, R6, RZ ;  /* 0x0000000603037224 */ /* 0x000fc800078e02ff */
[----:B------:R-:W-:Y:S01]  /*6430*/  IMAD.HI.U32 R4, R9, R3, R8 ;  /* 0x0000000309047227 */ /* 0x000fe200078e0008 */
[----:B------:R-:W-:-:S04]  /*6440*/  SHF.L.U32 R8, R128, 0x6, RZ ;  /* 0x0000000680087819 */ /* 0x000fc800000006ff */
[----:B------:R-:W-:Y:S02]  /*6450*/  IABS R3, R8 ;  /* 0x0000000800037213 */ /* 0x000fe40000000000 */
[C---:B------:R-:W-:Y:S02]  /*6460*/  IADD3 R10, R8.reuse, -0x40, RZ ;  /* 0xffffffc0080a7810 */ /* 0x040fe40007ffe0ff */
[----:B------:R-:W-:Y:S01]  /*6470*/  LOP3.LUT R8, R8, R7, RZ, 0x3c, !PT ;  /* 0x0000000708087212 */ /* 0x000fe200078e3cff */
        /* <DEDUP_REMOVED lines=23> */
[----:B------:R-:W-:Y:S01]  /*65f0*/  @!P5 IMAD.MOV R4, RZ, RZ, -R4 ;  /* 0x000000ffff04d224 */ /* 0x000fe200078e0a04 */
[----:B------:R-:W-:-:S04]  /*6600*/  SEL R11, R6, R11, !P4 ;  /* 0x0000000b060b7207 */ /* 0x000fc80006000000 */
[----:B------:R-:W-:Y:S01]  /*6610*/  SEL R6, R6, R4, !P4 ;  /* 0x0000000406067207 */ /* 0x000fe20006000000 */
        /* <DEDUP_REMOVED lines=9> */
[----:B------:R-:W-:-:S05]  /*66b0*/  IMAD R6, R7, R97, R6 ;  /* 0x0000006107067224 */ /* 0x000fca00078e0206 */
[----:B------:R-:W-:Y:S01]  /*66c0*/  IADD3 R7, R9, R6, RZ ;  /* 0x0000000609077210 */ /* 0x000fe20007ffe0ff */
[----:B------:R-:W-:Y:S02]  /*66d0*/  IMAD.MOV.U32 R6, RZ, RZ, R8 ;  /* 0x000000ffff067224 */ /* 0x000fe400078e0008 */
[----:B--2---:R-:W-:-:S04]  /*66e0*/  IMAD.IADD R3, R3, 0x1, -R4 ;  /* 0x0000000103037824 */ /* 0x004fc800078e0a04 */
[----:B------:R-:W-:Y:S01]  /*66f0*/  IMAD.WIDE.U32 R6, R3, UR4, R6 ;  /* 0x0000000403067c25 */ /* 0x000fe2000f8e0006 */
[----:B------:R-:W-:-:S05]  /*6700*/  SHF.R.S32.HI R4, RZ, 0x1f, R3 ;  /* 0x0000001fff047819 */ /* 0x000fca0000011403 */
[----:B------:R-:W-:-:S04]  /*6710*/  IMAD R4, R4, UR4, RZ ;  /* 0x0000000404047c24 */ /* 0x000fc8000f8e02ff */
[----:B------:R-:W-:-:S05]  /*6720*/  IMAD R4, R3, UR5, R4 ;  /* 0x0000000503047c24 */ /* 0x000fca000f8e0204 */
[----:B------:R-:W-:Y:S01]  /*6730*/  IADD3 R3, R7, R4, RZ ;  /* 0x0000000407037210 */ /* 0x000fe20007ffe0ff */
[----:B------:R-:W-:Y:S01]  /*6740*/  IMAD.MOV.U32 R4, RZ, RZ, R6 ;  /* 0x000000ffff047224 */ /* 0x000fe200078e0006 */
[----:B------:R-:W-:Y:S06]  /*6750*/  BRA `(.L_x_4707) ;  /* 0x0000000000087947 */ /* 0x000fec0003800000 */
.L_x_4706:
[----:B------:R-:W-:-:S04]  /*6760*/  LEA R4, -R96, RZ, 0x6 ;  /* 0x000000ff60047211 */ /* 0x000fc800078e31ff */
[----:B------:R-:W-:-:S07]  /*6770*/  SHF.R.S32.HI R3, RZ, 0x1f, R4 ;  /* 0x0000001fff037819 */ /* 0x000fce0000011404 */
.L_x_4707:
[C---:B------:R-:W-:Y:S01]  /*6780*/  LEA R138, P4, R4.reuse, R138, 0x1 ;  /* 0x0000008a048a7211 */ /* 0x040fe200078808ff */
[----:B------:R1:W-:Y:S01]  /*6790*/  @P2 STS [R129+0x3000], RZ ;  /* 0x003000ff81002388 */ /* 0x0003e20000000800 */
[----:B------:R-:W-:Y:S02]  /*67a0*/  BSSY B0, `(.L_x_4708) ;  /* 0x0000036000007945 */ /* 0x000fe40003800000 */
[----:B------:R-:W-:Y:S01]  /*67b0*/  LEA.HI.X R139, R4, R139, R3, 0x1, P4 ;  /* 0x0000008b048b7211 */ /* 0x000fe200020f0c03 */
[----:B------:R1:W-:Y:S01]  /*67c0*/  @P2 STS [R129+0x3004], RZ ;  /* 0x003004ff81002388 */ /* 0x0003e20000000800 */
[----:B------:R-:W-:-:S03]  /*67d0*/  @!P1 IADD3 R7, P4, R101, R4, RZ ;  /* 0x0000000465079210 */ /* 0x000fc60007f9e0ff */
[----:B------:R1:W-:Y:S02]  /*67e0*/  @P2 STS.64 [R129+0x3008], RZ ;  /* 0x003008ff81002388 */ /* 0x0003e40000000a00 */
[C-C-:B------:R-:W-:Y:S01]  /*67f0*/  @!P1 IMAD.X R6, R100.reuse, 0x1, R3.reuse, P4 ;  /* 0x0000000164069824 */ /* 0x140fe200020e0603 */
[C---:B------:R-:W-:Y:S01]  /*6800*/  @!P1 LEA R8, P4, R7.reuse, UR8, 0x1 ;  /* 0x0000000807089c11 */ /* 0x040fe2000f8808ff */
[----:B------:R-:W-:Y:S01]  /*6810*/  @!PT LDS RZ, [RZ] ;  /* 0x00000000fffff984 */ /* 0x000fe20000000800 */
[----:B------:R-:W-:Y:S01]  /*6820*/  @!PT LDS RZ, [RZ] ;  /* 0x00000000fffff984 */ /* 0x000fe20000000800 */
[----:B------:R-:W-:Y:S01]  /*6830*/  @!PT LDS RZ, [RZ] ;  /* 0x00000000fffff984 */ /* 0x000fe20000000800 */
[----:B------:R1:W-:Y:S03]  /*6840*/  @!P2 LDGSTS.E.BYPASS.LTC128B.128 [R129+0x3000], desc[UR10][R138.64] ;  /* 0x030000008a81afae */ /* 0x0003e6000b901d4a */
[----:B------:R-:W-:Y:S01]  /*6850*/  @!P1 LEA.HI.X R9, R7, UR9, R6, 0x1, P4 ;  /* 0x0000000907099c11 */ /* 0x000fe2000a0f0c06 */
[----:B------:R1:W-:Y:S01]  /*6860*/  @P1 STS.128 [R129+0x4000], RZ ;  /* 0x004000ff81001388 */ /* 0x0003e20000000c00 */
[-C--:B------:R-:W-:Y:S02]  /*6870*/  @!P0 IADD3 R7, P4, R101, R4.reuse, RZ ;  /* 0x0000000465078210 */ /* 0x080fe40007f9e0ff */
[----:B------:R-:W-:Y:S01]  /*6880*/  IADD3 R4, P5, R125, R4, RZ ;  /* 0x000000047d047210 */ /* 0x000fe20007fbe0ff */
[----:B------:R-:W-:Y:S01]  /*6890*/  @!PT LDS RZ, [RZ] ;  /* 0x00000000fffff984 */ /* 0x000fe20000000800 */
[----:B------:R-:W-:Y:S01]  /*68a0*/  @!PT LDS RZ, [RZ] ;  /* 0x00000000fffff984 */ /* 0x000fe20000000800 */
[----:B------:R-:W-:Y:S01]  /*68b0*/  @!PT LDS RZ, [RZ] ;  /* 0x00000000fffff984 */ /* 0x000fe20000000800 */
[----:B------:R1:W-:Y:S02]  /*68c0*/  @!P1 LDGSTS.E.BYPASS.LTC128B.128 [R129+0x4000], desc[UR10][R8.64+0x40] ;  /* 0x0400004008819fae */ /* 0x0003e4000b901d4a */
[--C-:B------:R-:W-:Y:S01]  /*68d0*/  @!P0 IMAD.X R6, R100, 0x1, R3.reuse, P4 ;  /* 0x0000000164068824 */ /* 0x100fe200020e0603 */
[C---:B------:R-:W-:Y:S01]  /*68e0*/  @!P0 LEA R10, P4, R7.reuse, UR8, 0x1 ;  /* 0x00000008070a8c11 */ /* 0x040fe2000f8808ff */
[----:B------:R-:W-:Y:S01]  /*68f0*/  IMAD.X R3, R124, 0x1, R3, P5 ;  /* 0x000000017c037824 */ /* 0x000fe200028e0603 */
[----:B------:R1:W-:Y:S02]  /*6900*/  @P0 STS.128 [R129+0x5000], RZ ;  /* 0x005000ff81000388 */ /* 0x0003e40000000c00 */
[----:B------:R-:W-:-:S02]  /*6910*/  @!P0 LEA.HI.X R11, R7, UR9, R6, 0x1, P4 ;  /* 0x00000009070b8c11 */ /* 0x000fc4000a0f0c06 */
[----:B------:R-:W-:-:S03]  /*6920*/  @!P2 LEA R6, P4, R96, R138, 0x6 ;  /* 0x0000008a6006a211 */ /* 0x000fc600078830ff */
[----:B------:R-:W-:Y:S01]  /*6930*/  @!PT LDS RZ, [RZ] ;  /* 0x00000000fffff984 */ /* 0x000fe20000000800 */
[----:B------:R-:W-:Y:S01]  /*6940*/  @!PT LDS RZ, [RZ] ;  /* 0x00000000fffff984 */ /* 0x000fe20000000800 */
[----:B------:R-:W-:Y:S01]  /*6950*/  @!PT LDS RZ, [RZ] ;  /* 0x00000000fffff984 */ /* 0x000fe20000000800 */
[----:B------:R1:W-:Y:S01]  /*6960*/  @!P0 LDGSTS.E.BYPASS.LTC128B.128 [R129+0x5000], desc[UR10][R10.64+0x80] ;  /* 0x050000800a818fae */ /* 0x0003e2000b901d4a */
[----:B------:R-:W-:Y:S02]  /*6970*/  @!P2 LEA.HI.X R7, R96, R139, R97, 0x6, P4 ;  /* 0x0000008b6007a211 */ /* 0x000fe400020f3461 */
        /* <DEDUP_REMOVED lines=24> */
.L_x_4709:
[----:B------:R-:W-:Y:S05]  /*6b00*/  BSYNC B0 ;  /* 0x0000000000007941 */ /* 0x000fea0003800000 */
.L_x_4708:
[----:B------:R-:W0:Y:S02]  /*6b10*/  LDGDEPBAR ;  /* 0x00000000000079af */ /* 0x000e240000000000 */
.L_x_4705:
        /* <DEDUP_REMOVED lines=19> */
[----:B-12---:R-:W-:-:S02]  /*6c50*/  FMNMX.FTZ R6, R106, R3, !PT ;  /* 0x000000036a067209 */ /* 0x006fc40007810000 */
        /* <DEDUP_REMOVED lines=38> */
[--C-:B------:R-:W-:Y:S01]  /*6ec0*/  FFMA.FTZ R100, R86, UR12, -R147.reuse ;  /* 0x0000000c56647c23 */ /* 0x100fe20008010893 */
[----:B------:R-:W-:Y:S01]  /*6ed0*/  FFMA.FTZ R97, R28, UR12, -R147 ;  /* 0x0000000c1c617c23 */ /* 0x000fe20008010893 */
[----:B------:R-:W-:Y:S01]  /*6ee0*/  FADD.FTZ R2, R0, -R5 ;  /* 0x8000000500027221 */ /* 0x000fe20000010000 */
[----:B------:R-:W-:Y:S01]  /*6ef0*/  FMUL.FTZ R148, R148, UR12 ;  /* 0x0000000c94947c20 */ /* 0x000fe20008410000 */
[--C-:B------:R-:W-:Y:S01]  /*6f00*/  FFMA.FTZ R0, R31, UR12, -R94.reuse ;  /* 0x0000000c1f007c23 */ /* 0x100fe2000801085e */
[----:B------:R-:W-:Y:S01]  /*6f10*/  MUFU.EX2 R146, R146 ;  /* 0x0000009200927308 */ /* 0x000fe20000000800 */
[----:B------:R-:W-:Y:S01]  /*6f20*/  FMUL.FTZ R2, R2, UR12 ;  /* 0x0000000c02027c20 */ /* 0x000fe20008410000 */
        /* <DEDUP_REMOVED lines=8> */
[----:B------:R-:W2:Y:S01]  /*6fb0*/  LDSM.16.MT88.4 R32, [R116+0x7000] ;  /* 0x007000007420783b */ /* 0x000ea20000004200 */
        /* <DEDUP_REMOVED lines=15> */
[----:B------:R-:W-:Y:S01]  /*70b0*/  FFMA.FTZ R108, R135, UR12, -R147 ;  /* 0x0000000c876c7c23 */ /* 0x000fe20008010893 */
[--C-:B------:R-:W-:Y:S01]  /*70c0*/  FFMA.FTZ R89, R89, UR12, -R94.reuse ;  /* 0x0000000c59597c23 */ /* 0x100fe2000801085e */
[--C-:B------:R-:W-:Y:S01]  /*70d0*/  FFMA.FTZ R91, R92, UR12, -R94.reuse ;  /* 0x0000000c5c5b7c23 */ /* 0x100fe2000801085e */
[----:B------:R-:W-:-:S03]  /*70e0*/  FFMA.FTZ R90, R90, UR12, -R94 ;  /* 0x0000000c5a5a7c23 */ /* 0x000fc6000801085e */
[----:B------:R-:W-:Y:S08]  /*70f0*/  MUFU.EX2 R95, R95 ;  /* 0x0000005f005f7308 */ /* 0x000ff00000000800 */
[----:B------:R-:W1:Y:S01]  /*7100*/  MUFU.EX2 R93, R93 ;  /* 0x0000005d005d7308 */ /* 0x000e620000000800 */
[----:B---3--:R-:W-:-:S07]  /*7110*/  F2FP.BF16.F32.PACK_AB R86, R97, R100 ;  /* 0x000000646156723e */ /* 0x008fce00000010ff */
[----:B------:R-:W-:Y:S08]  /*7120*/  MUFU.EX2 R101, R101 ;  /* 0x0000006500657308 */ /* 0x000ff00000000800 */
[----:B------:R-:W3:Y:S01]  /*7130*/  MUFU.EX2 R148, R148 ;  /* 0x0000009400947308 */ /* 0x000ee20000000800 */
[----:B-1----:R-:W-:-:S07]  /*7140*/  F2FP.BF16.F32.PACK_AB R85, R93, R95 ;  /* 0x0000005f5d55723e */ /* 0x002fce00000010ff */
[----:B------:R-:W1:Y:S08]  /*7150*/  MUFU.EX2 R2, R2 ;  /* 0x0000000200027308 */ /* 0x000e700000000800 */
        /* <DEDUP_REMOVED lines=18> */
[----:B------:R-:W-:Y:S01]  /*7280*/  MUFU.EX2 R141, R141 ;  /* 0x0000008d008d7308 */ /* 0x000fe20000000800 */
[-C--:B------:R-:W-:Y:S01]  /*7290*/  FMUL.FTZ R12, R44, R148.reuse ;  /* 0x000000942c0c7220 */ /* 0x080fe20000410000 */
[----:B------:R-:W-:Y:S01]  /*72a0*/  FMUL.FTZ R13, R45, R148 ;  /* 0x000000942d0d7220 */ /* 0x000fe20000410000 */
[-C--:B------:R-:W-:Y:S01]  /*72b0*/  FMUL.FTZ R14, R46, R2.reuse ;  /* 0x000000022e0e7220 */ /* 0x080fe20000410000 */
[----:B------:R-:W-:Y:S01]  /*72c0*/  FMUL.FTZ R15, R47, R2 ;  /* 0x000000022f0f7220 */ /* 0x000fe20000410000 */
[-C--:B------:R-:W-:Y:S01]  /*72d0*/  FMUL.FTZ R48, R48, R148.reuse ;  /* 0x0000009430307220 */ /* 0x080fe20000410000 */
[C---:B------:R-:W-:Y:S01]  /*72e0*/  HMMA.16816.F32.BF16 R20, R84.reuse, R24, R20 ;  /* 0x000000185414723c */ /* 0x040fe20000041814 */
[----:B------:R-:W-:Y:S01]  /*72f0*/  FMUL.FTZ R49, R49, R148 ;  /* 0x0000009431317220 */ /* 0x000fe20000410000 */
[----:B------:R-:W1:Y:S01]  /*7300*/  MUFU.EX2 R140, R140 ;  /* 0x0000008c008c7308 */ /* 0x000e620000000800 */
[-C--:B------:R-:W-:Y:S01]  /*7310*/  FMUL.FTZ R50, R50, R2.reuse ;  /* 0x0000000232327220 */ /* 0x080fe20000410000 */
[----:B------:R-:W-:Y:S01]  /*7320*/  FMUL.FTZ R51, R51, R2 ;  /* 0x0000000233337220 */ /* 0x000fe20000410000 */
[-C--:B------:R-:W-:Y:S01]  /*7330*/  FMUL.FTZ R28, R60, R148.reuse ;  /* 0x000000943c1c7220 */ /* 0x080fe20000410000 */
[C---:B------:R-:W-:Y:S01]  /*7340*/  HMMA.16816.F32.BF16 R24, R84.reuse, R26, R56 ;  /* 0x0000001a5418723c */ /* 0x040fe20000041838 */
[----:B------:R-:W-:Y:S01]  /*7350*/  LDSM.16.MT88.4 R56, [R118+0x6400] ;  /* 0x006400007638783b */ /* 0x000fe20000004200 */
        /* <DEDUP_REMOVED lines=11> */
[----:B------:R-:W3:Y:S01]  /*7410*/  MUFU.EX2 R115, R115 ;  /* 0x0000007300737308 */ /* 0x000ee20000000800 */
[----:B-1----:R-:W-:Y:S01]  /*7420*/  F2FP.BF16.F32.PACK_AB R52, R140, R141 ;  /* 0x0000008d8c34723e */ /* 0x002fe200000010ff */
[----:B------:R-:W1:Y:S01]  /*7430*/  LDSM.16.MT88.4 R40, [R118+0x8000] ;  /* 0x008000007628783b */ /* 0x000e620000004200 */
[----:B------:R-:W-:Y:S01]  /*7440*/  FMUL.FTZ R37, R69, R148 ;  /* 0x0000009445257220 */ /* 0x000fe20000410000 */
[-C--:B------:R-:W-:Y:S01]  /*7450*/  FMUL.FTZ R38, R70, R2.reuse ;  /* 0x0000000246267220 */ /* 0x080fe20000410000 */
[C---:B------:R-:W-:Y:S01]  /*7460*/  HMMA.16816.F32.BF16 R12, R84.reuse, R16, R12 ;  /* 0x00000010540c723c */ /* 0x040fe2000004180c */
[----:B------:R-:W-:Y:S01]  /*7470*/  FMUL.FTZ R39, R71, R2 ;  /* 0x0000000247277220 */ /* 0x000fe20000410000 */
[-C--:B------:R-:W-:Y:S01]  /*7480*/  FMUL.FTZ R72, R72, R148.reuse ;  /* 0x0000009448487220 */ /* 0x080fe20000410000 */
[----:B------:R-:W-:Y:S01]  /*7490*/  MUFU.EX2 R137, R137 ;  /* 0x0000008900897308 */ /* 0x000fe20000000800 */
[----:B------:R-:W-:Y:S01]  /*74a0*/  FMUL.FTZ R73, R73, R148 ;  /* 0x0000009449497220 */ /* 0x000fe20000410000 */
[-C--:B------:R-:W-:Y:S01]  /*74b0*/  FMUL.FTZ R74, R74, R2.reuse ;  /* 0x000000024a4a7220 */ /* 0x080fe20000410000 */
[C---:B------:R-:W-:Y:S01]  /*74c0*/  HMMA.16816.F32.BF16 R16, R84.reuse, R18, R48 ;  /* 0x000000125410723c */ /* 0x040fe20000041830 */
[----:B------:R-:W-:Y:S01]  /*74d0*/  FMUL.FTZ R75, R75, R2 ;  /* 0x000000024b4b7220 */ /* 0x000fe20000410000 */
[----:B------:R-:W4:Y:S01]  /*74e0*/  LDSM.16.MT88.4 R48, [R116+0x8000] ;  /* 0x008000007430783b */ /* 0x000f220000004200 */
[-C--:B------:R-:W-:Y:S01]  /*74f0*/  FMUL.FTZ R44, R76, R148.reuse ;  /* 0x000000944c2c7220 */ /* 0x080fe20000410000 */
[----:B------:R-:W-:Y:S01]  /*7500*/  FMUL.FTZ R45, R77, R148 ;  /* 0x000000944d2d7220 */ /* 0x000fe20000410000 */
[----:B------:R-:W5:Y:S01]  /*7510*/  MUFU.EX2 R136, R136 ;  /* 0x0000008800887308 */ /* 0x000f620000000800 */
[----:B---3--:R-:W-:Y:S01]  /*7520*/  F2FP.BF16.F32.PACK_AB R54, R115, R134 ;  /* 0x000000867336723e */ /* 0x008fe200000010ff */
[C---:B--2---:R-:W-:Y:S01]  /*7530*/  HMMA.16816.F32.BF16 R28, R84.reuse, R32, R28 ;  /* 0x00000020541c723c */ /* 0x044fe2000004181c */
[-C--:B------:R-:W-:Y:S01]  /*7540*/  FMUL.FTZ R46, R78, R2.reuse ;  /* 0x000000024e2e7220 */ /* 0x080fe20000410000 */
[----:B------:R-:W-:Y:S01]  /*7550*/  FMUL.FTZ R47, R79, R2 ;  /* 0x000000024f2f7220 */ /* 0x000fe20000410000 */
[-C--:B------:R-:W-:Y:S01]  /*7560*/  FMUL.FTZ R80, R80, R148.reuse ;  /* 0x0000009450507220 */ /* 0x080fe20000410000 */
[----:B------:R-:W-:Y:S01]  /*7570*/  FMUL.FTZ R81, R81, R148 ;  /* 0x0000009451517220 */ /* 0x000fe20000410000 */
[-C--:B------:R-:W-:Y:S01]  /*7580*/  FMUL.FTZ R82, R82, R2.reuse ;  /* 0x0000000252527220 */ /* 0x080fe20000410000 */
[----:B------:R-:W-:Y:S01]  /*7590*/  MUFU.EX2 R103, R103 ;  /* 0x0000006700677308 */ /* 0x000fe20000000800 */
[----:B------:R-:W-:Y:S01]  /*75a0*/  HMMA.16816.F32.BF16 R32, R84, R34, R64 ;  /* 0x000000225420723c */ /* 0x000fe20000041840 */
[-C--:B------:R-:W-:Y:S01]  /*75b0*/  FMUL.FTZ R83, R83, R2.reuse ;  /* 0x0000000253537220 */ /* 0x080fe20000410000 */
[----:B------:R-:W-:Y:S01]  /*75c0*/  LDSM.16.MT88.4 R60, [R118+0x6800] ;  /* 0x00680000763c783b */ /* 0x000fe20000004200 */
[----:B------:R-:W-:Y:S01]  /*75d0*/  FFMA.FTZ R2, R142, R2, R95 ;  /* 0x000000028e027223 */ /* 0x000fe2000001005f */
[----:B------:R-:W-:-:S02]  /*75e0*/  FFMA.FTZ R146, R143, R148, R146 ;  /* 0x000000948f927223 */ /* 0x000fc40000010092 */
[----:B------:R-:W-:Y:S01]  /*75f0*/  LDSM.16.MT88.4 R64, [R116+0x7c00] ;  /* 0x007c00007440783b */ /* 0x000fe20000004200 */
[----:B------:R-:W2:Y:S01]  /*7600*/  MUFU.EX2 R102, R102 ;  /* 0x0000006600667308 */ /* 0x000ea20000000800 */
[----:B-----5:R-:W-:Y:S01]  /*7610*/  F2FP.BF16.F32.PACK_AB R53, R136, R137 ;  /* 0x000000898835723e */ /* 0x020fe200000010ff */
[----:B------:R-:W-:Y:S01]  /*7620*/  FADD.FTZ R99, R99, R146 ;  /* 0x0000009263637221 */ /* 0x000fe20000010000 */
[----:B------:R-:W-:-:S03]  /*7630*/  FADD.FTZ R2, R93, R2 ;  /* 0x000000025d027221 */ /* 0x000fc60000010000 */
[----:B------:R-:W-:Y:S01]  /*7640*/  FADD.FTZ R100, R100, R99 ;  /* 0x0000006364647221 */ /* 0x000fe20000010000 */
[----:B------:R-:W-:Y:S01]  /*7650*/  FADD.FTZ R101, R101, R2 ;  /* 0x0000000265657221 */ /* 0x000fe20000010000 */
[----:B------:R-:W-:Y:S01]  /*7660*/  MUFU.EX2 R149, R149 ;  /* 0x0000009500957308 */ /* 0x000fe20000000800 */
[----:B-1----:R-:W-:Y:S01]  /*7670*/  HMMA.16816.F32.BF16 R36, R84, R40, R36 ;  /* 0x000000285424723c */ /* 0x002fe20000041824 */
[----:B------:R-:W-:Y:S01]  /*7680*/  FADD.FTZ R2, R97, R100 ;  /* 0x0000006461027221 */ /* 0x000fe20000010000 */
[----:B------:R-:W-:-:S04]  /*7690*/  FADD.FTZ R0, R0, R101 ;  /* 0x0000006500007221 */ /* 0x000fc80000010000 */
[C---:B------:R-:W-:Y:S01]  /*76a0*/  HMMA.16816.F32.BF16 R40, R84.reuse, R42, R72 ;  /* 0x0000002a5428723c */ /* 0x040fe20000041848 */
[----:B--2---:R-:W-:Y:S01]  /*76b0*/  F2FP.BF16.F32.PACK_AB R55, R102, R103 ;  /* 0x000000676637723e */ /* 0x004fe200000010ff */
[----:B------:R-:W-:Y:S01]  /*76c0*/  LDSM.16.MT88.4 R72, [R118+0x8800] ;  /* 0x008800007648783b */ /* 0x000fe20000004200 */
[----:B------:R-:W-:Y:S01]  /*76d0*/  MUFU.EX2 R150, R150 ;  /* 0x0000009600967308 */ /* 0x000fe20000000800 */
[----:B------:R-:W-:Y:S02]  /*76e0*/  FADD.FTZ R137, R137, R0 ;  /* 0x0000000089897221 */ /* 0x000fe40000010000 */
[----:B----4-:R-:W-:Y:S02]  /*76f0*/  HMMA.16816.F32.BF16 R44, R84, R48, R44 ;  /* 0x00000030542c723c */ /* 0x010fe4000004182c */
[----:B------:R-:W-:-:S03]  /*7700*/  FADD.FTZ R136, R136, R137 ;  /* 0x0000008988887221 */ /* 0x000fc60000010000 */
[----:B------:R-:W-:Y:S01]  /*7710*/  MUFU.EX2 R106, R106 ;  /* 0x0000006a006a7308 */ /* 0x000fe20000000800 */
[C---:B------:R-:W-:Y:S06]  /*7720*/  HMMA.16816.F32.BF16 R4, R52.reuse, R56, R4 ;  /* 0x000000383404723c */ /* 0x040fec0000041804 */
[----:B------:R-:W-:Y:S01]  /*7730*/  HMMA.16816.F32.BF16 R8, R52, R58, R8 ;  /* 0x0000003a3408723c */ /* 0x000fe20000041808 */
[----:B------:R-:W1:Y:S01]  /*7740*/  LDSM.16.MT88.4 R56, [R116+0x6400] ;  /* 0x006400007438783b */ /* 0x000e620000004200 */
[----:B------:R-:W-:Y:S04]  /*7750*/  MUFU.EX2 R109, R109 ;  /* 0x0000006d006d7308 */ /* 0x000fe80000000800 */
        /* <DEDUP_REMOVED lines=18> */
[----:B------:R-:W-:Y:S01]  /*7880*/  MUFU.EX2 R91, R91 ;  /* 0x0000005b005b7308 */ /* 0x000fe20000000800 */
[----:B------:R-:W-:Y:S01]  /*7890*/  HMMA.16816.F32.BF16 R24, R52, R58, R24 ;  /* 0x0000003a3418723c */ /* 0x000fe20000041818 */
[----:B------:R-:W1:Y:S06]  /*78a0*/  LDSM.16.MT88.4 R56, [R116+0x7400] ;  /* 0x007400007438783b */ /* 0x000e6c0000004200 */
[----:B------:R-:W3:Y:S01]  /*78b0*/  MUFU.EX2 R142, R90 ;  /* 0x0000005a008e7308 */ /* 0x000ee20000000800 */
[----:B--2---:R-:W-:-:S02]  /*78c0*/  F2FP.BF16.F32.PACK_AB R85, R110, R89 ;  /* 0x000000596e55723e */ /* 0x004fc400000010ff */
        /* <DEDUP_REMOVED lines=36> */
[----:B------:R-:W-:Y:S01]  /*7b10*/  HMMA.16816.F32.BF16 R48, R84, R50, R16 ;  /* 0x000000325430723c */ /* 0x000fe20000041810 */
[----:B------:R-:W-:Y:S01]  /*7b20*/  FADD.FTZ R13, R141, R2 ;  /* 0x000000028d0d7221 */ /* 0x000fe20000010000 */
[----:B------:R-:W-:-:S03]  /*7b30*/  MOV R2, R88 ;  /* 0x0000005800027202 */ /* 0x000fc60000000f00 */
[----:B------:R-:W-:Y:S01]  /*7b40*/  FADD.FTZ R13, R140, R13 ;  /* 0x0000000d8c0d7221 */ /* 0x000fe20000010000 */
[----:B--2---:R-:W-:Y:S03]  /*7b50*/  HMMA.16816.F32.BF16 R68, R84, R8, R68 ;  /* 0x000000085444723c */ /* 0x004fe60000041844 */
        /* <DEDUP_REMOVED lines=15> */
[----:B-1----:R-:W-:Y:S01]  /*7c50*/  HMMA.16816.F32.BF16 R52, R84, R56, R20 ;  /* 0x000000385434723c */ /* 0x002fe20000041814 */
        /* <DEDUP_REMOVED lines=11> */
[----:B------:R-:W-:-:S15]  /*7d10*/  HMMA.16816.F32.BF16 R80, R84, R6, R80 ;  /* 0x000000065450723c */ /* 0x000fde0000041850 */
[----:B------:R-:W-:-:S09]  /*7d20*/  NOP ;  /* 0x0000000000007918 */ /* 0x000fd20000000000 */
.L_x_4702:
        /* <DEDUP_REMOVED lines=9> */
.L_x_4714:
[----:B------:R-:W-:Y:S01]  /*7dc0*/  ISETP.GE.AND P3, PT, R130, UR5, PT ;  /* 0x0000000582007c0c */ /* 0x000fe2000bf66270 */
[----:B------:R-:W-:Y:S04]  /*7dd0*/  DEPBAR.LE SB0, 0x0 ;  /* 0x000080000000791a */ /* 0x000fe80000000000 */
[----:B------:R-:W-:Y:S01]  /*7de0*/  BAR.SYNC.DEFER_BLOCKING 0x0 ;  /* 0x0000000000007b1d */ /* 0x000fe20000010000 */
[----:B------:R-:W-:Y:S01]  /*7df0*/  IADD3 R128, R128, -0x1, RZ ;  /* 0xffffffff80807810 */ /* 0x000fe20007ffe0ff */
[C---:B------:R-:W-:Y:S01]  /*7e00*/  VIADD R2, R130.reuse, 0x20 ;  /* 0x0000002082027836 */ /* 0x040fe20000000000 */
[----:B------:R-:W-:Y:S01]  /*7e10*/  MOV R147, R136 ;  /* 0x0000008800937202 */ /* 0x000fe20000000f00 */
[----:B------:R-:W-:Y:S02]  /*7e20*/  VIADD R0, R130, 0x40 ;  /* 0x0000004082007836 */ /* 0x000fe40000000000 */
[----:B------:R-:W-:Y:S01]  /*7e30*/  IMAD.MOV.U32 R8, RZ, RZ, R137 ;  /* 0x000000ffff087224 */ /* 0x000fe200078e0089 */
[----:B------:R-:W-:Y:S01]  /*7e40*/  ISETP.GE.AND P2, PT, R2, UR5, PT ;  /* 0x0000000502007c0c */ /* 0x000fe2000bf46270 */
[----:B------:R-:W1:Y:S01]  /*7e50*/  @!P3 LDC.64 R86, c[0x0][0x250] ;  /* 0x00009400ff56bb82 */ /* 0x000e620000000a00 */
[----:B------:R-:W-:Y:S01]  /*7e60*/  ISETP.GE.AND P1, PT, R0, UR5, PT ;  /* 0x0000000500007c0c */ /* 0x000fe2000bf26270 */
        /* <DEDUP_REMOVED lines=63> */
.L_x_4711:
        /* <DEDUP_REMOVED lines=18> */
[----:B------:R-:W-:Y:S01]  /*8380*/  ISETP.GT.AND P0, PT, R128, R123, PT ;  /* 0x0000007b8000720c */ /* 0x000fe20003f04270 */
        /* <DEDUP_REMOVED lines=132> */
[C---:B------:R-:W-:Y:S02]  /*8bd0*/  IMAD R93, R84.reuse, R88, R93 ;  /* 0x00000058545d7224 */ /* 0x040fe400078e025d */
[----:B------:R-:W1:Y:S01]  /*8be0*/  LDC.64 R88, c[0x0][0x248] ;  /* 0x00009200ff587b82 */ /* 0x000e620000000a00 */
        /* <DEDUP_REMOVED lines=19> */
[----:B------:R-:W-:Y:S03]  /*8d20*/  SEL R93, R93, R2, !P0 ;  /* 0x000000025d5d7207 */ /* 0x000fe60004000000 */
[----:B------:R-:W2:Y:S01]  /*8d30*/  LDG.E R2, desc[UR10][R98.64] ;  /* 0x0000000a62027981 */ /* 0x000ea2000c1e1900 */
[C---:B------:R-:W-:Y:S04]  /*8d40*/  LEA R96, P0, R93.reuse, R132, 0x2 ;  /* 0x000000845d607211 */ /* 0x040fe800078010ff */
        /* <DEDUP_REMOVED lines=16> */
.L_x_4713:
        /* <DEDUP_REMOVED lines=46> */
.L_x_4712:
        /* <DEDUP_REMOVED lines=55> */
[----:B------:R-:W-:Y:S01]  /*94a0*/  FFMA.FTZ R87, R9, UR4, -R100 ;  /* 0x0000000409577c23 */ /* 0x000fe20008010864 */
[--C-:B------:R-:W-:Y:S01]  /*94b0*/  FFMA.FTZ R106, R6, UR4, -R104.reuse ;  /* 0x00000004066a7c23 */ /* 0x100fe20008010868 */
[--C-:B------:R-:W-:Y:S01]  /*94c0*/  FFMA.FTZ R88, R7, UR4, -R104.reuse ;  /* 0x0000000407587c23 */ /* 0x100fe20008010868 */
[----:B------:R-:W-:Y:S01]  /*94d0*/  FFMA.FTZ R89, R10, UR4, -R104 ;  /* 0x000000040a597c23 */ /* 0x000fe20008010868 */
[--C-:B------:R-:W-:Y:S03]  /*94e0*/  FFMA.FTZ R147, R12, UR4, -R100.reuse ;  /* 0x000000040c937c23 */ /* 0x100fe60008010864 */
[----:B------:R-:W-:Y:S01]  /*94f0*/  MUFU.EX2 R105, R105 ;  /* 0x0000006900697308 */ /* 0x000fe20000000800 */
[----:B------:R-:W-:Y:S01]  /*9500*/  FFMA.FTZ R112, R13, UR4, -R100 ;  /* 0x000000040d707c23 */ /* 0x000fe20008010864 */
[--C-:B------:R-:W-:Y:S01]  /*9510*/  FFMA.FTZ R113, R14, UR4, -R104.reuse ;  /* 0x000000040e717c23 */ /* 0x100fe20008010868 */
[----:B------:R-:W-:Y:S01]  /*9520*/  FFMA.FTZ R114, R15, UR4, -R104 ;  /* 0x000000040f727c23 */ /* 0x000fe20008010868 */
[--C-:B------:R-:W-:Y:S01]  /*9530*/  FFMA.FTZ R115, R16, UR4, -R100.reuse ;  /* 0x0000000410737c23 */ /* 0x100fe20008010864 */
[----:B------:R-:W-:Y:S01]  /*9540*/  FFMA.FTZ R144, R17, UR4, -R100 ;  /* 0x0000000411907c23 */ /* 0x000fe20008010864 */
[--C-:B------:R-:W-:Y:S01]  /*9550*/  FFMA.FTZ R146, R18, UR4, -R104.reuse ;  /* 0x0000000412927c23 */ /* 0x100fe20008010868 */
[--C-:B------:R-:W-:Y:S03]  /*9560*/  FFMA.FTZ R145, R19, UR4, -R104.reuse ;  /* 0x0000000413917c23 */ /* 0x100fe60008010868 */
[----:B------:R-:W-:Y:S01]  /*9570*/  MUFU.EX2 R106, R106 ;  /* 0x0000006a006a7308 */ /* 0x000fe20000000800 */
[----:B-1----:R-:W-:Y:S01]  /*9580*/  FFMA.FTZ R86, R11, UR4, -R104 ;  /* 0x000000040b567c23 */ /* 0x002fe20008010868 */
[C---:B--2---:R-:W-:Y:S01]  /*9590*/  FMUL.FTZ R38, R3.reuse, R38 ;  /* 0x0000002603267220 */ /* 0x044fe20000410000 */
        /* <DEDUP_REMOVED lines=30> */
[----:B--2---:R-:W-:Y:S01]  /*9780*/  F2FP.BF16.F32.PACK_AB R92, R105, R107 ;  /* 0x0000006b695c723e */ /* 0x004fe200000010ff */
[C---:B------:R-:W-:Y:S01]  /*9790*/  FMUL.FTZ R49, R84.reuse, R49 ;  /* 0x0000003154317220 */ /* 0x040fe20000410000 */
[C---:B------:R-:W-:Y:S01]  /*97a0*/  FMUL.FTZ R52, R84.reuse, R52 ;  /* 0x0000003454347220 */ /* 0x040fe20000410000 */
[C---:B------:R-:W-:Y:S01]  /*97b0*/  FMUL.FTZ R53, R84.reuse, R53 ;  /* 0x0000003554357220 */ /* 0x040fe20000410000 */
[C---:B------:R-:W-:Y:S01]  /*97c0*/  FMUL.FTZ R56, R84.reuse, R56 ;  /* 0x0000003854387220 */ /* 0x040fe20000410000 */
[C---:B------:R-:W-:Y:S01]  /*97d0*/  FMUL.FTZ R57, R84.reuse, R57 ;  /* 0x0000003954397220 */ /* 0x040fe20000410000 */
[----:B------:R-:W-:Y:S03]  /*97e0*/  FMUL.FTZ R60, R84, R60 ;  /* 0x0000003c543c7220 */ /* 0x000fe60000410000 */
[----:B------:R-:W1:Y:S01]  /*97f0*/  MUFU.EX2 R87, R87 ;  /* 0x0000005700577308 */ /* 0x000e620000000800 */
        /* <DEDUP_REMOVED lines=15> */
[----:B------:R-:W2:Y:S01]  /*98f0*/  MUFU.EX2 R86, R86 ;  /* 0x0000005600567308 */ /* 0x000ea20000000800 */
[----:B-1----:R-:W-:Y:S01]  /*9900*/  F2FP.BF16.F32.PACK_AB R94, R87, R90 ;  /* 0x0000005a575e723e */ /* 0x002fe200000010ff */
[C---:B------:R-:W-:Y:S01]  /*9910*/  FMUL.FTZ R82, R3.reuse, R82 ;  /* 0x0000005203527220 */ /* 0x040fe20000410000 */
[----:B------:R-:W-:Y:S01]  /*9920*/  FMUL.FTZ R83, R3, R83 ;  /* 0x0000005303537220 */ /* 0x000fe20000410000 */
[--C-:B------:R-:W-:Y:S01]  /*9930*/  FFMA.FTZ R153, R20, UR4, -R100.reuse ;  /* 0x0000000414997c23 */ /* 0x100fe20008010864 */
[--C-:B------:R-:W-:Y:S01]  /*9940*/  FFMA.FTZ R148, R21, UR4, -R100.reuse ;  /* 0x0000000415947c23 */ /* 0x100fe20008010864 */
[--C-:B------:R-:W-:Y:S01]  /*9950*/  FFMA.FTZ R151, R24, UR4, -R100.reuse ;  /* 0x0000000418977c23 */ /* 0x100fe20008010864 */
[----:B------:R-:W-:Y:S03]  /*9960*/  FFMA.FTZ R156, R25, UR4, -R100 ;  /* 0x00000004199c7c23 */ /* 0x000fe60008010864 */
[----:B------:R-:W-:Y:S01]  /*9970*/  MUFU.EX2 R147, R147 ;  /* 0x0000009300937308 */ /* 0x000fe20000000800 */
[--C-:B------:R-:W-:Y:S01]  /*9980*/  FFMA.FTZ R149, R22, UR4, -R104.reuse ;  /* 0x0000000416957c23 */ /* 0x100fe20008010868 */
[--C-:B------:R-:W-:Y:S01]  /*9990*/  FFMA.FTZ R150, R23, UR4, -R104.reuse ;  /* 0x0000000417967c23 */ /* 0x100fe20008010868 */
[--C-:B------:R-:W-:Y:S01]  /*99a0*/  FFMA.FTZ R155, R26, UR4, -R104.reuse ;  /* 0x000000041a9b7c23 */ /* 0x100fe20008010868 */
[----:B------:R-:W-:Y:S01]  /*99b0*/  FFMA.FTZ R152, R27, UR4, -R104 ;  /* 0x000000041b987c23 */ /* 0x000fe20008010868 */
[--C-:B------:R-:W-:Y:S01]  /*99c0*/  FFMA.FTZ R110, R28, UR4, -R100.reuse ;  /* 0x000000041c6e7c23 */ /* 0x100fe20008010864 */
[--C-:B------:R-:W-:Y:S01]  /*99d0*/  FFMA.FTZ R109, R29, UR4, -R100.reuse ;  /* 0x000000041d6d7c23 */ /* 0x100fe20008010864 */
[--C-:B------:R-:W-:Y:S03]  /*99e0*/  FFMA.FTZ R108, R32, UR4, -R100.reuse ;  /* 0x00000004206c7c23 */ /* 0x100fe60008010864 */
[----:B------:R-:W1:Y:S01]  /*99f0*/  MUFU.EX2 R112, R112 ;  /* 0x0000007000707308 */ /* 0x000e620000000800 */
[----:B--2---:R-:W-:Y:S01]  /*9a00*/  F2FP.BF16.F32.PACK_AB R95, R86, R89 ;  /* 0x00000059565f723e */ /* 0x004fe200000010ff */
[----:B------:R-:W-:Y:S01]  /*9a10*/  FFMA.FTZ R154, R33, UR4, -R100 ;  /* 0x00000004219a7c23 */ /* 0x000fe20008010864 */
[----:B------:R-:W-:Y:S01]  /*9a20*/  FFMA.FTZ R107, R84, R143, R107 ;  /* 0x0000008f546b7223 */ /* 0x000fe2000001006b */
[----:B------:R-:W-:Y:S01]  /*9a30*/  LDSM.16.MT88.4 R100, [R116+0x6800] ;  /* 0x006800007464783b */ /* 0x000fe20000004200 */
[----:B------:R-:W-:Y:S01]  /*9a40*/  FFMA.FTZ R111, R3, R142, R106 ;  /* 0x0000008e036f7223 */ /* 0x000fe2000001006a */
[--C-:B------:R-:W-:Y:S01]  /*9a50*/  FFMA.FTZ R157, R30, UR4, -R104.reuse ;  /* 0x000000041e9d7c23 */ /* 0x100fe20008010868 */
[--C-:B------:R-:W-:Y:S01]  /*9a60*/  FFMA.FTZ R142, R31, UR4, -R104.reuse ;  /* 0x000000041f8e7c23 */ /* 0x100fe20008010868 */
[C---:B------:R-:W-:Y:S02]  /*9a70*/  HMMA.16816.F32.BF16 R36, R92.reuse, R96, R36 ;  /* 0x000000605c24723c */ /* 0x040fe40000041824 */
[----:B------:R-:W-:Y:S03]  /*9a80*/  MUFU.EX2 R84, R110 ;  /* 0x0000006e00547308 */ /* 0x000fe60000000800 */
[--C-:B------:R-:W-:Y:S01]  /*9a90*/  FFMA.FTZ R158, R34, UR4, -R104.reuse ;  /* 0x00000004229e7c23 */ /* 0x100fe20008010868 */
[C---:B------:R-:W-:Y:S01]  /*9aa0*/  HMMA.16816.F32.BF16 R40, R92.reuse, R98, R40 ;  /* 0x000000625c28723c */ /* 0x040fe20000041828 */
[----:B------:R-:W2:Y:S05]  /*9ab0*/  LDSM.16.MT88.4 R96, [R116+0x6000] ;  /* 0x006000007460783b */ /* 0x000eaa0000004200 */
[----:B------:R-:W-:Y:S01]  /*9ac0*/  MUFU.EX2 R143, R109 ;  /* 0x0000006d008f7308 */ /* 0x000fe20000000800 */
[----:B------:R-:W-:Y:S01]  /*9ad0*/  ISETP.GT.AND P0, PT, R128, R123, PT ;  /* 0x0000007b8000720c */ /* 0x000fe20003f04270 */
[----:B------:R-:W-:Y:S03]  /*9ae0*/  FFMA.FTZ R159, R35, UR4, -R104 ;  /* 0x00000004239f7c23 */ /* 0x000fe60008010868 */
[----:B------:R-:W-:Y:S01]  /*9af0*/  FADD.FTZ R161, R105, R107 ;  /* 0x0000006b69a17221 */ /* 0x000fe20000010000 */
[----:B------:R-:W-:Y:S01]  /*9b00*/  FADD.FTZ R88, R88, R111 ;  /* 0x0000006f58587221 */ /* 0x000fe20000010000 */
[----:B------:R-:W-:Y:S01]  /*9b10*/  MOV R3, R0 ;  /* 0x0000000000037202 */ /* 0x000fe20000000f00 */
[----:B------:R-:W-:Y:S02]  /*9b20*/  LDSM.16.MT88.4 R104, [R118+0x6c00] ;  /* 0x006c00007668783b */ /* 0x000fe40000004200 */
[----:B------:R3:W-:Y:S01]  /*9b30*/  MUFU.EX2 R35, R108 ;  /* 0x0000006c00237308 */ /* 0x0007e20000000800 */
[----:B------:R-:W-:Y:S01]  /*9b40*/  FADD.FTZ R90, R90, R161 ;  /* 0x000000a15a5a7221 */ /* 0x000fe20000010000 */
[----:B------:R-:W-:Y:S01]  /*9b50*/  FADD.FTZ R89, R89, R88 ;  /* 0x0000005859597221 */ /* 0x000fe20000010000 */
[----:B------:R-:W-:Y:S02]  /*9b60*/  MOV R85, R2 ;  /* 0x0000000200557202 */ /* 0x000fe40000000f00 */
[----:B------:R-:W-:Y:S01]  /*9b70*/  FADD.FTZ R90, R87, R90 ;  /* 0x0000005a575a7221 */ /* 0x000fe20000010000 */
[----:B------:R-:W-:Y:S04]  /*9b80*/  FADD.FTZ R86, R86, R89 ;  /* 0x0000005956567221 */ /* 0x000fe80000010000 */
[----:B------:R-:W-:Y:S10]  /*9b90*/  MUFU.EX2 R113, R113 ;  /* 0x0000007100717308 */ /* 0x000ff40000000800 */
        /* <DEDUP_REMOVED lines=98> */
[----:B-1----:R-:W-:Y:S01]  /*a1c0*/  F2FP.BF16.F32.PACK_AB R93, R142, R157 ;  /* 0x0000009d8e5d723e */ /* 0x002fe200000010ff */
        /* <DEDUP_REMOVED lines=26> */
.L_x_4710:
[----:B------:R-:W1:Y:S01]  /*a370*/  SHFL.BFLY PT, R4, R143, 0x2, 0x1f ;  /* 0x0c401f008f047f89 */ /* 0x000e6200000e0000 */
[----:B------:R-:W2:Y:S01]  /*a380*/  S2UR UR4, SR_CgaCtaId ;  /* 0x00000000000479c3 */ /* 0x000ea20000008800 */
[----:B------:R-:W-:Y:S01]  /*a390*/  MOV R8, 0x3f800000 ;  /* 0x3f80000000087802 */ /* 0x000fe20000000f00 */
[----:B------:R-:W-:Y:S01]  /*a3a0*/  IMAD.MOV.U32 R7, RZ, RZ, 0x3f800000 ;  /* 0x3f800000ff077424 */ /* 0x000fe200078e00ff */
[----:B------:R-:W3:Y:S01]  /*a3b0*/  SHFL.BFLY PT, R5, R142, 0x2, 0x1f ;  /* 0x0c401f008e057f89 */ /* 0x000ee200000e0000 */
[----:B------:R-:W-:Y:S01]  /*a3c0*/  UMOV UR5, 0x400 ;  /* 0x0000040000057882 */ /* 0x000fe20000000000 */
[----:B------:R-:W-:Y:S01]  /*a3d0*/  BSSY B0, `(.L_x_4715) ;  /* 0x00000c9000007945 */ /* 0x000fe20003800000 */
[----:B------:R-:W4:Y:S02]  /*a3e0*/  S2R R12, SR_TID.X ;  /* 0x00000000000c7919 */ /* 0x000f240000002100 */
[----:B------:R-:W-:Y:S01]  /*a3f0*/  BAR.SYNC.DEFER_BLOCKING 0x0 ;  /* 0x0000000000007b1d */ /* 0x000fe20000010000 */
[----:B-1----:R-:W-:Y:S01]  /*a400*/  FADD.FTZ R3, R4, R143 ;  /* 0x0000008f04037221 */ /* 0x002fe20000010000 */
[----:B--2---:R-:W-:Y:S01]  /*a410*/  ULEA UR4, UR4, UR5, 0x18 ;  /* 0x0000000504047291 */ /* 0x004fe2000f8ec03f */
[----:B---3--:R-:W-:-:S03]  /*a420*/  FADD.FTZ R4, R5, R142 ;  /* 0x0000008e05047221 */ /* 0x008fc60000010000 */
[----:B------:R-:W1:Y:S04]  /*a430*/  SHFL.BFLY PT, R6, R3, 0x1, 0x1f ;  /* 0x0c201f0003067f89 */ /* 0x000e6800000e0000 */
[----:B------:R-:W2:Y:S01]  /*a440*/  SHFL.BFLY PT, R5, R4, 0x1, 0x1f ;  /* 0x0c201f0004057f89 */ /* 0x000ea200000e0000 */
[----:B-1----:R-:W-:Y:S01]  /*a450*/  FADD.FTZ R6, R3, R6 ;  /* 0x0000000603067221 */ /* 0x002fe20000010000 */
[----:B----4-:R-:W-:Y:S01]  /*a460*/  SHF.R.S32.HI R3, RZ, 0x1f, R12 ;  /* 0x0000001fff037819 */ /* 0x010fe2000001140c */
[----:B--2---:R-:W-:-:S03]  /*a470*/  FADD.FTZ R5, R4, R5 ;  /* 0x0000000504057221 */ /* 0x004fc60000010000 */
[CC--:B------:R-:W-:Y:S01]  /*a480*/  LEA.HI R10, R3.reuse, R12.reuse, RZ, 0x3 ;  /* 0x0000000c030a7211 */ /* 0x0c0fe200078f18ff */
[----:B------:R-:W1:Y:S01]  /*a490*/  S2R R4, SR_TID.X ;  /* 0x0000000000047919 */ /* 0x000e620000002100 */
[-C--:B------:R-:W-:Y:S02]  /*a4a0*/  LEA.HI R3, R3, R12.reuse, RZ, 0x5 ;  /* 0x0000000c03037211 */ /* 0x080fe400078f28ff */
[----:B------:R-:W-:Y:S02]  /*a4b0*/  LOP3.LUT R9, R10, 0xfffffff8, RZ, 0xc0, !PT ;  /* 0xfffffff80a097812 */ /* 0x000fe400078ec0ff */
[----:B------:R-:W-:Y:S02]  /*a4c0*/  LOP3.LUT R3, R3, 0xffffffe0, RZ, 0xc0, !PT ;  /* 0xffffffe003037812 */ /* 0x000fe400078ec0ff */
[----:B------:R-:W-:Y:S02]  /*a4d0*/  IADD3 R9, -R9, R12, RZ ;  /* 0x0000000c09097210 */ /* 0x000fe40007ffe1ff */
[----:B------:R-:W-:Y:S01]  /*a4e0*/  SHF.R.S32.HI R13, RZ, 0x3, R10 ;  /* 0x00000003ff0d7819 */ /* 0x000fe2000001140a */
[----:B------:R-:W-:Y:S01]  /*a4f0*/  IMAD.IADD R3, R12, 0x1, -R3 ;  /* 0x000000010c037824 */ /* 0x000fe200078e0a03 */
[----:B------:R-:W-:-:S02]  /*a500*/  FSETP.NE.FTZ.AND P3, PT, R6, RZ, PT ;  /* 0x000000ff0600720b */ /* 0x000fc40003f75000 */
[----:B------:R-:W-:Y:S02]  /*a510*/  LEA.HI R10, R10, R13, RZ, 0x1 ;  /* 0x0000000d0a0a7211 */ /* 0x000fe400078f08ff */
[----:B------:R-:W-:Y:S02]  /*a520*/  FSETP.NE.FTZ.AND P2, PT, R5, RZ, PT ;  /* 0x000000ff0500720b */ /* 0x000fe40003f55000 */
[----:B------:R-:W-:Y:S02]  /*a530*/  LOP3.LUT R16, R10, 0xfffffffe, RZ, 0xc0, !PT ;  /* 0xfffffffe0a107812 */ /* 0x000fe400078ec0ff */
[----:B------:R-:W-:-:S05]  /*a540*/  LEA.HI R10, R9, R9, RZ, 0x1 ;  /* 0x00000009090a7211 */ /* 0x000fca00078f08ff */
[----:B------:R-:W2:Y:S01]  /*a550*/  @P3 MUFU.RCP R8, R6 ;  /* 0x0000000600083308 */ /* 0x000ea20000001000 */
[----:B------:R-:W3:Y:S01]  /*a560*/  @P3 LDC R33, c[0x0][0x2e8] ;  /* 0x0000ba00ff213b82 */ /* 0x000ee20000000800 */
[----:B-1----:R-:W-:-:S06]  /*a570*/  SHF.R.S32.HI R11, RZ, 0x1f, R4 ;  /* 0x0000001fff0b7819 */ /* 0x002fcc0000011404 */
[----:B------:R-:W1:Y:S01]  /*a580*/  @P2 MUFU.RCP R7, R5 ;  /* 0x0000000500072308 */ /* 0x000e620000001000 */
[CC--:B------:R-:W-:Y:S02]  /*a590*/  LEA.HI R12, R11.reuse, R4.reuse, RZ, 0x2 ;  /* 0x000000040b0c7211 */ /* 0x0c0fe400078f10ff */
[----:B------:R-:W-:Y:S02]  /*a5a0*/  LEA.HI R15, R11, R4, RZ, 0x6 ;  /* 0x000000040b0f7211 */ /* 0x000fe400078f30ff */
[----:B------:R-:W-:Y:S01]  /*a5b0*/  SHF.R.S32.HI R14, RZ, 0x2, R12 ;  /* 0x00000002ff0e7819 */ /* 0x000fe2000001140c */
[C---:B--2---:R-:W-:Y:S01]  /*a5c0*/  FMUL.FTZ R36, R8.reuse, R36 ;  /* 0x0000002408247220 */ /* 0x044fe20000410000 */
[----:B------:R-:W-:Y:S01]  /*a5d0*/  SHF.L.U32 R15, R15, 0x2, RZ ;  /* 0x000000020f0f7819 */ /* 0x000fe200000006ff */
[C---:B------:R-:W-:Y:S01]  /*a5e0*/  FMUL.FTZ R37, R8.reuse, R37 ;  /* 0x0000002508257220 */ /* 0x040fe20000410000 */
[----:B------:R-:W-:Y:S01]  /*a5f0*/  SHF.R.S32.HI R17, RZ, 0x1f, R14 ;  /* 0x0000001fff117819 */ /* 0x000fe2000001140e */
[C---:B------:R-:W-:Y:S01]  /*a600*/  FMUL.FTZ R40, R8.reuse, R40 ;  /* 0x0000002808287220 */ /* 0x040fe20000410000 */
[----:B------:R-:W-:Y:S01]  /*a610*/  LOP3.LUT R15, R15, 0x3fffff00, RZ, 0xc0, !PT ;  /* 0x3fffff000f0f7812 */ /* 0x000fe200078ec0ff */
[C---:B------:R-:W-:Y:S01]  /*a620*/  FMUL.FTZ R41, R8.reuse, R41 ;  /* 0x0000002908297220 */ /* 0x040fe20000410000 */
[----:B------:R-:W-:Y:S01]  /*a630*/  LEA.HI R17, R17, R14, RZ, 0x3 ;  /* 0x0000000e11117211 */ /* 0x000fe200078f18ff */
[----:B------:R-:W-:Y:S01]  /*a640*/  FMUL.FTZ R44, R8, R44 ;  /* 0x0000002c082c7220 */ /* 0x000fe20000410000 */
[----:B------:R-:W-:Y:S01]  /*a650*/  LOP3.LUT R21, R12, 0xfffffffc, RZ, 0xc0, !PT ;  /* 0xfffffffc0c157812 */ /* 0x000fe200078ec0ff */
[C---:B------:R-:W-:Y:S01]  /*a660*/  FMUL.FTZ R45, R8.reuse, R45 ;  /* 0x0000002d082d7220 */ /* 0x040fe20000410000 */
[----:B------:R-:W-:Y:S01]  /*a670*/  LOP3.LUT R17, R17, 0xfffffff8, RZ, 0xc0, !PT ;  /* 0xfffffff811117812 */ /* 0x000fe200078ec0ff */
[C---:B------:R-:W-:Y:S01]  /*a680*/  FMUL.FTZ R48, R8.reuse, R48 ;  /* 0x0000003008307220 */ /* 0x040fe20000410000 */
[C---:B------:R-:W-:Y:S01]  /*a690*/  FMUL.FTZ R49, R8.reuse, R49 ;  /* 0x0000003108317220 */ /* 0x040fe20000410000 */
[C---:B------:R-:W-:Y:S01]  /*a6a0*/  FMUL.FTZ R52, R8.reuse, R52 ;  /* 0x0000003408347220 */ /* 0x040fe20000410000 */
[----:B------:R-:W-:Y:S01]  /*a6b0*/  FMUL.FTZ R53, R8, R53 ;  /* 0x0000003508357220 */ /* 0x000fe20000410000 */
[----:B------:R-:W-:Y:S01]  /*a6c0*/  IMAD.IADD R17, R14, 0x1, -R17 ;  /* 0x000000010e117824 */ /* 0x000fe200078e0a11 */
[----:B------:R-:W-:Y:S01]  /*a6d0*/  IADD3 R14, R13, -R16, RZ ;  /* 0x800000100d0e7210 */ /* 0x000fe20007ffe0ff */
[----:B------:R-:W-:Y:S01]  /*a6e0*/  FMUL.FTZ R56, R8, R56 ;  /* 0x0000003808387220 */ /* 0x000fe20000410000 */
[----:B------:R-:W-:Y:S01]  /*a6f0*/  LOP3.LUT R16, R10, 0xfffffffe, RZ, 0xc0, !PT ;  /* 0xfffffffe0a107812 */ /* 0x000fe200078ec0ff */
[C---:B------:R-:W-:Y:S01]  /*a700*/  FMUL.FTZ R57, R8.reuse, R57 ;  /* 0x0000003908397220 */ /* 0x040fe20000410000 */
[----:B------:R-:W-:Y:S01]  /*a710*/  LEA.HI R18, R17, R17, RZ, 0x1 ;  /* 0x0000001111127211 */ /* 0x000fe200078f08ff */
[----:B------:R-:W-:Y:S01]  /*a720*/  FMUL.FTZ R60, R8, R60 ;  /* 0x0000003c083c7220 */ /* 0x000fe20000410000 */
[----:B------:R-:W-:Y:S01]  /*a730*/  LEA R15, R14, R15, 0x5 ;  /* 0x0000000f0e0f7211 */ /* 0x000fe200078e28ff */
[----:B------:R-:W-:Y:S01]  /*a740*/  IMAD.IADD R16, R9, 0x1, -R16 ;  /* 0x0000000109107824 */ /* 0x000fe200078e0a10 */
[----:B------:R-:W-:Y:S01]  /*a750*/  LOP3.LUT R20, R18, 0x1fffffe, RZ, 0xc0, !PT ;  /* 0x01fffffe12147812 */ /* 0x000fe200078ec0ff */
[----:B------:R-:W-:Y:S01]  /*a760*/  FMUL.FTZ R61, R8, R61 ;  /* 0x0000003d083d7220 */ /* 0x000fe20000410000 */
[CC--:B------:R-:W-:Y:S01]  /*a770*/  LEA.HI R9, R11.reuse, R4.reuse, RZ, 0x5 ;  /* 0x000000040b097211 */ /* 0x0c0fe200078f28ff */
[----:B------:R-:W-:Y:S01]  /*a780*/  IMAD R15, R16, 0x4, R15 ;  /* 0x00000004100f7824 */ /* 0x000fe200078e020f */
[----:B------:R-:W-:Y:S01]  /*a790*/  LEA.HI R14, R11, R4, RZ, 0x4 ;  /* 0x000000040b0e7211 */ /* 0x000fe200078f20ff */
[----:B------:R-:W-:Y:S01]  /*a7a0*/  IMAD.IADD R19, R17, 0x1, -R20 ;  /* 0x0000000111137824 */ /* 0x000fe200078e0a14 */
[----:B------:R-:W-:Y:S01]  /*a7b0*/  SHF.R.S32.HI R12, RZ, 0x5, R9 ;  /* 0x00000005ff0c7819 */ /* 0x000fe20000011409 */
[C---:B------:R-:W-:Y:S01]  /*a7c0*/  FMUL.FTZ R64, R8.reuse, R64 ;  /* 0x0000004008407220 */ /* 0x040fe20000410000 */
[----:B------:R-:W-:Y:S01]  /*a7d0*/  IADD3 R17, -R21, R4, RZ ;  /* 0x0000000415117210 */ /* 0x000fe20007ffe1ff */
[C---:B------:R-:W-:Y:S01]  /*a7e0*/  FMUL.FTZ R65, R8.reuse, R65 ;  /* 0x0000004108417220 */ /* 0x040fe20000410000 */
[----:B------:R-:W-:Y:S01]  /*a7f0*/  SHF.R.S32.HI R14, RZ, 0x4, R14 ;  /* 0x00000004ff0e7819 */ /* 0x000fe2000001140e */
[----:B------:R-:W-:Y:S01]  /*a800*/  FMUL.FTZ R68, R8, R68 ;  /* 0x0000004408447220 */ /* 0x000fe20000410000 */
[----:B------:R-:W-:Y:S01]  /*a810*/  SHF.R.S32.HI R10, RZ, 0x1, R10 ;  /* 0x00000001ff0a7819 */ /* 0x000fe2000001140a */
[----:B------:R-:W-:Y:S01]  /*a820*/  IMAD R20, R12, 0x100, R17 ;  /* 0x000001000c147824 */ /* 0x000fe200078e0211 */
[----:B------:R-:W-:Y:S01]  /*a830*/  SHF.R.S32.HI R18, RZ, 0x1, R18 ;  /* 0x00000001ff127819 */ /* 0x000fe20000011412 */
[----:B------:R-:W-:Y:S01]  /*a840*/  FMUL.FTZ R69, R8, R69 ;  /* 0x0000004508457220 */ /* 0x000fe20000410000 */
[----:B------:R-:W-:Y:S01]  /*a850*/  SHF.L.U32 R14, R14, 0x6, RZ ;  /* 0x000000060e0e7819 */ /* 0x000fe200000006ff */
[----:B------:R-:W-:Y:S01]  /*a860*/  FMUL.FTZ R72, R8, R72 ;  /* 0x0000004808487220 */ /* 0x000fe20000410000 */
[----:B------:R-:W-:Y:S01]  /*a870*/  SHF.L.U32 R17, R10, 0x3, RZ ;  /* 0x000000030a117819 */ /* 0x000fe200000006ff */
[----:B------:R-:W-:Y:S01]  /*a880*/  FMUL.FTZ R73, R8, R73 ;  /* 0x0000004908497220 */ /* 0x000fe20000410000 */
[----:B------:R-:W-:Y:S01]  /*a890*/  SHF.L.U32 R10, R18, 0x6, RZ ;  /* 0x00000006120a7819 */ /* 0x000fe200000006ff */
[----:B------:R-:W-:Y:S01]  /*a8a0*/  FMUL.FTZ R76, R8, R76 ;  /* 0x0000004c084c7220 */ /* 0x000fe20000410000 */
[----:B------:R-:W-:Y:S01]  /*a8b0*/  LOP3.LUT R14, R14, 0xc0, RZ, 0xc0, !PT ;  /* 0x000000c00e0e7812 */ /* 0x000fe200078ec0ff */
[C---:B------:R-:W-:Y:S01]  /*a8c0*/  FMUL.FTZ R77, R8.reuse, R77 ;  /* 0x0000004d084d7220 */ /* 0x040fe20000410000 */
[----:B------:R-:W-:Y:S01]  /*a8d0*/  LEA R19, R19, R20, 0x4 ;  /* 0x0000001413137211 */ /* 0x000fe200078e20ff */
[----:B------:R-:W-:Y:S01]  /*a8e0*/  FMUL.FTZ R80, R8, R80 ;  /* 0x0000005008507220 */ /* 0x000fe20000410000 */
[----:B------:R-:W-:Y:S01]  /*a8f0*/  LOP3.LUT R20, R10, 0xc0, RZ, 0xc0, !PT ;  /* 0x000000c00a147812 */ /* 0x000fe200078ec0ff */
[----:B------:R-:W-:Y:S01]  /*a900*/  FMUL.FTZ R81, R8, R81 ;  /* 0x0000005108517220 */ /* 0x000fe20000410000 */
[----:B------:R-:W-:Y:S01]  /*a910*/  LOP3.LUT R16, R18, 0x1, RZ, 0xc0, !PT ;  /* 0x0000000112107812 */ /* 0x000fe200078ec0ff */
[----:B------:R-:W-:Y:S01]  /*a920*/  IMAD.MOV.U32 R8, RZ, RZ, 0x40 ;  /* 0x00000040ff087424 */ /* 0x000fe200078e00ff */
[----:B------:R-:W-:Y:S01]  /*a930*/  LOP3.LUT R17, R14, 0x18, R17, 0xf8, !PT ;  /* 0x000000180e117812 */ /* 0x000fe200078ef811 */
[C---:B-1----:R-:W-:Y:S01]  /*a940*/  FMUL.FTZ R39, R7.reuse, R39 ;  /* 0x0000002707277220 */ /* 0x042fe20000410000 */
[----:B------:R-:W-:Y:S01]  /*a950*/  SHF.R.U32.HI R10, RZ, 0x3, R14 ;  /* 0x00000003ff0a7819 */ /* 0x000fe2000001160e */
[C---:B------:R-:W-:Y:S01]  /*a960*/  FMUL.FTZ R38, R7.reuse, R38 ;  /* 0x0000002607267220 */ /* 0x040fe20000410000 */
[----:B------:R-:W-:Y:S01]  /*a970*/  LEA.HI R14, R20, R20, RZ, 0x1d ;  /* 0x00000014140e7211 */ /* 0x000fe200078fe8ff */
[C---:B------:R-:W-:Y:S01]  /*a980*/  FMUL.FTZ R43, R7.reuse, R43 ;  /* 0x0000002b072b7220 */ /* 0x040fe20000410000 */
[----:B------:R-:W-:Y:S01]  /*a990*/  ISETP.NE.U32.AND P1, PT, R16, 0x1, PT ;  /* 0x000000011000780c */ /* 0x000fe20003f25070 */
[----:B------:R-:W-:Y:S01]  /*a9a0*/  FMUL.FTZ R42, R7, R42 ;  /* 0x0000002a072a7220 */ /* 0x000fe20000410000 */
[----:B------:R-:W-:Y:S01]  /*a9b0*/  LEA R14, R19, R14, 0x1 ;  /* 0x0000000e130e7211 */ /* 0x000fe200078e08ff */
[C---:B------:R-:W-:Y:S01]  /*a9c0*/  FMUL.FTZ R47, R7.reuse, R47 ;  /* 0x0000002f072f7220 */ /* 0x040fe20000410000 */
[----:B------:R-:W-:Y:S01]  /*a9d0*/  LOP3.LUT P0, RZ, R18, 0x2, RZ, 0xc0, !PT ;  /* 0x0000000212ff7812 */ /* 0x000fe2000780c0ff */
[C---:B------:R-:W-:Y:S01]  /*a9e0*/  FMUL.FTZ R46, R7.reuse, R46 ;  /* 0x0000002e072e7220 */ /* 0x040fe20000410000 */
        /* <DEDUP_REMOVED lines=19> */
[----:B------:R-:W-:Y:S01]  /*ab20*/  LOP3.LUT R10, R17, R10, RZ, 0x3c, !PT ;  /* 0x0000000a110a7212 */ /* 0x000fe200078e3cff */
[----:B------:R-:W-:Y:S01]  /*ab30*/  STS.64 [R14], R36 ;  /* 0x000000240e007388 */ /* 0x000fe20000000a00 */
[C---:B------:R-:W-:Y:S01]  /*ab40*/  IADD3 R7, R14.reuse, -0x20, RZ ;  /* 0xffffffe00e077810 */ /* 0x040fe20007ffe0ff */
[----:B------:R-:W-:Y:S01]  /*ab50*/  @P1 VIADD R7, R14, 0x20 ;  /* 0x000000200e071836 */ /* 0x000fe20000000000 */
[----:B------:R-:W-:Y:S01]  /*ab60*/  SEL R8, R8, 0xffffffc0, !P0 ;  /* 0xffffffc008087807 */ /* 0x000fe20004000000 */
[----:B------:R-:W-:Y:S01]  /*ab70*/  STS.64 [R14+0x400], R38 ;  /* 0x000400260e007388 */ /* 0x000fe20000000a00 */
[----:B------:R-:W-:Y:S01]  /*ab80*/  IADD3 R10, R15, R10, RZ ;  /* 0x0000000a0f0a7210 */ /* 0x000fe20007ffe0ff */
[----:B------:R-:W1:Y:S01]  /*ab90*/  LDC.64 R16, c[0x0][0x2c0] ;  /* 0x0000b000ff107b82 */ /* 0x000e620000000a00 */
[----:B------:R-:W-:Y:S01]  /*aba0*/  IADD3 R15, R14, R8, RZ ;  /* 0x000000080e0f7210 */ /* 0x000fe20007ffe0ff */
[----:B------:R-:W-:Y:S01]  /*abb0*/  STS.64 [R7], R40 ;  /* 0x0000002807007388 */ /* 0x000fe20000000a00 */
[----:B------:R-:W-:Y:S01]  /*abc0*/  IADD3 R8, R8, R7, RZ ;  /* 0x0000000708087210 */ /* 0x000fe20007ffe0ff */
[----:B------:R-:W2:Y:S01]  /*abd0*/  @P3 MUFU.LG2 R6, R6 ;  /* 0x0000000600063308 */ /* 0x000ea20000000c00 */
[----:B------:R-:W-:Y:S01]  /*abe0*/  LEA R10, R10, UR4, 0x2 ;  /* 0x000000040a0a7c11 */ /* 0x000fe2000f8e10ff */
[----:B------:R-:W-:Y:S01]  /*abf0*/  STS.64 [R7+0x400], R42 ;  /* 0x0004002a07007388 */ /* 0x000fe20000000a00 */
[----:B------:R-:W-:Y:S01]  /*ac00*/  LOP3.LUT R9, R9, 0xffffffe0, RZ, 0xc0, !PT ;  /* 0xffffffe009097812 */ /* 0x000fe200078ec0ff */
[----:B------:R-:W4:Y:S01]  /*ac10*/  S2UR UR4, SR_CTAID.Z ;  /* 0x00000000000479c3 */ /* 0x000f220000002700 */
[----:B------:R-:W-:Y:S01]  /*ac20*/  LEA.HI R11, R11, R4, RZ, 0x3 ;  /* 0x000000040b0b7211 */ /* 0x000fe200078f18ff */
[----:B------:R-:W-:Y:S01]  /*ac30*/  STS.64 [R15], R44 ;  /* 0x0000002c0f007388 */ /* 0x000fe20000000a00 */
[----:B------:R-:W-:Y:S01]  /*ac40*/  SHF.R.S32.HI R35, RZ, 0x1f, R12 ;  /* 0x0000001fff237819 */ /* 0x000fe2000001140c */
[----:B------:R-:W5:Y:S01]  /*ac50*/  @P2 MUFU.LG2 R5, R5 ;  /* 0x0000000500052308 */ /* 0x000f620000000c00 */
[----:B------:R-:W-:Y:S01]  /*ac60*/  IADD3 R9, R4, -R9, RZ ;  /* 0x8000000904097210 */ /* 0x000fe20007ffe0ff */
[----:B------:R-:W-:Y:S01]  /*ac70*/  STS.64 [R15+0x400], R46 ;  /* 0x0004002e0f007388 */ /* 0x000fe20000000a00 */
[----:B------:R-:W-:-:S02]  /*ac80*/  LOP3.LUT R11, R11, 0xfffffff8, RZ, 0xc0, !PT ;  /* 0xfffffff80b0b7812 */ /* 0x000fc400078ec0ff */
[----:B------:R-:W-:Y:S01]  /*ac90*/  LEA.HI R35, R35, R12, RZ, 0x2 ;  /* 0x0000000c23237211 */ /* 0x000fe200078f10ff */
[----:B------:R-:W-:Y:S01]  /*aca0*/  STS.64 [R8], R48 ;  /* 0x0000003008007388 */ /* 0x000fe20000000a00 */
[----:B------:R-:W-:Y:S02]  /*acb0*/  LOP3.LUT P0, RZ, R9, 0x3, RZ, 0xc0, !PT ;  /* 0x0000000309ff7812 */ /* 0x000fe4000780c0ff */
[----:B------:R-:W-:Y:S01]  /*acc0*/  IADD3 R11, -R11, R4, RZ ;  /* 0x000000040b0b7210 */ /* 0x000fe20007ffe1ff */
[----:B------:R-:W-:Y:S01]  /*acd0*/  STS.64 [R8+0x400], R50 ;  /* 0x0004003208007388 */ /* 0x000fe20000000a00 */
[----:B------:R-:W-:Y:S01]  /*ace0*/  IADD3 R4, -R131, RZ, RZ ;  /* 0x000000ff83047210 */ /* 0x000fe20007ffe1ff */
[----:B--2---:R-:W-:Y:S01]  /*acf0*/  @P3 FMUL.FTZ R9, R6, 0.69314718246459960938 ;  /* 0x3f31721806093820 */ /* 0x004fe20000410000 */
[----:B------:R-:W-:Y:S01]  /*ad00*/  LOP3.LUT R35, R35, 0xffffffc, RZ, 0xc0, !PT ;  /* 0x0ffffffc23237812 */ /* 0x000fe200078ec0ff */
[----:B------:R-:W-:Y:S01]  /*ad10*/  STS.64 [R14+0x2000], R52 ;  /* 0x002000340e007388 */ /* 0x000fe20000000a00 */
[----:B------:R-:W-:Y:S01]  /*ad20*/  SHF.L.U32 R6, R11, 0x2, RZ ;  /* 0x000000020b067819 */ /* 0x000fe200000006ff */
[----:B-----5:R-:W-:-:S02]  /*ad30*/  @P2 FMUL.FTZ R5, R5, 0.69314718246459960938 ;  /* 0x3f31721805052820 */ /* 0x020fc40000410000 */
[----:B------:R-:W-:Y:S01]  /*ad40*/  STS.64 [R14+0x2400], R54 ;  /* 0x002400360e007388 */ /* 0x000fe20000000a00 */
[----:B------:R-:W-:-:S03]  /*ad50*/  IMAD.IADD R35, R12, 0x1, -R35 ;  /* 0x000000010c237824 */ /* 0x000fc600078e0a23 */
        /* <DEDUP_REMOVED lines=15> */
[----:B--2---:R-:W4:Y:S01]  /*ae50*/  LDC R7, c[0x0][0x270] ;  /* 0x00009c00ff077b82 */ /* 0x004f220000000800 */
[----:B------:R-:W1:Y:S01]  /*ae60*/  S2R R18, SR_CTAID.Y ;  /* 0x0000000000127919 */ /* 0x000e620000002600 */
[----:B------:R-:W2:Y:S06]  /*ae70*/  S2R R19, SR_CTAID.X ;  /* 0x0000000000137919 */ /* 0x000eac0000002500 */
[----:B-----5:R-:W5:Y:S01]  /*ae80*/  @P2 LDC R15, c[0x0][0x2e8] ;  /* 0x0000ba00ff0f2b82 */ /* 0x020f620000000800 */
[----:B---3--:R-:W-:Y:S01]  /*ae90*/  SHF.R.S32.HI R8, RZ, 0x1f, R3 ;  /* 0x0000001fff087819 */ /* 0x008fe20000011403 */
[----:B------:R3:W1:Y:S03]  /*aea0*/  LDS.128 R28, [R10+0x1800] ;  /* 0x001800000a1c7984 */ /* 0x0006660000000c00 */
[----:B------:R-:W-:Y:S01]  /*aeb0*/  LEA.HI R8, R8, R3, RZ, 0x2 ;  /* 0x0000000308087211 */ /* 0x000fe200078f10ff */
[----:B------:R3:W2:Y:S01]  /*aec0*/  LDS.128 R24, [R10+0x3800] ;  /* 0x003800000a187984 */ /* 0x0006a20000000c00 */
[----:B------:R-:W-:Y:S01]  /*aed0*/  MOV R3, 0xff800000 ;  /* 0xff80000000037802 */ /* 0x000fe20000000f00 */
[----:B------:R-:W-:Y:S01]  /*aee0*/  @P3 FFMA.FTZ R3, R2, R33, R9 ;  /* 0x0000002102033223 */ /* 0x000fe20000010009 */
[----:B----4-:R-:W-:Y:S01]  /*aef0*/  IMAD R4, R7, R4, UR4 ;  /* 0x0000000407047e24 */ /* 0x010fe2000f8e0204 */
[----:B------:R3:W4:Y:S01]  /*af00*/  LDS.128 R20, [R10+0x5800] ;  /* 0x005800000a147984 */ /* 0x0007220000000c00 */
[----:B------:R-:W-:-:S05]  /*af10*/  SHF.R.S32.HI R8, RZ, 0x2, R8 ;  /* 0x00000002ff087819 */ /* 0x000fca0000011408 */
[----:B------:R-:W-:Y:S02]  /*af20*/  IMAD R35, R35, 0x10, R8 ;  /* 0x0000001023237824 */ /* 0x000fe400078e0208 */
[----:B-1----:R-:W-:Y:S02]  /*af30*/  IMAD R16, R18, R16, R131 ;  /* 0x0000001012107224 */ /* 0x002fe400078e0283 */
[----:B------:R-:W-:Y:S02]  /*af40*/  IMAD.MOV.U32 R8, RZ, RZ, -0x800000 ;  /* 0xff800000ff087424 */ /* 0x000fe400078e00ff */
[----:B-----5:R-:W-:Y:S01]  /*af50*/  @P2 FFMA.FTZ R8, R0, R15, R5 ;  /* 0x0000000f00082223 */ /* 0x020fe20000010005 */
[----:B--2---:R-:W-:Y:S01]  /*af60*/  SHF.L.U32 R12, R19, 0x6, RZ ;  /* 0x00000006130c7819 */ /* 0x004fe200000006ff */
[----:B------:R-:W-:Y:S01]  /*af70*/  IMAD R4, R16, R7, R4 ;  /* 0x0000000710047224 */ /* 0x000fe200078e0204 */
[----:B------:R-:W-:-:S03]  /*af80*/  SHF.R.S32.HI R7, RZ, 0x1f, R6 ;  /* 0x0000001fff077819 */ /* 0x000fc60000011406 */
[----:B------:R-:W-:Y:S01]  /*af90*/  IMAD R4, R4, R17, R12 ;  /* 0x0000001104047224 */ /* 0x000fe200078e020c */
[----:B------:R-:W-:Y:S06]  /*afa0*/  @P0 BRA `(.L_x_4716) ;  /* 0x00000000002c0947 */ /* 0x000fec0003800000 */
        /* <DEDUP_REMOVED lines=11> */
.L_x_4716:
[----:B------:R-:W-:Y:S05]  /*b060*/  BSYNC B0 ;  /* 0x0000000000007941 */ /* 0x000fea0003800000 */
.L_x_4715:
[----:B------:R-:W-:Y:S01]  /*b070*/  ULDC UR4, c[0x0][0x2dc] ;  /* 0x0000b70000047ab9 */ /* 0x000fe20000000800 */
[C---:B-1----:R-:W-:Y:S01]  /*b080*/  IMAD.WIDE R2, R13.reuse, 0x60, R6 ;  /* 0x000000600d027825 */ /* 0x042fe200078e0206 */
[C---:B------:R-:W-:Y:S01]  /*b090*/  ISETP.GE.AND P1, PT, R13.reuse, R122, PT ;  /* 0x0000007a0d00720c */ /* 0x040fe20003f26270 */
[----:B------:R1:W2:Y:S01]  /*b0a0*/  LDS.128 R32, [R10] ;  /* 0x000000000a207984 */ /* 0x0002a20000000c00 */
[----:B------:R-:W-:Y:S01]  /*b0b0*/  BSSY B0, `(.L_x_4717) ;  /* 0x000001a000007945 */ /* 0x000fe20003800000 */
[----:B------:R-:W-:Y:S01]  /*b0c0*/  IMAD R0, R4, UR4, RZ ;  /* 0x0000000404007c24 */ /* 0x000fe2000f8e02ff */
[----:B------:R-:W-:Y:S01]  /*b0d0*/  ULDC.64 UR4, c[0x0][0x288] ;  /* 0x0000a20000047ab9 */ /* 0x000fe20000000a00 */
[----:B------:R-:W-:Y:S01]  /*b0e0*/  VIADD R5, R13, 0x10 ;  /* 0x000000100d057836 */ /* 0x000fe20000000000 */
[----:B------:R1:W1:Y:S02]  /*b0f0*/  LDS.128 R16, [R10+0x2000] ;  /* 0x002000000a107984 */ /* 0x0002640000000c00 */
[----:B------:R-:W-:Y:S01]  /*b100*/  IADD3 R9, P0, R0, R2, RZ ;  /* 0x0000000200097210 */ /* 0x000fe20007f1e0ff */
[----:B------:R-:W-:Y:S01]  /*b110*/  VIADD R2, R6, 0x20 ;  /* 0x0000002006027836 */ /* 0x000fe20000000000 */
[----:B------:R-:W-:-:S02]  /*b120*/  ISETP.GE.AND P5, PT, R5, R122, PT ;  /* 0x0000007a0500720c */ /* 0x000fc40003fa6270 */
[----:B------:R-:W-:Y:S01]  /*b130*/  LEA.HI.X.SX32 R0, R0, R3, 0x1, P0 ;  /* 0x0000000300007211 */ /* 0x000fe200000f0eff */
[----:B------:R-:W-:Y:S01]  /*b140*/  VIADD R3, R13, 0x20 ;  /* 0x000000200d037836 */ /* 0x000fe20000000000 */
[----:B------:R-:W-:Y:S01]  /*b150*/  LEA R4, P0, R9, UR4, 0x2 ;  /* 0x0000000409047c11 */ /* 0x000fe2000f8010ff */
[----:B------:R-:W-:-:S03]  /*b160*/  VIADD R13, R13, 0x30 ;  /* 0x000000300d0d7836 */ /* 0x000fc60000000000 */
[----:B------:R-:W-:Y:S01]  /*b170*/  LEA.HI.X R5, R9, UR5, R0, 0x2, P0 ;  /* 0x0000000509057c11 */ /* 0x000fe200080f1400 */
[----:B------:R-:W-:Y:S01]  /*b180*/  VIADD R0, R6, 0x40 ;  /* 0x0000004006007836 */ /* 0x000fe20000000000 */
[-C--:B------:R-:W-:Y:S02]  /*b190*/  ISETP.GE.AND P3, PT, R13, R122.reuse, PT ;  /* 0x0000007a0d00720c */ /* 0x080fe40003f66270 */
[----:B------:R1:W1:Y:S01]  /*b1a0*/  LDS.128 R12, [R10+0x4000] ;  /* 0x004000000a0c7984 */ /* 0x0002620000000c00 */
        /* <DEDUP_REMOVED lines=8> */
[----:B--2---:R1:W-:Y:S04]  /*b230*/  @!P2 STG.E.64 desc[UR10][R4.64], R32 ;  /* 0x000000200400a986 */ /* 0x0043e8000c101b0a */
[----:B------:R1:W-:Y:S02]  /*b240*/  @!P2 STG.E.64 desc[UR10][R4.64+0x8], R34 ;  /* 0x000008220400a986 */ /* 0x0003e4000c101b0a */
.L_x_4718:
[----:B------:R-:W-:Y:S05]  /*b250*/  BSYNC B0 ;  /* 0x0000000000007941 */ /* 0x000fea0003800000 */
.L_x_4717:
[----:B-12---:R1:W2:Y:S01]  /*b260*/  LDS.128 R32, [R10+0x800] ;  /* 0x000800000a207984 */ /* 0x0062a20000000c00 */
        /* <DEDUP_REMOVED lines=8> */
[----:B--2---:R2:W-:Y:S04]  /*b2f0*/  @!P2 STG.E.128 desc[UR10][R4.64+0x1800], R32 ;  /* 0x001800200400a986 */ /* 0x0045e8000c101d0a */
[----:B-1----:R2:W-:Y:S04]  /*b300*/  @!P1 STG.E.128 desc[UR10][R4.64+0x1880], R16 ;  /* 0x0018801004009986 */ /* 0x0025e8000c101d0a */
[----:B------:R2:W-:Y:S02]  /*b310*/  @!P0 STG.E.128 desc[UR10][R4.64+0x1900], R12 ;  /* 0x0019000c04008986 */ /* 0x0005e4000c101d0a */
.L_x_4720:
[----:B------:R-:W-:Y:S05]  /*b320*/  BSYNC B0 ;  /* 0x0000000000007941 */ /* 0x000fea0003800000 */
.L_x_4719:
        /* <DEDUP_REMOVED lines=12> */
.L_x_4722:
[----:B------:R-:W-:Y:S05]  /*b3f0*/  BSYNC B0 ;  /* 0x0000000000007941 */ /* 0x000fea0003800000 */
.L_x_4721:
        /* <DEDUP_REMOVED lines=10> */
.L_x_4723:
        /* <DEDUP_REMOVED lines=14> */
.L_x_6490:


//--------------------- .text._ZN5flash24flash_fwd_splitkv_kernelI23Flash_fwd_kernel_traitsILi96ELi64ELi64ELi4ELb0ELb0EN7cutlass10bfloat16_tE19Flash_kernel_traitsILi96ELi64ELi64ELi4ES3_EELb1ELb0ELb0ELb0ELb0ELb1ELb1ELb0EEEvNS_16Flash_fwd_paramsE --------------------------
	.section	.text._ZN5flash24flash_fwd_splitkv_kernelI23Flash_fwd_kernel_traitsILi96ELi64ELi64ELi4ELb0ELb0EN7cutlass10bfloat16_tE19Flash_kernel_traitsILi96ELi64ELi64ELi4ES3_EELb1ELb0ELb0ELb0ELb0ELb1ELb1ELb0EEEvNS_16Flash_fwd_paramsE,"ax",@progbits
	.align	128
        .global         _ZN5flash24flash_fwd_splitkv_kernelI23Flash_fwd_kernel_traitsILi96ELi64ELi64ELi4ELb0ELb0EN7cutlass10bfloat16_tE19Flash_kernel_traitsILi96ELi64ELi64ELi4ES3_EELb1ELb0ELb0ELb0ELb0ELb1ELb1ELb0EEEvNS_16Flash_fwd_paramsE
        .type           _ZN5flash24flash_fwd_splitkv_kernelI23Flash_fwd_kernel_traitsILi96ELi64ELi64ELi4ELb0ELb0EN7cutlass10bfloat16_tE19Flash_kernel_traitsILi96ELi64ELi64ELi4ES3_EELb1ELb0ELb0ELb0ELb0ELb1ELb1ELb0EEEvNS_16Flash_fwd_paramsE,@function
        .size           _ZN5flash24flash_fwd_splitkv_kernelI23Flash_fwd_kernel_traitsILi96ELi64ELi64ELi4ELb0ELb0EN7cutlass10bfloat16_tE19Flash_kernel_traitsILi96ELi64ELi64ELi4ES3_EELb1ELb0ELb0ELb0ELb0ELb1ELb1ELb0EEEvNS_16Flash_fwd_paramsE,(.L_x_6491 - _ZN5flash24flash_fwd_splitkv_kernelI23Flash_fwd_kernel_traitsILi96ELi64ELi64ELi4ELb0ELb0EN7cutlass10bfloat16_tE19Flash_kernel_traitsILi96ELi64ELi64ELi4ES3_EELb1ELb0ELb0ELb0ELb0ELb1ELb1ELb0EEEvNS_16Flash_fwd_paramsE)
        .other          _ZN5flash24flash_fwd_splitkv_kernelI23Flash_fwd_kernel_traitsILi96ELi64ELi64ELi4ELb0ELb0EN7cutlass10bfloat16_tE19Flash_kernel_traitsILi96ELi64ELi64ELi4ES3_EELb1ELb0ELb0ELb0ELb0ELb1ELb1ELb0EEEvNS_16Flash_fwd_paramsE,@"STO_CUDA_ENTRY STV_DEFAULT"
_ZN5flash24flash_fwd_splitkv_kernelI23Flash_fwd_kernel_traitsILi96ELi64ELi64ELi4ELb0ELb0EN7cutlass10bfloat16_tE19Flash_kernel_traitsILi96ELi64ELi64ELi4ES3_EELb1ELb0ELb0ELb0ELb0ELb1ELb1ELb0EEEvNS_16Flash_fwd_paramsE:
.text._ZN5flash24flash_fwd_splitkv_kernelI23Flash_fwd_kernel_traitsILi96ELi64ELi64ELi4ELb0ELb0EN7cutlass10bfloat16_tE19Flash_kernel_traitsILi96ELi64ELi64ELi4ES3_EELb1ELb0ELb0ELb0ELb0ELb1ELb1ELb0EEEvNS_16Flash_fwd_paramsE:
        /* <DEDUP_REMOVED lines=60> */
.L_x_4724:
[----:B-1----:R-:W1:Y:S02]  /*03c0*/  LDC R7, c[0x0][0x2c8] ;  /* 0x0000b200ff077b82 */ /* 0x002e640000000800 */
.L_x_4725:
        /* <DEDUP_REMOVED lines=103> */
.L_x_4728:
[----:B------:R-:W-:Y:S05]  /*0a40*/  BSYNC B0 ;  /* 0x0000000000007941 */ /* 0x000fea0003800000 */
.L_x_4727:
        /* <DEDUP_REMOVED lines=10> */
.L_x_4730:
[----:B------:R-:W-:Y:S05]  /*0af0*/  BSYNC B0 ;  /* 0x0000000000007941 */ /* 0x000fea0003800000 */
.L_x_4729:
        /* <DEDUP_REMOVED lines=11> */
.L_x_4732:
[----:B------:R-:W-:Y:S05]  /*0bb0*/  BSYNC B0 ;  /* 0x0000000000007941 */ /* 0x000fea0003800000 */
.L_x_4731:
        /* <DEDUP_REMOVED lines=9> */
.L_x_4734:
[----:B------:R-:W-:Y:S05]  /*0c50*/  BSYNC B0 ;  /* 0x0000000000007941 */ /* 0x000fea0003800000 */
.L_x_4733:
        /* <DEDUP_REMOVED lines=15> */
.L_x_4726:
        /* <DEDUP_REMOVED lines=24> */
.L_x_4735:
        /* <DEDUP_REMOVED lines=82> */
.L_x_4736:
        /* <DEDUP_REMOVED lines=48> */
.L_x_4738:
        /* <DEDUP_REMOVED lines=28> */
.L_x_4737:
        /* <DEDUP_REMOVED lines=47> */
[----:B------:R-:W-:Y:S01]  /*1ba0*/  SHF.R.S32.HI R29, RZ, 0x1f, R24 ;  /* 0x0000001fff1d7819 */ /* 0x000fe20000011418 */
[----:B------:R-:W-:Y:S01]  /*1bb0*/  IMAD.WIDE.U32 R8, R8, UR4, R26 ;  /* 0x0000000408087c25 */ /* 0x000fe2000f8e001a */
[----:B------:R-:W-:Y:S01]  /*1bc0*/  IADD3 R22, P1, R130, R22, RZ ;  /* 0x0000001682167210 */ /* 0x000fe20007f3e0ff */
        /* <DEDUP_REMOVED lines=53> */
.L_x_4740:
[----:B------:R-:W-:Y:S05]  /*1f20*/  BSYNC B0 ;  /* 0x0000000000007941 */ /* 0x000fea0003800000 */
.L_x_4739:
        /* <DEDUP_REMOVED lines=10> */
[----:B------:R-:W-:-:S04]  /*1fd0*/  IMAD.WIDE.U32 R24, R16, UR6, R24 ;  /* 0x0000000610187c25 */ /* 0x000fc8000f8e0018 */
[----:B------:R-:W-:-:S04]  /*1fe0*/  IMAD R21, R21, UR6, RZ ;  /* 0x0000000615157c24 */ /* 0x000fc8000f8e02ff */
        /* <DEDUP_REMOVED lines=27> */
.L_x_4742:
[----:B------:R-:W-:Y:S05]  /*21a0*/  BSYNC B0 ;  /* 0x0000000000007941 */ /* 0x000fea0003800000 */
.L_x_4741:
        /* <DEDUP_REMOVED lines=44> */
.L_x_4744:
[----:B------:R-:W-:Y:S05]  /*2470*/  BSYNC B0 ;  /* 0x0000000000007941 */ /* 0x000fea0003800000 */
.L_x_4743:
        /* <DEDUP_REMOVED lines=33> */
.L_x_4746:
[----:B------:R-:W-:Y:S05]  /*2690*/  BSYNC B0 ;  /* 0x0000000000007941 */ /* 0x000fea0003800000 */
.L_x_4745:
        /* <DEDUP_REMOVED lines=17> */
[----:B------:R-:W-:Y:S01]  /*27b0*/  LEA.HI R15, R90, R90, RZ, 0x1 ;  /* 0x0000005a5a0f7211 */ /* 0x000fe200078f08ff */
[----:B------:R-:W-:Y:S01]  /*27c0*/  IMAD.IADD R7, R2, 0x1, -R3 ;  /* 0x0000000102077824 */ /* 0x000fe200078e0a03 */
[----:B------:R-:W-:Y:S01]  /*27d0*/  SHF.R.S32.HI R3, RZ, 0x1, R17 ;  /* 0x00000001ff037819 */ /* 0x000fe20000011411 */
[----:B------:R-:W-:Y:S01]  /*27e0*/  IMAD.SHL.U32 R5, R5, 0x8, RZ ;  /* 0x0000000805057824 */ /* 0x000fe200078e00ff */
[----:B------:R-:W-:-:S02]  /*27f0*/  ISETP.GE.AND P1, PT, R14, R11, PT ;  /* 0x0000000b0e00720c */ /* 0x000fc40003f26270 */
[----:B------:R-:W-:Y:S01]  /*2800*/  ISETP.GE.AND P0, PT, R12, R11, PT ;  /* 0x0000000b0c00720c */ /* 0x000fe20003f06270 */
[----:B------:R-:W-:-:S04]  /*2810*/  DEPBAR.LE SB0, 0x0 ;  /* 0x000080000000791a */ /* 0x000fc80000000000 */
[----:B------:R-:W-:Y:S01]  /*2820*/  BAR.SYNC.DEFER_BLOCKING 0x0 ;  /* 0x0000000000007b1d */ /* 0x000fe20000010000 */
[--C-:B------:R-:W-:Y:S01]  /*2830*/  SHF.R.S32.HI R11, RZ, 0x1, R15.reuse ;  /* 0x00000001ff0b7819 */ /* 0x100fe2000001140f */
[----:B------:R-:W-:Y:S01]  /*2840*/  IMAD.SHL.U32 R2, R3, 0x40, RZ ;  /* 0x0000004003027824 */ /* 0x000fe200078e00ff */
[----:B------:R-:W-:Y:S01]  /*2850*/  SHF.R.S32.HI R4, RZ, 0x1f, R15 ;  /* 0x0000001fff047819 */ /* 0x000fe2000001140f */
[----:B-1----:R-:W-:Y:S01]  /*2860*/  IMAD R13, R13, R98, RZ ;  /* 0x000000620d0d7224 */ /* 0x002fe200078e02ff */
[----:B------:R-:W-:Y:S01]  /*2870*/  LOP3.LUT R17, R17, 0xfffffffe, RZ, 0xc0, !PT ;  /* 0xfffffffe11117812 */ /* 0x000fe200078ec0ff */
[----:B------:R-:W-:Y:S01]  /*2880*/  IMAD.SHL.U32 R127, R98, 0x20, RZ ;  /* 0x00000020627f7824 */ /* 0x000fe200078e00ff */
[----:B------:R-:W-:Y:S02]  /*2890*/  LEA.HI R4, R4, R11, RZ, 0x2 ;  /* 0x0000000b04047211 */ /* 0x000fe400078f10ff */
[----:B------:R-:W-:Y:S01]  /*28a0*/  LOP3.LUT R2, R2, 0xc0, RZ, 0xc0, !PT ;  /* 0x000000c002027812 */ /* 0x000fe200078ec0ff */
[----:B------:R-:W-:Y:S01]  /*28b0*/  IMAD.IADD R10, R10, 0x1, -R17 ;  /* 0x000000010a0a7824 */ /* 0x000fe200078e0a11 */
[----:B------:R-:W-:-:S02]  /*28c0*/  SHF.R.S32.HI R17, RZ, 0x1f, R90 ;  /* 0x0000001fff117819 */ /* 0x000fc4000001145a */
[----:B------:R-:W-:Y:S02]  /*28d0*/  LOP3.LUT R4, R4, 0xfffffffc, RZ, 0xc0, !PT ;  /* 0xfffffffc04047812 */ /* 0x000fe400078ec0ff */
[----:B------:R-:W-:Y:S02]  /*28e0*/  LOP3.LUT R5, R2, 0x8, R5, 0xf8, !PT ;  /* 0x0000000802057812 */ /* 0x000fe400078ef805 */
[----:B------:R-:W-:Y:S01]  /*28f0*/  SHF.R.U32.HI R2, RZ, 0x3, R2 ;  /* 0x00000003ff027819 */ /* 0x000fe20000011602 */
[----:B------:R-:W-:Y:S01]  /*2900*/  IMAD.IADD R4, R11, 0x1, -R4 ;  /* 0x000000010b047824 */ /* 0x000fe200078e0a04 */
[----:B------:R-:W-:Y:S01]  /*2910*/  LEA.HI R6, R17, R90, RZ, 0x3 ;  /* 0x0000005a11067211 */ /* 0x000fe200078f18ff */
[----:B------:R-:W-:Y:S01]  /*2920*/  IMAD R11, R7, 0x8, R10 ;  /* 0x00000008070b7824 */ /* 0x000fe200078e020a */
[----:B------:R-:W-:Y:S01]  /*2930*/  LOP3.LUT R2, R5, R2, RZ, 0x3c, !PT ;  /* 0x0000000205027212 */ /* 0x000fe200078e3cff */
[----:B------:R-:W-:Y:S01]  /*2940*/  IMAD.SHL.U32 R5, R4, 0x40, RZ ;  /* 0x0000004004057824 */ /* 0x000fe200078e00ff */
[----:B------:R-:W-:Y:S01]  /*2950*/  LOP3.LUT R15, R15, 0x7fffffe, RZ, 0xc0, !PT ;  /* 0x07fffffe0f0f7812 */ /* 0x000fe200078ec0ff */
[----:B------:R-:W-:Y:S01]  /*2960*/  IMAD.SHL.U32 R6, R6, 0x20, RZ ;  /* 0x0000002006067824 */ /* 0x000fe200078e00ff */
[----:B------:R1:W-:Y:S01]  /*2970*/  @P1 STS [R129+0x6000], RZ ;  /* 0x006000ff81001388 */ /* 0x0003e20000000800 */
[----:B------:R-:W-:Y:S01]  /*2980*/  IMAD.SHL.U32 R10, R7, 0x8, RZ ;  /* 0x00000008070a7824 */ /* 0x000fe200078e00ff */
[----:B------:R-:W-:Y:S01]  /*2990*/  LOP3.LUT R5, R5, 0xc0, RZ, 0xc0, !PT ;  /* 0x000000c005057812 */ /* 0x000fe200078ec0ff */
[----:B------:R-:W-:Y:S01]  /*29a0*/  IMAD.U32 R120, R11, 0x20, R2 ;  /* 0x000000200b787824 */ /* 0x000fe200078e0002 */
[----:B------:R1:W-:Y:S01]  /*29b0*/  @P1 STS [R129+0x6004], RZ ;  /* 0x006004ff81001388 */ /* 0x0003e20000000800 */
[----:B------:R-:W-:Y:S01]  /*29c0*/  LOP3.LUT R83, R6, 0xffffff00, RZ, 0xc0, !PT ;  /* 0xffffff0006537812 */ /* 0x000fe200078ec0ff */
[----:B------:R-:W-:Y:S01]  /*29d0*/  IMAD.IADD R90, R90, 0x1, -R15 ;  /* 0x000000015a5a7824 */ /* 0x000fe200078e0a0f */
[----:B------:R-:W-:Y:S01]  /*29e0*/  LOP3.LUT R11, R5, 0x8, R10, 0xf8, !PT ;  /* 0x00000008050b7812 */ /* 0x000fe200078ef80a */
[----:B------:R1:W-:Y:S01]  /*29f0*/  @P1 STS.64 [R129+0x6008], RZ ;  /* 0x006008ff81001388 */ /* 0x0003e20000000a00 */
[----:B------:R-:W-:Y:S01]  /*2a00*/  SHF.R.U32.HI R2, RZ, 0x3, R5 ;  /* 0x00000003ff027819 */ /* 0x000fe20000011605 */
[----:B------:R-:W-:Y:S01]  /*2a10*/  IMAD R7, R92, 0x200, R83 ;  /* 0x000002005c077824 */ /* 0x000fe200078e0253 */
[----:B------:R-:W-:Y:S01]  /*2a20*/  SHF.L.U64.HI R126, R98, 0x5, R99 ;  /* 0x00000005627e7819 */ /* 0x000fe20000010263 */
[----:B------:R1:W-:Y:S01]  /*2a30*/  @P1 STS.128 [R129+0x7000], RZ ;  /* 0x007000ff81001388 */ /* 0x0003e20000000c00 */
[C---:B------:R-:W-:Y:S01]  /*2a40*/  IMAD R5, R88.reuse, R99, R13 ;  /* 0x0000006358057224 */ /* 0x040fe200078e020d */
[----:B------:R-:W-:Y:S01]  /*2a50*/  LOP3.LUT R2, R11, R2, RZ, 0x3c, !PT ;  /* 0x000000020b027212 */ /* 0x000fe200078e3cff */
[----:B------:R-:W-:Y:S01]  /*2a60*/  IMAD.WIDE.U32 R88, R88, R98, R8 ;  /* 0x0000006258587225 */ /* 0x000fe200078e0008 */
[----:B------:R1:W-:Y:S01]  /*2a70*/  @P1 STS.128 [R129+0x8000], RZ ;  /* 0x008000ff81001388 */ /* 0x0003e20000000c00 */
[----:B------:R-:W-:-:S02]  /*2a80*/  LEA R120, R120, UR4, 0x1 ;  /* 0x0000000478787c11 */ /* 0x000fc4000f8e08ff */
        /* <DEDUP_REMOVED lines=31> */
.L_x_4748:
[----:B------:R-:W-:Y:S05]  /*2c80*/  BSYNC B0 ;  /* 0x0000000000007941 */ /* 0x000fea0003800000 */
.L_x_4747:
        /* <DEDUP_REMOVED lines=31> */
.L_x_4750:
[----:B------:R-:W-:Y:S05]  /*2e80*/  BSYNC B0 ;  /* 0x0000000000007941 */ /* 0x000fea0003800000 */
.L_x_4749:
[----:B-1----:R-:W-:Y:S01]  /*2e90*/  LDSM.16.M88.4 R8, [R121] ;  /* 0x000000007908783b */ /* 0x002fe20000000200 */
[----:B------:R-:W-:Y:S01]  /*2ea0*/  LOP3.LUT P0, RZ, R3, 0x2, RZ, 0xc0, !PT ;  /* 0x0000000203ff7812 */ /* 0x000fe2000780c0ff */
[----:B------:R-:W-:Y:S01]  /*2eb0*/  IMAD.MOV.U32 R3, RZ, RZ, 0x10 ;  /* 0x00000010ff037424 */ /* 0x000fe200078e00ff */
[----:B------:R-:W-:Y:S01]  /*2ec0*/  LOP3.LUT P1, RZ, R4, 0x2, RZ, 0xc0, !PT ;  /* 0x0000000204ff7812 */ /* 0x000fe2000782c0ff */
[----:B------:R-:W1:Y:S01]  /*2ed0*/  LDSM.16.M88.4 R16, [R120+0x3000] ;  /* 0x003000007810783b */ /* 0x000e620000000200 */
[----:B------:R-:W-:Y:S01]  /*2ee0*/  IMAD.MOV.U32 R5, RZ, RZ, 0x20 ;  /* 0x00000020ff057424 */ /* 0x000fe200078e00ff */
[----:B------:R-:W-:Y:S01]  /*2ef0*/  ULDC UR10, c[0x0][0x39c] ;  /* 0x0000e700000a7ab9 */ /* 0x000fe20000000800 */
[----:B------:R-:W-:Y:S01]  /*2f00*/  SEL R3, R3, 0xfffffff0, !P1 ;  /* 0xfffffff003037807 */ /* 0x000fe20004800000 */
[----:B------:R-:W5:Y:S01]  /*2f10*/  LDSM.16.M88.4 R40, [R120+0x3400] ;  /* 0x003400007828783b */ /* 0x000f620000000200 */
[----:B------:R-:W-:Y:S01]  /*2f20*/  IMAD R91, R92, 0x10, R91 ;  /* 0x000000105c5b7824 */ /* 0x000fe200078e025b */
[----:B------:R-:W-:Y:S01]  /*2f30*/  SEL R5, R5, 0xffffffe0, !P0 ;  /* 0xffffffe005057807 */ /* 0x000fe20004000000 */
[----:B------:R-:W-:Y:S01]  /*2f40*/  IMAD R83, R90, 0x20, R83 ;  /* 0x000000205a537824 */ /* 0x000fe200078e0253 */
[----:B------:R-:W-:Y:S01]  /*2f50*/  LDSM.16.M88.4 R52, [R121+0x1000] ;  /* 0x001000007934783b */ /* 0x000fe20000000200 */
[----:B------:R-:W-:-:S02]  /*2f60*/  IMAD R119, R3, 0x2, R121 ;  /* 0x0000000203777824 */ /* 0x000fc400078e0279 */
[----:B------:R-:W-:Y:S01]  /*2f70*/  IMAD.IADD R117, R120, 0x1, R5 ;  /* 0x0000000178757824 */ /* 0x000fe200078e0205 */
[----:B------:R-:W-:Y:S01]  /*2f80*/  LDSM.16.M88.4 R24, [R120+0x4000] ;  /* 0x004000007818783b */ /* 0x000fe20000000200 */
[----:B------:R-:W-:-:S03]  /*2f90*/  IMAD.IADD R118, R2, 0x1, R83 ;  /* 0x0000000102767824 */ /* 0x000fc600078e0253 */
[----:B------:R-:W-:Y:S04]  /*2fa0*/  LDSM.16.M88.4 R72, [R119] ;  /* 0x000000007748783b */ /* 0x000fe80000000200 */
[----:B--2---:R-:W2:Y:S04]  /*2fb0*/  LDSM.16.M88.4 R4, [R117+0x3000] ;  /* 0x003000007504783b */ /* 0x004ea80000000200 */
[----:B------:R-:W3:Y:S04]  /*2fc0*/  LDSM.16.M88.4 R12, [R117+0x3400] ;  /* 0x00340000750c783b */ /* 0x000ee80000000200 */
[----:B------:R-:W-:Y:S04]  /*2fd0*/  LDSM.16.M88.4 R36, [R119+0x1000] ;  /* 0x001000007724783b */ /* 0x000fe80000000200 */
[----:B------:R-:W4:Y:S04]  /*2fe0*/  LDSM.16.M88.4 R60, [R120+0x3800] ;  /* 0x00380000783c783b */ /* 0x000f280000000200 */
[----:B------:R-:W4:Y:S01]  /*2ff0*/  LDSM.16.M88.4 R48, [R120+0x4400] ;  /* 0x004400007830783b */ /* 0x000f220000000200 */
[C---:B-1----:R-:W-:Y:S03]  /*3000*/  HMMA.16816.F32.BF16 R20, R8.reuse, R16, RZ ;  /* 0x000000100814723c */ /* 0x042fe600000418ff */
[----:B------:R-:W-:Y:S04]  /*3010*/  LDSM.16.M88.4 R28, [R121+0x2000] ;  /* 0x00200000791c783b */ /* 0x000fe80000000200 */
[----:B------:R-:W-:Y:S01]  /*3020*/  LDSM.16.M88.4 R68, [R117+0x3800] ;  /* 0x003800007544783b */ /* 0x000fe20000000200 */
[C---:B------:R-:W-:Y:S03]  /*3030*/  HMMA.16816.F32.BF16 R16, R8.reuse, R18, RZ ;  /* 0x000000120810723c */ /* 0x040fe600000418ff */
[----:B------:R-:W-:Y:S03]  /*3040*/  LDSM.16.M88.4 R32, [R117+0x4400] ;  /* 0x004400007520783b */ /* 0x000fe60000000200 */
[C---:B-----5:R-:W-:Y:S01]  /*3050*/  HMMA.16816.F32.BF16 R44, R8.reuse, R40, RZ ;  /* 0x00000028082c723c */ /* 0x060fe200000418ff */
[----:B------:R-:W-:Y:S04]  /*3060*/  LDSM.16.M88.4 R76, [R120+0x3c00] ;  /* 0x003c0000784c783b */ /* 0x000fe80000000200 */
[----:B------:R-:W0:Y:S01]  /*3070*/  LDGDEPBAR ;  /* 0x00000000000079af */ /* 0x000e220000000000 */
[----:B------:R-:W-:Y:S06]  /*3080*/  HMMA.16816.F32.BF16 R40, R8, R42, RZ ;  /* 0x0000002a0828723c */ /* 0x000fec00000418ff */
[C---:B--2---:R-:W-:Y:S06]  /*3090*/  HMMA.16816.F32.BF16 R20, R72.reuse, R4, R20 ;  /* 0x000000044814723c */ /* 0x044fec0000041814 */
[C---:B------:R-:W-:Y:S01]  /*30a0*/  HMMA.16816.F32.BF16 R16, R72.reuse, R6, R16 ;  /* 0x000000064810723c */ /* 0x040fe20000041810 */
[----:B------:R-:W1:Y:S05]  /*30b0*/  LDSM.16.M88.4 R4, [R117+0x4000] ;  /* 0x004000007504783b */ /* 0x000e6a0000000200 */
[C---:B---3--:R-:W-:Y:S06]  /*30c0*/  HMMA.16816.F32.BF16 R44, R72.reuse, R12, R44 ;  /* 0x0000000c482c723c */ /* 0x048fec000004182c */
[----:B------:R-:W-:Y:S01]  /*30d0*/  HMMA.16816.F32.BF16 R40, R72, R14, R40 ;  /* 0x0000000e4828723c */ /* 0x000fe20000041828 */
[----:B------:R-:W-:Y:S05]  /*30e0*/  LDSM.16.M88.4 R12, [R117+0x5000] ;  /* 0x00500000750c783b */ /* 0x000fea0000000200 */
[C---:B------:R-:W-:Y:S06]  /*30f0*/  HMMA.16816.F32.BF16 R20, R52.reuse, R24, R20 ;  /* 0x000000183414723c */ /* 0x040fec0000041814 */
[----:B------:R-:W-:Y:S01]  /*3100*/  HMMA.16816.F32.BF16 R16, R52, R26, R16 ;  /* 0x0000001a3410723c */ /* 0x000fe20000041810 */
[----:B------:R-:W2:Y:S05]  /*3110*/  LDSM.16.M88.4 R24, [R120+0x5000] ;  /* 0x005000007818783b */ /* 0x000eaa0000000200 */
[----:B----4-:R-:W-:Y:S06]  /*3120*/  HMMA.16816.F32.BF16 R64, R8, R60, RZ ;  /* 0x0000003c0840723c */ /* 0x010fec00000418ff */
[----:B------:R-:W-:Y:S06]  /*3130*/  HMMA.16816.F32.BF16 R44, R52, R48, R44 ;  /* 0x00000030342c723c */ /* 0x000fec000004182c */
[C---:B-1----:R-:W-:Y:S06]  /*3140*/  HMMA.16816.F32.BF16 R20, R36.reuse, R4, R20 ;  /* 0x000000042414723c */ /* 0x042fec0000041814 */
[----:B------:R-:W-:Y:S01]  /*3150*/  HMMA.16816.F32.BF16 R16, R36, R6, R16 ;  /* 0x000000062410723c */ /* 0x000fe20000041810 */
[----:B------:R-:W1:Y:S05]  /*3160*/  LDSM.16.M88.4 R4, [R119+0x2000] ;  /* 0x002000007704783b */ /* 0x000e6a0000000200 */
[----:B------:R-:W-:Y:S01]  /*3170*/  HMMA.16816.F32.BF16 R40, R52, R50, R40 ;  /* 0x000000323428723c */ /* 0x000fe20000041828 */
[----:B------:R-:W3:Y:S05]  /*3180*/  LDSM.16.M88.4 R48, [R120+0x4800] ;  /* 0x004800007830783b */ /* 0x000eea0000000200 */
[----:B------:R-:W-:Y:S06]  /*3190*/  HMMA.16816.F32.BF16 R60, R8, R62, RZ ;  /* 0x0000003e083c723c */ /* 0x000fec00000418ff */
[C---:B--2---:R-:W-:Y:S06]  /*31a0*/  HMMA.16816.F32.BF16 R20, R28.reuse, R24, R20 ;  /* 0x000000181c14723c */ /* 0x044fec0000041814 */
[----:B------:R-:W-:Y:S01]  /*31b0*/  HMMA.16816.F32.BF16 R16, R28, R26, R16 ;  /* 0x0000001a1c10723c */ /* 0x000fe20000041810 */
[----:B------:R-:W2:Y:S05]  /*31c0*/  LDSM.16.M88.4 R24, [R120+0x5400] ;  /* 0x005400007818783b */ /* 0x000eaa0000000200 */
[----:B------:R-:W-:Y:S06]  /*31d0*/  HMMA.16816.F32.BF16 R64, R72, R68, R64 ;  /* 0x000000444840723c */ /* 0x000fec0000041840 */
[C---:B------:R-:W-:Y:S06]  /*31e0*/  HMMA.16816.F32.BF16 R44, R36.reuse, R32, R44 ;  /* 0x00000020242c723c */ /* 0x040fec000004182c */
[----:B------:R-:W-:Y:S01]  /*31f0*/  HMMA.16816.F32.BF16 R40, R36, R34, R40 ;  /* 0x000000222428723c */ /* 0x000fe20000041828 */
[----:B------:R-:W-:Y:S05]  /*3200*/  LDSM.16.M88.4 R32, [R117+0x5400] ;  /* 0x005400007520783b */ /* 0x000fea0000000200 */
[----:B------:R-:W-:Y:S01]  /*3210*/  HMMA.16816.F32.BF16 R60, R72, R70, R60 ;  /* 0x00000046483c723c */ /* 0x000fe2000004183c */
[----:B------:R-:W-:Y:S05]  /*3220*/  LDSM.16.M88.4 R68, [R117+0x4800] ;  /* 0x004800007544783b */ /* 0x000fea0000000200 */
[C---:B-1----:R-:W-:Y:S06]  /*3230*/  HMMA.16816.F32.BF16 R20, R4.reuse, R12, R20 ;  /* 0x0000000c0414723c */ /* 0x042fec0000041814 */
[----:B------:R-:W-:Y:S01]  /*3240*/  HMMA.16816.F32.BF16 R16, R4, R14, R16 ;  /* 0x0000000e0410723c */ /* 0x000fe20000041810 */
[----:B------:R-:W1:Y:S05]  /*3250*/  LDSM.16.M88.4 R12, [R117+0x3c00] ;  /* 0x003c0000750c783b */ /* 0x000e6a0000000200 */
[C---:B------:R-:W-:Y:S06]  /*3260*/  HMMA.16816.F32.BF16 R56, R8.reuse, R76, RZ ;  /* 0x0000004c0838723c */ /* 0x040fec00000418ff */
[----:B------:R-:W-:Y:S06]  /*3270*/  HMMA.16816.F32.BF16 R8, R8, R78, RZ ;  /* 0x0000004e0808723c */ /* 0x000fec00000418ff */
[----:B---3--:R-:W-:Y:S01]  /*3280*/  HMMA.16816.F32.BF16 R64, R52, R48, R64 ;  /* 0x000000303440723c */ /* 0x008fe20000041840 */
[----:B------:R-:W-:Y:S01]  /*3290*/  FMUL.FTZ R20, R20, UR10 ;  /* 0x0000000a14147c20 */ /* 0x000fe20008410000 */
[----:B------:R-:W-:Y:S01]  /*32a0*/  FMUL.FTZ R21, R21, UR10 ;  /* 0x0000000a15157c20 */ /* 0x000fe20008410000 */
[----:B------:R-:W-:-:S02]  /*32b0*/  FMUL.FTZ R78, R22, UR10 ;  /* 0x0000000a164e7c20 */ /* 0x000fc40008410000 */
[----:B------:R-:W-:Y:S01]  /*32c0*/  MUFU.TANH R76, R20 ;  /* 0x00000014004c7308 */ /* 0x000fe20000002400 */
[----:B--2---:R-:W-:Y:S01]  /*32d0*/  HMMA.16816.F32.BF16 R44, R28, R24, R44 ;  /* 0x000000181c2c723c */ /* 0x004fe2000004182c */
[----:B------:R-:W-:-:S05]  /*32e0*/  FMUL.FTZ R16, R16, UR10 ;  /* 0x0000000a10107c20 */ /* 0x000fca0008410000 */
[----:B------:R-:W-:Y:S01]  /*32f0*/  HMMA.16816.F32.BF16 R40, R28, R26, R40 ;  /* 0x0000001a1c28723c */ /* 0x000fe20000041828 */
[----:B------:R-:W2:Y:S01]  /*3300*/  LDSM.16.M88.4 R24, [R120+0x4c00] ;  /* 0x004c00007818783b */ /* 0x000ea20000000200 */
[----:B------:R3:W-:Y:S04]  /*3310*/  MUFU.TANH R77, R21 ;  /* 0x00000015004d7308 */ /* 0x0007e80000002400 */
[----:B------:R-:W-:Y:S01]  /*3320*/  HMMA.16816.F32.BF16 R60, R52, R50, R60 ;  /* 0x00000032343c723c */ /* 0x000fe2000004183c */
[----:B------:R-:W4:Y:S03]  /*3330*/  LDSM.16.M88.4 R48, [R120+0x5800] ;  /* 0x005800007830783b */ /* 0x000f260000000200 */
[----:B------:R-:W-:Y:S02]  /*3340*/  MUFU.TANH R78, R78 ;  /* 0x0000004e004e7308 */ /* 0x000fe40000002400 */
[C---:B-1----:R-:W-:Y:S06]  /*3350*/  HMMA.16816.F32.BF16 R56, R72.reuse, R12, R56 ;  /* 0x0000000c4838723c */ /* 0x042fec0000041838 */
[----:B------:R-:W-:Y:S01]  /*3360*/  HMMA.16816.F32.BF16 R8, R72, R14, R8 ;  /* 0x0000000e4808723c */ /* 0x000fe20000041808 */
[----:B------:R-:W-:Y:S05]  /*3370*/  LDSM.16.M88.4 R12, [R120+0x5c00] ;  /* 0x005c0000780c783b */ /* 0x000fea0000000200 */
[----:B------:R-:W-:Y:S01]  /*3380*/  HMMA.16816.F32.BF16 R64, R36, R68, R64 ;  /* 0x000000442440723c */ /* 0x000fe20000041840 */
[----:B------:R1:W-:Y:S05]  /*3390*/  MUFU.TANH R68, R16 ;  /* 0x0000001000447308 */ /* 0x0003ea0000002400 */
[C---:B------:R-:W-:Y:S06]  /*33a0*/  HMMA.16816.F32.BF16 R44, R4.reuse, R32, R44 ;  /* 0x00000020042c723c */ /* 0x040fec000004182c */
[----:B------:R-:W-:Y:S01]  /*33b0*/  HMMA.16816.F32.BF16 R40, R4, R34, R40 ;  /* 0x000000220428723c */ /* 0x000fe20000041828 */
[----:B------:R-:W-:Y:S01]  /*33c0*/  FMUL.FTZ R32, R17, UR10 ;  /* 0x0000000a11207c20 */ /* 0x000fe20008410000 */
[----:B------:R-:W-:-:S02]  /*33d0*/  FMUL.FTZ R33, R23, UR10 ;  /* 0x0000000a17217c20 */ /* 0x000fc40008410000 */
[----:B---3--:R-:W3:Y:S02]  /*33e0*/  LDSM.16.M88.4 R20, [R117+0x5800] ;  /* 0x005800007514783b */ /* 0x008ee40000000200 */
[----:B------:R-:W-:Y:S01]  /*33f0*/  HMMA.16816.F32.BF16 R60, R36, R70, R60 ;  /* 0x00000046243c723c */ /* 0x000fe2000004183c */
[----:B------:R-:W-:Y:S01]  /*3400*/  FMUL.FTZ R34, R18, UR10 ;  /* 0x0000000a12227c20 */ /* 0x000fe20008410000 */
[----:B------:R-:W-:Y:S01]  /*3410*/  FMUL.FTZ R35, R19, UR10 ;  /* 0x0000000a13237c20 */ /* 0x000fe20008410000 */
[----:B------:R-:W5:Y:S01]  /*3420*/  MUFU.TANH R32, R32 ;  /* 0x0000002000207308 */ /* 0x000f620000002400 */
[----:B-1----:R-:W1:Y:S02]  /*3430*/  LDSM.16.M88.4 R16, [R117+0x4c00] ;  /* 0x004c00007510783b */ /* 0x002e640000000200 */
[C---:B--2---:R-:W-:Y:S05]  /*3440*/  HMMA.16816.F32.BF16 R56, R52.reuse, R24, R56 ;  /* 0x000000183438723c */ /* 0x044fea0000041838 */
[----:B------:R-:W2:Y:S01]  /*3450*/  MUFU.TANH R33, R33 ;  /* 0x0000002100217308 */ /* 0x000ea20000002400 */
[----:B------:R-:W-:Y:S01]  /*3460*/  HMMA.16816.F32.BF16 R8, R52, R26, R8 ;  /* 0x0000001a3408723c */ /* 0x000fe20000041808 */
[----:B------:R-:W-:Y:S01]  /*3470*/  FMUL.FTZ R44, R44, UR10 ;  /* 0x0000000a2c2c7c20 */ /* 0x000fe20008410000 */
[----:B------:R-:W-:-:S04]  /*3480*/  FMUL.FTZ R45, R45, UR10 ;  /* 0x0000000a2d2d7c20 */ /* 0x000fc80008410000 */
[C---:B----4-:R-:W-:Y:S01]  /*3490*/  HMMA.16816.F32.BF16 R64, R28.reuse, R48, R64 ;  /* 0x000000301c40723c */ /* 0x050fe20000041840 */
[----:B------:R-:W-:Y:S01]  /*34a0*/  LOP3.LUT R27, R93, 0xffffffe0, RZ, 0xc0, !PT ;  /* 0xffffffe05d1b7812 */ /* 0x000fe200078ec0ff */
[----:B------:R-:W4:Y:S01]  /*34b0*/  MUFU.TANH R34, R34 ;  /* 0x0000002200227308 */ /* 0x000f220000002400 */
[----:B------:R-:W-:Y:S01]  /*34c0*/  FMUL.FTZ R24, R40, UR10 ;  /* 0x0000000a28187c20 */ /* 0x000fe20008410000 */
[----:B------:R-:W-:Y:S01]  /*34d0*/  FMUL.FTZ R25, R41, UR10 ;  /* 0x0000000a29197c20 */ /* 0x000fe20008410000 */
[----:B------:R-:W-:Y:S01]  /*34e0*/  FMUL.FTZ R40, R46, UR10 ;  /* 0x0000000a2e287c20 */ /* 0x000fe20008410000 */
[----:B------:R-:W-:Y:S01]  /*34f0*/  HMMA.16816.F32.BF16 R60, R28, R50, R60 ;  /* 0x000000321c3c723c */ /* 0x000fe2000004183c */
[C---:B------:R-:W-:Y:S02]  /*3500*/  IMAD.IADD R27, R82.reuse, 0x1, -R27 ;  /* 0x00000001521b7824 */ /* 0x040fe400078e0a1b */
[----:B------:R-:W-:Y:S01]  /*3510*/  FMUL.FTZ R26, R47, UR10 ;  /* 0x0000000a2f1a7c20 */ /* 0x000fe20008410000 */
[----:B------:R-:W-:Y:S01]  /*3520*/  IMAD.SHL.U32 R82, R82, 0x2, RZ ;  /* 0x0000000252527824 */ /* 0x000fe200078e00ff */
[----:B------:R-:W4:Y:S08]  /*3530*/  MUFU.TANH R35, R35 ;  /* 0x0000002300237308 */ /* 0x000f300000002400 */
[----:B------:R-:W4:Y:S05]  /*3540*/  MUFU.TANH R44, R44 ;  /* 0x0000002c002c7308 */ /* 0x000f2a0000002400 */
[----:B---3--:R-:W-:Y:S03]  /*3550*/  HMMA.16816.F32.BF16 R64, R4, R20, R64 ;  /* 0x000000140440723c */ /* 0x008fe60000041840 */
[----:B------:R-:W3:Y:S03]  /*3560*/  MUFU.TANH R24, R24 ;  /* 0x0000001800187308 */ /* 0x000ee60000002400 */
[C---:B-1----:R-:W-:Y:S05]  /*3570*/  HMMA.16816.F32.BF16 R56, R36.reuse, R16, R56 ;  /* 0x000000102438723c */ /* 0x042fea0000041838 */
[----:B------:R-:W1:Y:S01]  /*3580*/  MUFU.TANH R25, R25 ;  /* 0x0000001900197308 */ /* 0x000e620000002400 */
[----:B------:R-:W-:Y:S01]  /*3590*/  HMMA.16816.F32.BF16 R8, R36, R18, R8 ;  /* 0x000000122408723c */ /* 0x000fe20000041808 */
[----:B------:R-:W-:Y:S01]  /*35a0*/  FMUL.FTZ R16, R42, UR10 ;  /* 0x0000000a2a107c20 */ /* 0x000fe20008410000 */
[----:B------:R-:W-:-:S04]  /*35b0*/  FMUL.FTZ R17, R43, UR10 ;  /* 0x0000000a2b117c20 */ /* 0x000fc80008410000 */
[----:B------:R-:W-:Y:S01]  /*35c0*/  HMMA.16816.F32.BF16 R60, R4, R22, R60 ;  /* 0x00000016043c723c */ /* 0x000fe2000004183c */
[----:B------:R-:W5:Y:S01]  /*35d0*/  LDSM.16.M88.4 R20, [R117+0x5c00] ;  /* 0x005c00007514783b */ /* 0x000f620000000200 */
[----:B------:R-:W-:Y:S01]  /*35e0*/  SHF.R.S32.HI R36, RZ, 0x1f, R27 ;  /* 0x0000001fff247819 */ /* 0x000fe2000001141b */
[----:B------:R-:W1:Y:S01]  /*35f0*/  MUFU.TANH R45, R45 ;  /* 0x0000002d002d7308 */ /* 0x000e620000002400 */
[----:B------:R-:W-:Y:S01]  /*3600*/  LOP3.LUT R19, R82, 0x6, RZ, 0xc0, !PT ;  /* 0x0000000652137812 */ /* 0x000fe200078ec0ff */
[----:B------:R-:W-:-:S04]  /*3610*/  DEPBAR.LE SB0, 0x0 ;  /* 0x000080000000791a */ /* 0x000fc80000000000 */
[----:B------:R-:W-:Y:S01]  /*3620*/  LEA.HI R36, R36, R27, RZ, 0x2 ;  /* 0x0000001b24247211 */ /* 0x000fe200078f10ff */
[----:B------:R-:W-:Y:S01]  /*3630*/  FMUL.FTZ R18, R65, UR10 ;  /* 0x0000000a41127c20 */ /* 0x000fe20008410000 */
[----:B------:R-:W1:Y:S01]  /*3640*/  MUFU.TANH R16, R16 ;  /* 0x0000001000107308 */ /* 0x000e620000002400 */
[C---:B------:R-:W-:Y:S01]  /*3650*/  HMMA.16816.F32.BF16 R56, R28.reuse, R12, R56 ;  /* 0x0000000c1c38723c */ /* 0x040fe20000041838 */
[----:B------:R-:W-:Y:S01]  /*3660*/  SHF.R.S32.HI R36, RZ, 0x2, R36 ;  /* 0x00000002ff247819 */ /* 0x000fe20000011424 */
[----:B------:R-:W-:Y:S01]  /*3670*/  FMUL.FTZ R64, R64, UR10 ;  /* 0x0000000a40407c20 */ /* 0x000fe20008410000 */
[----:B------:R-:W-:Y:S01]  /*3680*/  FMUL.FTZ R66, R66, UR10 ;  /* 0x0000000a42427c20 */ /* 0x000fe20008410000 */
[----:B------:R-:W-:Y:S01]  /*3690*/  FMUL.FTZ R67, R67, UR10 ;  /* 0x0000000a43437c20 */ /* 0x000fe20008410000 */
[----:B------:R-:W-:Y:S01]  /*36a0*/  IADD3 R36, R91, 0x1, R36 ;  /* 0x000000015b247810 */ /* 0x000fe20007ffe024 */
[----:B------:R-:W-:Y:S01]  /*36b0*/  HMMA.16816.F32.BF16 R8, R28, R14, R8 ;  /* 0x0000000e1c08723c */ /* 0x000fe20000041808 */
[----:B------:R-:W-:Y:S01]  /*36c0*/  IMAD.IADD R12, R0, 0x1, R19 ;  /* 0x00000001000c7824 */ /* 0x000fe200078e0213 */
[----:B------:R-:W1:Y:S01]  /*36d0*/  MUFU.TANH R17, R17 ;  /* 0x0000001100117308 */ /* 0x000e620000002400 */
[----:B------:R-:W-:-:S03]  /*36e0*/  IADD3 R37, R81, R36, -R94 ;  /* 0x0000002451257210 */ /* 0x000fc60007ffe85e */
[----:B------:R-:W-:Y:S01]  /*36f0*/  FMUL.FTZ R62, R62, UR10 ;  /* 0x0000000a3e3e7c20 */ /* 0x000fe20008410000 */
[C---:B------:R-:W-:Y:S02]  /*3700*/  VIADD R14, R12.reuse, 0x1 ;  /* 0x000000010c0e7836 */ /* 0x040fe40000000000 */
[----:B------:R-:W-:Y:S01]  /*3710*/  FMUL.FTZ R27, R61, UR10 ;  /* 0x0000000a3d1b7c20 */ /* 0x000fe20008410000 */
[----:B------:R-:W-:Y:S01]  /*3720*/  IMAD.IADD R80, R37, 0x1, R80 ;  /* 0x0000000125507824 */ /* 0x000fe200078e0250 */
[----:B------:R-:W1:Y:S01]  /*3730*/  MUFU.TANH R40, R40 ;  /* 0x0000002800287308 */ /* 0x000e620000002400 */
[----:B------:R-:W-:Y:S02]  /*3740*/  VIADD R15, R12, 0x8 ;  /* 0x000000080c0f7836 */ /* 0x000fe40000000000 */
[----:B------:R-:W-:Y:S01]  /*3750*/  FMUL.FTZ R13, R60, UR10 ;  /* 0x0000000a3c0d7c20 */ /* 0x000fe20008410000 */
[----:B------:R-:W-:Y:S01]  /*3760*/  FMUL.FTZ R63, R63, UR10 ;  /* 0x0000000a3f3f7c20 */ /* 0x000fe20008410000 */
[----:B------:R-:W-:-:S02]  /*3770*/  VIMNMX R103, R80, R81, PT ;  /* 0x0000005150677248 */ /* 0x000fc40003fe0100 */
[----:B------:R-:W-:Y:S02]  /*3780*/  VIADDMNMX R102, R80, 0x8, R81, PT ;  /* 0x0000000850667846 */ /* 0x000fe40003800151 */
[CC--:B------:R-:W-:Y:S01]  /*3790*/  ISETP.GE.AND P1, PT, R14.reuse, R103.reuse, PT ;  /* 0x000000670e00720c */ /* 0x0c0fe20003f26270 */
[----:B------:R-:W1:Y:S01]  /*37a0*/  MUFU.TANH R134, R64 ;  /* 0x0000004000867308 */ /* 0x000e620000002400 */
[-C--:B------:R-:W-:Y:S01]  /*37b0*/  ISETP.GE.AND P3, PT, R14, R102.reuse, PT ;  /* 0x000000660e00720c */ /* 0x080fe20003f66270 */
[C---:B------:R-:W-:Y:S01]  /*37c0*/  VIADD R14, R12.reuse, 0x9 ;  /* 0x000000090c0e7836 */ /* 0x040fe20000000000 */
[-C--:B------:R-:W-:Y:S01]  /*37d0*/  ISETP.GE.AND P5, PT, R12, R103.reuse, PT ;  /* 0x000000670c00720c */ /* 0x080fe20003fa6270 */
[C---:B-----5:R-:W-:Y:S01]  /*37e0*/  HMMA.16816.F32.BF16 R56, R4.reuse, R20, R56 ;  /* 0x000000140438723c */ /* 0x060fe20000041838 */
[CC--:B------:R-:W-:Y:S02]  /*37f0*/  ISETP.GE.AND P2, PT, R15.reuse, R103.reuse, PT ;  /* 0x000000670f00720c */ /* 0x0c0fe40003f46270 */
[----:B------:R-:W-:Y:S01]  /*3800*/  ISETP.GE.AND P0, PT, R14, R103, PT ;  /* 0x000000670e00720c */ /* 0x000fe20003f06270 */
[----:B------:R-:W5:Y:S01]  /*3810*/  MUFU.TANH R18, R18 ;  /* 0x0000001200127308 */ /* 0x000f620000002400 */
[-C--:B------:R-:W-:Y:S01]  /*3820*/  ISETP.GE.AND P4, PT, R15, R102.reuse, PT ;  /* 0x000000660f00720c */ /* 0x080fe20003f86270 */
[----:B------:R-:W-:Y:S01]  /*3830*/  HMMA.16816.F32.BF16 R8, R4, R22, R8 ;  /* 0x000000160408723c */ /* 0x000fe20000041808 */
[----:B------:R-:W-:Y:S01]  /*3840*/  FSEL R32, R32, -INF , !P0 ;  /* 0xff80000020207808 */ /* 0x000fe20004000000 */
[C---:B------:R-:W-:Y:S01]  /*3850*/  VIADD R15, R12.reuse, 0x10 ;  /* 0x000000100c0f7836 */ /* 0x040fe20000000000 */
[----:B------:R-:W-:-:S02]  /*3860*/  ISETP.GE.AND P0, PT, R12, R102, PT ;  /* 0x000000660c00720c */ /* 0x000fc40003f06270 */
[----:B------:R-:W-:Y:S01]  /*3870*/  FSEL R76, R76, -INF , !P5 ;  /* 0xff8000004c4c7808 */ /* 0x000fe20006800000 */
[----:B------:R-:W5:Y:S01]  /*3880*/  MUFU.TANH R26, R26 ;  /* 0x0000001a001a7308 */ /* 0x000f620000002400 */
[----:B------:R-:W-:Y:S01]  /*3890*/  VIADD R6, R12, 0x11 ;  /* 0x000000110c067836 */ /* 0x000fe20000000000 */
[----:B------:R-:W-:Y:S01]  /*38a0*/  ISETP.GE.AND P5, PT, R14, R102, PT ;  /* 0x000000660e00720c */ /* 0x000fe20003fa6270 */
[----:B------:R-:W-:Y:S01]  /*38b0*/  VIADD R5, R12, 0x18 ;  /* 0x000000180c057836 */ /* 0x000fe20000000000 */
[----:B------:R-:W-:Y:S02]  /*38c0*/  FSEL R39, R78, -INF , !P0 ;  /* 0xff8000004e277808 */ /* 0x000fe40004000000 */
[----:B--2---:R-:W-:Y:S02]  /*38d0*/  FSEL R37, R33, -INF , !P3 ;  /* 0xff80000021257808 */ /* 0x004fe40005800000 */
[----:B------:R-:W-:Y:S01]  /*38e0*/  FSEL R14, R77, -INF , !P1 ;  /* 0xff8000004d0e7808 */ /* 0x000fe20004800000 */
[----:B------:R-:W2:Y:S01]  /*38f0*/  MUFU.TANH R93, R66 ;  /* 0x00000042005d7308 */ /* 0x000ea20000002400 */
[----:B------:R-:W-:-:S02]  /*3900*/  ISETP.GE.AND P0, PT, R6, R103, PT ;  /* 0x000000670600720c */ /* 0x000fc40003f06270 */
[-C--:B------:R-:W-:Y:S01]  /*3910*/  ISETP.GE.AND P3, PT, R6, R102.reuse, PT ;  /* 0x000000660600720c */ /* 0x080fe20003f66270 */
[----:B------:R-:W-:Y:S01]  /*3920*/  VIADD R6, R12, 0x19 ;  /* 0x000000190c067836 */ /* 0x000fe20000000000 */
[-C--:B------:R-:W-:Y:S01]  /*3930*/  ISETP.GE.AND P1, PT, R15, R103.reuse, PT ;  /* 0x000000670f00720c */ /* 0x080fe20003f26270 */
[----:B------:R-:W-:Y:S01]  /*3940*/  FMUL.FTZ R56, R56, UR10 ;  /* 0x0000000a38387c20 */ /* 0x000fe20008410000 */
[----:B----4-:R-:W-:Y:S01]  /*3950*/  FSEL R33, R34, -INF , !P4 ;  /* 0xff80000022217808 */ /* 0x010fe20006000000 */
[----:B------:R-:W4:Y:S01]  /*3960*/  MUFU.TANH R113, R67 ;  /* 0x0000004300717308 */ /* 0x000f220000002400 */
[----:B------:R-:W-:Y:S01]  /*3970*/  FSEL R19, R35, -INF , !P5 ;  /* 0xff80000023137808 */ /* 0x000fe20006800000 */
[----:B------:R-:W-:Y:S01]  /*3980*/  FMUL.FTZ R8, R8, UR10 ;  /* 0x0000000a08087c20 */ /* 0x000fe20008410000 */
[-C--:B------:R-:W-:Y:S01]  /*3990*/  ISETP.GE.AND P4, PT, R5, R103.reuse, PT ;  /* 0x000000670500720c */ /* 0x080fe20003f86270 */
[----:B------:R-:W-:Y:S01]  /*39a0*/  FMUL.FTZ R57, R57, UR10 ;  /* 0x0000000a39397c20 */ /* 0x000fe20008410000 */
[-C--:B------:R-:W-:Y:S01]  /*39b0*/  ISETP.GE.AND P5, PT, R5, R102.reuse, PT ;  /* 0x000000660500720c */ /* 0x080fe20003fa6270 */
[----:B------:R-:W-:Y:S01]  /*39c0*/  VIADD R5, R12, 0x20 ;  /* 0x000000200c057836 */ /* 0x000fe20000000000 */
[----:B------:R-:W-:Y:S01]  /*39d0*/  FSEL R44, R44, -INF , !P1 ;  /* 0xff8000002c2c7808 */ /* 0x000fe20004800000 */
[----:B------:R-:W4:Y:S01]  /*39e0*/  MUFU.TANH R4, R62 ;  /* 0x0000003e00047308 */ /* 0x000f220000002400 */
[-C--:B------:R-:W-:Y:S01]  /*39f0*/  ISETP.GE.AND P1, PT, R6, R103.reuse, PT ;  /* 0x000000670600720c */ /* 0x080fe20003f26270 */
[----:B------:R-:W-:Y:S01]  /*3a00*/  FMUL.FTZ R29, R58, UR10 ;  /* 0x0000000a3a1d7c20 */ /* 0x000fe20008410000 */
[----:B---3--:R-:W-:Y:S01]  /*3a10*/  FSEL R24, R24, -INF , !P4 ;  /* 0xff80000018187808 */ /* 0x008fe20006000000 */
[----:B------:R-:W-:Y:S01]  /*3a20*/  FMUL.FTZ R28, R59, UR10 ;  /* 0x0000000a3b1c7c20 */ /* 0x000fe20008410000 */
[----:B-1----:R-:W-:Y:S01]  /*3a30*/  FSEL R20, R25, -INF , !P1 ;  /* 0xff80000019147808 */ /* 0x002fe20004800000 */
[----:B------:R-:W-:Y:S01]  /*3a40*/  FMUL.FTZ R9, R9, UR10 ;  /* 0x0000000a09097c20 */ /* 0x000fe20008410000 */
[----:B------:R-:W-:Y:S01]  /*3a50*/  FSEL R22, R45, -INF , !P0 ;  /* 0xff8000002d167808 */ /* 0x000fe20004000000 */
[----:B------:R-:W1:Y:S01]  /*3a60*/  MUFU.TANH R27, R27 ;  /* 0x0000001b001b7308 */ /* 0x000e620000002400 */
[C---:B------:R-:W-:Y:S01]  /*3a70*/  ISETP.GE.AND P4, PT, R5.reuse, R103, PT ;  /* 0x000000670500720c */ /* 0x040fe20003f86270 */
[----:B------:R-:W-:Y:S01]  /*3a80*/  FMUL.FTZ R10, R10, UR10 ;  /* 0x0000000a0a0a7c20 */ /* 0x000fe20008410000 */
[-C--:B------:R-:W-:Y:S01]  /*3a90*/  ISETP.GE.AND P1, PT, R5, R102.reuse, PT ;  /* 0x000000660500720c */ /* 0x080fe20003f26270 */
[----:B------:R-:W-:Y:S01]  /*3aa0*/  VIADD R5, R12, 0x28 ;  /* 0x000000280c057836 */ /* 0x000fe20000000000 */
[----:B------:R-:W-:Y:S01]  /*3ab0*/  FSEL R68, R68, -INF , !P2 ;  /* 0xff80000044447808 */ /* 0x000fe20005000000 */
[----:B------:R-:W-:Y:S01]  /*3ac0*/  FMUL.FTZ R11, R11, UR10 ;  /* 0x0000000a0b0b7c20 */ /* 0x000fe20008410000 */
[-C--:B------:R-:W-:Y:S01]  /*3ad0*/  ISETP.GE.AND P0, PT, R6, R102.reuse, PT ;  /* 0x000000660600720c */ /* 0x080fe20003f06270 */
[----:B------:R-:W-:Y:S01]  /*3ae0*/  VIADD R6, R12, 0x21 ;  /* 0x000000210c067836 */ /* 0x000fe20000000000 */
[----:B------:R-:W-:Y:S01]  /*3af0*/  ISETP.GE.AND P2, PT, R15, R102, PT ;  /* 0x000000660f00720c */ /* 0x000fe20003f46270 */
[----:B------:R-:W-:Y:S01]  /*3b00*/  MUFU.TANH R104, R8 ;  /* 0x0000000800687308 */ /* 0x000fe20000002400 */
[----:B------:R-:W-:-:S02]  /*3b10*/  FSEL R15, R16, -INF , !P5 ;  /* 0xff800000100f7808 */ /* 0x000fc40006800000 */
[----:B------:R-:W-:Y:S02]  /*3b20*/  FSEL R17, R17, -INF , !P0 ;  /* 0xff80000011117808 */ /* 0x000fe40004000000 */
[----:B------:R-:W-:Y:S02]  /*3b30*/  FSEL R25, R40, -INF , !P2 ;  /* 0xff80000028197808 */ /* 0x000fe40005000000 */
[CC--:B------:R-:W-:Y:S01]  /*3b40*/  ISETP.GE.AND P5, PT, R5.reuse, R103.reuse, PT ;  /* 0x000000670500720c */ /* 0x0c0fe20003fa6270 */
[----:B------:R-:W3:Y:S01]  /*3b50*/  MUFU.TANH R13, R13 ;  /* 0x0000000d000d7308 */ /* 0x000ee20000002400 */
[----:B------:R-:W-:Y:S01]  /*3b60*/  ISETP.GE.AND P0, PT, R5, R102, PT ;  /* 0x000000660500720c */ /* 0x000fe20003f06270 */
[----:B------:R-:W-:Y:S01]  /*3b70*/  VIADD R5, R12, 0x29 ;  /* 0x000000290c057836 */ /* 0x000fe20000000000 */
[----:B------:R-:W-:Y:S02]  /*3b80*/  ISETP.GE.AND P2, PT, R6, R103, PT ;  /* 0x000000670600720c */ /* 0x000fe40003f46270 */
[----:B------:R-:W-:-:S02]  /*3b90*/  FSEL R134, R134, -INF , !P4 ;  /* 0xff80000086867808 */ /* 0x000fc40006000000 */
[----:B-----5:R-:W-:Y:S01]  /*3ba0*/  FSEL R94, R18, -INF , !P2 ;  /* 0xff800000125e7808 */ /* 0x020fe20005000000 */
[----:B------:R-:W5:Y:S01]  /*3bb0*/  MUFU.TANH R107, R63 ;  /* 0x0000003f006b7308 */ /* 0x000f620000002400 */
[----:B------:R-:W-:Y:S02]  /*3bc0*/  FSEL R41, R26, -INF , !P3 ;  /* 0xff8000001a297808 */ /* 0x000fe40005800000 */
[C---:B------:R-:W-:Y:S02]  /*3bd0*/  ISETP.GE.AND P4, PT, R5.reuse, R103, PT ;  /* 0x000000670500720c */ /* 0x040fe40003f86270 */
[-C--:B------:R-:W-:Y:S01]  /*3be0*/  ISETP.GE.AND P2, PT, R5, R102.reuse, PT ;  /* 0x000000660500720c */ /* 0x080fe20003f46270 */
[----:B------:R-:W-:Y:S01]  /*3bf0*/  VIADD R5, R12, 0x31 ;  /* 0x000000310c057836 */ /* 0x000fe20000000000 */
[----:B------:R-:W-:Y:S01]  /*3c00*/  ISETP.GE.AND P3, PT, R6, R102, PT ;  /* 0x000000660600720c */ /* 0x000fe20003f66270 */
[----:B------:R-:W5:Y:S01]  /*3c10*/  MUFU.TANH R106, R56 ;  /* 0x00000038006a7308 */ /* 0x000f620000002400 */
[----:B--2---:R-:W-:Y:S01]  /*3c20*/  FSEL R93, R93, -INF , !P1 ;  /* 0xff8000005d5d7808 */ /* 0x004fe20004800000 */
[----:B------:R-:W-:Y:S01]  /*3c30*/  VIADD R6, R12, 0x30 ;  /* 0x000000300c067836 */ /* 0x000fe20000000000 */
[----:B----4-:R-:W-:-:S02]  /*3c40*/  FSEL R113, R113, -INF , !P3 ;  /* 0xff80000071717808 */ /* 0x010fc40005800000 */
[CC--:B------:R-:W-:Y:S02]  /*3c50*/  ISETP.GE.AND P1, PT, R5.reuse, R103.reuse, PT ;  /* 0x000000670500720c */ /* 0x0c0fe40003f26270 */
[----:B------:R-:W-:Y:S01]  /*3c60*/  ISETP.GE.AND P3, PT, R5, R102, PT ;  /* 0x000000660500720c */ /* 0x000fe20003f66270 */
[----:B------:R-:W-:Y:S01]  /*3c70*/  VIADD R5, R12, 0x38 ;  /* 0x000000380c057836 */ /* 0x000fe20000000000 */
[----:B------:R-:W2:Y:S01]  /*3c80*/  MUFU.TANH R105, R57 ;  /* 0x0000003900697308 */ /* 0x000ea20000002400 */
[----:B------:R-:W-:Y:S01]  /*3c90*/  FSEL R35, R4, -INF , !P0 ;  /* 0xff80000004237808 */ /* 0x000fe20004000000 */
[----:B------:R-:W-:Y:S01]  /*3ca0*/  VIADD R12, R12, 0x39 ;  /* 0x000000390c0c7836 */ /* 0x000fe20000000000 */
[----:B-1----:R-:W-:Y:S02]  /*3cb0*/  FSEL R34, R27, -INF , !P4 ;  /* 0xff8000001b227808 */ /* 0x002fe40006000000 */
[----:B------:R-:W-:Y:S02]  /*3cc0*/  ISETP.GE.AND P0, PT, R5, R103, PT ;  /* 0x000000670500720c */ /* 0x000fe40003f06270 */
[----:B---3--:R-:W-:Y:S01]  /*3cd0*/  FSEL R90, R13, -INF , !P5 ;  /* 0xff8000000d5a7808 */ /* 0x008fe20006800000 */
[----:B------:R-:W1:Y:S01]  /*3ce0*/  MUFU.TANH R108, R9 ;  /* 0x00000009006c7308 */ /* 0x000e620000002400 */
[----:B------:R-:W-:-:S02]  /*3cf0*/  FSEL R104, R104, -INF , !P0 ;  /* 0xff80000068687808 */ /* 0x000fc40004000000 */
[----:B------:R-:W-:Y:S02]  /*3d00*/  ISETP.GT.AND P0, PT, R128, R123, PT ;  /* 0x0000007b8000720c */ /* 0x000fe40003f04270 */
[----:B------:R-:W-:Y:S02]  /*3d10*/  ISETP.GE.AND P5, PT, R6, R103, PT ;  /* 0x000000670600720c */ /* 0x000fe40003fa6270 */
[----:B-----5:R-:W-:Y:S01]  /*3d20*/  FSEL R107, R107, -INF , !P2 ;  /* 0xff8000006b6b7808 */ /* 0x020fe20005000000 */
[----:B------:R-:W3:Y:S01]  /*3d30*/  MUFU.TANH R29, R29 ;  /* 0x0000001d001d7308 */ /* 0x000ee20000002400 */
[----:B------:R-:W-:Y:S02]  /*3d40*/  FSEL R106, R106, -INF , !P5 ;  /* 0xff8000006a6a7808 */ /* 0x000fe40006800000 */
[----:B--2---:R-:W-:Y:S01]  /*3d50*/  FSEL R105, R105, -INF , !P1 ;  /* 0xff80000069697808 */ /* 0x004fe20004800000 */
[----:B------:R-:W-:Y:S01]  /*3d60*/  BAR.SYNC.DEFER_BLOCKING 0x0 ;  /* 0x0000000000007b1d */ /* 0x000fe20000010000 */
[----:B------:R-:W-:-:S02]  /*3d70*/  ISETP.GE.AND P4, PT, R6, R102, PT ;  /* 0x000000660600720c */ /* 0x000fc40003f86270 */
[-C--:B------:R-:W-:Y:S02]  /*3d80*/  ISETP.GE.AND P2, PT, R5, R102.reuse, PT ;  /* 0x000000660500720c */ /* 0x080fe40003f46270 */
[C---:B------:R-:W-:Y:S01]  /*3d90*/  ISETP.GE.AND P5, PT, R12.reuse, R103, PT ;  /* 0x000000670c00720c */ /* 0x040fe20003fa6270 */
[----:B------:R-:W2:Y:S01]  /*3da0*/  MUFU.TANH R28, R28 ;  /* 0x0000001c001c7308 */ /* 0x000ea20000002400 */
[----:B------:R-:W-:Y:S02]  /*3db0*/  ISETP.GE.AND P1, PT, R12, R102, PT ;  /* 0x000000660c00720c */ /* 0x000fe40003f26270 */
[----:B-1----:R-:W-:Y:S02]  /*3dc0*/  FSEL R108, R108, -INF , !P5 ;  /* 0xff8000006c6c7808 */ /* 0x002fe40006800000 */
[----:B---3--:R-:W-:-:S03]  /*3dd0*/  FSEL R29, R29, -INF , !P4 ;  /* 0xff8000001d1d7808 */ /* 0x008fc60006000000 */
[----:B------:R-:W1:Y:S08]  /*3de0*/  MUFU.TANH R27, R10 ;  /* 0x0000000a001b7308 */ /* 0x000e700000002400 */
[----:B------:R-:W3:Y:S01]  /*3df0*/  MUFU.TANH R26, R11 ;  /* 0x0000000b001a7308 */ /* 0x000ee20000002400 */
[----:B--2---:R-:W-:Y:S02]  /*3e00*/  FSEL R28, R28, -INF , !P3 ;  /* 0xff8000001c1c7808 */ /* 0x004fe40005800000 */
[----:B-1----:R-:W-:-:S02]  /*3e10*/  FSEL R27, R27, -INF , !P2 ;  /* 0xff8000001b1b7808 */ /* 0x002fc40005000000 */
        /* <DEDUP_REMOVED lines=62> */
.L_x_4752:
[----:B------:R-:W-:-:S04]  /*4200*/  LEA R2, -R96, RZ, 0x6 ;  /* 0x000000ff60027211 */ /* 0x000fc800078e31ff */
[----:B------:R-:W-:-:S07]  /*4210*/  SHF.R.S32.HI R23, RZ, 0x1f, R2 ;  /* 0x0000001fff177819 */ /* 0x000fce0000011402 */
.L_x_4753:
        /* <DEDUP_REMOVED lines=66> */
.L_x_4755:
[----:B------:R-:W-:Y:S05]  /*4640*/  BSYNC B0 ;  /* 0x0000000000007941 */ /* 0x000fea0003800000 */
.L_x_4754:
[----:B------:R-:W0:Y:S01]  /*4650*/  LDGDEPBAR ;  /* 0x00000000000079af */ /* 0x000e220000000000 */
[----:B------:R-:W-:Y:S02]  /*4660*/  MOV R101, R21 ;  /* 0x0000001500657202 */ /* 0x000fe40000000f00 */
[----:B------:R-:W-:-:S07]  /*4670*/  MOV R100, R0 ;  /* 0x0000000000647202 */ /* 0x000fce0000000f00 */
.L_x_4751:
        /* <DEDUP_REMOVED lines=49> */
[----:B------:R-:W2:Y:S01]  /*4990*/  LDSM.16.MT88.4 R76, [R118+0x6000] ;  /* 0x00600000764c783b */ /* 0x000ea20000004200 */
[--C-:B------:R-:W-:Y:S01]  /*49a0*/  FFMA.FTZ R110, R68, UR11, -R111.reuse ;  /* 0x0000000b446e7c23 */ /* 0x100fe2000801086f */
[--C-:B------:R-:W-:Y:S01]  /*49b0*/  FFMA.FTZ R31, R32, UR11, -R111.reuse ;  /* 0x0000000b201f7c23 */ /* 0x100fe2000801086f */
[--C-:B------:R-:W-:Y:S01]  /*49c0*/  FFMA.FTZ R21, R24, UR11, -R111.reuse ;  /* 0x0000000b18157c23 */ /* 0x100fe2000801086f */
[----:B------:R-:W-:Y:S01]  /*49d0*/  MUFU.EX2 R115, R115 ;  /* 0x0000007300737308 */ /* 0x000fe20000000800 */
[--C-:B------:R-:W-:Y:S01]  /*49e0*/  FFMA.FTZ R23, R22, UR11, -R111.reuse ;  /* 0x0000000b16177c23 */ /* 0x100fe2000801086f */
[--C-:B------:R-:W-:Y:S01]  /*49f0*/  FFMA.FTZ R32, R44, UR11, -R111.reuse ;  /* 0x0000000b2c207c23 */ /* 0x100fe2000801086f */
[--C-:B------:R-:W-:Y:S01]  /*4a00*/  FFMA.FTZ R20, R20, UR11, -R111.reuse ;  /* 0x0000000b14147c23 */ /* 0x100fe2000801086f */
[----:B------:R-:W-:Y:S01]  /*4a10*/  LDSM.16.MT88.4 R68, [R116+0x6000] ;  /* 0x006000007444783b */ /* 0x000fe20000004200 */
        /* <DEDUP_REMOVED lines=13> */
[----:B------:R-:W-:Y:S01]  /*4af0*/  FFMA.FTZ R104, R104, UR11, -R111 ;  /* 0x0000000b68687c23 */ /* 0x000fe2000801086f */
[----:B------:R-:W-:Y:S01]  /*4b00*/  LEA R138, P1, R101, UR8, 0x1 ;  /* 0x00000008658a7c11 */ /* 0x000fe2000f8208ff */
        /* <DEDUP_REMOVED lines=9> */
[----:B------:R-:W-:Y:S01]  /*4ba0*/  FFMA.FTZ R3, R17, UR11, -R30 ;  /* 0x0000000b11037c23 */ /* 0x000fe2000801081e */
[----:B------:R-:W1:Y:S01]  /*4bb0*/  LDSM.16.MT88.4 R40, [R118+0x8000] ;  /* 0x008000007628783b */ /* 0x000e620000004200 */
[----:B------:R-:W-:Y:S01]  /*4bc0*/  FADD.FTZ R115, R115, R92 ;  /* 0x0000005c73737221 */ /* 0x000fe20000010000 */
[----:B------:R-:W-:Y:S01]  /*4bd0*/  MUFU.EX2 R109, R109 ;  /* 0x0000006d006d7308 */ /* 0x000fe20000000800 */
[--C-:B------:R-:W-:Y:S01]  /*4be0*/  FFMA.FTZ R93, R93, UR11, -R30.reuse ;  /* 0x0000000b5d5d7c23 */ /* 0x100fe2000801081e */
[----:B------:R-:W4:Y:S01]  /*4bf0*/  LDSM.16.MT88.4 R16, [R116+0x6400] ;  /* 0x006400007410783b */ /* 0x000f220000004200 */
[--C-:B------:R-:W-:Y:S01]  /*4c00*/  FFMA.FTZ R92, R113, UR11, -R30.reuse ;  /* 0x0000000b715c7c23 */ /* 0x100fe2000801081e */
[--C-:B------:R-:W-:Y:S01]  /*4c10*/  FFMA.FTZ R35, R35, UR11, -R30.reuse ;  /* 0x0000000b23237c23 */ /* 0x100fe2000801081e */
[--C-:B------:R-:W-:Y:S01]  /*4c20*/  FFMA.FTZ R34, R107, UR11, -R30.reuse ;  /* 0x0000000b6b227c23 */ /* 0x100fe2000801081e */
[----:B------:R-:W5:Y:S01]  /*4c30*/  LDSM.16.MT88.4 R12, [R118+0x7400] ;  /* 0x00740000760c783b */ /* 0x000f620000004200 */
[--C-:B------:R-:W-:Y:S01]  /*4c40*/  FFMA.FTZ R29, R29, UR11, -R30.reuse ;  /* 0x0000000b1d1d7c23 */ /* 0x100fe2000801081e */
[----:B------:R-:W2:Y:S01]  /*4c50*/  MUFU.EX2 R114, R114 ;  /* 0x0000007200727308 */ /* 0x000ea20000000800 */
[----:B---3--:R-:W-:Y:S01]  /*4c60*/  F2FP.BF16.F32.PACK_AB R50, R31, R110 ;  /* 0x0000006e1f32723e */ /* 0x008fe200000010ff */
[--C-:B------:R-:W-:Y:S01]  /*4c70*/  FFMA.FTZ R28, R28, UR11, -R30.reuse ;  /* 0x0000000b1c1c7c23 */ /* 0x100fe2000801081e */
[--C-:B------:R-:W-:Y:S01]  /*4c80*/  FFMA.FTZ R27, R27, UR11, -R30.reuse ;  /* 0x0000000b1b1b7c23 */ /* 0x100fe2000801081e */
[----:B------:R-:W-:Y:S01]  /*4c90*/  FFMA.FTZ R142, R26, UR11, -R30 ;  /* 0x0000000b1a8e7c23 */ /* 0x000fe2000801081e */
[----:B------:R-:W-:Y:S01]  /*4ca0*/  FADD.FTZ R110, R110, R115 ;  /* 0x000000736e6e7221 */ /* 0x000fe20000010000 */
[----:B------:R-:W-:-:S02]  /*4cb0*/  LEA.HI.X R139, R101, UR9, R100, 0x1, P1 ;  /* 0x00000009658b7c11 */ /* 0x000fc400088f0c64 */
[----:B------:R-:W-:Y:S01]  /*4cc0*/  MUFU.EX2 R112, R112 ;  /* 0x0000007000707308 */ /* 0x000fe20000000800 */
[----:B------:R-:W-:-:S07]  /*4cd0*/  FADD.FTZ R31, R31, R110 ;  /* 0x0000006e1f1f7221 */ /* 0x000fce0000010000 */
[----:B------:R-:W3:Y:S01]  /*4ce0*/  MUFU.EX2 R33, R33 ;  /* 0x0000002100217308 */ /* 0x000ee20000000800 */
[----:B--2---:R-:W-:Y:S01]  /*4cf0*/  F2FP.BF16.F32.PACK_AB R49, R114, R109 ;  /* 0x0000006d7231723e */ /* 0x004fe200000010ff */
[----:B------:R-:W-:-:S06]  /*4d00*/  FADD.FTZ R109, R109, R114 ;  /* 0x000000726d6d7221 */ /* 0x000fcc0000010000 */
[----:B------:R-:W-:Y:S08]  /*4d10*/  MUFU.EX2 R32, R32 ;  /* 0x0000002000207308 */ /* 0x000ff00000000800 */
[----:B------:R-:W2:Y:S01]  /*4d20*/  MUFU.EX2 R23, R23 ;  /* 0x0000001700177308 */ /* 0x000ea20000000800 */
[----:B---3--:R-:W-:Y:S01]  /*4d30*/  F2FP.BF16.F32.PACK_AB R51, R33, R112 ;  /* 0x000000702133723e */ /* 0x008fe200000010ff */
[----:B------:R-:W-:-:S04]  /*4d40*/  FADD.FTZ R112, R112, R109 ;  /* 0x0000006d70707221 */ /* 0x000fc80000010000 */
[----:B------:R-:W-:Y:S02]  /*4d50*/  FADD.FTZ R33, R33, R112 ;  /* 0x0000007021217221 */ /* 0x000fe40000010000 */
[C---:B------:R-:W-:Y:S01]  /*4d60*/  HMMA.16816.F32.BF16 R80, R48.reuse, R76, RZ ;  /* 0x0000004c3050723c */ /* 0x040fe200000418ff */
[----:B------:R-:W-:Y:S05]  /*4d70*/  MUFU.EX2 R21, R21 ;  /* 0x0000001500157308 */ /* 0x000fea0000000800 */
[C---:B------:R-:W-:Y:S03]  /*4d80*/  HMMA.16816.F32.BF16 R76, R48.reuse, R78, RZ ;  /* 0x0000004e304c723c */ /* 0x040fe600000418ff */
[----:B------:R-:W3:Y:S01]  /*4d90*/  MUFU.EX2 R20, R20 ;  /* 0x0000001400147308 */ /* 0x000ee20000000800 */
[C---:B--2---:R-:W-:Y:S01]  /*4da0*/  F2FP.BF16.F32.PACK_AB R4, R23.reuse, R32 ;  /* 0x000000201704723e */ /* 0x044fe200000010ff */
[----:B------:R-:W-:Y:S01]  /*4db0*/  FADD.FTZ R32, R32, R31 ;  /* 0x0000001f20207221 */ /* 0x000fe20000010000 */
[----:B------:R-:W-:Y:S03]  /*4dc0*/  HMMA.16816.F32.BF16 R56, R48, R52, RZ ;  /* 0x000000343038723c */ /* 0x000fe600000418ff */
[----:B------:R-:W-:-:S02]  /*4dd0*/  FADD.FTZ R32, R23, R32 ;  /* 0x0000002017207221 */ /* 0x000fc40000010000 */
[----:B------:R-:W-:Y:S01]  /*4de0*/  MUFU.EX2 R24, R24 ;  /* 0x0000001800187308 */ /* 0x000fe20000000800 */
[C---:B------:R-:W-:Y:S06]  /*4df0*/  HMMA.16816.F32.BF16 R52, R48.reuse, R54, RZ ;  /* 0x000000363034723c */ /* 0x040fec00000418ff */
[----:B-1----:R-:W-:Y:S01]  /*4e00*/  HMMA.16816.F32.BF16 R36, R48, R40, RZ ;  /* 0x000000283024723c */ /* 0x002fe200000418ff */
[----:B------:R-:W1:Y:S01]  /*4e10*/  MUFU.EX2 R25, R25 ;  /* 0x0000001900197308 */ /* 0x000e620000000800 */
[----:B---3--:R-:W-:Y:S01]  /*4e20*/  F2FP.BF16.F32.PACK_AB R6, R20, R21 ;  /* 0x000000151406723e */ /* 0x008fe200000010ff */
[----:B------:R-:W-:-:S03]  /*4e30*/  FADD.FTZ R21, R21, R32 ;  /* 0x0000002015157221 */ /* 0x000fc60000010000 */
[C---:B------:R-:W-:Y:S01]  /*4e40*/  HMMA.16816.F32.BF16 R40, R48.reuse, R42, RZ ;  /* 0x0000002a3028723c */ /* 0x040fe200000418ff */
[----:B------:R-:W-:Y:S02]  /*4e50*/  FADD.FTZ R20, R20, R21 ;  /* 0x0000001514147221 */ /* 0x000fe40000010000 */
[----:B------:R-:W-:Y:S03]  /*4e60*/  MUFU.EX2 R22, R22 ;  /* 0x0000001600167308 */ /* 0x000fe60000000800 */
[C---:B------:R-:W-:Y:S05]  /*4e70*/  HMMA.16816.F32.BF16 R72, R48.reuse, R68, RZ ;  /* 0x000000443048723c */ /* 0x040fea00000418ff */
[----:B------:R-:W2:Y:S01]  /*4e80*/  MUFU.EX2 R3, R3 ;  /* 0x0000000300037308 */ /* 0x000ea20000000800 */
[----:B-1----:R-:W-:Y:S01]  /*4e90*/  F2FP.BF16.F32.PACK_AB R5, R25, R24 ;  /* 0x000000181905723e */ /* 0x002fe200000010ff */
[----:B------:R-:W-:Y:S01]  /*4ea0*/  HMMA.16816.F32.BF16 R64, R48, R60, RZ ;  /* 0x0000003c3040723c */ /* 0x000fe200000418ff */
        /* <DEDUP_REMOVED lines=14> */
[C---:B----4-:R-:W-:Y:S06]  /*4f90*/  HMMA.16816.F32.BF16 R72, R4.reuse, R16, R72 ;  /* 0x000000100448723c */ /* 0x050fec0000041848 */
[----:B------:R-:W-:Y:S01]  /*4fa0*/  MUFU.EX2 R93, R93 ;  /* 0x0000005d005d7308 */ /* 0x000fe20000000800 */
[C---:B------:R-:W-:Y:S01]  /*4fb0*/  HMMA.16816.F32.BF16 R68, R4.reuse, R18, R68 ;  /* 0x000000120444723c */ /* 0x040fe20000041844 */
[----:B------:R-:W-:Y:S05]  /*4fc0*/  LDSM.16.MT88.4 R16, [R118+0x6c00] ;  /* 0x006c00007610783b */ /* 0x000fea0000004200 */
[C---:B-----5:R-:W-:Y:S01]  /*4fd0*/  HMMA.16816.F32.BF16 R64, R4.reuse, R12, R64 ;  /* 0x0000000c0440723c */ /* 0x060fe20000041840 */
        /* <DEDUP_REMOVED lines=148> */
.L_x_4757:
[----:B------:R-:W-:-:S04]  /*5920*/  LEA R4, -R98, RZ, 0x6 ;  /* 0x000000ff62047211 */ /* 0x000fc800078e31ff */
[----:B------:R-:W-:-:S07]  /*5930*/  SHF.R.S32.HI R3, RZ, 0x1f, R4 ;  /* 0x0000001fff037819 */ /* 0x000fce0000011404 */
.L_x_4758:
[----:B------:R-:W-:Y:S01]  /*5940*/  ULDC UR4, c[0x0][0x2d0] ;  /* 0x0000b40000047ab9 */ /* 0x000fe20000000800 */
[----:B------:R-:W-:Y:S02]  /*5950*/  LEA R5, P4, R88, UR6, 0x1 ;  /* 0x0000000658057c11 */ /* 0x000fe4000f8808ff */
[----:B------:R-:W-:Y:S02]  /*5960*/  ISETP.GE.AND P2, PT, R87, UR4, PT ;  /* 0x0000000457007c0c */ /* 0x000fe4000bf46270 */
[----:B------:R-:W-:Y:S02]  /*5970*/  ISETP.GE.AND P1, PT, R85, UR4, PT ;  /* 0x0000000455007c0c */ /* 0x000fe4000bf26270 */
[----:B------:R-:W-:Y:S02]  /*5980*/  LEA R144, P0, R4, R5, 0x1 ;  /* 0x0000000504907211 */ /* 0x000fe400078008ff */
[----:B------:R-:W-:Y:S02]  /*5990*/  LEA.HI.X R145, R88, UR7, R84, 0x1, P4 ;  /* 0x0000000758917c11 */ /* 0x000fe4000a0f0c54 */
[----:B------:R-:W-:-:S02]  /*59a0*/  IADD3 R5, P4, R127, R4, RZ ;  /* 0x000000047f057210 */ /* 0x000fc40007f9e0ff */
[----:B------:R-:W-:-:S03]  /*59b0*/  LEA.HI.X R145, R4, R145, R3, 0x1, P0 ;  /* 0x0000009104917211 */ /* 0x000fc600000f0c03 */
[CC--:B------:R-:W-:Y:S02]  /*59c0*/  @!P2 IADD3 R7, P3, R4.reuse, R88.reuse, RZ ;  /* 0x000000580407a210 */ /* 0x0c0fe40007f7e0ff */
[----:B------:R-:W-:Y:S02]  /*59d0*/  @!P1 IADD3 R4, P0, R4, R88, RZ ;  /* 0x0000005804049210 */ /* 0x000fe40007f1e0ff */
[----:B------:R-:W-:Y:S01]  /*59e0*/  @!P2 LEA R8, P5, R7, UR6, 0x1 ;  /* 0x000000060708ac11 */ /* 0x000fe2000f8a08ff */
[----:B------:R-:W-:Y:S01]  /*59f0*/  @!P2 IMAD.X R6, R3, 0x1, R84, P3 ;  /* 0x000000010306a824 */ /* 0x000fe200018e0654 */
[----:B------:R-:W-:-:S04]  /*5a00*/  ISETP.GE.AND P3, PT, R130, UR4, PT ;  /* 0x0000000482007c0c */ /* 0x000fc8000bf66270 */
[----:B------:R-:W-:Y:S01]  /*5a10*/  @!P2 LEA.HI.X R9, R7, UR7, R6, 0x1, P5 ;  /* 0x000000070709ac11 */ /* 0x000fe2000a8f0c06 */
[----:B------:R-:W-:Y:S01]  /*5a20*/  IMAD.X R7, R126, 0x1, R3, P4 ;  /* 0x000000017e077824 */ /* 0x000fe200020e0603 */
[C---:B------:R-:W-:Y:S01]  /*5a30*/  @!P1 LEA R12, P4, R4.reuse, UR6, 0x1 ;  /* 0x00000006040c9c11 */ /* 0x040fe2000f8808ff */
[--C-:B------:R-:W-:Y:S01]  /*5a40*/  @!P1 IMAD.X R3, R3, 0x1, R84.reuse, P0 ;  /* 0x0000000103039824 */ /* 0x100fe200000e0654 */
[CC--:B------:R-:W-:Y:S02]  /*5a50*/  @!P2 IADD3 R6, P5, R5.reuse, R88.reuse, RZ ;  /* 0x000000580506a210 */ /* 0x0c0fe40007fbe0ff */
        /* <DEDUP_REMOVED lines=8> */
[----:B------:R-:W-:Y:S01]  /*5ae0*/  @P3 STS [R129+0x6004], RZ ;  /* 0x006004ff81003388 */ /* 0x000fe20000000800 */
[----:B------:R-:W-:-:S02]  /*5af0*/  @!P3 LEA.HI.X R15, R98, R145, R99, 0x6, P4 ;  /* 0x00000091620fb211 */ /* 0x000fc400020f3463 */
[----:B------:R-:W-:Y:S01]  /*5b00*/  @!P2 LEA.HI.X R11, R6, UR7, R11, 0x1, P5 ;  /* 0x00000007060bac11 */ /* 0x000fe2000a8f0c0b */
[----:B------:R-:W-:Y:S01]  /*5b10*/  @P3 STS.64 [R129+0x6008], RZ ;  /* 0x006008ff81003388 */ /* 0x000fe20000000a00 */
[----:B------:R-:W-:-:S03]  /*5b20*/  @!P1 LEA.HI.X R25, R5, UR7, R84, 0x1, P0 ;  /* 0x0000000705199c11 */ /* 0x000fc600080f0c54 */
        /* <DEDUP_REMOVED lines=37> */
[----:B------:R-:W2:Y:S04]  /*5d80*/  LDSM.16.M88.4 R92, [R117+0x3800] ;  /* 0x00380000755c783b */ /* 0x000ea80000000200 */
[----:B------:R-:W0:Y:S01]  /*5d90*/  LDGDEPBAR ;  /* 0x00000000000079af */ /* 0x000e220000000000 */
[C---:B----4-:R-:W-:Y:S06]  /*5da0*/  HMMA.16816.F32.BF16 R32, R4.reuse, R28, RZ ;  /* 0x0000001c0420723c */ /* 0x050fec00000418ff */
[C---:B------:R-:W-:Y:S06]  /*5db0*/  HMMA.16816.F32.BF16 R28, R4.reuse, R30, RZ ;  /* 0x0000001e041c723c */ /* 0x040fec00000418ff */
[C---:B---3--:R-:W-:Y:S06]  /*5dc0*/  HMMA.16816.F32.BF16 R24, R4.reuse, R20, RZ ;  /* 0x000000140418723c */ /* 0x048fec00000418ff */
[----:B------:R-:W-:Y:S06]  /*5dd0*/  HMMA.16816.F32.BF16 R20, R4, R22, RZ ;  /* 0x000000160414723c */ /* 0x000fec00000418ff */
[C---:B-----5:R-:W-:Y:S06]  /*5de0*/  HMMA.16816.F32.BF16 R32, R84.reuse, R16, R32 ;  /* 0x000000105420723c */ /* 0x060fec0000041820 */
[----:B------:R-:W-:Y:S06]  /*5df0*/  HMMA.16816.F32.BF16 R28, R84, R18, R28 ;  /* 0x00000012541c723c */ /* 0x000fec000004181c */
[----:B-1----:R-:W-:Y:S06]  /*5e00*/  HMMA.16816.F32.BF16 R16, R4, R12, RZ ;  /* 0x0000000c0410723c */ /* 0x002fec00000418ff */
        /* <DEDUP_REMOVED lines=56> */
[----:B------:R-:W-:Y:S01]  /*6190*/  HMMA.16816.F32.BF16 R20, R92, R86, R20 ;  /* 0x000000565c14723c */ /* 0x000fe20000041814 */
[----:B------:R-:W2:Y:S01]  /*61a0*/  LDSM.16.M88.4 R84, [R117+0x5c00] ;  /* 0x005c00007554783b */ /* 0x000ea20000000200 */
[----:B------:R-:W-:-:S04]  /*61b0*/  DEPBAR.LE SB0, 0x0 ;  /* 0x000080000000791a */ /* 0x000fc80000000000 */
[----:B------:R-:W-:Y:S01]  /*61c0*/  FMUL.FTZ R113, R24, UR10 ;  /* 0x0000000a18717c20 */ /* 0x000fe20008410000 */
[----:B------:R-:W-:Y:S01]  /*61d0*/  FMUL.FTZ R25, R25, UR10 ;  /* 0x0000000a19197c20 */ /* 0x000fe20008410000 */
[----:B------:R-:W3:Y:S01]  /*61e0*/  S2R R24, SR_TID.X ;  /* 0x0000000000187919 */ /* 0x000ee20000002100 */
[----:B------:R-:W-:Y:S01]  /*61f0*/  FMUL.FTZ R26, R26, UR10 ;  /* 0x0000000a1a1a7c20 */ /* 0x000fe20008410000 */
[----:B------:R-:W-:Y:S01]  /*6200*/  FMUL.FTZ R27, R27, UR10 ;  /* 0x0000000a1b1b7c20 */ /* 0x000fe20008410000 */
[----:B------:R-:W-:Y:S01]  /*6210*/  MUFU.TANH R147, R25 ;  /* 0x0000001900937308 */ /* 0x000fe20000002400 */
[----:B------:R-:W-:Y:S01]  /*6220*/  FMUL.FTZ R33, R33, UR10 ;  /* 0x0000000a21217c20 */ /* 0x000fe20008410000 */
[----:B------:R-:W-:Y:S01]  /*6230*/  FMUL.FTZ R35, R35, UR10 ;  /* 0x0000000a23237c20 */ /* 0x000fe20008410000 */
[----:B------:R-:W-:Y:S01]  /*6240*/  FMUL.FTZ R3, R34, UR10 ;  /* 0x0000000a22037c20 */ /* 0x000fe20008410000 */
[----:B------:R-:W-:-:S03]  /*6250*/  FMUL.FTZ R32, R32, UR10 ;  /* 0x0000000a20207c20 */ /* 0x000fc60008410000 */
[----:B------:R-:W-:Y:S01]  /*6260*/  FMUL.FTZ R34, R28, UR10 ;  /* 0x0000000a1c227c20 */ /* 0x000fe20008410000 */
[----:B------:R-:W4:Y:S01]  /*6270*/  MUFU.TANH R33, R33 ;  /* 0x0000002100217308 */ /* 0x000f220000002400 */
[----:B------:R-:W-:Y:S01]  /*6280*/  FMUL.FTZ R28, R29, UR10 ;  /* 0x0000000a1d1c7c20 */ /* 0x000fe20008410000 */
[----:B------:R-:W-:Y:S01]  /*6290*/  FMUL.FTZ R30, R30, UR10 ;  /* 0x0000000a1e1e7c20 */ /* 0x000fe20008410000 */
[----:B------:R-:W-:Y:S02]  /*62a0*/  FMUL.FTZ R29, R31, UR10 ;  /* 0x0000000a1f1d7c20 */ /* 0x000fe40008410000 */
[----:B------:R-:W-:Y:S01]  /*62b0*/  FMUL.FTZ R111, R21, UR10 ;  /* 0x0000000a156f7c20 */ /* 0x000fe20008410000 */
[----:B------:R-:W-:Y:S01]  /*62c0*/  FMUL.FTZ R20, R20, UR10 ;  /* 0x0000000a14147c20 */ /* 0x000fe20008410000 */
[----:B------:R-:W-:Y:S01]  /*62d0*/  FMUL.FTZ R22, R22, UR10 ;  /* 0x0000000a16167c20 */ /* 0x000fe20008410000 */
[----:B------:R-:W5:Y:S01]  /*62e0*/  MUFU.TANH R35, R35 ;  /* 0x0000002300237308 */ /* 0x000f620000002400 */
[----:B------:R-:W-:Y:S01]  /*62f0*/  FMUL.FTZ R23, R23, UR10 ;  /* 0x0000000a17177c20 */ /* 0x000fe20008410000 */
[C---:B-1----:R-:W-:Y:S06]  /*6300*/  HMMA.16816.F32.BF16 R16, R92.reuse, R88, R16 ;  /* 0x000000585c10723c */ /* 0x042fec0000041810 */
[----:B------:R1:W-:Y:S01]  /*6310*/  MUFU.TANH R141, R20 ;  /* 0x00000014008d7308 */ /* 0x0003e20000002400 */
[----:B---3--:R-:W-:Y:S01]  /*6320*/  IMAD.SHL.U32 R21, R24, 0x2, RZ ;  /* 0x0000000218157824 */ /* 0x008fe200078e00ff */
[C---:B------:R-:W-:Y:S06]  /*6330*/  HMMA.16816.F32.BF16 R12, R92.reuse, R90, R12 ;  /* 0x0000005a5c0c723c */ /* 0x040fec000004180c */
[----:B------:R-:W3:Y:S01]  /*6340*/  MUFU.TANH R34, R34 ;  /* 0x0000002200227308 */ /* 0x000ee20000002400 */
[----:B------:R-:W-:Y:S01]  /*6350*/  LOP3.LUT R21, R21, 0x6, RZ, 0xc0, !PT ;  /* 0x0000000615157812 */ /* 0x000fe200078ec0ff */
[C---:B--2---:R-:W-:Y:S06]  /*6360*/  HMMA.16816.F32.BF16 R8, R92.reuse, R84, R8 ;  /* 0x000000545c08723c */ /* 0x044fec0000041808 */
[----:B------:R-:W-:Y:S01]  /*6370*/  MUFU.TANH R28, R28 ;  /* 0x0000001c001c7308 */ /* 0x000fe20000002400 */
[----:B-1----:R-:W-:Y:S01]  /*6380*/  IMAD R20, R128, 0x40, R21 ;  /* 0x0000004080147824 */ /* 0x002fe200078e0215 */
[----:B------:R-:W-:Y:S01]  /*6390*/  HMMA.16816.F32.BF16 R4, R92, R86, R4 ;  /* 0x000000565c04723c */ /* 0x000fe20000041804 */
[----:B------:R-:W-:-:S02]  /*63a0*/  FMUL.FTZ R109, R17, UR10 ;  /* 0x0000000a116d7c20 */ /* 0x000fc40008410000 */
[----:B------:R-:W-:-:S03]  /*63b0*/  VIADD R17, R20, 0x1 ;  /* 0x0000000114117836 */ /* 0x000fc60000000000 */
[----:B------:R-:W1:Y:S01]  /*63c0*/  MUFU.TANH R30, R30 ;  /* 0x0000001e001e7308 */ /* 0x000e620000002400 */
[----:B------:R-:W-:Y:S01]  /*63d0*/  FMUL.FTZ R107, R16, UR10 ;  /* 0x0000000a106b7c20 */ /* 0x000fe20008410000 */
[----:B------:R-:W-:Y:S02]  /*63e0*/  VIADD R16, R20, 0x8 ;  /* 0x0000000814107836 */ /* 0x000fe40000000000 */
[----:B------:R-:W-:Y:S01]  /*63f0*/  FMUL.FTZ R108, R18, UR10 ;  /* 0x0000000a126c7c20 */ /* 0x000fe20008410000 */
[-C--:B------:R-:W-:Y:S01]  /*6400*/  ISETP.GE.AND P0, PT, R17, R103.reuse, PT ;  /* 0x000000671100720c */ /* 0x080fe20003f06270 */
[----:B------:R-:W-:Y:S01]  /*6410*/  FMUL.FTZ R134, R19, UR10 ;  /* 0x0000000a13867c20 */ /* 0x000fe20008410000 */
[-C--:B------:R-:W-:Y:S01]  /*6420*/  ISETP.GE.AND P5, PT, R17, R102.reuse, PT ;  /* 0x000000661100720c */ /* 0x080fe20003fa6270 */
[----:B------:R-:W-:Y:S01]  /*6430*/  FMUL.FTZ R115, R12, UR10 ;  /* 0x0000000a0c737c20 */ /* 0x000fe20008410000 */
[----:B------:R-:W2:Y:S01]  /*6440*/  MUFU.TANH R29, R29 ;  /* 0x0000001d001d7308 */ /* 0x000ea20000002400 */
[----:B----4-:R-:W-:Y:S01]  /*6450*/  FSEL R21, R33, -INF , !P0 ;  /* 0xff80000021157808 */ /* 0x010fe20004000000 */
[----:B------:R-:W-:Y:S01]  /*6460*/  FMUL.FTZ R135, R13, UR10 ;  /* 0x0000000a0d877c20 */ /* 0x000fe20008410000 */
[-C--:B------:R-:W-:Y:S01]  /*6470*/  ISETP.GE.AND P4, PT, R16, R103.reuse, PT ;  /* 0x000000671000720c */ /* 0x080fe20003f86270 */
[----:B------:R-:W-:Y:S01]  /*6480*/  VIADD R13, R20, 0x18 ;  /* 0x00000018140d7836 */ /* 0x000fe20000000000 */
[-C--:B------:R-:W-:Y:S01]  /*6490*/  ISETP.GE.AND P0, PT, R16, R102.reuse, PT ;  /* 0x000000661000720c */ /* 0x080fe20003f06270 */
[----:B------:R-:W-:Y:S01]  /*64a0*/  VIADD R16, R20, 0x9 ;  /* 0x0000000914107836 */ /* 0x000fe20000000000 */
[----:B-----5:R-:W-:Y:S01]  /*64b0*/  FSEL R18, R35, -INF , !P5 ;  /* 0xff80000023127808 */ /* 0x020fe20006800000 */
[----:B------:R-:W-:Y:S01]  /*64c0*/  MUFU.TANH R110, R26 ;  /* 0x0000001a006e7308 */ /* 0x000fe20000002400 */
[----:B---3--:R-:W-:Y:S01]  /*64d0*/  FSEL R19, R34, -INF , !P4 ;  /* 0xff80000022137808 */ /* 0x008fe20006000000 */
[----:B------:R-:W-:Y:S01]  /*64e0*/  FMUL.FTZ R95, R8, UR10 ;  /* 0x0000000a085f7c20 */ /* 0x000fe20008410000 */
[----:B------:R-:W-:Y:S01]  /*64f0*/  ISETP.GE.AND P5, PT, R16, R103, PT ;  /* 0x000000671000720c */ /* 0x000fe20003fa6270 */
[----:B------:R-:W-:Y:S01]  /*6500*/  VIADD R8, R20, 0x21 ;  /* 0x0000002114087836 */ /* 0x000fe20000000000 */
[----:B------:R-:W-:Y:S01]  /*6510*/  ISETP.GE.AND P4, PT, R16, R102, PT ;  /* 0x000000661000720c */ /* 0x000fe20003f86270 */
[----:B------:R-:W-:Y:S01]  /*6520*/  FMUL.FTZ R14, R14, UR10 ;  /* 0x0000000a0e0e7c20 */ /* 0x000fe20008410000 */
[----:B-1----:R-:W-:Y:S01]  /*6530*/  FSEL R16, R30, -INF , !P0 ;  /* 0xff8000001e107808 */ /* 0x002fe20004000000 */
[----:B------:R-:W1:Y:S01]  /*6540*/  MUFU.TANH R113, R113 ;  /* 0x0000007100717308 */ /* 0x000e620000002400 */
[----:B------:R-:W-:Y:S01]  /*6550*/  FSEL R17, R28, -INF , !P5 ;  /* 0xff8000001c117808 */ /* 0x000fe20006800000 */
[----:B------:R-:W-:Y:S01]  /*6560*/  FMUL.FTZ R15, R15, UR10 ;  /* 0x0000000a0f0f7c20 */ /* 0x000fe20008410000 */
[----:B--2---:R-:W-:Y:S01]  /*6570*/  FSEL R12, R29, -INF , !P4 ;  /* 0xff8000001d0c7808 */ /* 0x004fe20006000000 */
[----:B------:R-:W-:Y:S01]  /*6580*/  FMUL.FTZ R9, R9, UR10 ;  /* 0x0000000a09097c20 */ /* 0x000fe20008410000 */
[----:B------:R-:W-:Y:S01]  /*6590*/  FMUL.FTZ R104, R6, UR10 ;  /* 0x0000000a06687c20 */ /* 0x000fe20008410000 */
[----:B------:R-:W-:Y:S01]  /*65a0*/  FMUL.FTZ R10, R10, UR10 ;  /* 0x0000000a0a0a7c20 */ /* 0x000fe20008410000 */
[----:B------:R-:W-:Y:S01]  /*65b0*/  FMUL.FTZ R105, R4, UR10 ;  /* 0x0000000a04697c20 */ /* 0x000fe20008410000 */
[----:B------:R2:W-:Y:S01]  /*65c0*/  MUFU.TANH R148, R22 ;  /* 0x0000001600947308 */ /* 0x0005e20000002400 */
[----:B------:R-:W-:-:S02]  /*65d0*/  VIADD R4, R20, 0x31 ;  /* 0x0000003114047836 */ /* 0x000fc40000000000 */
[----:B------:R-:W-:Y:S01]  /*65e0*/  FMUL.FTZ R11, R11, UR10 ;  /* 0x0000000a0b0b7c20 */ /* 0x000fe20008410000 */
[----:B------:R-:W-:Y:S01]  /*65f0*/  FMUL.FTZ R5, R5, UR10 ;  /* 0x0000000a05057c20 */ /* 0x000fe20008410000 */
[----:B------:R-:W-:-:S03]  /*6600*/  FMUL.FTZ R7, R7, UR10 ;  /* 0x0000000a07077c20 */ /* 0x000fc60008410000 */
[----:B------:R-:W3:Y:S08]  /*6610*/  MUFU.TANH R150, R27 ;  /* 0x0000001b00967308 */ /* 0x000ef00000002400 */
[----:B------:R-:W4:Y:S01]  /*6620*/  MUFU.TANH R146, R23 ;  /* 0x0000001700927308 */ /* 0x000f220000002400 */
[----:B--2---:R-:W-:-:S05]  /*6630*/  VIADD R22, R20, 0x10 ;  /* 0x0000001014167836 */ /* 0x004fca0000000000 */
[CC--:B------:R-:W-:Y:S02]  /*6640*/  ISETP.GE.AND P0, PT, R22.reuse, R103.reuse, PT ;  /* 0x000000671600720c */ /* 0x0c0fe40003f06270 */
[----:B------:R-:W-:Y:S01]  /*6650*/  ISETP.GE.AND P5, PT, R22, R102, PT ;  /* 0x000000661600720c */ /* 0x000fe20003fa6270 */
[----:B------:R-:W-:Y:S01]  /*6660*/  VIADD R22, R20, 0x11 ;  /* 0x0000001114167836 */ /* 0x000fe20000000000 */
[----:B------:R-:W-:Y:S01]  /*6670*/  MUFU.TANH R107, R107 ;  /* 0x0000006b006b7308 */ /* 0x000fe20000002400 */
[----:B-1----:R-:W-:Y:S02]  /*6680*/  FSEL R113, R113, -INF , !P0 ;  /* 0xff80000071717808 */ /* 0x002fe40004000000 */
[----:B------:R-:W-:Y:S02]  /*6690*/  FSEL R110, R110, -INF , !P5 ;  /* 0xff8000006e6e7808 */ /* 0x000fe40006800000 */
[-C--:B------:R-:W-:Y:S02]  /*66a0*/  ISETP.GE.AND P4, PT, R22, R103.reuse, PT ;  /* 0x000000671600720c */ /* 0x080fe40003f86270 */
[----:B------:R-:W-:Y:S01]  /*66b0*/  ISETP.GE.AND P5, PT, R13, R103, PT ;  /* 0x000000670d00720c */ /* 0x000fe20003fa6270 */
[----:B------:R-:W1:Y:S01]  /*66c0*/  MUFU.TANH R111, R111 ;  /* 0x0000006f006f7308 */ /* 0x000e620000002400 */
[----:B------:R-:W-:-:S02]  /*66d0*/  FSEL R147, R147, -INF , !P4 ;  /* 0xff80000093937808 */ /* 0x000fc40006000000 */
[-C--:B------:R-:W-:Y:S01]  /*66e0*/  ISETP.GE.AND P4, PT, R13, R102.reuse, PT ;  /* 0x000000660d00720c */ /* 0x080fe20003f86270 */
[----:B------:R-:W-:Y:S01]  /*66f0*/  VIADD R13, R20, 0x19 ;  /* 0x00000019140d7836 */ /* 0x000fe20000000000 */
[-C--:B------:R-:W-:Y:S02]  /*6700*/  ISETP.GE.AND P0, PT, R22, R102.reuse, PT ;  /* 0x000000661600720c */ /* 0x080fe40003f06270 */
[----:B------:R-:W-:Y:S01]  /*6710*/  FSEL R141, R141, -INF , !P5 ;  /* 0xff8000008d8d7808 */ /* 0x000fe20006800000 */
[----:B------:R-:W2:Y:S01]  /*6720*/  MUFU.TANH R109, R109 ;  /* 0x0000006d006d7308 */ /* 0x000ea20000002400 */
[----:B---3--:R-:W-:Y:S02]  /*6730*/  FSEL R150, R150, -INF , !P0 ;  /* 0xff80000096967808 */ /* 0x008fe40004000000 */
[C---:B------:R-:W-:Y:S02]  /*6740*/  ISETP.GE.AND P0, PT, R13.reuse, R103, PT ;  /* 0x000000670d00720c */ /* 0x040fe40003f06270 */
[----:B------:R-:W-:Y:S01]  /*6750*/  ISETP.GE.AND P5, PT, R13, R102, PT ;  /* 0x000000660d00720c */ /* 0x000fe20003fa6270 */
[----:B------:R-:W-:Y:S01]  /*6760*/  VIADD R13, R20, 0x20 ;  /* 0x00000020140d7836 */ /* 0x000fe20000000000 */
[----:B------:R-:W-:Y:S01]  /*6770*/  FSEL R148, R148, -INF , !P4 ;  /* 0xff80000094947808 */ /* 0x000fe20006000000 */
[----:B------:R-:W3:Y:S01]  /*6780*/  MUFU.TANH R108, R108 ;  /* 0x0000006c006c7308 */ /* 0x000ee20000002400 */
[----:B----4-:R-:W-:-:S02]  /*6790*/  FSEL R146, R146, -INF , !P5 ;  /* 0xff80000092927808 */ /* 0x010fc40006800000 */
[-C--:B------:R-:W-:Y:S02]  /*67a0*/  ISETP.GE.AND P4, PT, R13, R103.reuse, PT ;  /* 0x000000670d00720c */ /* 0x080fe40003f86270 */
[----:B-1----:R-:W-:Y:S02]  /*67b0*/  FSEL R111, R111, -INF , !P0 ;  /* 0xff8000006f6f7808 */ /* 0x002fe40004000000 */
[----:B------:R-:W-:Y:S01]  /*67c0*/  FSEL R107, R107, -INF , !P4 ;  /* 0xff8000006b6b7808 */ /* 0x000fe20006000000 */
[----:B------:R-:W1:Y:S01]  /*67d0*/  MUFU.TANH R134, R134 ;  /* 0x0000008600867308 */ /* 0x000e620000002400 */
[C---:B------:R-:W-:Y:S02]  /*67e0*/  ISETP.GE.AND P5, PT, R8.reuse, R103, PT ;  /* 0x000000670800720c */ /* 0x040fe40003fa6270 */
[-C--:B------:R-:W-:Y:S01]  /*67f0*/  ISETP.GE.AND P4, PT, R8, R102.reuse, PT ;  /* 0x000000660800720c */ /* 0x080fe20003f86270 */
[----:B------:R-:W-:Y:S01]  /*6800*/  VIADD R8, R20, 0x28 ;  /* 0x0000002814087836 */ /* 0x000fe20000000000 */
[----:B------:R-:W-:-:S02]  /*6810*/  ISETP.GE.AND P0, PT, R13, R102, PT ;  /* 0x000000660d00720c */ /* 0x000fc40003f06270 */
[----:B--2---:R-:W-:Y:S01]  /*6820*/  FSEL R109, R109, -INF , !P5 ;  /* 0xff8000006d6d7808 */ /* 0x004fe20006800000 */
[----:B------:R-:W2:Y:S01]  /*6830*/  MUFU.TANH R115, R115 ;  /* 0x0000007300737308 */ /* 0x000ea20000002400 */
[----:B---3--:R-:W-:Y:S02]  /*6840*/  FSEL R108, R108, -INF , !P0 ;  /* 0xff8000006c6c7808 */ /* 0x008fe40004000000 */
        /* <DEDUP_REMOVED lines=28> */
[----:B------:R-:W-:-:S04]  /*6a10*/  LEA R138, P0, R101, UR8, 0x1 ;  /* 0x00000008658a7c11 */ /* 0x000fc8000f8008ff */
[----:B------:R-:W-:Y:S01]  /*6a20*/  LEA.HI.X R139, R101, UR9, R100, 0x1, P0 ;  /* 0x00000009658b7c11 */ /* 0x000fe200080f0c64 */
[----:B------:R-:W2:Y:S01]  /*6a30*/  MUFU.TANH R105, R105 ;  /* 0x0000006900697308 */ /* 0x000ea20000002400 */
[----:B---3--:R-:W-:Y:S01]  /*6a40*/  FSEL R92, R92, -INF , !P4 ;  /* 0xff8000005c5c7808 */ /* 0x008fe20006000000 */
[----:B------:R-:W-:Y:S01]  /*6a50*/  BAR.SYNC.DEFER_BLOCKING 0x0 ;  /* 0x0000000000007b1d */ /* 0x000fe20000010000 */
[----:B------:R-:W-:Y:S01]  /*6a60*/  ISETP.GE.AND P4, PT, R4, R103, PT ;  /* 0x000000670400720c */ /* 0x000fe20003f86270 */
[----:B------:R-:W-:Y:S01]  /*6a70*/  VIADD R4, R20, 0x39 ;  /* 0x0000003914047836 */ /* 0x000fe20000000000 */
[----:B------:R-:W-:-:S03]  /*6a80*/  ISETP.GT.AND P0, PT, R128, R123, PT ;  /* 0x0000007b8000720c */ /* 0x000fc60003f04270 */
[----:B------:R-:W3:Y:S01]  /*6a90*/  MUFU.TANH R32, R32 ;  /* 0x0000002000207308 */ /* 0x000ee20000002400 */
[----:B-1----:R-:W-:Y:S02]  /*6aa0*/  FSEL R94, R94, -INF , !P5 ;  /* 0xff8000005e5e7808 */ /* 0x002fe40006800000 */
[----:B------:R-:W-:-:S05]  /*6ab0*/  ISETP.GE.AND P5, PT, R20, R103, PT ;  /* 0x000000671400720c */ /* 0x000fca0003fa6270 */
[----:B------:R3:W1:Y:S01]  /*6ac0*/  MUFU.TANH R6, R5 ;  /* 0x0000000500067308 */ /* 0x0006620000002400 */
[----:B--2---:R-:W-:Y:S02]  /*6ad0*/  FSEL R105, R105, -INF , !P4 ;  /* 0xff80000069697808 */ /* 0x004fe40006000000 */
[----:B------:R-:W-:-:S05]  /*6ae0*/  ISETP.GE.AND P4, PT, R4, R103, PT ;  /* 0x000000670400720c */ /* 0x000fca0003f86270 */
[----:B------:R-:W2:Y:S08]  /*6af0*/  MUFU.TANH R3, R3 ;  /* 0x0000000300037308 */ /* 0x000eb00000002400 */
[----:B------:R-:W4:Y:S01]  /*6b00*/  MUFU.TANH R84, R7 ;  /* 0x0000000700547308 */ /* 0x000f220000002400 */
[----:B---3--:R-:W-:Y:S02]  /*6b10*/  FSEL R5, R32, -INF , !P5 ;  /* 0xff80000020057808 */ /* 0x008fe40006800000 */
[----:B-1----:R-:W-:-:S02]  /*6b20*/  FSEL R103, R6, -INF , !P4 ;  /* 0xff80000006677808 */ /* 0x002fc40006000000 */
[-C--:B------:R-:W-:Y:S02]  /*6b30*/  ISETP.GE.AND P5, PT, R20, R102.reuse, PT ;  /* 0x000000661400720c */ /* 0x080fe40003fa6270 */
[----:B------:R-:W-:Y:S02]  /*6b40*/  ISETP.GE.AND P4, PT, R4, R102, PT ;  /* 0x000000660400720c */ /* 0x000fe40003f86270 */
[----:B--2---:R-:W-:Y:S02]  /*6b50*/  FSEL R4, R3, -INF , !P5 ;  /* 0xff80000003047808 */ /* 0x004fe40006800000 */
[----:B----4-:R-:W-:Y:S01]  /*6b60*/  FSEL R84, R84, -INF , !P4 ;  /* 0xff80000054547808 */ /* 0x010fe20006000000 */
[----:B------:R-:W-:Y:S08]  /*6b70*/  @!P0 BRA `(.L_x_4759) ;  /* 0x0000000400ec8947 */ /* 0x000ff00003800000 */
[----:B------:R-:W-:Y:S05]  /*6b80*/  @!P6 BRA `(.L_x_4760) ;  /* 0x0000000000f8e947 */ /* 0x000fea0003800000 */
[----:B------:R-:W1:Y:S01]  /*6b90*/  LDC R8, c[0x0][0x380] ;  /* 0x0000e000ff087b82 */ /* 0x000e620000000800 */
[----:B------:R-:W-:Y:S01]  /*6ba0*/  MOV R10, RZ ;  /* 0x000000ff000a7202 */ /* 0x000fe20000000f00 */
[----:B------:R-:W-:Y:S01]  /*6bb0*/  IMAD.SHL.U32 R9, R128, 0x40, RZ ;  /* 0x0000004080097824 */ /* 0x000fe200078e00ff */
        /* <DEDUP_REMOVED lines=8> */
[----:B------:R-:W-:Y:S01]  /*6c40*/  IMAD.HI.U32 R6, R11, R3, R10 ;  /* 0x000000030b067227 */ /* 0x000fe200078e000a */
[----:B------:R-:W-:-:S03]  /*6c50*/  IABS R3, R9 ;  /* 0x0000000900037213 */ /* 0x000fc60000000000 */
[C---:B------:R-:W-:Y:S01]  /*6c60*/  VIADD R11, R9.reuse, 0xffffffc0 ;  /* 0xffffffc0090b7836 */ /* 0x040fe20000000000 */
[----:B------:R-:W-:Y:S01]  /*6c70*/  LOP3.LUT R9, R9, R8, RZ, 0x3c, !PT ;  /* 0x0000000809097212 */ /* 0x000fe200078e3cff */
[----:B------:R-:W-:-:S05]  /*6c80*/  IMAD.HI.U32 R13, R6, R3, RZ ;  /* 0x00000003060d7227 */ /* 0x000fca00078e00ff */
[----:B------:R-:W-:-:S05]  /*6c90*/  IADD3 R10, -R13, RZ, RZ ;  /* 0x000000ff0d0a7210 */ /* 0x000fca0007ffe1ff */
[----:B------:R-:W-:Y:S01]  /*6ca0*/  IMAD R10, R7, R10, R3 ;  /* 0x0000000a070a7224 */ /* 0x000fe200078e0203 */
        /* <DEDUP_REMOVED lines=8> */
[----:B------:R-:W-:-:S05]  /*6d30*/  IMAD R10, R7, R10, R3 ;  /* 0x0000000a070a7224 */ /* 0x000fca00078e0203 */
        /* <DEDUP_REMOVED lines=10> */
[----:B------:R-:W-:Y:S02]  /*6de0*/  MOV R7, R6 ;  /* 0x0000000600077202 */ /* 0x000fe40000000f00 */
[----:B------:R-:W-:-:S03]  /*6df0*/  LOP3.LUT R6, RZ, R8, RZ, 0x33, !PT ;  /* 0x00000008ff067212 */ /* 0x000fc600078e33ff */
        /* <DEDUP_REMOVED lines=23> */
.L_x_4760:
[----:B------:R-:W-:-:S04]  /*6f70*/  LEA R6, -R96, RZ, 0x6 ;  /* 0x000000ff60067211 */ /* 0x000fc800078e31ff */
[----:B------:R-:W-:-:S07]  /*6f80*/  SHF.R.S32.HI R3, RZ, 0x1f, R6 ;  /* 0x0000001fff037819 */ /* 0x000fce0000011406 */
.L_x_4761:
[C---:B------:R-:W-:Y:S01]  /*6f90*/  LEA R138, P4, R6.reuse, R138, 0x1 ;  /* 0x0000008a068a7211 */ /* 0x040fe200078808ff */
[----:B------:R1:W-:Y:S01]  /*6fa0*/  @P3 STS [R129+0x3000], RZ ;  /* 0x003000ff81003388 */ /* 0x0003e20000000800 */
[----:B------:R-:W-:Y:S02]  /*6fb0*/  BSSY B0, `(.L_x_4762) ;  /* 0x0000036000007945 */ /* 0x000fe40003800000 */
[----:B------:R-:W-:Y:S01]  /*6fc0*/  LEA.HI.X R139, R6, R139, R3, 0x1, P4 ;  /* 0x0000008b068b7211 */ /* 0x000fe200020f0c03 */
[----:B------:R1:W-:Y:S01]  /*6fd0*/  @P3 STS [R129+0x3004], RZ ;  /* 0x003004ff81003388 */ /* 0x0003e20000000800 */
[----:B------:R-:W-:-:S03]  /*6fe0*/  @!P2 IADD3 R8, P4, R101, R6, RZ ;  /* 0x000000066508a210 */ /* 0x000fc60007f9e0ff */
[----:B------:R1:W-:Y:S02]  /*6ff0*/  @P3 STS.64 [R129+0x3008], RZ ;  /* 0x003008ff81003388 */ /* 0x0003e40000000a00 */
[----:B------:R-:W-:Y:S01]  /*7000*/  @!P2 IMAD.X R7, R100, 0x1, R3, P4 ;  /* 0x000000016407a824 */ /* 0x000fe200020e0603 */
        /* <DEDUP_REMOVED lines=14> */
[----:B------:R-:W-:Y:S01]  /*70f0*/  @!P1 LEA R14, P4, R8, UR8, 0x1 ;  /* 0x00000008080e9c11 */ /* 0x000fe2000f8808ff */
        /* <DEDUP_REMOVED lines=33> */
.L_x_4763:
[----:B------:R-:W-:Y:S05]  /*7310*/  BSYNC B0 ;  /* 0x0000000000007941 */ /* 0x000fea0003800000 */
.L_x_4762:
[----:B------:R-:W0:Y:S02]  /*7320*/  LDGDEPBAR ;  /* 0x00000000000079af */ /* 0x000e240000000000 */
.L_x_4759:
[----:B-12---:R-:W-:Y:S01]  /*7330*/  FMNMX.FTZ R8, R2, R5, !PT ;  /* 0x0000000502087209 */ /* 0x006fe20007810000 */
        /* <DEDUP_REMOVED lines=51> */
[----:B------:R-:W-:Y:S01]  /*7670*/  FMUL.FTZ R137, R137, UR11 ;  /* 0x0000000b89897c20 */ /* 0x000fe20008410000 */
        /* <DEDUP_REMOVED lines=20> */
[----:B------:R-:W4:Y:S01]  /*77c0*/  LDSM.16.MT88.4 R16, [R116+0x6000] ;  /* 0x006000007410783b */ /* 0x000f220000004200 */
        /* <DEDUP_REMOVED lines=28> */
[----:B------:R-:W-:Y:S01]  /*7990*/  LDSM.16.MT88.4 R56, [R118+0x6400] ;  /* 0x006400007638783b */ /* 0x000fe20000004200 */
        /* <DEDUP_REMOVED lines=16> */
[----:B------:R-:W1:Y:S01]  /*7aa0*/  MUFU.EX2 R85, R85 ;  /* 0x0000005500557308 */ /* 0x000e620000000800 */
        /* <DEDUP_REMOVED lines=31> */
[----:B------:R-:W1:Y:S01]  /*7ca0*/  MUFU.EX2 R112, R112 ;  /* 0x0000007000707308 */ /* 0x000e620000000800 */
[----:B--2---:R-:W-:Y:S01]  /*7cb0*/  F2FP.BF16.F32.PACK_AB R83, R0, R93 ;  /* 0x0000005d0053723e */ /* 0x004fe200000010ff */
[----:B------:R-:W-:Y:S01]  /*7cc0*/  FFMA.FTZ R137, R143, R137, R136 ;  /* 0x000000898f897223 */ /* 0x000fe20000010088 */
[----:B------:R-:W-:-:S03]  /*7cd0*/  FFMA.FTZ R2, R142, R2, R87 ;  /* 0x000000028e027223 */ /* 0x000fc60000010057 */
[----:B------:R-:W-:Y:S01]  /*7ce0*/  FADD.FTZ R90, R90, R137 ;  /* 0x000000895a5a7221 */ /* 0x000fe20000010000 */
[----:B------:R-:W-:Y:S01]  /*7cf0*/  FADD.FTZ R2, R85, R2 ;  /* 0x0000000255027221 */ /* 0x000fe20000010000 */
[----:B------:R-:W-:Y:S01]  /*7d00*/  HMMA.16816.F32.BF16 R28, R80, R32, R28 ;  /* 0x00000020501c723c */ /* 0x000fe2000004181c */
[----:B------:R-:W-:Y:S01]  /*7d10*/  MUFU.EX2 R102, R102 ;  /* 0x0000006600667308 */ /* 0x000fe20000000800 */
[----:B------:R-:W-:Y:S01]  /*7d20*/  FADD.FTZ R91, R91, R90 ;  /* 0x0000005a5b5b7221 */ /* 0x000fe20000010000 */
[----:B------:R-:W-:-:S03]  /*7d30*/  FADD.FTZ R93, R93, R2 ;  /* 0x000000025d5d7221 */ /* 0x000fc60000010000 */
[C---:B------:R-:W-:Y:S01]  /*7d40*/  HMMA.16816.F32.BF16 R32, R80.reuse, R34, R52 ;  /* 0x000000225020723c */ /* 0x040fe20000041834 */
[----:B------:R-:W2:Y:S01]  /*7d50*/  LDSM.16.MT88.4 R52, [R118+0x8000] ;  /* 0x008000007634783b */ /* 0x000ea20000004200 */
[----:B------:R-:W-:Y:S01]  /*7d60*/  FADD.FTZ R2, R86, R91 ;  /* 0x0000005b56027221 */ /* 0x000fe20000010000 */
[----:B------:R-:W-:Y:S01]  /*7d70*/  MUFU.EX2 R101, R101 ;  /* 0x0000006500657308 */ /* 0x000fe20000000800 */
[----:B------:R-:W-:Y:S02]  /*7d80*/  FADD.FTZ R0, R0, R93 ;  /* 0x0000005d00007221 */ /* 0x000fe40000010000 */
[C---:B---3--:R-:W-:Y:S05]  /*7d90*/  HMMA.16816.F32.BF16 R4, R80.reuse, R8, R4 ;  /* 0x000000085004723c */ /* 0x048fea0000041804 */
[----:B------:R-:W-:Y:S01]  /*7da0*/  MUFU.EX2 R111, R111 ;  /* 0x0000006f006f7308 */ /* 0x000fe20000000800 */
[C---:B------:R-:W-:Y:S01]  /*7db0*/  HMMA.16816.F32.BF16 R8, R80.reuse, R10, R76 ;  /* 0x0000000a5008723c */ /* 0x040fe2000004184c */
[----:B------:R-:W-:Y:S05]  /*7dc0*/  LDSM.16.MT88.4 R76, [R118+0x6c00] ;  /* 0x006c0000764c783b */ /* 0x000fea0000004200 */
[C---:B----4-:R-:W-:Y:S01]  /*7dd0*/  HMMA.16816.F32.BF16 R12, R80.reuse, R16, R12 ;  /* 0x00000010500c723c */ /* 0x050fe2000004180c */
[----:B------:R-:W3:Y:S05]  /*7de0*/  MUFU.EX2 R110, R110 ;  /* 0x0000006e006e7308 */ /* 0x000eea0000000800 */
[C---:B------:R-:W-:Y:S01]  /*7df0*/  HMMA.16816.F32.BF16 R16, R80.reuse, R18, R68 ;  /* 0x000000125010723c */ /* 0x040fe20000041844 */
[----:B------:R-:W-:Y:S02]  /*7e00*/  LDSM.16.MT88.4 R68, [R116+0x6c00] ;  /* 0x006c00007444783b */ /* 0x000fe40000004200 */
[----:B------:R-:W-:Y:S03]  /*7e10*/  MUFU.EX2 R100, R100 ;  /* 0x0000006400647308 */ /* 0x000fe60000000800 */
[C---:B------:R-:W-:Y:S05]  /*7e20*/  HMMA.16816.F32.BF16 R20, R80.reuse, R24, R20 ;  /* 0x000000185014723c */ /* 0x040fea0000041814 */
[----:B------:R-:W4:Y:S01]  /*7e30*/  MUFU.EX2 R97, R97 ;  /* 0x0000006100617308 */ /* 0x000f220000000800 */
[C---:B------:R-:W-:Y:S01]  /*7e40*/  HMMA.16816.F32.BF16 R24, R80.reuse, R26, R60 ;  /* 0x0000001a5018723c */ /* 0x040fe2000004183c */
[----:B------:R-:W-:Y:S05]  /*7e50*/  LDSM.16.MT88.4 R60, [R118+0x6800] ;  /* 0x00680000763c783b */ /* 0x000fea0000004200 */
[C---:B--2---:R-:W-:Y:S01]  /*7e60*/  HMMA.16816.F32.BF16 R36, R80.reuse, R52, R36 ;  /* 0x000000345024723c */ /* 0x044fe20000041824 */
[----:B------:R-:W-:Y:S05]  /*7e70*/  MUFU.EX2 R141, R141 ;  /* 0x0000008d008d7308 */ /* 0x000fea0000000800 */
[C---:B------:R-:W-:Y:S01]  /*7e80*/  HMMA.16816.F32.BF16 R40, R80.reuse, R54, R40 ;  /* 0x000000365028723c */ /* 0x040fe20000041828 */
[----:B------:R-:W2:Y:S02]  /*7e90*/  LDSM.16.MT88.4 R52, [R116+0x8000] ;  /* 0x008000007434783b */ /* 0x000ea40000004200 */
[----:B------:R-:W-:Y:S08]  /*7ea0*/  MUFU.EX2 R148, R148 ;  /* 0x0000009400947308 */ /* 0x000ff00000000800 */
[----:B------:R-:W-:Y:S08]  /*7eb0*/  MUFU.EX2 R107, R107 ;  /* 0x0000006b006b7308 */ /* 0x000ff00000000800 */
[----:B------:R-:W-:Y:S08]  /*7ec0*/  MUFU.EX2 R146, R146 ;  /* 0x0000009200927308 */ /* 0x000ff00000000800 */
[----:B------:R-:W-:Y:S08]  /*7ed0*/  MUFU.EX2 R115, R115 ;  /* 0x0000007300737308 */ /* 0x000ff00000000800 */
[----:B------:R-:W-:Y:S01]  /*7ee0*/  MUFU.EX2 R134, R134 ;  /* 0x0000008600867308 */ /* 0x000fe20000000800 */
[C---:B--2---:R-:W-:Y:S07]  /*7ef0*/  HMMA.16816.F32.BF16 R44, R80.reuse, R52, R44 ;  /* 0x00000034502c723c */ /* 0x044fee000004182c */
[----:B------:R-:W-:Y:S01]  /*7f00*/  MUFU.EX2 R108, R108 ;  /* 0x0000006c006c7308 */ /* 0x000fe20000000800 */
[----:B------:R-:W-:Y:S01]  /*7f10*/  HMMA.16816.F32.BF16 R48, R80, R54, R48 ;  /* 0x000000365030723c */ /* 0x000fe20000041830 */
[----:B-1----:R-:W-:-:S02]  /*7f20*/  F2FP.BF16.F32.PACK_AB R52, R112, R113 ;  /* 0x000000717034723e */ /* 0x002fc400000010ff */
[----:B---3--:R-:W-:-:S04]  /*7f30*/  F2FP.BF16.F32.PACK_AB R53, R110, R111 ;  /* 0x0000006f6e35723e */ /* 0x008fc800000010ff */
[----:B------:R-:W-:Y:S01]  /*7f40*/  MUFU.EX2 R109, R109 ;  /* 0x0000006d006d7308 */ /* 0x000fe20000000800 */
[----:B------:R-:W-:Y:S02]  /*7f50*/  F2FP.BF16.F32.PACK_AB R54, R101, R102 ;  /* 0x000000666536723e */ /* 0x000fe400000010ff */
[----:B----4-:R-:W-:-:S05]  /*7f60*/  F2FP.BF16.F32.PACK_AB R55, R97, R100 ;  /* 0x000000646137723e */ /* 0x010fca00000010ff */
[----:B------:R-:W-:Y:S02]  /*7f70*/  MUFU.EX2 R95, R95 ;  /* 0x0000005f005f7308 */ /* 0x000fe40000000800 */
[C---:B------:R-:W-:Y:S06]  /*7f80*/  HMMA.16816.F32.BF16 R4, R52.reuse, R56, R4 ;  /* 0x000000383404723c */ /* 0x040fec0000041804 */
[----:B------:R-:W1:Y:S01]  /*7f90*/  MUFU.EX2 R106, R106 ;  /* 0x0000006a006a7308 */ /* 0x000e620000000800 */
[----:B------:R-:W-:Y:S01]  /*7fa0*/  HMMA.16816.F32.BF16 R8, R52, R58, R8 ;  /* 0x0000003a3408723c */ /* 0x000fe20000041808 */
[----:B------:R-:W2:Y:S06]  /*7fb0*/  LDSM.16.MT88.4 R56, [R116+0x6400] ;  /* 0x006400007438783b */ /* 0x000eac0000004200 */
        /* <DEDUP_REMOVED lines=52> */
[----:B------:R-:W-:Y:S01]  /*8300*/  FADD.FTZ R141, R141, R0 ;  /* 0x000000008d8d7221 */ /* 0x000fe20000010000 */
[----:B------:R-:W-:Y:S02]  /*8310*/  MOV R0, R3 ;  /* 0x0000000300007202 */ /* 0x000fe40000000f00 */
        /* <DEDUP_REMOVED lines=8> */
[----:B------:R-:W-:-:S04]  /*83a0*/  FADD.FTZ R99, R99, R106 ;  /* 0x0000006a63637221 */ /* 0x000fc80000010000 */
[----:B------:R-:W-:Y:S01]  /*83b0*/  FADD.FTZ R143, R114, R99 ;  /* 0x00000063728f7221 */ /* 0x000fe20000010000 */
[C---:B--2---:R-:W-:Y:S06]  /*83c0*/  HMMA.16816.F32.BF16 R36, R52.reuse, R60, R36 ;  /* 0x0000003c3424723c */ /* 0x044fec0000041824 */
[C---:B------:R-:W-:Y:S01]  /*83d0*/  HMMA.16816.F32.BF16 R40, R52.reuse, R62, R40 ;  /* 0x0000003e3428723c */ /* 0x040fe20000041828 */
[----:B------:R-:W2:Y:S05]  /*83e0*/  LDSM.16.MT88.4 R60, [R118+0x7c00] ;  /* 0x007c0000763c783b */ /* 0x000eaa0000004200 */
[C---:B-1----:R-:W-:Y:S06]  /*83f0*/  HMMA.16816.F32.BF16 R44, R52.reuse, R56, R44 ;  /* 0x00000038342c723c */ /* 0x042fec000004182c */
[----:B------:R-:W-:Y:S01]  /*8400*/  HMMA.16816.F32.BF16 R48, R52, R58, R48 ;  /* 0x0000003a3430723c */ /* 0x000fe20000041830 */
[----:B------:R-:W1:Y:S05]  /*8410*/  LDSM.16.MT88.4 R52, [R116+0x7c00] ;  /* 0x007c00007434783b */ /* 0x000e6a0000004200 */
[C---:B------:R-:W-:Y:S06]  /*8420*/  HMMA.16816.F32.BF16 R36, R84.reuse, R8, R36 ;  /* 0x000000085424723c */ /* 0x040fec0000041824 */
[----:B------:R-:W-:Y:S01]  /*8430*/  HMMA.16816.F32.BF16 R40, R84, R10, R40 ;  /* 0x0000000a5428723c */ /* 0x000fe20000041828 */
[----:B------:R-:W-:Y:S01]  /*8440*/  FADD.FTZ R9, R115, R2 ;  /* 0x0000000273097221 */ /* 0x000fe20000010000 */
[----:B------:R-:W-:-:S03]  /*8450*/  MOV R2, R88 ;  /* 0x0000005800027202 */ /* 0x000fc60000000f00 */
[----:B------:R-:W-:Y:S01]  /*8460*/  FADD.FTZ R9, R134, R9 ;  /* 0x0000000986097221 */ /* 0x000fe20000010000 */
[----:B------:R-:W-:Y:S03]  /*8470*/  HMMA.16816.F32.BF16 R44, R84, R4, R44 ;  /* 0x00000004542c723c */ /* 0x000fe6000004182c */
[----:B------:R-:W-:-:S03]  /*8480*/  FADD.FTZ R108, R108, R9 ;  /* 0x000000096c6c7221 */ /* 0x000fc60000010000 */
        /* <DEDUP_REMOVED lines=8> */
[C---:B-1----:R-:W-:Y:S06]  /*8510*/  HMMA.16816.F32.BF16 R56, R84.reuse, R52, R28 ;  /* 0x000000345438723c */ /* 0x042fec000004181c */
[----:B------:R-:W-:-:S15]  /*8520*/  HMMA.16816.F32.BF16 R52, R84, R54, R32 ;  /* 0x000000365434723c */ /* 0x000fde0000041820 */
[----:B------:R-:W-:-:S09]  /*8530*/  NOP ;  /* 0x0000000000007918 */ /* 0x000fd20000000000 */
.L_x_4756:
        /* <DEDUP_REMOVED lines=10> */
.L_x_4768:
        /* <DEDUP_REMOVED lines=14> */
[----:B------:R-:W-:Y:S04]  /*86c0*/  SHF.L.U32 R7, R128, 0x6, RZ ;  /* 0x0000000680077819 */ /* 0x000fe800000006ff */
[----:B------:R-:W-:Y:S01]  /*86d0*/  IABS R9, R7 ;  /* 0x0000000700097213 */ /* 0x000fe20000000000 */
[C---:B------:R-:W-:Y:S05]  /*86e0*/  VIADD R11, R7.reuse, 0x40 ;  /* 0x00000040070b7836 */ /* 0x040fea0000000000 */
        /* <DEDUP_REMOVED lines=8> */
[--C-:B--2---:R-:W-:Y:S02]  /*8770*/  IMAD.MOV R4, RZ, RZ, -R13.reuse ;  /* 0x000000ffff047224 */ /* 0x104fe400078e0a0d */
        /* <DEDUP_REMOVED lines=18> */
[----:B------:R-:W2:Y:S06]  /*88a0*/  LDC.64 R6, c[0x0][0x250] ;  /* 0x00009400ff067b82 */ /* 0x000eac0000000a00 */
        /* <DEDUP_REMOVED lines=19> */
[-C--:B--2---:R-:W-:Y:S02]  /*89e0*/  IMAD R0, R13, R6.reuse, RZ ;  /* 0x000000060d007224 */ /* 0x084fe400078e02ff */
[C---:B------:R-:W-:Y:S04]  /*89f0*/  IMAD.WIDE.U32 R12, R11.reuse, R6, RZ ;  /* 0x000000060b0c7225 */ /* 0x040fe800078e00ff */
[----:B------:R-:W-:Y:S04]  /*8a00*/  IMAD R0, R11, R7, R0 ;  /* 0x000000070b007224 */ /* 0x000fe800078e0200 */
[----:B------:R-:W-:Y:S01]  /*8a10*/  IMAD.IADD R13, R13, 0x1, R0 ;  /* 0x000000010d0d7824 */ /* 0x000fe200078e0200 */
[----:B---3--:R-:W-:Y:S04]  /*8a20*/  IADD3 R8, -R9, R8, RZ ;  /* 0x0000000809087210 */ /* 0x008fe80007ffe1ff */
[----:B------:R-:W-:Y:S01]  /*8a30*/  SHF.R.S32.HI R7, RZ, 0x1f, R8 ;  /* 0x0000001fff077819 */ /* 0x000fe20000011408 */
[CC--:B----4-:R-:W-:Y:S04]  /*8a40*/  IMAD.WIDE.U32 R12, R8.reuse, R4.reuse, R12 ;  /* 0x00000004080c7225 */ /* 0x0d0fe800078e000c */
[----:B------:R-:W-:Y:S04]  /*8a50*/  IMAD R7, R7, R4, RZ ;  /* 0x0000000407077224 */ /* 0x000fe800078e02ff */
[----:B------:R-:W-:Y:S05]  /*8a60*/  IMAD R7, R8, R5, R7 ;  /* 0x0000000508077224 */ /* 0x000fea00078e0207 */
[----:B------:R-:W-:Y:S07]  /*8a70*/  IADD3 R147, R13, R7, RZ ;  /* 0x000000070d937210 */ /* 0x000fee0007ffe0ff */
.L_x_4765:
        /* <DEDUP_REMOVED lines=18> */
[----:B------:R-:W-:Y:S02]  /*8ba0*/  ISETP.GT.AND P0, PT, R128, R123, PT ;  /* 0x0000007b8000720c */ /* 0x000fe40003f04270 */
        /* <DEDUP_REMOVED lines=144> */
[----:B----4-:R-:W-:Y:S05]  /*94b0*/  FMUL.FTZ R3, R35, UR5 ;  /* 0x0000000523037c20 */ /* 0x010fea0008410000 */
        /* <DEDUP_REMOVED lines=23> */
[----:B------:R-:W1:Y:S01]  /*9630*/  MUFU.TANH R3, R3 ;  /* 0x0000000300037308 */ /* 0x000e620000002400 */
[----:B--234-:R-:W-:Y:S05]  /*9640*/  @!P0 BRA `(.L_x_4766) ;  /* 0x0000000400b88947 */ /* 0x01cfea0003800000 */
[----:B------:R-:W-:Y:S02]  /*9650*/  MOV R8, R135 ;  /* 0x0000008700087202 */ /* 0x000fe40000000f00 */
[----:B------:R-:W-:Y:S01]  /*9660*/  MOV R7, R134 ;  /* 0x0000008600077202 */ /* 0x000fe20000000f00 */
[----:B------:R-:W-:Y:S06]  /*9670*/  @!P6 BRA `(.L_x_4767) ;  /* 0x0000000000f4e947 */ /* 0x000fec0003800000 */
[----:B-1----:R-:W1:Y:S01]  /*9680*/  LDC R0, c[0x0][0x380] ;  /* 0x0000e000ff007b82 */ /* 0x002e620000000800 */
        /* <DEDUP_REMOVED lines=60> */
.L_x_4767:
        /* <DEDUP_REMOVED lines=46> */
.L_x_4766:
        /* <DEDUP_REMOVED lines=99> */
[----:B------:R-:W-:Y:S01]  /*a360*/  FMUL.FTZ R33, R86, R53 ;  /* 0x0000003556217220 */ /* 0x000fe20000410000 */
[C---:B------:R-:W-:Y:S01]  /*a370*/  FMUL.FTZ R34, R85.reuse, R54 ;  /* 0x0000003655227220 */ /* 0x040fe20000410000 */
[C---:B------:R-:W-:Y:S03]  /*a380*/  FMUL.FTZ R35, R85.reuse, R55 ;  /* 0x0000003755237220 */ /* 0x040fe60000410000 */
        /* <DEDUP_REMOVED lines=27> */
[----:B------:R-:W-:Y:S01]  /*a540*/  FFMA.FTZ R165, R165, UR4, -R106 ;  /* 0x00000004a5a57c23 */ /* 0x000fe2000801086a */
[----:B------:R-:W-:Y:S01]  /*a550*/  FFMA.FTZ R104, R85, R142, R104 ;  /* 0x0000008e55687223 */ /* 0x000fe20000010068 */
[----:B------:R-:W-:Y:S01]  /*a560*/  FFMA.FTZ R101, R86, R143, R101 ;  /* 0x0000008f56657223 */ /* 0x000fe20000010065 */
[----:B------:R-:W-:Y:S01]  /*a570*/  LDSM.16.MT88.4 R68, [R116+0x6c00] ;  /* 0x006c00007444783b */ /* 0x000fe20000004200 */
[----:B------:R-:W-:Y:S03]  /*a580*/  ISETP.GT.AND P0, PT, R128, R123, PT ;  /* 0x0000007b8000720c */ /* 0x000fe60003f04270 */
[----:B------:R-:W3:Y:S01]  /*a590*/  MUFU.EX2 R88, R88 ;  /* 0x0000005800587308 */ /* 0x000ee20000000800 */
[C---:B----4-:R-:W-:Y:S01]  /*a5a0*/  F2FP.BF16.F32.PACK_AB R82, R89.reuse, R92 ;  /* 0x0000005c5952723e */ /* 0x050fe200000010ff */
[----:B------:R-:W-:Y:S01]  /*a5b0*/  FADD.FTZ R104, R90, R104 ;  /* 0x000000685a687221 */ /* 0x000fe20000010000 */
[----:B------:R-:W-:Y:S04]  /*a5c0*/  FADD.FTZ R101, R94, R101 ;  /* 0x000000655e657221 */ /* 0x000fe80000010000 */
[----:B------:R-:W-:Y:S03]  /*a5d0*/  FADD.FTZ R92, R92, R101 ;  /* 0x000000655c5c7221 */ /* 0x000fe60000010000 */
[----:B------:R-:W-:Y:S01]  /*a5e0*/  MUFU.EX2 R96, R96 ;  /* 0x0000006000607308 */ /* 0x000fe20000000800 */
[----:B------:R-:W-:Y:S09]  /*a5f0*/  FADD.FTZ R92, R89, R92 ;  /* 0x0000005c595c7221 */ /* 0x000ff20000010000 */
[----:B------:R-:W-:Y:S01]  /*a600*/  MUFU.EX2 R95, R95 ;  /* 0x0000005f005f7308 */ /* 0x000fe20000000800 */
[----:B---3--:R-:W-:Y:S01]  /*a610*/  F2FP.BF16.F32.PACK_AB R83, R88, R91 ;  /* 0x0000005b5853723e */ /* 0x008fe200000010ff */
[----:B------:R-:W-:Y:S06]  /*a620*/  FADD.FTZ R91, R91, R104 ;  /* 0x000000685b5b7221 */ /* 0x000fec0000010000 */
        /* <DEDUP_REMOVED lines=17> */
[----:B------:R-:W-:Y:S01]  /*a740*/  FFMA.FTZ R65, R157, UR4, -R106 ;  /* 0x000000049d417c23 */ /* 0x000fe2000801086a */
[--C-:B------:R-:W-:Y:S01]  /*a750*/  FFMA.FTZ R106, R152, UR4, -R93.reuse ;  /* 0x00000004986a7c23 */ /* 0x100fe2000801085d */
[----:B------:R-:W-:Y:S01]  /*a760*/  FFMA.FTZ R64, R84, UR4, -R93 ;  /* 0x0000000454407c23 */ /* 0x000fe2000801085d */
[----:B------:R-:W-:Y:S01]  /*a770*/  FADD.FTZ R84, R88, R91 ;  /* 0x0000005b58547221 */ /* 0x000fe20000010000 */
[C---:B------:R-:W-:Y:S04]  /*a780*/  HMMA.16816.F32.BF16 R20, R80.reuse, R28, R20 ;  /* 0x0000001c5014723c */ /* 0x040fe80000041814 */
[----:B------:R-:W-:Y:S02]  /*a790*/  MUFU.EX2 R110, R110 ;  /* 0x0000006e006e7308 */ /* 0x000fe40000000800 */
        /* <DEDUP_REMOVED lines=9> */
[--C-:B------:R-:W-:Y:S01]  /*a830*/  FFMA.FTZ R85, R145, UR4, -R93.reuse ;  /* 0x0000000491557c23 */ /* 0x100fe2000801085d */
[----:B------:R-:W-:Y:S01]  /*a840*/  FFMA.FTZ R93, R3, UR4, -R93 ;  /* 0x00000004035d7c23 */ /* 0x000fe2000801085d */
[C---:B--2---:R-:W-:Y:S03]  /*a850*/  HMMA.16816.F32.BF16 R28, R80.reuse, R60, R28 ;  /* 0x0000003c501c723c */ /* 0x044fe6000004181c */
[----:B------:R-:W-:Y:S04]  /*a860*/  MOV R144, R140 ;  /* 0x0000008c00907202 */ /* 0x000fe80000000f00 */
[----:B------:R-:W-:Y:S01]  /*a870*/  MUFU.EX2 R112, R112 ;  /* 0x0000007000707308 */ /* 0x000fe20000000800 */
[C---:B------:R-:W-:Y:S01]  /*a880*/  HMMA.16816.F32.BF16 R32, R80.reuse, R62, R32 ;  /* 0x0000003e5020723c */ /* 0x040fe20000041820 */
[----:B------:R-:W-:Y:S02]  /*a890*/  LDSM.16.MT88.4 R60, [R116+0x6800] ;  /* 0x00680000743c783b */ /* 0x000fe40000004200 */
[----:B---3--:R-:W-:Y:S03]  /*a8a0*/  FADD.FTZ R101, R65, R92 ;  /* 0x0000005c41657221 */ /* 0x008fe60000010000 */
[C---:B-1----:R-:W-:Y:S03]  /*a8b0*/  HMMA.16816.F32.BF16 R36, R80.reuse, R52, R36 ;  /* 0x000000345024723c */ /* 0x042fe60000041824 */
[----:B------:R-:W-:Y:S02]  /*a8c0*/  MUFU.EX2 R109, R109 ;  /* 0x0000006d006d7308 */ /* 0x000fe40000000800 */
[----:B------:R-:W-:Y:S01]  /*a8d0*/  MOV R145, R141 ;  /* 0x0000008d00917202 */ /* 0x000fe20000000f00 */
[C---:B------:R-:W-:Y:S01]  /*a8e0*/  HMMA.16816.F32.BF16 R40, R80.reuse, R54, R40 ;  /* 0x000000365028723c */ /* 0x040fe20000041828 */
[----:B------:R-:W1:Y:S06]  /*a8f0*/  LDSM.16.MT88.4 R52, [R116+0x8000] ;  /* 0x008000007434783b */ /* 0x000e6c0000004200 */
[----:B------:R-:W-:Y:S10]  /*a900*/  MUFU.EX2 R97, R97 ;  /* 0x0000006100617308 */ /* 0x000ff40000000800 */
[----:B------:R-:W2:Y:S10]  /*a910*/  MUFU.EX2 R100, R100 ;  /* 0x0000006400647308 */ /* 0x000eb40000000800 */
[----:B------:R-:W-:Y:S10]  /*a920*/  MUFU.EX2 R102, R102 ;  /* 0x0000006600667308 */ /* 0x000ff40000000800 */
[----:B------:R-:W3:Y:S10]  /*a930*/  MUFU.EX2 R99, R99 ;  /* 0x0000006300637308 */ /* 0x000ef40000000800 */
[----:B------:R-:W-:Y:S01]  /*a940*/  MUFU.EX2 R162, R162 ;  /* 0x000000a200a27308 */ /* 0x000fe20000000800 */
[C---:B-1----:R-:W-:Y:S09]  /*a950*/  HMMA.16816.F32.BF16 R44, R80.reuse, R52, R44 ;  /* 0x00000034502c723c */ /* 0x042ff2000004182c */
[----:B------:R-:W1:Y:S01]  /*a960*/  MUFU.EX2 R163, R163 ;  /* 0x000000a300a37308 */ /* 0x000e620000000800 */
[----:B------:R-:W-:Y:S09]  /*a970*/  HMMA.16816.F32.BF16 R48, R80, R54, R48 ;  /* 0x000000365030723c */ /* 0x000ff20000041830 */
[----:B------:R-:W-:Y:S02]  /*a980*/  MUFU.EX2 R86, R86 ;  /* 0x0000005600567308 */ /* 0x000fe40000000800 */
[C---:B------:R-:W-:Y:S01]  /*a990*/  F2FP.BF16.F32.PACK_AB R52, R96.reuse, R65 ;  /* 0x000000416034723e */ /* 0x040fe200000010ff */
[----:B------:R-:W-:Y:S01]  /*a9a0*/  FADD.FTZ R96, R96, R101 ;  /* 0x0000006560607221 */ /* 0x000fe20000010000 */
[----:B------:R-:W-:Y:S01]  /*a9b0*/  F2FP.BF16.F32.PACK_AB R53, R98, R95 ;  /* 0x0000005f6235723e */ /* 0x000fe200000010ff */
[----:B------:R-:W-:Y:S01]  /*a9c0*/  FADD.FTZ R95, R95, R84 ;  /* 0x000000545f5f7221 */ /* 0x000fe20000010000 */
[----:B--2---:R-:W-:Y:S04]  /*a9d0*/  F2FP.BF16.F32.PACK_AB R54, R100, R97 ;  /* 0x000000616436723e */ /* 0x004fe800000010ff */
[----:B------:R-:W2:Y:S01]  /*a9e0*/  MUFU.EX2 R85, R85 ;  /* 0x0000005500557308 */ /* 0x000ea20000000800 */
[----:B---3--:R-:W-:Y:S01]  /*a9f0*/  F2FP.BF16.F32.PACK_AB R55, R99, R102 ;  /* 0x000000666337723e */ /* 0x008fe200000010ff */
[----:B------:R-:W-:Y:S01]  /*aa00*/  FADD.FTZ R95, R98, R95 ;  /* 0x0000005f625f7221 */ /* 0x000fe20000010000 */
[----:B-1----:R-:W-:Y:S01]  /*aa10*/  F2FP.BF16.F32.PACK_AB R88, R163, R162 ;  /* 0x000000a2a358723e */ /* 0x002fe200000010ff */
[----:B------:R-:W-:Y:S02]  /*aa20*/  FADD.FTZ R97, R97, R96 ;  /* 0x0000006061617221 */ /* 0x000fe40000010000 */
[----:B------:R-:W-:Y:S02]  /*aa30*/  FADD.FTZ R102, R102, R95 ;  /* 0x0000005f66667221 */ /* 0x000fe40000010000 */
[C---:B------:R-:W-:Y:S02]  /*aa40*/  HMMA.16816.F32.BF16 R4, R52.reuse, R56, R4 ;  /* 0x000000383404723c */ /* 0x040fe40000041804 */
[----:B------:R-:W-:Y:S03]  /*aa50*/  MUFU.EX2 R164, R164 ;  /* 0x000000a400a47308 */ /* 0x000fe60000000800 */
[----:B------:R-:W-:Y:S01]  /*aa60*/  FADD.FTZ R97, R100, R97 ;  /* 0x0000006164617221 */ /* 0x000fe20000010000 */
[C---:B------:R-:W-:Y:S01]  /*aa70*/  HMMA.16816.F32.BF16 R8, R52.reuse, R58, R8 ;  /* 0x0000003a3408723c */ /* 0x040fe20000041808 */
[----:B------:R-:W1:Y:S05]  /*aa80*/  LDSM.16.MT88.4 R56, [R116+0x6400] ;  /* 0x006400007438783b */ /* 0x000e6a0000004200 */
[----:B------:R-:W3:Y:S01]  /*aa90*/  MUFU.EX2 R165, R165 ;  /* 0x000000a500a57308 */ /* 0x000ee20000000800 */
[----:B--2---:R-:W-:Y:S01]  /*aaa0*/  F2FP.BF16.F32.PACK_AB R89, R85, R86 ;  /* 0x000000565559723e */ /* 0x004fe200000010ff */
[----:B------:R-:W-:Y:S08]  /*aab0*/  FADD.FTZ R102, R99, R102 ;  /* 0x0000006663667221 */ /* 0x000ff00000010000 */
[----:B------:R-:W-:Y:S10]  /*aac0*/  MUFU.EX2 R3, R64 ;  /* 0x0000004000037308 */ /* 0x000ff40000000800 */
[----:B------:R-:W2:Y:S01]  /*aad0*/  MUFU.EX2 R142, R93 ;  /* 0x0000005d008e7308 */ /* 0x000ea20000000800 */
[----:B---3--:R-:W-:Y:S02]  /*aae0*/  F2FP.BF16.F32.PACK_AB R90, R165, R164 ;  /* 0x000000a4a55a723e */ /* 0x008fe400000010ff */
[----:B--2---:R-:W-:Y:S01]  /*aaf0*/  F2FP.BF16.F32.PACK_AB R91, R142, R3 ;  /* 0x000000038e5b723e */ /* 0x004fe200000010ff */
        /* <DEDUP_REMOVED lines=15> */
[C---:B------:R-:W-:Y:S01]  /*abf0*/  F2FP.BF16.F32.PACK_AB R52, R103.reuse, R108 ;  /* 0x0000006c6734723e */ /* 0x040fe200000010ff */
[----:B------:R-:W-:Y:S03]  /*ac00*/  FADD.FTZ R108, R108, R97 ;  /* 0x000000616c6c7221 */ /* 0x000fe60000010000 */
[----:B------:R-:W-:Y:S01]  /*ac10*/  F2FP.BF16.F32.PACK_AB R53, R106, R105 ;  /* 0x000000696a35723e */ /* 0x000fe200000010ff */
        /* <DEDUP_REMOVED lines=27> */
[C---:B------:R-:W-:Y:S06]  /*add0*/  HMMA.16816.F32.BF16 R68, R88.reuse, R70, R16 ;  /* 0x000000465844723c */ /* 0x040fec0000041810 */
[C---:B-1----:R-:W-:Y:S06]  /*ade0*/  HMMA.16816.F32.BF16 R64, R88.reuse, R56, R20 ;  /* 0x000000385840723c */ /* 0x042fec0000041814 */
[C---:B------:R-:W-:Y:S06]  /*adf0*/  HMMA.16816.F32.BF16 R60, R88.reuse, R58, R24 ;  /* 0x0000003a583c723c */ /* 0x040fec0000041818 */
[C---:B--2---:R-:W-:Y:S06]  /*ae00*/  HMMA.16816.F32.BF16 R56, R88.reuse, R52, R28 ;  /* 0x000000345838723c */ /* 0x044fec000004181c */
[C---:B------:R-:W-:Y:S06]  /*ae10*/  HMMA.16816.F32.BF16 R52, R88.reuse, R54, R32 ;  /* 0x000000365834723c */ /* 0x040fec0000041820 */
[C---:B---3--:R-:W-:Y:S06]  /*ae20*/  HMMA.16816.F32.BF16 R36, R88.reuse, R4, R36 ;  /* 0x000000045824723c */ /* 0x048fec0000041824 */
[C---:B------:R-:W-:Y:S05]  /*ae30*/  HMMA.16816.F32.BF16 R40, R88.reuse, R6, R40 ;  /* 0x000000065828723c */ /* 0x040fea0000041828 */
[----:B------:R-:W-:Y:S01]  /*ae40*/  FADD.FTZ R5, R105, R102 ;  /* 0x0000006669057221 */ /* 0x000fe20000010000 */
[C---:B----4-:R-:W-:Y:S05]  /*ae50*/  HMMA.16816.F32.BF16 R44, R88.reuse, R8, R44 ;  /* 0x00000008582c723c */ /* 0x050fea000004182c */
        /* <DEDUP_REMOVED lines=9> */
[----:B------:R-:W-:Y:S01]  /*aef0*/  MOV R85, R0 ;  /* 0x0000000000557202 */ /* 0x000fe20000000f00 */
[----:B------:R-:W-:Y:S02]  /*af00*/  FADD.FTZ R164, R164, R163 ;  /* 0x000000a3a4a47221 */ /* 0x000fe40000010000 */
[----:B------:R-:W-:Y:S02]  /*af10*/  FADD.FTZ R3, R3, R86 ;  /* 0x0000005603037221 */ /* 0x000fe40000010000 */
[----:B------:R-:W-:Y:S02]  /*af20*/  FADD.FTZ R143, R165, R164 ;  /* 0x000000a4a58f7221 */ /* 0x000fe40000010000 */
[----:B------:R-:W-:Y:S01]  /*af30*/  FADD.FTZ R142, R142, R3 ;  /* 0x000000038e8e7221 */ /* 0x000fe20000010000 */
[----:B------:R-:W-:Y:S06]  /*af40*/  @P0 BRA `(.L_x_4768) ;  /* 0xffffffd400a40947 */ /* 0x000fec000383ffff */
.L_x_4764:
        /* <DEDUP_REMOVED lines=207> */
.L_x_4770:
[----:B------:R-:W-:Y:S05]  /*bc40*/  BSYNC B0 ;  /* 0x0000000000007941 */ /* 0x000fea0003800000 */
.L_x_4769:
        /* <DEDUP_REMOVED lines=30> */
.L_x_4772:
[----:B------:R-:W-:Y:S05]  /*be30*/  BSYNC B0 ;  /* 0x0000000000007941 */ /* 0x000fea0003800000 */
.L_x_4771:
        /* <DEDUP_REMOVED lines=12> */
.L_x_4774:
[----:B------:R-:W-:Y:S05]  /*bf00*/  BSYNC B0 ;  /* 0x0000000000007941 */ /* 0x000fea0003800000 */
.L_x_4773:
        /* <DEDUP_REMOVED lines=12> */
.L_x_4776:
[----:B------:R-:W-:Y:S05]  /*bfd0*/  BSYNC B0 ;  /* 0x0000000000007941 */ /* 0x000fea0003800000 */
.L_x_4775:
        /* <DEDUP_REMOVED lines=10> */
.L_x_4777:
        /* <DEDUP_REMOVED lines=16> */
.L_x_6491:


//--------------------- .text._ZN5flash24flash_fwd_splitkv_kernelI23Flash_fwd_kernel_traitsILi96ELi64ELi64ELi4ELb0ELb0EN7cutlass10bfloat16_tE19Flash_kernel_traitsILi96ELi64ELi64ELi4ES3_EELb1ELb0ELb0ELb0ELb0ELb0ELb1ELb1EEEvNS_16Flash_fwd_paramsE --------------------------
	.section	.text._ZN5flash24flash_fwd_splitkv_kernelI23Flash_fwd_kernel_traitsILi96ELi64ELi64ELi4ELb0ELb0EN7cutlass10bfloat16_tE19Flash_kernel_traitsILi96ELi64ELi64ELi4ES3_EELb1ELb0ELb0ELb0ELb0ELb0ELb1ELb1EEEvNS_16Flash_fwd_paramsE,"ax",@progbits
	.align	128
        .global         _ZN5flash24flash_fwd_splitkv_kernelI23Flash_fwd_kernel_traitsILi96ELi64ELi64ELi4ELb0ELb0EN7cutlass10bfloat16_tE19Flash_kernel_traitsILi96ELi64ELi64ELi4ES3_EELb1ELb0ELb0ELb0ELb0ELb0ELb1ELb1EEEvNS_16Flash_fwd_paramsE
        .type           _ZN5flash24flash_fwd_splitkv_kernelI23Flash_fwd_kernel_traitsILi96ELi64ELi64ELi4ELb0ELb0EN7cutlass10bfloat16_tE19Flash_kernel_traitsILi96ELi64ELi64ELi4ES3_EELb1ELb0ELb0ELb0ELb0ELb0ELb1ELb1EEEvNS_16Flash_fwd_paramsE,@function
        .size           _ZN5flash24flash_fwd_splitkv_kernelI23Flash_fwd_kernel_traitsILi96ELi64ELi64ELi4ELb0ELb0EN7cutlass10bfloat16_tE19Flash_kernel_traitsILi96ELi64ELi64ELi4ES3_EELb1ELb0ELb0ELb0ELb0ELb0ELb1ELb1EEEvNS_16Flash_fwd_paramsE,(.L_x_6492 - _ZN5flash24flash_fwd_splitkv_kernelI23Flash_fwd_kernel_traitsILi96ELi64ELi64ELi4ELb0ELb0EN7cutlass10bfloat16_tE19Flash_kernel_traitsILi96ELi64ELi64ELi4ES3_EELb1ELb0ELb0ELb0ELb0ELb0ELb1ELb1EEEvNS_16Flash_fwd_paramsE)
        .other          _ZN5flash24flash_fwd_splitkv_kernelI23Flash_fwd_kernel_traitsILi96ELi64ELi64ELi4ELb0ELb0EN7cutlass10bfloat16_tE19Flash_kernel_traitsILi96ELi64ELi64ELi4ES3_EELb1ELb0ELb0ELb0ELb0ELb0ELb1ELb1EEEvNS_16Flash_fwd_paramsE,@"STO_CUDA_ENTRY STV_DEFAULT"
_ZN5flash24flash_fwd_splitkv_kernelI23Flash_fwd_kernel_traitsILi96ELi64ELi64ELi4ELb0ELb0EN7cutlass10bfloat16_tE19Flash_kernel_traitsILi96ELi64ELi64ELi4ES3_EELb1ELb0ELb0ELb0ELb0ELb0ELb1ELb1EEEvNS_16Flash_fwd_paramsE:
.text._ZN5flash24flash_fwd_splitkv_kernelI23Flash_fwd_kernel_traitsILi96ELi64ELi64ELi4ELb0ELb0EN7cutlass10bfloat16_tE19Flash_kernel_traitsILi96ELi64ELi64ELi4ES3_EELb1ELb0ELb0ELb0ELb0ELb0ELb1ELb1EEEvNS_16Flash_fwd_paramsE:
        /* <DEDUP_REMOVED lines=48> */
[----:B------:R-:W-:-:S06]  /*0300*/  @P0 IMAD.IADD R127, R4, 0x1, -R27 ;  /* 0x00000001047f0824 */ /* 0x000fcc00078e0a1b */
[----:B------:R-:W4:Y:S01]  /*0310*/  @!P0 LDC R127, c[0x0][0x2c4] ;  /* 0x0000b100ff7f8b82 */ /* 0x000f220000000800 */
[----:B------:R-:W-:Y:S02]  /*0320*/  ISETP.NE.U32.AND P0, PT, R2, RZ, PT ;  /* 0x000000ff0200720c */ /* 0x000fe40003f05070 */
[----:B------:R-:W-:Y:S02]  /*0330*/  IADD3 R2, -R129, RZ, RZ ;  /* 0x000000ff81027210 */ /* 0x000fe40007ffe1ff */
[----:B------:R-:W-:-:S03]  /*0340*/  ISETP.NE.AND.EX P0, PT, R3, RZ, PT, P0 ;  /* 0x000000ff0300720c */ /* 0x000fc60003f05300 */
[----:B------:R-:W-:-:S10]  /*0350*/  IMAD R112, R5, R2, R112 ;  /* 0x0000000205707224 */ /* 0x000fd400078e0270 */
[----:B-123--:R-:W-:Y:S05]  /*0360*/  @!P0 BRA `(.L_x_4778) ;  /* 0x0000000000108947 */ /* 0x00efea0003800000 */
[----:B------:R-:W2:Y:S02]  /*0370*/  @P1 LDG.E R2, desc[UR6][R6.64+0x4] ;  /* 0x0000040606021981 */ /* 0x000ea4000c1e1900 */
[----:B--2--5:R-:W-:-:S06]  /*0380*/  @P1 IADD3 R75, R2, -R15, RZ ;  /* 0x8000000f024b1210 */ /* 0x024fcc0007ffe0ff */
[----:B------:R2:W5:Y:S01]  /*0390*/  @!P1 LDG.E R75, desc[UR6][R6.64] ;  /* 0x00000006064b9981 */ /* 0x000562000c1e1900 */
[----:B------:R-:W-:Y:S05]  /*03a0*/  BRA `(.L_x_4779) ;  /* 0x0000000000047947 */ /* 0x000fea0003800000 */
.L_x_4778:
[----:B------:R-:W1:Y:S02]  /*03b0*/  LDC R75, c[0x0][0x2c8] ;  /* 0x0000b200ff4b7b82 */ /* 0x000e640000000800 */
.L_x_4779:
        /* <DEDUP_REMOVED lines=10> */
[--C-:B-1---5:R-:W-:Y:S01]  /*0460*/  IMAD.IADD R75, R75, 0x1, -R12.reuse ;  /* 0x000000014b4b7824 */ /* 0x122fe200078e0a0c */
[----:B------:R-:W1:Y:S01]  /*0470*/  S2R R72, SR_TID.X ;  /* 0x0000000000487919 */ /* 0x000e620000002100 */
[----:B------:R-:W-:-:S05]  /*0480*/  @P3 IMAD.IADD R61, R61, 0x1, -R12 ;  /* 0x000000013d3d3824 */ /* 0x000fca00078e0a0c */
[----:B---3--:R-:W3:Y:S08]  /*0490*/  LDC R3, c[0x0][0x2c8] ;  /* 0x0000b200ff037b82 */ /* 0x008ef00000000800 */
[----:B------:R-:W4:Y:S01]  /*04a0*/  @!P3 LDC R6, c[0x0][0x2cc] ;  /* 0x0000b300ff06bb82 */ /* 0x000f220000000800 */
[-C--:B--2---:R-:W-:Y:S02]  /*04b0*/  IABS R9, R7.reuse ;  /* 0x0000000700097213 */ /* 0x084fe40000000000 */
[----:B------:R-:W-:-:S02]  /*04c0*/  IABS R11, R7 ;  /* 0x00000007000b7213 */ /* 0x000fc40000000000 */
[----:B------:R-:W2:Y:S03]  /*04d0*/  I2F.RP R4, R9 ;  /* 0x0000000900047306 */ /* 0x000ea60000209400 */
[----:B------:R-:W-:Y:S02]  /*04e0*/  IMAD.MOV R11, RZ, RZ, -R11 ;  /* 0x000000ffff0b7224 */ /* 0x000fe400078e0a0b */
[----:B---3--:R-:W-:-:S05]  /*04f0*/  VIADD R3, R3, 0x3f ;  /* 0x0000003f03037836 */ /* 0x008fca0000000000 */
[----:B------:R-:W-:-:S04]  /*0500*/  SHF.R.S32.HI R14, RZ, 0x1f, R3 ;  /* 0x0000001fff0e7819 */ /* 0x000fc80000011403 */
[----:B------:R-:W-:Y:S01]  /*0510*/  LEA.HI R14, R14, R3, RZ, 0x6 ;  /* 0x000000030e0e7211 */ /* 0x000fe200078f30ff */
[----:B--2---:R-:W2:Y:S03]  /*0520*/  MUFU.RCP R16, R4 ;  /* 0x0000000400107308 */ /* 0x004ea60000001000 */
[----:B------:R-:W-:-:S05]  /*0530*/  LEA.HI.SX32 R14, R14, R7, 0x1a ;  /* 0x000000070e0e7211 */ /* 0x000fca00078fd2ff */
[----:B------:R-:W-:-:S05]  /*0540*/  VIADD R14, R14, 0xffffffff ;  /* 0xffffffff0e0e7836 */ /* 0x000fca0000000000 */
[----:B------:R-:W-:Y:S02]  /*0550*/  IABS R10, R14 ;  /* 0x0000000e000a7213 */ /* 0x000fe40000000000 */
[----:B------:R-:W-:Y:S01]  /*0560*/  LOP3.LUT R14, R14, R7, RZ, 0x3c, !PT ;  /* 0x000000070e0e7212 */ /* 0x000fe200078e3cff */
[----:B--2---:R-:W-:Y:S01]  /*0570*/  VIADD R16, R16, 0xffffffe ;  /* 0x0ffffffe10107836 */ /* 0x004fe20000000000 */
[----:B------:R-:W2:Y:S02]  /*0580*/  LDC R4, c[0x0][0x398] ;  /* 0x0000e600ff047b82 */ /* 0x000ea40000000800 */
[----:B------:R-:W-:Y:S01]  /*0590*/  ISETP.GE.AND P0, PT, R14, RZ, PT ;  /* 0x000000ff0e00720c */ /* 0x000fe20003f06270 */
[----:B------:R-:W3:Y:S02]  /*05a0*/  F2I.FTZ.U32.TRUNC.NTZ R17, R16 ;  /* 0x0000001000117305 */ /* 0x000ee4000021f000 */
[----:B---3--:R-:W-:Y:S02]  /*05b0*/  IMAD.MOV R2, RZ, RZ, -R17 ;  /* 0x000000ffff027224 */ /* 0x008fe400078e0a11 */
[----:B------:R-:W-:-:S02]  /*05c0*/  IMAD.MOV.U32 R16, RZ, RZ, RZ ;  /* 0x000000ffff107224 */ /* 0x000fc400078e00ff */
[----:B------:R-:W-:-:S04]  /*05d0*/  IMAD R3, R2, R9, RZ ;  /* 0x0000000902037224 */ /* 0x000fc800078e02ff */
[----:B------:R-:W-:-:S06]  /*05e0*/  IMAD.HI.U32 R3, R17, R3, R16 ;  /* 0x0000000311037227 */ /* 0x000fcc00078e0010 */
[----:B------:R-:W-:Y:S02]  /*05f0*/  IMAD.HI.U32 R8, R3, R10, RZ ;  /* 0x0000000a03087227 */ /* 0x000fe400078e00ff */
[----:B------:R-:W3:Y:S02]  /*0600*/  @!P3 LDC.64 R2, c[0x0][0x318] ;  /* 0x0000c600ff02bb82 */ /* 0x000ee40000000a00 */
[----:B------:R-:W-:-:S05]  /*0610*/  IMAD R10, R8, R11, R10 ;  /* 0x0000000b080a7224 */ /* 0x000fca00078e020a */
[----:B------:R-:W-:-:S13]  /*0620*/  ISETP.GT.U32.AND P1, PT, R9, R10, PT ;  /* 0x0000000a0900720c */ /* 0x000fda0003f24070 */
[----:B------:R-:W-:Y:S02]  /*0630*/  @!P1 IMAD.IADD R10, R10, 0x1, -R9 ;  /* 0x000000010a0a9824 */ /* 0x000fe400078e0a09 */
[----:B------:R-:W-:Y:S01]  /*0640*/  @!P1 VIADD R8, R8, 0x1 ;  /* 0x0000000108089836 */ /* 0x000fe20000000000 */
[----:B------:R-:W-:Y:S02]  /*0650*/  ISETP.NE.AND P1, PT, R7, RZ, PT ;  /* 0x000000ff0700720c */ /* 0x000fe40003f25270 */
[----:B---3--:R-:W-:Y:S02]  /*0660*/  @!P3 ISETP.NE.U32.AND P2, PT, R2, RZ, PT ;  /* 0x000000ff0200b20c */ /* 0x008fe40003f45070 */
[----:B------:R-:W-:Y:S02]  /*0670*/  ISETP.GE.U32.AND P4, PT, R10, R9, PT ;  /* 0x000000090a00720c */ /* 0x000fe40003f86070 */
[----:B------:R-:W-:Y:S02]  /*0680*/  @!P3 ISETP.NE.AND.EX P2, PT, R3, RZ, PT, P2 ;  /* 0x000000ff0300b20c */ /* 0x000fe40003f45320 */
[----:B------:R-:W-:-:S02]  /*0690*/  IADD3 R3, -R127, 0x7f, R62 ;  /* 0x0000007f7f037810 */ /* 0x000fc40007ffe13e */
[----:B----4-:R-:W-:-:S05]  /*06a0*/  @!P3 SEL R6, R6, RZ, P2 ;  /* 0x000000ff0606b207 */ /* 0x010fca0001000000 */
[----:B------:R-:W-:Y:S02]  /*06b0*/  @!P3 IMAD.IADD R61, R75, 0x1, R6 ;  /* 0x000000014b3db824 */ /* 0x000fe400078e0206 */
[----:B------:R-:W-:Y:S02]  /*06c0*/  @P4 VIADD R8, R8, 0x1 ;  /* 0x0000000108084836 */ /* 0x000fe40000000000 */
[----:B------:R-:W-:Y:S01]  /*06d0*/  VIADD R2, R61, 0x3f ;  /* 0x0000003f3d027836 */ /* 0x000fe20000000000 */
[----:B--2---:R-:W-:Y:S01]  /*06e0*/  IADD3 R4, R3, R4, R61 ;  /* 0x0000000403047210 */ /* 0x004fe20007ffe03d */
        /* <DEDUP_REMOVED lines=15> */
[----:B------:R-:W-:Y:S01]  /*07e0*/  ULDC UR4, c[0x0][0x2dc] ;  /* 0x0000b70000047ab9 */ /* 0x000fe20000000800 */
[----:B------:R-:W-:Y:S02]  /*07f0*/  BSSY B0, `(.L_x_4781) ;  /* 0x0000026000007945 */ /* 0x000fe40003800000 */
        /* <DEDUP_REMOVED lines=8> */
[--C-:B------:R-:W-:Y:S02]  /*0880*/  IMAD R0, R0, R3, R62.reuse ;  /* 0x0000000300007224 */ /* 0x100fe400078e023e */
[----:B------:R-:W-:Y:S01]  /*0890*/  IMAD.IADD R62, R127, 0x1, -R62 ;  /* 0x000000017f3e7824 */ /* 0x000fe200078e0a3e */
[--C-:B------:R-:W-:Y:S01]  /*08a0*/  SHF.R.S32.HI R3, RZ, 0x1f, R2.reuse ;  /* 0x0000001fff037819 */ /* 0x100fe20000011402 */
[----:B------:R-:W-:Y:S01]  /*08b0*/  IMAD R4, R0, UR4, RZ ;  /* 0x0000000400047c24 */ /* 0x000fe2000f8e02ff */
[----:B------:R-:W-:Y:S01]  /*08c0*/  ULDC.64 UR4, c[0x0][0x288] ;  /* 0x0000a20000047ab9 */ /* 0x000fe20000000a00 */
[C---:B------:R-:W-:Y:S01]  /*08d0*/  VIADD R7, R5.reuse, 0x10 ;  /* 0x0000001005077836 */ /* 0x040fe20000000000 */
[C---:B------:R-:W-:Y:S01]  /*08e0*/  ISETP.GE.AND P2, PT, R5.reuse, R62, PT ;  /* 0x0000003e0500720c */ /* 0x040fe20003f46270 */
[----:B------:R-:W-:-:S03]  /*08f0*/  IMAD.WIDE R12, R5, 0x60, R2 ;  /* 0x00000060050c7825 */ /* 0x000fc600078e0202 */
[----:B------:R-:W-:Y:S01]  /*0900*/  ISETP.GE.AND P5, PT, R7, R62, PT ;  /* 0x0000003e0700720c */ /* 0x000fe20003fa6270 */
[----:B------:R-:W-:Y:S01]  /*0910*/  VIADD R11, R5, 0x20 ;  /* 0x00000020050b7836 */ /* 0x000fe20000000000 */
[----:B------:R-:W-:Y:S01]  /*0920*/  IADD3 R9, P0, R4, R12, RZ ;  /* 0x0000000c04097210 */ /* 0x000fe20007f1e0ff */
[----:B------:R-:W-:Y:S01]  /*0930*/  VIADD R8, R2, 0x20 ;  /* 0x0000002002087836 */ /* 0x000fe20000000000 */
[-C--:B------:R-:W-:Y:S01]  /*0940*/  ISETP.GE.OR P4, PT, R7, R62.reuse, P6 ;  /* 0x0000003e0700720c */ /* 0x080fe20003786670 */
[----:B------:R-:W-:Y:S01]  /*0950*/  VIADD R7, R5, 0x30 ;  /* 0x0000003005077836 */ /* 0x000fe20000000000 */
[----:B------:R-:W-:Y:S01]  /*0960*/  LEA.HI.X.SX32 R4, R4, R13, 0x1, P0 ;  /* 0x0000000d04047211 */ /* 0x000fe200000f0eff */
[----:B------:R-:W-:Y:S01]  /*0970*/  VIADD R6, R2, 0x40 ;  /* 0x0000004002067836 */ /* 0x000fe20000000000 */
[----:B------:R-:W-:Y:S02]  /*0980*/  LEA R10, P1, R9, UR4, 0x2 ;  /* 0x00000004090a7c11 */ /* 0x000fe4000f8210ff */
[----:B------:R-:W-:-:S02]  /*0990*/  ISETP.GE.AND P0, PT, R11, R62, PT ;  /* 0x0000003e0b00720c */ /* 0x000fc40003f06270 */
[-C--:B------:R-:W-:Y:S02]  /*09a0*/  ISETP.GE.OR P3, PT, R11, R62.reuse, P6 ;  /* 0x0000003e0b00720c */ /* 0x080fe40003766670 */
        /* <DEDUP_REMOVED lines=10> */
.L_x_4782:
[----:B------:R-:W-:Y:S05]  /*0a50*/  BSYNC B0 ;  /* 0x0000000000007941 */ /* 0x000fea0003800000 */
.L_x_4781:
        /* <DEDUP_REMOVED lines=10> */
.L_x_4784:
[----:B------:R-:W-:Y:S05]  /*0b00*/  BSYNC B0 ;  /* 0x0000000000007941 */ /* 0x000fea0003800000 */
.L_x_4783:
        /* <DEDUP_REMOVED lines=11> */
.L_x_4786:
[----:B------:R-:W-:Y:S05]  /*0bc0*/  BSYNC B0 ;  /* 0x0000000000007941 */ /* 0x000fea0003800000 */
.L_x_4785:
        /* <DEDUP_REMOVED lines=9> */
.L_x_4788:
[----:B------:R-:W-:Y:S05]  /*0c60*/  BSYNC B0 ;  /* 0x0000000000007941 */ /* 0x000fea0003800000 */
.L_x_4787:
        /* <DEDUP_REMOVED lines=15> */
.L_x_4780:
        /* <DEDUP_REMOVED lines=24> */
.L_x_4789:
[----:B------:R-:W-:Y:S05]  /*0ee0*/  @!P3 BRA `(.L_x_4790) ;  /* 0x000000040040b947 */ /* 0x000fea0003800000 */
[----:B------:R-:W2:Y:S01]  /*0ef0*/  LDC R15, c[0x0][0x380] ;  /* 0x0000e000ff0f7b82 */ /* 0x000ea20000000800 */
[----:B------:R-:W-:Y:S01]  /*0f00*/  LEA R0, R85, 0xffffffc0, 0x6 ;  /* 0xffffffc055007811 */ /* 0x000fe200078e30ff */
[----:B------:R-:W-:-:S06]  /*0f10*/  ULDC.64 UR4, c[0x0][0x230] ;  /* 0x00008c0000047ab9 */ /* 0x000fcc0000000a00 */
[----:B------:R-:W3:Y:S01]  /*0f20*/  LDC R9, c[0x0][0x278] ;  /* 0x00009e00ff097b82 */ /* 0x000ee20000000800 */
        /* <DEDUP_REMOVED lines=32> */
[----:B-----5:R-:W1:Y:S02]  /*1130*/  F2I.FTZ.U32.TRUNC.NTZ R11, R10 ;  /* 0x0000000a000b7305 */ /* 0x020e64000021f000 */
        /* <DEDUP_REMOVED lines=23> */
[----:B------:R-:W-:-:S04]  /*12b0*/  IMAD.WIDE.U32 R14, R6, UR4, RZ ;  /* 0x00000004060e7c25 */ /* 0x000fc8000f8e00ff */
[C---:B------:R-:W-:Y:S02]  /*12c0*/  IMAD R11, R7.reuse, UR4, RZ ;  /* 0x00000004070b7c24 */ /* 0x040fe4000f8e02ff */
[----:B---3--:R-:W-:Y:S02]  /*12d0*/  IMAD R7, R7, R2, RZ ;  /* 0x0000000207077224 */ /* 0x008fe400078e02ff */
[C---:B------:R-:W-:Y:S01]  /*12e0*/  IMAD R10, R6.reuse, UR5, R11 ;  /* 0x00000005060a7c24 */ /* 0x040fe2000f8e020b */
[----:B------:R-:W-:Y:S01]  /*12f0*/  ULDC.64 UR4, c[0x0][0x260] ;  /* 0x0000980000047ab9 */ /* 0x000fe20000000a00 */
[----:B------:R-:W-:Y:S02]  /*1300*/  IMAD R3, R6, R3, R7 ;  /* 0x0000000306037224 */ /* 0x000fe400078e0207 */
[----:B------:R-:W-:Y:S01]  /*1310*/  IMAD R11, R9, UR4, RZ ;  /* 0x00000004090b7c24 */ /* 0x000fe2000f8e02ff */
[----:B------:R-:W-:Y:S01]  /*1320*/  IADD3 R15, R15, R10, RZ ;  /* 0x0000000a0f0f7210 */ /* 0x000fe20007ffe0ff */
[----:B-1----:R-:W-:-:S02]  /*1330*/  IMAD R10, R19, R4, RZ ;  /* 0x00000004130a7224 */ /* 0x002fc400078e02ff */
[----:B------:R-:W-:-:S04]  /*1340*/  IMAD.WIDE.U32 R6, R6, R2, RZ ;  /* 0x0000000206067225 */ /* 0x000fc800078e00ff */
[C---:B------:R-:W-:Y:S02]  /*1350*/  IMAD R10, R23.reuse, R5, R10 ;  /* 0x00000005170a7224 */ /* 0x040fe400078e020a */
[----:B------:R-:W-:-:S04]  /*1360*/  IMAD.WIDE.U32 R14, R23, R4, R14 ;  /* 0x00000004170e7225 */ /* 0x000fc800078e000e */
[----:B------:R-:W-:Y:S01]  /*1370*/  IMAD.IADD R15, R15, 0x1, R10 ;  /* 0x000000010f0f7824 */ /* 0x000fe200078e020a */
[----:B------:R-:W-:Y:S01]  /*1380*/  MOV R10, R6 ;  /* 0x00000006000a7202 */ /* 0x000fe20000000f00 */
[C---:B------:R-:W-:Y:S02]  /*1390*/  IMAD R11, R8.reuse, UR5, R11 ;  /* 0x00000005080b7c24 */ /* 0x040fe4000f8e020b */
[----:B------:R-:W-:-:S04]  /*13a0*/  IMAD.WIDE.U32 R14, R8, UR4, R14 ;  /* 0x00000004080e7c25 */ /* 0x000fc8000f8e000e */
[----:B------:R-:W-:Y:S01]  /*13b0*/  IMAD.IADD R25, R7, 0x1, R3 ;  /* 0x0000000107197824 */ /* 0x000fe200078e0203 */
[----:B------:R-:W-:Y:S02]  /*13c0*/  IADD3 R21, R15, R11, RZ ;  /* 0x0000000b0f157210 */ /* 0x000fe40007ffe0ff */
[----:B------:R-:W-:Y:S01]  /*13d0*/  MOV R18, R14 ;  /* 0x0000000e00127202 */ /* 0x000fe20000000f00 */
[----:B------:R-:W-:Y:S06]  /*13e0*/  BRA `(.L_x_4791) ;  /* 0x0000000400407947 */ /* 0x000fec0003800000 */
.L_x_4790:
        /* <DEDUP_REMOVED lines=49> */
.L_x_4792:
[----:B------:R-:W-:Y:S01]  /*1700*/  MOV R16, R10 ;  /* 0x0000000a00107202 */ /* 0x000fe20000000f00 */
[----:B------:R-:W-:Y:S01]  /*1710*/  IMAD R6, R19, R4, RZ ;  /* 0x0000000413067224 */ /* 0x000fe200078e02ff */
[----:B------:R-:W-:Y:S02]  /*1720*/  MOV R17, R7 ;  /* 0x0000000700117202 */ /* 0x000fe40000000f00 */
[----:B------:R-:W-:Y:S01]  /*1730*/  @!P0 LOP3.LUT R8, RZ, R9, RZ, 0x33, !PT ;  /* 0x00000009ff088212 */ /* 0x000fe200078e33ff */
[-C--:B------:R-:W-:Y:S01]  /*1740*/  IMAD R6, R5, R0.reuse, R6 ;  /* 0x0000000005067224 */ /* 0x080fe200078e0206 */
[----:B------:R-:W-:Y:S01]  /*1750*/  @P4 IADD3 R15, R12, R15, RZ ;  /* 0x0000000f0c0f4210 */ /* 0x000fe20007ffe0ff */
[-C--:B------:R-:W-:Y:S01]  /*1760*/  IMAD.WIDE.U32 R16, R4, R0.reuse, R16 ;  /* 0x0000000004107225 */ /* 0x080fe200078e0010 */
[----:B------:R-:W-:Y:S02]  /*1770*/  SHF.R.S32.HI R9, RZ, 0x1f, R8 ;  /* 0x0000001fff097819 */ /* 0x000fe40000011408 */
[----:B------:R-:W-:Y:S01]  /*1780*/  MOV R23, R0 ;  /* 0x0000000000177202 */ /* 0x000fe20000000f00 */
[----:B------:R-:W-:Y:S01]  /*1790*/  @P4 IMAD.WIDE.U32 R20, R15, R24, RZ ;  /* 0x000000180f144225 */ /* 0x000fe200078e00ff */
[----:B------:R-:W-:-:S03]  /*17a0*/  IADD3 R17, R17, R6, RZ ;  /* 0x0000000611117210 */ /* 0x000fc60007ffe0ff */
[----:B-1----:R-:W-:Y:S01]  /*17b0*/  IMAD R6, R9, R2, RZ ;  /* 0x0000000209067224 */ /* 0x002fe200078e02ff */
[----:B------:R-:W-:Y:S01]  /*17c0*/  @P4 MOV R10, R20 ;  /* 0x00000014000a4202 */ /* 0x000fe20000000f00 */
[----:B------:R-:W-:-:S04]  /*17d0*/  IMAD.WIDE.U32 R16, R8, R2, R16 ;  /* 0x0000000208107225 */ /* 0x000fc800078e0010 */
[----:B------:R-:W-:Y:S01]  /*17e0*/  IMAD R3, R8, R3, R6 ;  /* 0x0000000308037224 */ /* 0x000fe200078e0206 */
[----:B------:R-:W-:Y:S01]  /*17f0*/  MOV R18, R16 ;  /* 0x0000001000127202 */ /* 0x000fe20000000f00 */
        /* <DEDUP_REMOVED lines=15> */
.L_x_4791:
        /* <DEDUP_REMOVED lines=8> */
[CC--:B------:R-:W-:Y:S02]  /*1970*/  LEA.HI R15, R11.reuse, R72.reuse, RZ, 0x2 ;  /* 0x000000480b0f7211 */ /* 0x0c0fe400078f10ff */
[----:B------:R-:W-:Y:S01]  /*1980*/  LEA.HI R20, R11, R72, RZ, 0x3 ;  /* 0x000000480b147211 */ /* 0x000fe200078f18ff */
[----:B------:R-:W3:Y:S01]  /*1990*/  LDC R83, c[0x0][0x2e0] ;  /* 0x0000b800ff537b82 */ /* 0x000ee20000000800 */
[----:B------:R-:W-:-:S02]  /*19a0*/  LOP3.LUT R33, R15, 0xfffffffc, RZ, 0xc0, !PT ;  /* 0xfffffffc0f217812 */ /* 0x000fc400078ec0ff */
[----:B------:R-:W-:Y:S02]  /*19b0*/  SHF.R.S32.HI R67, RZ, 0x3, R20 ;  /* 0x00000003ff437819 */ /* 0x000fe40000011414 */
[----:B------:R-:W-:Y:S01]  /*19c0*/  LOP3.LUT R31, R20, 0xfffffff8, RZ, 0xc0, !PT ;  /* 0xfffffff8141f7812 */ /* 0x000fe200078ec0ff */
[----:B------:R-:W-:Y:S01]  /*19d0*/  IMAD.IADD R12, R72, 0x1, -R33 ;  /* 0x00000001480c7824 */ /* 0x000fe200078e0a21 */
[----:B------:R-:W-:Y:S01]  /*19e0*/  LEA.HI R68, R11, R72, RZ, 0x4 ;  /* 0x000000480b447211 */ /* 0x000fe200078f20ff */
[----:B------:R-:W4:Y:S01]  /*19f0*/  @!P2 LDC.64 R2, c[0x0][0x228] ;  /* 0x00008a00ff02ab82 */ /* 0x000f220000000a00 */
[----:B------:R-:W-:Y:S01]  /*1a00*/  IMAD.SHL.U32 R107, R67, 0x40, RZ ;  /* 0x00000040436b7824 */ /* 0x000fe200078e00ff */
[----:B------:R-:W-:Y:S01]  /*1a10*/  SHF.R.S32.HI R110, RZ, 0x2, R15 ;  /* 0x00000002ff6e7819 */ /* 0x000fe2000001140f */
[----:B------:R-:W-:Y:S01]  /*1a20*/  IMAD.SHL.U32 R14, R12, 0x8, RZ ;  /* 0x000000080c0e7824 */ /* 0x000fe200078e00ff */
[----:B------:R-:W-:Y:S01]  /*1a30*/  LOP3.LUT R71, R68, 0xfffffff0, RZ, 0xc0, !PT ;  /* 0xfffffff044477812 */ /* 0x000fe200078ec0ff */
[----:B------:R-:W-:Y:S01]  /*1a40*/  IMAD.IADD R66, R72, 0x1, -R31 ;  /* 0x0000000148427824 */ /* 0x000fe200078e0a1f */
[----:B------:R-:W-:Y:S01]  /*1a50*/  LOP3.LUT R107, R107, 0xc0, RZ, 0xc0, !PT ;  /* 0x000000c06b6b7812 */ /* 0x000fe200078ec0ff */
[----:B--2---:R-:W-:Y:S01]  /*1a60*/  @P2 IMAD.WIDE.U32 R32, R27, R6, RZ ;  /* 0x000000061b202225 */ /* 0x004fe200078e00ff */
[----:B------:R-:W-:-:S02]  /*1a70*/  LEA.HI R15, R15, R110, RZ, 0x1 ;  /* 0x0000006e0f0f7211 */ /* 0x000fc400078f08ff */
[----:B------:R-:W-:Y:S01]  /*1a80*/  LOP3.LUT R16, R107, 0x18, R14, 0xf8, !PT ;  /* 0x000000186b107812 */ /* 0x000fe200078ef80e */
[----:B------:R-:W-:Y:S01]  /*1a90*/  IMAD.IADD R71, R72, 0x1, -R71 ;  /* 0x0000000148477824 */ /* 0x000fe200078e0a47 */
[----:B------:R-:W-:Y:S01]  /*1aa0*/  SHF.R.U32.HI R107, RZ, 0x3, R107 ;  /* 0x00000003ff6b7819 */ /* 0x000fe2000001166b */
[----:B------:R-:W-:Y:S01]  /*1ab0*/  @P2 IMAD R27, R27, R7, R33 ;  /* 0x000000071b1b2224 */ /* 0x000fe200078e0221 */
[----:B------:R-:W-:Y:S01]  /*1ac0*/  LEA.HI R63, R66, R66, RZ, 0x1 ;  /* 0x00000042423f7211 */ /* 0x000fe200078f08ff */
[----:B------:R-:W-:Y:S01]  /*1ad0*/  IMAD.SHL.U32 R12, R12, 0x4, RZ ;  /* 0x000000040c0c7824 */ /* 0x000fe200078e00ff */
[----:B------:R-:W-:Y:S02]  /*1ae0*/  LOP3.LUT R107, R16, R107, RZ, 0x3c, !PT ;  /* 0x0000006b106b7212 */ /* 0x000fe400078e3cff */
[----:B------:R-:W-:Y:S02]  /*1af0*/  LOP3.LUT R31, R63, 0xfffffffe, RZ, 0xc0, !PT ;  /* 0xfffffffe3f1f7812 */ /* 0x000fe400078ec0ff */
[----:B------:R-:W-:-:S02]  /*1b00*/  LEA.HI R70, R71, R71, RZ, 0x1 ;  /* 0x0000004747467211 */ /* 0x000fc400078f08ff */
[----:B------:R-:W-:Y:S01]  /*1b10*/  LEA.HI R20, R20, R67, RZ, 0x1 ;  /* 0x0000004314147211 */ /* 0x000fe200078f08ff */
[----:B------:R-:W-:Y:S01]  /*1b20*/  IMAD.IADD R66, R66, 0x1, -R31 ;  /* 0x0000000142427824 */ /* 0x000fe200078e0a1f */
[----:B------:R-:W-:Y:S01]  /*1b30*/  LOP3.LUT R15, R15, 0x7fffffe, RZ, 0xc0, !PT ;  /* 0x07fffffe0f0f7812 */ /* 0x000fe200078ec0ff */
[-C--:B----4-:R-:W-:Y:S01]  /*1b40*/  @!P2 IMAD R16, R13, R2.reuse, RZ ;  /* 0x000000020d10a224 */ /* 0x090fe200078e02ff */
[--C-:B------:R-:W-:Y:S01]  /*1b50*/  SHF.R.S32.HI R69, RZ, 0x1f, R70.reuse ;  /* 0x0000001fff457819 */ /* 0x100fe20000011446 */
[C---:B------:R-:W-:Y:S01]  /*1b60*/  @!P2 IMAD.WIDE.U32 R30, R129.reuse, R2, RZ ;  /* 0x00000002811ea225 */ /* 0x040fe200078e00ff */
[----:B------:R-:W-:Y:S02]  /*1b70*/  SHF.R.S32.HI R2, RZ, 0x1, R70 ;  /* 0x00000001ff027819 */ /* 0x000fe40000011446 */
[----:B------:R-:W-:Y:S01]  /*1b80*/  LOP3.LUT R20, R20, 0xfffffffe, RZ, 0xc0, !PT ;  /* 0xfffffffe14147812 */ /* 0x000fe200078ec0ff */
[----:B------:R-:W-:Y:S01]  /*1b90*/  @!P2 IMAD R3, R129, R3, R16 ;  /* 0x000000038103a224 */ /* 0x000fe200078e0210 */
[----:B------:R-:W-:Y:S01]  /*1ba0*/  LEA.HI R16, R11, R72, RZ, 0x5 ;  /* 0x000000480b107211 */ /* 0x000fe200078f28ff */
[----:B------:R-:W-:Y:S01]  /*1bb0*/  VIADD R11, R14, 0x20 ;  /* 0x000000200e0b7836 */ /* 0x000fe20000000000 */
[----:B------:R-:W-:Y:S01]  /*1bc0*/  LEA.HI R69, R69, R2, RZ, 0x2 ;  /* 0x0000000245457211 */ /* 0x000fe200078f10ff */
[----:B------:R-:W-:Y:S01]  /*1bd0*/  IMAD.IADD R15, R110, 0x1, -R15 ;  /* 0x000000016e0f7824 */ /* 0x000fe200078e0a0f */
[----:B------:R-:W-:Y:S01]  /*1be0*/  SHF.R.S32.HI R60, RZ, 0x5, R16 ;  /* 0x00000005ff3c7819 */ /* 0x000fe20000011410 */
[----:B------:R-:W-:Y:S01]  /*1bf0*/  IMAD.IADD R67, R67, 0x1, -R20 ;  /* 0x0000000143437824 */ /* 0x000fe200078e0a14 */
[----:B------:R-:W-:Y:S01]  /*1c00*/  ISETP.GE.AND P0, PT, R11, UR5, PT ;  /* 0x000000050b007c0c */ /* 0x000fe2000bf06270 */
[----:B------:R-:W-:Y:S01]  /*1c10*/  @P2 IMAD.MOV.U32 R20, RZ, RZ, R32 ;  /* 0x000000ffff142224 */ /* 0x000fe200078e0020 */
[----:B------:R-:W-:Y:S01]  /*1c20*/  SHF.R.S32.HI R111, RZ, 0x1f, R110 ;  /* 0x0000001fff6f7819 */ /* 0x000fe2000001146e */
[----:B------:R-:W-:Y:S01]  /*1c30*/  IMAD R22, R60, 0x8, R15 ;  /* 0x000000083c167824 */ /* 0x000fe200078e020f */
[----:B------:R-:W-:Y:S01]  /*1c40*/  SEL R74, RZ, 0xffffffff, P0 ;  /* 0xffffffffff4a7807 */ /* 0x000fe20000000000 */
[----:B------:R-:W-:Y:S01]  /*1c50*/  @!P2 IMAD.MOV.U32 R20, RZ, RZ, R30 ;  /* 0x000000ffff14a224 */ /* 0x000fe200078e001e */
[----:B------:R-:W-:Y:S01]  /*1c60*/  ISETP.GE.AND P1, PT, R14, UR5, PT ;  /* 0x000000050e007c0c */ /* 0x000fe2000bf26270 */
[----:B------:R-:W-:Y:S01]  /*1c70*/  IMAD.WIDE R28, R29, 0x40, R110 ;  /* 0x000000401d1c7825 */ /* 0x000fe200078e026e */
[----:B------:R-:W-:-:S02]  /*1c80*/  LOP3.LUT R69, R69, 0xfffffffc, RZ, 0xc0, !PT ;  /* 0xfffffffc45457812 */ /* 0x000fc400078ec0ff */
[----:B------:R-:W-:Y:S01]  /*1c90*/  SEL R15, RZ, 0x1, P1 ;  /* 0x00000001ff0f7807 */ /* 0x000fe20000800000 */
[----:B------:R-:W-:Y:S01]  /*1ca0*/  IMAD.SHL.U32 R74, R74, 0x2, RZ ;  /* 0x000000024a4a7824 */ /* 0x000fe200078e00ff */
[----:B------:R-:W-:Y:S01]  /*1cb0*/  IADD3 R26, P1, R14, R20, RZ ;  /* 0x000000140e1a7210 */ /* 0x000fe20007f3e0ff */
[----:B------:R-:W-:Y:S01]  /*1cc0*/  IMAD.IADD R69, R2, 0x1, -R69 ;  /* 0x0000000102457824 */ /* 0x000fe200078e0a45 */
[----:B------:R-:W-:Y:S01]  /*1cd0*/  IADD3 R24, P0, R14, R10, RZ ;  /* 0x0000000a0e187210 */ /* 0x000fe20007f1e0ff */
[----:B------:R-:W-:Y:S01]  /*1ce0*/  @!P2 IMAD.IADD R27, R31, 0x1, R3 ;  /* 0x000000011f1ba824 */ /* 0x000fe200078e0203 */
[----:B------:R-:W-:Y:S01]  /*1cf0*/  LOP3.LUT R74, R74, 0x2, R15, 0xe2, !PT ;  /* 0x000000024a4a7812 */ /* 0x000fe200078ee20f */
[----:B------:R-:W-:Y:S01]  /*1d00*/  IMAD R20, R29, R6, RZ ;  /* 0x000000061d147224 */ /* 0x000fe200078e02ff */
[----:B------:R-:W-:Y:S01]  /*1d10*/  SHF.R.S32.HI R15, RZ, 0x1f, R14 ;  /* 0x0000001fff0f7819 */ /* 0x000fe2000001140e */
[----:B------:R-:W2:Y:S01]  /*1d20*/  LDC.64 R2, c[0x0][0x250] ;  /* 0x00009400ff027b82 */ /* 0x000ea20000000a00 */
[----:B------:R-:W-:Y:S01]  /*1d30*/  IMAD.U32 R107, R22, 0x20, R107 ;  /* 0x00000020166b7824 */ /* 0x000fe200078e006b */
[----:B---3--:R-:W-:Y:S01]  /*1d40*/  LEA.HI R83, R83, R83, RZ, 0x1 ;  /* 0x0000005353537211 */ /* 0x008fe200078f08ff */
[----:B------:R-:W-:Y:S01]  /*1d50*/  IMAD R20, R28, R7, R20 ;  /* 0x000000071c147224 */ /* 0x000fe200078e0214 */
[----:B------:R-:W-:Y:S01]  /*1d60*/  LOP3.LUT R73, R16, 0xffffffe0, RZ, 0xc0, !PT ;  /* 0xffffffe010497812 */ /* 0x000fe200078ec0ff */
[----:B------:R-:W-:Y:S01]  /*1d70*/  IMAD R7, R9, UR10, RZ ;  /* 0x0000000a09077c24 */ /* 0x000fe2000f8e02ff */
[----:B------:R-:W-:Y:S01]  /*1d80*/  SHF.R.S32.HI R79, RZ, 0x1, R83 ;  /* 0x00000001ff4f7819 */ /* 0x000fe20000011453 */
[----:B------:R-:W-:Y:S01]  /*1d90*/  IMAD.X R25, R15, 0x1, R25, P0 ;  /* 0x000000010f197824 */ /* 0x000fe200000e0619 */
[----:B------:R-:W-:Y:S01]  /*1da0*/  IADD3 R86, P0, R110, R23, RZ ;  /* 0x000000176e567210 */ /* 0x000fe20007f1e0ff */
[C---:B------:R-:W-:Y:S01]  /*1db0*/  IMAD R22, R8.reuse, UR11, R7 ;  /* 0x0000000b08167c24 */ /* 0x040fe2000f8e0207 */
[----:B------:R-:W-:Y:S01]  /*1dc0*/  SHF.R.S32.HI R7, RZ, 0x1f, R112 ;  /* 0x0000001fff077819 */ /* 0x000fe20000011470 */
[----:B------:R-:W-:Y:S01]  /*1dd0*/  IMAD.WIDE.U32 R24, R8, UR10, R24 ;  /* 0x0000000a08187c25 */ /* 0x000fe2000f8e0018 */
[----:B------:R-:W-:Y:S01]  /*1de0*/  ULDC.64 UR10, c[0x0][0x258] ;  /* 0x00009600000a7ab9 */ /* 0x000fe20000000a00 */
[----:B------:R-:W-:-:S02]  /*1df0*/  SHF.R.S32.HI R68, RZ, 0x4, R68 ;  /* 0x00000004ff447819 */ /* 0x000fc40000011444 */
[----:B------:R-:W-:Y:S01]  /*1e00*/  IMAD.IADD R23, R25, 0x1, R22 ;  /* 0x0000000119177824 */ /* 0x000fe200078e0216 */
[----:B------:R-:W-:Y:S01]  /*1e10*/  SHF.R.S32.HI R63, RZ, 0x1, R63 ;  /* 0x00000001ff3f7819 */ /* 0x000fe2000001143f */
[----:B------:R-:W-:Y:S01]  /*1e20*/  IMAD.X R25, R111, 0x1, R19, P0 ;  /* 0x000000016f197824 */ /* 0x000fe200000e0613 */
[----:B------:R-:W-:Y:S01]  /*1e30*/  IADD3 R108, P0, R14, R18, RZ ;  /* 0x000000120e6c7210 */ /* 0x000fe20007f1e0ff */
[----:B------:R-:W-:Y:S02]  /*1e40*/  IMAD.X R27, R15, 0x1, R27, P1 ;  /* 0x000000010f1b7824 */ /* 0x000fe400008e061b */
[----:B------:R-:W-:Y:S02]  /*1e50*/  IMAD R7, R7, UR10, RZ ;  /* 0x0000000a07077c24 */ /* 0x000fe4000f8e02ff */
[----:B------:R-:W-:Y:S01]  /*1e60*/  IMAD.WIDE.U32 R28, R28, R6, R26 ;  /* 0x000000061c1c7225 */ /* 0x000fe200078e001a */
[----:B------:R-:W-:Y:S02]  /*1e70*/  SHF.R.S32.HI R6, RZ, 0x1f, R75 ;  /* 0x0000001fff067819 */ /* 0x000fe4000001144b */
[----:B--2---:R-:W-:Y:S01]  /*1e80*/  SHF.L.U64.HI R64, R2, 0x5, R3 ;  /* 0x0000000502407819 */ /* 0x004fe20000010203 */
[----:B------:R-:W-:-:S02]  /*1e90*/  IMAD.X R109, R15, 0x1, R21, P0 ;  /* 0x000000010f6d7824 */ /* 0x000fc400000e0615 */
[----:B------:R-:W-:Y:S02]  /*1ea0*/  IMAD R19, R112, UR11, R7 ;  /* 0x0000000b70137c24 */ /* 0x000fe4000f8e0207 */
[----:B------:R-:W-:Y:S02]  /*1eb0*/  IMAD R7, R25, R2, RZ ;  /* 0x0000000219077224 */ /* 0x000fe400078e02ff */
[-C--:B------:R-:W-:Y:S02]  /*1ec0*/  IMAD R51, R111, R4.reuse, RZ ;  /* 0x000000046f337224 */ /* 0x080fe400078e02ff */
[----:B------:R-:W-:Y:S01]  /*1ed0*/  IMAD.WIDE.U32 R108, R110, R4, R108 ;  /* 0x000000046e6c7225 */ /* 0x000fe200078e006c */
[----:B------:R-:W-:-:S03]  /*1ee0*/  LEA.HI R4, R6, R75, RZ, 0x6 ;  /* 0x0000004b06047211 */ /* 0x000fc600078f30ff */
[----:B------:R-:W-:Y:S01]  /*1ef0*/  IMAD R7, R86, R3, R7 ;  /* 0x0000000356077224 */ /* 0x000fe200078e0207 */
[----:B------:R-:W-:Y:S01]  /*1f00*/  SHF.R.S32.HI R3, RZ, 0x6, R4 ;  /* 0x00000006ff037819 */ /* 0x000fe20000011404 */
[----:B------:R-:W-:Y:S02]  /*1f10*/  VIADD R10, R14, 0x40 ;  /* 0x000000400e0a7836 */ /* 0x000fe40000000000 */
[----:B------:R-:W-:Y:S01]  /*1f20*/  IMAD R81, R110, R79, R12 ;  /* 0x0000004f6e517224 */ /* 0x000fe200078e020c */
[----:B------:R-:W-:Y:S01]  /*1f30*/  VIMNMX R88, R126, R3, !PT ;  /* 0x000000037e587248 */ /* 0x000fe20007fe0100 */
[----:B------:R-:W-:Y:S01]  /*1f40*/  IMAD.IADD R29, R29, 0x1, R20 ;  /* 0x000000011d1d7824 */ /* 0x000fe200078e0214 */
[----:B------:R-:W-:Y:S01]  /*1f50*/  ISETP.GE.AND P1, PT, R10, UR5, PT ;  /* 0x000000050a007c0c */ /* 0x000fe2000bf26270 */
[----:B------:R-:W-:Y:S01]  /*1f60*/  IMAD.MOV.U32 R22, RZ, RZ, R24 ;  /* 0x000000ffff167224 */ /* 0x000fe200078e0018 */
[----:B------:R-:W-:Y:S01]  /*1f70*/  ISETP.GT.AND P0, PT, R85, R88, PT ;  /* 0x000000585500720c */ /* 0x000fe20003f04270 */
[----:B------:R-:W-:Y:S01]  /*1f80*/  IMAD.IADD R80, R12, 0x1, R81 ;  /* 0x000000010c507824 */ /* 0x000fe200078e0251 */
[----:B------:R-:W-:Y:S01]  /*1f90*/  SEL R27, RZ, 0x4, P1 ;  /* 0x00000004ff1b7807 */ /* 0x000fe20000800000 */
[----:B------:R-:W-:Y:S01]  /*1fa0*/  IMAD.WIDE.U32 R112, R112, UR10, R28 ;  /* 0x0000000a70707c25 */ /* 0x000fe2000f8e001c */
[----:B------:R-:W-:-:S02]  /*1fb0*/  SHF.R.S32.HI R78, RZ, 0x1f, R81 ;  /* 0x0000001fff4e7819 */ /* 0x000fc40000011451 */
[----:B------:R-:W-:Y:S01]  /*1fc0*/  LOP3.LUT R74, R74, R27, RZ, 0xfc, !PT ;  /* 0x0000001b4a4a7212 */ /* 0x000fe200078efcff */
[----:B------:R-:W-:Y:S01]  /*1fd0*/  IMAD.WIDE.U32 R86, R86, R2, R22 ;  /* 0x0000000256567225 */ /* 0x000fe200078e0016 */
[----:B------:R-:W-:-:S03]  /*1fe0*/  SHF.R.S32.HI R77, RZ, 0x1f, R80 ;  /* 0x0000001fff4d7819 */ /* 0x000fc60000011450 */
[----:B------:R-:W-:Y:S02]  /*1ff0*/  IMAD R51, R110, R5, R51 ;  /* 0x000000056e337224 */ /* 0x000fe400078e0233 */
[----:B------:R-:W-:Y:S02]  /*2000*/  IMAD.SHL.U32 R65, R2, 0x20, RZ ;  /* 0x0000002002417824 */ /* 0x000fe400078e00ff */
[----:B------:R-:W-:Y:S02]  /*2010*/  IMAD.IADD R73, R72, 0x1, -R73 ;  /* 0x0000000148497824 */ /* 0x000fe400078e0a49 */
[----:B------:R-:W-:Y:S02]  /*2020*/  IMAD.SHL.U32 R82, R79, 0x20, RZ ;  /* 0x000000204f527824 */ /* 0x000fe400078e00ff */
[----:B------:R-:W-:Y:S02]  /*2030*/  IMAD.IADD R51, R109, 0x1, R51 ;  /* 0x000000016d337824 */ /* 0x000fe400078e0233 */
[----:B------:R-:W-:-:S02]  /*2040*/  IMAD.IADD R76, R113, 0x1, R19 ;  /* 0x00000001714c7824 */ /* 0x000fc400078e0213 */
        /* <DEDUP_REMOVED lines=28> */
[----:B-1----:R-:W-:Y:S01]  /*2210*/  SHF.L.U64.HI R89, R90, 0x5, R91 ;  /* 0x000000055a597819 */ /* 0x002fe2000001025b */
[----:B------:R-:W-:Y:S01]  /*2220*/  IMAD R3, R3, R90, RZ ;  /* 0x0000005a03037224 */ /* 0x000fe200078e02ff */
[----:B------:R-:W-:Y:S01]  /*2230*/  ULDC.U8 UR20, c[0x0][0x3c3] ;  /* 0x0000f0c000147ab9 */ /* 0x000fe20000000000 */
[C---:B------:R-:W-:Y:S01]  /*2240*/  IMAD R5, R4.reuse, UR15, R5 ;  /* 0x0000000f04057c24 */ /* 0x040fe2000f8e0205 */
[----:B------:R-:W-:Y:S01]  /*2250*/  USHF.L.U64.HI UR15, UR14, 0x5, UR15 ;  /* 0x000000050e0f7899 */ /* 0x000fe2000801020f */
[----:B------:R-:W-:Y:S01]  /*2260*/  IMAD.WIDE.U32 R18, R4, UR14, R18 ;  /* 0x0000000e04127c25 */ /* 0x000fe2000f8e0012 */
[----:B------:R-:W-:Y:S01]  /*2270*/  USHF.L.U32 UR14, UR14, 0x5, URZ ;  /* 0x000000050e0e7899 */ /* 0x000fe2000800063f */
[----:B------:R-:W-:-:S02]  /*2280*/  ULDC UR19, c[0x0][0x2e0] ;  /* 0x0000b80000137ab9 */ /* 0x000fc40000000800 */
[C---:B------:R-:W-:Y:S01]  /*2290*/  IMAD R3, R4.reuse, R91, R3 ;  /* 0x0000005b04037224 */ /* 0x040fe200078e0203 */
[----:B------:R-:W-:Y:S01]  /*22a0*/  USHF.L.U64.HI UR21, UR14, 0x1, UR15 ;  /* 0x000000010e157899 */ /* 0x000fe2000801020f */
[----:B------:R-:W-:Y:S01]  /*22b0*/  IMAD.WIDE.U32 R12, R4, R90, R12 ;  /* 0x0000005a040c7225 */ /* 0x000fe200078e000c */
[----:B------:R-:W-:Y:S01]  /*22c0*/  USHF.L.U32 UR23, UR14, 0x1, URZ ;  /* 0x000000010e177899 */ /* 0x000fe2000800063f */
[----:B------:R-:W-:Y:S02]  /*22d0*/  ULDC UR18, c[0x0][0x2e0] ;  /* 0x0000b80000127ab9 */ /* 0x000fe40000000800 */
        /* <DEDUP_REMOVED lines=15> */
[----:B------:R-:W-:Y:S02]  /*23d0*/  ULDC.64 UR10, c[0x0][0x318] ;  /* 0x0000c600000a7ab9 */ /* 0x000fe40000000a00 */
[----:B------:R-:W-:Y:S01]  /*23e0*/  IMAD.IADD R95, R3, 0x1, R5 ;  /* 0x00000001035f7824 */ /* 0x000fe200078e0205 */
[----:B------:R-:W-:Y:S01]  /*23f0*/  SHF.R.S32.HI R3, RZ, 0x1f, R52 ;  /* 0x0000001fff037819 */ /* 0x000fe20000011434 */
[----:B------:R-:W-:Y:S01]  /*2400*/  IMAD.IADD R133, R9, 0x1, R133 ;  /* 0x0000000109857824 */ /* 0x000fe200078e0285 */
[----:B------:R-:W-:Y:S01]  /*2410*/  IADD3 R52, P4, R81, R52, RZ ;  /* 0x0000003451347210 */ /* 0x000fe20007f9e0ff */
[----:B------:R-:W-:Y:S01]  /*2420*/  IMAD.SHL.U32 R90, R90, 0x20, RZ ;  /* 0x000000205a5a7824 */ /* 0x000fe200078e00ff */
[----:B------:R-:W-:Y:S01]  /*2430*/  LEA R132, P0, R8, UR10, 0x1 ;  /* 0x0000000a08847c11 */ /* 0x000fe2000f8008ff */
[----:B------:R-:W-:Y:S01]  /*2440*/  IMAD.X R5, R77, 0x1, R3, P2 ;  /* 0x000000014d057824 */ /* 0x000fe200010e0603 */
[----:B------:R-:W-:Y:S01]  /*2450*/  LEA.HI.X R95, R2, UR13, R95, 0x1, P1 ;  /* 0x0000000d025f7c11 */ /* 0x000fe200088f0c5f */
[----:B------:R-:W-:Y:S01]  /*2460*/  IMAD.X R3, R78, 0x1, R3, P4 ;  /* 0x000000014e037824 */ /* 0x000fe200020e0603 */
[----:B------:R-:W-:Y:S01]  /*2470*/  LEA.HI.X R133, R8, UR11, R133, 0x1, P0 ;  /* 0x0000000b08857c11 */ /* 0x000fe200080f0c85 */
        /* <DEDUP_REMOVED lines=14> */
[----:B------:R-:W-:-:S02]  /*2560*/  IADD3 R16, P1, R52, UR12, RZ ;  /* 0x0000000c34107c10 */ /* 0x000fc4000ff3e0ff */
[----:B------:R-:W-:Y:S02]  /*2570*/  IADD3 R52, P0, R52, UR10, RZ ;  /* 0x0000000a34347c10 */ /* 0x000fe4000ff1e0ff */
[C---:B------:R-:W-:Y:S02]  /*2580*/  IADD3.X R17, R2.reuse, UR13, RZ, P1, !PT ;  /* 0x0000000d02117c10 */ /* 0x040fe40008ffe4ff */
[----:B------:R-:W-:Y:S02]  /*2590*/  IADD3.X R53, R2, UR11, RZ, P0, !PT ;  /* 0x0000000b02357c10 */ /* 0x000fe400087fe4ff */
[----:B------:R-:W-:Y:S02]  /*25a0*/  IADD3 R94, P0, R90, 0x40, RZ ;  /* 0x000000405a5e7810 */ /* 0x000fe40007f1e0ff */
[C---:B------:R-:W-:Y:S01]  /*25b0*/  SHF.L.U64.HI R0, R116.reuse, 0x1, R5 ;  /* 0x0000000174007819 */ /* 0x040fe20000010205 */
[----:B------:R-:W-:Y:S01]  /*25c0*/  IMAD.SHL.U32 R116, R116, 0x2, RZ ;  /* 0x0000000274747824 */ /* 0x000fe200078e00ff */
[----:B------:R-:W-:Y:S01]  /*25d0*/  IADD3 R92, P1, R90, 0x20, RZ ;  /* 0x000000205a5c7810 */ /* 0x000fe20007f3e0ff */
[----:B------:R-:W-:Y:S01]  /*25e0*/  IMAD.X R93, RZ, RZ, R89, P0 ;  /* 0x000000ffff5d7224 */ /* 0x000fe200000e0659 */
[----:B------:R-:W-:-:S02]  /*25f0*/  SHF.R.S32.HI R99, RZ, 0x1f, R102 ;  /* 0x0000001fff637819 */ /* 0x000fc40000011466 */
[----:B------:R-:W-:Y:S02]  /*2600*/  IADD3.X R91, RZ, R89, RZ, P1, !PT ;  /* 0x00000059ff5b7210 */ /* 0x000fe40000ffe4ff */
[C---:B------:R-:W-:Y:S02]  /*2610*/  IADD3 R118, P4, R116.reuse, UR12, RZ ;  /* 0x0000000c74767c10 */ /* 0x040fe4000ff9e0ff */
[----:B------:R-:W-:Y:S02]  /*2620*/  IADD3 R116, P2, R116, UR10, RZ ;  /* 0x0000000a74747c10 */ /* 0x000fe4000ff5e0ff */
[C---:B------:R-:W-:Y:S01]  /*2630*/  SHF.L.U64.HI R91, R92.reuse, 0x1, R91 ;  /* 0x000000015c5b7819 */ /* 0x040fe2000001025b */
[----:B------:R-:W-:Y:S01]  /*2640*/  IMAD.SHL.U32 R92, R92, 0x2, RZ ;  /* 0x000000025c5c7824 */ /* 0x000fe200078e00ff */
[C---:B------:R-:W-:Y:S01]  /*2650*/  SHF.L.U64.HI R93, R94.reuse, 0x1, R93 ;  /* 0x000000015e5d7819 */ /* 0x040fe2000001025d */
[----:B------:R-:W-:Y:S01]  /*2660*/  IMAD.SHL.U32 R94, R94, 0x2, RZ ;  /* 0x000000025e5e7824 */ /* 0x000fe200078e00ff */
[----:B------:R-:W-:-:S02]  /*2670*/  SHF.R.S32.HI R98, RZ, 0x1f, R100 ;  /* 0x0000001fff627819 */ /* 0x000fc40000011464 */
[C---:B------:R-:W-:Y:S01]  /*2680*/  IADD3.X R119, R0.reuse, UR13, RZ, P4, !PT ;  /* 0x0000000d00777c10 */ /* 0x040fe2000a7fe4ff */
[----:B------:R-:W-:Y:S01]  /*2690*/  ULDC.64 UR12, c[0x0][0x230] ;  /* 0x00008c00000c7ab9 */ /* 0x000fe20000000a00 */
[----:B------:R-:W-:Y:S01]  /*26a0*/  IADD3.X R117, R0, UR11, RZ, P2, !PT ;  /* 0x0000000b00757c10 */ /* 0x000fe200097fe4ff */
[----:B------:R-:W-:-:S06]  /*26b0*/  ULDC.64 UR10, c[0x0][0x248] ;  /* 0x00009200000a7ab9 */ /* 0x000fcc0000000a00 */
.L_x_4842:
[----:B------:R-:W-:Y:S01]  /*26c0*/  MOV R97, R95 ;  /* 0x0000005f00617202 */ /* 0x000fe20000000f00 */
[----:B------:R-:W-:Y:S01]  /*26d0*/  IMAD.SHL.U32 R13, R9, 0x40, RZ ;  /* 0x00000040090d7824 */ /* 0x000fe200078e00ff */
[----:B------:R-:W1:Y:S01]  /*26e0*/  LDC R3, c[0x0][0x340] ;  /* 0x0000d000ff037b82 */ /* 0x000e620000000800 */
[----:B------:R-:W-:Y:S02]  /*26f0*/  BSSY B0, `(.L_x_4794) ;  /* 0x0000013000007945 */ /* 0x000fe40003800000 */
[----:B------:R-:W-:Y:S04]  /*2700*/  VIADD R12, R13, 0xffffffc0 ;  /* 0xffffffc00d0c7836 */ /* 0x000fe80000000000 */
[----:B------:R-:W-:Y:S01]  /*2710*/  IMAD.IADD R2, R61, 0x1, -R12 ;  /* 0x000000013d027824 */ /* 0x000fe200078e0a0c */
[----:B------:R-:W-:Y:S04]  /*2720*/  IADD3 R0, R75, -R12, RZ ;  /* 0x8000000c4b007210 */ /* 0x000fe80007ffe0ff */
[CC--:B------:R-:W-:Y:S02]  /*2730*/  ISETP.GE.AND P2, PT, R110.reuse, R2.reuse, PT ;  /* 0x000000026e00720c */ /* 0x0c0fe40003f46270 */
[C---:B------:R-:W-:Y:S02]  /*2740*/  ISETP.GE.AND P1, PT, R105.reuse, R2, PT ;  /* 0x000000026900720c */ /* 0x040fe40003f26270 */
[-C--:B------:R-:W-:Y:S02]  /*2750*/  ISETP.GE.AND P2, PT, R110, R0.reuse, !P2 ;  /* 0x000000006e00720c */ /* 0x080fe40005746270 */
[----:B------:R-:W-:Y:S01]  /*2760*/  ISETP.GE.AND P1, PT, R105, R0, !P1 ;  /* 0x000000006900720c */ /* 0x000fe20004f26270 */
[----:B-1----:R-:W-:Y:S10]  /*2770*/  IMAD.U32 R3, R3, -0x40, RZ ;  /* 0xffffffc003037824 */ /* 0x002ff400078e00ff */
[----:B--2---:R-:W-:Y:S05]  /*2780*/  @!P2 BRA `(.L_x_4795) ;  /* 0x000000000024a947 */ /* 0x004fea0003800000 */
        /* <DEDUP_REMOVED lines=9> */
.L_x_4795:
[----:B------:R-:W-:Y:S05]  /*2820*/  BSYNC B0 ;  /* 0x0000000000007941 */ /* 0x000fea0003800000 */
.L_x_4794:
        /* <DEDUP_REMOVED lines=15> */
.L_x_4797:
[----:B------:R-:W-:Y:S05]  /*2920*/  BSYNC B0 ;  /* 0x0000000000007941 */ /* 0x000fea0003800000 */
.L_x_4796:
        /* <DEDUP_REMOVED lines=65> */
.L_x_4803:
[----:B------:R-:W-:Y:S05]  /*2d40*/  BSYNC B0 ;  /* 0x0000000000007941 */ /* 0x000fea0003800000 */
.L_x_4802:
        /* <DEDUP_REMOVED lines=48> */
.L_x_4805:
[----:B------:R-:W-:Y:S05]  /*3050*/  BSYNC B0 ;  /* 0x0000000000007941 */ /* 0x000fea0003800000 */
.L_x_4804:
        /* <DEDUP_REMOVED lines=47> */
.L_x_4801:
[----:B------:R-:W-:Y:S05]  /*3350*/  BSYNC B1 ;  /* 0x0000000000017941 */ /* 0x000fea0003800000 */
.L_x_4800:
        /* <DEDUP_REMOVED lines=60> */
.L_x_4809:
[----:B------:R-:W-:Y:S05]  /*3720*/  BSYNC B0 ;  /* 0x0000000000007941 */ /* 0x000fea0003800000 */
.L_x_4808:
        /* <DEDUP_REMOVED lines=48> */
.L_x_4811:
[----:B------:R-:W-:Y:S05]  /*3a30*/  BSYNC B0 ;  /* 0x0000000000007941 */ /* 0x000fea0003800000 */
.L_x_4810:
        /* <DEDUP_REMOVED lines=47> */
.L_x_4807:
[----:B------:R-:W-:Y:S05]  /*3d30*/  BSYNC B1 ;  /* 0x0000000000017941 */ /* 0x000fea0003800000 */
.L_x_4806:
        /* <DEDUP_REMOVED lines=8> */
.L_x_4799:
        /* <DEDUP_REMOVED lines=35> */
[----:B-1----:R1:W4:Y:S03]  /*3ff0*/  LDG.E.128 R20, desc[UR6][R18.64] ;  /* 0x0000000612147981 */ /* 0x002326000c1e1d00 */
        /* <DEDUP_REMOVED lines=54> */
.L_x_4818:
[----:B------:R-:W-:Y:S05]  /*4360*/  BSYNC B0 ;  /* 0x0000000000007941 */ /* 0x000fea0003800000 */
.L_x_4817:
[----:B-----5:R4:W-:Y:S02]  /*4370*/  STG.E.128 desc[UR6][R122.64], R40 ;  /* 0x000000287a007986 */ /* 0x0209e4000c101d06 */
.L_x_4816:
[----:B------:R-:W-:Y:S05]  /*4380*/  BSYNC B1 ;  /* 0x0000000000017941 */ /* 0x000fea0003800000 */
.L_x_4815:
        /* <DEDUP_REMOVED lines=32> */
[----:B-1----:R1:W3:Y:S03]  /*4590*/  LDG.E.128 R20, desc[UR6][R18.64+0x40] ;  /* 0x0000400612147981 */ /* 0x0022e6000c1e1d00 */
        /* <DEDUP_REMOVED lines=54> */
.L_x_4822:
[----:B------:R-:W-:Y:S05]  /*4900*/  BSYNC B0 ;  /* 0x0000000000007941 */ /* 0x000fea0003800000 */
.L_x_4821:
[----:B-----5:R1:W-:Y:S02]  /*4910*/  STG.E.128 desc[UR6][R122.64+0x40], R40 ;  /* 0x000040287a007986 */ /* 0x0203e4000c101d06 */
.L_x_4820:
[----:B------:R-:W-:Y:S05]  /*4920*/  BSYNC B1 ;  /* 0x0000000000017941 */ /* 0x000fea0003800000 */
.L_x_4819:
        /* <DEDUP_REMOVED lines=86> */
.L_x_4824:
[----:B------:R-:W-:Y:S05]  /*4e90*/  BSYNC B0 ;  /* 0x0000000000007941 */ /* 0x000fea0003800000 */
.L_x_4823:
[----:B-----5:R4:W-:Y:S02]  /*4ea0*/  STG.E.128 desc[UR6][R122.64+0x80], R40 ;  /* 0x000080287a007986 */ /* 0x0209e4000c101d06 */
.L_x_4814:
[----:B------:R-:W-:Y:S05]  /*4eb0*/  BSYNC B2 ;  /* 0x0000000000027941 */ /* 0x000fea0003800000 */
.L_x_4813:
        /* <DEDUP_REMOVED lines=94> */
.L_x_4830:
[----:B------:R-:W-:Y:S05]  /*54a0*/  BSYNC B0 ;  /* 0x0000000000007941 */ /* 0x000fea0003800000 */
.L_x_4829:
[----:B-----5:R4:W-:Y:S02]  /*54b0*/  STG.E.128 desc[UR6][R124.64], R40 ;  /* 0x000000287c007986 */ /* 0x0209e4000c101d06 */
.L_x_4828:
[----:B------:R-:W-:Y:S05]  /*54c0*/  BSYNC B1 ;  /* 0x0000000000017941 */ /* 0x000fea0003800000 */
.L_x_4827:
        /* <DEDUP_REMOVED lines=13> */
[----:B------:R-:W-:Y:S01]  /*55a0*/  LOP3.LUT R45, R42, 0xffff0000, RZ, 0xc0, !PT ;  /* 0xffff00002a2d7812 */ /* 0x000fe200078ec0ff */
[----:B------:R-:W-:Y:S01]  /*55b0*/  USHF.R.S32.HI UR22, URZ, 0x1, UR22 ;  /* 0x000000013f167899 */ /* 0x000fe20008011416 */
[----:B------:R-:W-:Y:S01]  /*55c0*/  LOP3.LUT R49, R43, 0xffff0000, RZ, 0xc0, !PT ;  /* 0xffff00002b317812 */ /* 0x000fe200078ec0ff */
[----:B------:R-:W-:Y:S02]  /*55d0*/  IMAD.X R141, R133, 0x1, R91, P2 ;  /* 0x00000001858d7824 */ /* 0x000fe400010e065b */
[----:B------:R-:W-:Y:S01]  /*55e0*/  IMAD.U32 R35, R40, 0x10000, RZ ;  /* 0x0001000028237824 */ /* 0x000fe200078e00ff */
[----:B------:R-:W-:Y:S01]  /*55f0*/  SHF.L.U32 R40, R41, 0x10, RZ ;  /* 0x0000001029287819 */ /* 0x000fe200000006ff */
[----:B------:R-:W-:Y:S01]  /*5600*/  IMAD.U32 R44, R42, 0x10000, RZ ;  /* 0x000100002a2c7824 */ /* 0x000fe200078e00ff */
[----:B------:R-:W-:Y:S01]  /*5610*/  ISETP.GE.AND P0, PT, R11, UR22, PT ;  /* 0x000000160b007c0c */ /* 0x000fe2000bf06270 */
[----:B------:R-:W-:Y:S01]  /*5620*/  IMAD.U32 R48, R43, 0x10000, RZ ;  /* 0x000100002b307824 */ /* 0x000fe200078e00ff */
[----:B------:R-:W-:Y:S02]  /*5630*/  MOV R128, UR22 ;  /* 0x0000001600807c02 */ /* 0x000fe40008000f00 */
[----:B------:R-:W-:Y:S09]  /*5640*/  LOP3.LUT R41, R41, 0xffff0000, RZ, 0xc0, !PT ;  /* 0xffff000029297812 */ /* 0x000ff200078ec0ff */
[----:B------:R-:W-:Y:S02]  /*5650*/  @P0 IMAD R137, RZ, RZ, -UR22 ;  /* 0x80000016ff890e24 */ /* 0x000fe4000f8e02ff */
[----:B------:R-:W-:Y:S03]  /*5660*/  @P0 IMAD R128, RZ, RZ, -UR22 ;  /* 0x80000016ff800e24 */ /* 0x000fe6000f8e02ff */
[----:B------:R-:W-:Y:S04]  /*5670*/  IADD3 R139, P1, R102, R137, RZ ;  /* 0x00000089668b7210 */ /* 0x000fe80007f3e0ff */
        /* <DEDUP_REMOVED lines=66> */
.L_x_4834:
[----:B------:R-:W-:Y:S05]  /*5aa0*/  BSYNC B0 ;  /* 0x0000000000007941 */ /* 0x000fea0003800000 */
.L_x_4833:
[----:B-----5:R4:W-:Y:S02]  /*5ab0*/  STG.E.128 desc[UR6][R124.64+0x40], R40 ;  /* 0x000040287c007986 */ /* 0x0209e4000c101d06 */
.L_x_4832:
[----:B------:R-:W-:Y:S05]  /*5ac0*/  BSYNC B1 ;  /* 0x0000000000017941 */ /* 0x000fea0003800000 */
.L_x_4831:
        /* <DEDUP_REMOVED lines=29> */
[C---:B--2---:R-:W-:Y:S04]  /*5ca0*/  LEA R18, P1, R97.reuse, R140, 0x1 ;  /* 0x0000008c61127211 */ /* 0x044fe800078208ff */
[----:B------:R-:W-:Y:S01]  /*5cb0*/  LEA.HI.X.SX32 R19, R97, R141, 0x1, P1 ;  /* 0x0000008d61137211 */ /* 0x000fe200008f0eff */
[----:B------:R-:W2:Y:S01]  /*5cc0*/  LDG.E.128 R136, desc[UR6][R138.64] ;  /* 0x000000068a887981 */ /* 0x000ea2000c1e1d00 */
[----:B------:R-:W-:Y:S01]  /*5cd0*/  MOV R97, RZ ;  /* 0x000000ff00617202 */ /* 0x000fe20000000f00 */
[----:B------:R-:W-:Y:S05]  /*5ce0*/  @P0 IMAD R97, RZ, RZ, -UR22 ;  /* 0x80000016ff610e24 */ /* 0x000fea000f8e02ff */
[----:B------:R-:W-:Y:S01]  /*5cf0*/  IADD3 R135, P1, R100, R97, RZ ;  /* 0x0000006164877210 */ /* 0x000fe20007f3e0ff */
[----:B------:R-:W4:Y:S03]  /*5d00*/  LDG.E.128 R20, desc[UR6][R18.64] ;  /* 0x0000000612147981 */ /* 0x000f26000c1e1d00 */
        /* <DEDUP_REMOVED lines=56> */
.L_x_4836:
[----:B------:R-:W-:Y:S05]  /*6090*/  BSYNC B0 ;  /* 0x0000000000007941 */ /* 0x000fea0003800000 */
.L_x_4835:
[----:B-----5:R4:W-:Y:S02]  /*60a0*/  STG.E.128 desc[UR6][R124.64+0x80], R40 ;  /* 0x000080287c007986 */ /* 0x0209e4000c101d06 */
.L_x_4826:
[----:B------:R-:W-:Y:S05]  /*60b0*/  BSYNC B2 ;  /* 0x0000000000027941 */ /* 0x000fea0003800000 */
.L_x_4825:
        /* <DEDUP_REMOVED lines=8> */
.L_x_4798:
        /* <DEDUP_REMOVED lines=11> */
.L_x_4838:
[----:B------:R-:W-:Y:S05]  /*61f0*/  BSYNC B0 ;  /* 0x0000000000007941 */ /* 0x000fea0003800000 */
.L_x_4837:
        /* <DEDUP_REMOVED lines=12> */
.L_x_4839:
[----:B------:R-:W-:Y:S05]  /*62c0*/  BSYNC B0 ;  /* 0x0000000000007941 */ /* 0x000fea0003800000 */
.L_x_4812:
        /* <DEDUP_REMOVED lines=81> */
.L_x_4840:
        /* <DEDUP_REMOVED lines=8> */
.L_x_4841:
[----:B------:R-:W-:Y:S04]  /*6860*/  IADD3 R9, R9, -0x1, RZ ;  /* 0xffffffff09097810 */ /* 0x000fe80007ffe0ff */
[----:B------:R-:W-:Y:S11]  /*6870*/  ISETP.GT.AND P0, PT, R9, R88, PT ;  /* 0x000000580900720c */ /* 0x000ff60003f04270 */
[----:B------:R-:W-:Y:S02]  /*6880*/  @!UPT UIADD3 URZ, URZ, URZ, URZ ;  /* 0x0000003f3f3ff290 */ /* 0x000fe4000fffe03f */
[----:B------:R-:W-:Y:S05]  /*6890*/  @P0 BRA `(.L_x_4842) ;  /* 0xffffffbc00880947 */ /* 0x000fea000383ffff */
.L_x_4793:
        /* <DEDUP_REMOVED lines=19> */
[C---:B------:R-:W-:Y:S01]  /*69d0*/  LEA R30, P1, R112.reuse, UR8, 0x1 ;  /* 0x00000008701e7c11 */ /* 0x040fe2000f8208ff */
[----:B------:R-:W-:Y:S01]  /*69e0*/  ULDC.U8 UR5, c[0x0][0x3c3] ;  /* 0x0000f0c000057ab9 */ /* 0x000fe20000000000 */
[----:B------:R-:W-:Y:S02]  /*69f0*/  IMAD.IADD R3, R127, 0x1, -R62 ;  /* 0x000000017f037824 */ /* 0x000fe400078e0a3e */
[----:B------:R-:W-:Y:S02]  /*6a00*/  LEA.HI.X R31, R112, UR9, R76, 0x1, P1 ;  /* 0x00000009701f7c11 */ /* 0x000fe400088f0c4c */
[----:B---3--:R-:W-:-:S05]  /*6a10*/  IADD3 R0, R0, R75, R62 ;  /* 0x0000004b00007210 */ /* 0x008fca0007ffe03e */
[----:B------:R-:W-:Y:S01]  /*6a20*/  IMAD R2, R79, R0, RZ ;  /* 0x000000004f027224 */ /* 0x000fe200078e02ff */
[----:B------:R-:W-:-:S04]  /*6a30*/  IADD3 R0, P2, R112, UR10, RZ ;  /* 0x0000000a70007c10 */ /* 0x000fc8000ff5e0ff */
[-C--:B------:R-:W-:Y:S02]  /*6a40*/  IADD3 R81, P1, R81, R2.reuse, RZ ;  /* 0x0000000251517210 */ /* 0x080fe40007f3e0ff */
[----:B------:R-:W-:Y:S02]  /*6a50*/  IADD3 R9, P6, R80, R2, RZ ;  /* 0x0000000250097210 */ /* 0x000fe40007fde0ff */
[----:B------:R-:W-:Y:S02]  /*6a60*/  SHF.R.S32.HI R2, RZ, 0x1f, R2 ;  /* 0x0000001fff027819 */ /* 0x000fe40000011402 */
[----:B--2---:R-:W-:Y:S02]  /*6a70*/  IADD3.X R5, R76, UR11, RZ, P2, !PT ;  /* 0x0000000b4c057c10 */ /* 0x004fe400097fe4ff */
        /* <DEDUP_REMOVED lines=39> */
[----:B---3--:R-:W-:Y:S02]  /*6cf0*/  LOP3.LUT R13, R4, 0xffff0000, RZ, 0xc0, !PT ;  /* 0xffff0000040d7812 */ /* 0x008fe400078ec0ff */
[C---:B------:R-:W-:Y:S01]  /*6d00*/  LOP3.LUT R18, R5.reuse, 0xffff0000, RZ, 0xc0, !PT ;  /* 0xffff000005127812 */ /* 0x040fe200078ec0ff */
[----:B------:R-:W-:Y:S01]  /*6d10*/  IMAD.U32 R5, R5, 0x10000, RZ ;  /* 0x0001000005057824 */ /* 0x000fe200078e00ff */
[----:B----4-:R-:W-:Y:S01]  /*6d20*/  LOP3.LUT R25, R6, 0xffff0000, RZ, 0xc0, !PT ;  /* 0xffff000006197812 */ /* 0x010fe200078ec0ff */
[-C--:B------:R-:W-:Y:S01]  /*6d30*/  FMUL.FTZ R21, R0, R13.reuse ;  /* 0x0000000d00157220 */ /* 0x080fe20000410000 */
[----:B------:R-:W-:Y:S01]  /*6d40*/  FMUL.FTZ R13, R2, R13 ;  /* 0x0000000d020d7220 */ /* 0x000fe20000410000 */
[----:B------:R-:W-:Y:S01]  /*6d50*/  LOP3.LUT R24, R7, 0xffff0000, RZ, 0xc0, !PT ;  /* 0xffff000007187812 */ /* 0x000fe200078ec0ff */
[-C--:B------:R-:W-:Y:S01]  /*6d60*/  FMUL.FTZ R32, R16, R18.reuse ;  /* 0x0000001210207220 */ /* 0x080fe20000410000 */
[-C--:B------:R-:W-:Y:S01]  /*6d70*/  FFMA.FTZ R21, R2, R25.reuse, -R21 ;  /* 0x0000001902157223 */ /* 0x080fe20000010815 */
[----:B------:R-:W-:Y:S01]  /*6d80*/  FFMA.FTZ R0, R0, R25, R13 ;  /* 0x0000001900007223 */ /* 0x000fe2000001000d */
[----:B------:R-:W-:Y:S01]  /*6d90*/  SHF.L.U32 R13, R4, 0x10, RZ ;  /* 0x00000010040d7819 */ /* 0x000fe200000006ff */
[C---:B------:R-:W-:Y:S01]  /*6da0*/  FMUL.FTZ R27, R17.reuse, R18 ;  /* 0x00000012111b7220 */ /* 0x040fe20000410000 */
[-C--:B------:R-:W-:Y:S01]  /*6db0*/  FFMA.FTZ R32, R17, R24.reuse, -R32 ;  /* 0x0000001811207223 */ /* 0x080fe20000010820 */
[----:B------:R-:W-:Y:S01]  /*6dc0*/  SHF.L.U32 R2, R7, 0x10, RZ ;  /* 0x0000001007027819 */ /* 0x000fe200000006ff */
[----:B------:R-:W-:Y:S01]  /*6dd0*/  FMUL.FTZ R4, R26, R5 ;  /* 0x000000051a047220 */ /* 0x000fe20000410000 */
[----:B------:R-:W-:Y:S01]  /*6de0*/  SHF.L.U32 R17, R6, 0x10, RZ ;  /* 0x0000001006117819 */ /* 0x000fe200000006ff */
[-C--:B------:R-:W-:Y:S01]  /*6df0*/  FMUL.FTZ R7, R20, R13.reuse ;  /* 0x0000000d14077220 */ /* 0x080fe20000410000 */
[----:B------:R-:W-:Y:S01]  /*6e00*/  FMUL.FTZ R13, R12, R13 ;  /* 0x0000000d0c0d7220 */ /* 0x000fe20000410000 */
[C---:B------:R-:W-:Y:S01]  /*6e10*/  FMUL.FTZ R5, R19.reuse, R5 ;  /* 0x0000000513057220 */ /* 0x040fe20000410000 */
        /* <DEDUP_REMOVED lines=9> */
.L_x_4851:
[----:B------:R-:W-:Y:S05]  /*6eb0*/  BSYNC B0 ;  /* 0x0000000000007941 */ /* 0x000fea0003800000 */
.L_x_4850:
[----:B-----5:R3:W-:Y:S04]  /*6ec0*/  STS.64 [R128], R16 ;  /* 0x0000001080007388 */ /* 0x0207e80000000a00 */
[----:B------:R3:W-:Y:S02]  /*6ed0*/  STS.64 [R128+0x8], R18 ;  /* 0x0000081280007388 */ /* 0x0007e40000000a00 */
.L_x_4849:
[----:B------:R-:W-:Y:S05]  /*6ee0*/  BSYNC B1 ;  /* 0x0000000000017941 */ /* 0x000fea0003800000 */
.L_x_4848:
        /* <DEDUP_REMOVED lines=45> */
.L_x_4855:
[----:B------:R-:W-:Y:S05]  /*71c0*/  BSYNC B0 ;  /* 0x0000000000007941 */ /* 0x000fea0003800000 */
.L_x_4854:
[----:B-----5:R1:W-:Y:S02]  /*71d0*/  STS.128 [R128+0x1000], R16 ;  /* 0x0010001080007388 */ /* 0x0203e40000000c00 */
.L_x_4853:
[----:B------:R-:W-:Y:S05]  /*71e0*/  BSYNC B1 ;  /* 0x0000000000017941 */ /* 0x000fea0003800000 */
.L_x_4852:
        /* <DEDUP_REMOVED lines=19> */
[----:B--2---:R-:W-:Y:S01]  /*7320*/  LOP3.LUT R21, R6, 0xffff0000, RZ, 0xc0, !PT ;  /* 0xffff000006157812 */ /* 0x004fe200078ec0ff */
        /* <DEDUP_REMOVED lines=24> */
.L_x_4857:
[----:B------:R-:W-:Y:S05]  /*74b0*/  BSYNC B0 ;  /* 0x0000000000007941 */ /* 0x000fea0003800000 */
.L_x_4856:
[----:B-----5:R3:W-:Y:S02]  /*74c0*/  STS.128 [R128+0x2000], R16 ;  /* 0x0020001080007388 */ /* 0x0207e40000000c00 */
.L_x_4847:
[----:B------:R-:W-:Y:S05]  /*74d0*/  BSYNC B2 ;  /* 0x0000000000027941 */ /* 0x000fea0003800000 */
.L_x_4846:
        /* <DEDUP_REMOVED lines=38> */
[----:B------:R-:W-:Y:S01]  /*7740*/  LOP3.LUT R22, R5, 0xffff0000, RZ, 0xc0, !PT ;  /* 0xffff000005167812 */ /* 0x000fe200078ec0ff */
[C---:B------:R-:W-:Y:S01]  /*7750*/  FMUL.FTZ R15, R13.reuse, R15 ;  /* 0x0000000f0d0f7220 */ /* 0x040fe20000410000 */
[----:B------:R-:W-:Y:S01]  /*7760*/  FMUL.FTZ R26, R16, R21 ;  /* 0x00000015101a7220 */ /* 0x000fe20000410000 */
[----:B------:R-:W-:Y:S01]  /*7770*/  FFMA.FTZ R18, R13, R23, -R18 ;  /* 0x000000170d127223 */ /* 0x000fe20000010812 */
        /* <DEDUP_REMOVED lines=19> */
.L_x_4862:
[----:B------:R-:W-:Y:S05]  /*78b0*/  BSYNC B0 ;  /* 0x0000000000007941 */ /* 0x000fea0003800000 */
.L_x_4861:
[----:B-----5:R3:W-:Y:S02]  /*78c0*/  STS.128 [R128+0x800], R16 ;  /* 0x0008001080007388 */ /* 0x0207e40000000c00 */
.L_x_4860:
[----:B------:R-:W-:Y:S05]  /*78d0*/  BSYNC B1 ;  /* 0x0000000000017941 */ /* 0x000fea0003800000 */
.L_x_4859:
[----:B------:R1:W-:Y:S01]  /*78e0*/  @P4 STS.128 [R128+0x1800], RZ ;  /* 0x001800ff80004388 */ /* 0x0003e20000000c00 */
[----:B------:R-:W-:Y:S04]  /*78f0*/  BSSY B1, `(.L_x_4863) ;  /* 0x000002e000017945 */ /* 0x000fe80003800000 */
[----:B------:R-:W-:Y:S05]  /*7900*/  @P4 BRA `(.L_x_4864) ;  /* 0x0000000000b04947 */ /* 0x000fea0003800000 */
[----:B------:R1:W5:Y:S01]  /*7910*/  LDG.E.128 R12, desc[UR6][R28.64+0x40] ;  /* 0x000040061c0c7981 */ /* 0x000362000c1e1d00 */
[----:B------:R-:W-:Y:S01]  /*7920*/  ISETP.GE.AND P1, PT, R11, UR12, PT ;  /* 0x0000000c0b007c0c */ /* 0x000fe2000bf26270 */
[----:B------:R-:W-:-:S12]  /*7930*/  BSSY B0, `(.L_x_4865) ;  /* 0x0000028000007945 */ /* 0x000fd80003800000 */
[----:B------:R-:W-:Y:S05]  /*7940*/  @P1 BRA `(.L_x_4866) ;  /* 0x0000000000981947 */ /* 0x000fea0003800000 */
[----:B------:R-:W2:Y:S04]  /*7950*/  LDG.E.64 R2, desc[UR6][R8.64+0x20] ;  /* 0x0000200608027981 */ /* 0x000ea8000c1e1b00 */
[----:B------:R-:W4:Y:S01]  /*7960*/  LDG.E.64 R4, desc[UR6][R6.64+0x20] ;  /* 0x0000200606047981 */ /* 0x000f22000c1e1b00 */
[C---:B-1-3-5:R-:W-:Y:S01]  /*7970*/  SHF.L.U32 R16, R13.reuse, 0x10, RZ ;  /* 0x000000100d107819 */ /* 0x06afe200000006ff */
        /* <DEDUP_REMOVED lines=12> */
[----:B------:R-:W-:Y:S01]  /*7a40*/  FMUL.FTZ R24, R16, R12 ;  /* 0x0000000c10187220 */ /* 0x000fe20000410000 */
[-C--:B------:R-:W-:Y:S01]  /*7a50*/  FMUL.FTZ R12, R15, R14.reuse ;  /* 0x0000000e0f0c7220 */ /* 0x080fe20000410000 */
[----:B------:R-:W-:Y:S01]  /*7a60*/  FMUL.FTZ R14, R17, R14 ;  /* 0x0000000e110e7220 */ /* 0x000fe20000410000 */
[----:B------:R-:W-:-:S02]  /*7a70*/  SHF.L.U32 R2, R2, 0x10, RZ ;  /* 0x0000001002027819 */ /* 0x000fc400000006ff */
[C---:B------:R-:W-:Y:S01]  /*7a80*/  LOP3.LUT R22, R4.reuse, 0xffff0000, RZ, 0xc0, !PT ;  /* 0xffff000004167812 */ /* 0x040fe200078ec0ff */
[----:B------:R-:W-:Y:S01]  /*7a90*/  FFMA.FTZ R15, R15, R20, R14 ;  /* 0x000000140f0f7223 */ /* 0x000fe2000001000e */
[----:B------:R-:W-:Y:S01]  /*7aa0*/  SHF.L.U32 R4, R4, 0x10, RZ ;  /* 0x0000001004047819 */ /* 0x000fe200000006ff */
[----:B------:R-:W-:Y:S01]  /*7ab0*/  FMUL.FTZ R14, R19, R2 ;  /* 0x00000002130e7220 */ /* 0x000fe20000410000 */
[----:B------:R-:W-:Y:S01]  /*7ac0*/  SHF.L.U32 R5, R5, 0x10, RZ ;  /* 0x0000001005057819 */ /* 0x000fe200000006ff */
[-C--:B------:R-:W-:Y:S01]  /*7ad0*/  FFMA.FTZ R21, R16, R22.reuse, -R21 ;  /* 0x0000001610157223 */ /* 0x080fe20000010815 */
[----:B------:R-:W-:Y:S01]  /*7ae0*/  FFMA.FTZ R24, R11, R22, R24 ;  /* 0x000000160b187223 */ /* 0x000fe20000010018 */
[----:B------:R-:W-:Y:S01]  /*7af0*/  FMUL.FTZ R2, R13, R2 ;  /* 0x000000020d027220 */ /* 0x000fe20000410000 */
[-C--:B------:R-:W-:Y:S01]  /*7b00*/  FMUL.FTZ R11, R23, R3.reuse ;  /* 0x00000003170b7220 */ /* 0x080fe20000410000 */
[C---:B------:R-:W-:Y:S01]  /*7b10*/  FMUL.FTZ R16, R18.reuse, R3 ;  /* 0x0000000312107220 */ /* 0x040fe20000410000 */
        /* <DEDUP_REMOVED lines=9> */
.L_x_4866:
[----:B------:R-:W-:Y:S05]  /*7bb0*/  BSYNC B0 ;  /* 0x0000000000007941 */ /* 0x000fea0003800000 */
.L_x_4865:
[----:B-----5:R1:W-:Y:S02]  /*7bc0*/  STS.128 [R128+0x1800], R12 ;  /* 0x0018000c80007388 */ /* 0x0203e40000000c00 */
.L_x_4864:
[----:B------:R-:W-:Y:S05]  /*7bd0*/  BSYNC B1 ;  /* 0x0000000000017941 */ /* 0x000fea0003800000 */
.L_x_4863:
[----:B------:R1:W-:Y:S01]  /*7be0*/  @P0 STS.128 [R128+0x2800], RZ ;  /* 0x002800ff80000388 */ /* 0x0003e20000000c00 */
[----:B------:R-:W-:Y:S05]  /*7bf0*/  @P0 BRA `(.L_x_4858) ;  /* 0x0000002800e00947 */ /* 0x000fea0003800000 */
[----:B-123--:R-:W5:Y:S01]  /*7c00*/  LDG.E.128 R28, desc[UR6][R28.64+0x80] ;  /* 0x000080061c1c7981 */ /* 0x00ef62000c1e1d00 */
[----:B------:R-:W-:Y:S01]  /*7c10*/  ISETP.GE.AND P1, PT, R10, UR12, PT ;  /* 0x0000000c0a007c0c */ /* 0x000fe2000bf26270 */
[----:B------:R-:W-:-:S12]  /*7c20*/  BSSY B0, `(.L_x_4867) ;  /* 0x0000028000007945 */ /* 0x000fd80003800000 */
[----:B------:R-:W-:Y:S05]  /*7c30*/  @P1 BRA `(.L_x_4868) ;  /* 0x0000000000981947 */ /* 0x000fea0003800000 */
[----:B------:R-:W2:Y:S04]  /*7c40*/  LDG.E.64 R2, desc[UR6][R8.64+0x40] ;  /* 0x0000400608027981 */ /* 0x000ea8000c1e1b00 */
[----:B------:R-:W3:Y:S01]  /*7c50*/  LDG.E.64 R4, desc[UR6][R6.64+0x40] ;  /* 0x0000400606047981 */ /* 0x000ee2000c1e1b00 */
[C---:B-----5:R-:W-:Y:S01]  /*7c60*/  LOP3.LUT R10, R29.reuse, 0xffff0000, RZ, 0xc0, !PT ;  /* 0xffff00001d0a7812 */ /* 0x060fe200078ec0ff */
[----:B------:R-:W-:Y:S01]  /*7c70*/  IMAD.U32 R16, R30, 0x10000, RZ ;  /* 0x000100001e107824 */ /* 0x000fe200078e00ff */
[----:B------:R-:W-:Y:S02]  /*7c80*/  SHF.L.U32 R11, R29, 0x10, RZ ;  /* 0x000000101d0b7819 */ /* 0x000fe400000006ff */
[C---:B------:R-:W-:Y:S02]  /*7c90*/  LOP3.LUT R14, R31.reuse, 0xffff0000, RZ, 0xc0, !PT ;  /* 0xffff00001f0e7812 */ /* 0x040fe400078ec0ff */
[----:B------:R-:W-:-:S02]  /*7ca0*/  SHF.L.U32 R15, R31, 0x10, RZ ;  /* 0x000000101f0f7819 */ /* 0x000fc400000006ff */
[C---:B------:R-:W-:Y:S02]  /*7cb0*/  SHF.L.U32 R12, R28.reuse, 0x10, RZ ;  /* 0x000000101c0c7819 */ /* 0x040fe400000006ff */
[----:B------:R-:W-:Y:S02]  /*7cc0*/  LOP3.LUT R28, R28, 0xffff0000, RZ, 0xc0, !PT ;  /* 0xffff00001c1c7812 */ /* 0x000fe400078ec0ff */
        /* <DEDUP_REMOVED lines=13> */
[----:B------:R-:W-:Y:S01]  /*7da0*/  FFMA.FTZ R18, R15, R7, -R18 ;  /* 0x000000070f127223 */ /* 0x000fe20000010812 */
[----:B------:R-:W-:-:S02]  /*7db0*/  SHF.L.U32 R15, R5, 0x10, RZ ;  /* 0x00000010050f7819 */ /* 0x000fc400000006ff */
[----:B------:R-:W-:Y:S01]  /*7dc0*/  FFMA.FTZ R11, R14, R7, R11 ;  /* 0x000000070e0b7223 */ /* 0x000fe2000001000b */
[-C--:B------:R-:W-:Y:S01]  /*7dd0*/  FMUL.FTZ R5, R28, R9.reuse ;  /* 0x000000091c057220 */ /* 0x080fe20000410000 */
[----:B------:R-:W-:Y:S01]  /*7de0*/  FMUL.FTZ R17, R12, R9 ;  /* 0x000000090c117220 */ /* 0x000fe20000410000 */
[----:B------:R-:W-:Y:S01]  /*7df0*/  SHF.L.U32 R7, R4, 0x10, RZ ;  /* 0x0000001004077819 */ /* 0x000fe200000006ff */
[-C--:B------:R-:W-:Y:S01]  /*7e00*/  FMUL.FTZ R9, R30, R3.reuse ;  /* 0x000000031e097220 */ /* 0x080fe20000410000 */
[----:B------:R-:W-:Y:S01]  /*7e10*/  FMUL.FTZ R3, R16, R3 ;  /* 0x0000000310037220 */ /* 0x000fe20000410000 */
[----:B------:R-:W-:Y:S02]  /*7e20*/  F2FP.BF16.F32.PACK_AB R29, R13, R6 ;  /* 0x000000060d1d723e */ /* 0x000fe400000010ff */
[-C--:B------:R-:W-:Y:S01]  /*7e30*/  FFMA.FTZ R5, R12, R7.reuse, -R5 ;  /* 0x000000070c057223 */ /* 0x080fe20000010805 */
[----:B------:R-:W-:Y:S01]  /*7e40*/  FFMA.FTZ R28, R28, R7, R17 ;  /* 0x000000071c1c7223 */ /* 0x000fe20000010011 */
[-C--:B------:R-:W-:Y:S01]  /*7e50*/  FFMA.FTZ R9, R16, R15.reuse, -R9 ;  /* 0x0000000f10097223 */ /* 0x080fe20000010809 */
[----:B------:R-:W-:Y:S01]  /*7e60*/  FFMA.FTZ R30, R30, R15, R3 ;  /* 0x0000000f1e1e7223 */ /* 0x000fe20000010003 */
[----:B------:R-:W-:-:S02]  /*7e70*/  F2FP.BF16.F32.PACK_AB R31, R11, R18 ;  /* 0x000000120b1f723e */ /* 0x000fc400000010ff */
[----:B------:R-:W-:Y:S02]  /*7e80*/  F2FP.BF16.F32.PACK_AB R28, R28, R5 ;  /* 0x000000051c1c723e */ /* 0x000fe400000010ff */
[----:B------:R-:W-:Y:S02]  /*7e90*/  F2FP.BF16.F32.PACK_AB R30, R30, R9 ;  /* 0x000000091e1e723e */ /* 0x000fe400000010ff */
.L_x_4868:
[----:B------:R-:W-:Y:S05]  /*7ea0*/  BSYNC B0 ;  /* 0x0000000000007941 */ /* 0x000fea0003800000 */
.L_x_4867:
[----:B-----5:R1:W-:Y:S01]  /*7eb0*/  STS.128 [R128+0x2800], R28 ;  /* 0x0028001c80007388 */ /* 0x0203e20000000c00 */
[----:B------:R-:W-:Y:S05]  /*7ec0*/  BRA `(.L_x_4858) ;  /* 0x00000028002c7947 */ /* 0x000fea0003800000 */
.L_x_4845:
        /* <DEDUP_REMOVED lines=97> */
.L_x_4874:
[----:B------:R-:W-:Y:S05]  /*84e0*/  BSYNC B0 ;  /* 0x0000000000007941 */ /* 0x000fea0003800000 */
.L_x_4873:
[----:B-----5:R3:W-:Y:S04]  /*84f0*/  STS.64 [R128], R24 ;  /* 0x0000001880007388 */ /* 0x0207e80000000a00 */
[----:B------:R3:W-:Y:S02]  /*8500*/  STS.64 [R128+0x8], R26 ;  /* 0x0000081a80007388 */ /* 0x0007e40000000a00 */
.L_x_4872:
[----:B------:R-:W-:Y:S05]  /*8510*/  BSYNC B1 ;  /* 0x0000000000017941 */ /* 0x000fea0003800000 */
.L_x_4871:
        /* <DEDUP_REMOVED lines=91> */
.L_x_4878:
[----:B------:R-:W-:Y:S05]  /*8ad0*/  BSYNC B0 ;  /* 0x0000000000007941 */ /* 0x000fea0003800000 */
.L_x_4877:
[----:B-----5:R1:W-:Y:S02]  /*8ae0*/  STS.128 [R128+0x1000], R24 ;  /* 0x0010001880007388 */ /* 0x0203e40000000c00 */
.L_x_4876:
[----:B------:R-:W-:Y:S05]  /*8af0*/  BSYNC B1 ;  /* 0x0000000000017941 */ /* 0x000fea0003800000 */
.L_x_4875:
        /* <DEDUP_REMOVED lines=90> */
.L_x_4880:
[----:B------:R-:W-:Y:S05]  /*90a0*/  BSYNC B0 ;  /* 0x0000000000007941 */ /* 0x000fea0003800000 */
.L_x_4879:
[----:B-----5:R3:W-:Y:S02]  /*90b0*/  STS.128 [R128+0x2000], R24 ;  /* 0x0020001880007388 */ /* 0x0207e40000000c00 */
.L_x_4870:
[----:B------:R-:W-:Y:S05]  /*90c0*/  BSYNC B2 ;  /* 0x0000000000027941 */ /* 0x000fea0003800000 */
.L_x_4869:
        /* <DEDUP_REMOVED lines=9> */
[----:B------:R1:W5:Y:S01]  /*9160*/  LDG.E.128 R4, desc[UR6][R28.64] ;  /* 0x000000061c047981 */ /* 0x000362000c1e1d00 */
[----:B------:R-:W-:Y:S01]  /*9170*/  ISETP.GE.AND P1, PT, R14, UR12, PT ;  /* 0x0000000c0e007c0c */ /* 0x000fe2000bf26270 */
[----:B------:R-:W-:-:S12]  /*9180*/  BSSY B0, `(.L_x_4883) ;  /* 0x0000058000007945 */ /* 0x000fd80003800000 */
[----:B------:R-:W-:Y:S05]  /*9190*/  @P1 BRA `(.L_x_4884) ;  /* 0x0000000400581947 */ /* 0x000fea0003800000 */
[----:B------:R-:W-:Y:S01]  /*91a0*/  ISETP.GE.AND P1, PT, R14, R79, PT ;  /* 0x0000004f0e00720c */ /* 0x000fe20003f26270 */
[----:B------:R-:W-:Y:S01]  /*91b0*/  IMAD.MOV.U32 R12, RZ, RZ, RZ ;  /* 0x000000ffff0c7224 */ /* 0x000fe200078e00ff */
[C---:B------:R-:W-:Y:S01]  /*91c0*/  IADD3 R8, P2, R82.reuse, R9, RZ ;  /* 0x0000000952087210 */ /* 0x040fe20007f5e0ff */
[----:B------:R-:W-:Y:S01]  /*91d0*/  ULDC.64 UR8, c[0x0][0x360] ;  /* 0x0000d80000087ab9 */ /* 0x000fe20000000a00 */
[----:B------:R-:W-:Y:S02]  /*91e0*/  MOV R15, R79 ;  /* 0x0000004f000f7202 */ /* 0x000fe40000000f00 */
[----:B------:R-:W-:-:S07]  /*91f0*/  LEA.HI.X.SX32 R3, R82, R13, 0x1, P2 ;  /* 0x0000000d52037211 */ /* 0x000fce00010f0eff */
[----:B------:R-:W-:-:S05]  /*9200*/  @P1 SHF.R.S32.HI R2, RZ, 0x1, R83 ;  /* 0x00000001ff021819 */ /* 0x000fca0000011453 */
[--C-:B------:R-:W-:Y:S02]  /*9210*/  @P1 IMAD.MOV R12, RZ, RZ, -R2.reuse ;  /* 0x000000ffff0c1224 */ /* 0x100fe400078e0a02 */
[----:B------:R-:W-:-:S03]  /*9220*/  @P1 IMAD.MOV R15, RZ, RZ, -R2 ;  /* 0x000000ffff0f1224 */ /* 0x000fc600078e0a02 */
[----:B------:R-:W-:-:S04]  /*9230*/  IADD3 R17, P2, R12, R8, RZ ;  /* 0x000000080c117210 */ /* 0x000fc80007f5e0ff */
[----:B------:R-:W-:Y:S02]  /*9240*/  LEA.HI.X.SX32 R12, R12, R3, 0x1, P2 ;  /* 0x000000030c0c7211 */ /* 0x000fe400010f0eff */
[----:B------:R-:W-:-:S04]  /*9250*/  LEA R20, P2, R17, UR8, 0x1 ;  /* 0x0000000811147c11 */ /* 0x000fc8000f8408ff */
[----:B------:R-:W-:Y:S01]  /*9260*/  LEA.HI.X R21, R17, UR9, R12, 0x1, P2 ;  /* 0x0000000911157c11 */ /* 0x000fe200090f0c0c */
[----:B------:R-:W-:Y:S01]  /*9270*/  IMAD.MOV.U32 R12, RZ, RZ, RZ ;  /* 0x000000ffff0c7224 */ /* 0x000fe200078e00ff */
[----:B------:R-:W-:Y:S01]  /*9280*/  @P1 IADD3 R12, -R2, RZ, RZ ;  /* 0x000000ff020c1210 */ /* 0x000fe20007ffe1ff */
[----:B------:R-:W-:Y:S01]  /*9290*/  IMAD.WIDE R16, R15, 0x2, R28 ;  /* 0x000000020f107825 */ /* 0x000fe200078e021c */
[----:B------:R-:W-:Y:S02]  /*92a0*/  ULDC.64 UR8, c[0x0][0x358] ;  /* 0x0000d60000087ab9 */ /* 0x000fe40000000a00 */
[C---:B------:R-:W-:Y:S01]  /*92b0*/  IADD3 R8, P2, R12.reuse, R8, RZ ;  /* 0x000000080c087210 */ /* 0x040fe20007f5e0ff */
[----:B------:R-:W4:Y:S03]  /*92c0*/  LDG.E.128 R20, desc[UR6][R20.64] ;  /* 0x0000000614147981 */ /* 0x000f26000c1e1d00 */
[----:B------:R-:W-:Y:S01]  /*92d0*/  LEA.HI.X.SX32 R3, R12, R3, 0x1, P2 ;  /* 0x000000030c037211 */ /* 0x000fe200010f0eff */
[----:B------:R-:W4:Y:S01]  /*92e0*/  LDG.E.128 R16, desc[UR6][R16.64] ;  /* 0x0000000610107981 */ /* 0x000f22000c1e1d00 */
[----:B-1-3--:R-:W-:-:S04]  /*92f0*/  LEA R24, P2, R8, UR8, 0x1 ;  /* 0x0000000808187c11 */ /* 0x00afc8000f8408ff */
[----:B------:R-:W-:-:S06]  /*9300*/  LEA.HI.X R25, R8, UR9, R3, 0x1, P2 ;  /* 0x0000000908197c11 */ /* 0x000fcc00090f0c03 */
[----:B------:R-:W3:Y:S01]  /*9310*/  LDG.E.128 R24, desc[UR6][R24.64] ;  /* 0x0000000618187981 */ /* 0x000ee2000c1e1d00 */
[C---:B-----5:R-:W-:Y:S01]  /*9320*/  IMAD.U32 R8, R4.reuse, 0x10000, RZ ;  /* 0x0001000004087824 */ /* 0x060fe200078e00ff */
[----:B------:R-:W-:Y:S01]  /*9330*/  LOP3.LUT R3, R4, 0xffff0000, RZ, 0xc0, !PT ;  /* 0xffff000004037812 */ /* 0x000fe200078ec0ff */
[C---:B------:R-:W-:Y:S01]  /*9340*/  IMAD.U32 R14, R5.reuse, 0x10000, RZ ;  /* 0x00010000050e7824 */ /* 0x040fe200078e00ff */
[----:B------:R-:W-:Y:S01]  /*9350*/  LOP3.LUT R2, R5, 0xffff0000, RZ, 0xc0, !PT ;  /* 0xffff000005027812 */ /* 0x000fe200078ec0ff */
[C---:B--2---:R-:W-:Y:S01]  /*9360*/  IMAD.U32 R30, R7.reuse, 0x10000, RZ ;  /* 0x00010000071e7824 */ /* 0x044fe200078e00ff */
[C---:B------:R-:W-:Y:S02]  /*9370*/  SHF.L.U32 R12, R6.reuse, 0x10, RZ ;  /* 0x00000010060c7819 */ /* 0x040fe400000006ff */
[----:B------:R-:W-:Y:S02]  /*9380*/  LOP3.LUT R5, R6, 0xffff0000, RZ, 0xc0, !PT ;  /* 0xffff000006057812 */ /* 0x000fe400078ec0ff */
[----:B------:R-:W-:Y:S01]  /*9390*/  LOP3.LUT R4, R7, 0xffff0000, RZ, 0xc0, !PT ;  /* 0xffff000007047812 */ /* 0x000fe200078ec0ff */
[C---:B----4-:R-:W-:Y:S01]  /*93a0*/  IMAD.U32 R15, R20.reuse, 0x10000, RZ ;  /* 0x00010000140f7824 */ /* 0x050fe200078e00ff */
[----:B------:R-:W-:Y:S01]  /*93b0*/  LOP3.LUT R7, R20, 0xffff0000, RZ, 0xc0, !PT ;  /* 0xffff000014077812 */ /* 0x000fe200078ec0ff */
[----:B------:R-:W-:Y:S01]  /*93c0*/  IMAD.U32 R31, R22, 0x10000, RZ ;  /* 0x00010000161f7824 */ /* 0x000fe200078e00ff */
[C---:B------:R-:W-:Y:S01]  /*93d0*/  SHF.L.U32 R6, R21.reuse, 0x10, RZ ;  /* 0x0000001015067819 */ /* 0x040fe200000006ff */
[----:B------:R-:W-:Y:S01]  /*93e0*/  IMAD.U32 R34, R16, 0x10000, RZ ;  /* 0x0001000010227824 */ /* 0x000fe200078e00ff */
[----:B------:R-:W-:Y:S01]  /*93f0*/  LOP3.LUT R32, R21, 0xffff0000, RZ, 0xc0, !PT ;  /* 0xffff000015207812 */ /* 0x000fe200078ec0ff */
[----:B------:R-:W-:Y:S01]  /*9400*/  @!P1 FADD.FTZ R7, -R7, -RZ ;  /* 0x800000ff07079221 */ /* 0x000fe20000010100 */
[C---:B------:R-:W-:Y:S01]  /*9410*/  SHF.L.U32 R20, R23.reuse, 0x10, RZ ;  /* 0x0000001017147819 */ /* 0x040fe200000006ff */
        /* <DEDUP_REMOVED lines=11> */
[C---:B------:R-:W-:Y:S01]  /*94d0*/  SHF.L.U32 R17, R19.reuse, 0x10, RZ ;  /* 0x0000001013117819 */ /* 0x040fe200000006ff */
[----:B------:R-:W-:Y:S01]  /*94e0*/  FMUL.FTZ R16, R16, R7 ;  /* 0x0000000710107220 */ /* 0x000fe20000410000 */
[----:B------:R-:W-:Y:S01]  /*94f0*/  LOP3.LUT R19, R19, 0xffff0000, RZ, 0xc0, !PT ;  /* 0xffff000013137812 */ /* 0x000fe200078ec0ff */
[----:B------:R-:W-:Y:S01]  /*9500*/  FMUL.FTZ R23, R23, R6 ;  /* 0x0000000617177220 */ /* 0x000fe20000410000 */
[----:B------:R-:W-:Y:S01]  /*9510*/  LOP3.LUT R18, R18, 0xffff0000, RZ, 0xc0, !PT ;  /* 0xffff000012127812 */ /* 0x000fe200078ec0ff */
[----:B------:R-:W-:Y:S01]  /*9520*/  @!P1 FADD.FTZ R21, -R21, -RZ ;  /* 0x800000ff15159221 */ /* 0x000fe20000010100 */
[----:B------:R-:W-:Y:S01]  /*9530*/  FMUL.FTZ R17, R17, R20 ;  /* 0x0000001411117220 */ /* 0x000fe20000410000 */
[----:B---3--:R-:W-:Y:S01]  /*9540*/  LOP3.LUT R7, R24, 0xffff0000, RZ, 0xc0, !PT ;  /* 0xffff000018077812 */ /* 0x008fe200078ec0ff */
[----:B------:R-:W-:Y:S01]  /*9550*/  FMUL.FTZ R15, R34, R15 ;  /* 0x0000000f220f7220 */ /* 0x000fe20000410000 */
[----:B------:R-:W-:Y:S01]  /*9560*/  SHF.L.U32 R6, R25, 0x10, RZ ;  /* 0x0000001019067819 */ /* 0x000fe200000006ff */
[----:B------:R-:W-:Y:S01]  /*9570*/  @!P1 FADD.FTZ R31, -R31, -RZ ;  /* 0x800000ff1f1f9221 */ /* 0x000fe20000010100 */
[----:B------:R-:W-:Y:S01]  /*9580*/  IMAD.U32 R20, R24, 0x10000, RZ ;  /* 0x0001000018147824 */ /* 0x000fe200078e00ff */
[----:B------:R-:W-:Y:S01]  /*9590*/  LOP3.LUT R25, R25, 0xffff0000, RZ, 0xc0, !PT ;  /* 0xffff000019197812 */ /* 0x000fe200078ec0ff */
[----:B------:R-:W-:Y:S01]  /*95a0*/  FMUL.FTZ R33, R33, R32 ;  /* 0x0000002021217220 */ /* 0x000fe20000410000 */
[----:B------:R-:W-:Y:S01]  /*95b0*/  FMUL.FTZ R19, R19, R22 ;  /* 0x0000001613137220 */ /* 0x000fe20000410000 */
[----:B------:R-:W-:Y:S01]  /*95c0*/  FMUL.FTZ R18, R18, R21 ;  /* 0x0000001512127220 */ /* 0x000fe20000410000 */
[C---:B------:R-:W-:Y:S01]  /*95d0*/  IMAD.U32 R24, R26.reuse, 0x10000, RZ ;  /* 0x000100001a187824 */ /* 0x040fe200078e00ff */
        /* <DEDUP_REMOVED lines=15> */
[----:B------:R-:W-:Y:S01]  /*96d0*/  F2FP.BF16.F32.PACK_AB R7, R4, R17 ;  /* 0x000000110407723e */ /* 0x000fe200000010ff */
[----:B------:R-:W-:Y:S01]  /*96e0*/  IMAD.MOV.U32 R4, RZ, RZ, R3 ;  /* 0x000000ffff047224 */ /* 0x000fe200078e0003 */
[----:B------:R-:W-:Y:S02]  /*96f0*/  MOV R5, R2 ;  /* 0x0000000200057202 */ /* 0x000fe40000000f00 */
.L_x_4884:
[----:B------:R-:W-:Y:S05]  /*9700*/  BSYNC B0 ;  /* 0x0000000000007941 */ /* 0x000fea0003800000 */
.L_x_4883:
[----:B-----5:R1:W-:Y:S02]  /*9710*/  STS.128 [R128+0x800], R4 ;  /* 0x0008000480007388 */ /* 0x0203e40000000c00 */
.L_x_4882:
[----:B------:R-:W-:Y:S05]  /*9720*/  BSYNC B1 ;  /* 0x0000000000017941 */ /* 0x000fea0003800000 */
.L_x_4881:
[----:B------:R1:W-:Y:S01]  /*9730*/  @P4 STS.128 [R128+0x1800], RZ ;  /* 0x001800ff80004388 */ /* 0x0003e20000000c00 */
[----:B------:R-:W-:Y:S04]  /*9740*/  BSSY B1, `(.L_x_4885) ;  /* 0x000005f000017945 */ /* 0x000fe80003800000 */
[----:B------:R-:W-:Y:S05]  /*9750*/  @P4 BRA `(.L_x_4886) ;  /* 0x0000000400744947 */ /* 0x000fea0003800000 */
[----:B-1----:R1:W5:Y:S01]  /*9760*/  LDG.E.128 R4, desc[UR6][R28.64+0x40] ;  /* 0x000040061c047981 */ /* 0x002362000c1e1d00 */
[----:B------:R-:W-:Y:S01]  /*9770*/  ISETP.GE.AND P1, PT, R11, UR12, PT ;  /* 0x0000000c0b007c0c */ /* 0x000fe2000bf26270 */
[----:B------:R-:W-:-:S12]  /*9780*/  BSSY B0, `(.L_x_4887) ;  /* 0x0000059000007945 */ /* 0x000fd80003800000 */
[----:B------:R-:W-:Y:S05]  /*9790*/  @P1 BRA `(.L_x_4888) ;  /* 0x00000004005c1947 */ /* 0x000fea0003800000 */
[----:B------:R-:W-:Y:S01]  /*97a0*/  ISETP.GE.AND P1, PT, R11, R79, PT ;  /* 0x0000004f0b00720c */ /* 0x000fe20003f26270 */
[----:B------:R-:W-:Y:S01]  /*97b0*/  VIADD R2, R82, 0x20 ;  /* 0x0000002052027836 */ /* 0x000fe20000000000 */
[----:B------:R-:W-:Y:S01]  /*97c0*/  ULDC.64 UR8, c[0x0][0x360] ;  /* 0x0000d80000087ab9 */ /* 0x000fe20000000a00 */
[----:B------:R-:W-:Y:S02]  /*97d0*/  IMAD.MOV.U32 R12, RZ, RZ, RZ ;  /* 0x000000ffff0c7224 */ /* 0x000fe400078e00ff */
[----:B------:R-:W-:Y:S01]  /*97e0*/  IMAD.MOV.U32 R11, RZ, RZ, R79 ;  /* 0x000000ffff0b7224 */ /* 0x000fe200078e004f */
[----:B------:R-:W-:-:S07]  /*97f0*/  IADD3 R8, P2, R2, R9, RZ ;  /* 0x0000000902087210 */ /* 0x000fce0007f5e0ff */
[----:B------:R-:W-:-:S04]  /*9800*/  @P1 SHF.R.S32.HI R3, RZ, 0x1, R83 ;  /* 0x00000001ff031819 */ /* 0x000fc80000011453 */
[----:B------:R-:W-:Y:S02]  /*9810*/  @P1 IADD3 R12, -R3, RZ, RZ ;  /* 0x000000ff030c1210 */ /* 0x000fe40007ffe1ff */
[----:B------:R-:W-:Y:S02]  /*9820*/  LEA.HI.X.SX32 R3, R2, R13, 0x1, P2 ;  /* 0x0000000d02037211 */ /* 0x000fe400010f0eff */
[----:B------:R-:W-:Y:S02]  /*9830*/  @P1 SHF.R.S32.HI R2, RZ, 0x1, R83 ;  /* 0x00000001ff021819 */ /* 0x000fe40000011453 */
[----:B------:R-:W-:-:S03]  /*9840*/  IADD3 R15, P2, R12, R8, RZ ;  /* 0x000000080c0f7210 */ /* 0x000fc60007f5e0ff */
[----:B------:R-:W-:Y:S01]  /*9850*/  @P1 IMAD.MOV R11, RZ, RZ, -R2 ;  /* 0x000000ffff0b1224 */ /* 0x000fe200078e0a02 */
[-C--:B------:R-:W-:Y:S02]  /*9860*/  LEA.HI.X.SX32 R12, R12, R3.reuse, 0x1, P2 ;  /* 0x000000030c0c7211 */ /* 0x080fe400010f0eff */
[----:B------:R-:W-:Y:S01]  /*9870*/  LEA R20, P2, R15, UR8, 0x1 ;  /* 0x000000080f147c11 */ /* 0x000fe2000f8408ff */
[----:B------:R-:W-:Y:S01]  /*9880*/  IMAD.WIDE R16, R11, 0x2, R28 ;  /* 0x000000020b107825 */ /* 0x000fe200078e021c */
[----:B------:R-:W-:Y:S02]  /*9890*/  MOV R11, RZ ;  /* 0x000000ff000b7202 */ /* 0x000fe40000000f00 */
[----:B------:R-:W-:Y:S01]  /*98a0*/  LEA.HI.X R21, R15, UR9, R12, 0x1, P2 ;  /* 0x000000090f157c11 */ /* 0x000fe200090f0c0c */
[----:B------:R-:W-:Y:S01]  /*98b0*/  @P1 IMAD.MOV R11, RZ, RZ, -R2 ;  /* 0x000000ffff0b1224 */ /* 0x000fe200078e0a02 */
[----:B------:R-:W-:Y:S01]  /*98c0*/  ULDC.64 UR8, c[0x0][0x358] ;  /* 0x0000d60000087ab9 */ /* 0x000fe20000000a00 */
[----:B------:R-:W2:Y:S03]  /*98d0*/  LDG.E.128 R16, desc[UR6][R16.64+0x40] ;  /* 0x0000400610107981 */ /* 0x000ea6000c1e1d00 */
[C---:B------:R-:W-:Y:S01]  /*98e0*/  IADD3 R8, P2, R11.reuse, R8, RZ ;  /* 0x000000080b087210 */ /* 0x040fe20007f5e0ff */
[----:B------:R-:W4:Y:S03]  /*98f0*/  LDG.E.128 R20, desc[UR6][R20.64] ;  /* 0x0000000614147981 */ /* 0x000f26000c1e1d00 */
[----:B------:R-:W-:-:S02]  /*9900*/  LEA.HI.X.SX32 R3, R11, R3, 0x1, P2 ;  /* 0x000000030b037211 */ /* 0x000fc400010f0eff */
[----:B---3--:R-:W-:-:S04]  /*9910*/  LEA R24, P2, R8, UR8, 0x1 ;  /* 0x0000000808187c11 */ /* 0x008fc8000f8408ff */
[----:B------:R-:W-:-:S06]  /*9920*/  LEA.HI.X R25, R8, UR9, R3, 0x1, P2 ;  /* 0x0000000908197c11 */ /* 0x000fcc00090f0c03 */
[----:B------:R-:W3:Y:S01]  /*9930*/  LDG.E.128 R24, desc[UR6][R24.64] ;  /* 0x0000000618187981 */ /* 0x000ee2000c1e1d00 */
[C---:B-----5:R-:W-:Y:S01]  /*9940*/  IMAD.U32 R8, R4.reuse, 0x10000, RZ ;  /* 0x0001000004087824 */ /* 0x060fe200078e00ff */
[----:B------:R-:W-:Y:S01]  /*9950*/  LOP3.LUT R3, R4, 0xffff0000, RZ, 0xc0, !PT ;  /* 0xffff000004037812 */ /* 0x000fe200078ec0ff */
[C---:B------:R-:W-:Y:S01]  /*9960*/  IMAD.U32 R11, R6.reuse, 0x10000, RZ ;  /* 0x00010000060b7824 */ /* 0x040fe200078e00ff */
[----:B------:R-:W-:Y:S01]  /*9970*/  LOP3.LUT R2, R5, 0xffff0000, RZ, 0xc0, !PT ;  /* 0xffff000005027812 */ /* 0x000fe200078ec0ff */
[----:B------:R-:W-:Y:S01]  /*9980*/  IMAD.U32 R15, R7, 0x10000, RZ ;  /* 0x00010000070f7824 */ /* 0x000fe200078e00ff */
[----:B------:R-:W-:Y:S02]  /*9990*/  SHF.L.U32 R12, R5, 0x10, RZ ;  /* 0x00000010050c7819 */ /* 0x000fe400000006ff */
[----:B------:R-:W-:Y:S02]  /*99a0*/  LOP3.LUT R5, R6, 0xffff0000, RZ, 0xc0, !PT ;  /* 0xffff000006057812 */ /* 0x000fe400078ec0ff */
[----:B------:R-:W-:Y:S01]  /*99b0*/  LOP3.LUT R4, R7, 0xffff0000, RZ, 0xc0, !PT ;  /* 0xffff000007047812 */ /* 0x000fe200078ec0ff */
[----:B--2---:R-:W-:Y:S01]  /*99c0*/  IMAD.U32 R33, R16, 0x10000, RZ ;  /* 0x0001000010217824 */ /* 0x004fe200078e00ff */
[C---:B----4-:R-:W-:Y:S01]  /*99d0*/  SHF.L.U32 R14, R20.reuse, 0x10, RZ ;  /* 0x00000010140e7819 */ /* 0x050fe200000006ff */
[C---:B------:R-:W-:Y:S01]  /*99e0*/  IMAD.U32 R6, R21.reuse, 0x10000, RZ ;  /* 0x0001000015067824 */ /* 0x040fe200078e00ff */
[----:B------:R-:W-:Y:S01]  /*99f0*/  LOP3.LUT R7, R20, 0xffff0000, RZ, 0xc0, !PT ;  /* 0xffff000014077812 */ /* 0x000fe200078ec0ff */
[----:B------:R-:W-:Y:S01]  /*9a00*/  IMAD.U32 R30, R22, 0x10000, RZ ;  /* 0x00010000161e7824 */ /* 0x000fe200078e00ff */
[----:B------:R-:W-:-:S02]  /*9a10*/  LOP3.LUT R31, R21, 0xffff0000, RZ, 0xc0, !PT ;  /* 0xffff0000151f7812 */ /* 0x000fc400078ec0ff */
[----:B------:R-:W-:Y:S02]  /*9a20*/  LOP3.LUT R21, R22, 0xffff0000, RZ, 0xc0, !PT ;  /* 0xffff000016157812 */ /* 0x000fe400078ec0ff */
[C---:B------:R-:W-:Y:S02]  /*9a30*/  LOP3.LUT R22, R23.reuse, 0xffff0000, RZ, 0xc0, !PT ;  /* 0xffff000017167812 */ /* 0x040fe400078ec0ff */
[----:B------:R-:W-:Y:S01]  /*9a40*/  SHF.L.U32 R20, R23, 0x10, RZ ;  /* 0x0000001017147819 */ /* 0x000fe200000006ff */
[C---:B------:R-:W-:Y:S01]  /*9a50*/  IMAD.U32 R23, R17.reuse, 0x10000, RZ ;  /* 0x0001000011177824 */ /* 0x040fe200078e00ff */
[----:B------:R-:W-:Y:S01]  /*9a60*/  LOP3.LUT R16, R16, 0xffff0000, RZ, 0xc0, !PT ;  /* 0xffff000010107812 */ /* 0x000fe200078ec0ff */
        /* <DEDUP_REMOVED lines=9> */
[----:B------:R-:W-:Y:S01]  /*9b00*/  @!P1 FADD.FTZ R6, -R6, -RZ ;  /* 0x800000ff06069221 */ /* 0x000fe20000010100 */
[----:B------:R-:W-:Y:S01]  /*9b10*/  FMUL.FTZ R33, R33, R14 ;  /* 0x0000000e21217220 */ /* 0x000fe20000410000 */
[----:B------:R-:W-:Y:S01]  /*9b20*/  FMUL.FTZ R16, R16, R7 ;  /* 0x0000000710107220 */ /* 0x000fe20000410000 */
[----:B------:R-:W-:Y:S01]  /*9b30*/  @!P1 FADD.FTZ R20, -R20, -RZ ;  /* 0x800000ff14149221 */ /* 0x000fe20000010100 */
[----:B------:R-:W-:Y:S01]  /*9b40*/  @!P1 FADD.FTZ R31, -R31, -RZ ;  /* 0x800000ff1f1f9221 */ /* 0x000fe20000010100 */
[----:B---3--:R-:W-:Y:S01]  /*9b50*/  SHF.L.U32 R14, R24, 0x10, RZ ;  /* 0x00000010180e7819 */ /* 0x008fe200000006ff */
[----:B------:R-:W-:Y:S01]  /*9b60*/  @!P1 FADD.FTZ R30, -R30, -RZ ;  /* 0x800000ff1e1e9221 */ /* 0x000fe20000010100 */
[----:B------:R-:W-:Y:S01]  /*9b70*/  LOP3.LUT R7, R24, 0xffff0000, RZ, 0xc0, !PT ;  /* 0xffff000018077812 */ /* 0x000fe200078ec0ff */
[----:B------:R-:W-:Y:S01]  /*9b80*/  FMUL.FTZ R18, R18, R21 ;  /* 0x0000001512127220 */ /* 0x000fe20000410000 */
[----:B------:R-:W-:Y:S01]  /*9b90*/  FMUL.FTZ R19, R19, R22 ;  /* 0x0000001613137220 */ /* 0x000fe20000410000 */
[C---:B------:R-:W-:Y:S01]  /*9ba0*/  SHF.L.U32 R22, R26.reuse, 0x10, RZ ;  /* 0x000000101a167819 */ /* 0x040fe200000006ff */
        /* <DEDUP_REMOVED lines=22> */
.L_x_4888:
[----:B------:R-:W-:Y:S05]  /*9d10*/  BSYNC B0 ;  /* 0x0000000000007941 */ /* 0x000fea0003800000 */
.L_x_4887:
[----:B-----5:R1:W-:Y:S02]  /*9d20*/  STS.128 [R128+0x1800], R4 ;  /* 0x0018000480007388 */ /* 0x0203e40000000c00 */
.L_x_4886:
[----:B------:R-:W-:Y:S05]  /*9d30*/  BSYNC B1 ;  /* 0x0000000000017941 */ /* 0x000fea0003800000 */
.L_x_4885:
[----:B------:R1:W-:Y:S01]  /*9d40*/  @P0 STS.128 [R128+0x2800], RZ ;  /* 0x002800ff80000388 */ /* 0x0003e20000000c00 */
[----:B------:R-:W-:Y:S05]  /*9d50*/  @P0 BRA `(.L_x_4858) ;  /* 0x0000000800880947 */ /* 0x000fea0003800000 */
[----:B-1----:R1:W5:Y:S01]  /*9d60*/  LDG.E.128 R4, desc[UR6][R28.64+0x80] ;  /* 0x000080061c047981 */ /* 0x002362000c1e1d00 */
[----:B------:R-:W-:Y:S01]  /*9d70*/  ISETP.GE.AND P1, PT, R10, UR12, PT ;  /* 0x0000000c0a007c0c */ /* 0x000fe2000bf26270 */
[----:B------:R-:W-:-:S12]  /*9d80*/  BSSY B0, `(.L_x_4889) ;  /* 0x000005b000007945 */ /* 0x000fd80003800000 */
[----:B------:R-:W-:Y:S05]  /*9d90*/  @P1 BRA `(.L_x_4890) ;  /* 0x0000000400641947 */ /* 0x000fea0003800000 */
[----:B------:R-:W-:Y:S01]  /*9da0*/  ISETP.GE.AND P1, PT, R10, R79, PT ;  /* 0x0000004f0a00720c */ /* 0x000fe20003f26270 */
[----:B------:R-:W-:Y:S01]  /*9db0*/  VIADD R82, R82, 0x40 ;  /* 0x0000004052527836 */ /* 0x000fe20000000000 */
[----:B------:R-:W-:Y:S01]  /*9dc0*/  IADD3 R10, P5, R28, 0x80, RZ ;  /* 0x000000801c0a7810 */ /* 0x000fe20007fbe0ff */
[----:B------:R-:W-:Y:S01]  /*9dd0*/  IMAD.MOV.U32 R8, RZ, RZ, RZ ;  /* 0x000000ffff087224 */ /* 0x000fe200078e00ff */
[----:B------:R-:W-:Y:S02]  /*9de0*/  ULDC.64 UR8, c[0x0][0x360] ;  /* 0x0000d80000087ab9 */ /* 0x000fe40000000a00 */
[----:B------:R-:W-:-:S07]  /*9df0*/  IADD3.X R11, RZ, R29, RZ, P5, !PT ;  /* 0x0000001dff0b7210 */ /* 0x000fce0002ffe4ff */
[--C-:B------:R-:W-:Y:S02]  /*9e00*/  @P1 SHF.R.S32.HI R2, RZ, 0x1, R83.reuse ;  /* 0x00000001ff021819 */ /* 0x100fe40000011453 */
[----:B------:R-:W-:-:S03]  /*9e10*/  @P1 SHF.R.S32.HI R3, RZ, 0x1, R83 ;  /* 0x00000001ff031819 */ /* 0x000fc60000011453 */
[----:B------:R-:W-:Y:S01]  /*9e20*/  @P1 IMAD.MOV R8, RZ, RZ, -R2 ;  /* 0x000000ffff081224 */ /* 0x000fe200078e0a02 */
[----:B------:R-:W-:Y:S01]  /*9e30*/  IADD3 R2, P2, R82, R9, RZ ;  /* 0x0000000952027210 */ /* 0x000fe20007f5e0ff */
[----:B------:R-:W-:-:S03]  /*9e40*/  @P1 IMAD.MOV R79, RZ, RZ, -R3 ;  /* 0x000000ffff4f1224 */ /* 0x000fc600078e0a03 */
[----:B------:R-:W-:Y:S01]  /*9e50*/  LEA.HI.X.SX32 R3, R82, R13, 0x1, P2 ;  /* 0x0000000d52037211 */ /* 0x000fe200010f0eff */
[----:B------:R-:W-:Y:S01]  /*9e60*/  IMAD.MOV.U32 R16, RZ, RZ, RZ ;  /* 0x000000ffff107224 */ /* 0x000fe200078e00ff */
[C---:B------:R-:W-:Y:S01]  /*9e70*/  IADD3 R12, P2, R8.reuse, R2, RZ ;  /* 0x00000002080c7210 */ /* 0x040fe20007f5e0ff */
[----:B------:R-:W-:Y:S01]  /*9e80*/  IMAD.WIDE R10, R79, 0x2, R10 ;  /* 0x000000024f0a7825 */ /* 0x000fe200078e020a */
[----:B------:R-:W-:Y:S02]  /*9e90*/  @P1 SHF.R.S32.HI R83, RZ, 0x1, R83 ;  /* 0x00000001ff531819 */ /* 0x000fe40000011453 */
[----:B------:R-:W-:Y:S02]  /*9ea0*/  LEA.HI.X.SX32 R13, R8, R3, 0x1, P2 ;  /* 0x00000003080d7211 */ /* 0x000fe400010f0eff */
[----:B------:R-:W-:Y:S01]  /*9eb0*/  LEA R14, P2, R12, UR8, 0x1 ;  /* 0x000000080c0e7c11 */ /* 0x000fe2000f8408ff */
[----:B------:R-:W2:Y:S01]  /*9ec0*/  LDG.E.128 R8, desc[UR6][R10.64] ;  /* 0x000000060a087981 */ /* 0x000ea2000c1e1d00 */
[----:B------:R-:W-:-:S02]  /*9ed0*/  @P1 IADD3 R16, -R83, RZ, RZ ;  /* 0x000000ff53101210 */ /* 0x000fc40007ffe1ff */
[----:B------:R-:W-:Y:S01]  /*9ee0*/  LEA.HI.X R15, R12, UR9, R13, 0x1, P2 ;  /* 0x000000090c0f7c11 */ /* 0x000fe200090f0c0d */
[----:B------:R-:W-:Y:S01]  /*9ef0*/  ULDC.64 UR8, c[0x0][0x358] ;  /* 0x0000d60000087ab9 */ /* 0x000fe20000000a00 */
[----:B------:R-:W-:-:S04]  /*9f00*/  IADD3 R2, P2, R16, R2, RZ ;  /* 0x0000000210027210 */ /* 0x000fc80007f5e0ff */
[----:B------:R-:W-:Y:S01]  /*9f10*/  LEA.HI.X.SX32 R3, R16, R3, 0x1, P2 ;  /* 0x0000000310037211 */ /* 0x000fe200010f0eff */
[----:B------:R-:W4:Y:S01]  /*9f20*/  LDG.E.128 R12, desc[UR6][R14.64] ;  /* 0x000000060e0c7981 */ /* 0x000f22000c1e1d00 */
[----:B------:R-:W-:-:S04]  /*9f30*/  LEA R16, P2, R2, UR8, 0x1 ;  /* 0x0000000802107c11 */ /* 0x000fc8000f8408ff */
[----:B------:R-:W-:-:S06]  /*9f40*/  LEA.HI.X R17, R2, UR9, R3, 0x1, P2 ;  /* 0x0000000902117c11 */ /* 0x000fcc00090f0c03 */
[----:B------:R-:W4:Y:S01]  /*9f50*/  LDG.E.128 R16, desc[UR6][R16.64] ;  /* 0x0000000610107981 */ /* 0x000f22000c1e1d00 */
[C---:B-----5:R-:W-:Y:S01]  /*9f60*/  IMAD.U32 R20, R4.reuse, 0x10000, RZ ;  /* 0x0001000004147824 */ /* 0x060fe200078e00ff */
[----:B------:R-:W-:Y:S01]  /*9f70*/  LOP3.LUT R3, R4, 0xffff0000, RZ, 0xc0, !PT ;  /* 0xffff000004037812 */ /* 0x000fe200078ec0ff */
[C---:B------:R-:W-:Y:S01]  /*9f80*/  IMAD.U32 R22, R5.reuse, 0x10000, RZ ;  /* 0x0001000005167824 */ /* 0x040fe200078e00ff */
[----:B------:R-:W-:Y:S01]  /*9f90*/  LOP3.LUT R2, R5, 0xffff0000, RZ, 0xc0, !PT ;  /* 0xffff000005027812 */ /* 0x000fe200078ec0ff */
[C---:B---3--:R-:W-:Y:S01]  /*9fa0*/  IMAD.U32 R24, R7.reuse, 0x10000, RZ ;  /* 0x0001000007187824 */ /* 0x048fe200078e00ff */
        /* <DEDUP_REMOVED lines=9> */
[----:B------:R-:W-:Y:S02]  /*a040*/  LOP3.LUT R9, R10, 0xffff0000, RZ, 0xc0, !PT ;  /* 0xffff00000a097812 */ /* 0x000fe400078ec0ff */
[----:B------:R-:W-:Y:S01]  /*a050*/  LOP3.LUT R27, R11, 0xffff0000, RZ, 0xc0, !PT ;  /* 0xffff00000b1b7812 */ /* 0x000fe200078ec0ff */
[----:B----4-:R-:W-:Y:S01]  /*a060*/  IMAD.U32 R11, R13, 0x10000, RZ ;  /* 0x000100000d0b7824 */ /* 0x010fe200078e00ff */
[----:B-1----:R-:W-:Y:S01]  /*a070*/  SHF.L.U32 R28, R12, 0x10, RZ ;  /* 0x000000100c1c7819 */ /* 0x002fe200000006ff */
        /* <DEDUP_REMOVED lines=12> */
[----:B------:R-:W-:Y:S01]  /*a140*/  @!P1 FADD.FTZ R13, -R13, -RZ ;  /* 0x800000ff0d0d9221 */ /* 0x000fe20000010100 */
[----:B------:R-:W-:Y:S01]  /*a150*/  LOP3.LUT R7, R16, 0xffff0000, RZ, 0xc0, !PT ;  /* 0xffff000010077812 */ /* 0x000fe200078ec0ff */
[----:B------:R-:W-:Y:S01]  /*a160*/  @!P1 FADD.FTZ R14, -R14, -RZ ;  /* 0x800000ff0e0e9221 */ /* 0x000fe20000010100 */
[----:B------:R-:W-:Y:S01]  /*a170*/  FMUL.FTZ R23, R23, R28 ;  /* 0x0000001c17177220 */ /* 0x000fe20000410000 */
[----:B------:R-:W-:Y:S01]  /*a180*/  FMUL.FTZ R13, R8, R13 ;  /* 0x0000000d080d7220 */ /* 0x000fe20000410000 */
[----:B------:R-:W-:Y:S01]  /*a190*/  @!P1 FADD.FTZ R30, -R30, -RZ ;  /* 0x800000ff1e1e9221 */ /* 0x000fe20000010100 */
[----:B------:R-:W-:Y:S01]  /*a1a0*/  FMUL.FTZ R27, R27, R14 ;  /* 0x0000000e1b1b7220 */ /* 0x000fe20000410000 */
[----:B------:R-:W-:Y:S01]  /*a1b0*/  IMAD.U32 R8, R16, 0x10000, RZ ;  /* 0x0001000010087824 */ /* 0x000fe200078e00ff */
        /* <DEDUP_REMOVED lines=23> */
.L_x_4890:
[----:B------:R-:W-:Y:S05]  /*a330*/  BSYNC B0 ;  /* 0x0000000000007941 */ /* 0x000fea0003800000 */
.L_x_4889:
[----:B-----5:R1:W-:Y:S01]  /*a340*/  STS.128 [R128+0x2800], R4 ;  /* 0x0028000480007388 */ /* 0x0203e20000000c00 */
[----:B------:R-:W-:Y:S05]  /*a350*/  BRA `(.L_x_4858) ;  /* 0x0000000400087947 */ /* 0x000fea0003800000 */
.L_x_4844:
        /* <DEDUP_REMOVED lines=35> */
.L_x_4892:
[----:B------:R-:W-:Y:S05]  /*a590*/  BSYNC B0 ;  /* 0x0000000000007941 */ /* 0x000fea0003800000 */
.L_x_4891:
        /* <DEDUP_REMOVED lines=30> */
.L_x_4858:
[----:B------:R-:W-:Y:S05]  /*a780*/  BSYNC B3 ;  /* 0x0000000000037941 */ /* 0x000fea0003800000 */
.L_x_4843:
[----:B------:R-:W-:Y:S01]  /*a790*/  VIADD R139, R85, 0xffffffff ;  /* 0xffffffff558b7836 */ /* 0x000fe20000000000 */
[----:B------:R-:W-:Y:S01]  /*a7a0*/  ULDC.64 UR12, c[0x0][0x218] ;  /* 0x00008600000c7ab9 */ /* 0x000fe20000000a00 */
[----:B------:R-:W-:Y:S01]  /*a7b0*/  LOP3.LUT R132, R74, 0xffff, RZ, 0xc0, !PT ;  /* 0x0000ffff4a847812 */ /* 0x000fe200078ec0ff */
[----:B------:R-:W-:Y:S01]  /*a7c0*/  BSSY B0, `(.L_x_4893) ;  /* 0x0000021000007945 */ /* 0x000fe20003800000 */
[----:B-1234-:R-:W-:Y:S01]  /*a7d0*/  IMAD R5, R139, -0x40, R61 ;  /* 0xffffffc08b057824 */ /* 0x01efe200078e023d */
[----:B------:R-:W-:Y:S02]  /*a7e0*/  LEA R134, P1, R108, UR12, 0x1 ;  /* 0x0000000c6c867c11 */ /* 0x000fe4000f8208ff */
[----:B------:R-:W-:Y:S02]  /*a7f0*/  LOP3.LUT R102, R132, 0xff, RZ, 0xc0, !PT ;  /* 0x000000ff84667812 */ /* 0x000fe400078ec0ff */
[----:B------:R-:W-:Y:S02]  /*a800*/  ISETP.GE.AND P2, PT, R110, R5, PT ;  /* 0x000000056e00720c */ /* 0x000fe40003f46270 */
[----:B------:R-:W-:-:S11]  /*a810*/  LEA.HI.X R133, R108, UR13, R51, 0x1, P1 ;  /* 0x0000000d6c857c11 */ /* 0x000fd600088f0c33 */
        /* <DEDUP_REMOVED lines=26> */
.L_x_4895:
[----:B------:R2:W-:Y:S02]  /*a9c0*/  STS.128 [R128+0x5000], RZ ;  /* 0x005000ff80007388 */ /* 0x0005e40000000c00 */
.L_x_4894:
[----:B------:R-:W-:Y:S05]  /*a9d0*/  BSYNC B0 ;  /* 0x0000000000007941 */ /* 0x000fea0003800000 */
.L_x_4893:
[----:B------:R-:W-:Y:S01]  /*a9e0*/  ISETP.GE.AND P1, PT, R0, R5, PT ;  /* 0x000000050000720c */ /* 0x000fe20003f26270 */
[----:B------:R-:W-:-:S12]  /*a9f0*/  BSSY B0, `(.L_x_4896) ;  /* 0x0000020000007945 */ /* 0x000fd80003800000 */
[----:B------:R-:W-:Y:S05]  /*aa00*/  @P1 BRA `(.L_x_4897) ;  /* 0x0000000000781947 */ /* 0x000fea0003800000 */
[----:B-1----:R-:W1:Y:S01]  /*aa10*/  LDC.64 R2, c[0x0][0x248] ;  /* 0x00009200ff027b82 */ /* 0x002e620000000a00 */
[C---:B------:R-:W-:Y:S02]  /*aa20*/  LOP3.LUT R4, R102.reuse, 0x1, RZ, 0xc0, !PT ;  /* 0x0000000166047812 */ /* 0x040fe400078ec0ff */
[----:B------:R-:W-:Y:S02]  /*aa30*/  LOP3.LUT P1, RZ, R102, 0x2, RZ, 0xc0, !PT ;  /* 0x0000000266ff7812 */ /* 0x000fe4000782c0ff */
[----:B------:R-:W-:-:S13]  /*aa40*/  ISETP.NE.U32.AND P2, PT, R4, 0x1, PT ;  /* 0x000000010400780c */ /* 0x000fda0003f45070 */
[----:B------:R-:W-:-:S04]  /*aa50*/  @!P2 LEA R6, P6, R55, R134, 0x1 ;  /* 0x000000863706a211 */ /* 0x000fc800078c08ff */
[----:B------:R-:W-:Y:S02]  /*aa60*/  @!P2 LEA.HI.X R7, R55, R133, R54, 0x1, P6 ;  /* 0x000000853707a211 */ /* 0x000fe400030f0c36 */
[----:B-1----:R-:W-:-:S03]  /*aa70*/  LEA R4, P5, R2, R108, 0x5 ;  /* 0x0000006c02047211 */ /* 0x002fc600078a28ff */
[----:B------:R-:W-:Y:S01]  /*aa80*/  @!PT LDS RZ, [RZ] ;  /* 0x00000000fffff984 */ /* 0x000fe20000000800 */
[----:B------:R-:W-:Y:S01]  /*aa90*/  @!PT LDS RZ, [RZ] ;  /* 0x00000000fffff984 */ /* 0x000fe20000000800 */
[----:B------:R-:W-:Y:S01]  /*aaa0*/  @!PT LDS RZ, [RZ] ;  /* 0x00000000fffff984 */ /* 0x000fe20000000800 */
[----:B------:R1:W-:Y:S01]  /*aab0*/  @!P2 LDGSTS.E.BYPASS.LTC128B.128 [R128+0x3800], desc[UR6][R6.64] ;  /* 0x038000000680afae */ /* 0x0003e2000b901d46 */
[----:B------:R-:W-:Y:S02]  /*aac0*/  LEA.HI.X R3, R2, R51, R3, 0x5, P5 ;  /* 0x0000003302037211 */ /* 0x000fe400028f2c03 */
[C---:B------:R-:W-:Y:S01]  /*aad0*/  @P1 LEA R8, P5, R4.reuse, UR12, 0x1 ;  /* 0x0000000c04081c11 */ /* 0x040fe2000f8a08ff */
[----:B------:R1:W-:Y:S03]  /*aae0*/  @P2 STS.128 [R128+0x3800], RZ ;  /* 0x003800ff80002388 */ /* 0x0003e60000000c00 */
[----:B------:R-:W-:-:S05]  /*aaf0*/  @P1 LEA.HI.X R9, R4, UR13, R3, 0x1, P5 ;  /* 0x0000000d04091c11 */ /* 0x000fca000a8f0c03 */
[----:B------:R-:W-:Y:S01]  /*ab00*/  @!PT LDS RZ, [RZ] ;  /* 0x00000000fffff984 */ /* 0x000fe20000000800 */
[----:B------:R-:W-:Y:S01]  /*ab10*/  @!PT LDS RZ, [RZ] ;  /* 0x00000000fffff984 */ /* 0x000fe20000000800 */
[----:B------:R-:W-:Y:S01]  /*ab20*/  @!PT LDS RZ, [RZ] ;  /* 0x00000000fffff984 */ /* 0x000fe20000000800 */
[----:B------:R1:W-:Y:S04]  /*ab30*/  @P1 LDGSTS.E.BYPASS.LTC128B.128 [R128+0x4800], desc[UR6][R8.64+0x40] ;  /* 0x0480004008801fae */ /* 0x0003e8000b901d46 */
[----:B------:R1:W-:Y:S01]  /*ab40*/  @!P1 STS.128 [R128+0x4800], RZ ;  /* 0x004800ff80009388 */ /* 0x0003e20000000c00 */
[----:B------:R-:W-:-:S13]  /*ab50*/  LOP3.LUT P1, RZ, R102, 0x4, RZ, 0xc0, !PT ;  /* 0x0000000466ff7812 */ /* 0x000fda000782c0ff */
[----:B------:R-:W-:Y:S05]  /*ab60*/  @!P1 BRA `(.L_x_4898) ;  /* 0x00000000001c9947 */ /* 0x000fea0003800000 */
[----:B------:R-:W-:-:S04]  /*ab70*/  LEA R2, P1, R4, UR12, 0x1 ;  /* 0x0000000c04027c11 */ /* 0x000fc8000f8208ff */
[----:B------:R-:W-:-:S05]  /*ab80*/  LEA.HI.X R3, R4, UR13, R3, 0x1, P1 ;  /* 0x0000000d04037c11 */ /* 0x000fca00088f0c03 */
[----:B------:R-:W-:Y:S01]  /*ab90*/  @!PT LDS RZ, [RZ] ;  /* 0x00000000fffff984 */ /* 0x000fe20000000800 */
[----:B------:R-:W-:Y:S01]  /*aba0*/  @!PT LDS RZ, [RZ] ;  /* 0x00000000fffff984 */ /* 0x000fe20000000800 */
[----:B------:R-:W-:Y:S01]  /*abb0*/  @!PT LDS RZ, [RZ] ;  /* 0x00000000fffff984 */ /* 0x000fe20000000800 */
[----:B------:R4:W-:Y:S01]  /*abc0*/  LDGSTS.E.BYPASS.LTC128B.128 [R128+0x5800], desc[UR6][R2.64+0x80] ;  /* 0x0580008002807fae */ /* 0x0009e2000b901d46 */
[----:B------:R-:W-:Y:S05]  /*abd0*/  BRA `(.L_x_4897) ;  /* 0x0000000000047947 */ /* 0x000fea0003800000 */
.L_x_4898:
[----:B------:R3:W-:Y:S02]  /*abe0*/  STS.128 [R128+0x5800], RZ ;  /* 0x005800ff80007388 */ /* 0x0007e40000000c00 */
.L_x_4897:
[----:B------:R-:W-:Y:S05]  /*abf0*/  BSYNC B0 ;  /* 0x0000000000007941 */ /* 0x000fea0003800000 */
.L_x_4896:
[----:B------:R-:W0:Y:S01]  /*ac00*/  LDGDEPBAR ;  /* 0x00000000000079af */ /* 0x000e220000000000 */
[----:B------:R-:W-:Y:S01]  /*ac10*/  ISETP.GE.AND P2, PT, R110, R5, PT ;  /* 0x000000056e00720c */ /* 0x000fe20003f46270 */
[----:B------:R-:W-:Y:S01]  /*ac20*/  ULDC.64 UR10, c[0x0][0x220] ;  /* 0x00008800000a7ab9 */ /* 0x000fe20000000a00 */
[----:B-1--4-:R-:W-:Y:S01]  /*ac30*/  SHF.R.S32.HI R2, RZ, 0x1f, R73 ;  /* 0x0000001fff027819 */ /* 0x012fe20000011449 */
[----:B------:R-:W-:Y:S01]  /*ac40*/  IMAD.SHL.U32 R72, R72, 0x2, RZ ;  /* 0x0000000248487824 */ /* 0x000fe200078e00ff */
[----:B------:R-:W-:Y:S01]  /*ac50*/  LEA R144, P1, R86, UR10, 0x1 ;  /* 0x0000000a56907c11 */ /* 0x000fe2000f8208ff */
[----:B------:R-:W-:Y:S01]  /*ac60*/  BSSY B0, `(.L_x_4899) ;  /* 0x0000025000007945 */ /* 0x000fe20003800000 */
[----:B------:R-:W-:Y:S02]  /*ac70*/  LEA.HI R135, R2, R73, RZ, 0x2 ;  /* 0x0000004902877211 */ /* 0x000fe400078f10ff */
[----:B------:R-:W-:Y:S02]  /*ac80*/  LOP3.LUT R2, R72, 0x6, RZ, 0xc0, !PT ;  /* 0x0000000648027812 */ /* 0x000fe400078ec0ff */
[----:B------:R-:W-:-:S02]  /*ac90*/  SHF.R.S32.HI R135, RZ, 0x2, R135 ;  /* 0x00000002ff877819 */ /* 0x000fc40000011487 */
[----:B------:R-:W-:Y:S01]  /*aca0*/  LEA.HI.X R145, R86, UR11, R84, 0x1, P1 ;  /* 0x0000000b56917c11 */ /* 0x000fe200088f0c54 */
        /* <DEDUP_REMOVED lines=31> */
.L_x_4901:
[----:B------:R1:W-:Y:S02]  /*aea0*/  STS.128 [R128+0x8000], RZ ;  /* 0x008000ff80007388 */ /* 0x0003e40000000c00 */
.L_x_4900:
[----:B------:R-:W-:Y:S05]  /*aeb0*/  BSYNC B0 ;  /* 0x0000000000007941 */ /* 0x000fea0003800000 */
.L_x_4899:
[----:B------:R-:W-:Y:S01]  /*aec0*/  ISETP.GE.AND P1, PT, R0, R5, PT ;  /* 0x000000050000720c */ /* 0x000fe20003f26270 */
[----:B------:R-:W-:Y:S01]  /*aed0*/  IMAD.MOV.U32 R3, RZ, RZ, 0x10 ;  /* 0x00000010ff037424 */ /* 0x000fe200078e00ff */
[----:B------:R-:W-:Y:S01]  /*aee0*/  LOP3.LUT P2, RZ, R69, 0x2, RZ, 0xc0, !PT ;  /* 0x0000000245ff7812 */ /* 0x000fe2000784c0ff */
[----:B------:R-:W-:Y:S03]  /*aef0*/  BSSY B0, `(.L_x_4902) ;  /* 0x0000021000007945 */ /* 0x000fe60003800000 */
[----:B------:R-:W-:-:S07]  /*af00*/  SEL R3, R3, 0xfffffff0, !P2 ;  /* 0xfffffff003037807 */ /* 0x000fce0005000000 */
        /* <DEDUP_REMOVED lines=8> */
[C---:B----4-:R-:W-:Y:S02]  /*af90*/  @!P5 LEA R6, P6, R65.reuse, R144, 0x1 ;  /* 0x000000904106d211 */ /* 0x050fe400078c08ff */
        /* <DEDUP_REMOVED lines=14> */
[----:B----4-:R-:W-:-:S04]  /*b080*/  LEA R4, P1, R65, R144, 0x1 ;  /* 0x0000009041047211 */ /* 0x010fc800078208ff */
[----:B------:R-:W-:-:S05]  /*b090*/  LEA.HI.X R5, R65, R145, R64, 0x1, P1 ;  /* 0x0000009141057211 */ /* 0x000fca00008f0c40 */
[----:B------:R-:W-:Y:S01]  /*b0a0*/  @!PT LDS RZ, [RZ] ;  /* 0x00000000fffff984 */ /* 0x000fe20000000800 */
[----:B------:R-:W-:Y:S01]  /*b0b0*/  @!PT LDS RZ, [RZ] ;  /* 0x00000000fffff984 */ /* 0x000fe20000000800 */
[----:B------:R-:W-:Y:S01]  /*b0c0*/  @!PT LDS RZ, [RZ] ;  /* 0x00000000fffff984 */ /* 0x000fe20000000800 */
[----:B------:R4:W-:Y:S01]  /*b0d0*/  LDGSTS.E.BYPASS.LTC128B.128 [R128+0x8800], desc[UR6][R4.64+0x80] ;  /* 0x0880008004807fae */ /* 0x0009e2000b901d46 */
[----:B------:R-:W-:Y:S05]  /*b0e0*/  BRA `(.L_x_4903) ;  /* 0x0000000000047947 */ /* 0x000fea0003800000 */
.L_x_4904:
[----:B------:R1:W-:Y:S02]  /*b0f0*/  STS.128 [R128+0x8800], RZ ;  /* 0x008800ff80007388 */ /* 0x0003e40000000c00 */
.L_x_4903:
[----:B------:R-:W-:Y:S05]  /*b100*/  BSYNC B0 ;  /* 0x0000000000007941 */ /* 0x000fea0003800000 */
.L_x_4902:
[----:B------:R-:W-:Y:S01]  /*b110*/  LOP3.LUT R48, R70, 0x7fffffe, RZ, 0xc0, !PT ;  /* 0x07fffffe46307812 */ /* 0x000fe200078ec0ff */
[----:B------:R-:W-:Y:S01]  /*b120*/  IMAD.SHL.U32 R69, R69, 0x40, RZ ;  /* 0x0000004045457824 */ /* 0x000fe200078e00ff */
[----:B----4-:R-:W-:Y:S01]  /*b130*/  LEA.HI R5, R68, R68, RZ, 0x1 ;  /* 0x0000004444057211 */ /* 0x010fe200078f08ff */
[----:B------:R-:W-:Y:S01]  /*b140*/  IMAD.SHL.U32 R67, R67, 0x8, RZ ;  /* 0x0000000843437824 */ /* 0x000fe200078e00ff */
[----:B------:R-:W-:Y:S01]  /*b150*/  SHF.R.S32.HI R0, RZ, 0x1f, R71 ;  /* 0x0000001fff007819 */ /* 0x000fe20000011447 */
[----:B------:R-:W-:Y:S01]  /*b160*/  IMAD.IADD R48, R71, 0x1, -R48 ;  /* 0x0000000147307824 */ /* 0x000fe200078e0a30 */
[----:B------:R-:W-:Y:S01]  /*b170*/  LOP3.LUT R5, R5, 0xfffffffe, RZ, 0xc0, !PT ;  /* 0xfffffffe05057812 */ /* 0x000fe200078ec0ff */
[----:B------:R-:W-:Y:S01]  /*b180*/  IMAD R62, R60, 0x10, R62 ;  /* 0x000000103c3e7824 */ /* 0x000fe200078e023e */
        /* <DEDUP_REMOVED lines=8> */
[----:B------:R-:W-:Y:S01]  /*b210*/  ULDC UR5, c[0x0][0x398] ;  /* 0x0000e60000057ab9 */ /* 0x000fe20000000800 */
[----:B------:R-:W-:Y:S01]  /*b220*/  IMAD R66, R5, 0x8, R66 ;  /* 0x0000000805427824 */ /* 0x000fe200078e0242 */
[----:B------:R-:W-:Y:S01]  /*b230*/  LOP3.LUT R49, R49, 0xffffff00, RZ, 0xc0, !PT ;  /* 0xffffff0031317812 */ /* 0x000fe200078ec0ff */
[----:B------:R-:W-:Y:S01]  /*b240*/  IMAD.MOV.U32 R5, RZ, RZ, 0x20 ;  /* 0x00000020ff057424 */ /* 0x000fe200078e00ff */
[----:B------:R-:W-:Y:S01]  /*b250*/  LOP3.LUT R67, R0, 0x8, R67, 0xf8, !PT ;  /* 0x0000000800437812 */ /* 0x000fe200078ef843 */
[----:B------:R-:W-:Y:S01]  /*b260*/  IMAD R2, R139, 0x40, R2 ;  /* 0x000000408b027824 */ /* 0x000fe200078e0202 */
[----:B------:R-:W-:Y:S01]  /*b270*/  SHF.R.U32.HI R0, RZ, 0x3, R0 ;  /* 0x00000003ff007819 */ /* 0x000fe20000011600 */
[--C-:B------:R-:W-:Y:S01]  /*b280*/  IMAD R7, R60, 0x200, R49.reuse ;  /* 0x000002003c077824 */ /* 0x100fe200078e0231 */
[----:B------:R-:W-:Y:S01]  /*b290*/  LOP3.LUT R4, R69, 0x8, R4, 0xf8, !PT ;  /* 0x0000000845047812 */ /* 0x000fe200078ef804 */
[C---:B------:R-:W-:Y:S01]  /*b2a0*/  IMAD R49, R48.reuse, 0x20, R49 ;  /* 0x0000002030317824 */ /* 0x040fe200078e0231 */
[----:B------:R-:W-:Y:S01]  /*b2b0*/  SHF.R.U32.HI R69, RZ, 0x3, R69 ;  /* 0x00000003ff457819 */ /* 0x000fe20000011645 */
[----:B------:R-:W-:Y:S01]  /*b2c0*/  IMAD R7, R48, 0x20, R7 ;  /* 0x0000002030077824 */ /* 0x000fe200078e0207 */
[----:B------:R-:W-:Y:S01]  /*b2d0*/  LOP3.LUT R67, R67, R0, RZ, 0x3c, !PT ;  /* 0x0000000043437212 */ /* 0x000fe200078e3cff */
[----:B------:R-:W0:Y:S01]  /*b2e0*/  LDGDEPBAR ;  /* 0x00000000000079af */ /* 0x000e220000000000 */
[----:B------:R-:W-:-:S02]  /*b2f0*/  LOP3.LUT R0, R4, R69, RZ, 0x3c, !PT ;  /* 0x0000004504007212 */ /* 0x000fc400078e3cff */
[----:B------:R-:W-:Y:S01]  /*b300*/  SEL R5, R5, 0xffffffe0, !P1 ;  /* 0xffffffe005057807 */ /* 0x000fe20004800000 */
[----:B------:R-:W-:Y:S02]  /*b310*/  IMAD.U32 R124, R66, 0x20, R67 ;  /* 0x00000020427c7824 */ /* 0x000fe400078e0043 */
[C---:B------:R-:W-:Y:S02]  /*b320*/  IMAD.IADD R125, R0.reuse, 0x1, R7 ;  /* 0x00000001007d7824 */ /* 0x040fe400078e0207 */
[----:B------:R-:W-:Y:S01]  /*b330*/  IMAD.IADD R122, R0, 0x1, R49 ;  /* 0x00000001007a7824 */ /* 0x000fe200078e0231 */
[----:B------:R-:W-:Y:S02]  /*b340*/  LEA R124, R124, UR4, 0x1 ;  /* 0x000000047c7c7c11 */ /* 0x000fe4000f8e08ff */
[----:B------:R-:W-:-:S03]  /*b350*/  LEA R125, R125, UR4, 0x1 ;  /* 0x000000047d7d7c11 */ /* 0x000fc6000f8e08ff */
[----:B------:R-:W-:Y:S01]  /*b360*/  LDSM.16.M88.4 R12, [R124+0x3000] ;  /* 0x003000007c0c783b */ /* 0x000fe20000000200 */
[----:B------:R-:W-:Y:S02]  /*b370*/  IMAD.IADD R121, R124, 0x1, R5 ;  /* 0x000000017c797824 */ /* 0x000fe400078e0205 */
[----:B------:R-:W-:Y:S01]  /*b380*/  IMAD R123, R3, 0x2, R125 ;  /* 0x00000002037b7824 */ /* 0x000fe200078e027d */
[----:B------:R-:W4:Y:S04]  /*b390*/  LDSM.16.M88.4 R88, [R125] ;  /* 0x000000007d58783b */ /* 0x000f280000000200 */
[----:B------:R-:W5:Y:S04]  /*b3a0*/  LDSM.16.M88.4 R56, [R124+0x3400] ;  /* 0x003400007c38783b */ /* 0x000f680000000200 */
[----:B------:R-:W-:Y:S04]  /*b3b0*/  LDSM.16.M88.4 R8, [R121+0x3000] ;  /* 0x003000007908783b */ /* 0x000fe80000000200 */
[----:B------:R-:W2:Y:S04]  /*b3c0*/  LDSM.16.M88.4 R24, [R123] ;  /* 0x000000007b18783b */ /* 0x000ea80000000200 */
[----:B------:R-:W3:Y:S04]  /*b3d0*/  LDSM.16.M88.4 R40, [R124+0x3800] ;  /* 0x003800007c28783b */ /* 0x000ee80000000200 */
[----:B------:R-:W1:Y:S04]  /*b3e0*/  LDSM.16.M88.4 R4, [R124+0x3c00] ;  /* 0x003c00007c04783b */ /* 0x000e680000000200 */
[----:B------:R-:W1:Y:S04]  /*b3f0*/  LDSM.16.M88.4 R72, [R121+0x3400] ;  /* 0x003400007948783b */ /* 0x000e680000000200 */
[----:B------:R-:W-:Y:S04]  /*b400*/  LDSM.16.M88.4 R28, [R124+0x4000] ;  /* 0x004000007c1c783b */ /* 0x000fe80000000200 */
[----:B------:R-:W1:Y:S04]  /*b410*/  LDSM.16.M88.4 R92, [R125+0x1000] ;  /* 0x001000007d5c783b */ /* 0x000e680000000200 */
[----:B------:R-:W1:Y:S01]  /*b420*/  LDSM.16.M88.4 R32, [R121+0x3800] ;  /* 0x003800007920783b */ /* 0x000e620000000200 */
[C---:B----4-:R-:W-:Y:S03]  /*b430*/  HMMA.16816.F32.BF16 R16, R88.reuse, R12, RZ ;  /* 0x0000000c5810723c */ /* 0x050fe600000418ff */
[----:B------:R-:W4:Y:S04]  /*b440*/  LDSM.16.M88.4 R20, [R124+0x4400] ;  /* 0x004400007c14783b */ /* 0x000f280000000200 */
[----:B------:R-:W-:Y:S01]  /*b450*/  LDSM.16.M88.4 R80, [R123+0x1000] ;  /* 0x001000007b50783b */ /* 0x000fe20000000200 */
[C---:B------:R-:W-:Y:S03]  /*b460*/  HMMA.16816.F32.BF16 R12, R88.reuse, R14, RZ ;  /* 0x0000000e580c723c */ /* 0x040fe600000418ff */
[----:B------:R-:W-:Y:S03]  /*b470*/  LDSM.16.M88.4 R68, [R121+0x3c00] ;  /* 0x003c00007944783b */ /* 0x000fe60000000200 */
[C---:B-----5:R-:W-:Y:S01]  /*b480*/  HMMA.16816.F32.BF16 R64, R88.reuse, R56, RZ ;  /* 0x000000385840723c */ /* 0x060fe200000418ff */
[----:B------:R-:W-:Y:S04]  /*b490*/  LDSM.16.M88.4 R76, [R121+0x4400] ;  /* 0x00440000794c783b */ /* 0x000fe80000000200 */
[----:B------:R-:W-:Y:S01]  /*b4a0*/  LDSM.16.M88.4 R96, [R124+0x4c00] ;  /* 0x004c00007c60783b */ /* 0x000fe20000000200 */
[----:B------:R-:W-:Y:S06]  /*b4b0*/  HMMA.16816.F32.BF16 R56, R88, R58, RZ ;  /* 0x0000003a5838723c */ /* 0x000fec00000418ff */
[----:B--2---:R-:W-:Y:S06]  /*b4c0*/  HMMA.16816.F32.BF16 R16, R24, R8, R16 ;  /* 0x000000081810723c */ /* 0x004fec0000041810 */
[C---:B---3--:R-:W-:Y:S06]  /*b4d0*/  HMMA.16816.F32.BF16 R44, R88.reuse, R40, RZ ;  /* 0x00000028582c723c */ /* 0x048fec00000418ff */
[C---:B------:R-:W-:Y:S06]  /*b4e0*/  HMMA.16816.F32.BF16 R40, R88.reuse, R42, RZ ;  /* 0x0000002a5828723c */ /* 0x040fec00000418ff */
[----:B-1----:R-:W-:Y:S06]  /*b4f0*/  HMMA.16816.F32.BF16 R36, R88, R4, RZ ;  /* 0x000000045824723c */ /* 0x002fec00000418ff */
[----:B------:R-:W-:Y:S01]  /*b500*/  HMMA.16816.F32.BF16 R12, R24, R10, R12 ;  /* 0x0000000a180c723c */ /* 0x000fe2000004180c */
[----:B------:R-:W-:Y:S05]  /*b510*/  LDSM.16.M88.4 R8, [R124+0x4800] ;  /* 0x004800007c08783b */ /* 0x000fea0000000200 */
[----:B------:R-:W-:Y:S01]  /*b520*/  HMMA.16816.F32.BF16 R88, R88, R6, RZ ;  /* 0x000000065858723c */ /* 0x000fe200000418ff */
[----:B------:R-:W1:Y:S05]  /*b530*/  LDSM.16.M88.4 R4, [R121+0x4000] ;  /* 0x004000007904783b */ /* 0x000e6a0000000200 */
[C---:B------:R-:W-:Y:S06]  /*b540*/  HMMA.16816.F32.BF16 R64, R24.reuse, R72, R64 ;  /* 0x000000481840723c */ /* 0x040fec0000041840 */
[----:B------:R-:W-:Y:S01]  /*b550*/  HMMA.16816.F32.BF16 R56, R24, R74, R56 ;  /* 0x0000004a1838723c */ /* 0x000fe20000041838 */
[----:B------:R-:W-:Y:S05]  /*b560*/  LDSM.16.M88.4 R72, [R121+0x4800] ;  /* 0x004800007948783b */ /* 0x000fea0000000200 */
[----:B------:R-:W-:Y:S06]  /*b570*/  HMMA.16816.F32.BF16 R16, R92, R28, R16 ;  /* 0x0000001c5c10723c */ /* 0x000fec0000041810 */
[C---:B------:R-:W-:Y:S06]  /*b580*/  HMMA.16816.F32.BF16 R44, R24.reuse, R32, R44 ;  /* 0x00000020182c723c */ /* 0x040fec000004182c */
[----:B------:R-:W-:Y:S01]  /*b590*/  HMMA.16816.F32.BF16 R40, R24, R34, R40 ;  /* 0x000000221828723c */ /* 0x000fe20000041828 */
[----:B------:R-:W-:Y:S05]  /*b5a0*/  LDSM.16.M88.4 R32, [R125+0x2000] ;  /* 0x002000007d20783b */ /* 0x000fea0000000200 */
[C---:B------:R-:W-:Y:S01]  /*b5b0*/  HMMA.16816.F32.BF16 R12, R92.reuse, R30, R12 ;  /* 0x0000001e5c0c723c */ /* 0x040fe2000004180c */
[----:B------:R-:W2:Y:S05]  /*b5c0*/  LDSM.16.M88.4 R28, [R124+0x5000] ;  /* 0x005000007c1c783b */ /* 0x000eaa0000000200 */
[C---:B----4-:R-:W-:Y:S06]  /*b5d0*/  HMMA.16816.F32.BF16 R64, R92.reuse, R20, R64 ;  /* 0x000000145c40723c */ /* 0x050fec0000041840 */
[----:B------:R-:W-:Y:S01]  /*b5e0*/  HMMA.16816.F32.BF16 R56, R92, R22, R56 ;  /* 0x000000165c38723c */ /* 0x000fe20000041838 */
[----:B------:R-:W-:Y:S05]  /*b5f0*/  LDSM.16.M88.4 R20, [R124+0x5800] ;  /* 0x005800007c14783b */ /* 0x000fea0000000200 */
[----:B-1----:R-:W-:Y:S06]  /*b600*/  HMMA.16816.F32.BF16 R16, R80, R4, R16 ;  /* 0x000000045010723c */ /* 0x002fec0000041810 */
[C---:B------:R-:W-:Y:S06]  /*b610*/  HMMA.16816.F32.BF16 R36, R24.reuse, R68, R36 ;  /* 0x000000441824723c */ /* 0x040fec0000041824 */
[----:B------:R-:W-:Y:S01]  /*b620*/  HMMA.16816.F32.BF16 R88, R24, R70, R88 ;  /* 0x000000461858723c */ /* 0x000fe20000041858 */
[----:B------:R-:W1:Y:S04]  /*b630*/  LDSM.16.M88.4 R24, [R124+0x5400] ;  /* 0x005400007c18783b */ /* 0x000e680000000200 */
[----:B------:R-:W-:Y:S01]  /*b640*/  LDSM.16.M88.4 R68, [R121+0x4c00] ;  /* 0x004c00007944783b */ /* 0x000fe20000000200 */
[C---:B------:R-:W-:Y:S06]  /*b650*/  HMMA.16816.F32.BF16 R44, R92.reuse, R8, R44 ;  /* 0x000000085c2c723c */ /* 0x040fec000004182c */
[----:B------:R-:W-:Y:S01]  /*b660*/  HMMA.16816.F32.BF16 R40, R92, R10, R40 ;  /* 0x0000000a5c28723c */ /* 0x000fe20000041828 */
[----:B------:R-:W-:Y:S05]  /*b670*/  LDSM.16.M88.4 R8, [R123+0x2000] ;  /* 0x002000007b08783b */ /* 0x000fea0000000200 */
[C---:B------:R-:W-:Y:S01]  /*b680*/  HMMA.16816.F32.BF16 R12, R80.reuse, R6, R12 ;  /* 0x00000006500c723c */ /* 0x040fe2000004180c */
[----:B------:R-:W3:Y:S05]  /*b690*/  LDSM.16.M88.4 R4, [R121+0x5000] ;  /* 0x005000007904783b */ /* 0x000eea0000000200 */
[C---:B------:R-:W-:Y:S06]  /*b6a0*/  HMMA.16816.F32.BF16 R64, R80.reuse, R76, R64 ;  /* 0x0000004c5040723c */ /* 0x040fec0000041840 */
[----:B------:R-:W-:Y:S06]  /*b6b0*/  HMMA.16816.F32.BF16 R56, R80, R78, R56 ;  /* 0x0000004e5038723c */ /* 0x000fec0000041838 */
[C---:B--2---:R-:W-:Y:S01]  /*b6c0*/  HMMA.16816.F32.BF16 R76, R32.reuse, R28, R16 ;  /* 0x0000001c204c723c */ /* 0x044fe20000041810 */
[----:B------:R-:W2:Y:S05]  /*b6d0*/  LDSM.16.M88.4 R16, [R121+0x5400] ;  /* 0x005400007910783b */ /* 0x000eaa0000000200 */
[----:B------:R-:W-:Y:S01]  /*b6e0*/  HMMA.16816.F32.BF16 R12, R32, R30, R12 ;  /* 0x0000001e200c723c */ /* 0x000fe2000004180c */
[----:B------:R-:W-:Y:S05]  /*b6f0*/  LDSM.16.M88.4 R28, [R121+0x5800] ;  /* 0x00580000791c783b */ /* 0x000fea0000000200 */
[----:B------:R-:W-:Y:S06]  /*b700*/  HMMA.16816.F32.BF16 R36, R92, R96, R36 ;  /* 0x000000605c24723c */ /* 0x000fec0000041824 */
[----:B------:R-:W-:Y:S06]  /*b710*/  HMMA.16816.F32.BF16 R44, R80, R72, R44 ;  /* 0x00000048502c723c */ /* 0x000fec000004182c */
[----:B-1----:R-:W-:Y:S06]  /*b720*/  HMMA.16816.F32.BF16 R64, R32, R24, R64 ;  /* 0x000000182040723c */ /* 0x002fec0000041840 */
[----:B---3--:R-:W-:Y:S06]  /*b730*/  HMMA.16816.F32.BF16 R76, R8, R4, R76 ;  /* 0x00000004084c723c */ /* 0x008fec000004184c */
[----:B------:R-:W-:Y:S01]  /*b740*/  HMMA.16816.F32.BF16 R56, R32, R26, R56 ;  /* 0x0000001a2038723c */ /* 0x000fe20000041838 */
[----:B------:R-:W1:Y:S01]  /*b750*/  LDSM.16.M88.4 R24, [R124+0x5c00] ;  /* 0x005c00007c18783b */ /* 0x000e620000000200 */
[----:B------:R-:W-:Y:S01]  /*b760*/  IADD3 R4, R62, 0x1, R135 ;  /* 0x000000013e047810 */ /* 0x000fe20007ffe087 */
[----:B------:R-:W-:-:S03]  /*b770*/  VIADD R5, R2, 0x8 ;  /* 0x0000000802057836 */ /* 0x000fc60000000000 */
[----:B------:R-:W-:Y:S01]  /*b780*/  HMMA.16816.F32.BF16 R40, R80, R74, R40 ;  /* 0x0000004a5028723c */ /* 0x000fe20000041828 */
[----:B------:R-:W-:-:S05]  /*b790*/  IADD3 R4, R61, R4, -R127 ;  /* 0x000000043d047210 */ /* 0x000fca0007ffe87f */
[----:B------:R-:W-:Y:S01]  /*b7a0*/  HMMA.16816.F32.BF16 R88, R92, R98, R88 ;  /* 0x000000625c58723c */ /* 0x000fe20000041858 */
[----:B------:R-:W-:-:S05]  /*b7b0*/  VIADD R4, R4, UR5 ;  /* 0x0000000504047c36 */ /* 0x000fca0008000000 */
[C---:B------:R-:W-:Y:S01]  /*b7c0*/  VIMNMX R100, R4.reuse, R61, PT ;  /* 0x0000003d04647248 */ /* 0x040fe20003fe0100 */
[----:B------:R-:W-:Y:S01]  /*b7d0*/  HMMA.16816.F32.BF16 R12, R8, R6, R12 ;  /* 0x00000006080c723c */ /* 0x000fe2000004180c */
[----:B------:R-:W-:Y:S01]  /*b7e0*/  VIADDMNMX R101, R4, 0x8, R61, PT ;  /* 0x0000000804657846 */ /* 0x000fe2000380013d */
[C---:B------:R-:W-:Y:S01]  /*b7f0*/  VIADD R4, R2.reuse, 0x1 ;  /* 0x0000000102047836 */ /* 0x040fe20000000000 */
[-C--:B------:R-:W-:Y:S02]  /*b800*/  ISETP.GE.AND P5, PT, R2, R100.reuse, PT ;  /* 0x000000640200720c */ /* 0x080fe40003fa6270 */
[-C--:B------:R-:W-:Y:S01]  /*b810*/  ISETP.GE.AND P6, PT, R5, R100.reuse, PT ;  /* 0x000000640500720c */ /* 0x080fe20003fc6270 */
[----:B------:R-:W-:Y:S01]  /*b820*/  HMMA.16816.F32.BF16 R36, R80, R68, R36 ;  /* 0x000000445024723c */ /* 0x000fe20000041824 */
[C---:B------:R-:W-:Y:S02]  /*b830*/  ISETP.GE.AND P1, PT, R4.reuse, R100, PT ;  /* 0x000000640400720c */ /* 0x040fe40003f26270 */
[----:B------:R-:W-:-:S02]  /*b840*/  ISETP.GE.AND P2, PT, R4, R101, PT ;  /* 0x000000650400720c */ /* 0x000fc40003f46270 */
[----:B------:R-:W-:Y:S01]  /*b850*/  FSEL R77, R77, -INF , !P1 ;  /* 0xff8000004d4d7808 */ /* 0x000fe20004800000 */
[----:B------:R-:W-:Y:S01]  /*b860*/  HMMA.16816.F32.BF16 R44, R32, R20, R44 ;  /* 0x00000014202c723c */ /* 0x000fe2000004182c */
[----:B------:R-:W-:-:S04]  /*b870*/  ISETP.GE.AND P1, PT, R2, R101, PT ;  /* 0x000000650200720c */ /* 0x000fc80003f26270 */
[----:B------:R-:W-:Y:S01]  /*b880*/  FSEL R78, R78, -INF , !P1 ;  /* 0xff8000004e4e7808 */ /* 0x000fe20004800000 */
[----:B--2---:R-:W-:Y:S01]  /*b890*/  HMMA.16816.F32.BF16 R64, R8, R16, R64 ;  /* 0x000000100840723c */ /* 0x004fe20000041840 */
[----:B------:R-:W-:-:S05]  /*b8a0*/  VIADD R20, R2, 0x21 ;  /* 0x0000002102147836 */ /* 0x000fca0000000000 */
[----:B------:R-:W-:Y:S01]  /*b8b0*/  HMMA.16816.F32.BF16 R40, R32, R22, R40 ;  /* 0x000000162028723c */ /* 0x000fe20000041828 */
[----:B------:R-:W-:Y:S01]  /*b8c0*/  FSEL R17, R76, -INF , !P5 ;  /* 0xff8000004c117808 */ /* 0x000fe20006800000 */
[----:B------:R-:W-:Y:S01]  /*b8d0*/  VIADD R16, R2, 0x9 ;  /* 0x0000000902107836 */ /* 0x000fe20000000000 */
[-C--:B------:R-:W-:Y:S02]  /*b8e0*/  ISETP.GE.AND P5, PT, R5, R101.reuse, PT ;  /* 0x000000650500720c */ /* 0x080fe40003fa6270 */
[----:B------:R-:W2:Y:S01]  /*b8f0*/  LDSM.16.M88.4 R4, [R121+0x5c00] ;  /* 0x005c00007904783b */ /* 0x000ea20000000200 */
[----:B------:R-:W-:Y:S01]  /*b900*/  HMMA.16816.F32.BF16 R88, R80, R70, R88 ;  /* 0x000000465058723c */ /* 0x000fe20000041858 */
[----:B------:R-:W-:Y:S01]  /*b910*/  ISETP.GE.AND P1, PT, R16, R101, PT ;  /* 0x000000651000720c */ /* 0x000fe20003f26270 */
[----:B------:R-:W-:Y:S01]  /*b920*/  VIADD R22, R2, 0x20 ;  /* 0x0000002002167836 */ /* 0x000fe20000000000 */
[----:B------:R-:W-:-:S04]  /*b930*/  DEPBAR.LE SB0, 0x0 ;  /* 0x000080000000791a */ /* 0x000fc80000000000 */
[----:B------:R-:W-:Y:S06]  /*b940*/  HMMA.16816.F32.BF16 R56, R8, R18, R56 ;  /* 0x000000120838723c */ /* 0x000fec0000041838 */
[----:B-1----:R-:W-:Y:S01]  /*b950*/  HMMA.16816.F32.BF16 R36, R32, R24, R36 ;  /* 0x000000182024723c */ /* 0x002fe20000041824 */
[----:B------:R-:W-:Y:S01]  /*b960*/  FSEL R19, R12, -INF , !P6 ;  /* 0xff8000000c137808 */ /* 0x000fe20007000000 */
[----:B------:R-:W-:Y:S01]  /*b970*/  VIADD R18, R2, 0x11 ;  /* 0x0000001102127836 */ /* 0x000fe20000000000 */
[----:B------:R-:W-:Y:S01]  /*b980*/  BAR.SYNC.DEFER_BLOCKING 0x0 ;  /* 0x0000000000007b1d */ /* 0x000fe20000010000 */
[----:B------:R-:W-:Y:S01]  /*b990*/  ISETP.GE.AND P6, PT, R16, R100, PT ;  /* 0x000000641000720c */ /* 0x000fe20003fc6270 */
[----:B------:R-:W-:Y:S01]  /*b9a0*/  VIADD R16, R2, 0x10 ;  /* 0x0000001002107836 */ /* 0x000fe20000000000 */
[----:B------:R-:W-:Y:S01]  /*b9b0*/  HMMA.16816.F32.BF16 R44, R8, R28, R44 ;  /* 0x0000001c082c723c */ /* 0x000fe2000004182c */
[----:B------:R-:W-:-:S02]  /*b9c0*/  FSEL R12, R79, -INF , !P2 ;  /* 0xff8000004f0c7808 */ /* 0x000fc40005000000 */
[----:B------:R-:W-:Y:S02]  /*b9d0*/  FSEL R13, R13, -INF , !P6 ;  /* 0xff8000000d0d7808 */ /* 0x000fe40007000000 */
[CC--:B------:R-:W-:Y:S01]  /*b9e0*/  ISETP.GE.AND P6, PT, R16.reuse, R100.reuse, PT ;  /* 0x000000641000720c */ /* 0x0c0fe20003fc6270 */
[----:B------:R-:W-:Y:S01]  /*b9f0*/  HMMA.16816.F32.BF16 R40, R8, R30, R40 ;  /* 0x0000001e0828723c */ /* 0x000fe20000041828 */
[----:B------:R-:W-:Y:S02]  /*ba00*/  ISETP.GE.AND P2, PT, R16, R101, PT ;  /* 0x000000651000720c */ /* 0x000fe40003f46270 */
[----:B------:R-:W-:Y:S02]  /*ba10*/  FSEL R16, R14, -INF , !P5 ;  /* 0xff8000000e107808 */ /* 0x000fe40006800000 */
[----:B------:R-:W-:Y:S01]  /*ba20*/  FSEL R14, R15, -INF , !P1 ;  /* 0xff8000000f0e7808 */ /* 0x000fe20004800000 */
[----:B------:R-:W-:Y:S01]  /*ba30*/  VIADD R15, R2, 0x18 ;  /* 0x00000018020f7836 */ /* 0x000fe20000000000 */
[----:B------:R-:W-:Y:S01]  /*ba40*/  HMMA.16816.F32.BF16 R88, R32, R26, R88 ;  /* 0x0000001a2058723c */ /* 0x000fe20000041858 */
[----:B------:R-:W-:-:S02]  /*ba50*/  ISETP.GE.AND P5, PT, R18, R100, PT ;  /* 0x000000641200720c */ /* 0x000fc40003fa6270 */
[-C--:B------:R-:W-:Y:S01]  /*ba60*/  ISETP.GE.AND P1, PT, R18, R101.reuse, PT ;  /* 0x000000651200720c */ /* 0x080fe20003f26270 */
[----:B------:R-:W-:Y:S01]  /*ba70*/  VIADD R18, R2, 0x19 ;  /* 0x0000001902127836 */ /* 0x000fe20000000000 */
[----:B------:R-:W-:Y:S02]  /*ba80*/  FSEL R21, R64, -INF , !P6 ;  /* 0xff80000040157808 */ /* 0x000fe40007000000 */
[----:B------:R-:W-:Y:S01]  /*ba90*/  ISETP.GE.AND P6, PT, R15, R100, PT ;  /* 0x000000640f00720c */ /* 0x000fe20003fc6270 */
[----:B--2---:R-:W-:Y:S01]  /*baa0*/  HMMA.16816.F32.BF16 R36, R8, R4, R36 ;  /* 0x000000040824723c */ /* 0x004fe20000041824 */
[----:B------:R-:W-:Y:S02]  /*bab0*/  FSEL R65, R65, -INF , !P5 ;  /* 0xff80000041417808 */ /* 0x000fe40006800000 */
[----:B------:R-:W-:Y:S02]  /*bac0*/  ISETP.GE.AND P5, PT, R15, R101, PT ;  /* 0x000000650f00720c */ /* 0x000fe40003fa6270 */
[----:B------:R-:W-:-:S02]  /*bad0*/  FSEL R66, R66, -INF , !P2 ;  /* 0xff80000042427808 */ /* 0x000fc40005000000 */
[----:B------:R-:W-:Y:S01]  /*bae0*/  FSEL R15, R56, -INF , !P6 ;  /* 0xff800000380f7808 */ /* 0x000fe20007000000 */
[----:B------:R-:W-:Y:S01]  /*baf0*/  VIADD R4, R2, 0x29 ;  /* 0x0000002902047836 */ /* 0x000fe20000000000 */
[C---:B------:R-:W-:Y:S02]  /*bb00*/  ISETP.GE.AND P2, PT, R18.reuse, R101, PT ;  /* 0x000000651200720c */ /* 0x040fe40003f46270 */
        /* <DEDUP_REMOVED lines=16> */
[----:B------:R-:W-:Y:S01]  /*bc10*/  HMMA.16816.F32.BF16 R4, R8, R6, R88 ;  /* 0x000000060804723c */ /* 0x000fe20000041858 */
[----:B------:R-:W-:-:S02]  /*bc20*/  FSEL R99, R45, -INF , !P5 ;  /* 0xff8000002d637808 */ /* 0x000fc40006800000 */
[-C--:B------:R-:W-:Y:S02]  /*bc30*/  ISETP.GE.AND P5, PT, R20, R101.reuse, PT ;  /* 0x000000651400720c */ /* 0x080fe40003fa6270 */
[----:B------:R-:W-:Y:S02]  /*bc40*/  FSEL R107, R41, -INF , !P6 ;  /* 0xff800000296b7808 */ /* 0x000fe40007000000 */
[----:B------:R-:W-:Y:S01]  /*bc50*/  VIADD R9, R2, 0x30 ;  /* 0x0000003002097836 */ /* 0x000fe20000000000 */
[----:B------:R-:W-:Y:S01]  /*bc60*/  FSEL R114, R42, -INF , !P5 ;  /* 0xff8000002a727808 */ /* 0x000fe20006800000 */
[----:B------:R-:W-:Y:S01]  /*bc70*/  VIADD R8, R2, 0x31 ;  /* 0x0000003102087836 */ /* 0x000fe20000000000 */
[----:B------:R-:W-:Y:S02]  /*bc80*/  FSEL R110, R43, -INF , !P1 ;  /* 0xff8000002b6e7808 */ /* 0x000fe40004800000 */
[----:B------:R-:W-:Y:S02]  /*bc90*/  ISETP.GE.AND P6, PT, R9, R101, PT ;  /* 0x000000650900720c */ /* 0x000fe40003fc6270 */
[----:B------:R-:W-:-:S02]  /*bca0*/  ISETP.GE.AND P1, PT, R8, R100, PT ;  /* 0x000000640800720c */ /* 0x000fc40003f26270 */
[----:B------:R-:W-:Y:S01]  /*bcb0*/  ISETP.GE.AND P5, PT, R8, R101, PT ;  /* 0x000000650800720c */ /* 0x000fe20003fa6270 */
[----:B------:R-:W-:Y:S01]  /*bcc0*/  VIADD R8, R2, 0x38 ;  /* 0x0000003802087836 */ /* 0x000fe20000000000 */
[----:B------:R-:W-:Y:S01]  /*bcd0*/  FSEL R32, R38, -INF , !P6 ;  /* 0xff80000026207808 */ /* 0x000fe20007000000 */
[----:B------:R-:W-:Y:S01]  /*bce0*/  VIADD R2, R2, 0x39 ;  /* 0x0000003902027836 */ /* 0x000fe20000000000 */
[----:B------:R-:W-:Y:S02]  /*bcf0*/  FSEL R112, R47, -INF , !P2 ;  /* 0xff8000002f707808 */ /* 0x000fe40005000000 */
[----:B------:R-:W-:Y:S02]  /*bd00*/  ISETP.GT.AND P6, PT, R139, R126, PT ;  /* 0x0000007e8b00720c */ /* 0x000fe40003fc4270 */
[----:B------:R-:W-:Y:S02]  /*bd10*/  ISETP.GE.AND P2, PT, R9, R100, PT ;  /* 0x000000640900720c */ /* 0x000fe40003f46270 */
[----:B------:R-:W-:-:S02]  /*bd20*/  SHF.R.S32.HI R9, RZ, 0x1f, R60 ;  /* 0x0000001fff097819 */ /* 0x000fc4000001143c */
[----:B------:R-:W-:Y:S02]  /*bd30*/  FSEL R88, R36, -INF , !P2 ;  /* 0xff80000024587808 */ /* 0x000fe40005000000 */
[----:B------:R-:W-:Y:S02]  /*bd40*/  FSEL R35, R37, -INF , !P1 ;  /* 0xff80000025237808 */ /* 0x000fe40004800000 */
[-C--:B------:R-:W-:Y:S02]  /*bd50*/  ISETP.GE.AND P2, PT, R8, R100.reuse, PT ;  /* 0x000000640800720c */ /* 0x080fe40003f46270 */
[----:B------:R-:W-:Y:S02]  /*bd60*/  ISETP.GE.AND P1, PT, R2, R100, PT ;  /* 0x000000640200720c */ /* 0x000fe40003f26270 */
[----:B------:R-:W-:Y:S02]  /*bd70*/  LEA.HI R9, R9, R60, RZ, 0x2 ;  /* 0x0000003c09097211 */ /* 0x000fe400078f10ff */
[----:B------:R-:W-:-:S02]  /*bd80*/  FSEL R34, R4, -INF , !P2 ;  /* 0xff80000004227808 */ /* 0x000fc40005000000 */
[----:B------:R-:W-:Y:S02]  /*bd90*/  FSEL R33, R5, -INF , !P1 ;  /* 0xff80000005217808 */ /* 0x000fe40004800000 */
[----:B------:R-:W-:Y:S02]  /*bda0*/  LOP3.LUT R9, R9, 0xfffffffc, RZ, 0xc0, !PT ;  /* 0xfffffffc09097812 */ /* 0x000fe400078ec0ff */
[-C--:B------:R-:W-:Y:S02]  /*bdb0*/  ISETP.GE.AND P2, PT, R8, R101.reuse, PT ;  /* 0x000000650800720c */ /* 0x080fe40003f46270 */
[----:B------:R-:W-:Y:S01]  /*bdc0*/  ISETP.GE.AND P1, PT, R2, R101, PT ;  /* 0x000000650200720c */ /* 0x000fe20003f26270 */
[----:B------:R-:W-:Y:S01]  /*bdd0*/  IMAD.IADD R136, R60, 0x1, -R9 ;  /* 0x000000013c887824 */ /* 0x000fe200078e0a09 */
[----:B------:R-:W-:Y:S02]  /*bde0*/  FSEL R31, R39, -INF , !P5 ;  /* 0xff800000271f7808 */ /* 0x000fe40006800000 */
[----:B------:R-:W-:-:S02]  /*bdf0*/  FSEL R30, R6, -INF , !P2 ;  /* 0xff800000061e7808 */ /* 0x000fc40005000000 */
[----:B------:R-:W-:Y:S01]  /*be00*/  FSEL R29, R7, -INF , !P1 ;  /* 0xff800000071d7808 */ /* 0x000fe20004800000 */
[----:B------:R-:W-:Y:S06]  /*be10*/  @!P6 BRA `(.L_x_4905) ;  /* 0x0000000400f8e947 */ /* 0x000fec0003800000 */
[----:B------:R-:W-:Y:S05]  /*be20*/  @!P3 BRA `(.L_x_4906) ;  /* 0x0000000000f4b947 */ /* 0x000fea0003800000 */
[----:B------:R-:W1:Y:S01]  /*be30*/  LDC R4, c[0x0][0x380] ;  /* 0x0000e000ff047b82 */ /* 0x000e620000000800 */
[----:B------:R-:W-:Y:S01]  /*be40*/  SHF.L.U32 R5, R139, 0x6, RZ ;  /* 0x000000068b057819 */ /* 0x000fe200000006ff */
[----:B------:R-:W-:-:S03]  /*be50*/  ULDC.64 UR8, c[0x0][0x248] ;  /* 0x0000920000087ab9 */ /* 0x000fc60000000a00 */
[----:B------:R-:W-:Y:S01]  /*be60*/  IABS R11, R5 ;  /* 0x00000005000b7213 */ /* 0x000fe20000000000 */
[C---:B------:R-:W-:Y:S01]  /*be70*/  VIADD R23, R5.reuse, 0xffffffc0 ;  /* 0xffffffc005177836 */ /* 0x040fe20000000000 */
[-C--:B-1----:R-:W-:Y:S02]  /*be80*/  IABS R2, R4.reuse ;  /* 0x0000000400027213 */ /* 0x082fe40000000000 */
[----:B------:R-:W-:Y:S02]  /*be90*/  LOP3.LUT R5, R5, R4, RZ, 0x3c, !PT ;  /* 0x0000000405057212 */ /* 0x000fe400078e3cff */
[----:B------:R-:W1:Y:S08]  /*bea0*/  I2F.RP R6, R2 ;  /* 0x0000000200067306 */ /* 0x000e700000209400 */
        /* <DEDUP_REMOVED lines=10> */
[----:B------:R-:W-:Y:S02]  /*bf50*/  IMAD.MOV R9, RZ, RZ, -R6 ;  /* 0x000000ffff097224 */ /* 0x000fe400078e0a06 */
[----:B------:R-:W-:-:S04]  /*bf60*/  IMAD.HI.U32 R0, R0, R7, RZ ;  /* 0x0000000700007227 */ /* 0x000fc800078e00ff */
[----:B------:R-:W-:Y:S01]  /*bf70*/  IMAD R9, R2, R9, R11 ;  /* 0x0000000902097224 */ /* 0x000fe200078e020b */
[----:B------:R-:W-:-:S04]  /*bf80*/  IADD3 R8, -R0, RZ, RZ ;  /* 0x000000ff00087210 */ /* 0x000fc80007ffe1ff */
[C---:B------:R-:W-:Y:S01]  /*bf90*/  ISETP.GT.U32.AND P1, PT, R2.reuse, R9, PT ;  /* 0x000000090200720c */ /* 0x040fe20003f24070 */
        /* <DEDUP_REMOVED lines=14> */
[----:B------:R-:W-:-:S05]  /*c080*/  @!P2 IADD3 R0, -R0, RZ, RZ ;  /* 0x000000ff0000a210 */ /* 0x000fca0007ffe1ff */
[----:B------:R-:W-:-:S05]  /*c090*/  @!P5 IMAD.MOV R6, RZ, RZ, -R6 ;  /* 0x000000ffff06d224 */ /* 0x000fca00078e0a06 */
        /* <DEDUP_REMOVED lines=11> */
[----:B------:R-:W-:Y:S01]  /*c150*/  IMAD R5, R4, UR9, R5 ;  /* 0x0000000904057c24 */ /* 0x000fe2000f8e0205 */
[----:B------:R-:W-:-:S03]  /*c160*/  ULDC.64 UR8, c[0x0][0x230] ;  /* 0x00008c0000087ab9 */ /* 0x000fc60000000a00 */
[----:B------:R-:W-:Y:S01]  /*c170*/  IMAD.IADD R9, R9, 0x1, R5 ;  /* 0x0000000109097824 */ /* 0x000fe200078e0205 */
[----:B--2---:R-:W-:-:S04]  /*c180*/  IADD3 R0, -R7, R0, RZ ;  /* 0x0000000007007210 */ /* 0x004fc80007ffe1ff */
[----:B------:R-:W-:Y:S01]  /*c190*/  SHF.R.S32.HI R2, RZ, 0x1f, R0 ;  /* 0x0000001fff027819 */ /* 0x000fe20000011400 */
[----:B------:R-:W-:-:S04]  /*c1a0*/  IMAD.WIDE.U32 R8, R0, UR8, R8 ;  /* 0x0000000800087c25 */ /* 0x000fc8000f8e0008 */
[----:B------:R-:W-:-:S04]  /*c1b0*/  IMAD R7, R2, UR8, RZ ;  /* 0x0000000802077c24 */ /* 0x000fc8000f8e02ff */
[----:B------:R-:W-:-:S05]  /*c1c0*/  IMAD R7, R0, UR9, R7 ;  /* 0x0000000900077c24 */ /* 0x000fca000f8e0207 */
[----:B------:R-:W-:Y:S01]  /*c1d0*/  IADD3 R2, R9, R7, RZ ;  /* 0x0000000709027210 */ /* 0x000fe20007ffe0ff */
[----:B------:R-:W-:Y:S01]  /*c1e0*/  IMAD.MOV.U32 R7, RZ, RZ, R8 ;  /* 0x000000ffff077224 */ /* 0x000fe200078e0008 */
[----:B------:R-:W-:Y:S06]  /*c1f0*/  BRA `(.L_x_4907) ;  /* 0x00000000000c7947 */ /* 0x000fec0003800000 */
.L_x_4906:
[----:B------:R-:W1:Y:S02]  /*c200*/  LDC R7, c[0x0][0x248] ;  /* 0x00009200ff077b82 */ /* 0x000e640000000800 */
[----:B-1----:R-:W-:-:S04]  /*c210*/  LEA R7, -R7, RZ, 0x6 ;  /* 0x000000ff07077211 */ /* 0x002fc800078e31ff */
[----:B------:R-:W-:-:S07]  /*c220*/  SHF.R.S32.HI R2, RZ, 0x1f, R7 ;  /* 0x0000001fff027819 */ /* 0x000fce0000011407 */
.L_x_4907:
[C---:B------:R-:W-:Y:S02]  /*c230*/  LOP3.LUT P5, RZ, R102.reuse, 0x2, RZ, 0xc0, !PT ;  /* 0x0000000266ff7812 */ /* 0x040fe400078ac0ff */
[C---:B------:R-:W-:Y:S02]  /*c240*/  LEA R134, P1, R7.reuse, R134, 0x1 ;  /* 0x0000008607867211 */ /* 0x040fe400078208ff */
[----:B------:R-:W-:Y:S02]  /*c250*/  LOP3.LUT P2, RZ, R102, 0x1, RZ, 0xc0, !PT ;  /* 0x0000000166ff7812 */ /* 0x000fe4000784c0ff */
[----:B------:R-:W-:-:S07]  /*c260*/  LEA.HI.X R133, R7, R133, R2, 0x1, P1 ;  /* 0x0000008507857211 */ /* 0x000fce00008f0c02 */
[----:B------:R-:W-:-:S05]  /*c270*/  @P5 IADD3 R9, P1, R7, R108, RZ ;  /* 0x0000006c07095210 */ /* 0x000fca0007f3e0ff */
[----:B------:R-:W-:Y:S01]  /*c280*/  @P5 IMAD.X R4, R2, 0x1, R51, P1 ;  /* 0x0000000102045824 */ /* 0x000fe200008e0633 */
[----:B------:R-:W-:-:S05]  /*c290*/  IADD3 R5, P1, R55, R7, RZ ;  /* 0x0000000737057210 */ /* 0x000fca0007f3e0ff */
[----:B------:R-:W-:Y:S01]  /*c2a0*/  IMAD.X R0, R54, 0x1, R2, P1 ;  /* 0x0000000136007824 */ /* 0x000fe200008e0602 */
[----:B------:R-:W-:-:S04]  /*c2b0*/  @P2 LEA R10, P1, R55, R134, 0x1 ;  /* 0x00000086370a2211 */ /* 0x000fc800078208ff */
[----:B------:R-:W-:Y:S02]  /*c2c0*/  @P2 LEA.HI.X R11, R55, R133, R54, 0x1, P1 ;  /* 0x00000085370b2211 */ /* 0x000fe400008f0c36 */
[----:B------:R-:W-:-:S13]  /*c2d0*/  LOP3.LUT P2, RZ, R102, 0x4, RZ, 0xc0, !PT ;  /* 0x0000000466ff7812 */ /* 0x000fda000784c0ff */
[----:B------:R-:W-:-:S05]  /*c2e0*/  @P2 IADD3 R7, P1, R7, R108, RZ ;  /* 0x0000006c07072210 */ /* 0x000fca0007f3e0ff */
[----:B------:R-:W-:Y:S01]  /*c2f0*/  @P2 IMAD.X R2, R2, 0x1, R51, P1 ;  /* 0x0000000102022824 */ /* 0x000fe200008e0633 */
[----:B------:R-:W-:-:S05]  /*c300*/  @P5 IADD3 R23, P1, R5, R108, RZ ;  /* 0x0000006c05175210 */ /* 0x000fca0007f3e0ff */
[----:B------:R-:W-:Y:S01]  /*c310*/  @P5 IMAD.X R6, R0, 0x1, R51, P1 ;  /* 0x0000000100065824 */ /* 0x000fe200008e0633 */
[----:B------:R-:W-:-:S05]  /*c320*/  @P2 IADD3 R5, P1, R5, R108, RZ ;  /* 0x0000006c05052210 */ /* 0x000fca0007f3e0ff */
[----:B------:R-:W-:Y:S01]  /*c330*/  @P2 IMAD.X R0, R0, 0x1, R51, P1 ;  /* 0x0000000100002824 */ /* 0x000fe200008e0633 */
[----:B------:R-:W-:-:S04]  /*c340*/  @P5 LEA R8, P1, R9, UR12, 0x1 ;  /* 0x0000000c09085c11 */ /* 0x000fc8000f8208ff */
[----:B------:R-:W-:Y:S02]  /*c350*/  @P5 LEA.HI.X R9, R9, UR13, R4, 0x1, P1 ;  /* 0x0000000d09095c11 */ /* 0x000fe400088f0c04 */
[----:B------:R-:W-:-:S04]  /*c360*/  @P2 LEA R24, P1, R7, UR12, 0x1 ;  /* 0x0000000c07182c11 */ /* 0x000fc8000f8208ff */
[----:B------:R-:W-:Y:S02]  /*c370*/  @P2 LEA.HI.X R25, R7, UR13, R2, 0x1, P1 ;  /* 0x0000000d07192c11 */ /* 0x000fe400088f0c02 */
[----:B------:R-:W-:-:S04]  /*c380*/  @P5 LEA R22, P1, R23, UR12, 0x1 ;  /* 0x0000000c17165c11 */ /* 0x000fc8000f8208ff */
[----:B------:R-:W-:Y:S02]  /*c390*/  @P5 LEA.HI.X R23, R23, UR13, R6, 0x1, P1 ;  /* 0x0000000d17175c11 */ /* 0x000fe400088f0c06 */
[----:B------:R-:W-:-:S04]  /*c3a0*/  @P2 LEA R4, P1, R5, UR12, 0x1 ;  /* 0x0000000c05042c11 */ /* 0x000fc8000f8208ff */
[----:B------:R-:W-:Y:S02]  /*c3b0*/  @P2 LEA.HI.X R5, R5, UR13, R0, 0x1, P1 ;  /* 0x0000000d05052c11 */ /* 0x000fe400088f0c00 */
[----:B------:R-:W-:-:S13]  /*c3c0*/  LOP3.LUT P1, RZ, R102, 0x1, RZ, 0xc0, !PT ;  /* 0x0000000166ff7812 */ /* 0x000fda000782c0ff */
[----:B------:R-:W-:Y:S02]  /*c3d0*/  @P1 IMAD.MOV.U32 R6, RZ, RZ, R134 ;  /* 0x000000ffff061224 */ /* 0x000fe400078e0086 */
[----:B------:R-:W-:-:S05]  /*c3e0*/  @P1 IMAD.MOV.U32 R7, RZ, RZ, R133 ;  /* 0x000000ffff071224 */ /* 0x000fca00078e0085 */
[----:B------:R-:W-:Y:S01]  /*c3f0*/  @!PT LDS RZ, [RZ] ;  /* 0x00000000fffff984 */ /* 0x000fe20000000800 */
[----:B------:R-:W-:Y:S01]  /*c400*/  @!PT LDS RZ, [RZ] ;  /* 0x00000000fffff984 */ /* 0x000fe20000000800 */
[----:B------:R-:W-:Y:S01]  /*c410*/  @!PT LDS RZ, [RZ] ;  /* 0x00000000fffff984 */ /* 0x000fe20000000800 */
[----:B------:R1:W-:Y:S04]  /*c420*/  @P1 LDGSTS.E.BYPASS.LTC128B.128 [R128+0x3000], desc[UR6][R6.64] ;  /* 0x0300000006801fae */ /* 0x0003e8000b901d46 */
        /* <DEDUP_REMOVED lines=29> */
.L_x_4905:
        /* <DEDUP_REMOVED lines=44> */
[----:B------:R-:W3:Y:S01]  /*c8c0*/  LDSM.16.MT88.4 R68, [R122+0x8000] ;  /* 0x008000007a44783b */ /* 0x000ee20000004200 */
        /* <DEDUP_REMOVED lines=30> */
[----:B------:R-:W4:Y:S01]  /*cab0*/  LDSM.16.MT88.4 R16, [R122+0x6400] ;  /* 0x006400007a10783b */ /* 0x000f220000004200 */
        /* <DEDUP_REMOVED lines=11> */
[----:B-1----:R-:W-:Y:S01]  /*cb70*/  F2FP.BF16.F32.PACK_AB R72, R90, R93 ;  /* 0x0000005d5a48723e */ /* 0x002fe200000010ff */
[--C-:B------:R-:W-:Y:S01]  /*cb80*/  FFMA.FTZ R32, R32, UR8, -R89.reuse ;  /* 0x0000000820207c23 */ /* 0x100fe20008010859 */
[--C-:B------:R-:W-:Y:S01]  /*cb90*/  FFMA.FTZ R31, R31, UR8, -R89.reuse ;  /* 0x000000081f1f7c23 */ /* 0x100fe20008010859 */
[--C-:B------:R-:W-:Y:S01]  /*cba0*/  FFMA.FTZ R30, R30, UR8, -R89.reuse ;  /* 0x000000081e1e7c23 */ /* 0x100fe20008010859 */
[----:B------:R-:W-:Y:S01]  /*cbb0*/  FFMA.FTZ R29, R29, UR8, -R89 ;  /* 0x000000081d1d7c23 */ /* 0x000fe20008010859 */
[----:B------:R-:W-:-:S02]  /*cbc0*/  FADD.FTZ R90, R93, R90 ;  /* 0x0000005a5d5a7221 */ /* 0x000fc40000010000 */
[----:B------:R-:W-:Y:S08]  /*cbd0*/  MUFU.EX2 R95, R95 ;  /* 0x0000005f005f7308 */ /* 0x000ff00000000800 */
[----:B------:R-:W1:Y:S01]  /*cbe0*/  MUFU.EX2 R92, R92 ;  /* 0x0000005c005c7308 */ /* 0x000e620000000800 */
[----:B-----5:R-:W-:Y:S01]  /*cbf0*/  F2FP.BF16.F32.PACK_AB R74, R26, R91 ;  /* 0x0000005b1a4a723e */ /* 0x020fe200000010ff */
[----:B------:R-:W-:-:S04]  /*cc00*/  FADD.FTZ R91, R91, R90 ;  /* 0x0000005a5b5b7221 */ /* 0x000fc80000010000 */
[----:B------:R-:W-:Y:S02]  /*cc10*/  FADD.FTZ R91, R26, R91 ;  /* 0x0000005b1a5b7221 */ /* 0x000fe40000010000 */
[----:B------:R-:W-:Y:S08]  /*cc20*/  MUFU.EX2 R94, R94 ;  /* 0x0000005e005e7308 */ /* 0x000ff00000000800 */
[----:B------:R-:W5:Y:S01]  /*cc30*/  MUFU.EX2 R27, R27 ;  /* 0x0000001b001b7308 */ /* 0x000f620000000800 */
[----:B-1----:R-:W-:Y:S01]  /*cc40*/  F2FP.BF16.F32.PACK_AB R73, R92, R95 ;  /* 0x0000005f5c49723e */ /* 0x002fe200000010ff */
[----:B------:R-:W-:-:S06]  /*cc50*/  FADD.FTZ R95, R95, R92 ;  /* 0x0000005c5f5f7221 */ /* 0x000fcc0000010000 */
[----:B------:R-:W-:Y:S08]  /*cc60*/  MUFU.EX2 R24, R24 ;  /* 0x0000001800187308 */ /* 0x000ff00000000800 */
[----:B------:R-:W1:Y:S01]  /*cc70*/  MUFU.EX2 R21, R21 ;  /* 0x0000001500157308 */ /* 0x000e620000000800 */
[----:B-----5:R-:W-:Y:S01]  /*cc80*/  F2FP.BF16.F32.PACK_AB R75, R27, R94 ;  /* 0x0000005e1b4b723e */ /* 0x020fe200000010ff */
[----:B------:R-:W-:-:S04]  /*cc90*/  FADD.FTZ R94, R94, R95 ;  /* 0x0000005f5e5e7221 */ /* 0x000fc80000010000 */
[----:B------:R-:W-:Y:S02]  /*cca0*/  FADD.FTZ R27, R27, R94 ;  /* 0x0000005e1b1b7221 */ /* 0x000fe40000010000 */
[C---:B------:R-:W-:Y:S01]  /*ccb0*/  HMMA.16816.F32.BF16 R40, R72.reuse, R44, RZ ;  /* 0x0000002c4828723c */ /* 0x040fe200000418ff */
[----:B------:R-:W-:Y:S05]  /*ccc0*/  MUFU.EX2 R25, R25 ;  /* 0x0000001900197308 */ /* 0x000fea0000000800 */
[C---:B------:R-:W-:Y:S03]  /*ccd0*/  HMMA.16816.F32.BF16 R44, R72.reuse, R46, RZ ;  /* 0x0000002e482c723c */ /* 0x040fe600000418ff */
[----:B------:R-:W5:Y:S01]  /*cce0*/  MUFU.EX2 R20, R20 ;  /* 0x0000001400147308 */ /* 0x000f620000000800 */
[C---:B-1----:R-:W-:Y:S01]  /*ccf0*/  F2FP.BF16.F32.PACK_AB R4, R21.reuse, R24 ;  /* 0x000000181504723e */ /* 0x042fe200000010ff */
[----:B------:R-:W-:Y:S01]  /*cd00*/  FADD.FTZ R24, R24, R91 ;  /* 0x0000005b18187221 */ /* 0x000fe20000010000 */
[----:B------:R-:W-:Y:S03]  /*cd10*/  HMMA.16816.F32.BF16 R48, R72, R52, RZ ;  /* 0x000000344830723c */ /* 0x000fe600000418ff */
[----:B------:R-:W-:-:S02]  /*cd20*/  FADD.FTZ R24, R21, R24 ;  /* 0x0000001815187221 */ /* 0x000fc40000010000 */
[----:B------:R-:W-:Y:S01]  /*cd30*/  MUFU.EX2 R28, R28 ;  /* 0x0000001c001c7308 */ /* 0x000fe20000000800 */
[C---:B------:R-:W-:Y:S06]  /*cd40*/  HMMA.16816.F32.BF16 R52, R72.reuse, R54, RZ ;  /* 0x000000364834723c */ /* 0x040fec00000418ff */
[----:B------:R-:W-:Y:S01]  /*cd50*/  HMMA.16816.F32.BF16 R80, R72, R36, RZ ;  /* 0x000000244850723c */ /* 0x000fe200000418ff */
[----:B------:R-:W1:Y:S01]  /*cd60*/  MUFU.EX2 R23, R23 ;  /* 0x0000001700177308 */ /* 0x000e620000000800 */
[----:B-----5:R-:W-:Y:S01]  /*cd70*/  F2FP.BF16.F32.PACK_AB R6, R20, R25 ;  /* 0x000000191406723e */ /* 0x020fe200000010ff */
[----:B------:R-:W-:-:S03]  /*cd80*/  FADD.FTZ R25, R25, R24 ;  /* 0x0000001819197221 */ /* 0x000fc60000010000 */
[C---:B------:R-:W-:Y:S01]  /*cd90*/  HMMA.16816.F32.BF16 R56, R72.reuse, R60, RZ ;  /* 0x0000003c4838723c */ /* 0x040fe200000418ff */
[----:B------:R-:W-:Y:S02]  /*cda0*/  FADD.FTZ R25, R20, R25 ;  /* 0x0000001914197221 */ /* 0x000fe40000010000 */
[----:B------:R-:W-:Y:S03]  /*cdb0*/  MUFU.EX2 R22, R22 ;  /* 0x0000001600167308 */ /* 0x000fe60000000800 */
[C---:B---3--:R-:W-:Y:S05]  /*cdc0*/  HMMA.16816.F32.BF16 R64, R72.reuse, R68, RZ ;  /* 0x000000444840723c */ /* 0x048fea00000418ff */
[----:B------:R-:W3:Y:S01]  /*cdd0*/  MUFU.EX2 R3, R3 ;  /* 0x0000000300037308 */ /* 0x000ee20000000800 */
[----:B-1----:R-:W-:Y:S01]  /*cde0*/  F2FP.BF16.F32.PACK_AB R5, R23, R28 ;  /* 0x0000001c1705723e */ /* 0x002fe200000010ff */
[----:B------:R-:W-:Y:S01]  /*cdf0*/  HMMA.16816.F32.BF16 R36, R72, R38, RZ ;  /* 0x000000264824723c */ /* 0x000fe200000418ff */
[----:B------:R-:W-:-:S04]  /*ce00*/  FADD.FTZ R28, R28, R27 ;  /* 0x0000001b1c1c7221 */ /* 0x000fc80000010000 */
[----:B------:R-:W-:Y:S01]  /*ce10*/  FADD.FTZ R23, R23, R28 ;  /* 0x0000001c17177221 */ /* 0x000fe20000010000 */
[C---:B------:R-:W-:Y:S01]  /*ce20*/  HMMA.16816.F32.BF16 R60, R72.reuse, R62, RZ ;  /* 0x0000003e483c723c */ /* 0x040fe200000418ff */
[----:B------:R-:W-:Y:S05]  /*ce30*/  MUFU.EX2 R108, R108 ;  /* 0x0000006c006c7308 */ /* 0x000fea0000000800 */
[----:B------:R-:W-:Y:S01]  /*ce40*/  HMMA.16816.F32.BF16 R68, R72, R70, RZ ;  /* 0x000000464844723c */ /* 0x000fe200000418ff */
[----:B---3--:R-:W-:Y:S02]  /*ce50*/  F2FP.BF16.F32.PACK_AB R7, R3, R22 ;  /* 0x000000160307723e */ /* 0x008fe400000010ff */
[----:B------:R-:W1:Y:S01]  /*ce60*/  MUFU.EX2 R105, R105 ;  /* 0x0000006900697308 */ /* 0x000e620000000800 */
[----:B------:R-:W-:-:S04]  /*ce70*/  FADD.FTZ R22, R22, R23 ;  /* 0x0000001716167221 */ /* 0x000fc80000010000 */
[----:B------:R-:W-:Y:S01]  /*ce80*/  FADD.FTZ R3, R3, R22 ;  /* 0x0000001603037221 */ /* 0x000fe20000010000 */
[C---:B------:R-:W-:Y:S02]  /*ce90*/  HMMA.16816.F32.BF16 R40, R4.reuse, R8, R40 ;  /* 0x000000080428723c */ /* 0x040fe40000041828 */
[----:B------:R-:W-:Y:S04]  /*cea0*/  MUFU.EX2 R103, R103 ;  /* 0x0000006700677308 */ /* 0x000fe80000000800 */
[C---:B------:R-:W-:Y:S01]  /*ceb0*/  HMMA.16816.F32.BF16 R44, R4.reuse, R10, R44 ;  /* 0x0000000a042c723c */ /* 0x040fe2000004182c */
[----:B------:R-:W3:Y:S03]  /*cec0*/  LDSM.16.MT88.4 R8, [R120+0x8000] ;  /* 0x008000007808783b */ /* 0x000ee60000004200 */
[----:B------:R-:W-:Y:S02]  /*ced0*/  MUFU.EX2 R98, R98 ;  /* 0x0000006200627308 */ /* 0x000fe40000000800 */
[C---:B--2---:R-:W-:Y:S06]  /*cee0*/  HMMA.16816.F32.BF16 R48, R4.reuse, R12, R48 ;  /* 0x0000000c0430723c */ /* 0x044fec0000041830 */
[C---:B------:R-:W-:Y:S01]  /*cef0*/  HMMA.16816.F32.BF16 R52, R4.reuse, R14, R52 ;  /* 0x0000000e0434723c */ /* 0x040fe20000041834 */
[----:B------:R-:W2:Y:S01]  /*cf00*/  LDSM.16.MT88.4 R12, [R122+0x8400] ;  /* 0x008400007a0c783b */ /* 0x000ea20000004200 */
[----:B------:R-:W-:Y:S04]  /*cf10*/  MUFU.EX2 R106, R106 ;  /* 0x0000006a006a7308 */ /* 0x000fe80000000800 */
[C---:B----4-:R-:W-:Y:S04]  /*cf20*/  HMMA.16816.F32.BF16 R80, R4.reuse, R16, R80 ;  /* 0x000000100450723c */ /* 0x050fe80000041850 */
[----:B------:R-:W4:Y:S02]  /*cf30*/  MUFU.EX2 R99, R99 ;  /* 0x0000006300637308 */ /* 0x000f240000000800 */
[----:B------:R-:W-:Y:S01]  /*cf40*/  HMMA.16816.F32.BF16 R36, R4, R18, R36 ;  /* 0x000000120424723c */ /* 0x000fe20000041824 */
[----:B------:R-:W5:Y:S05]  /*cf50*/  LDSM.16.MT88.4 R16, [R120+0x7400] ;  /* 0x007400007810783b */ /* 0x000f6a0000004200 */
[----:B------:R-:W-:Y:S08]  /*cf60*/  MUFU.EX2 R104, R104 ;  /* 0x0000006800687308 */ /* 0x000ff00000000800 */
[----:B------:R-:W4:Y:S01]  /*cf70*/  MUFU.EX2 R97, R97 ;  /* 0x0000006100617308 */ /* 0x000f220000000800 */
[C---:B---3--:R-:W-:Y:S07]  /*cf80*/  HMMA.16816.F32.BF16 R76, R72.reuse, R8, RZ ;  /* 0x00000008484c723c */ /* 0x048fee00000418ff */
[----:B------:R-:W-:Y:S01]  /*cf90*/  MUFU.EX2 R88, R88 ;  /* 0x0000005800587308 */ /* 0x000fe20000000800 */
[----:B------:R-:W-:Y:S01]  /*cfa0*/  HMMA.16816.F32.BF16 R72, R72, R10, RZ ;  /* 0x0000000a4848723c */ /* 0x000fe200000418ff */
[----:B------:R-:W3:Y:S05]  /*cfb0*/  LDSM.16.MT88.4 R8, [R120+0x8400] ;  /* 0x008400007808783b */ /* 0x000eea0000004200 */
[C---:B--2---:R-:W-:Y:S01]  /*cfc0*/  HMMA.16816.F32.BF16 R64, R4.reuse, R12, R64 ;  /* 0x0000000c0440723c */ /* 0x044fe20000041840 */
[----:B------:R-:W2:Y:S05]  /*cfd0*/  MUFU.EX2 R35, R35 ;  /* 0x0000002300237308 */ /* 0x000eaa0000000800 */
[C---:B------:R-:W-:Y:S01]  /*cfe0*/  HMMA.16816.F32.BF16 R68, R4.reuse, R14, R68 ;  /* 0x0000000e0444723c */ /* 0x040fe20000041844 */
[----:B------:R-:W2:Y:S02]  /*cff0*/  LDSM.16.MT88.4 R12, [R122+0x6800] ;  /* 0x006800007a0c783b */ /* 0x000ea40000004200 */
[----:B------:R-:W-:Y:S03]  /*d000*/  MUFU.EX2 R34, R34 ;  /* 0x0000002200227308 */ /* 0x000fe60000000800 */
[C---:B-----5:R-:W-:Y:S05]  /*d010*/  HMMA.16816.F32.BF16 R56, R4.reuse, R16, R56 ;  /* 0x000000100438723c */ /* 0x060fea0000041838 */
[----:B------:R-:W-:Y:S01]  /*d020*/  MUFU.EX2 R143, R143 ;  /* 0x0000008f008f7308 */ /* 0x000fe20000000800 */
[C---:B------:R-:W-:Y:S01]  /*d030*/  HMMA.16816.F32.BF16 R60, R4.reuse, R18, R60 ;  /* 0x00000012043c723c */ /* 0x040fe2000004183c */
[----:B------:R-:W-:Y:S06]  /*d040*/  LDSM.16.MT88.4 R16, [R122+0x6c00] ;  /* 0x006c00007a10783b */ /* 0x000fec0000004200 */
[----:B------:R-:W-:Y:S08]  /*d050*/  MUFU.EX2 R32, R32 ;  /* 0x0000002000207308 */ /* 0x000ff00000000800 */
[----:B------:R-:W5:Y:S01]  /*d060*/  MUFU.EX2 R31, R31 ;  /* 0x0000001f001f7308 */ /* 0x000f620000000800 */
[C---:B---3--:R-:W-:Y:S06]  /*d070*/  HMMA.16816.F32.BF16 R76, R4.reuse, R8, R76 ;  /* 0x00000008044c723c */ /* 0x048fec000004184c */
[----:B------:R-:W-:Y:S01]  /*d080*/  HMMA.16816.F32.BF16 R72, R4, R10, R72 ;  /* 0x0000000a0448723c */ /* 0x000fe20000041848 */
[----:B------:R-:W3:Y:S01]  /*d090*/  LDSM.16.MT88.4 R8, [R120+0x6800] ;  /* 0x006800007808783b */ /* 0x000ee20000004200 */
[----:B------:R-:W-:Y:S05]  /*d0a0*/  MUFU.EX2 R30, R30 ;  /* 0x0000001e001e7308 */ /* 0x000fea0000000800 */
[----:B-1----:R-:W-:Y:S01]  /*d0b0*/  F2FP.BF16.F32.PACK_AB R4, R105, R108 ;  /* 0x0000006c6904723e */ /* 0x002fe200000010ff */
[----:B------:R-:W-:Y:S01]  /*d0c0*/  FADD.FTZ R108, R108, R25 ;  /* 0x000000196c6c7221 */ /* 0x000fe20000010000 */
[----:B----4-:R-:W-:Y:S01]  /*d0d0*/  F2FP.BF16.F32.PACK_AB R5, R99, R106 ;  /* 0x0000006a6305723e */ /* 0x010fe200000010ff */
[----:B------:R-:W1:Y:S01]  /*d0e0*/  MUFU.EX2 R29, R29 ;  /* 0x0000001d001d7308 */ /* 0x000e620000000800 */
[----:B------:R-:W-:Y:S01]  /*d0f0*/  F2FP.BF16.F32.PACK_AB R6, R98, R103 ;  /* 0x000000676206723e */ /* 0x000fe200000010ff */
[----:B------:R-:W-:Y:S01]  /*d100*/  FADD.FTZ R106, R106, R3 ;  /* 0x000000036a6a7221 */ /* 0x000fe20000010000 */
[----:B------:R-:W-:Y:S01]  /*d110*/  F2FP.BF16.F32.PACK_AB R7, R97, R104 ;  /* 0x000000686107723e */ /* 0x000fe200000010ff */
[----:B------:R-:W-:-:S02]  /*d120*/  FADD.FTZ R108, R105, R108 ;  /* 0x0000006c696c7221 */ /* 0x000fc40000010000 */
[----:B------:R-:W-:Y:S02]  /*d130*/  FADD.FTZ R99, R99, R106 ;  /* 0x0000006a63637221 */ /* 0x000fe40000010000 */
[----:B------:R-:W-:Y:S02]  /*d140*/  FADD.FTZ R103, R103, R108 ;  /* 0x0000006c67677221 */ /* 0x000fe40000010000 */
[----:B--2---:R-:W-:Y:S01]  /*d150*/  HMMA.16816.F32.BF16 R80, R4, R12, R80 ;  /* 0x0000000c0450723c */ /* 0x004fe20000041850 */
[----:B------:R-:W-:Y:S01]  /*d160*/  FADD.FTZ R104, R104, R99 ;  /* 0x0000006368687221 */ /* 0x000fe20000010000 */
[----:B------:R-:W-:-:S03]  /*d170*/  FADD.FTZ R103, R98, R103 ;  /* 0x0000006762677221 */ /* 0x000fc60000010000 */
[----:B------:R-:W-:Y:S01]  /*d180*/  FADD.FTZ R97, R97, R104 ;  /* 0x0000006861617221 */ /* 0x000fe20000010000 */
        /* <DEDUP_REMOVED lines=18> */
[----:B------:R-:W-:Y:S01]  /*d2b0*/  FADD.FTZ R88, R88, R103 ;  /* 0x0000006758587221 */ /* 0x000fe20000010000 */
[----:B-----5:R-:W-:Y:S01]  /*d2c0*/  F2FP.BF16.F32.PACK_AB R5, R31, R32 ;  /* 0x000000201f05723e */ /* 0x020fe200000010ff */
[----:B------:R-:W-:Y:S01]  /*d2d0*/  FADD.FTZ R32, R32, R97 ;  /* 0x0000006120207221 */ /* 0x000fe20000010000 */
[----:B------:R-:W-:Y:S01]  /*d2e0*/  F2FP.BF16.F32.PACK_AB R6, R143, R34 ;  /* 0x000000228f06723e */ /* 0x000fe200000010ff */
[----:B------:R-:W-:Y:S01]  /*d2f0*/  FADD.FTZ R35, R35, R88 ;  /* 0x0000005823237221 */ /* 0x000fe20000010000 */
[----:B-1----:R-:W-:Y:S01]  /*d300*/  F2FP.BF16.F32.PACK_AB R7, R29, R30 ;  /* 0x0000001e1d07723e */ /* 0x002fe200000010ff */
[----:B------:R-:W-:-:S02]  /*d310*/  FADD.FTZ R31, R31, R32 ;  /* 0x000000201f1f7221 */ /* 0x000fc40000010000 */
[----:B------:R-:W-:Y:S02]  /*d320*/  FADD.FTZ R34, R34, R35 ;  /* 0x0000002322227221 */ /* 0x000fe40000010000 */
[----:B------:R-:W-:Y:S02]  /*d330*/  FADD.FTZ R30, R30, R31 ;  /* 0x0000001f1e1e7221 */ /* 0x000fe40000010000 */
[----:B------:R-:W-:Y:S01]  /*d340*/  HMMA.16816.F32.BF16 R80, R4, R16, R80 ;  /* 0x000000100450723c */ /* 0x000fe20000041850 */
[----:B------:R-:W-:Y:S01]  /*d350*/  FADD.FTZ R143, R143, R34 ;  /* 0x000000228f8f7221 */ /* 0x000fe20000010000 */
[----:B------:R-:W-:-:S04]  /*d360*/  FADD.FTZ R142, R29, R30 ;  /* 0x0000001e1d8e7221 */ /* 0x000fc80000010000 */
        /* <DEDUP_REMOVED lines=23> */
[----:B------:R-:W-:-:S04]  /*d4e0*/  IADD3 R12, R6, 0x40, RZ ;  /* 0x00000040060c7810 */ /* 0x000fc80007ffe0ff */
[----:B------:R-:W-:Y:S02]  /*d4f0*/  IABS R9, R12 ;  /* 0x0000000c00097213 */ /* 0x000fe40000000000 */
        /* <DEDUP_REMOVED lines=13> */
[----:B------:R-:W-:Y:S01]  /*d5d0*/  IMAD.HI.U32 R4, R4, R7, RZ ;  /* 0x0000000704047227 */ /* 0x000fe200078e00ff */
[----:B------:R-:W-:-:S05]  /*d5e0*/  IADD3 R8, -R10, RZ, RZ ;  /* 0x000000ff0a087210 */ /* 0x000fca0007ffe1ff */
[----:B------:R-:W-:Y:S02]  /*d5f0*/  IMAD R14, R5, R8, R9 ;  /* 0x00000008050e7224 */ /* 0x000fe400078e0209 */
[----:B------:R-:W-:-:S03]  /*d600*/  IMAD.MOV R8, RZ, RZ, -R4 ;  /* 0x000000ffff087224 */ /* 0x000fc600078e0a04 */
[C---:B------:R-:W-:Y:S01]  /*d610*/  ISETP.GT.U32.AND P5, PT, R5.reuse, R14, PT ;  /* 0x0000000e0500720c */ /* 0x040fe20003fa4070 */
[----:B------:R-:W-:-:S05]  /*d620*/  IMAD R8, R5, R8, R7 ;  /* 0x0000000805087224 */ /* 0x000fca00078e0207 */
[----:B------:R-:W-:-:S07]  /*d630*/  ISETP.GT.U32.AND P2, PT, R5, R8, PT ;  /* 0x000000080500720c */ /* 0x000fce0003f44070 */
[-C--:B------:R-:W-:Y:S02]  /*d640*/  @!P5 IADD3 R14, R14, -R5.reuse, RZ ;  /* 0x800000050e0ed210 */ /* 0x080fe40007ffe0ff */
[----:B------:R-:W-:Y:S02]  /*d650*/  @!P5 IADD3 R10, R10, 0x1, RZ ;  /* 0x000000010a0ad810 */ /* 0x000fe40007ffe0ff */
[-C--:B------:R-:W-:Y:S02]  /*d660*/  ISETP.GE.U32.AND P1, PT, R14, R5.reuse, PT ;  /* 0x000000050e00720c */ /* 0x080fe40003f26070 */
[----:B------:R-:W-:Y:S01]  /*d670*/  @!P2 IMAD.IADD R8, R8, 0x1, -R5 ;  /* 0x000000010808a824 */ /* 0x000fe200078e0a05 */
[----:B------:R-:W-:Y:S02]  /*d680*/  ISETP.GE.AND P5, PT, R12, RZ, PT ;  /* 0x000000ff0c00720c */ /* 0x000fe40003fa6270 */
[----:B------:R-:W-:Y:S02]  /*d690*/  @!P2 IADD3 R4, R4, 0x1, RZ ;  /* 0x000000010404a810 */ /* 0x000fe40007ffe0ff */
[----:B------:R-:W-:-:S02]  /*d6a0*/  ISETP.GE.U32.AND P6, PT, R8, R5, PT ;  /* 0x000000050800720c */ /* 0x000fc40003fc6070 */
[----:B------:R-:W-:-:S04]  /*d6b0*/  ISETP.NE.AND P2, PT, R3, RZ, PT ;  /* 0x000000ff0300720c */ /* 0x000fc80003f45270 */
[----:B------:R-:W-:Y:S01]  /*d6c0*/  @P1 VIADD R10, R10, 0x1 ;  /* 0x000000010a0a1836 */ /* 0x000fe20000000000 */
[----:B------:R-:W-:-:S04]  /*d6d0*/  ISETP.GE.AND P1, PT, R6, RZ, PT ;  /* 0x000000ff0600720c */ /* 0x000fc80003f26270 */
[----:B------:R-:W-:Y:S02]  /*d6e0*/  MOV R5, R10 ;  /* 0x0000000a00057202 */ /* 0x000fe40000000f00 */
[----:B------:R-:W-:Y:S01]  /*d6f0*/  @P6 VIADD R4, R4, 0x1 ;  /* 0x0000000104046836 */ /* 0x000fe20000000000 */
[----:B------:R-:W-:Y:S02]  /*d700*/  LOP3.LUT R10, RZ, R3, RZ, 0x33, !PT ;  /* 0x00000003ff0a7212 */ /* 0x000fe400078e33ff */
[----:B------:R-:W-:-:S04]  /*d710*/  @!P5 IMAD.MOV R5, RZ, RZ, -R5 ;  /* 0x000000ffff05d224 */ /* 0x000fc800078e0a05 */
        /* <DEDUP_REMOVED lines=23> */
.L_x_4909:
[----:B------:R-:W1:Y:S02]  /*d890*/  LDC R3, c[0x0][0x250] ;  /* 0x00009400ff037b82 */ /* 0x000e640000000800 */
[----:B-1----:R-:W-:-:S05]  /*d8a0*/  IMAD.SHL.U32 R6, R3, 0x40, RZ ;  /* 0x0000004003067824 */ /* 0x002fca00078e00ff */
[----:B------:R-:W-:-:S04]  /*d8b0*/  IADD3 R6, -R6, RZ, RZ ;  /* 0x000000ff06067210 */ /* 0x000fc80007ffe1ff */
[----:B------:R-:W-:-:S07]  /*d8c0*/  SHF.R.S32.HI R5, RZ, 0x1f, R6 ;  /* 0x0000001fff057819 */ /* 0x000fce0000011406 */
.L_x_4910:
[C---:B------:R-:W-:Y:S01]  /*d8d0*/  LOP3.LUT P5, RZ, R102.reuse, 0x2, RZ, 0xc0, !PT ;  /* 0x0000000266ff7812 */ /* 0x040fe200078ac0ff */
[----:B------:R-:W1:Y:S01]  /*d8e0*/  LDC R4, c[0x0][0x254] ;  /* 0x00009500ff047b82 */ /* 0x000e620000000800 */
[----:B------:R-:W-:Y:S02]  /*d8f0*/  LOP3.LUT P2, RZ, R102, 0x4, RZ, 0xc0, !PT ;  /* 0x0000000466ff7812 */ /* 0x000fe4000784c0ff */
[----:B------:R-:W-:-:S04]  /*d900*/  LEA R144, P6, R6, R144, 0x1 ;  /* 0x0000009006907211 */ /* 0x000fc800078c08ff */
[----:B------:R-:W-:Y:S02]  /*d910*/  LEA.HI.X R145, R6, R145, R5, 0x1, P6 ;  /* 0x0000009106917211 */ /* 0x000fe400030f0c05 */
[----:B------:R-:W-:-:S03]  /*d920*/  LOP3.LUT P6, RZ, R102, 0x1, RZ, 0xc0, !PT ;  /* 0x0000000166ff7812 */ /* 0x000fc600078cc0ff */
[----:B------:R-:W-:-:S05]  /*d930*/  @P5 IADD3 R8, P1, R6, R86, RZ ;  /* 0x0000005606085210 */ /* 0x000fca0007f3e0ff */
[----:B------:R-:W-:Y:S01]  /*d940*/  @P5 IMAD.X R7, R5, 0x1, R84, P1 ;  /* 0x0000000105075824 */ /* 0x000fe200008e0654 */
[----:B------:R-:W-:-:S04]  /*d950*/  @P5 LEA R10, P1, R8, UR10, 0x1 ;  /* 0x0000000a080a5c11 */ /* 0x000fc8000f8208ff */
[----:B------:R-:W-:Y:S01]  /*d960*/  @P5 LEA.HI.X R11, R8, UR11, R7, 0x1, P1 ;  /* 0x0000000b080b5c11 */ /* 0x000fe200088f0c07 */
[----:B------:R-:W-:Y:S01]  /*d970*/  @!PT LDS RZ, [RZ] ;  /* 0x00000000fffff984 */ /* 0x000fe20000000800 */
[----:B------:R-:W-:Y:S01]  /*d980*/  @!PT LDS RZ, [RZ] ;  /* 0x00000000fffff984 */ /* 0x000fe20000000800 */
[----:B------:R-:W-:Y:S01]  /*d990*/  @!PT LDS RZ, [RZ] ;  /* 0x00000000fffff984 */ /* 0x000fe20000000800 */
[----:B------:R-:W-:Y:S01]  /*d9a0*/  @P6 LDGSTS.E.BYPASS.LTC128B.128 [R128+0x6000], desc[UR6][R144.64] ;  /* 0x0600000090806fae */ /* 0x000fe2000b901d46 */
[----:B------:R-:W-:-:S03]  /*d9b0*/  @P2 IADD3 R8, P1, R6, R86, RZ ;  /* 0x0000005606082210 */ /* 0x000fc60007f3e0ff */
[----:B------:R-:W-:Y:S02]  /*d9c0*/  @!P6 STS [R128+0x6000], RZ ;  /* 0x006000ff8000e388 */ /* 0x000fe40000000800 */
[----:B------:R-:W-:Y:S01]  /*d9d0*/  @P2 IMAD.X R7, R5, 0x1, R84, P1 ;  /* 0x0000000105072824 */ /* 0x000fe200008e0654 */
[C---:B------:R-:W-:Y:S01]  /*d9e0*/  @P2 LEA R12, P1, R8.reuse, UR10, 0x1 ;  /* 0x0000000a080c2c11 */ /* 0x040fe2000f8208ff */
[----:B------:R-:W-:Y:S03]  /*d9f0*/  @!P6 STS [R128+0x6004], RZ ;  /* 0x006004ff8000e388 */ /* 0x000fe60000000800 */
[----:B------:R-:W-:Y:S01]  /*da00*/  @P2 LEA.HI.X R13, R8, UR11, R7, 0x1, P1 ;  /* 0x0000000b080d2c11 */ /* 0x000fe200088f0c07 */
[----:B------:R-:W-:Y:S01]  /*da10*/  @!P6 STS.64 [R128+0x6008], RZ ;  /* 0x006008ff8000e388 */ /* 0x000fe20000000a00 */
[C---:B------:R-:W-:Y:S01]  /*da20*/  LEA R7, P1, R3.reuse, R6, 0x5 ;  /* 0x0000000603077211 */ /* 0x040fe200078228ff */
[----:B------:R-:W-:-:S02]  /*da30*/  @P6 IMAD.SHL.U32 R6, R3, 0x20, RZ ;  /* 0x0000002003066824 */ /* 0x000fc400078e00ff */
[----:B------:R-:W-:Y:S01]  /*da40*/  @!PT LDS RZ, [RZ] ;  /* 0x00000000fffff984 */ /* 0x000fe20000000800 */
[----:B------:R-:W-:Y:S01]  /*da50*/  @!PT LDS RZ, [RZ] ;  /* 0x00000000fffff984 */ /* 0x000fe20000000800 */
[----:B------:R-:W-:Y:S01]  /*da60*/  @!PT LDS RZ, [RZ] ;  /* 0x00000000fffff984 */ /* 0x000fe20000000800 */
[----:B------:R2:W-:Y:S01]  /*da70*/  @P5 LDGSTS.E.BYPASS.LTC128B.128 [R128+0x7000], desc[UR6][R10.64+0x40] ;  /* 0x070000400a805fae */ /* 0x0005e2000b901d46 */
[C-C-:B-1----:R-:W-:Y:S02]  /*da80*/  LEA.HI.X R5, R3.reuse, R5, R4.reuse, 0x5, P1 ;  /* 0x0000000503057211 */ /* 0x142fe400008f2c04 */
[----:B------:R-:W-:Y:S01]  /*da90*/  @P6 SHF.L.U64.HI R3, R3, 0x5, R4 ;  /* 0x0000000503036819 */ /* 0x000fe20000010204 */
[----:B------:R-:W-:Y:S01]  /*daa0*/  @!P5 STS.128 [R128+0x7000], RZ ;  /* 0x007000ff8000d388 */ /* 0x000fe20000000c00 */
[----:B------:R-:W-:-:S03]  /*dab0*/  @P6 LEA R14, P1, R6, R144, 0x1 ;  /* 0x00000090060e6211 */ /* 0x000fc600078208ff */
[----:B------:R-:W-:Y:S01]  /*dac0*/  @!PT LDS RZ, [RZ] ;  /* 0x00000000fffff984 */ /* 0x000fe20000000800 */
[----:B------:R-:W-:Y:S01]  /*dad0*/  @!PT LDS RZ, [RZ] ;  /* 0x00000000fffff984 */ /* 0x000fe20000000800 */
[----:B------:R-:W-:Y:S01]  /*dae0*/  @!PT LDS RZ, [RZ] ;  /* 0x00000000fffff984 */ /* 0x000fe20000000800 */
[----:B------:R-:W-:Y:S01]  /*daf0*/  @P2 LDGSTS.E.BYPASS.LTC128B.128 [R128+0x8000], desc[UR6][R12.64+0x80] ;  /* 0x080000800c802fae */ /* 0x000fe2000b901d46 */
[----:B------:R-:W-:Y:S02]  /*db00*/  @P6 LEA.HI.X R15, R6, R145, R3, 0x1, P1 ;  /* 0x00000091060f6211 */ /* 0x000fe400008f0c03 */
[-C--:B------:R-:W-:Y:S01]  /*db10*/  @P5 IADD3 R4, P1, R7, R86.reuse, RZ ;  /* 0x0000005607045210 */ /* 0x080fe20007f3e0ff */
[----:B------:R-:W-:Y:S04]  /*db20*/  @!P2 STS.128 [R128+0x8000], RZ ;  /* 0x008000ff8000a388 */ /* 0x000fe80000000c00 */
[----:B------:R-:W-:Y:S01]  /*db30*/  @P5 IMAD.X R3, R5, 0x1, R84, P1 ;  /* 0x0000000105035824 */ /* 0x000fe200008e0654 */
[C---:B------:R-:W-:Y:S01]  /*db40*/  @P5 LEA R20, P1, R4.reuse, UR10, 0x1 ;  /* 0x0000000a04145c11 */ /* 0x040fe2000f8208ff */
[----:B------:R-:W-:Y:S01]  /*db50*/  @!PT LDS RZ, [RZ] ;  /* 0x00000000fffff984 */ /* 0x000fe20000000800 */
[----:B------:R-:W-:Y:S01]  /*db60*/  @!PT LDS RZ, [RZ] ;  /* 0x00000000fffff984 */ /* 0x000fe20000000800 */
[----:B------:R-:W-:Y:S01]  /*db70*/  @!PT LDS RZ, [RZ] ;  /* 0x00000000fffff984 */ /* 0x000fe20000000800 */
[----:B------:R1:W-:Y:S03]  /*db80*/  @P6 LDGSTS.E.BYPASS.LTC128B.128 [R128+0x6800], desc[UR6][R14.64] ;  /* 0x068000000e806fae */ /* 0x0003e6000b901d46 */
[----:B------:R-:W-:Y:S01]  /*db90*/  @P5 LEA.HI.X R21, R4, UR11, R3, 0x1, P1 ;  /* 0x0000000b04155c11 */ /* 0x000fe200088f0c03 */
[----:B------:R-:W-:Y:S01]  /*dba0*/  @!P6 STS.128 [R128+0x6800], RZ ;  /* 0x006800ff8000e388 */ /* 0x000fe20000000c00 */
[----:B------:R-:W-:-:S03]  /*dbb0*/  @P2 IADD3 R7, P1, R7, R86, RZ ;  /* 0x0000005607072210 */ /* 0x000fc60007f3e0ff */
[----:B------:R-:W-:Y:S01]  /*dbc0*/  @!PT LDS RZ, [RZ] ;  /* 0x00000000fffff984 */ /* 0x000fe20000000800 */
[----:B------:R-:W-:Y:S01]  /*dbd0*/  @!PT LDS RZ, [RZ] ;  /* 0x00000000fffff984 */ /* 0x000fe20000000800 */
[----:B------:R-:W-:Y:S01]  /*dbe0*/  @!PT LDS RZ, [RZ] ;  /* 0x00000000fffff984 */ /* 0x000fe20000000800 */
[----:B------:R-:W-:Y:S02]  /*dbf0*/  @P5 LDGSTS.E.BYPASS.LTC128B.128 [R128+0x7800], desc[UR6][R20.64+0x40] ;  /* 0x0780004014805fae */ /* 0x000fe4000b901d46 */
[----:B------:R-:W-:Y:S01]  /*dc00*/  @P2 IMAD.X R84, R5, 0x1, R84, P1 ;  /* 0x0000000105542824 */ /* 0x000fe200008e0654 */
[C---:B------:R-:W-:Y:S01]  /*dc10*/  @P2 LEA R4, P1, R7.reuse, UR10, 0x1 ;  /* 0x0000000a07042c11 */ /* 0x040fe2000f8208ff */
[----:B------:R-:W-:Y:S03]  /*dc20*/  @!P5 STS.128 [R128+0x7800], RZ ;  /* 0x007800ff8000d388 */ /* 0x000fe60000000c00 */
[----:B------:R-:W-:Y:S01]  /*dc30*/  @P2 LEA.HI.X R5, R7, UR11, R84, 0x1, P1 ;  /* 0x0000000b07052c11 */ /* 0x000fe200088f0c54 */
[----:B------:R-:W3:Y:S04]  /*dc40*/  S2R R3, SR_TID.X ;  /* 0x0000000000037919 */ /* 0x000ee80000002100 */
[----:B------:R-:W-:Y:S01]  /*dc50*/  @!PT LDS RZ, [RZ] ;  /* 0x00000000fffff984 */ /* 0x000fe20000000800 */
[----:B------:R-:W-:Y:S01]  /*dc60*/  @!PT LDS RZ, [RZ] ;  /* 0x00000000fffff984 */ /* 0x000fe20000000800 */
[----:B------:R-:W-:Y:S01]  /*dc70*/  @!PT LDS RZ, [RZ] ;  /* 0x00000000fffff984 */ /* 0x000fe20000000800 */
[----:B------:R4:W-:Y:S04]  /*dc80*/  @P2 LDGSTS.E.BYPASS.LTC128B.128 [R128+0x8800], desc[UR6][R4.64+0x80] ;  /* 0x0880008004802fae */ /* 0x0009e8000b901d46 */
[----:B------:R-:W-:Y:S04]  /*dc90*/  @!P2 STS.128 [R128+0x8800], RZ ;  /* 0x008800ff8000a388 */ /* 0x000fe80000000c00 */
[----:B------:R-:W-:Y:S04]  /*dca0*/  LDSM.16.M88.4 R16, [R125] ;  /* 0x000000007d10783b */ /* 0x000fe80000000200 */
[----:B--2---:R-:W1:Y:S04]  /*dcb0*/  LDSM.16.M88.4 R8, [R124+0x3000] ;  /* 0x003000007c08783b */ /* 0x004e680000000200 */
[----:B------:R-:W4:Y:S04]  /*dcc0*/  LDSM.16.M88.4 R32, [R124+0x3400] ;  /* 0x003400007c20783b */ /* 0x000f280000000200 */
[----:B------:R-:W2:Y:S04]  /*dcd0*/  LDSM.16.M88.4 R24, [R124+0x3800] ;  /* 0x003800007c18783b */ /* 0x000ea80000000200 */
[----:B------:R-:W5:Y:S04]  /*dce0*/  LDSM.16.M88.4 R92, [R124+0x3c00] ;  /* 0x003c00007c5c783b */ /* 0x000f680000000200 */
[----:B------:R-:W-:Y:S01]  /*dcf0*/  LDSM.16.M88.4 R84, [R123] ;  /* 0x000000007b54783b */ /* 0x000fe20000000200 */
[----:B---3--:R-:W-:-:S03]  /*dd00*/  IMAD.SHL.U32 R3, R3, 0x2, RZ ;  /* 0x0000000203037824 */ /* 0x008fc600078e00ff */
[----:B------:R-:W3:Y:S04]  /*dd10*/  LDSM.16.M88.4 R88, [R121+0x3000] ;  /* 0x003000007958783b */ /* 0x000ee80000000200 */
[----:B------:R-:W3:Y:S04]  /*dd20*/  LDSM.16.M88.4 R96, [R121+0x3400] ;  /* 0x003400007960783b */ /* 0x000ee80000000200 */
[----:B------:R-:W0:Y:S01]  /*dd30*/  LDGDEPBAR ;  /* 0x00000000000079af */ /* 0x000e220000000000 */
[C---:B-1----:R-:W-:Y:S06]  /*dd40*/  HMMA.16816.F32.BF16 R12, R16.reuse, R8, RZ ;  /* 0x00000008100c723c */ /* 0x042fec00000418ff */
[C---:B------:R-:W-:Y:S06]  /*dd50*/  HMMA.16816.F32.BF16 R8, R16.reuse, R10, RZ ;  /* 0x0000000a1008723c */ /* 0x040fec00000418ff */
[C---:B----4-:R-:W-:Y:S06]  /*dd60*/  HMMA.16816.F32.BF16 R4, R16.reuse, R32, RZ ;  /* 0x000000201004723c */ /* 0x050fec00000418ff */
[C---:B--2---:R-:W-:Y:S06]  /*dd70*/  HMMA.16816.F32.BF16 R28, R16.reuse, R24, RZ ;  /* 0x00000018101c723c */ /* 0x044fec00000418ff */
[C---:B------:R-:W-:Y:S06]  /*dd80*/  HMMA.16816.F32.BF16 R32, R16.reuse, R34, RZ ;  /* 0x000000221020723c */ /* 0x040fec00000418ff */
[C---:B------:R-:W-:Y:S06]  /*dd90*/  HMMA.16816.F32.BF16 R24, R16.reuse, R26, RZ ;  /* 0x0000001a1018723c */ /* 0x040fec00000418ff */
[C---:B-----5:R-:W-:Y:S06]  /*dda0*/  HMMA.16816.F32.BF16 R20, R16.reuse, R92, RZ ;  /* 0x0000005c1014723c */ /* 0x060fec00000418ff */
[----:B------:R-:W-:Y:S01]  /*ddb0*/  HMMA.16816.F32.BF16 R16, R16, R94, RZ ;  /* 0x0000005e1010723c */ /* 0x000fe200000418ff */
[----:B------:R-:W1:Y:S05]  /*ddc0*/  LDSM.16.M88.4 R92, [R121+0x3800] ;  /* 0x00380000795c783b */ /* 0x000e6a0000000200 */
[C---:B---3--:R-:W-:Y:S06]  /*ddd0*/  HMMA.16816.F32.BF16 R12, R84.reuse, R88, R12 ;  /* 0x00000058540c723c */ /* 0x048fec000004180c */
        /* <DEDUP_REMOVED lines=46> */
[----:B------:R-:W2:Y:S05]  /*e0c0*/  LDSM.16.M88.4 R92, [R123+0x2000] ;  /* 0x002000007b5c783b */ /* 0x000eaa0000000200 */
[C---:B-1----:R-:W-:Y:S06]  /*e0d0*/  HMMA.16816.F32.BF16 R20, R84.reuse, R88, R20 ;  /* 0x000000585414723c */ /* 0x042fec0000041814 */
[----:B------:R-:W-:Y:S01]  /*e0e0*/  HMMA.16816.F32.BF16 R16, R84, R90, R16 ;  /* 0x0000005a5410723c */ /* 0x000fe20000041810 */
[----:B------:R-:W1:Y:S04]  /*e0f0*/  LDSM.16.M88.4 R84, [R121+0x5000] ;  /* 0x005000007954783b */ /* 0x000e680000000200 */
[----:B------:R-:W3:Y:S01]  /*e100*/  LDSM.16.M88.4 R88, [R121+0x5800] ;  /* 0x005800007958783b */ /* 0x000ee20000000200 */
[C---:B--2---:R-:W-:Y:S06]  /*e110*/  HMMA.16816.F32.BF16 R4, R92.reuse, R96, R4 ;  /* 0x000000605c04723c */ /* 0x044fec0000041804 */
[C---:B------:R-:W-:Y:S06]  /*e120*/  HMMA.16816.F32.BF16 R32, R92.reuse, R98, R32 ;  /* 0x000000625c20723c */ /* 0x040fec0000041820 */
[C---:B-1----:R-:W-:Y:S06]  /*e130*/  HMMA.16816.F32.BF16 R12, R92.reuse, R84, R12 ;  /* 0x000000545c0c723c */ /* 0x042fec000004180c */
[----:B------:R-:W-:Y:S01]  /*e140*/  HMMA.16816.F32.BF16 R8, R92, R86, R8 ;  /* 0x000000565c08723c */ /* 0x000fe20000041808 */
[----:B------:R-:W1:Y:S01]  /*e150*/  LDSM.16.M88.4 R84, [R121+0x5c00] ;  /* 0x005c00007954783b */ /* 0x000e620000000200 */
[----:B------:R-:W-:-:S04]  /*e160*/  DEPBAR.LE SB0, 0x0 ;  /* 0x000080000000791a */ /* 0x000fc80000000000 */
[C---:B---3--:R-:W-:Y:S06]  /*e170*/  HMMA.16816.F32.BF16 R28, R92.reuse, R88, R28 ;  /* 0x000000585c1c723c */ /* 0x048fec000004181c */
[----:B------:R-:W-:Y:S01]  /*e180*/  HMMA.16816.F32.BF16 R24, R92, R90, R24 ;  /* 0x0000005a5c18723c */ /* 0x000fe20000041818 */
[----:B------:R-:W-:-:S05]  /*e190*/  LOP3.LUT R88, R3, 0x6, RZ, 0xc0, !PT ;  /* 0x0000000603587812 */ /* 0x000fca00078ec0ff */
[----:B------:R-:W-:Y:S01]  /*e1a0*/  IMAD R3, R139, 0x40, R88 ;  /* 0x000000408b037824 */ /* 0x000fe200078e0258 */
[C---:B-1----:R-:W-:Y:S06]  /*e1b0*/  HMMA.16816.F32.BF16 R20, R92.reuse, R84, R20 ;  /* 0x000000545c14723c */ /* 0x042fec0000041814 */
[----:B------:R-:W-:Y:S01]  /*e1c0*/  HMMA.16816.F32.BF16 R16, R92, R86, R16 ;  /* 0x000000565c10723c */ /* 0x000fe20000041810 */
[C---:B------:R-:W-:Y:S02]  /*e1d0*/  VIADD R84, R3.reuse, 0x1 ;  /* 0x0000000103547836 */ /* 0x040fe40000000000 */
[C---:B------:R-:W-:Y:S01]  /*e1e0*/  VIADD R85, R3.reuse, 0x9 ;  /* 0x0000000903557836 */ /* 0x040fe20000000000 */
[----:B------:R-:W-:Y:S02]  /*e1f0*/  BAR.SYNC.DEFER_BLOCKING 0x0 ;  /* 0x0000000000007b1d */ /* 0x000fe40000010000 */
[C---:B------:R-:W-:Y:S01]  /*e200*/  ISETP.GE.AND P1, PT, R84.reuse, R100, PT ;  /* 0x000000645400720c */ /* 0x040fe20003f26270 */
[----:B------:R-:W-:Y:S01]  /*e210*/  VIADD R86, R3, 0x8 ;  /* 0x0000000803567836 */ /* 0x000fe20000000000 */
[----:B------:R-:W-:-:S02]  /*e220*/  ISETP.GE.AND P5, PT, R84, R101, PT ;  /* 0x000000655400720c */ /* 0x000fc40003fa6270 */
[----:B------:R-:W-:Y:S02]  /*e230*/  FSEL R84, R13, -INF , !P1 ;  /* 0xff8000000d547808 */ /* 0x000fe40004800000 */
[CC--:B------:R-:W-:Y:S02]  /*e240*/  ISETP.GE.AND P6, PT, R86.reuse, R100.reuse, PT ;  /* 0x000000645600720c */ /* 0x0c0fe40003fc6270 */
[-C--:B------:R-:W-:Y:S01]  /*e250*/  ISETP.GE.AND P2, PT, R86, R101.reuse, PT ;  /* 0x000000655600720c */ /* 0x080fe20003f46270 */
[----:B------:R-:W-:Y:S01]  /*e260*/  VIADD R86, R3, 0x10 ;  /* 0x0000001003567836 */ /* 0x000fe20000000000 */
[C---:B------:R-:W-:Y:S02]  /*e270*/  ISETP.GE.AND P1, PT, R85.reuse, R100, PT ;  /* 0x000000645500720c */ /* 0x040fe40003f26270 */
[----:B------:R-:W-:Y:S02]  /*e280*/  FSEL R88, R8, -INF , !P6 ;  /* 0xff80000008587808 */ /* 0x000fe40007000000 */
[----:B------:R-:W-:Y:S01]  /*e290*/  ISETP.GE.AND P6, PT, R85, R101, PT ;  /* 0x000000655500720c */ /* 0x000fe20003fc6270 */
[----:B------:R-:W-:Y:S01]  /*e2a0*/  VIADD R85, R3, 0x11 ;  /* 0x0000001103557836 */ /* 0x000fe20000000000 */
[----:B------:R-:W-:-:S02]  /*e2b0*/  FSEL R91, R10, -INF , !P2 ;  /* 0xff8000000a5b7808 */ /* 0x000fc40005000000 */
[----:B------:R-:W-:Y:S01]  /*e2c0*/  FSEL R8, R9, -INF , !P1 ;  /* 0xff80000009087808 */ /* 0x000fe20004800000 */
[----:B------:R-:W-:Y:S01]  /*e2d0*/  VIADD R9, R3, 0x18 ;  /* 0x0000001803097836 */ /* 0x000fe20000000000 */
[C---:B------:R-:W-:Y:S02]  /*e2e0*/  ISETP.GE.AND P2, PT, R86.reuse, R100, PT ;  /* 0x000000645600720c */ /* 0x040fe40003f46270 */
[----:B------:R-:W-:Y:S02]  /*e2f0*/  ISETP.GE.AND P1, PT, R86, R101, PT ;  /* 0x000000655600720c */ /* 0x000fe40003f26270 */
[----:B------:R-:W-:Y:S02]  /*e300*/  FSEL R13, R11, -INF , !P6 ;  /* 0xff8000000b0d7808 */ /* 0x000fe40007000000 */
[----:B------:R-:W-:Y:S01]  /*e310*/  FSEL R104, R4, -INF , !P2 ;  /* 0xff80000004687808 */ /* 0x000fe20005000000 */
[----:B------:R-:W-:Y:S01]  /*e320*/  VIADD R4, R3, 0x19 ;  /* 0x0000001903047836 */ /* 0x000fe20000000000 */
[----:B------:R-:W-:-:S02]  /*e330*/  FSEL R107, R6, -INF , !P1 ;  /* 0xff800000066b7808 */ /* 0x000fc40004800000 */
[CC--:B------:R-:W-:Y:S02]  /*e340*/  ISETP.GE.AND P6, PT, R85.reuse, R100.reuse, PT ;  /* 0x000000645500720c */ /* 0x0c0fe40003fc6270 */
[----:B------:R-:W-:Y:S02]  /*e350*/  ISETP.GE.AND P2, PT, R85, R101, PT ;  /* 0x000000655500720c */ /* 0x000fe40003f46270 */
[----:B------:R-:W-:Y:S02]  /*e360*/  ISETP.GE.AND P1, PT, R9, R100, PT ;  /* 0x000000640900720c */ /* 0x000fe40003f26270 */
[----:B------:R-:W-:Y:S01]  /*e370*/  FSEL R106, R5, -INF , !P6 ;  /* 0xff800000056a7808 */ /* 0x000fe20007000000 */
[----:B------:R-:W-:Y:S01]  /*e380*/  VIADD R5, R3, 0x20 ;  /* 0x0000002003057836 */ /* 0x000fe20000000000 */
[----:B------:R-:W-:Y:S02]  /*e390*/  FSEL R119, R7, -INF , !P2 ;  /* 0xff80000007777808 */ /* 0x000fe40005000000 */
[----:B------:R-:W-:-:S02]  /*e3a0*/  FSEL R108, R32, -INF , !P1 ;  /* 0xff800000206c7808 */ /* 0x000fc40004800000 */
[-C--:B------:R-:W-:Y:S02]  /*e3b0*/  ISETP.GE.AND P6, PT, R9, R101.reuse, PT ;  /* 0x000000650900720c */ /* 0x080fe40003fc6270 */
        /* <DEDUP_REMOVED lines=34> */
[----:B------:R-:W-:-:S02]  /*e5e0*/  ISETP.GT.AND P1, PT, R139, R126, PT ;  /* 0x0000007e8b00720c */ /* 0x000fc40003f24270 */
        /* <DEDUP_REMOVED lines=8> */
[----:B------:R-:W-:Y:S02]  /*e670*/  FSEL R95, R18, -INF , !P2 ;  /* 0xff800000125f7808 */ /* 0x000fe40005000000 */
[-C--:B------:R-:W-:Y:S02]  /*e680*/  ISETP.GE.AND P5, PT, R3, R101.reuse, PT ;  /* 0x000000650300720c */ /* 0x080fe40003fa6270 */
[C---:B------:R-:W-:Y:S02]  /*e690*/  ISETP.GE.AND P6, PT, R4.reuse, R100, PT ;  /* 0x000000640400720c */ /* 0x040fe40003fc6270 */
[----:B------:R-:W-:Y:S02]  /*e6a0*/  ISETP.GE.AND P2, PT, R4, R101, PT ;  /* 0x000000650400720c */ /* 0x000fe40003f46270 */
[----:B------:R-:W-:-:S02]  /*e6b0*/  FSEL R7, R14, -INF , !P5 ;  /* 0xff8000000e077808 */ /* 0x000fc40006800000 */
[----:B------:R-:W-:Y:S02]  /*e6c0*/  FSEL R100, R17, -INF , !P6 ;  /* 0xff80000011647808 */ /* 0x000fe40007000000 */
[----:B------:R-:W-:Y:S01]  /*e6d0*/  FSEL R96, R19, -INF , !P2 ;  /* 0xff80000013607808 */ /* 0x000fe20005000000 */
[----:B------:R-:W-:Y:S06]  /*e6e0*/  @!P1 BRA `(.L_x_4911) ;  /* 0x0000000400ec9947 */ /* 0x000fec0003800000 */
[----:B------:R-:W1:Y:S01]  /*e6f0*/  S2R R6, SR_TID.X ;  /* 0x0000000000067919 */ /* 0x000e620000002100 */
[----:B------:R-:W-:Y:S05]  /*e700*/  @!P3 BRA `(.L_x_4912) ;  /* 0x0000000000f8b947 */ /* 0x000fea0003800000 */
[----:B------:R-:W2:Y:S01]  /*e710*/  LDC R3, c[0x0][0x380] ;  /* 0x0000e000ff037b82 */ /* 0x000ea20000000800 */
[----:B------:R-:W-:Y:S01]  /*e720*/  MOV R16, RZ ;  /* 0x000000ff00107202 */ /* 0x000fe20000000f00 */
[----:B------:R-:W-:Y:S01]  /*e730*/  IMAD.SHL.U32 R10, R139, 0x40, RZ ;  /* 0x000000408b0a7824 */ /* 0x000fe200078e00ff */
[----:B------:R-:W-:-:S04]  /*e740*/  ULDC.64 UR4, c[0x0][0x248] ;  /* 0x0000920000047ab9 */ /* 0x000fc80000000a00 */
[----:B------:R-:W-:Y:S02]  /*e750*/  IABS R11, R10 ;  /* 0x0000000a000b7213 */ /* 0x000fe40000000000 */
[----:B--2---:R-:W-:-:S04]  /*e760*/  IABS R5, R3 ;  /* 0x0000000300057213 */ /* 0x004fc80000000000 */
[----:B------:R-:W2:Y:S08]  /*e770*/  I2F.RP R9, R5 ;  /* 0x0000000500097306 */ /* 0x000eb00000209400 */
[----:B--2---:R-:W2:Y:S02]  /*e780*/  MUFU.RCP R17, R9 ;  /* 0x0000000900117308 */ /* 0x004ea40000001000 */
[----:B--2---:R-:W-:-:S06]  /*e790*/  VIADD R17, R17, 0xffffffe ;  /* 0x0ffffffe11117836 */ /* 0x004fcc0000000000 */
[----:B------:R-:W2:Y:S02]  /*e7a0*/  F2I.FTZ.U32.TRUNC.NTZ R17, R17 ;  /* 0x0000001100117305 */ /* 0x000ea4000021f000 */
[----:B--2---:R-:W-:-:S05]  /*e7b0*/  IADD3 R4, RZ, -R17, RZ ;  /* 0x80000011ff047210 */ /* 0x004fca0007ffe0ff */
[----:B------:R-:W-:-:S04]  /*e7c0*/  IMAD R4, R4, R5, RZ ;  /* 0x0000000504047224 */ /* 0x000fc800078e02ff */
[----:B------:R-:W-:-:S04]  /*e7d0*/  IMAD.HI.U32 R4, R17, R4, R16 ;  /* 0x0000000411047227 */ /* 0x000fc800078e0010 */
[C---:B------:R-:W-:Y:S01]  /*e7e0*/  VIADD R16, R10.reuse, 0xffffffc0 ;  /* 0xffffffc00a107836 */ /* 0x040fe20000000000 */
[----:B------:R-:W-:Y:S01]  /*e7f0*/  LOP3.LUT R10, R10, R3, RZ, 0x3c, !PT ;  /* 0x000000030a0a7212 */ /* 0x000fe200078e3cff */
[----:B------:R-:W-:-:S03]  /*e800*/  IMAD.HI.U32 R17, R4, R11, RZ ;  /* 0x0000000b04117227 */ /* 0x000fc600078e00ff */
[----:B------:R-:W-:Y:S02]  /*e810*/  IABS R9, R16 ;  /* 0x0000001000097213 */ /* 0x000fe40000000000 */
[----:B------:R-:W-:Y:S02]  /*e820*/  IADD3 R14, -R17, RZ, RZ ;  /* 0x000000ff110e7210 */ /* 0x000fe40007ffe1ff */
[----:B------:R-:W-:Y:S01]  /*e830*/  LOP3.LUT R16, R16, R3, RZ, 0x3c, !PT ;  /* 0x0000000310107212 */ /* 0x000fe200078e3cff */
[----:B------:R-:W-:-:S04]  /*e840*/  IMAD.HI.U32 R4, R4, R9, RZ ;  /* 0x0000000904047227 */ /* 0x000fc800078e00ff */
        /* <DEDUP_REMOVED lines=14> */
[----:B------:R-:W-:Y:S02]  /*e930*/  ISETP.GE.AND P1, PT, R16, RZ, PT ;  /* 0x000000ff1000720c */ /* 0x000fe40003f26270 */
[----:B------:R-:W-:Y:S02]  /*e940*/  LOP3.LUT R16, RZ, R3, RZ, 0x33, !PT ;  /* 0x00000003ff107212 */ /* 0x000fe400078e33ff */
[----:B------:R-:W-:Y:S02]  /*e950*/  @!P5 IADD3 R17, -R17, RZ, RZ ;  /* 0x000000ff1111d210 */ /* 0x000fe40007ffe1ff */
[----:B------:R-:W-:Y:S02]  /*e960*/  @P6 VIADD R4, R4, 0x1 ;  /* 0x0000000104046836 */ /* 0x000fe40000000000 */
[----:B------:R-:W-:-:S05]  /*e970*/  SEL R5, R16, R17, !P2 ;  /* 0x0000001110057207 */ /* 0x000fca0005000000 */
[----:B------:R-:W-:Y:S02]  /*e980*/  @!P1 IMAD.MOV R4, RZ, RZ, -R4 ;  /* 0x000000ffff049224 */ /* 0x000fe400078e0a04 */
[----:B------:R-:W-:-:S03]  /*e990*/  IMAD.WIDE R20, R5, 0x4, R130 ;  /* 0x0000000405147825 */ /* 0x000fc600078e0282 */
[----:B------:R-:W-:Y:S02]  /*e9a0*/  SEL R16, R16, R4, !P2 ;  /* 0x0000000410107207 */ /* 0x000fe40005000000 */
[----:B------:R-:W2:Y:S03]  /*e9b0*/  LDG.E R10, desc[UR6][R20.64] ;  /* 0x00000006140a7981 */ /* 0x000ea6000c1e1900 */
[----:B------:R-:W-:-:S05]  /*e9c0*/  IMAD.WIDE R18, R16, 0x4, R130 ;  /* 0x0000000410127825 */ /* 0x000fca00078e0282 */
[----:B------:R-:W2:Y:S01]  /*e9d0*/  LDG.E R9, desc[UR6][R18.64] ;  /* 0x0000000612097981 */ /* 0x000ea2000c1e1900 */
[----:B------:R-:W-:Y:S02]  /*e9e0*/  IADD3 R16, R5, -R16, RZ ;  /* 0x8000001005107210 */ /* 0x000fe40007ffe0ff */
[----:B------:R-:W3:Y:S03]  /*e9f0*/  LDC.64 R4, c[0x0][0x230] ;  /* 0x00008c00ff047b82 */ /* 0x000ee60000000a00 */
[----:B------:R-:W-:Y:S02]  /*ea00*/  IMAD R16, R16, R3, -0x40 ;  /* 0xffffffc010107424 */ /* 0x000fe400078e0203 */
[----:B------:R-:W-:-:S03]  /*ea10*/  IMAD.U32 R3, RZ, RZ, UR4 ;  /* 0x00000004ff037e24 */ /* 0x000fc6000f8e00ff */
[----:B------:R-:W-:-:S05]  /*ea20*/  SHF.R.S32.HI R14, RZ, 0x1f, R16 ;  /* 0x0000001fff0e7819 */ /* 0x000fca0000011410 */
[----:B------:R-:W-:Y:S01]  /*ea30*/  IMAD R17, R14, R3, RZ ;  /* 0x000000030e117224 */ /* 0x000fe200078e02ff */
[----:B--2---:R-:W-:-:S03]  /*ea40*/  IADD3 R9, -R10, R9, RZ ;  /* 0x000000090a097210 */ /* 0x004fc60007ffe1ff */
[C---:B------:R-:W-:Y:S02]  /*ea50*/  IMAD R10, R16.reuse, UR5, R17 ;  /* 0x00000005100a7c24 */ /* 0x040fe4000f8e0211 */
[----:B------:R-:W-:Y:S01]  /*ea60*/  IMAD.WIDE.U32 R16, R16, R3, RZ ;  /* 0x0000000310107225 */ /* 0x000fe200078e00ff */
[----:B------:R-:W-:-:S03]  /*ea70*/  SHF.R.S32.HI R11, RZ, 0x1f, R9 ;  /* 0x0000001fff0b7819 */ /* 0x000fc60000011409 */
[----:B------:R-:W-:Y:S02]  /*ea80*/  IMAD.IADD R17, R17, 0x1, R10 ;  /* 0x0000000111117824 */ /* 0x000fe400078e020a */
[-C--:B---3--:R-:W-:Y:S02]  /*ea90*/  IMAD R14, R11, R4.reuse, RZ ;  /* 0x000000040b0e7224 */ /* 0x088fe400078e02ff */
[----:B------:R-:W-:-:S04]  /*eaa0*/  IMAD.WIDE.U32 R16, R9, R4, R16 ;  /* 0x0000000409107225 */ /* 0x000fc800078e0010 */
[----:B------:R-:W-:Y:S02]  /*eab0*/  IMAD R5, R9, R5, R14 ;  /* 0x0000000509057224 */ /* 0x000fe400078e020e */
[----:B------:R-:W-:-:S03]  /*eac0*/  IMAD.MOV.U32 R14, RZ, RZ, R16 ;  /* 0x000000ffff0e7224 */ /* 0x000fc600078e0010 */
[----:B------:R-:W-:Y:S01]  /*ead0*/  IADD3 R10, R17, R5, RZ ;  /* 0x00000005110a7210 */ /* 0x000fe20007ffe0ff */
[----:B------:R-:W-:Y:S06]  /*eae0*/  BRA `(.L_x_4913) ;  /* 0x0000000000107947 */ /* 0x000fec0003800000 */
.L_x_4912:
[----:B------:R-:W2:Y:S02]  /*eaf0*/  LDC R3, c[0x0][0x248] ;  /* 0x00009200ff037b82 */ /* 0x000ea40000000800 */
[----:B--2---:R-:W-:-:S05]  /*eb00*/  IMAD.SHL.U32 R14, R3, 0x40, RZ ;  /* 0x00000040030e7824 */ /* 0x004fca00078e00ff */
[----:B------:R-:W-:-:S04]  /*eb10*/  IADD3 R14, -R14, RZ, RZ ;  /* 0x000000ff0e0e7210 */ /* 0x000fc80007ffe1ff */
[----:B------:R-:W-:-:S07]  /*eb20*/  SHF.R.S32.HI R10, RZ, 0x1f, R14 ;  /* 0x0000001fff0a7819 */ /* 0x000fce000001140e */
.L_x_4913:
[----:B-1----:R-:W-:Y:S01]  /*eb30*/  SHF.R.S32.HI R5, RZ, 0x1f, R6 ;  /* 0x0000001fff057819 */ /* 0x002fe20000011406 */
[----:B------:R-:W1:Y:S01]  /*eb40*/  LDC R4, c[0x0][0x24c] ;  /* 0x00009300ff047b82 */ /* 0x000e620000000800 */
[----:B------:R-:W-:Y:S01]  /*eb50*/  ULDC UR4, c[0x0][0x2d0] ;  /* 0x0000b40000047ab9 */ /* 0x000fe20000000800 */
[C---:B------:R-:W-:Y:S02]  /*eb60*/  LEA R16, P2, R14.reuse, R134, 0x1 ;  /* 0x000000860e107211 */ /* 0x040fe400078408ff */
[----:B------:R-:W-:Y:S02]  /*eb70*/  LEA.HI R5, R5, R6, RZ, 0x2 ;  /* 0x0000000605057211 */ /* 0x000fe400078f10ff */
[----:B------:R-:W-:Y:S02]  /*eb80*/  LEA.HI.X R17, R14, R133, R10, 0x1, P2 ;  /* 0x000000850e117211 */ /* 0x000fe400010f0c0a */
[----:B------:R-:W-:-:S05]  /*eb90*/  LOP3.LUT R5, R5, 0xfffffffc, RZ, 0xc0, !PT ;  /* 0xfffffffc05057812 */ /* 0x000fca00078ec0ff */
[----:B------:R-:W-:Y:S01]  /*eba0*/  IMAD.IADD R5, R6, 0x1, -R5 ;  /* 0x0000000106057824 */ /* 0x000fe200078e0a05 */
[----:B------:R-:W-:-:S03]  /*ebb0*/  SEL R6, RZ, 0x3fffc, P0 ;  /* 0x0003fffcff067807 */ /* 0x000fc60000000000 */
[----:B------:R-:W-:Y:S01]  /*ebc0*/  IMAD.SHL.U32 R5, R5, 0x8, RZ ;  /* 0x0000000805057824 */ /* 0x000fe200078e00ff */
[----:B------:R-:W-:-:S04]  /*ebd0*/  LOP3.LUT P6, RZ, R6, 0x4, RZ, 0xc0, !PT ;  /* 0x0000000406ff7812 */ /* 0x000fc800078cc0ff */
[----:B------:R-:W-:Y:S02]  /*ebe0*/  ISETP.GE.AND P1, PT, R5, UR4, PT ;  /* 0x0000000405007c0c */ /* 0x000fe4000bf26270 */
[----:B------:R-:W-:-:S04]  /*ebf0*/  LEA R5, P0, R3, R14, 0x5 ;  /* 0x0000000e03057211 */ /* 0x000fc800078028ff */
[----:B------:R-:W-:Y:S02]  /*ec00*/  @!P4 LEA R18, P2, R5, R134, 0x1 ;  /* 0x000000860512c211 */ /* 0x000fe400078408ff */
[----:B-1----:R-:W-:Y:S02]  /*ec10*/  LEA.HI.X R10, R3, R10, R4, 0x5, P0 ;  /* 0x0000000a030a7211 */ /* 0x002fe400000f2c04 */
[C---:B------:R-:W-:Y:S01]  /*ec20*/  @P6 LEA R20, P0, R5.reuse, R134, 0x1 ;  /* 0x0000008605146211 */ /* 0x040fe200078008ff */
[----:B------:R-:W-:Y:S01]  /*ec30*/  IMAD.MOV.U32 R134, RZ, RZ, R16 ;  /* 0x000000ffff867224 */ /* 0x000fe200078e0010 */
[-CC-:B------:R-:W-:Y:S01]  /*ec40*/  @!P4 LEA.HI.X R19, R5, R133.reuse, R10.reuse, 0x1, P2 ;  /* 0x000000850513c211 */ /* 0x180fe200010f0c0a */
[----:B------:R-:W-:Y:S01]  /*ec50*/  @!PT LDS RZ, [RZ] ;  /* 0x00000000fffff984 */ /* 0x000fe20000000800 */
[----:B------:R-:W-:Y:S01]  /*ec60*/  @!PT LDS RZ, [RZ] ;  /* 0x00000000fffff984 */ /* 0x000fe20000000800 */
[----:B------:R-:W-:Y:S01]  /*ec70*/  @!PT LDS RZ, [RZ] ;  /* 0x00000000fffff984 */ /* 0x000fe20000000800 */
[----:B------:R1:W-:Y:S01]  /*ec80*/  @!P1 LDGSTS.E.BYPASS.LTC128B.128 [R128+0x3000], desc[UR6][R16.64] ;  /* 0x0300000010809fae */ /* 0x0003e2000b901d46 */
[----:B------:R-:W-:Y:S02]  /*ec90*/  @!P1 LEA R22, P5, R3, R16, 0x6 ;  /* 0x0000001003169211 */ /* 0x000fe400078a30ff */
[----:B------:R-:W-:Y:S01]  /*eca0*/  @P6 LEA.HI.X R21, R5, R133, R10, 0x1, P0 ;  /* 0x0000008505156211 */ /* 0x000fe200000f0c0a */
[----:B------:R1:W-:Y:S01]  /*ecb0*/  @P1 STS [R128+0x3000], RZ ;  /* 0x003000ff80001388 */ /* 0x0003e20000000800 */
[----:B------:R-:W-:Y:S01]  /*ecc0*/  @!P1 LEA.HI.X R23, R3, R17, R4, 0x6, P5 ;  /* 0x0000001103179211 */ /* 0x000fe200028f3404 */
[----:B------:R-:W-:-:S02]  /*ecd0*/  IMAD.MOV.U32 R133, RZ, RZ, R17 ;  /* 0x000000ffff857224 */ /* 0x000fc400078e0011 */
        /* <DEDUP_REMOVED lines=28> */
.L_x_4911:
[----:B------:R-:W-:Y:S01]  /*eea0*/  FMNMX.FTZ R3, R2, R12, !PT ;  /* 0x0000000c02037209 */ /* 0x000fe20007810000 */
[----:B------:R-:W-:Y:S01]  /*eeb0*/  LDSM.16.MT88.4 R24, [R122+0x7000] ;  /* 0x007000007a18783b */ /* 0x000fe20000004200 */
[----:B------:R-:W-:Y:S02]  /*eec0*/  FMNMX.FTZ R4, R0, R7, !PT ;  /* 0x0000000700047209 */ /* 0x000fe40007810000 */
[----:B------:R-:W-:Y:S01]  /*eed0*/  FMNMX.FTZ R3, R84, R3, !PT ;  /* 0x0000000354037209 */ /* 0x000fe20007810000 */
[----:B------:R-:W-:Y:S01]  /*eee0*/  LDSM.16.MT88.4 R32, [R120+0x7000] ;  /* 0x007000007820783b */ /* 0x000fe20000004200 */
[----:B------:R-:W-:Y:S02]  /*eef0*/  FMNMX.FTZ R4, R15, R4, !PT ;  /* 0x000000040f047209 */ /* 0x000fe40007810000 */
[----:B------:R-:W-:Y:S01]  /*ef00*/  FMNMX.FTZ R3, R88, R3, !PT ;  /* 0x0000000358037209 */ /* 0x000fe20007810000 */
[----:B-1----:R-:W-:Y:S01]  /*ef10*/  LDSM.16.MT88.4 R16, [R120+0x6000] ;  /* 0x006000007810783b */ /* 0x002fe20000004200 */
        /* <DEDUP_REMOVED lines=46> */
[----:B------:R-:W-:Y:S01]  /*f200*/  FMUL.FTZ R93, R93, UR8 ;  /* 0x000000085d5d7c20 */ /* 0x000fe20008410000 */
[----:B------:R-:W1:Y:S01]  /*f210*/  LDSM.16.MT88.4 R8, [R122+0x6000] ;  /* 0x006000007a08783b */ /* 0x000e620000004200 */
[----:B------:R-:W-:Y:S01]  /*f220*/  FMUL.FTZ R0, R0, UR8 ;  /* 0x0000000800007c20 */ /* 0x000fe20008410000 */
        /* <DEDUP_REMOVED lines=27> */
[----:B------:R-:W2:Y:S01]  /*f3e0*/  MUFU.EX2 R84, R84 ;  /* 0x0000005400547308 */ /* 0x000ea20000000800 */
[-C--:B---3--:R-:W-:Y:S01]  /*f3f0*/  FMUL.FTZ R30, R58, R0.reuse ;  /* 0x000000003a1e7220 */ /* 0x088fe20000410000 */
[-C--:B------:R-:W-:Y:S01]  /*f400*/  FMUL.FTZ R31, R59, R0.reuse ;  /* 0x000000003b1f7220 */ /* 0x080fe20000410000 */
[-C--:B------:R-:W-:Y:S01]  /*f410*/  FMUL.FTZ R7, R83, R0.reuse ;  /* 0x0000000053077220 */ /* 0x080fe20000410000 */
[----:B------:R-:W-:Y:S01]  /*f420*/  LDSM.16.MT88.4 R56, [R122+0x6400] ;  /* 0x006400007a38783b */ /* 0x000fe20000004200 */
        /* <DEDUP_REMOVED lines=11> */
[----:B------:R-:W-:Y:S01]  /*f4e0*/  MUFU.EX2 R3, R3 ;  /* 0x0000000300037308 */ /* 0x000fe20000000800 */
        /* <DEDUP_REMOVED lines=13> */
[----:B------:R-:W2:Y:S01]  /*f5c0*/  LDSM.16.MT88.4 R40, [R122+0x8000] ;  /* 0x008000007a28783b */ /* 0x000ea20000004200 */
[-C--:B------:R-:W-:Y:S01]  /*f5d0*/  FMUL.FTZ R68, R68, R93.reuse ;  /* 0x0000005d44447220 */ /* 0x080fe20000410000 */
[----:B------:R-:W3:Y:S01]  /*f5e0*/  MUFU.EX2 R92, R92 ;  /* 0x0000005c005c7308 */ /* 0x000ee20000000800 */
[-C--:B------:R-:W-:Y:S01]  /*f5f0*/  FMUL.FTZ R69, R69, R93.reuse ;  /* 0x0000005d45457220 */ /* 0x080fe20000410000 */
[----:B------:R-:W4:Y:S01]  /*f600*/  LDSM.16.MT88.4 R48, [R120+0x8000] ;  /* 0x008000007830783b */ /* 0x000f220000004200 */
[-C--:B------:R-:W-:Y:S01]  /*f610*/  FMUL.FTZ R70, R70, R0.reuse ;  /* 0x0000000046467220 */ /* 0x080fe20000410000 */
[-C--:B------:R-:W-:Y:S01]  /*f620*/  FMUL.FTZ R71, R71, R0.reuse ;  /* 0x0000000047477220 */ /* 0x080fe20000410000 */
[-C--:B------:R-:W-:Y:S01]  /*f630*/  FMUL.FTZ R72, R72, R93.reuse ;  /* 0x0000005d48487220 */ /* 0x080fe20000410000 */
[----:B------:R-:W-:Y:S01]  /*f640*/  FMUL.FTZ R73, R73, R93 ;  /* 0x0000005d49497220 */ /* 0x000fe20000410000 */
[-C--:B------:R-:W-:Y:S01]  /*f650*/  FMUL.FTZ R74, R74, R0.reuse ;  /* 0x000000004a4a7220 */ /* 0x080fe20000410000 */
[----:B------:R5:W-:Y:S01]  /*f660*/  MUFU.EX2 R2, R6 ;  /* 0x0000000600027308 */ /* 0x000be20000000800 */
[-C--:B------:R-:W-:Y:S01]  /*f670*/  FMUL.FTZ R75, R75, R0.reuse ;  /* 0x000000004b4b7220 */ /* 0x080fe20000410000 */
        /* <DEDUP_REMOVED lines=12> */
[----:B------:R-:W-:Y:S01]  /*f740*/  FFMA.FTZ R100, R100, UR8, -R101 ;  /* 0x0000000864647c23 */ /* 0x000fe20008010865 */
[--C-:B------:R-:W-:Y:S01]  /*f750*/  FFMA.FTZ R94, R95, UR8, -R98.reuse ;  /* 0x000000085f5e7c23 */ /* 0x100fe20008010862 */
[----:B------:R-:W-:Y:S01]  /*f760*/  MUFU.EX2 R110, R110 ;  /* 0x0000006e006e7308 */ /* 0x000fe20000000800 */
[----:B-----5:R-:W-:Y:S01]  /*f770*/  FMUL.FTZ R6, R82, R0 ;  /* 0x0000000052067220 */ /* 0x020fe20000410000 */
[----:B------:R-:W-:Y:S01]  /*f780*/  F2FP.BF16.F32.PACK_AB R82, R3, R88 ;  /* 0x000000580352723e */ /* 0x000fe200000010ff */
[--C-:B------:R-:W-:Y:S01]  /*f790*/  FFMA.FTZ R101, R87, UR8, -R98.reuse ;  /* 0x0000000857657c23 */ /* 0x100fe20008010862 */
[----:B------:R-:W-:-:S04]  /*f7a0*/  FFMA.FTZ R95, R96, UR8, -R98 ;  /* 0x00000008605f7c23 */ /* 0x000fc80008010862 */
[----:B------:R-:W3:Y:S01]  /*f7b0*/  MUFU.EX2 R109, R109 ;  /* 0x0000006d006d7308 */ /* 0x000ee20000000800 */
        /* <DEDUP_REMOVED lines=11> */
[C---:B------:R-:W-:Y:S06]  /*f870*/  HMMA.16816.F32.BF16 R28, R80.reuse, R32, R28 ;  /* 0x00000020501c723c */ /* 0x040fec000004181c */
[C---:B------:R-:W-:Y:S01]  /*f880*/  HMMA.16816.F32.BF16 R24, R80.reuse, R26, R52 ;  /* 0x0000001a5018723c */ /* 0x040fe20000041834 */
[----:B------:R-:W5:Y:S05]  /*f890*/  MUFU.EX2 R107, R107 ;  /* 0x0000006b006b7308 */ /* 0x000f6a0000000800 */
[----:B------:R-:W-:Y:S01]  /*f8a0*/  HMMA.16816.F32.BF16 R32, R80, R34, R60 ;  /* 0x000000225020723c */ /* 0x000fe2000004183c */
[----:B---3--:R-:W-:Y:S01]  /*f8b0*/  F2FP.BF16.F32.PACK_AB R52, R109, R110 ;  /* 0x0000006e6d34723e */ /* 0x008fe200000010ff */
[----:B------:R-:W3:Y:S01]  /*f8c0*/  LDSM.16.MT88.4 R60, [R120+0x6400] ;  /* 0x00640000783c783b */ /* 0x000ee20000004200 */
[----:B------:R-:W-:Y:S01]  /*f8d0*/  MUFU.EX2 R104, R104 ;  /* 0x0000006800687308 */ /* 0x000fe20000000800 */
[----:B-1----:R-:W-:-:S02]  /*f8e0*/  F2FP.BF16.F32.PACK_AB R54, R105, R106 ;  /* 0x0000006a6936723e */ /* 0x002fc400000010ff */
[C---:B------:R-:W-:Y:S05]  /*f8f0*/  HMMA.16816.F32.BF16 R12, R80.reuse, R16, R12 ;  /* 0x00000010500c723c */ /* 0x040fea000004180c */
[----:B------:R-:W1:Y:S01]  /*f900*/  MUFU.EX2 R103, R103 ;  /* 0x0000006700677308 */ /* 0x000e620000000800 */
[----:B-----5:R-:W-:Y:S01]  /*f910*/  F2FP.BF16.F32.PACK_AB R53, R107, R108 ;  /* 0x0000006c6b35723e */ /* 0x020fe200000010ff */
[C---:B------:R-:W-:Y:S06]  /*f920*/  HMMA.16816.F32.BF16 R16, R80.reuse, R18, R44 ;  /* 0x000000125010723c */ /* 0x040fec000004182c */
[C---:B--2---:R-:W-:Y:S01]  /*f930*/  HMMA.16816.F32.BF16 R36, R80.reuse, R40, R36 ;  /* 0x000000285024723c */ /* 0x044fe20000041824 */
[-C--:B------:R-:W-:Y:S01]  /*f940*/  FMUL.FTZ R44, R76, R93.reuse ;  /* 0x0000005d4c2c7220 */ /* 0x080fe20000410000 */
[-C--:B------:R-:W-:Y:S01]  /*f950*/  FMUL.FTZ R45, R77, R93.reuse ;  /* 0x0000005d4d2d7220 */ /* 0x080fe20000410000 */
[-C--:B------:R-:W-:Y:S01]  /*f960*/  FMUL.FTZ R46, R78, R0.reuse ;  /* 0x000000004e2e7220 */ /* 0x080fe20000410000 */
[----:B------:R-:W-:Y:S01]  /*f970*/  FMUL.FTZ R47, R79, R0 ;  /* 0x000000004f2f7220 */ /* 0x000fe20000410000 */
[----:B------:R-:W-:Y:S01]  /*f980*/  MUFU.EX2 R137, R137 ;  /* 0x0000008900897308 */ /* 0x000fe20000000800 */
[----:B------:R-:W-:Y:S01]  /*f990*/  HMMA.16816.F32.BF16 R40, R80, R42, R68 ;  /* 0x0000002a5028723c */ /* 0x000fe20000041844 */
[----:B------:R-:W-:Y:S01]  /*f9a0*/  LDSM.16.MT88.4 R68, [R122+0x8800] ;  /* 0x008800007a44783b */ /* 0x000fe20000004200 */
[----:B------:R-:W-:Y:S01]  /*f9b0*/  FFMA.FTZ R93, R143, R93, R86 ;  /* 0x0000005d8f5d7223 */ /* 0x000fe20000010056 */
[----:B-1----:R-:W-:-:S03]  /*f9c0*/  F2FP.BF16.F32.PACK_AB R55, R103, R104 ;  /* 0x000000686737723e */ /* 0x002fc600000010ff */
[----:B----4-:R-:W-:Y:S01]  /*f9d0*/  HMMA.16816.F32.BF16 R44, R80, R48, R44 ;  /* 0x00000030502c723c */ /* 0x010fe2000004182c */
[----:B------:R-:W-:Y:S01]  /*f9e0*/  MUFU.EX2 R114, R114 ;  /* 0x0000007200727308 */ /* 0x000fe20000000800 */
[----:B------:R-:W-:-:S04]  /*f9f0*/  FADD.FTZ R93, R84, R93 ;  /* 0x0000005d545d7221 */ /* 0x000fc80000010000 */
[C---:B------:R-:W-:Y:S01]  /*fa00*/  HMMA.16816.F32.BF16 R4, R52.reuse, R56, R4 ;  /* 0x000000383404723c */ /* 0x040fe20000041804 */
[----:B------:R-:W-:Y:S02]  /*fa10*/  FADD.FTZ R88, R88, R93 ;  /* 0x0000005d58587221 */ /* 0x000fe40000010000 */
[----:B------:R-:W-:Y:S02]  /*fa20*/  MUFU.EX2 R112, R112 ;  /* 0x0000007000707308 */ /* 0x000fe40000000800 */
[----:B------:R-:W-:Y:S01]  /*fa30*/  FADD.FTZ R3, R3, R88 ;  /* 0x0000005803037221 */ /* 0x000fe20000010000 */
[C---:B------:R-:W-:Y:S01]  /*fa40*/  HMMA.16816.F32.BF16 R8, R52.reuse, R58, R8 ;  /* 0x0000003a3408723c */ /* 0x040fe20000041808 */
[----:B------:R-:W1:Y:S02]  /*fa50*/  LDSM.16.MT88.4 R56, [R122+0x7400] ;  /* 0x007400007a38783b */ /* 0x000e640000004200 */
[----:B------:R-:W-:Y:S02]  /*fa60*/  FADD.FTZ R110, R110, R3 ;  /* 0x000000036e6e7221 */ /* 0x000fe40000010000 */
[----:B------:R-:W-:Y:S01]  /*fa70*/  MUFU.EX2 R119, R119 ;  /* 0x0000007700777308 */ /* 0x000fe20000000800 */
[----:B---3--:R-:W-:Y:S01]  /*fa80*/  HMMA.16816.F32.BF16 R12, R52, R60, R12 ;  /* 0x0000003c340c723c */ /* 0x008fe2000004180c */
[----:B------:R-:W-:-:S05]  /*fa90*/  FADD.FTZ R109, R109, R110 ;  /* 0x0000006e6d6d7221 */ /* 0x000fca0000010000 */
[----:B------:R-:W-:Y:S01]  /*faa0*/  HMMA.16816.F32.BF16 R16, R52, R62, R16 ;  /* 0x0000003e3410723c */ /* 0x000fe20000041810 */
[----:B------:R-:W2:Y:S01]  /*fab0*/  LDSM.16.MT88.4 R60, [R120+0x7400] ;  /* 0x00740000783c783b */ /* 0x000ea20000004200 */
[----:B------:R-:W-:Y:S04]  /*fac0*/  MUFU.EX2 R117, R117 ;  /* 0x0000007500757308 */ /* 0x000fe80000000800 */
[----:B------:R-:W-:Y:S01]  /*fad0*/  HMMA.16816.F32.BF16 R48, R80, R50, R72 ;  /* 0x000000325030723c */ /* 0x000fe20000041848 */
[----:B------:R-:W-:Y:S03]  /*fae0*/  LDSM.16.MT88.4 R72, [R120+0x8800] ;  /* 0x008800007848783b */ /* 0x000fe60000004200 */
[----:B------:R-:W-:Y:S08]  /*faf0*/  MUFU.EX2 R118, R118 ;  /* 0x0000007600767308 */ /* 0x000ff00000000800 */
[----:B------:R-:W-:Y:S08]  /*fb00*/  MUFU.EX2 R113, R113 ;  /* 0x0000007100717308 */ /* 0x000ff00000000800 */
[----:B------:R-:W-:Y:S01]  /*fb10*/  MUFU.EX2 R116, R116 ;  /* 0x0000007400747308 */ /* 0x000fe20000000800 */
[C---:B-1----:R-:W-:Y:S07]  /*fb20*/  HMMA.16816.F32.BF16 R20, R52.reuse, R56, R20 ;  /* 0x000000383414723c */ /* 0x042fee0000041814 */
[----:B------:R-:W-:Y:S01]  /*fb30*/  MUFU.EX2 R97, R97 ;  /* 0x0000006100617308 */ /* 0x000fe20000000800 */
[C---:B------:R-:W-:Y:S01]  /*fb40*/  HMMA.16816.F32.BF16 R24, R52.reuse, R58, R24 ;  /* 0x0000003a3418723c */ /* 0x040fe20000041818 */
[----:B------:R-:W1:Y:S05]  /*fb50*/  LDSM.16.MT88.4 R56, [R122+0x8400] ;  /* 0x008400007a38783b */ /* 0x000e6a0000004200 */
[C---:B--2---:R-:W-:Y:S01]  /*fb60*/  HMMA.16816.F32.BF16 R28, R52.reuse, R60, R28 ;  /* 0x0000003c341c723c */ /* 0x044fe2000004181c */
[----:B------:R-:W2:Y:S05]  /*fb70*/  MUFU.EX2 R138, R138 ;  /* 0x0000008a008a7308 */ /* 0x000eaa0000000800 */
[----:B------:R-:W-:Y:S01]  /*fb80*/  HMMA.16816.F32.BF16 R32, R52, R62, R32 ;  /* 0x0000003e3420723c */ /* 0x000fe20000041820 */
[----:B------:R-:W3:Y:S02]  /*fb90*/  LDSM.16.MT88.4 R60, [R120+0x8400] ;  /* 0x00840000783c783b */ /* 0x000ee40000004200 */
[----:B------:R-:W-:Y:S08]  /*fba0*/  MUFU.EX2 R99, R99 ;  /* 0x0000006300637308 */ /* 0x000ff00000000800 */
[----:B------:R-:W4:Y:S01]  /*fbb0*/  MUFU.EX2 R100, R100 ;  /* 0x0000006400647308 */ /* 0x000f220000000800 */
[----:B--2---:R-:W-:-:S07]  /*fbc0*/  F2FP.BF16.F32.PACK_AB R84, R138, R97 ;  /* 0x000000618a54723e */ /* 0x004fce00000010ff */
[----:B------:R-:W-:Y:S08]  /*fbd0*/  MUFU.EX2 R101, R101 ;  /* 0x0000006500657308 */ /* 0x000ff00000000800 */
[----:B------:R-:W-:Y:S01]  /*fbe0*/  MUFU.EX2 R102, R102 ;  /* 0x0000006600667308 */ /* 0x000fe20000000800 */
[----:B----4-:R-:W-:Y:S01]  /*fbf0*/  F2FP.BF16.F32.PACK_AB R86, R100, R99 ;  /* 0x000000636456723e */ /* 0x010fe200000010ff */
[C---:B-1----:R-:W-:Y:S06]  /*fc00*/  HMMA.16816.F32.BF16 R36, R52.reuse, R56, R36 ;  /* 0x000000383424723c */ /* 0x042fec0000041824 */
[C---:B------:R-:W-:Y:S01]  /*fc10*/  HMMA.16816.F32.BF16 R40, R52.reuse, R58, R40 ;  /* 0x0000003a3428723c */ /* 0x040fe20000041828 */
[----:B------:R-:W1:Y:S01]  /*fc20*/  LDSM.16.MT88.4 R56, [R122+0x6800] ;  /* 0x006800007a38783b */ /* 0x000e620000004200 */
[----:B------:R-:W-:Y:S04]  /*fc30*/  MUFU.EX2 R94, R94 ;  /* 0x0000005e005e7308 */ /* 0x000fe80000000800 */
[C---:B---3--:R-:W-:Y:S04]  /*fc40*/  HMMA.16816.F32.BF16 R44, R52.reuse, R60, R44 ;  /* 0x0000003c342c723c */ /* 0x048fe8000004182c */
[----:B------:R-:W2:Y:S02]  /*fc50*/  MUFU.EX2 R95, R95 ;  /* 0x0000005f005f7308 */ /* 0x000ea40000000800 */
[----:B------:R-:W-:Y:S01]  /*fc60*/  HMMA.16816.F32.BF16 R48, R52, R62, R48 ;  /* 0x0000003e3430723c */ /* 0x000fe20000041830 */
[----:B------:R-:W3:Y:S06]  /*fc70*/  LDSM.16.MT88.4 R60, [R120+0x6800] ;  /* 0x00680000783c783b */ /* 0x000eec0000004200 */
[----:B------:R-:W-:-:S02]  /*fc80*/  F2FP.BF16.F32.PACK_AB R52, R114, R137 ;  /* 0x000000897234723e */ /* 0x000fc400000010ff */
[----:B------:R-:W-:Y:S02]  /*fc90*/  F2FP.BF16.F32.PACK_AB R53, R118, R117 ;  /* 0x000000757635723e */ /* 0x000fe400000010ff */
[----:B------:R-:W-:Y:S02]  /*fca0*/  F2FP.BF16.F32.PACK_AB R54, R119, R112 ;  /* 0x000000707736723e */ /* 0x000fe400000010ff */
[----:B------:R-:W-:Y:S02]  /*fcb0*/  F2FP.BF16.F32.PACK_AB R55, R116, R113 ;  /* 0x000000717437723e */ /* 0x000fe400000010ff */
[----:B--2---:R-:W-:-:S05]  /*fcc0*/  F2FP.BF16.F32.PACK_AB R87, R95, R94 ;  /* 0x0000005e5f57723e */ /* 0x004fca00000010ff */
[C---:B------:R-:W-:Y:S01]  /*fcd0*/  HMMA.16816.F32.BF16 R64, R52.reuse, R68, R36 ;  /* 0x000000443440723c */ /* 0x040fe20000041824 */
[----:B------:R-:W-:Y:S05]  /*fce0*/  LDSM.16.MT88.4 R36, [R122+0x6c00] ;  /* 0x006c00007a24783b */ /* 0x000fea0000004200 */
[C---:B------:R-:W-:Y:S01]  /*fcf0*/  HMMA.16816.F32.BF16 R76, R52.reuse, R72, R44 ;  /* 0x00000048344c723c */ /* 0x040fe2000004182c */
[----:B------:R-:W-:Y:S05]  /*fd00*/  LDSM.16.MT88.4 R44, [R120+0x6c00] ;  /* 0x006c0000782c783b */ /* 0x000fea0000004200 */
[C---:B-1----:R-:W-:Y:S06]  /*fd10*/  HMMA.16816.F32.BF16 R4, R52.reuse, R56, R4 ;  /* 0x000000383404723c */ /* 0x042fec0000041804 */
[C---:B------:R-:W-:Y:S01]  /*fd20*/  HMMA.16816.F32.BF16 R8, R52.reuse, R58, R8 ;  /* 0x0000003a3408723c */ /* 0x040fe20000041808 */
[----:B------:R-:W1:Y:S05]  /*fd30*/  LDSM.16.MT88.4 R56, [R122+0x7800] ;  /* 0x007800007a38783b */ /* 0x000e6a0000004200 */
[C---:B---3--:R-:W-:Y:S06]  /*fd40*/  HMMA.16816.F32.BF16 R12, R52.reuse, R60, R12 ;  /* 0x0000003c340c723c */ /* 0x048fec000004180c */
[C---:B------:R-:W-:Y:S01]  /*fd50*/  HMMA.16816.F32.BF16 R16, R52.reuse, R62, R16 ;  /* 0x0000003e3410723c */ /* 0x040fe20000041810 */
[----:B------:R-:W-:Y:S05]  /*fd60*/  LDSM.16.MT88.4 R60, [R120+0x7c00] ;  /* 0x007c0000783c783b */ /* 0x000fea0000004200 */
[C---:B------:R-:W-:Y:S06]  /*fd70*/  HMMA.16816.F32.BF16 R68, R52.reuse, R70, R40 ;  /* 0x000000463444723c */ /* 0x040fec0000041828 */
[C---:B------:R-:W-:Y:S06]  /*fd80*/  HMMA.16816.F32.BF16 R72, R52.reuse, R74, R48 ;  /* 0x0000004a3448723c */ /* 0x040fec0000041830 */
[C---:B-1----:R-:W-:Y:S06]  /*fd90*/  HMMA.16816.F32.BF16 R20, R52.reuse, R56, R20 ;  /* 0x000000383414723c */ /* 0x042fec0000041814 */
[C---:B------:R-:W-:Y:S01]  /*fda0*/  HMMA.16816.F32.BF16 R24, R52.reuse, R58, R24 ;  /* 0x0000003a3418723c */ /* 0x040fe20000041818 */
[----:B------:R-:W1:Y:S05]  /*fdb0*/  LDSM.16.MT88.4 R56, [R120+0x7800] ;  /* 0x007800007838783b */ /* 0x000e6a0000004200 */
[C---:B-1----:R-:W-:Y:S06]  /*fdc0*/  HMMA.16816.F32.BF16 R28, R52.reuse, R56, R28 ;  /* 0x00000038341c723c */ /* 0x042fec000004181c */
[----:B------:R-:W-:Y:S01]  /*fdd0*/  HMMA.16816.F32.BF16 R32, R52, R58, R32 ;  /* 0x0000003a3420723c */ /* 0x000fe20000041820 */
[----:B------:R-:W-:Y:S01]  /*fde0*/  FFMA.FTZ R57, R142, R0, R85 ;  /* 0x000000008e397223 */ /* 0x000fe20000010055 */
[----:B------:R-:W-:Y:S01]  /*fdf0*/  F2FP.BF16.F32.PACK_AB R85, R102, R101 ;  /* 0x000000656655723e */ /* 0x000fe200000010ff */
[----:B------:R-:W1:Y:S01]  /*fe00*/  LDSM.16.MT88.4 R52, [R122+0x7c00] ;  /* 0x007c00007a34783b */ /* 0x000e620000004200 */
[----:B------:R-:W-:-:S04]  /*fe10*/  FADD.FTZ R0, R106, R109 ;  /* 0x0000006d6a007221 */ /* 0x000fc80000010000 */
[----:B------:R-:W-:Y:S01]  /*fe20*/  FADD.FTZ R0, R105, R0 ;  /* 0x0000000069007221 */ /* 0x000fe20000010000 */
[----:B------:R-:W-:Y:S01]  /*fe30*/  HMMA.16816.F32.BF16 R80, R84, R36, R4 ;  /* 0x000000245450723c */ /* 0x000fe20000041804 */
[----:B------:R-:W-:Y:S02]  /*fe40*/  LDSM.16.MT88.4 R4, [R120+0x8c00] ;  /* 0x008c00007804783b */ /* 0x000fe40000004200 */
[----:B------:R-:W-:-:S03]  /*fe50*/  FADD.FTZ R3, R137, R0 ;  /* 0x0000000089037221 */ /* 0x000fc60000010000 */
[----:B------:R-:W-:Y:S01]  /*fe60*/  HMMA.16816.F32.BF16 R36, R84, R38, R8 ;  /* 0x000000265424723c */ /* 0x000fe20000041808 */
[----:B------:R-:W2:Y:S01]  /*fe70*/  LDSM.16.MT88.4 R8, [R122+0x8c00] ;  /* 0x008c00007a08783b */ /* 0x000ea20000004200 */
[----:B------:R-:W-:-:S04]  /*fe80*/  FADD.FTZ R3, R114, R3 ;  /* 0x0000000372037221 */ /* 0x000fc80000010000 */
[----:B------:R-:W-:Y:S01]  /*fe90*/  HMMA.16816.F32.BF16 R40, R84, R44, R12 ;  /* 0x0000002c5428723c */ /* 0x000fe2000004180c */
[----:B------:R-:W-:-:S04]  /*fea0*/  FADD.FTZ R0, R112, R3 ;  /* 0x0000000370007221 */ /* 0x000fc80000010000 */
[----:B------:R-:W-:Y:S01]  /*feb0*/  FADD.FTZ R0, R119, R0 ;  /* 0x0000000077007221 */ /* 0x000fe20000010000 */
[C---:B------:R-:W-:Y:S01]  /*fec0*/  HMMA.16816.F32.BF16 R44, R84.reuse, R46, R16 ;  /* 0x0000002e542c723c */ /* 0x040fe20000041810 */
[----:B------:R-:W-:Y:S02]  /*fed0*/  FADD.FTZ R13, R92, R57 ;  /* 0x000000395c0d7221 */ /* 0x000fe40000010000 */
[----:B------:R-:W-:Y:S01]  /*fee0*/  FADD.FTZ R97, R97, R0 ;  /* 0x0000000061617221 */ /* 0x000fe20000010000 */
[----:B------:R-:W-:Y:S01]  /*fef0*/  MOV R0, R89 ;  /* 0x0000005900007202 */ /* 0x000fe20000000f00 */
        /* <DEDUP_REMOVED lines=8> */
[----:B------:R-:W-:Y:S01]  /*ff80*/  FADD.FTZ R107, R107, R108 ;  /* 0x0000006c6b6b7221 */ /* 0x000fe20000010000 */
[----:B-1----:R-:W-:Y:S03]  /*ff90*/  HMMA.16816.F32.BF16 R48, R84, R52, R20 ;  /* 0x000000345430723c */ /* 0x002fe60000041814 */
[----:B------:R-:W-:-:S03]  /*ffa0*/  FADD.FTZ R2, R104, R107 ;  /* 0x0000006b68027221 */ /* 0x000fc60000010000 */
[----:B------:R-:W-:Y:S01]  /*ffb0*/  HMMA.16816.F32.BF16 R52, R84, R54, R24 ;  /* 0x000000365434723c */ /* 0x000fe20000041818 */
[----:B------:R-:W-:-:S04]  /*ffc0*/  FADD.FTZ R2, R103, R2 ;  /* 0x0000000267027221 */ /* 0x000fc80000010000 */
[----:B------:R-:W-:Y:S01]  /*ffd0*/  FADD.FTZ R117, R117, R2 ;  /* 0x0000000275757221 */ /* 0x000fe20000010000 */
[----:B--2---:R-:W-:Y:S01]  /*ffe0*/  HMMA.16816.F32.BF16 R64, R84, R8, R64 ;  /* 0x000000085440723c */ /* 0x004fe20000041840 */
[----:B------:R-:W-:Y:S02]  /*fff0*/  MOV R2, R90 ;  /* 0x0000005a00027202 */ /* 0x000fe40000000f00 */
        /* <DEDUP_REMOVED lines=8> */
[----:B------:R-:W-:-:S04]  /*10080*/  FADD.FTZ R94, R94, R101 ;  /* 0x000000655e5e7221 */ /* 0x000fc80000010000 */
[----:B------:R-:W-:-:S15]  /*10090*/  FADD.FTZ R142, R95, R94 ;  /* 0x0000005e5f8e7221 */ /* 0x000fde0000010000 */
.L_x_4908:
[----:B------:R-:W-:-:S13]  /*100a0*/  ISETP.GT.AND P0, PT, R139, R126, PT ;  /* 0x0000007e8b00720c */ /* 0x000fda0003f04270 */
        /* <DEDUP_REMOVED lines=12> */
.L_x_4918:
[----:B------:R-:W1:Y:S01]  /*10170*/  LDC.64 R86, c[0x0][0x250] ;  /* 0x00009400ff567b82 */ /* 0x000e620000000a00 */
[----:B------:R-:W-:Y:S07]  /*10180*/  DEPBAR.LE SB0, 0x0 ;  /* 0x000080000000791a */ /* 0x000fee0000000000 */
[----:B------:R-:W-:Y:S01]  /*10190*/  BAR.SYNC.DEFER_BLOCKING 0x0 ;  /* 0x0000000000007b1d */ /* 0x000fe20000010000 */
[C---:B------:R-:W-:Y:S01]  /*101a0*/  LOP3.LUT P5, RZ, R132.reuse, 0x2, RZ, 0xc0, !PT ;  /* 0x0000000284ff7812 */ /* 0x040fe200078ac0ff */
[----:B------:R-:W-:Y:S01]  /*101b0*/  VIADD R139, R139, 0xffffffff ;  /* 0xffffffff8b8b7836 */ /* 0x000fe20000000000 */
[C---:B------:R-:W-:Y:S01]  /*101c0*/  LOP3.LUT P4, RZ, R132.reuse, 0x4, RZ, 0xc0, !PT ;  /* 0x0000000484ff7812 */ /* 0x040fe2000788c0ff */
[----:B------:R-:W-:Y:S01]  /*101d0*/  IMAD.MOV.U32 R8, RZ, RZ, R138 ;  /* 0x000000ffff087224 */ /* 0x000fe200078e008a */
[----:B------:R-:W-:Y:S01]  /*101e0*/  LOP3.LUT P6, RZ, R132, 0x1, RZ, 0xc0, !PT ;  /* 0x0000000184ff7812 */ /* 0x000fe200078cc0ff */
[----:B------:R-:W-:Y:S01]  /*101f0*/  IMAD.MOV.U32 R2, RZ, RZ, R137 ;  /* 0x000000ffff027224 */ /* 0x000fe200078e0089 */
        /* <DEDUP_REMOVED lines=62> */
.L_x_4915:
        /* <DEDUP_REMOVED lines=16> */
[----:B------:R-:W-:Y:S01]  /*106e0*/  ISETP.GT.AND P0, PT, R139, R126, PT ;  /* 0x0000007e8b00720c */ /* 0x000fe20003f04270 */
        /* <DEDUP_REMOVED lines=136> */
[----:B------:R-:W2:Y:S01]  /*10f70*/  LDC.64 R90, c[0x0][0x248] ;  /* 0x00009200ff5a7b82 */ /* 0x000ea20000000a00 */
        /* <DEDUP_REMOVED lines=20> */
[----:B------:R-:W3:Y:S01]  /*110c0*/  LDG.E R2, desc[UR6][R100.64] ;  /* 0x0000000664027981 */ /* 0x000ee2000c1e1900 */
[C---:B------:R-:W-:Y:S04]  /*110d0*/  LEA R98, P0, R95.reuse, R130, 0x2 ;  /* 0x000000825f627211 */ /* 0x040fe800078010ff */
        /* <DEDUP_REMOVED lines=16> */
.L_x_4917:
        /* <DEDUP_REMOVED lines=45> */
.L_x_4916:
        /* <DEDUP_REMOVED lines=47> */
[C---:B------:R-:W-:Y:S01]  /*117a0*/  FMUL.FTZ R97, R0.reuse, UR4 ;  /* 0x0000000400617c20 */ /* 0x040fe20008410000 */
        /* <DEDUP_REMOVED lines=8> */
[----:B------:R-:W-:Y:S01]  /*11830*/  FFMA.FTZ R5, R9, UR4, -R101 ;  /* 0x0000000409057c23 */ /* 0x000fe20008010865 */
[----:B------:R-:W-:Y:S01]  /*11840*/  FMUL.FTZ R86, R3, UR4 ;  /* 0x0000000403567c20 */ /* 0x000fe20008410000 */
[--C-:B------:R-:W-:Y:S01]  /*11850*/  FFMA.FTZ R98, R6, UR4, -R97.reuse ;  /* 0x0000000406627c23 */ /* 0x100fe20008010861 */
[--C-:B------:R-:W-:Y:S01]  /*11860*/  FFMA.FTZ R100, R7, UR4, -R97.reuse ;  /* 0x0000000407647c23 */ /* 0x100fe20008010861 */
[--C-:B------:R-:W-:Y:S01]  /*11870*/  FFMA.FTZ R6, R10, UR4, -R97.reuse ;  /* 0x000000040a067c23 */ /* 0x100fe20008010861 */
[--C-:B------:R-:W-:Y:S01]  /*11880*/  FFMA.FTZ R7, R11, UR4, -R97.reuse ;  /* 0x000000040b077c23 */ /* 0x100fe20008010861 */
[----:B------:R-:W2:Y:S01]  /*11890*/  MUFU.EX2 R84, R85 ;  /* 0x0000005500547308 */ /* 0x000ea20000000800 */
[----:B------:R-:W-:Y:S01]  /*118a0*/  FFMA.FTZ R102, R15, UR4, -R97 ;  /* 0x000000040f667c23 */ /* 0x000fe20008010861 */
[--C-:B------:R-:W-:Y:S01]  /*118b0*/  FFMA.FTZ R103, R20, UR4, -R101.reuse ;  /* 0x0000000414677c23 */ /* 0x100fe20008010865 */
[----:B------:R-:W-:Y:S01]  /*118c0*/  FFMA.FTZ R104, R21, UR4, -R101 ;  /* 0x0000000415687c23 */ /* 0x000fe20008010865 */
[----:B------:R-:W-:Y:S01]  /*118d0*/  FFMA.FTZ R105, R26, UR4, -R97 ;  /* 0x000000041a697c23 */ /* 0x000fe20008010861 */
[----:B------:R-:W-:Y:S01]  /*118e0*/  FFMA.FTZ R109, R28, UR4, -R101 ;  /* 0x000000041c6d7c23 */ /* 0x000fe20008010865 */
[--C-:B------:R-:W-:Y:S01]  /*118f0*/  FFMA.FTZ R111, R30, UR4, -R97.reuse ;  /* 0x000000041e6f7c23 */ /* 0x100fe20008010861 */
[--C-:B------:R-:W-:Y:S03]  /*11900*/  FFMA.FTZ R106, R31, UR4, -R97.reuse ;  /* 0x000000041f6a7c23 */ /* 0x100fe60008010861 */
[----:B------:R-:W3:Y:S01]  /*11910*/  MUFU.EX2 R3, R86 ;  /* 0x0000005600037308 */ /* 0x000ee20000000800 */
[----:B------:R-:W-:Y:S01]  /*11920*/  FFMA.FTZ R108, R34, UR4, -R97 ;  /* 0x00000004226c7c23 */ /* 0x000fe20008010861 */
[----:B------:R-:W-:Y:S01]  /*11930*/  FFMA.FTZ R107, R32, UR4, -R101 ;  /* 0x00000004206b7c23 */ /* 0x000fe20008010865 */
[----:B------:R-:W-:Y:S07]  /*11940*/  ISETP.GT.AND P0, PT, R139, R126, PT ;  /* 0x0000007e8b00720c */ /* 0x000fee0003f04270 */
        /* <DEDUP_REMOVED lines=45> */
[----:B------:R-:W-:Y:S01]  /*11c20*/  FMUL.FTZ R69, R84, R69 ;  /* 0x0000004554457220 */ /* 0x000fe20000410000 */
[C---:B------:R-:W-:Y:S01]  /*11c30*/  FMUL.FTZ R70, R3.reuse, R70 ;  /* 0x0000004603467220 */ /* 0x040fe20000410000 */
[C---:B------:R-:W-:Y:S03]  /*11c40*/  FMUL.FTZ R71, R3.reuse, R71 ;  /* 0x0000004703477220 */ /* 0x040fe60000410000 */
[----:B------:R-:W-:Y:S01]  /*11c50*/  MUFU.EX2 R6, R6 ;  /* 0x0000000600067308 */ /* 0x000fe20000000800 */
[----:B------:R-:W-:Y:S01]  /*11c60*/  FFMA.FTZ R100, R14, UR4, -R97 ;  /* 0x000000040e647c23 */ /* 0x000fe20008010861 */
        /* <DEDUP_REMOVED lines=8> */
[----:B------:R-:W-:Y:S01]  /*11cf0*/  FFMA.FTZ R99, R84, R143, R99 ;  /* 0x0000008f54637223 */ /* 0x000fe20000010063 */
[----:B------:R-:W-:Y:S01]  /*11d00*/  FFMA.FTZ R98, R3, R142, R98 ;  /* 0x0000008e03627223 */ /* 0x000fe20000010062 */
[----:B------:R-:W-:Y:S02]  /*11d10*/  MOV R85, R2 ;  /* 0x0000000200557202 */ /* 0x000fe40000000f00 */
[----:B------:R-:W-:Y:S01]  /*11d20*/  FADD.FTZ R99, R87, R99 ;  /* 0x0000006357637221 */ /* 0x000fe20000010000 */
[----:B------:R-:W-:Y:S03]  /*11d30*/  FADD.FTZ R3, R86, R98 ;  /* 0x0000006256037221 */ /* 0x000fe60000010000 */
[----:B------:R-:W-:Y:S01]  /*11d40*/  MUFU.EX2 R100, R100 ;  /* 0x0000006400647308 */ /* 0x000fe20000000800 */
[----:B------:R-:W-:Y:S04]  /*11d50*/  FADD.FTZ R96, R96, R99 ;  /* 0x0000006360607221 */ /* 0x000fe80000010000 */
[----:B------:R-:W-:Y:S05]  /*11d60*/  FADD.FTZ R5, R5, R96 ;  /* 0x0000006005057221 */ /* 0x000fea0000010000 */
[----:B------:R-:W-:Y:S01]  /*11d70*/  MUFU.EX2 R103, R103 ;  /* 0x0000006700677308 */ /* 0x000fe20000000800 */
[C---:B---3--:R-:W-:Y:S01]  /*11d80*/  F2FP.BF16.F32.PACK_AB R83, R7.reuse, R6 ;  /* 0x000000060753723e */ /* 0x048fe200000010ff */
[----:B------:R-:W-:Y:S01]  /*11d90*/  FADD.FTZ R6, R6, R3 ;  /* 0x0000000306067221 */ /* 0x000fe20000010000 */
[----:B------:R-:W-:Y:S03]  /*11da0*/  MOV R3, R0 ;  /* 0x0000000000037202 */ /* 0x000fe60000000f00 */
[----:B------:R-:W-:Y:S02]  /*11db0*/  FADD.FTZ R7, R7, R6 ;  /* 0x0000000607077221 */ /* 0x000fe40000010000 */
[C---:B------:R-:W-:Y:S02]  /*11dc0*/  HMMA.16816.F32.BF16 R8, R80.reuse, R88, R8 ;  /* 0x000000585008723c */ /* 0x040fe40000041808 */
        /* <DEDUP_REMOVED lines=9> */
[----:B------:R-:W-:Y:S10]  /*11e60*/  MUFU.EX2 R107, R107 ;  /* 0x0000006b006b7308 */ /* 0x000ff40000000800 */
[----:B------:R-:W-:Y:S01]  /*11e70*/  MUFU.EX2 R108, R108 ;  /* 0x0000006c006c7308 */ /* 0x000fe20000000800 */
        /* <DEDUP_REMOVED lines=8> */
[----:B------:R2:W3:Y:S04]  /*11f00*/  MUFU.EX2 R91, R102 ;  /* 0x00000066005b7308 */ /* 0x0004e80000000800 */
[--C-:B------:R-:W-:Y:S01]  /*11f10*/  FFMA.FTZ R88, R12, UR4, -R101.reuse ;  /* 0x000000040c587c23 */ /* 0x100fe20008010865 */
[--C-:B------:R-:W-:Y:S01]  /*11f20*/  FFMA.FTZ R89, R13, UR4, -R101.reuse ;  /* 0x000000040d597c23 */ /* 0x100fe20008010865 */
[C---:B------:R-:W-:Y:S01]  /*11f30*/  FMUL.FTZ R12, R84.reuse, R76 ;  /* 0x0000004c540c7220 */ /* 0x040fe20000410000 */
[----:B------:R-:W-:Y:S02]  /*11f40*/  FMUL.FTZ R13, R84, R77 ;  /* 0x0000004d540d7220 */ /* 0x000fe40000410000 */
[----:B------:R-:W4:Y:S01]  /*11f50*/  LDSM.16.MT88.4 R76, [R122+0x6400] ;  /* 0x006400007a4c783b */ /* 0x000f220000004200 */
[----:B------:R-:W-:Y:S01]  /*11f60*/  FFMA.FTZ R90, R16, UR4, -R101 ;  /* 0x00000004105a7c23 */ /* 0x000fe20008010865 */
[----:B------:R-:W-:Y:S03]  /*11f70*/  MUFU.EX2 R88, R88 ;  /* 0x0000005800587308 */ /* 0x000fe60000000800 */
[C---:B-1----:R-:W-:Y:S03]  /*11f80*/  HMMA.16816.F32.BF16 R12, R80.reuse, R92, R12 ;  /* 0x0000005c500c723c */ /* 0x042fe6000004180c */
[----:B--2---:R-:W-:Y:S04]  /*11f90*/  FFMA.FTZ R102, R22, UR4, -R97 ;  /* 0x0000000416667c23 */ /* 0x004fe80008010861 */
[----:B------:R-:W1:Y:S01]  /*11fa0*/  MUFU.EX2 R89, R89 ;  /* 0x0000005900597308 */ /* 0x000e620000000800 */
[----:B------:R-:W-:Y:S01]  /*11fb0*/  HMMA.16816.F32.BF16 R72, R80, R94, R72 ;  /* 0x0000005e5048723c */ /* 0x000fe20000041848 */
[----:B------:R-:W2:Y:S02]  /*11fc0*/  LDSM.16.MT88.4 R80, [R120+0x6400] ;  /* 0x006400007850783b */ /* 0x000ea40000004200 */
[----:B------:R-:W-:Y:S01]  /*11fd0*/  FFMA.FTZ R93, R17, UR4, -R101 ;  /* 0x00000004115d7c23 */ /* 0x000fe20008010865 */
[--C-:B------:R-:W-:Y:S03]  /*11fe0*/  FFMA.FTZ R92, R19, UR4, -R97.reuse ;  /* 0x00000004135c7c23 */ /* 0x100fe60008010861 */
[--C-:B------:R-:W-:Y:S02]  /*11ff0*/  FFMA.FTZ R95, R18, UR4, -R97.reuse ;  /* 0x00000004125f7c23 */ /* 0x100fe40008010861 */
[----:B------:R-:W-:Y:S02]  /*12000*/  MUFU.EX2 R90, R90 ;  /* 0x0000005a005a7308 */ /* 0x000fe40000000800 */
[----:B---3--:R-:W-:Y:S01]  /*12010*/  F2FP.BF16.F32.PACK_AB R17, R91, R100 ;  /* 0x000000645b11723e */ /* 0x008fe200000010ff */
[----:B------:R-:W-:Y:S01]  /*12020*/  FFMA.FTZ R94, R23, UR4, -R97 ;  /* 0x00000004175e7c23 */ /* 0x000fe20008010861 */
[----:B------:R-:W-:Y:S01]  /*12030*/  FADD.FTZ R100, R100, R7 ;  /* 0x0000000764647221 */ /* 0x000fe20000010000 */
[----:B------:R-:W-:Y:S05]  /*12040*/  LDSM.16.MT88.4 R20, [R122+0x6800] ;  /* 0x006800007a14783b */ /* 0x000fea0000004200 */
[----:B------:R-:W3:Y:S01]  /*12050*/  MUFU.EX2 R93, R93 ;  /* 0x0000005d005d7308 */ /* 0x000ee20000000800 */
[----:B-1----:R-:W-:Y:S01]  /*12060*/  F2FP.BF16.F32.PACK_AB R16, R89, R88 ;  /* 0x000000585910723e */ /* 0x002fe200000010ff */
[----:B------:R-:W-:Y:S01]  /*12070*/  FADD.FTZ R88, R88, R5 ;  /* 0x0000000558587221 */ /* 0x000fe20000010000 */
[----:B------:R-:W-:Y:S03]  /*12080*/  FADD.FTZ R100, R91, R100 ;  /* 0x000000645b647221 */ /* 0x000fe60000010000 */
[----:B------:R-:W-:Y:S04]  /*12090*/  FADD.FTZ R89, R89, R88 ;  /* 0x0000005859597221 */ /* 0x000fe80000010000 */
[----:B------:R-:W-:Y:S10]  /*120a0*/  MUFU.EX2 R95, R95 ;  /* 0x0000005f005f7308 */ /* 0x000ff40000000800 */
[----:B------:R-:W1:Y:S01]  /*120b0*/  MUFU.EX2 R92, R92 ;  /* 0x0000005c005c7308 */ /* 0x000e620000000800 */
[C---:B---3--:R-:W-:Y:S01]  /*120c0*/  F2FP.BF16.F32.PACK_AB R18, R93.reuse, R90 ;  /* 0x0000005a5d12723e */ /* 0x048fe200000010ff */
[----:B------:R-:W-:Y:S04]  /*120d0*/  FADD.FTZ R90, R90, R89 ;  /* 0x000000595a5a7221 */ /* 0x000fe80000010000 */
[----:B------:R-:W-:Y:S04]  /*120e0*/  FADD.FTZ R90, R93, R90 ;  /* 0x0000005a5d5a7221 */ /* 0x000fe80000010000 */
[----:B------:R-:W-:Y:S01]  /*120f0*/  MUFU.EX2 R94, R94 ;  /* 0x0000005e005e7308 */ /* 0x000fe20000000800 */
[C---:B-1----:R-:W-:Y:S01]  /*12100*/  F2FP.BF16.F32.PACK_AB R19, R92.reuse, R95 ;  /* 0x0000005f5c13723e */ /* 0x042fe200000010ff */
[----:B------:R-:W-:Y:S04]  /*12110*/  FADD.FTZ R95, R95, R100 ;  /* 0x000000645f5f7221 */ /* 0x000fe80000010000 */
        /* <DEDUP_REMOVED lines=14> */
[----:B------:R1:W-:Y:S05]  /*12200*/  MUFU.EX2 R77, R102 ;  /* 0x00000066004d7308 */ /* 0x0003ea0000000800 */
[C---:B------:R-:W-:Y:S05]  /*12210*/  HMMA.16816.F32.BF16 R68, R16.reuse, R78, R68 ;  /* 0x0000004e1044723c */ /* 0x040fea0000041844 */
[----:B------:R-:W3:Y:S01]  /*12220*/  MUFU.EX2 R76, R104 ;  /* 0x00000068004c7308 */ /* 0x000ee20000000800 */
[C---:B--2---:R-:W-:Y:S05]  /*12230*/  HMMA.16816.F32.BF16 R12, R16.reuse, R80, R12 ;  /* 0x00000050100c723c */ /* 0x044fea000004180c */
[--C-:B------:R-:W-:Y:S01]  /*12240*/  FFMA.FTZ R78, R24, UR4, -R101.reuse ;  /* 0x00000004184e7c23 */ /* 0x100fe20008010865 */
[----:B------:R-:W-:Y:S05]  /*12250*/  HMMA.16816.F32.BF16 R72, R16, R82, R72 ;  /* 0x000000521048723c */ /* 0x000fea0000041848 */
[----:B------:R-:W-:Y:S01]  /*12260*/  FFMA.FTZ R79, R25, UR4, -R101 ;  /* 0x00000004194f7c23 */ /* 0x000fe20008010865 */
[----:B-1----:R-:W-:Y:S01]  /*12270*/  FFMA.FTZ R102, R27, UR4, -R97 ;  /* 0x000000041b667c23 */ /* 0x002fe20008010861 */
[----:B------:R-:W1:Y:S01]  /*12280*/  MUFU.EX2 R78, R78 ;  /* 0x0000004e004e7308 */ /* 0x000e620000000800 */
[----:B------:R-:W2:Y:S03]  /*12290*/  LDSM.16.MT88.4 R24, [R120+0x6800] ;  /* 0x006800007818783b */ /* 0x000ea60000004200 */
[----:B---3--:R-:W-:Y:S01]  /*122a0*/  F2FP.BF16.F32.PACK_AB R16, R76, R103 ;  /* 0x000000674c10723e */ /* 0x008fe200000010ff */
[----:B------:R-:W-:Y:S01]  /*122b0*/  FFMA.FTZ R104, R29, UR4, -R101 ;  /* 0x000000041d687c23 */ /* 0x000fe20008010865 */
[----:B------:R-:W-:Y:S01]  /*122c0*/  F2FP.BF16.F32.PACK_AB R17, R94, R77 ;  /* 0x0000004d5e11723e */ /* 0x000fe200000010ff */
[----:B------:R-:W-:Y:S03]  /*122d0*/  FFMA.FTZ R97, R35, UR4, -R97 ;  /* 0x0000000423617c23 */ /* 0x000fe60008010861 */
[----:B------:R-:W3:Y:S01]  /*122e0*/  MUFU.EX2 R79, R79 ;  /* 0x0000004f004f7308 */ /* 0x000ee20000000800 */
[----:B------:R-:W-:Y:S01]  /*122f0*/  LDSM.16.MT88.4 R28, [R122+0x6c00] ;  /* 0x006c00007a1c783b */ /* 0x000fe20000004200 */
[----:B------:R-:W-:Y:S01]  /*12300*/  FFMA.FTZ R101, R33, UR4, -R101 ;  /* 0x0000000421657c23 */ /* 0x000fe20008010865 */
[----:B------:R-:W-:Y:S01]  /*12310*/  FADD.FTZ R103, R103, R90 ;  /* 0x0000005a67677221 */ /* 0x000fe20000010000 */
[----:B------:R-:W-:Y:S03]  /*12320*/  FADD.FTZ R77, R77, R92 ;  /* 0x0000005c4d4d7221 */ /* 0x000fe60000010000 */
[----:B------:R-:W-:Y:S03]  /*12330*/  FADD.FTZ R103, R76, R103 ;  /* 0x000000674c677221 */ /* 0x000fe60000010000 */
[----:B------:R-:W4:Y:S01]  /*12340*/  MUFU.EX2 R102, R102 ;  /* 0x0000006600667308 */ /* 0x000f220000000800 */
[----:B------:R-:W-:Y:S01]  /*12350*/  LDSM.16.MT88.4 R32, [R122+0x7c00] ;  /* 0x007c00007a20783b */ /* 0x000fe20000004200 */
[----:B------:R-:W-:Y:S01]  /*12360*/  FADD.FTZ R94, R94, R77 ;  /* 0x0000004d5e5e7221 */ /* 0x000fe20000010000 */
[----:B-1----:R-:W-:Y:S07]  /*12370*/  FADD.FTZ R6, R78, R103 ;  /* 0x000000674e067221 */ /* 0x002fee0000010000 */
[----:B------:R-:W1:Y:S01]  /*12380*/  MUFU.EX2 R104, R104 ;  /* 0x0000006800687308 */ /* 0x000e620000000800 */
[C---:B---3--:R-:W-:Y:S01]  /*12390*/  F2FP.BF16.F32.PACK_AB R18, R79.reuse, R78 ;  /* 0x0000004e4f12723e */ /* 0x048fe200000010ff */
[----:B------:R-:W-:Y:S08]  /*123a0*/  FADD.FTZ R6, R79, R6 ;  /* 0x000000064f067221 */ /* 0x000ff00000010000 */
[----:B------:R-:W3:Y:S01]  /*123b0*/  MUFU.EX2 R84, R101 ;  /* 0x0000006500547308 */ /* 0x000ee20000000800 */
[C---:B----4-:R-:W-:Y:S01]  /*123c0*/  F2FP.BF16.F32.PACK_AB R19, R102.reuse, R105 ;  /* 0x000000696613723e */ /* 0x050fe200000010ff */
[----:B------:R-:W-:Y:S04]  /*123d0*/  FADD.FTZ R105, R105, R94 ;  /* 0x0000005e69697221 */ /* 0x000fe80000010000 */
[----:B------:R-:W-:Y:S02]  /*123e0*/  FADD.FTZ R102, R102, R105 ;  /* 0x0000006966667221 */ /* 0x000fe40000010000 */
[C---:B------:R-:W-:Y:S02]  /*123f0*/  HMMA.16816.F32.BF16 R8, R16.reuse, R20, R8 ;  /* 0x000000141008723c */ /* 0x040fe40000041808 */
[----:B------:R-:W4:Y:S04]  /*12400*/  MUFU.EX2 R97, R97 ;  /* 0x0000006100617308 */ /* 0x000f280000000800 */
[C---:B------:R-:W-:Y:S01]  /*12410*/  HMMA.16816.F32.BF16 R36, R16.reuse, R22, R36 ;  /* 0x000000161024723c */ /* 0x040fe20000041824 */
[----:B------:R-:W5:Y:S05]  /*12420*/  LDSM.16.MT88.4 R20, [R122+0x7800] ;  /* 0x007800007a14783b */ /* 0x000f6a0000004200 */
[C---:B--2---:R-:W-:Y:S06]  /*12430*/  HMMA.16816.F32.BF16 R40, R16.reuse, R24, R40 ;  /* 0x000000181028723c */ /* 0x044fec0000041828 */
[C---:B------:R-:W-:Y:S01]  /*12440*/  HMMA.16816.F32.BF16 R44, R16.reuse, R26, R44 ;  /* 0x0000001a102c723c */ /* 0x040fe2000004182c */
[----:B------:R-:W2:Y:S05]  /*12450*/  LDSM.16.MT88.4 R24, [R120+0x7800] ;  /* 0x007800007818783b */ /* 0x000eaa0000004200 */
[C---:B-----5:R-:W-:Y:S06]  /*12460*/  HMMA.16816.F32.BF16 R48, R16.reuse, R20, R48 ;  /* 0x000000141030723c */ /* 0x060fec0000041830 */
        /* <DEDUP_REMOVED lines=9> */
[----:B------:R-:W-:Y:S01]  /*12500*/  HMMA.16816.F32.BF16 R72, R16, R26, R72 ;  /* 0x0000001a1048723c */ /* 0x000fe20000041848 */
[----:B------:R-:W2:Y:S06]  /*12510*/  LDSM.16.MT88.4 R24, [R120+0x7c00] ;  /* 0x007c00007818783b */ /* 0x000eac0000004200 */
[----:B-1----:R-:W-:Y:S01]  /*12520*/  F2FP.BF16.F32.PACK_AB R16, R104, R109 ;  /* 0x0000006d6810723e */ /* 0x002fe200000010ff */
[----:B------:R-:W-:Y:S03]  /*12530*/  FADD.FTZ R109, R109, R6 ;  /* 0x000000066d6d7221 */ /* 0x000fe60000010000 */
[----:B------:R-:W-:Y:S01]  /*12540*/  F2FP.BF16.F32.PACK_AB R17, R106, R111 ;  /* 0x0000006f6a11723e */ /* 0x000fe200000010ff */
[----:B------:R-:W-:Y:S01]  /*12550*/  FADD.FTZ R111, R111, R102 ;  /* 0x000000666f6f7221 */ /* 0x000fe20000010000 */
[----:B---3--:R-:W-:Y:S01]  /*12560*/  F2FP.BF16.F32.PACK_AB R18, R84, R107 ;  /* 0x0000006b5412723e */ /* 0x008fe200000010ff */
[----:B------:R-:W-:Y:S01]  /*12570*/  FADD.FTZ R104, R104, R109 ;  /* 0x0000006d68687221 */ /* 0x000fe20000010000 */
[----:B----4-:R-:W-:Y:S01]  /*12580*/  F2FP.BF16.F32.PACK_AB R19, R97, R108 ;  /* 0x0000006c6113723e */ /* 0x010fe200000010ff */
[----:B------:R-:W-:Y:S02]  /*12590*/  FADD.FTZ R111, R106, R111 ;  /* 0x0000006f6a6f7221 */ /* 0x000fe40000010000 */
[----:B------:R-:W-:Y:S02]  /*125a0*/  FADD.FTZ R107, R107, R104 ;  /* 0x000000686b6b7221 */ /* 0x000fe40000010000 */
[----:B------:R-:W-:Y:S02]  /*125b0*/  FADD.FTZ R108, R108, R111 ;  /* 0x0000006f6c6c7221 */ /* 0x000fe40000010000 */
[C---:B------:R-:W-:Y:S01]  /*125c0*/  HMMA.16816.F32.BF16 R80, R16.reuse, R28, R8 ;  /* 0x0000001c1050723c */ /* 0x040fe20000041808 */
[----:B------:R-:W1:Y:S02]  /*125d0*/  LDSM.16.MT88.4 R8, [R122+0x8c00] ;  /* 0x008c00007a08783b */ /* 0x000e640000004200 */
[----:B------:R-:W-:Y:S01]  /*125e0*/  FADD.FTZ R143, R84, R107 ;  /* 0x0000006b548f7221 */ /* 0x000fe20000010000 */
[----:B------:R-:W-:Y:S02]  /*125f0*/  FADD.FTZ R142, R97, R108 ;  /* 0x0000006c618e7221 */ /* 0x000fe40000010000 */
[C---:B------:R-:W-:Y:S06]  /*12600*/  HMMA.16816.F32.BF16 R36, R16.reuse, R30, R36 ;  /* 0x0000001e1024723c */ /* 0x040fec0000041824 */
[C---:B-----5:R-:W-:Y:S06]  /*12610*/  HMMA.16816.F32.BF16 R40, R16.reuse, R20, R40 ;  /* 0x000000141028723c */ /* 0x060fec0000041828 */
[C---:B------:R-:W-:Y:S01]  /*12620*/  HMMA.16816.F32.BF16 R44, R16.reuse, R22, R44 ;  /* 0x00000016102c723c */ /* 0x040fe2000004182c */
[----:B------:R-:W3:Y:S05]  /*12630*/  LDSM.16.MT88.4 R20, [R120+0x8c00] ;  /* 0x008c00007814783b */ /* 0x000eea0000004200 */
[C---:B------:R-:W-:Y:S06]  /*12640*/  HMMA.16816.F32.BF16 R48, R16.reuse, R32, R48 ;  /* 0x000000201030723c */ /* 0x040fec0000041830 */
[C---:B------:R-:W-:Y:S06]  /*12650*/  HMMA.16816.F32.BF16 R52, R16.reuse, R34, R52 ;  /* 0x000000221034723c */ /* 0x040fec0000041834 */
[C---:B--2---:R-:W-:Y:S06]  /*12660*/  HMMA.16816.F32.BF16 R56, R16.reuse, R24, R56 ;  /* 0x000000181038723c */ /* 0x044fec0000041838 */
[C---:B------:R-:W-:Y:S06]  /*12670*/  HMMA.16816.F32.BF16 R60, R16.reuse, R26, R60 ;  /* 0x0000001a103c723c */ /* 0x040fec000004183c */
[C---:B-1----:R-:W-:Y:S06]  /*12680*/  HMMA.16816.F32.BF16 R64, R16.reuse, R8, R64 ;  /* 0x000000081040723c */ /* 0x042fec0000041840 */
[C---:B------:R-:W-:Y:S06]  /*12690*/  HMMA.16816.F32.BF16 R68, R16.reuse, R10, R68 ;  /* 0x0000000a1044723c */ /* 0x040fec0000041844 */
[C---:B---3--:R-:W-:Y:S06]  /*126a0*/  HMMA.16816.F32.BF16 R76, R16.reuse, R20, R12 ;  /* 0x00000014104c723c */ /* 0x048fec000004180c */
[----:B------:R-:W-:Y:S01]  /*126b0*/  HMMA.16816.F32.BF16 R72, R16, R22, R72 ;  /* 0x000000161048723c */ /* 0x000fe20000041848 */
[----:B------:R-:W-:Y:S11]  /*126c0*/  @!UPT UIADD3 URZ, URZ, URZ, URZ ;  /* 0x0000003f3f3ff290 */ /* 0x000ff6000fffe03f */
[----:B------:R-:W-:Y:S01]  /*126d0*/  @!UPT UIADD3 URZ, URZ, URZ, URZ ;  /* 0x0000003f3f3ff290 */ /* 0x000fe2000fffe03f */
[----:B------:R-:W-:Y:S11]  /*126e0*/  @P0 BRA `(.L_x_4918) ;  /* 0xffffffd800a00947 */ /* 0x000ff6000383ffff */
.L_x_4914:
[----:B------:R-:W1:Y:S01]  /*126f0*/  SHFL.BFLY PT, R4, R143, 0x2, 0x1f ;  /* 0x0c401f008f047f89 */ /* 0x000e6200000e0000 */
[----:B------:R-:W2:Y:S01]  /*12700*/  S2UR UR4, SR_CgaCtaId ;  /* 0x00000000000479c3 */ /* 0x000ea20000008800 */
[----:B------:R-:W-:Y:S01]  /*12710*/  MOV R8, 0x3f800000 ;  /* 0x3f80000000087802 */ /* 0x000fe20000000f00 */
[----:B------:R-:W-:Y:S01]  /*12720*/  UMOV UR5, 0x400 ;  /* 0x0000040000057882 */ /* 0x000fe20000000000 */
[----:B------:R-:W3:Y:S01]  /*12730*/  SHFL.BFLY PT, R5, R142, 0x2, 0x1f ;  /* 0x0c401f008e057f89 */ /* 0x000ee200000e0000 */
[----:B------:R-:W-:Y:S01]  /*12740*/  MOV R7, 0x3f800000 ;  /* 0x3f80000000077802 */ /* 0x000fe20000000f00 */
[----:B------:R-:W-:Y:S01]  /*12750*/  BSSY B0, `(.L_x_4919) ;  /* 0x00000bb000007945 */ /* 0x000fe20003800000 */
[----:B------:R-:W-:Y:S02]  /*12760*/  LEA R136, R136, R135, 0x4 ;  /* 0x0000008788887211 */ /* 0x000fe400078e20ff */
        /* <DEDUP_REMOVED lines=15> */
[----:B------:R-:W-:Y:S02]  /*12860*/  LOP3.LUT R15, R11, 0xfffffffc, RZ, 0xc0, !PT ;  /* 0xfffffffc0b0f7812 */ /* 0x000fe400078ec0ff */
[----:B------:R-:W-:Y:S02]  /*12870*/  SHF.R.S32.HI R11, RZ, 0x2, R11 ;  /* 0x00000002ff0b7819 */ /* 0x000fe4000001140b */
[----:B------:R-:W-:-:S02]  /*12880*/  SHF.R.S32.HI R13, RZ, 0x5, R3 ;  /* 0x00000005ff0d7819 */ /* 0x000fc40000011403 */
[----:B------:R-:W-:Y:S01]  /*12890*/  IADD3 R10, -R15, R4, RZ ;  /* 0x000000040f0a7210 */ /* 0x000fe20007ffe1ff */
[----:B------:R-:W1:Y:S01]  /*128a0*/  @P3 MUFU.RCP R8, R6 ;  /* 0x0000000600083308 */ /* 0x000e620000001000 */
[----:B------:R-:W-:Y:S02]  /*128b0*/  SHF.R.S32.HI R14, RZ, 0x1f, R11 ;  /* 0x0000001fff0e7819 */ /* 0x000fe4000001140b */
[----:B------:R-:W-:Y:S02]  /*128c0*/  LEA R10, R13, R10, 0x8 ;  /* 0x0000000a0d0a7211 */ /* 0x000fe400078e40ff */
[----:B------:R-:W-:Y:S02]  /*128d0*/  LEA.HI R14, R14, R11, RZ, 0x3 ;  /* 0x0000000b0e0e7211 */ /* 0x000fe400078f18ff */
[----:B------:R-:W-:Y:S01]  /*128e0*/  LEA.HI R13, R9, R4, RZ, 0x3 ;  /* 0x00000004090d7211 */ /* 0x000fe200078f18ff */
[----:B------:R-:W-:Y:S01]  /*128f0*/  @P3 MUFU.LG2 R6, R6 ;  /* 0x0000000600063308 */ /* 0x000fe20000000c00 */
[----:B------:R-:W-:-:S02]  /*12900*/  LOP3.LUT R14, R14, 0xfffffff8, RZ, 0xc0, !PT ;  /* 0xfffffff80e0e7812 */ /* 0x000fc400078ec0ff */
[----:B------:R-:W-:Y:S02]  /*12910*/  SHF.R.S32.HI R12, RZ, 0x3, R13 ;  /* 0x00000003ff0c7819 */ /* 0x000fe4000001140d */
[----:B------:R-:W-:Y:S02]  /*12920*/  LEA.HI R16, R9, R4, RZ, 0x6 ;  /* 0x0000000409107211 */ /* 0x000fe400078f30ff */
[----:B------:R-:W-:Y:S02]  /*12930*/  IADD3 R11, R11, -R14, RZ ;  /* 0x8000000e0b0b7210 */ /* 0x000fe40007ffe0ff */
[----:B------:R-:W-:Y:S01]  /*12940*/  LEA.HI R15, R13, R12, RZ, 0x1 ;  /* 0x0000000c0d0f7211 */ /* 0x000fe200078f08ff */
[----:B------:R-:W-:Y:S01]  /*12950*/  IMAD.SHL.U32 R16, R16, 0x4, RZ ;  /* 0x0000000410107824 */ /* 0x000fe200078e00ff */
[----:B------:R-:W-:Y:S01]  /*12960*/  LEA.HI R14, R9, R4, RZ, 0x4 ;  /* 0x00000004090e7211 */ /* 0x000fe200078f20ff */
[C---:B-1----:R-:W-:Y:S01]  /*12970*/  FMUL.FTZ R80, R8.reuse, R80 ;  /* 0x0000005008507220 */ /* 0x042fe20000410000 */
[----:B------:R-:W-:Y:S01]  /*12980*/  LOP3.LUT R9, R13, 0xfffffff8, RZ, 0xc0, !PT ;  /* 0xfffffff80d097812 */ /* 0x000fe200078ec0ff */
[C---:B------:R-:W-:Y:S01]  /*12990*/  FMUL.FTZ R81, R8.reuse, R81 ;  /* 0x0000005108517220 */ /* 0x040fe20000410000 */
[----:B------:R-:W-:Y:S01]  /*129a0*/  LOP3.LUT R13, R15, 0xfffffffe, RZ, 0xc0, !PT ;  /* 0xfffffffe0f0d7812 */ /* 0x000fe200078ec0ff */
[C---:B------:R-:W-:Y:S01]  /*129b0*/  FMUL.FTZ R36, R8.reuse, R36 ;  /* 0x0000002408247220 */ /* 0x040fe20000410000 */
[----:B------:R-:W-:Y:S01]  /*129c0*/  IADD3 R9, -R9, R4, RZ ;  /* 0x0000000409097210 */ /* 0x000fe20007ffe1ff */
[C---:B------:R-:W-:Y:S01]  /*129d0*/  FMUL.FTZ R37, R8.reuse, R37 ;  /* 0x0000002508257220 */ /* 0x040fe20000410000 */
[----:B------:R-:W-:Y:S01]  /*129e0*/  FSETP.NE.FTZ.AND P2, PT, R5, RZ, PT ;  /* 0x000000ff0500720b */ /* 0x000fe20003f55000 */
[C---:B------:R-:W-:Y:S01]  /*129f0*/  FMUL.FTZ R40, R8.reuse, R40 ;  /* 0x0000002808287220 */ /* 0x040fe20000410000 */
[----:B------:R-:W-:Y:S01]  /*12a00*/  LEA.HI R17, R11, R11, RZ, 0x1 ;  /* 0x0000000b0b117211 */ /* 0x000fe200078f08ff */
[----:B------:R-:W-:Y:S01]  /*12a10*/  FMUL.FTZ R41, R8, R41 ;  /* 0x0000002908297220 */ /* 0x000fe20000410000 */
[----:B------:R-:W-:Y:S01]  /*12a20*/  LOP3.LUT R16, R16, 0x3fffff00, RZ, 0xc0, !PT ;  /* 0x3fffff0010107812 */ /* 0x000fe200078ec0ff */
[----:B------:R-:W-:Y:S01]  /*12a30*/  FMUL.FTZ R44, R8, R44 ;  /* 0x0000002c082c7220 */ /* 0x000fe20000410000 */
[----:B------:R-:W-:Y:S01]  /*12a40*/  IADD3 R13, R12, -R13, RZ ;  /* 0x8000000d0c0d7210 */ /* 0x000fe20007ffe0ff */
[C---:B------:R-:W-:Y:S01]  /*12a50*/  FMUL.FTZ R45, R8.reuse, R45 ;  /* 0x0000002d082d7220 */ /* 0x040fe20000410000 */
[----:B------:R-:W-:Y:S01]  /*12a60*/  SHF.R.S32.HI R14, RZ, 0x4, R14 ;  /* 0x00000004ff0e7819 */ /* 0x000fe2000001140e */
[C---:B------:R-:W-:Y:S01]  /*12a70*/  FMUL.FTZ R48, R8.reuse, R48 ;  /* 0x0000003008307220 */ /* 0x040fe20000410000 */
[----:B------:R-:W-:Y:S01]  /*12a80*/  LEA.HI R15, R9, R9, RZ, 0x1 ;  /* 0x00000009090f7211 */ /* 0x000fe200078f08ff */
[----:B------:R-:W-:Y:S01]  /*12a90*/  FMUL.FTZ R49, R8, R49 ;  /* 0x0000003108317220 */ /* 0x000fe20000410000 */
[----:B------:R-:W-:Y:S01]  /*12aa0*/  LOP3.LUT R18, R17, 0x1fffffe, RZ, 0xc0, !PT ;  /* 0x01fffffe11127812 */ /* 0x000fe200078ec0ff */
[----:B------:R-:W-:Y:S01]  /*12ab0*/  IMAD.SHL.U32 R14, R14, 0x40, RZ ;  /* 0x000000400e0e7824 */ /* 0x000fe200078e00ff */
[----:B------:R-:W-:Y:S01]  /*12ac0*/  LEA R13, R13, R16, 0x5 ;  /* 0x000000100d0d7211 */ /* 0x000fe200078e28ff */
[----:B------:R-:W1:Y:S01]  /*12ad0*/  @P2 MUFU.RCP R7, R5 ;  /* 0x0000000500072308 */ /* 0x000e620000001000 */
[----:B------:R-:W-:Y:S01]  /*12ae0*/  LOP3.LUT R16, R15, 0xfffffffe, RZ, 0xc0, !PT ;  /* 0xfffffffe0f107812 */ /* 0x000fe200078ec0ff */
[C---:B------:R-:W-:Y:S01]  /*12af0*/  FMUL.FTZ R52, R8.reuse, R52 ;  /* 0x0000003408347220 */ /* 0x040fe20000410000 */
[----:B------:R-:W-:Y:S01]  /*12b00*/  SHF.R.S32.HI R15, RZ, 0x1, R15 ;  /* 0x00000001ff0f7819 */ /* 0x000fe2000001140f */
[C---:B------:R-:W-:Y:S01]  /*12b10*/  FMUL.FTZ R53, R8.reuse, R53 ;  /* 0x0000003508357220 */ /* 0x040fe20000410000 */
[----:B------:R-:W-:Y:S01]  /*12b20*/  SHF.R.S32.HI R17, RZ, 0x1, R17 ;  /* 0x00000001ff117819 */ /* 0x000fe20000011411 */
[C---:B------:R-:W-:Y:S01]  /*12b30*/  FMUL.FTZ R56, R8.reuse, R56 ;  /* 0x0000003808387220 */ /* 0x040fe20000410000 */
[----:B------:R-:W-:Y:S01]  /*12b40*/  IADD3 R11, R11, -R18, RZ ;  /* 0x800000120b0b7210 */ /* 0x000fe20007ffe0ff */
[----:B------:R-:W-:Y:S01]  /*12b50*/  FMUL.FTZ R57, R8, R57 ;  /* 0x0000003908397220 */ /* 0x000fe20000410000 */
[----:B------:R-:W-:Y:S01]  /*12b60*/  LOP3.LUT R14, R14, 0xc0, RZ, 0xc0, !PT ;  /* 0x000000c00e0e7812 */ /* 0x000fe200078ec0ff */
[C---:B------:R-:W-:Y:S01]  /*12b70*/  FMUL.FTZ R60, R8.reuse, R60 ;  /* 0x0000003c083c7220 */ /* 0x040fe20000410000 */
[----:B------:R-:W-:Y:S01]  /*12b80*/  SHF.L.U32 R15, R15, 0x3, RZ ;  /* 0x000000030f0f7819 */ /* 0x000fe200000006ff */
[----:B------:R-:W-:Y:S01]  /*12b90*/  IMAD R11, R11, 0x10, R10 ;  /* 0x000000100b0b7824 */ /* 0x000fe200078e020a */
[C---:B------:R-:W-:Y:S01]  /*12ba0*/  SHF.L.U32 R18, R17.reuse, 0x6, RZ ;  /* 0x0000000611127819 */ /* 0x040fe200000006ff */
[----:B------:R-:W-:Y:S01]  /*12bb0*/  FMUL.FTZ R61, R8, R61 ;  /* 0x0000003d083d7220 */ /* 0x000fe20000410000 */
[----:B------:R-:W-:Y:S01]  /*12bc0*/  LOP3.LUT R10, R14, 0x18, R15, 0xf8, !PT ;  /* 0x000000180e0a7812 */ /* 0x000fe200078ef80f */
[----:B------:R-:W-:Y:S01]  /*12bd0*/  FMUL.FTZ R64, R8, R64 ;  /* 0x0000004008407220 */ /* 0x000fe20000410000 */
[----:B------:R-:W-:Y:S01]  /*12be0*/  LOP3.LUT R18, R18, 0xc0, RZ, 0xc0, !PT ;  /* 0x000000c012127812 */ /* 0x000fe200078ec0ff */
[C---:B------:R-:W-:Y:S01]  /*12bf0*/  FMUL.FTZ R65, R8.reuse, R65 ;  /* 0x0000004108417220 */ /* 0x040fe20000410000 */
        /* <DEDUP_REMOVED lines=10> */
[----:B------:R-:W-:Y:S01]  /*12ca0*/  IADD3 R16, R9, -R16, RZ ;  /* 0x8000001009107210 */ /* 0x000fe20007ffe0ff */
[----:B------:R-:W-:Y:S01]  /*12cb0*/  FMUL.FTZ R73, R8, R73 ;  /* 0x0000004908497220 */ /* 0x000fe20000410000 */
[----:B------:R-:W-:Y:S01]  /*12cc0*/  LEA R11, R11, UR4, 0x2 ;  /* 0x000000040b0b7c11 */ /* 0x000fe2000f8e10ff */
[----:B-1----:R-:W-:Y:S01]  /*12cd0*/  FMUL.FTZ R83, R7, R83 ;  /* 0x0000005307537220 */ /* 0x002fe20000410000 */
[----:B------:R-:W-:Y:S01]  /*12ce0*/  LOP3.LUT P0, RZ, R17, 0x2, RZ, 0xc0, !PT ;  /* 0x0000000211ff7812 */ /* 0x000fe2000780c0ff */
        /* <DEDUP_REMOVED lines=24> */
[----:B------:R-:W-:Y:S01]  /*12e70*/  LEA R13, R16, R13, 0x2 ;  /* 0x0000000d100d7211 */ /* 0x000fe200078e10ff */
[----:B------:R-:W-:Y:S01]  /*12e80*/  STS.64 [R11], R80 ;  /* 0x000000500b007388 */ /* 0x000fe20000000a00 */
[----:B------:R-:W-:Y:S01]  /*12e90*/  LOP3.LUT R10, R10, R19, RZ, 0x3c, !PT ;  /* 0x000000130a0a7212 */ /* 0x000fe200078e3cff */
[----:B------:R-:W4:Y:S01]  /*12ea0*/  LDC.64 R14, c[0x0][0x2c0] ;  /* 0x0000b000ff0e7b82 */ /* 0x000f220000000a00 */
[C---:B------:R-:W-:Y:S01]  /*12eb0*/  IADD3 R7, R11.reuse, -0x20, RZ ;  /* 0xffffffe00b077810 */ /* 0x040fe20007ffe0ff */
[----:B------:R-:W-:Y:S01]  /*12ec0*/  @P1 VIADD R7, R11, 0x20 ;  /* 0x000000200b071836 */ /* 0x000fe20000000000 */
[----:B------:R-:W-:Y:S01]  /*12ed0*/  SEL R8, R8, 0xffffffc0, !P0 ;  /* 0xffffffc008087807 */ /* 0x000fe20004000000 */
[----:B------:R-:W-:Y:S01]  /*12ee0*/  STS.64 [R11+0x400], R82 ;  /* 0x000400520b007388 */ /* 0x000fe20000000a00 */
[----:B------:R-:W-:Y:S01]  /*12ef0*/  IADD3 R10, R13, R10, RZ ;  /* 0x0000000a0d0a7210 */ /* 0x000fe20007ffe0ff */
[----:B------:R-:W1:Y:S01]  /*12f00*/  @P2 MUFU.LG2 R5, R5 ;  /* 0x0000000500052308 */ /* 0x000e620000000c00 */
[----:B------:R-:W-:Y:S01]  /*12f10*/  IADD3 R13, R11, R8, RZ ;  /* 0x000000080b0d7210 */ /* 0x000fe20007ffe0ff */
[----:B------:R-:W-:Y:S01]  /*12f20*/  STS.64 [R7], R36 ;  /* 0x0000002407007388 */ /* 0x000fe20000000a00 */
[----:B------:R-:W-:Y:S01]  /*12f30*/  IADD3 R8, R8, R7, RZ ;  /* 0x0000000708087210 */ /* 0x000fe20007ffe0ff */
[----:B------:R-:W-:Y:S01]  /*12f40*/  @P3 FMUL.FTZ R29, R6, 0.69314718246459960938 ;  /* 0x3f317218061d3820 */ /* 0x000fe20000410000 */
[----:B------:R-:W-:Y:S01]  /*12f50*/  LEA R10, R10, UR4, 0x2 ;  /* 0x000000040a0a7c11 */ /* 0x000fe2000f8e10ff */
[----:B------:R-:W-:Y:S01]  /*12f60*/  STS.64 [R7+0x400], R38 ;  /* 0x0004002607007388 */ /* 0x000fe20000000a00 */
[----:B------:R-:W2:Y:S01]  /*12f70*/  S2UR UR4, SR_CTAID.Z ;  /* 0x00000000000479c3 */ /* 0x000ea20000002700 */
[----:B------:R-:W-:-:S02]  /*12f80*/  LOP3.LUT R3, R3, 0xffffffe0, RZ, 0xc0, !PT ;  /* 0xffffffe003037812 */ /* 0x000fc400078ec0ff */
[----:B------:R-:W-:Y:S01]  /*12f90*/  STS.64 [R13], R40 ;  /* 0x000000280d007388 */ /* 0x000fe20000000a00 */
[----:B------:R-:W-:Y:S02]  /*12fa0*/  SHF.L.U32 R6, R9, 0x2, RZ ;  /* 0x0000000209067819 */ /* 0x000fe400000006ff */
[----:B------:R-:W-:Y:S01]  /*12fb0*/  IADD3 R3, -R3, R4, RZ ;  /* 0x0000000403037210 */ /* 0x000fe20007ffe1ff */
[----:B------:R-:W-:Y:S01]  /*12fc0*/  STS.64 [R13+0x400], R42 ;  /* 0x0004002a0d007388 */ /* 0x000fe20000000a00 */
[--C-:B------:R-:W-:Y:S02]  /*12fd0*/  IMAD.MOV R4, RZ, RZ, -R129.reuse ;  /* 0x000000ffff047224 */ /* 0x100fe400078e0a81 */
[----:B------:R-:W-:Y:S01]  /*12fe0*/  LOP3.LUT P0, RZ, R3, 0x3, RZ, 0xc0, !PT ;  /* 0x0000000303ff7812 */ /* 0x000fe2000780c0ff */
[----:B------:R-:W-:Y:S01]  /*12ff0*/  STS.64 [R8], R44 ;  /* 0x0000002c08007388 */ /* 0x000fe20000000a00 */
[----:B----4-:R-:W-:Y:S02]  /*13000*/  IMAD R14, R28, R14, R129 ;  /* 0x0000000e1c0e7224 */ /* 0x010fe400078e0281 */
[----:B-1----:R-:W-:Y:S01]  /*13010*/  @P2 FMUL.FTZ R5, R5, 0.69314718246459960938 ;  /* 0x3f31721805052820 */ /* 0x002fe20000410000 */
[----:B------:R-:W-:Y:S01]  /*13020*/  MOV R3, 0xff800000 ;  /* 0xff80000000037802 */ /* 0x000fe20000000f00 */
[----:B------:R-:W-:Y:S01]  /*13030*/  STS.64 [R8+0x400], R46 ;  /* 0x0004002e08007388 */ /* 0x000fe20000000a00 */
[----:B------:R-:W-:-:S03]  /*13040*/  MOV R28, 0xff800000 ;  /* 0xff800000001c7802 */ /* 0x000fc60000000f00 */
        /* <DEDUP_REMOVED lines=16> */
[----:B-1----:R-:W1:Y:S08]  /*13150*/  @P2 LDC R11, c[0x0][0x2e8] ;  /* 0x0000ba00ff0b2b82 */ /* 0x002e700000000800 */
[----:B------:R-:W-:Y:S08]  /*13160*/  BAR.SYNC.DEFER_BLOCKING 0x0 ;  /* 0x0000000000007b1d */ /* 0x000ff00000010000 */
[----:B---3--:R-:W2:Y:S08]  /*13170*/  LDC R7, c[0x0][0x270] ;  /* 0x00009c00ff077b82 */ /* 0x008eb00000000800 */
[----:B----4-:R-:W3:Y:S01]  /*13180*/  @P3 LDC R13, c[0x0][0x2e8] ;  /* 0x0000ba00ff0d3b82 */ /* 0x010ee20000000800 */
[----:B-----5:R-:W-:Y:S01]  /*13190*/  SHF.L.U32 R8, R30, 0x6, RZ ;  /* 0x000000061e087819 */ /* 0x020fe200000006ff */
[----:B------:R4:W3:Y:S01]  /*131a0*/  LDS.128 R24, [R10+0x1800] ;  /* 0x001800000a187984 */ /* 0x0008e20000000c00 */
[----:B-1----:R-:W-:-:S03]  /*131b0*/  @P2 FFMA.FTZ R28, R0, R11, R5 ;  /* 0x0000000b001c2223 */ /* 0x002fc60000010005 */
[----:B------:R4:W1:Y:S01]  /*131c0*/  LDS.128 R20, [R10+0x3800] ;  /* 0x003800000a147984 */ /* 0x0008620000000c00 */
[----:B--2---:R-:W-:-:S03]  /*131d0*/  IMAD R4, R7, R4, UR4 ;  /* 0x0000000407047e24 */ /* 0x004fc6000f8e0204 */
[----:B------:R4:W2:Y:S01]  /*131e0*/  LDS.128 R16, [R10+0x5800] ;  /* 0x005800000a107984 */ /* 0x0008a20000000c00 */
[----:B------:R-:W-:Y:S01]  /*131f0*/  IMAD R4, R14, R7, R4 ;  /* 0x000000070e047224 */ /* 0x000fe200078e0204 */
[----:B------:R-:W-:Y:S01]  /*13200*/  SHF.R.S32.HI R7, RZ, 0x1f, R6 ;  /* 0x0000001fff077819 */ /* 0x000fe20000011406 */
[----:B---3--:R-:W-:Y:S02]  /*13210*/  @P3 FFMA.FTZ R3, R2, R13, R29 ;  /* 0x0000000d02033223 */ /* 0x008fe4000001001d */
[----:B------:R-:W-:Y:S01]  /*13220*/  IMAD R15, R4, R15, R8 ;  /* 0x0000000f040f7224 */ /* 0x000fe200078e0208 */
[----:B------:R-:W-:Y:S06]  /*13230*/  @P0 BRA `(.L_x_4920) ;  /* 0x0000000000300947 */ /* 0x000fec0003800000 */
        /* <DEDUP_REMOVED lines=12> */
.L_x_4920:
[----:B------:R-:W-:Y:S05]  /*13300*/  BSYNC B0 ;  /* 0x0000000000007941 */ /* 0x000fea0003800000 */
.L_x_4919:
[----:B------:R-:W-:Y:S01]  /*13310*/  IMAD R127, R30, -0x40, R127 ;  /* 0xffffffc01e7f7824 */ /* 0x000fe200078e027f */
[----:B------:R-:W-:Y:S01]  /*13320*/  ULDC UR4, c[0x0][0x2dc] ;  /* 0x0000b70000047ab9 */ /* 0x000fe20000000800 */
[C---:B---3--:R-:W-:Y:S01]  /*13330*/  IMAD.WIDE R4, R12.reuse, 0x60, R6 ;  /* 0x000000600c047825 */ /* 0x048fe200078e0206 */
[----:B------:R3:W1:Y:S01]  /*13340*/  LDS.128 R32, [R10] ;  /* 0x000000000a207984 */ /* 0x0006620000000c00 */
[----:B------:R-:W-:Y:S01]  /*13350*/  BSSY B0, `(.L_x_4921) ;  /* 0x000001b000007945 */ /* 0x000fe20003800000 */
[CC--:B------:R-:W-:Y:S01]  /*13360*/  ISETP.GE.AND P1, PT, R12.reuse, R127.reuse, PT ;  /* 0x0000007f0c00720c */ /* 0x0c0fe20003f26270 */
[C---:B------:R-:W-:Y:S01]  /*13370*/  VIADD R2, R12.reuse, 0x10 ;  /* 0x000000100c027836 */ /* 0x040fe20000000000 */
[----:B------:R3:W1:Y:S01]  /*13380*/  LDS.128 R28, [R10+0x2000] ;  /* 0x002000000a1c7984 */ /* 0x0006620000000c00 */
[C---:B------:R-:W-:Y:S02]  /*13390*/  VIADD R0, R12.reuse, 0x20 ;  /* 0x000000200c007836 */ /* 0x040fe40000000000 */
[----:B------:R-:W-:Y:S01]  /*133a0*/  VIADD R12, R12, 0x30 ;  /* 0x000000300c0c7836 */ /* 0x000fe20000000000 */
[-C--:B------:R-:W-:Y:S01]  /*133b0*/  ISETP.GE.AND P5, PT, R2, R127.reuse, PT ;  /* 0x0000007f0200720c */ /* 0x080fe20003fa6270 */
[----:B------:R-:W-:Y:S01]  /*133c0*/  IMAD R3, R15, UR4, RZ ;  /* 0x000000040f037c24 */ /* 0x000fe2000f8e02ff */
[----:B------:R-:W-:Y:S01]  /*133d0*/  ULDC.64 UR4, c[0x0][0x288] ;  /* 0x0000a20000047ab9 */ /* 0x000fe20000000a00 */
[-C--:B------:R-:W-:Y:S01]  /*133e0*/  ISETP.GE.AND P4, PT, R0, R127.reuse, PT ;  /* 0x0000007f0000720c */ /* 0x080fe20003f86270 */
[----:B------:R-:W-:Y:S01]  /*133f0*/  VIADD R2, R6, 0x20 ;  /* 0x0000002006027836 */ /* 0x000fe20000000000 */
[----:B------:R-:W-:Y:S01]  /*13400*/  ISETP.GE.AND P3, PT, R12, R127, PT ;  /* 0x0000007f0c00720c */ /* 0x000fe20003f66270 */
[----:B------:R-:W-:Y:S01]  /*13410*/  VIADD R0, R6, 0x40 ;  /* 0x0000004006007836 */ /* 0x000fe20000000000 */
[----:B------:R3:W1:Y:S01]  /*13420*/  LDS.128 R12, [R10+0x4000] ;  /* 0x004000000a0c7984 */ /* 0x0006620000000c00 */
[----:B------:R-:W-:-:S04]  /*13430*/  IADD3 R8, P0, R3, R4, RZ ;  /* 0x0000000403087210 */ /* 0x000fc80007f1e0ff */
[----:B------:R-:W-:Y:S02]  /*13440*/  LEA.HI.X.SX32 R3, R3, R5, 0x1, P0 ;  /* 0x0000000503037211 */ /* 0x000fe400000f0eff */
[----:B------:R-:W-:-:S04]  /*13450*/  LEA R4, P0, R8, UR4, 0x2 ;  /* 0x0000000408047c11 */ /* 0x000fc8000f8010ff */
[----:B------:R-:W-:Y:S01]  /*13460*/  LEA.HI.X R5, R8, UR5, R3, 0x2, P0 ;  /* 0x0000000508057c11 */ /* 0x000fe200080f1403 */
[----:B------:R-:W-:Y:S08]  /*13470*/  @P1 BRA `(.L_x_4922) ;  /* 0x0000000000201947 */ /* 0x000ff00003800000 */
[----:B------:R-:W-:Y:S02]  /*13480*/  ULDC UR4, c[0x0][0x2d0] ;  /* 0x0000b40000047ab9 */ /* 0x000fe40000000800 */
[----:B------:R-:W-:Y:S02]  /*13490*/  ISETP.GE.AND P1, PT, R2, UR4, PT ;  /* 0x0000000402007c0c */ /* 0x000fe4000bf26270 */
[----:B------:R-:W-:Y:S02]  /*134a0*/  ISETP.GE.AND P0, PT, R0, UR4, PT ;  /* 0x0000000400007c0c */ /* 0x000fe4000bf06270 */
[----:B------:R-:W-:-:S09]  /*134b0*/  ISETP.GE.AND P2, PT, R6, UR4, PT ;  /* 0x0000000406007c0c */ /* 0x000fd2000bf46270 */
[----:B-1----:R1:W-:Y:S04]  /*134c0*/  @!P1 STG.E.128 desc[UR6][R4.64+0x80], R28 ;  /* 0x0000801c04009986 */ /* 0x0023e8000c101d06 */
[----:B------:R1:W-:Y:S04]  /*134d0*/  @!P0 STG.E.128 desc[UR6][R4.64+0x100], R12 ;  /* 0x0001000c04008986 */ /* 0x0003e8000c101d06 */
[----:B------:R1:W-:Y:S04]  /*134e0*/  @!P2 STG.E.64 desc[UR6][R4.64], R32 ;  /* 0x000000200400a986 */ /* 0x0003e8000c101b06 */
[----:B------:R1:W-:Y:S02]  /*134f0*/  @!P2 STG.E.64 desc[UR6][R4.64+0x8], R34 ;  /* 0x000008220400a986 */ /* 0x0003e4000c101b06 */
.L_x_4922:
[----:B------:R-:W-:Y:S05]  /*13500*/  BSYNC B0 ;  /* 0x0000000000007941 */ /* 0x000fea0003800000 */
.L_x_4921:
[----:B-1----:R1:W1:Y:S01]  /*13510*/  LDS.128 R32, [R10+0x800] ;  /* 0x000800000a207984 */ /* 0x0022620000000c00 */
        /* <DEDUP_REMOVED lines=8> */
[----:B-1----:R1:W-:Y:S04]  /*135a0*/  @!P2 STG.E.128 desc[UR6][R4.64+0x1800], R32 ;  /* 0x001800200400a986 */ /* 0x0023e8000c101d06 */
[----:B------:R1:W-:Y:S04]  /*135b0*/  @!P1 STG.E.128 desc[UR6][R4.64+0x1880], R28 ;  /* 0x0018801c04009986 */ /* 0x0003e8000c101d06 */
[----:B------:R1:W-:Y:S02]  /*135c0*/  @!P0 STG.E.128 desc[UR6][R4.64+0x1900], R12 ;  /* 0x0019000c04008986 */ /* 0x0003e4000c101d06 */
.L_x_4924:
[----:B------:R-:W-:Y:S05]  /*135d0*/  BSYNC B0 ;  /* 0x0000000000007941 */ /* 0x000fea0003800000 */
.L_x_4923:
        /* <DEDUP_REMOVED lines=12> */
.L_x_4926:
[----:B------:R-:W-:Y:S05]  /*136a0*/  BSYNC B0 ;  /* 0x0000000000007941 */ /* 0x000fea0003800000 */
.L_x_4925:
        /* <DEDUP_REMOVED lines=10> */
.L_x_4927:
        /* <DEDUP_REMOVED lines=11> */
.L_x_6492:


//--------------------- .text._ZN5flash24flash_fwd_splitkv_kernelI23Flash_fwd_kernel_traitsILi96ELi64ELi64ELi4ELb0ELb0EN7cutlass10bfloat16_tE19Flash_kernel_traitsILi96ELi64ELi64ELi4ES3_EELb1ELb0ELb0ELb0ELb0ELb1ELb1ELb1EEEvNS_16Flash_fwd_paramsE --------------------------
	.section	.text._ZN5flash24flash_fwd_splitkv_kernelI23Flash_fwd_kernel_traitsILi96ELi64ELi64ELi4ELb0ELb0EN7cutlass10bfloat16_tE19Flash_kernel_traitsILi96ELi64ELi64ELi4ES3_EELb1ELb0ELb0ELb0ELb0ELb1ELb1ELb1EEEvNS_16Flash_fwd_paramsE,"ax",@progbits
	.align	128
        .global         _ZN5flash24flash_fwd_splitkv_kernelI23Flash_fwd_kernel_traitsILi96ELi64ELi64ELi4ELb0ELb0EN7cutlass10bfloat16_tE19Flash_kernel_traitsILi96ELi64ELi64ELi4ES3_EELb1ELb0ELb0ELb0ELb0ELb1ELb1ELb1EEEvNS_16Flash_fwd_paramsE
        .type           _ZN5flash24flash_fwd_splitkv_kernelI23Flash_fwd_kernel_traitsILi96ELi64ELi64ELi4ELb0ELb0EN7cutlass10bfloat16_tE19Flash_kernel_traitsILi96ELi64ELi64ELi4ES3_EELb1ELb0ELb0ELb0ELb0ELb1ELb1ELb1EEEvNS_16Flash_fwd_paramsE,@function
        .size           _ZN5flash24flash_fwd_splitkv_kernelI23Flash_fwd_kernel_traitsILi96ELi64ELi64ELi4ELb0ELb0EN7cutlass10bfloat16_tE19Flash_kernel_traitsILi96ELi64ELi64ELi4ES3_EELb1ELb0ELb0ELb0ELb0ELb1ELb1ELb1EEEvNS_16Flash_fwd_paramsE,(.L_x_6493 - _ZN5flash24flash_fwd_splitkv_kernelI23Flash_fwd_kernel_traitsILi96ELi64ELi64ELi4ELb0ELb0EN7cutlass10bfloat16_tE19Flash_kernel_traitsILi96ELi64ELi64ELi4ES3_EELb1ELb0ELb0ELb0ELb0ELb1ELb1ELb1EEEvNS_16Flash_fwd_paramsE)
        .other          _ZN5flash24flash_fwd_splitkv_kernelI23Flash_fwd_kernel_traitsILi96ELi64ELi64ELi4ELb0ELb0EN7cutlass10bfloat16_tE19Flash_kernel_traitsILi96ELi64ELi64ELi4ES3_EELb1ELb0ELb0ELb0ELb0ELb1ELb1ELb1EEEvNS_16Flash_fwd_paramsE,@"STO_CUDA_ENTRY STV_DEFAULT"
_ZN5flash24flash_fwd_splitkv_kernelI23Flash_fwd_kernel_traitsILi96ELi64ELi64ELi4ELb0ELb0EN7cutlass10bfloat16_tE19Flash_kernel_traitsILi96ELi64ELi64ELi4ES3_EELb1ELb0ELb0ELb0ELb0ELb1ELb1ELb1EEEvNS_16Flash_fwd_paramsE:
.text._ZN5flash24flash_fwd_splitkv_kernelI23Flash_fwd_kernel_traitsILi96ELi64ELi64ELi4ELb0ELb0EN7cutlass10bfloat16_tE19Flash_kernel_traitsILi96ELi64ELi64ELi4ES3_EELb1ELb0ELb0ELb0ELb0ELb1ELb1ELb1EEEvNS_16Flash_fwd_paramsE:
        /* <DEDUP_REMOVED lines=59> */
.L_x_4928:
[----:B------:R-:W1:Y:S02]  /*03b0*/  LDC R75, c[0x0][0x2c8] ;  /* 0x0000b200ff4b7b82 */ /* 0x000e640000000800 */
.L_x_4929:
        /* <DEDUP_REMOVED lines=105> */
.L_x_4932:
[----:B------:R-:W-:Y:S05]  /*0a50*/  BSYNC B0 ;  /* 0x0000000000007941 */ /* 0x000fea0003800000 */
.L_x_4931:
        /* <DEDUP_REMOVED lines=10> */
.L_x_4934:
[----:B------:R-:W-:Y:S05]  /*0b00*/  BSYNC B0 ;  /* 0x0000000000007941 */ /* 0x000fea0003800000 */
.L_x_4933:
        /* <DEDUP_REMOVED lines=11> */
.L_x_4936:
[----:B------:R-:W-:Y:S05]  /*0bc0*/  BSYNC B0 ;  /* 0x0000000000007941 */ /* 0x000fea0003800000 */
.L_x_4935:
        /* <DEDUP_REMOVED lines=9> */
.L_x_4938:
[----:B------:R-:W-:Y:S05]  /*0c60*/  BSYNC B0 ;  /* 0x0000000000007941 */ /* 0x000fea0003800000 */
.L_x_4937:
        /* <DEDUP_REMOVED lines=15> */
.L_x_4930:
        /* <DEDUP_REMOVED lines=24> */
.L_x_4939:
        /* <DEDUP_REMOVED lines=81> */
.L_x_4940:
        /* <DEDUP_REMOVED lines=49> */
.L_x_4942:
        /* <DEDUP_REMOVED lines=31> */
.L_x_4941:
        /* <DEDUP_REMOVED lines=221> */
.L_x_4992:
        /* <DEDUP_REMOVED lines=22> */
.L_x_4945:
[----:B------:R-:W-:Y:S05]  /*2820*/  BSYNC B0 ;  /* 0x0000000000007941 */ /* 0x000fea0003800000 */
.L_x_4944:
        /* <DEDUP_REMOVED lines=15> */
.L_x_4947:
[----:B------:R-:W-:Y:S05]  /*2920*/  BSYNC B0 ;  /* 0x0000000000007941 */ /* 0x000fea0003800000 */
.L_x_4946:
        /* <DEDUP_REMOVED lines=65> */
.L_x_4953:
[----:B------:R-:W-:Y:S05]  /*2d40*/  BSYNC B0 ;  /* 0x0000000000007941 */ /* 0x000fea0003800000 */
.L_x_4952:
        /* <DEDUP_REMOVED lines=48> */
.L_x_4955:
[----:B------:R-:W-:Y:S05]  /*3050*/  BSYNC B0 ;  /* 0x0000000000007941 */ /* 0x000fea0003800000 */
.L_x_4954:
        /* <DEDUP_REMOVED lines=47> */
.L_x_4951:
[----:B------:R-:W-:Y:S05]  /*3350*/  BSYNC B1 ;  /* 0x0000000000017941 */ /* 0x000fea0003800000 */
.L_x_4950:
        /* <DEDUP_REMOVED lines=60> */
.L_x_4959:
[----:B------:R-:W-:Y:S05]  /*3720*/  BSYNC B0 ;  /* 0x0000000000007941 */ /* 0x000fea0003800000 */
.L_x_4958:
        /* <DEDUP_REMOVED lines=48> */
.L_x_4961:
[----:B------:R-:W-:Y:S05]  /*3a30*/  BSYNC B0 ;  /* 0x0000000000007941 */ /* 0x000fea0003800000 */
.L_x_4960:
        /* <DEDUP_REMOVED lines=47> */
.L_x_4957:
[----:B------:R-:W-:Y:S05]  /*3d30*/  BSYNC B1 ;  /* 0x0000000000017941 */ /* 0x000fea0003800000 */
.L_x_4956:
        /* <DEDUP_REMOVED lines=8> */
.L_x_4949:
        /* <DEDUP_REMOVED lines=90> */
.L_x_4968:
[----:B------:R-:W-:Y:S05]  /*4360*/  BSYNC B0 ;  /* 0x0000000000007941 */ /* 0x000fea0003800000 */
.L_x_4967:
[----:B-----5:R4:W-:Y:S02]  /*4370*/  STG.E.128 desc[UR6][R122.64], R40 ;  /* 0x000000287a007986 */ /* 0x0209e4000c101d06 */
.L_x_4966:
[----:B------:R-:W-:Y:S05]  /*4380*/  BSYNC B1 ;  /* 0x0000000000017941 */ /* 0x000fea0003800000 */
.L_x_4965:
        /* <DEDUP_REMOVED lines=87> */
.L_x_4972:
[----:B------:R-:W-:Y:S05]  /*4900*/  BSYNC B0 ;  /* 0x0000000000007941 */ /* 0x000fea0003800000 */
.L_x_4971:
[----:B-----5:R1:W-:Y:S02]  /*4910*/  STG.E.128 desc[UR6][R122.64+0x40], R40 ;  /* 0x000040287a007986 */ /* 0x0203e4000c101d06 */
.L_x_4970:
[----:B------:R-:W-:Y:S05]  /*4920*/  BSYNC B1 ;  /* 0x0000000000017941 */ /* 0x000fea0003800000 */
.L_x_4969:
        /* <DEDUP_REMOVED lines=86> */
.L_x_4974:
[----:B------:R-:W-:Y:S05]  /*4e90*/  BSYNC B0 ;  /* 0x0000000000007941 */ /* 0x000fea0003800000 */
.L_x_4973:
[----:B-----5:R4:W-:Y:S02]  /*4ea0*/  STG.E.128 desc[UR6][R122.64+0x80], R40 ;  /* 0x000080287a007986 */ /* 0x0209e4000c101d06 */
.L_x_4964:
[----:B------:R-:W-:Y:S05]  /*4eb0*/  BSYNC B2 ;  /* 0x0000000000027941 */ /* 0x000fea0003800000 */
.L_x_4963:
        /* <DEDUP_REMOVED lines=94> */
.L_x_4980:
[----:B------:R-:W-:Y:S05]  /*54a0*/  BSYNC B0 ;  /* 0x0000000000007941 */ /* 0x000fea0003800000 */
.L_x_4979:
[----:B-----5:R4:W-:Y:S02]  /*54b0*/  STG.E.128 desc[UR6][R124.64], R40 ;  /* 0x000000287c007986 */ /* 0x0209e4000c101d06 */
.L_x_4978:
[----:B------:R-:W-:Y:S05]  /*54c0*/  BSYNC B1 ;  /* 0x0000000000017941 */ /* 0x000fea0003800000 */
.L_x_4977:
        /* <DEDUP_REMOVED lines=93> */
.L_x_4984:
[----:B------:R-:W-:Y:S05]  /*5aa0*/  BSYNC B0 ;  /* 0x0000000000007941 */ /* 0x000fea0003800000 */
.L_x_4983:
[----:B-----5:R4:W-:Y:S02]  /*5ab0*/  STG.E.128 desc[UR6][R124.64+0x40], R40 ;  /* 0x000040287c007986 */ /* 0x0209e4000c101d06 */
.L_x_4982:
[----:B------:R-:W-:Y:S05]  /*5ac0*/  BSYNC B1 ;  /* 0x0000000000017941 */ /* 0x000fea0003800000 */
.L_x_4981:
        /* <DEDUP_REMOVED lines=92> */
.L_x_4986:
[----:B------:R-:W-:Y:S05]  /*6090*/  BSYNC B0 ;  /* 0x0000000000007941 */ /* 0x000fea0003800000 */
.L_x_4985:
[----:B-----5:R4:W-:Y:S02]  /*60a0*/  STG.E.128 desc[UR6][R124.64+0x80], R40 ;  /* 0x000080287c007986 */ /* 0x0209e4000c101d06 */
.L_x_4976:
[----:B------:R-:W-:Y:S05]  /*60b0*/  BSYNC B2 ;  /* 0x0000000000027941 */ /* 0x000fea0003800000 */
.L_x_4975:
        /* <DEDUP_REMOVED lines=8> */
.L_x_4948:
        /* <DEDUP_REMOVED lines=11> */
.L_x_4988:
[----:B------:R-:W-:Y:S05]  /*61f0*/  BSYNC B0 ;  /* 0x0000000000007941 */ /* 0x000fea0003800000 */
.L_x_4987:
        /* <DEDUP_REMOVED lines=12> */
.L_x_4989:
[----:B------:R-:W-:Y:S05]  /*62c0*/  BSYNC B0 ;  /* 0x0000000000007941 */ /* 0x000fea0003800000 */
.L_x_4962:
        /* <DEDUP_REMOVED lines=81> */
.L_x_4990:
        /* <DEDUP_REMOVED lines=8> */
.L_x_4991:
[----:B------:R-:W-:Y:S04]  /*6860*/  IADD3 R9, R9, -0x1, RZ ;  /* 0xffffffff09097810 */ /* 0x000fe80007ffe0ff */
[----:B------:R-:W-:Y:S11]  /*6870*/  ISETP.GT.AND P0, PT, R9, R88, PT ;  /* 0x000000580900720c */ /* 0x000ff60003f04270 */
[----:B------:R-:W-:Y:S02]  /*6880*/  @!UPT UIADD3 URZ, URZ, URZ, URZ ;  /* 0x0000003f3f3ff290 */ /* 0x000fe4000fffe03f */
[----:B------:R-:W-:Y:S05]  /*6890*/  @P0 BRA `(.L_x_4992) ;  /* 0xffffffbc00880947 */ /* 0x000fea000383ffff */
.L_x_4943:
        /* <DEDUP_REMOVED lines=97> */
.L_x_5001:
[----:B------:R-:W-:Y:S05]  /*6eb0*/  BSYNC B0 ;  /* 0x0000000000007941 */ /* 0x000fea0003800000 */
.L_x_5000:
[----:B-----5:R3:W-:Y:S04]  /*6ec0*/  STS.64 [R128], R16 ;  /* 0x0000001080007388 */ /* 0x0207e80000000a00 */
[----:B------:R3:W-:Y:S02]  /*6ed0*/  STS.64 [R128+0x8], R18 ;  /* 0x0000081280007388 */ /* 0x0007e40000000a00 */
.L_x_4999:
[----:B------:R-:W-:Y:S05]  /*6ee0*/  BSYNC B1 ;  /* 0x0000000000017941 */ /* 0x000fea0003800000 */
.L_x_4998:
        /* <DEDUP_REMOVED lines=45> */
.L_x_5005:
[----:B------:R-:W-:Y:S05]  /*71c0*/  BSYNC B0 ;  /* 0x0000000000007941 */ /* 0x000fea0003800000 */
.L_x_5004:
[----:B-----5:R1:W-:Y:S02]  /*71d0*/  STS.128 [R128+0x1000], R16 ;  /* 0x0010001080007388 */ /* 0x0203e40000000c00 */
.L_x_5003:
[----:B------:R-:W-:Y:S05]  /*71e0*/  BSYNC B1 ;  /* 0x0000000000017941 */ /* 0x000fea0003800000 */
.L_x_5002:
        /* <DEDUP_REMOVED lines=44> */
.L_x_5007:
[----:B------:R-:W-:Y:S05]  /*74b0*/  BSYNC B0 ;  /* 0x0000000000007941 */ /* 0x000fea0003800000 */
.L_x_5006:
[----:B-----5:R3:W-:Y:S02]  /*74c0*/  STS.128 [R128+0x2000], R16 ;  /* 0x0020001080007388 */ /* 0x0207e40000000c00 */
.L_x_4997:
[----:B------:R-:W-:Y:S05]  /*74d0*/  BSYNC B2 ;  /* 0x0000000000027941 */ /* 0x000fea0003800000 */
.L_x_4996:
        /* <DEDUP_REMOVED lines=27> */
[C---:B------:R-:W-:Y:S02]  /*7690*/  LOP3.LUT R0, R17.reuse, 0xffff0000, RZ, 0xc0, !PT ;  /* 0xffff000011007812 */ /* 0x040fe400078ec0ff */
[----:B------:R-:W-:-:S02]  /*76a0*/  SHF.L.U32 R3, R17, 0x10, RZ ;  /* 0x0000001011037819 */ /* 0x000fc400000006ff */
        /* <DEDUP_REMOVED lines=8> */
[----:B------:R-:W-:Y:S01]  /*7730*/  FMUL.FTZ R18, R0, R13 ;  /* 0x0000000d00127220 */ /* 0x000fe20000410000 */
[----:B------:R-:W-:Y:S01]  /*7740*/  LOP3.LUT R22, R7, 0xffff0000, RZ, 0xc0, !PT ;  /* 0xffff000007167812 */ /* 0x000fe200078ec0ff */
[----:B------:R-:W-:Y:S01]  /*7750*/  FMUL.FTZ R26, R14, R19 ;  /* 0x000000130e1a7220 */ /* 0x000fe20000410000 */
[----:B------:R-:W-:Y:S01]  /*7760*/  SHF.L.U32 R4, R4, 0x10, RZ ;  /* 0x0000001004047819 */ /* 0x000fe200000006ff */
[C---:B------:R-:W-:Y:S01]  /*7770*/  FMUL.FTZ R13, R3.reuse, R13 ;  /* 0x0000000d030d7220 */ /* 0x040fe20000410000 */
[----:B------:R-:W-:Y:S01]  /*7780*/  FFMA.FTZ R18, R3, R23, -R18 ;  /* 0x0000001703127223 */ /* 0x000fe20000010812 */
[C---:B------:R-:W-:Y:S01]  /*7790*/  FMUL.FTZ R19, R15.reuse, R19 ;  /* 0x000000130f137220 */ /* 0x040fe20000410000 */
[----:B------:R-:W-:Y:S01]  /*77a0*/  FFMA.FTZ R26, R15, R22, -R26 ;  /* 0x000000160f1a7223 */ /* 0x000fe2000001081a */
[----:B------:R-:W-:Y:S01]  /*77b0*/  SHF.L.U32 R6, R6, 0x10, RZ ;  /* 0x0000001006067819 */ /* 0x000fe200000006ff */
[-C--:B------:R-:W-:Y:S01]  /*77c0*/  FMUL.FTZ R3, R17, R4.reuse ;  /* 0x0000000411037220 */ /* 0x080fe20000410000 */
[----:B------:R-:W-:Y:S01]  /*77d0*/  SHF.L.U32 R7, R7, 0x10, RZ ;  /* 0x0000001007077819 */ /* 0x000fe200000006ff */
[-C--:B------:R-:W-:Y:S01]  /*77e0*/  FMUL.FTZ R15, R24, R5.reuse ;  /* 0x00000005180f7220 */ /* 0x080fe20000410000 */
[----:B------:R-:W-:Y:S01]  /*77f0*/  FMUL.FTZ R4, R12, R4 ;  /* 0x000000040c047220 */ /* 0x000fe20000410000 */
[----:B------:R-:W-:Y:S01]  /*7800*/  FMUL.FTZ R5, R16, R5 ;  /* 0x0000000510057220 */ /* 0x000fe20000410000 */
        /* <DEDUP_REMOVED lines=10> */
.L_x_5012:
[----:B------:R-:W-:Y:S05]  /*78b0*/  BSYNC B0 ;  /* 0x0000000000007941 */ /* 0x000fea0003800000 */
.L_x_5011:
[----:B-----5:R3:W-:Y:S02]  /*78c0*/  STS.128 [R128+0x800], R16 ;  /* 0x0008001080007388 */ /* 0x0207e40000000c00 */
.L_x_5010:
[----:B------:R-:W-:Y:S05]  /*78d0*/  BSYNC B1 ;  /* 0x0000000000017941 */ /* 0x000fea0003800000 */
.L_x_5009:
        /* <DEDUP_REMOVED lines=9> */
[C---:B-----5:R-:W-:Y:S02]  /*7970*/  SHF.L.U32 R11, R12.reuse, 0x10, RZ ;  /* 0x000000100c0b7819 */ /* 0x060fe400000006ff */
[----:B-1-3--:R-:W-:Y:S02]  /*7980*/  LOP3.LUT R17, R12, 0xffff0000, RZ, 0xc0, !PT ;  /* 0xffff00000c117812 */ /* 0x00afe400078ec0ff */
[C---:B------:R-:W-:Y:S02]  /*7990*/  SHF.L.U32 R3, R13.reuse, 0x10, RZ ;  /* 0x000000100d037819 */ /* 0x040fe400000006ff */
[----:B------:R-:W-:-:S02]  /*79a0*/  LOP3.LUT R0, R13, 0xffff0000, RZ, 0xc0, !PT ;  /* 0xffff00000d007812 */ /* 0x000fc400078ec0ff */
[C---:B------:R-:W-:Y:S02]  /*79b0*/  LOP3.LUT R13, R15.reuse, 0xffff0000, RZ, 0xc0, !PT ;  /* 0xffff00000f0d7812 */ /* 0x040fe400078ec0ff */
[C---:B------:R-:W-:Y:S02]  /*79c0*/  LOP3.LUT R22, R14.reuse, 0xffff0000, RZ, 0xc0, !PT ;  /* 0xffff00000e167812 */ /* 0x040fe400078ec0ff */
[----:B------:R-:W-:Y:S01]  /*79d0*/  SHF.L.U32 R16, R15, 0x10, RZ ;  /* 0x000000100f107819 */ /* 0x000fe200000006ff */
[----:B------:R-:W-:Y:S01]  /*79e0*/  IMAD.U32 R15, R14, 0x10000, RZ ;  /* 0x000100000e0f7824 */ /* 0x000fe200078e00ff */
[C---:B--2---:R-:W-:Y:S02]  /*79f0*/  LOP3.LUT R12, R4.reuse, 0xffff0000, RZ, 0xc0, !PT ;  /* 0xffff0000040c7812 */ /* 0x044fe400078ec0ff */
[----:B------:R-:W-:Y:S02]  /*7a00*/  SHF.L.U32 R4, R4, 0x10, RZ ;  /* 0x0000001004047819 */ /* 0x000fe400000006ff */
[----:B----4-:R-:W-:Y:S01]  /*7a10*/  LOP3.LUT R23, R6, 0xffff0000, RZ, 0xc0, !PT ;  /* 0xffff000006177812 */ /* 0x010fe200078ec0ff */
[----:B------:R-:W-:Y:S01]  /*7a20*/  FMUL.FTZ R27, R3, R12 ;  /* 0x0000000c031b7220 */ /* 0x000fe20000410000 */
[C---:B------:R-:W-:Y:S01]  /*7a30*/  LOP3.LUT R18, R5.reuse, 0xffff0000, RZ, 0xc0, !PT ;  /* 0xffff000005127812 */ /* 0x040fe200078ec0ff */
[----:B------:R-:W-:-:S02]  /*7a40*/  IMAD.U32 R5, R5, 0x10000, RZ ;  /* 0x0001000005057824 */ /* 0x000fc400078e00ff */
[C---:B------:R-:W-:Y:S01]  /*7a50*/  FMUL.FTZ R14, R0.reuse, R12 ;  /* 0x0000000c000e7220 */ /* 0x040fe20000410000 */
[----:B------:R-:W-:Y:S01]  /*7a60*/  FFMA.FTZ R27, R0, R23, R27 ;  /* 0x00000017001b7223 */ /* 0x000fe2000001001b */
[----:B------:R-:W-:Y:S01]  /*7a70*/  LOP3.LUT R19, R7, 0xffff0000, RZ, 0xc0, !PT ;  /* 0xffff000007137812 */ /* 0x000fe200078ec0ff */
[-C--:B------:R-:W-:Y:S01]  /*7a80*/  FMUL.FTZ R0, R17, R4.reuse ;  /* 0x0000000411007220 */ /* 0x080fe20000410000 */
[----:B------:R-:W-:Y:S01]  /*7a90*/  FMUL.FTZ R12, R11, R4 ;  /* 0x000000040b0c7220 */ /* 0x000fe20000410000 */
[-C--:B------:R-:W-:Y:S01]  /*7aa0*/  FMUL.FTZ R25, R13, R18.reuse ;  /* 0x000000120d197220 */ /* 0x080fe20000410000 */
[----:B------:R-:W-:Y:S01]  /*7ab0*/  SHF.L.U32 R6, R6, 0x10, RZ ;  /* 0x0000001006067819 */ /* 0x000fe200000006ff */
[-C--:B------:R-:W-:Y:S01]  /*7ac0*/  FMUL.FTZ R4, R22, R5.reuse ;  /* 0x0000000516047220 */ /* 0x080fe20000410000 */
[----:B------:R-:W-:Y:S01]  /*7ad0*/  SHF.L.U32 R7, R7, 0x10, RZ ;  /* 0x0000001007077819 */ /* 0x000fe200000006ff */
[C---:B------:R-:W-:Y:S01]  /*7ae0*/  FMUL.FTZ R18, R16.reuse, R18 ;  /* 0x0000001210127220 */ /* 0x040fe20000410000 */
[----:B------:R-:W-:Y:S01]  /*7af0*/  FMUL.FTZ R5, R15, R5 ;  /* 0x000000050f057220 */ /* 0x000fe20000410000 */
[----:B------:R-:W-:Y:S01]  /*7b00*/  FFMA.FTZ R14, R3, R23, -R14 ;  /* 0x00000017030e7223 */ /* 0x000fe2000001080e */
        /* <DEDUP_REMOVED lines=10> */
.L_x_5016:
[----:B------:R-:W-:Y:S05]  /*7bb0*/  BSYNC B0 ;  /* 0x0000000000007941 */ /* 0x000fea0003800000 */
.L_x_5015:
[----:B-----5:R1:W-:Y:S02]  /*7bc0*/  STS.128 [R128+0x1800], R12 ;  /* 0x0018000c80007388 */ /* 0x0203e40000000c00 */
.L_x_5014:
[----:B------:R-:W-:Y:S05]  /*7bd0*/  BSYNC B1 ;  /* 0x0000000000017941 */ /* 0x000fea0003800000 */
.L_x_5013:
        /* <DEDUP_REMOVED lines=21> */
[----:B------:R-:W-:Y:S01]  /*7d30*/  LOP3.LUT R9, R7, 0xffff0000, RZ, 0xc0, !PT ;  /* 0xffff000007097812 */ /* 0x000fe200078ec0ff */
[C---:B------:R-:W-:Y:S01]  /*7d40*/  FMUL.FTZ R11, R3.reuse, R11 ;  /* 0x0000000b030b7220 */ /* 0x040fe20000410000 */
[----:B------:R-:W-:Y:S01]  /*7d50*/  FMUL.FTZ R16, R12, R15 ;  /* 0x0000000f0c107220 */ /* 0x000fe20000410000 */
[----:B------:R-:W-:Y:S01]  /*7d60*/  FFMA.FTZ R8, R3, R17, -R8 ;  /* 0x0000001103087223 */ /* 0x000fe20000010808 */
[----:B------:R-:W-:Y:S01]  /*7d70*/  SHF.L.U32 R3, R4, 0x10, RZ ;  /* 0x0000001004037819 */ /* 0x000fe200000006ff */
[C---:B------:R-:W-:Y:S01]  /*7d80*/  FMUL.FTZ R15, R13.reuse, R15 ;  /* 0x0000000f0d0f7220 */ /* 0x040fe20000410000 */
[----:B------:R-:W-:Y:S01]  /*7d90*/  FFMA.FTZ R16, R13, R9, -R16 ;  /* 0x000000090d107223 */ /* 0x000fe20000010810 */
[----:B------:R-:W-:Y:S01]  /*7da0*/  FFMA.FTZ R11, R0, R17, R11 ;  /* 0x00000011000b7223 */ /* 0x000fe2000001000b */
[----:B------:R-:W-:Y:S01]  /*7db0*/  SHF.L.U32 R13, R7, 0x10, RZ ;  /* 0x00000010070d7819 */ /* 0x000fe200000006ff */
[----:B------:R-:W-:Y:S01]  /*7dc0*/  FFMA.FTZ R15, R12, R9, R15 ;  /* 0x000000090c0f7223 */ /* 0x000fe2000001000f */
[-C--:B------:R-:W-:Y:S01]  /*7dd0*/  FMUL.FTZ R7, R28, R3.reuse ;  /* 0x000000031c077220 */ /* 0x080fe20000410000 */
[----:B------:R-:W-:Y:S01]  /*7de0*/  FMUL.FTZ R17, R10, R3 ;  /* 0x000000030a117220 */ /* 0x000fe20000410000 */
[----:B------:R-:W-:Y:S01]  /*7df0*/  SHF.L.U32 R9, R6, 0x10, RZ ;  /* 0x0000001006097819 */ /* 0x000fe200000006ff */
[-C--:B------:R-:W-:Y:S01]  /*7e00*/  FMUL.FTZ R3, R30, R5.reuse ;  /* 0x000000051e037220 */ /* 0x080fe20000410000 */
[----:B------:R-:W-:Y:S01]  /*7e10*/  FMUL.FTZ R5, R14, R5 ;  /* 0x000000050e057220 */ /* 0x000fe20000410000 */
[----:B------:R-:W-:-:S02]  /*7e20*/  F2FP.BF16.F32.PACK_AB R29, R11, R8 ;  /* 0x000000080b1d723e */ /* 0x000fc400000010ff */
[-C--:B------:R-:W-:Y:S01]  /*7e30*/  FFMA.FTZ R7, R10, R9.reuse, -R7 ;  /* 0x000000090a077223 */ /* 0x080fe20000010807 */
[----:B------:R-:W-:Y:S01]  /*7e40*/  FFMA.FTZ R28, R28, R9, R17 ;  /* 0x000000091c1c7223 */ /* 0x000fe20000010011 */
[-C--:B------:R-:W-:Y:S01]  /*7e50*/  FFMA.FTZ R3, R14, R13.reuse, -R3 ;  /* 0x0000000d0e037223 */ /* 0x080fe20000010803 */
[----:B------:R-:W-:Y:S01]  /*7e60*/  FFMA.FTZ R30, R30, R13, R5 ;  /* 0x0000000d1e1e7223 */ /* 0x000fe20000010005 */
[----:B------:R-:W-:Y:S02]  /*7e70*/  F2FP.BF16.F32.PACK_AB R31, R15, R16 ;  /* 0x000000100f1f723e */ /* 0x000fe400000010ff */
[----:B------:R-:W-:Y:S02]  /*7e80*/  F2FP.BF16.F32.PACK_AB R28, R28, R7 ;  /* 0x000000071c1c723e */ /* 0x000fe400000010ff */
[----:B------:R-:W-:Y:S02]  /*7e90*/  F2FP.BF16.F32.PACK_AB R30, R30, R3 ;  /* 0x000000031e1e723e */ /* 0x000fe400000010ff */
.L_x_5018:
[----:B------:R-:W-:Y:S05]  /*7ea0*/  BSYNC B0 ;  /* 0x0000000000007941 */ /* 0x000fea0003800000 */
.L_x_5017:
[----:B-----5:R1:W-:Y:S01]  /*7eb0*/  STS.128 [R128+0x2800], R28 ;  /* 0x0028001c80007388 */ /* 0x0203e20000000c00 */
[----:B------:R-:W-:Y:S05]  /*7ec0*/  BRA `(.L_x_5008) ;  /* 0x00000028002c7947 */ /* 0x000fea0003800000 */
.L_x_4995:
        /* <DEDUP_REMOVED lines=97> */
.L_x_5024:
[----:B------:R-:W-:Y:S05]  /*84e0*/  BSYNC B0 ;  /* 0x0000000000007941 */ /* 0x000fea0003800000 */
.L_x_5023:
[----:B-----5:R3:W-:Y:S04]  /*84f0*/  STS.64 [R128], R24 ;  /* 0x0000001880007388 */ /* 0x0207e80000000a00 */
[----:B------:R3:W-:Y:S02]  /*8500*/  STS.64 [R128+0x8], R26 ;  /* 0x0000081a80007388 */ /* 0x0007e40000000a00 */
.L_x_5022:
[----:B------:R-:W-:Y:S05]  /*8510*/  BSYNC B1 ;  /* 0x0000000000017941 */ /* 0x000fea0003800000 */
.L_x_5021:
        /* <DEDUP_REMOVED lines=91> */
.L_x_5028:
[----:B------:R-:W-:Y:S05]  /*8ad0*/  BSYNC B0 ;  /* 0x0000000000007941 */ /* 0x000fea0003800000 */
.L_x_5027:
[----:B-----5:R1:W-:Y:S02]  /*8ae0*/  STS.128 [R128+0x1000], R24 ;  /* 0x0010001880007388 */ /* 0x0203e40000000c00 */
.L_x_5026:
[----:B------:R-:W-:Y:S05]  /*8af0*/  BSYNC B1 ;  /* 0x0000000000017941 */ /* 0x000fea0003800000 */
.L_x_5025:
        /* <DEDUP_REMOVED lines=90> */
.L_x_5030:
[----:B------:R-:W-:Y:S05]  /*90a0*/  BSYNC B0 ;  /* 0x0000000000007941 */ /* 0x000fea0003800000 */
.L_x_5029:
[----:B-----5:R3:W-:Y:S02]  /*90b0*/  STS.128 [R128+0x2000], R24 ;  /* 0x0020001880007388 */ /* 0x0207e40000000c00 */
.L_x_5020:
[----:B------:R-:W-:Y:S05]  /*90c0*/  BSYNC B2 ;  /* 0x0000000000027941 */ /* 0x000fea0003800000 */
.L_x_5019:
        /* <DEDUP_REMOVED lines=99> */
.L_x_5034:
[----:B------:R-:W-:Y:S05]  /*9700*/  BSYNC B0 ;  /* 0x0000000000007941 */ /* 0x000fea0003800000 */
.L_x_5033:
[----:B-----5:R1:W-:Y:S02]  /*9710*/  STS.128 [R128+0x800], R4 ;  /* 0x0008000480007388 */ /* 0x0203e40000000c00 */
.L_x_5032:
[----:B------:R-:W-:Y:S05]  /*9720*/  BSYNC B1 ;  /* 0x0000000000017941 */ /* 0x000fea0003800000 */
.L_x_5031:
        /* <DEDUP_REMOVED lines=94> */
.L_x_5038:
[----:B------:R-:W-:Y:S05]  /*9d10*/  BSYNC B0 ;  /* 0x0000000000007941 */ /* 0x000fea0003800000 */
.L_x_5037:
[----:B-----5:R1:W-:Y:S02]  /*9d20*/  STS.128 [R128+0x1800], R4 ;  /* 0x0018000480007388 */ /* 0x0203e40000000c00 */
.L_x_5036:
[----:B------:R-:W-:Y:S05]  /*9d30*/  BSYNC B1 ;  /* 0x0000000000017941 */ /* 0x000fea0003800000 */
.L_x_5035:
        /* <DEDUP_REMOVED lines=95> */
.L_x_5040:
[----:B------:R-:W-:Y:S05]  /*a330*/  BSYNC B0 ;  /* 0x0000000000007941 */ /* 0x000fea0003800000 */
.L_x_5039:
[----:B-----5:R1:W-:Y:S01]  /*a340*/  STS.128 [R128+0x2800], R4 ;  /* 0x0028000480007388 */ /* 0x0203e20000000c00 */
[----:B------:R-:W-:Y:S05]  /*a350*/  BRA `(.L_x_5008) ;  /* 0x0000000400087947 */ /* 0x000fea0003800000 */
.L_x_4994:
[----:B------:R-:W-:Y:S01]  /*a360*/  IMAD.IADD R3, R127, 0x1, -R60 ;  /* 0x000000017f037824 */ /* 0x000fe200078e0a3c */
[----:B------:R-:W-:Y:S01]  /*a370*/  BSSY B0, `(.L_x_5041) ;  /* 0x0000022000007945 */ /* 0x000fe20003800000 */
[----:B------:R-:W-:-:S03]  /*a380*/  VIADD R2, R110, 0x20 ;  /* 0x000000206e027836 */ /* 0x000fc60000000000 */
[-C--:B------:R-:W-:Y:S02]  /*a390*/  ISETP.GE.AND P1, PT, R110, R3.reuse, PT ;  /* 0x000000036e00720c */ /* 0x080fe40003f26270 */
[----:B------:R-:W-:-:S11]  /*a3a0*/  ISETP.GE.AND P6, PT, R2, R3, PT ;  /* 0x000000030200720c */ /* 0x000fd60003fc6270 */
[----:B------:R-:W-:Y:S05]  /*a3b0*/  @P1 BRA `(.L_x_5042) ;  /* 0x0000000000741947 */ /* 0x000fea0003800000 */
[----:B------:R-:W-:Y:S01]  /*a3c0*/  ULDC UR5, c[0x0][0x2d0] ;  /* 0x0000b40000057ab9 */ /* 0x000fe20000000800 */
[----:B--2---:R-:W1:Y:S01]  /*a3d0*/  @!P4 LDC.64 R4, c[0x0][0x210] ;  /* 0x00008400ff04cb82 */ /* 0x004e620000000a00 */
[----:B------:R-:W-:-:S13]  /*a3e0*/  ISETP.GE.AND P5, PT, R14, UR5, PT ;  /* 0x000000050e007c0c */ /* 0x000fda000bfa6270 */
[----:B------:R-:W2:Y:S01]  /*a3f0*/  @!P5 LDC.64 R6, c[0x0][0x210] ;  /* 0x00008400ff06db82 */ /* 0x000ea20000000a00 */
        /* <DEDUP_REMOVED lines=25> */
.L_x_5042:
[----:B------:R-:W-:Y:S05]  /*a590*/  BSYNC B0 ;  /* 0x0000000000007941 */ /* 0x000fea0003800000 */
.L_x_5041:
[----:B------:R-:W-:Y:S05]  /*a5a0*/  @P6 BRA `(.L_x_5008) ;  /* 0x0000000000746947 */ /* 0x000fea0003800000 */
[----:B------:R-:W-:Y:S01]  /*a5b0*/  ULDC UR5, c[0x0][0x2d0] ;  /* 0x0000b40000057ab9 */ /* 0x000fe20000000800 */
[----:B-123--:R-:W1:Y:S01]  /*a5c0*/  @!P4 LDC.64 R4, c[0x0][0x210] ;  /* 0x00008400ff04cb82 */ /* 0x00ee620000000a00 */
[----:B------:R-:W-:Y:S02]  /*a5d0*/  ISETP.GE.AND P2, PT, R14, UR5, PT ;  /* 0x000000050e007c0c */ /* 0x000fe4000bf46270 */
[----:B------:R-:W-:-:S04]  /*a5e0*/  IADD3 R112, P1, R112, UR10, RZ ;  /* 0x0000000a70707c10 */ /* 0x000fc8000ff3e0ff */
[----:B------:R-:W-:-:S07]  /*a5f0*/  IADD3.X R3, R76, UR11, RZ, P1, !PT ;  /* 0x0000000b4c037c10 */ /* 0x000fce0008ffe4ff */
        /* <DEDUP_REMOVED lines=24> */
.L_x_5008:
[----:B------:R-:W-:Y:S05]  /*a780*/  BSYNC B3 ;  /* 0x0000000000037941 */ /* 0x000fea0003800000 */
.L_x_4993:
[----:B------:R-:W-:Y:S01]  /*a790*/  VIADD R139, R85, 0xffffffff ;  /* 0xffffffff558b7836 */ /* 0x000fe20000000000 */
[----:B------:R-:W-:Y:S01]  /*a7a0*/  ULDC.64 UR12, c[0x0][0x218] ;  /* 0x00008600000c7ab9 */ /* 0x000fe20000000a00 */
[----:B------:R-:W-:Y:S01]  /*a7b0*/  LOP3.LUT R132, R74, 0xffff, RZ, 0xc0, !PT ;  /* 0x0000ffff4a847812 */ /* 0x000fe200078ec0ff */
[----:B------:R-:W-:Y:S01]  /*a7c0*/  BSSY B0, `(.L_x_5043) ;  /* 0x0000021000007945 */ /* 0x000fe20003800000 */
[----:B------:R-:W-:Y:S01]  /*a7d0*/  IMAD R3, R139, -0x40, R55 ;  /* 0xffffffc08b037824 */ /* 0x000fe200078e0237 */
        /* <DEDUP_REMOVED lines=9> */
[----:B-1234-:R-:W-:Y:S02]  /*a870*/  @!P5 IMAD.MOV.U32 R4, RZ, RZ, R134 ;  /* 0x000000ffff04d224 */ /* 0x01efe400078e0086 */
        /* <DEDUP_REMOVED lines=20> */
.L_x_5045:
[----:B------:R2:W-:Y:S02]  /*a9c0*/  STS.128 [R128+0x5000], RZ ;  /* 0x005000ff80007388 */ /* 0x0005e40000000c00 */
.L_x_5044:
[----:B------:R-:W-:Y:S05]  /*a9d0*/  BSYNC B0 ;  /* 0x0000000000007941 */ /* 0x000fea0003800000 */
.L_x_5043:
[----:B------:R-:W-:Y:S01]  /*a9e0*/  ISETP.GE.AND P1, PT, R2, R3, PT ;  /* 0x000000030200720c */ /* 0x000fe20003f26270 */
[----:B------:R-:W-:-:S12]  /*a9f0*/  BSSY B0, `(.L_x_5046) ;  /* 0x0000020000007945 */ /* 0x000fd80003800000 */
[----:B------:R-:W-:Y:S05]  /*aa00*/  @P1 BRA `(.L_x_5047) ;  /* 0x0000000000781947 */ /* 0x000fea0003800000 */
[----:B-1234-:R-:W1:Y:S01]  /*aa10*/  LDC.64 R4, c[0x0][0x248] ;  /* 0x00009200ff047b82 */ /* 0x01ee620000000a00 */
        /* <DEDUP_REMOVED lines=28> */
.L_x_5048:
[----:B------:R2:W-:Y:S02]  /*abe0*/  STS.128 [R128+0x5800], RZ ;  /* 0x005800ff80007388 */ /* 0x0005e40000000c00 */
.L_x_5047:
[----:B------:R-:W-:Y:S05]  /*abf0*/  BSYNC B0 ;  /* 0x0000000000007941 */ /* 0x000fea0003800000 */
.L_x_5046:
[----:B------:R-:W0:Y:S01]  /*ac00*/  LDGDEPBAR ;  /* 0x00000000000079af */ /* 0x000e220000000000 */
[----:B------:R-:W-:Y:S01]  /*ac10*/  ISETP.GE.AND P2, PT, R110, R3, PT ;  /* 0x000000036e00720c */ /* 0x000fe20003f46270 */
[----:B------:R-:W-:Y:S01]  /*ac20*/  ULDC.64 UR10, c[0x0][0x220] ;  /* 0x00008800000a7ab9 */ /* 0x000fe20000000a00 */
[----:B------:R-:W-:Y:S01]  /*ac30*/  SHF.R.S32.HI R0, RZ, 0x1f, R73 ;  /* 0x0000001fff007819 */ /* 0x000fe20000011449 */
[----:B------:R-:W-:Y:S01]  /*ac40*/  IMAD.SHL.U32 R72, R72, 0x2, RZ ;  /* 0x0000000248487824 */ /* 0x000fe200078e00ff */
[----:B------:R-:W-:Y:S01]  /*ac50*/  LEA R144, P1, R86, UR10, 0x1 ;  /* 0x0000000a56907c11 */ /* 0x000fe2000f8208ff */
[----:B------:R-:W-:Y:S01]  /*ac60*/  BSSY B0, `(.L_x_5049) ;  /* 0x0000025000007945 */ /* 0x000fe20003800000 */
[----:B-1----:R-:W-:Y:S02]  /*ac70*/  LEA.HI R135, R0, R73, RZ, 0x2 ;  /* 0x0000004900877211 */ /* 0x002fe400078f10ff */
        /* <DEDUP_REMOVED lines=11> */
[C---:B--234-:R-:W-:Y:S02]  /*ad30*/  LOP3.LUT R4, R102.reuse, 0x1, RZ, 0xc0, !PT ;  /* 0x0000000166047812 */ /* 0x05cfe400078ec0ff */
        /* <DEDUP_REMOVED lines=22> */
.L_x_5051:
[----:B------:R3:W-:Y:S02]  /*aea0*/  STS.128 [R128+0x8000], RZ ;  /* 0x008000ff80007388 */ /* 0x0007e40000000c00 */
.L_x_5050:
[----:B------:R-:W-:Y:S05]  /*aeb0*/  BSYNC B0 ;  /* 0x0000000000007941 */ /* 0x000fea0003800000 */
.L_x_5049:
        /* <DEDUP_REMOVED lines=12> */
[CC--:B--234-:R-:W-:Y:S02]  /*af80*/  @P2 LEA R4, P1, R63.reuse, R144.reuse, 0x1 ;  /* 0x000000903f042211 */ /* 0x0dcfe400078208ff */
        /* <DEDUP_REMOVED lines=15> */
[----:B--2---:R-:W-:-:S04]  /*b080*/  LEA R4, P1, R63, R144, 0x1 ;  /* 0x000000903f047211 */ /* 0x004fc800078208ff */
[----:B------:R-:W-:-:S05]  /*b090*/  LEA.HI.X R5, R63, R145, R62, 0x1, P1 ;  /* 0x000000913f057211 */ /* 0x000fca00008f0c3e */
[----:B------:R-:W-:Y:S01]  /*b0a0*/  @!PT LDS RZ, [RZ] ;  /* 0x00000000fffff984 */ /* 0x000fe20000000800 */
[----:B------:R-:W-:Y:S01]  /*b0b0*/  @!PT LDS RZ, [RZ] ;  /* 0x00000000fffff984 */ /* 0x000fe20000000800 */
[----:B------:R-:W-:Y:S01]  /*b0c0*/  @!PT LDS RZ, [RZ] ;  /* 0x00000000fffff984 */ /* 0x000fe20000000800 */
[----:B------:R2:W-:Y:S01]  /*b0d0*/  LDGSTS.E.BYPASS.LTC128B.128 [R128+0x8800], desc[UR6][R4.64+0x80] ;  /* 0x0880008004807fae */ /* 0x0005e2000b901d46 */
[----:B------:R-:W-:Y:S05]  /*b0e0*/  BRA `(.L_x_5053) ;  /* 0x0000000000047947 */ /* 0x000fea0003800000 */
.L_x_5054:
[----:B------:R3:W-:Y:S02]  /*b0f0*/  STS.128 [R128+0x8800], RZ ;  /* 0x008800ff80007388 */ /* 0x0007e40000000c00 */
.L_x_5053:
[----:B------:R-:W-:Y:S05]  /*b100*/  BSYNC B0 ;  /* 0x0000000000007941 */ /* 0x000fea0003800000 */
.L_x_5052:
[----:B------:R-:W-:Y:S01]  /*b110*/  LOP3.LUT R2, R68, 0x7fffffe, RZ, 0xc0, !PT ;  /* 0x07fffffe44027812 */ /* 0x000fe200078ec0ff */
[----:B------:R-:W-:Y:S01]  /*b120*/  IMAD.SHL.U32 R67, R67, 0x40, RZ ;  /* 0x0000004043437824 */ /* 0x000fe200078e00ff */
[----:B--234-:R-:W-:Y:S01]  /*b130*/  LEA.HI R5, R66, R66, RZ, 0x1 ;  /* 0x0000004242057211 */ /* 0x01cfe200078f08ff */
[----:B------:R-:W-:Y:S01]  /*b140*/  IMAD.SHL.U32 R65, R65, 0x8, RZ ;  /* 0x0000000841417824 */ /* 0x000fe200078e00ff */
[----:B------:R-:W-:Y:S01]  /*b150*/  SHF.R.S32.HI R4, RZ, 0x1f, R69 ;  /* 0x0000001fff047819 */ /* 0x000fe20000011445 */
[----:B------:R-:W-:Y:S01]  /*b160*/  IMAD.IADD R2, R69, 0x1, -R2 ;  /* 0x0000000145027824 */ /* 0x000fe200078e0a02 */
[----:B------:R-:W-:Y:S01]  /*b170*/  LOP3.LUT R5, R5, 0xfffffffe, RZ, 0xc0, !PT ;  /* 0xfffffffe05057812 */ /* 0x000fe200078ec0ff */
[----:B------:R-:W-:Y:S01]  /*b180*/  ULDC.64 UR14, c[0x0][0x398] ;  /* 0x0000e600000e7ab9 */ /* 0x000fe20000000a00 */
        /* <DEDUP_REMOVED lines=8> */
[----:B------:R-:W0:Y:S01]  /*b210*/  LDGDEPBAR ;  /* 0x00000000000079af */ /* 0x000e220000000000 */
[----:B------:R-:W-:Y:S01]  /*b220*/  IMAD R5, R5, 0x8, R64 ;  /* 0x0000000805057824 */ /* 0x000fe200078e0240 */
[----:B------:R-:W-:Y:S01]  /*b230*/  LOP3.LUT R49, R49, 0xffffff00, RZ, 0xc0, !PT ;  /* 0xffffff0031317812 */ /* 0x000fe200078ec0ff */
[----:B------:R-:W-:Y:S01]  /*b240*/  IMAD R0, R139, 0x40, R0 ;  /* 0x000000408b007824 */ /* 0x000fe200078e0200 */
[----:B------:R-:W-:-:S02]  /*b250*/  LOP3.LUT R65, R4, 0x8, R65, 0xf8, !PT ;  /* 0x0000000804417812 */ /* 0x000fc400078ef841 */
[----:B------:R-:W-:Y:S01]  /*b260*/  LOP3.LUT R6, R67, 0x8, R6, 0xf8, !PT ;  /* 0x0000000843067812 */ /* 0x000fe200078ef806 */
[--C-:B------:R-:W-:Y:S01]  /*b270*/  IMAD R7, R54, 0x200, R49.reuse ;  /* 0x0000020036077824 */ /* 0x100fe200078e0231 */
[----:B------:R-:W-:Y:S01]  /*b280*/  SHF.R.U32.HI R4, RZ, 0x3, R4 ;  /* 0x00000003ff047819 */ /* 0x000fe20000011604 */
[C---:B------:R-:W-:Y:S01]  /*b290*/  IMAD R49, R2.reuse, 0x20, R49 ;  /* 0x0000002002317824 */ /* 0x040fe200078e0231 */
[----:B------:R-:W-:Y:S01]  /*b2a0*/  SHF.R.U32.HI R67, RZ, 0x3, R67 ;  /* 0x00000003ff437819 */ /* 0x000fe20000011643 */
[----:B------:R-:W-:Y:S01]  /*b2b0*/  IMAD R7, R2, 0x20, R7 ;  /* 0x0000002002077824 */ /* 0x000fe200078e0207 */
[----:B------:R-:W-:Y:S01]  /*b2c0*/  LOP3.LUT R4, R65, R4, RZ, 0x3c, !PT ;  /* 0x0000000441047212 */ /* 0x000fe200078e3cff */
[----:B------:R-:W-:Y:S01]  /*b2d0*/  VIADD R2, R0, 0x8 ;  /* 0x0000000800027836 */ /* 0x000fe20000000000 */
[----:B------:R-:W-:-:S03]  /*b2e0*/  LOP3.LUT R48, R6, R67, RZ, 0x3c, !PT ;  /* 0x0000004306307212 */ /* 0x000fc600078e3cff */
[----:B------:R-:W-:Y:S02]  /*b2f0*/  IMAD.U32 R124, R5, 0x20, R4 ;  /* 0x00000020057c7824 */ /* 0x000fe400078e0004 */
[----:B------:R-:W-:Y:S02]  /*b300*/  IMAD.IADD R125, R48, 0x1, R7 ;  /* 0x00000001307d7824 */ /* 0x000fe400078e0207 */
[----:B------:R-:W-:Y:S01]  /*b310*/  IMAD.MOV.U32 R5, RZ, RZ, 0x20 ;  /* 0x00000020ff057424 */ /* 0x000fe200078e00ff */
[----:B------:R-:W-:Y:S01]  /*b320*/  LEA R124, R124, UR4, 0x1 ;  /* 0x000000047c7c7c11 */ /* 0x000fe2000f8e08ff */
[----:B------:R-:W-:Y:S01]  /*b330*/  IMAD.IADD R122, R48, 0x1, R49 ;  /* 0x00000001307a7824 */ /* 0x000fe200078e0231 */
[----:B------:R-:W-:Y:S02]  /*b340*/  LEA R125, R125, UR4, 0x1 ;  /* 0x000000047d7d7c11 */ /* 0x000fe4000f8e08ff */
[----:B------:R-:W-:Y:S01]  /*b350*/  SEL R5, R5, 0xffffffe0, !P1 ;  /* 0xffffffe005057807 */ /* 0x000fe20004800000 */
[----:B------:R-:W-:Y:S02]  /*b360*/  LDSM.16.M88.4 R16, [R124+0x3000] ;  /* 0x003000007c10783b */ /* 0x000fe40000000200 */
[----:B------:R-:W-:-:S02]  /*b370*/  IMAD R123, R3, 0x2, R125 ;  /* 0x00000002037b7824 */ /* 0x000fc400078e027d */
[----:B------:R-:W2:Y:S01]  /*b380*/  LDSM.16.M88.4 R64, [R125] ;  /* 0x000000007d40783b */ /* 0x000ea20000000200 */
[----:B------:R-:W-:-:S03]  /*b390*/  IMAD.IADD R121, R124, 0x1, R5 ;  /* 0x000000017c797824 */ /* 0x000fc600078e0205 */
[----:B------:R-:W-:Y:S04]  /*b3a0*/  LDSM.16.M88.4 R88, [R123] ;  /* 0x000000007b58783b */ /* 0x000fe80000000200 */
[----:B------:R-:W-:Y:S04]  /*b3b0*/  LDSM.16.M88.4 R12, [R121+0x3000] ;  /* 0x00300000790c783b */ /* 0x000fe80000000200 */
[----:B------:R-:W3:Y:S04]  /*b3c0*/  LDSM.16.M88.4 R40, [R124+0x3400] ;  /* 0x003400007c28783b */ /* 0x000ee80000000200 */
[----:B------:R-:W-:Y:S04]  /*b3d0*/  LDSM.16.M88.4 R8, [R124+0x4000] ;  /* 0x004000007c08783b */ /* 0x000fe80000000200 */
[----:B------:R-:W-:Y:S04]  /*b3e0*/  LDSM.16.M88.4 R56, [R125+0x1000] ;  /* 0x001000007d38783b */ /* 0x000fe80000000200 */
[----:B------:R-:W4:Y:S04]  /*b3f0*/  LDSM.16.M88.4 R44, [R121+0x3400] ;  /* 0x00340000792c783b */ /* 0x000f280000000200 */
[----:B------:R-:W-:Y:S04]  /*b400*/  LDSM.16.M88.4 R68, [R121+0x4000] ;  /* 0x004000007944783b */ /* 0x000fe80000000200 */
[----:B------:R-:W-:Y:S04]  /*b410*/  LDSM.16.M88.4 R36, [R123+0x1000] ;  /* 0x001000007b24783b */ /* 0x000fe80000000200 */
[----:B------:R-:W5:Y:S01]  /*b420*/  LDSM.16.M88.4 R72, [R124+0x3800] ;  /* 0x003800007c48783b */ /* 0x000f620000000200 */
[C---:B--2---:R-:W-:Y:S03]  /*b430*/  HMMA.16816.F32.BF16 R4, R64.reuse, R16, RZ ;  /* 0x000000104004723c */ /* 0x044fe600000418ff */
[----:B------:R-:W2:Y:S04]  /*b440*/  LDSM.16.M88.4 R96, [R124+0x4400] ;  /* 0x004400007c60783b */ /* 0x000ea80000000200 */
[----:B------:R-:W1:Y:S01]  /*b450*/  LDSM.16.M88.4 R20, [R124+0x3c00] ;  /* 0x003c00007c14783b */ /* 0x000e620000000200 */
[C---:B------:R-:W-:Y:S03]  /*b460*/  HMMA.16816.F32.BF16 R16, R64.reuse, R18, RZ ;  /* 0x000000124010723c */ /* 0x040fe600000418ff */
[----:B------:R-:W-:Y:S03]  /*b470*/  LDSM.16.M88.4 R92, [R124+0x5000] ;  /* 0x005000007c5c783b */ /* 0x000fe60000000200 */
[C---:B---3--:R-:W-:Y:S01]  /*b480*/  HMMA.16816.F32.BF16 R28, R64.reuse, R40, RZ ;  /* 0x00000028401c723c */ /* 0x048fe200000418ff */
[----:B------:R-:W3:Y:S04]  /*b490*/  LDSM.16.M88.4 R24, [R125+0x2000] ;  /* 0x002000007d18783b */ /* 0x000ee80000000200 */
[----:B------:R-:W3:Y:S01]  /*b4a0*/  LDSM.16.M88.4 R80, [R121+0x3800] ;  /* 0x003800007950783b */ /* 0x000ee20000000200 */
[----:B------:R-:W-:Y:S03]  /*b4b0*/  HMMA.16816.F32.BF16 R40, R64, R42, RZ ;  /* 0x0000002a4028723c */ /* 0x000fe600000418ff */
[----:B------:R-:W3:Y:S03]  /*b4c0*/  LDSM.16.M88.4 R32, [R121+0x4400] ;  /* 0x004400007920783b */ /* 0x000ee60000000200 */
[C---:B------:R-:W-:Y:S06]  /*b4d0*/  HMMA.16816.F32.BF16 R4, R88.reuse, R12, R4 ;  /* 0x0000000c5804723c */ /* 0x040fec0000041804 */
[C---:B------:R-:W-:Y:S01]  /*b4e0*/  HMMA.16816.F32.BF16 R16, R88.reuse, R14, R16 ;  /* 0x0000000e5810723c */ /* 0x040fe20000041810 */
[----:B------:R-:W-:Y:S05]  /*b4f0*/  LDSM.16.M88.4 R12, [R123+0x2000] ;  /* 0x002000007b0c783b */ /* 0x000fea0000000200 */
[C---:B----4-:R-:W-:Y:S06]  /*b500*/  HMMA.16816.F32.BF16 R28, R88.reuse, R44, R28 ;  /* 0x0000002c581c723c */ /* 0x050fec000004181c */
[----:B------:R-:W-:Y:S01]  /*b510*/  HMMA.16816.F32.BF16 R40, R88, R46, R40 ;  /* 0x0000002e5828723c */ /* 0x000fe20000041828 */
[----:B------:R-:W-:Y:S05]  /*b520*/  LDSM.16.M88.4 R44, [R124+0x4800] ;  /* 0x004800007c2c783b */ /* 0x000fea0000000200 */
[C---:B------:R-:W-:Y:S06]  /*b530*/  HMMA.16816.F32.BF16 R4, R56.reuse, R8, R4 ;  /* 0x000000083804723c */ /* 0x040fec0000041804 */
[----:B------:R-:W-:Y:S01]  /*b540*/  HMMA.16816.F32.BF16 R16, R56, R10, R16 ;  /* 0x0000000a3810723c */ /* 0x000fe20000041810 */
[----:B------:R-:W4:Y:S05]  /*b550*/  LDSM.16.M88.4 R8, [R121+0x5000] ;  /* 0x005000007908783b */ /* 0x000f2a0000000200 */
[----:B-----5:R-:W-:Y:S06]  /*b560*/  HMMA.16816.F32.BF16 R76, R64, R72, RZ ;  /* 0x00000048404c723c */ /* 0x020fec00000418ff */
[----:B--2---:R-:W-:Y:S06]  /*b570*/  HMMA.16816.F32.BF16 R28, R56, R96, R28 ;  /* 0x00000060381c723c */ /* 0x004fec000004181c */
[----:B------:R-:W-:Y:S06]  /*b580*/  HMMA.16816.F32.BF16 R72, R64, R74, RZ ;  /* 0x0000004a4048723c */ /* 0x000fec00000418ff */
[----:B------:R-:W-:Y:S06]  /*b590*/  HMMA.16816.F32.BF16 R16, R36, R70, R16 ;  /* 0x000000462410723c */ /* 0x000fec0000041810 */
[----:B------:R-:W-:Y:S01]  /*b5a0*/  HMMA.16816.F32.BF16 R40, R56, R98, R40 ;  /* 0x000000623828723c */ /* 0x000fe20000041828 */
[----:B------:R-:W-:Y:S05]  /*b5b0*/  LDSM.16.M88.4 R96, [R121+0x3c00] ;  /* 0x003c00007960783b */ /* 0x000fea0000000200 */
[----:B------:R-:W-:Y:S06]  /*b5c0*/  HMMA.16816.F32.BF16 R4, R36, R68, R4 ;  /* 0x000000442404723c */ /* 0x000fec0000041804 */
[C---:B-1----:R-:W-:Y:S06]  /*b5d0*/  HMMA.16816.F32.BF16 R68, R64.reuse, R20, RZ ;  /* 0x000000144044723c */ /* 0x042fec00000418ff */
[----:B------:R-:W-:Y:S01]  /*b5e0*/  HMMA.16816.F32.BF16 R64, R64, R22, RZ ;  /* 0x000000164040723c */ /* 0x000fe200000418ff */
[----:B------:R-:W1:Y:S05]  /*b5f0*/  LDSM.16.M88.4 R20, [R124+0x5400] ;  /* 0x005400007c14783b */ /* 0x000e6a0000000200 */
[----:B---3--:R-:W-:Y:S06]  /*b600*/  HMMA.16816.F32.BF16 R16, R24, R94, R16 ;  /* 0x0000005e1810723c */ /* 0x008fec0000041810 */
[----:B------:R-:W-:Y:S06]  /*b610*/  HMMA.16816.F32.BF16 R76, R88, R80, R76 ;  /* 0x00000050584c723c */ /* 0x000fec000004184c */
[----:B------:R-:W-:Y:S06]  /*b620*/  HMMA.16816.F32.BF16 R28, R36, R32, R28 ;  /* 0x00000020241c723c */ /* 0x000fec000004181c */
[----:B------:R-:W-:Y:S01]  /*b630*/  HMMA.16816.F32.BF16 R80, R88, R82, R72 ;  /* 0x000000525850723c */ /* 0x000fe20000041848 */
[----:B------:R-:W2:Y:S05]  /*b640*/  LDSM.16.M88.4 R72, [R121+0x4800] ;  /* 0x004800007948783b */ /* 0x000eaa0000000200 */
[----:B------:R-:W-:Y:S06]  /*b650*/  HMMA.16816.F32.BF16 R40, R36, R34, R40 ;  /* 0x000000222428723c */ /* 0x000fec0000041828 */
[----:B------:R-:W-:Y:S06]  /*b660*/  HMMA.16816.F32.BF16 R4, R24, R92, R4 ;  /* 0x0000005c1804723c */ /* 0x000fec0000041804 */
[----:B----4-:R-:W-:Y:S06]  /*b670*/  HMMA.16816.F32.BF16 R16, R12, R10, R16 ;  /* 0x0000000a0c10723c */ /* 0x010fec0000041810 */
[----:B------:R-:W-:Y:S01]  /*b680*/  HMMA.16816.F32.BF16 R92, R56, R44, R76 ;  /* 0x0000002c385c723c */ /* 0x000fe2000004184c */
[----:B------:R-:W-:Y:S05]  /*b690*/  LDSM.16.M88.4 R76, [R121+0x5400] ;  /* 0x00540000794c783b */ /* 0x000fea0000000200 */
[----:B-1----:R-:W-:Y:S06]  /*b6a0*/  HMMA.16816.F32.BF16 R28, R24, R20, R28 ;  /* 0x00000014181c723c */ /* 0x002fec000004181c */
[----:B------:R-:W-:Y:S06]  /*b6b0*/  HMMA.16816.F32.BF16 R80, R56, R46, R80 ;  /* 0x0000002e3850723c */ /* 0x000fec0000041850 */
[----:B------:R-:W-:Y:S01]  /*b6c0*/  HMMA.16816.F32.BF16 R40, R24, R22, R40 ;  /* 0x000000161828723c */ /* 0x000fe20000041828 */
[----:B------:R-:W1:Y:S01]  /*b6d0*/  LDSM.16.M88.4 R20, [R124+0x4c00] ;  /* 0x004c00007c14783b */ /* 0x000e620000000200 */
[----:B------:R-:W-:Y:S01]  /*b6e0*/  FMUL.FTZ R16, R16, UR15 ;  /* 0x0000000f10107c20 */ /* 0x000fe20008410000 */
[----:B------:R-:W-:Y:S01]  /*b6f0*/  FMUL.FTZ R44, R17, UR15 ;  /* 0x0000000f112c7c20 */ /* 0x000fe20008410000 */
[----:B------:R-:W-:Y:S01]  /*b700*/  FMUL.FTZ R46, R18, UR15 ;  /* 0x0000000f122e7c20 */ /* 0x000fe20008410000 */
[----:B------:R-:W-:Y:S01]  /*b710*/  FMUL.FTZ R47, R19, UR15 ;  /* 0x0000000f132f7c20 */ /* 0x000fe20008410000 */
[----:B------:R-:W-:Y:S01]  /*b720*/  HMMA.16816.F32.BF16 R4, R12, R8, R4 ;  /* 0x000000080c04723c */ /* 0x000fe20000041804 */
[----:B------:R-:W3:Y:S01]  /*b730*/  LDSM.16.M88.4 R8, [R124+0x5800] ;  /* 0x005800007c08783b */ /* 0x000ee20000000200 */
[----:B------:R4:W-:Y:S04]  /*b740*/  MUFU.TANH R35, R16 ;  /* 0x0000001000237308 */ /* 0x0009e80000002400 */
[----:B------:R-:W-:Y:S04]  /*b750*/  HMMA.16816.F32.BF16 R68, R88, R96, R68 ;  /* 0x000000605844723c */ /* 0x000fe80000041844 */
[----:B------:R-:W-:Y:S02]  /*b760*/  MUFU.TANH R44, R44 ;  /* 0x0000002c002c7308 */ /* 0x000fe40000002400 */
[C---:B--2---:R-:W-:Y:S06]  /*b770*/  HMMA.16816.F32.BF16 R92, R36.reuse, R72, R92 ;  /* 0x00000048245c723c */ /* 0x044fec000004185c */
[----:B------:R-:W-:Y:S01]  /*b780*/  HMMA.16816.F32.BF16 R80, R36, R74, R80 ;  /* 0x0000004a2450723c */ /* 0x000fe20000041850 */
[----:B----4-:R-:W2:Y:S01]  /*b790*/  LDSM.16.M88.4 R16, [R121+0x4c00] ;  /* 0x004c00007910783b */ /* 0x010ea20000000200 */
[----:B------:R-:W-:Y:S04]  /*b7a0*/  MUFU.TANH R46, R46 ;  /* 0x0000002e002e7308 */ /* 0x000fe80000002400 */
[----:B------:R-:W-:Y:S01]  /*b7b0*/  FMUL.FTZ R4, R4, UR15 ;  /* 0x0000000f04047c20 */ /* 0x000fe20008410000 */
[----:B------:R-:W-:Y:S01]  /*b7c0*/  FMUL.FTZ R5, R5, UR15 ;  /* 0x0000000f05057c20 */ /* 0x000fe20008410000 */
[----:B------:R-:W-:Y:S01]  /*b7d0*/  FMUL.FTZ R6, R6, UR15 ;  /* 0x0000000f06067c20 */ /* 0x000fe20008410000 */
[----:B------:R-:W-:Y:S01]  /*b7e0*/  FMUL.FTZ R45, R7, UR15 ;  /* 0x0000000f072d7c20 */ /* 0x000fe20008410000 */
[----:B------:R-:W4:Y:S01]  /*b7f0*/  MUFU.TANH R32, R4 ;  /* 0x0000000400207308 */ /* 0x000f220000002400 */
[----:B------:R-:W-:Y:S06]  /*b800*/  HMMA.16816.F32.BF16 R64, R88, R98, R64 ;  /* 0x000000625840723c */ /* 0x000fec0000041840 */
[----:B-1----:R-:W-:Y:S01]  /*b810*/  HMMA.16816.F32.BF16 R68, R56, R20, R68 ;  /* 0x000000143844723c */ /* 0x002fe20000041844 */
[----:B------:R-:W1:Y:S05]  /*b820*/  MUFU.TANH R33, R5 ;  /* 0x0000000500217308 */ /* 0x000e6a0000002400 */
[C---:B---3--:R-:W-:Y:S03]  /*b830*/  HMMA.16816.F32.BF16 R92, R24.reuse, R8, R92 ;  /* 0x00000008185c723c */ /* 0x048fe6000004185c */
[----:B------:R3:W-:Y:S03]  /*b840*/  MUFU.TANH R34, R6 ;  /* 0x0000000600227308 */ /* 0x0007e60000002400 */
[----:B------:R-:W-:Y:S01]  /*b850*/  HMMA.16816.F32.BF16 R80, R24, R10, R80 ;  /* 0x0000000a1850723c */ /* 0x000fe20000041850 */
[----:B------:R-:W5:Y:S04]  /*b860*/  LDSM.16.M88.4 R8, [R124+0x5c00] ;  /* 0x005c00007c08783b */ /* 0x000f680000000200 */
[----:B------:R-:W1:Y:S01]  /*b870*/  MUFU.TANH R45, R45 ;  /* 0x0000002d002d7308 */ /* 0x000e620000002400 */
[----:B------:R-:W-:Y:S06]  /*b880*/  HMMA.16816.F32.BF16 R64, R56, R22, R64 ;  /* 0x000000163840723c */ /* 0x000fec0000041840 */
[----:B--2---:R-:W-:Y:S01]  /*b890*/  HMMA.16816.F32.BF16 R68, R36, R16, R68 ;  /* 0x000000102444723c */ /* 0x004fe20000041844 */
[----:B------:R-:W-:Y:S01]  /*b8a0*/  MUFU.TANH R47, R47 ;  /* 0x0000002f002f7308 */ /* 0x000fe20000002400 */
[----:B---3--:R-:W2:Y:S04]  /*b8b0*/  LDSM.16.M88.4 R4, [R121+0x5800] ;  /* 0x005800007904783b */ /* 0x008ea80000000200 */
[C---:B------:R-:W-:Y:S06]  /*b8c0*/  HMMA.16816.F32.BF16 R28, R12.reuse, R76, R28 ;  /* 0x0000004c0c1c723c */ /* 0x040fec000004181c */
[----:B------:R-:W-:Y:S06]  /*b8d0*/  HMMA.16816.F32.BF16 R40, R12, R78, R40 ;  /* 0x0000004e0c28723c */ /* 0x000fec0000041828 */
[----:B------:R-:W-:Y:S07]  /*b8e0*/  HMMA.16816.F32.BF16 R64, R36, R18, R64 ;  /* 0x000000122440723c */ /* 0x000fee0000041840 */
[----:B------:R-:W-:Y:S01]  /*b8f0*/  IMAD R18, R54, 0x10, R60 ;  /* 0x0000001036127824 */ /* 0x000fe200078e023c */
[----:B-----5:R-:W-:Y:S04]  /*b900*/  HMMA.16816.F32.BF16 R68, R24, R8, R68 ;  /* 0x000000081844723c */ /* 0x020fe80000041844 */
[----:B------:R-:W-:Y:S01]  /*b910*/  IADD3 R18, R18, 0x1, R135 ;  /* 0x0000000112127810 */ /* 0x000fe20007ffe087 */
[----:B------:R-:W-:Y:S01]  /*b920*/  FMUL.FTZ R28, R28, UR15 ;  /* 0x0000000f1c1c7c20 */ /* 0x000fe20008410000 */
[----:B------:R-:W-:Y:S01]  /*b930*/  FMUL.FTZ R20, R29, UR15 ;  /* 0x0000000f1d147c20 */ /* 0x000fe20008410000 */
[----:B------:R-:W-:Y:S01]  /*b940*/  FMUL.FTZ R23, R30, UR15 ;  /* 0x0000000f1e177c20 */ /* 0x000fe20008410000 */
[----:B------:R-:W-:Y:S01]  /*b950*/  IADD3 R18, R55, R18, -R127 ;  /* 0x0000001237127210 */ /* 0x000fe20007ffe87f */
[----:B------:R-:W-:Y:S01]  /*b960*/  FMUL.FTZ R29, R31, UR15 ;  /* 0x0000000f1f1d7c20 */ /* 0x000fe20008410000 */
[----:B------:R-:W-:-:S02]  /*b970*/  VIADD R8, R0, 0x1 ;  /* 0x0000000100087836 */ /* 0x000fc40000000000 */
[----:B------:R-:W-:Y:S01]  /*b980*/  FMUL.FTZ R21, R40, UR15 ;  /* 0x0000000f28157c20 */ /* 0x000fe20008410000 */
[----:B------:R-:W3:Y:S01]  /*b990*/  MUFU.TANH R28, R28 ;  /* 0x0000001c001c7308 */ /* 0x000ee20000002400 */
[----:B------:R-:W-:Y:S02]  /*b9a0*/  VIADD R18, R18, UR14 ;  /* 0x0000000e12127c36 */ /* 0x000fe40008000000 */
[----:B------:R-:W-:Y:S01]  /*b9b0*/  FMUL.FTZ R22, R41, UR15 ;  /* 0x0000000f29167c20 */ /* 0x000fe20008410000 */
[----:B------:R-:W-:Y:S01]  /*b9c0*/  FMUL.FTZ R16, R42, UR15 ;  /* 0x0000000f2a107c20 */ /* 0x000fe20008410000 */
[C---:B--2---:R-:W-:Y:S01]  /*b9d0*/  HMMA.16816.F32.BF16 R92, R12.reuse, R4, R92 ;  /* 0x000000040c5c723c */ /* 0x044fe2000004185c */
[----:B------:R-:W-:Y:S01]  /*b9e0*/  FMUL.FTZ R17, R43, UR15 ;  /* 0x0000000f2b117c20 */ /* 0x000fe20008410000 */
[C---:B------:R-:W-:Y:S02]  /*b9f0*/  VIMNMX R100, R18.reuse, R55, PT ;  /* 0x0000003712647248 */ /* 0x040fe40003fe0100 */
[----:B------:R-:W-:Y:S01]  /*ba00*/  VIADDMNMX R101, R18, 0x8, R55, PT ;  /* 0x0000000812657846 */ /* 0x000fe20003800137 */
[----:B------:R-:W2:Y:S01]  /*ba10*/  MUFU.TANH R20, R20 ;  /* 0x0000001400147308 */ /* 0x000ea20000002400 */
[----:B------:R-:W-:Y:S01]  /*ba20*/  HMMA.16816.F32.BF16 R80, R12, R6, R80 ;  /* 0x000000060c50723c */ /* 0x000fe20000041850 */
[----:B------:R-:W5:Y:S01]  /*ba30*/  LDSM.16.M88.4 R4, [R121+0x5c00] ;  /* 0x005c00007904783b */ /* 0x000f620000000200 */
[----:B------:R-:W-:Y:S01]  /*ba40*/  ISETP.GE.AND P6, PT, R0, R100, PT ;  /* 0x000000640000720c */ /* 0x000fe20003fc6270 */
[----:B------:R-:W-:-:S04]  /*ba50*/  DEPBAR.LE SB0, 0x0 ;  /* 0x000080000000791a */ /* 0x000fc80000000000 */
[----:B------:R-:W-:Y:S01]  /*ba60*/  HMMA.16816.F32.BF16 R64, R24, R10, R64 ;  /* 0x0000000a1840723c */ /* 0x000fe20000041840 */
[-C--:B------:R-:W-:Y:S01]  /*ba70*/  ISETP.GE.AND P5, PT, R2, R100.reuse, PT ;  /* 0x000000640200720c */ /* 0x080fe20003fa6270 */
[----:B------:R-:W-:Y:S01]  /*ba80*/  MUFU.TANH R21, R21 ;  /* 0x0000001500157308 */ /* 0x000fe20000002400 */
[CC--:B------:R-:W-:Y:S02]  /*ba90*/  ISETP.GE.AND P2, PT, R8.reuse, R100.reuse, PT ;  /* 0x000000640800720c */ /* 0x0c0fe40003f46270 */
[-C--:B------:R-:W-:Y:S01]  /*baa0*/  ISETP.GE.AND P1, PT, R8, R101.reuse, PT ;  /* 0x000000650800720c */ /* 0x080fe20003f26270 */
[----:B------:R-:W-:Y:S01]  /*bab0*/  VIADD R8, R0, 0x28 ;  /* 0x0000002800087836 */ /* 0x000fe20000000000 */
[----:B----4-:R-:W-:Y:S02]  /*bac0*/  FSEL R11, R32, -INF , !P6 ;  /* 0xff800000200b7808 */ /* 0x010fe40007000000 */
[-C--:B------:R-:W-:Y:S01]  /*bad0*/  ISETP.GE.AND P6, PT, R2, R101.reuse, PT ;  /* 0x000000650200720c */ /* 0x080fe20003fc6270 */
[----:B------:R-:W-:Y:S01]  /*bae0*/  VIADD R2, R0, 0x10 ;  /* 0x0000001000027836 */ /* 0x000fe20000000000 */
[----:B------:R-:W-:Y:S01]  /*baf0*/  FSEL R25, R35, -INF , !P5 ;  /* 0xff80000023197808 */ /* 0x000fe20006800000 */
[----:B------:R-:W-:Y:S01]  /*bb00*/  MUFU.TANH R22, R22 ;  /* 0x0000001600167308 */ /* 0x000fe20000002400 */
[----:B-1----:R-:W-:Y:S01]  /*bb10*/  FSEL R27, R33, -INF , !P2 ;  /* 0xff800000211b7808 */ /* 0x002fe20005000000 */
[----:B------:R-:W-:Y:S01]  /*bb20*/  FMUL.FTZ R92, R92, UR15 ;  /* 0x0000000f5c5c7c20 */ /* 0x000fe20008410000 */
[-C--:B------:R-:W-:Y:S01]  /*bb30*/  ISETP.GE.AND P5, PT, R0, R101.reuse, PT ;  /* 0x000000650000720c */ /* 0x080fe20003fa6270 */
[----:B------:R-:W-:Y:S01]  /*bb40*/  FMUL.FTZ R93, R93, UR15 ;  /* 0x0000000f5d5d7c20 */ /* 0x000fe20008410000 */
[----:B------:R-:W-:Y:S01]  /*bb50*/  FSEL R10, R45, -INF , !P1 ;  /* 0xff8000002d0a7808 */ /* 0x000fe20004800000 */
[----:B------:R-:W-:Y:S01]  /*bb60*/  FMUL.FTZ R80, R80, UR15 ;  /* 0x0000000f50507c20 */ /* 0x000fe20008410000 */
[----:B------:R-:W-:Y:S01]  /*bb70*/  FSEL R18, R34, -INF , !P5 ;  /* 0xff80000022127808 */ /* 0x000fe20006800000 */
[----:B------:R-:W1:Y:S01]  /*bb80*/  MUFU.TANH R23, R23 ;  /* 0x0000001700177308 */ /* 0x000e620000002400 */
[CC--:B------:R-:W-:Y:S01]  /*bb90*/  ISETP.GE.AND P5, PT, R2.reuse, R100.reuse, PT ;  /* 0x000000640200720c */ /* 0x0c0fe20003fa6270 */
[----:B------:R-:W-:Y:S01]  /*bba0*/  FMUL.FTZ R81, R81, UR15 ;  /* 0x0000000f51517c20 */ /* 0x000fe20008410000 */
[----:B------:R-:W-:Y:S01]  /*bbb0*/  ISETP.GE.AND P1, PT, R2, R101, PT ;  /* 0x000000650200720c */ /* 0x000fe20003f26270 */
[----:B------:R-:W-:Y:S01]  /*bbc0*/  VIADD R2, R0, 0x11 ;  /* 0x0000001100027836 */ /* 0x000fe20000000000 */
[----:B------:R-:W-:Y:S01]  /*bbd0*/  FSEL R46, R46, -INF , !P6 ;  /* 0xff8000002e2e7808 */ /* 0x000fe20007000000 */
[----:B------:R-:W-:Y:S01]  /*bbe0*/  FMUL.FTZ R95, R95, UR15 ;  /* 0x0000000f5f5f7c20 */ /* 0x000fe20008410000 */
[----:B------:R-:W-:Y:S01]  /*bbf0*/  FMUL.FTZ R82, R82, UR15 ;  /* 0x0000000f52527c20 */ /* 0x000fe20008410000 */
[----:B------:R-:W4:Y:S01]  /*bc00*/  MUFU.TANH R29, R29 ;  /* 0x0000001d001d7308 */ /* 0x000f220000002400 */
[----:B------:R-:W-:Y:S01]  /*bc10*/  ISETP.GE.AND P6, PT, R2, R100, PT ;  /* 0x000000640200720c */ /* 0x000fe20003fc6270 */
[----:B------:R-:W-:Y:S01]  /*bc20*/  FMUL.FTZ R83, R83, UR15 ;  /* 0x0000000f53537c20 */ /* 0x000fe20008410000 */
[----:B------:R-:W-:Y:S01]  /*bc30*/  FMUL.FTZ R94, R94, UR15 ;  /* 0x0000000f5e5e7c20 */ /* 0x000fe20008410000 */
[----:B------:R-:W-:Y:S01]  /*bc40*/  SHF.R.S32.HI R9, RZ, 0x1f, R54 ;  /* 0x0000001fff097819 */ /* 0x000fe20000011436 */
[----:B-----5:R-:W-:Y:S03]  /*bc50*/  HMMA.16816.F32.BF16 R68, R12, R4, R68 ;  /* 0x000000040c44723c */ /* 0x020fe60000041844 */
[----:B------:R-:W5:Y:S01]  /*bc60*/  MUFU.TANH R16, R16 ;  /* 0x0000001000107308 */ /* 0x000f620000002400 */
[----:B------:R-:W-:-:S02]  /*bc70*/  LEA.HI R9, R9, R54, RZ, 0x2 ;  /* 0x0000003609097211 */ /* 0x000fc400078f10ff */
[----:B------:R-:W-:Y:S01]  /*bc80*/  HMMA.16816.F32.BF16 R64, R12, R6, R64 ;  /* 0x000000060c40723c */ /* 0x000fe20000041840 */
[----:B------:R-:W-:Y:S01]  /*bc90*/  VIADD R4, R0, 0x9 ;  /* 0x0000000900047836 */ /* 0x000fe20000000000 */
[----:B------:R-:W-:-:S03]  /*bca0*/  LOP3.LUT R9, R9, 0xfffffffc, RZ, 0xc0, !PT ;  /* 0xfffffffc09097812 */ /* 0x000fc600078ec0ff */
[----:B------:R-:W5:Y:S01]  /*bcb0*/  MUFU.TANH R17, R17 ;  /* 0x0000001100117308 */ /* 0x000f620000002400 */
[----:B------:R-:W-:Y:S01]  /*bcc0*/  ISETP.GE.AND P2, PT, R4, R100, PT ;  /* 0x000000640400720c */ /* 0x000fe20003f46270 */
[----:B------:R-:W-:Y:S01]  /*bcd0*/  IMAD.IADD R136, R54, 0x1, -R9 ;  /* 0x0000000136887824 */ /* 0x000fe200078e0a09 */
[----:B---3--:R-:W-:Y:S02]  /*bce0*/  FSEL R15, R28, -INF , !P5 ;  /* 0xff8000001c0f7808 */ /* 0x008fe40006800000 */
[----:B------:R-:W-:Y:S02]  /*bcf0*/  FSEL R19, R44, -INF , !P2 ;  /* 0xff8000002c137808 */ /* 0x000fe40005000000 */
[----:B------:R-:W-:Y:S01]  /*bd00*/  ISETP.GE.AND P2, PT, R4, R101, PT ;  /* 0x000000650400720c */ /* 0x000fe20003f46270 */
[----:B------:R-:W-:Y:S01]  /*bd10*/  VIADD R4, R0, 0x18 ;  /* 0x0000001800047836 */ /* 0x000fe20000000000 */
[----:B------:R-:W3:Y:S01]  /*bd20*/  MUFU.TANH R105, R92 ;  /* 0x0000005c00697308 */ /* 0x000ee20000002400 */
[----:B--2---:R-:W-:-:S02]  /*bd30*/  FSEL R13, R20, -INF , !P6 ;  /* 0xff800000140d7808 */ /* 0x004fc40007000000 */
[----:B------:R-:W-:Y:S01]  /*bd40*/  FSEL R36, R47, -INF , !P2 ;  /* 0xff8000002f247808 */ /* 0x000fe20005000000 */
[----:B------:R-:W-:Y:S01]  /*bd50*/  FMUL.FTZ R32, R70, UR15 ;  /* 0x0000000f46207c20 */ /* 0x000fe20008410000 */
[-C--:B------:R-:W-:Y:S01]  /*bd60*/  ISETP.GE.AND P2, PT, R2, R101.reuse, PT ;  /* 0x000000650200720c */ /* 0x080fe20003f46270 */
[----:B------:R-:W-:Y:S01]  /*bd70*/  VIADD R2, R0, 0x19 ;  /* 0x0000001900027836 */ /* 0x000fe20000000000 */
[-C--:B------:R-:W-:Y:S01]  /*bd80*/  ISETP.GE.AND P5, PT, R4, R100.reuse, PT ;  /* 0x000000640400720c */ /* 0x080fe20003fa6270 */
[----:B------:R-:W2:Y:S01]  /*bd90*/  MUFU.TANH R103, R93 ;  /* 0x0000005d00677308 */ /* 0x000ea20000002400 */
[----:B-1----:R-:W-:Y:S01]  /*bda0*/  FSEL R12, R23, -INF , !P1 ;  /* 0xff800000170c7808 */ /* 0x002fe20004800000 */
[----:B------:R-:W-:Y:S01]  /*bdb0*/  FMUL.FTZ R35, R69, UR15 ;  /* 0x0000000f45237c20 */ /* 0x000fe20008410000 */
[-C--:B------:R-:W-:Y:S01]  /*bdc0*/  ISETP.GE.AND P6, PT, R2, R100.reuse, PT ;  /* 0x000000640200720c */ /* 0x080fe20003fc6270 */
[----:B------:R-:W-:Y:S01]  /*bdd0*/  FMUL.FTZ R68, R68, UR15 ;  /* 0x0000000f44447c20 */ /* 0x000fe20008410000 */
[----:B------:R-:W-:Y:S01]  /*bde0*/  FSEL R7, R21, -INF , !P5 ;  /* 0xff80000015077808 */ /* 0x000fe20006800000 */
[----:B------:R-:W-:Y:S01]  /*bdf0*/  FMUL.FTZ R34, R64, UR15 ;  /* 0x0000000f40227c20 */ /* 0x000fe20008410000 */
[-C--:B------:R-:W-:Y:S01]  /*be00*/  ISETP.GE.AND P5, PT, R4, R101.reuse, PT ;  /* 0x000000650400720c */ /* 0x080fe20003fa6270 */
[----:B------:R-:W1:Y:S01]  /*be10*/  MUFU.TANH R99, R80 ;  /* 0x0000005000637308 */ /* 0x000e620000002400 */
[----:B------:R-:W-:Y:S01]  /*be20*/  VIADD R4, R0, 0x20 ;  /* 0x0000002000047836 */ /* 0x000fe20000000000 */
[----:B------:R-:W-:Y:S01]  /*be30*/  FSEL R5, R22, -INF , !P6 ;  /* 0xff80000016057808 */ /* 0x000fe20007000000 */
[----:B------:R-:W-:Y:S01]  /*be40*/  FMUL.FTZ R33, R65, UR15 ;  /* 0x0000000f41217c20 */ /* 0x000fe20008410000 */
[-C--:B------:R-:W-:Y:S01]  /*be50*/  ISETP.GE.AND P6, PT, R2, R101.reuse, PT ;  /* 0x000000650200720c */ /* 0x080fe20003fc6270 */
[----:B------:R-:W-:Y:S01]  /*be60*/  VIADD R2, R0, 0x21 ;  /* 0x0000002100027836 */ /* 0x000fe20000000000 */
[----:B------:R-:W-:Y:S01]  /*be70*/  ISETP.GE.AND P1, PT, R4, R100, PT ;  /* 0x000000640400720c */ /* 0x000fe20003f26270 */
[----:B------:R-:W-:Y:S01]  /*be80*/  FMUL.FTZ R31, R71, UR15 ;  /* 0x0000000f471f7c20 */ /* 0x000fe20008410000 */
[----:B------:R-:W1:Y:S01]  /*be90*/  MUFU.TANH R97, R81 ;  /* 0x0000005100617308 */ /* 0x000e620000002400 */
[----:B----4-:R-:W-:Y:S01]  /*bea0*/  FSEL R14, R29, -INF , !P2 ;  /* 0xff8000001d0e7808 */ /* 0x010fe20005000000 */
[----:B------:R-:W-:Y:S01]  /*beb0*/  FMUL.FTZ R30, R66, UR15 ;  /* 0x0000000f421e7c20 */ /* 0x000fe20008410000 */
[----:B------:R-:W-:Y:S01]  /*bec0*/  ISETP.GE.AND P2, PT, R4, R101, PT ;  /* 0x000000650400720c */ /* 0x000fe20003f46270 */
[----:B------:R-:W-:Y:S01]  /*bed0*/  FMUL.FTZ R29, R67, UR15 ;  /* 0x0000000f431d7c20 */ /* 0x000fe20008410000 */
[----:B-----5:R-:W-:-:S02]  /*bee0*/  FSEL R6, R16, -INF , !P5 ;  /* 0xff80000010067808 */ /* 0x020fc40006800000 */
[----:B------:R-:W-:Y:S01]  /*bef0*/  FSEL R4, R17, -INF , !P6 ;  /* 0xff80000011047808 */ /* 0x000fe20007000000 */
[----:B------:R-:W4:Y:S01]  /*bf00*/  MUFU.TANH R112, R95 ;  /* 0x0000005f00707308 */ /* 0x000f220000002400 */
[CC--:B------:R-:W-:Y:S02]  /*bf10*/  ISETP.GE.AND P5, PT, R2.reuse, R100.reuse, PT ;  /* 0x000000640200720c */ /* 0x0c0fe40003fa6270 */
[----:B------:R-:W-:Y:S01]  /*bf20*/  ISETP.GE.AND P6, PT, R2, R101, PT ;  /* 0x000000650200720c */ /* 0x000fe20003fc6270 */
[----:B------:R-:W-:Y:S01]  /*bf30*/  VIADD R2, R0, 0x29 ;  /* 0x0000002900027836 */ /* 0x000fe20000000000 */
[----:B---3--:R-:W-:Y:S02]  /*bf40*/  FSEL R105, R105, -INF , !P1 ;  /* 0xff80000069697808 */ /* 0x008fe40004800000 */
[----:B------:R-:W-:Y:S01]  /*bf50*/  ISETP.GE.AND P1, PT, R8, R100, PT ;  /* 0x000000640800720c */ /* 0x000fe20003f26270 */
[----:B------:R-:W3:Y:S01]  /*bf60*/  MUFU.TANH R104, R82 ;  /* 0x0000005200687308 */ /* 0x000ee20000002400 */
[----:B--2---:R-:W-:-:S02]  /*bf70*/  FSEL R103, R103, -INF , !P5 ;  /* 0xff80000067677808 */ /* 0x004fc40006800000 */
[----:B------:R-:W-:Y:S02]  /*bf80*/  ISETP.GE.AND P5, PT, R2, R100, PT ;  /* 0x000000640200720c */ /* 0x000fe40003fa6270 */
[----:B-1----:R-:W-:Y:S02]  /*bf90*/  FSEL R99, R99, -INF , !P1 ;  /* 0xff80000063637808 */ /* 0x002fe40004800000 */
[-C--:B------:R-:W-:Y:S01]  /*bfa0*/  ISETP.GE.AND P1, PT, R8, R101.reuse, PT ;  /* 0x000000650800720c */ /* 0x080fe20003f26270 */
[----:B------:R-:W1:Y:S01]  /*bfb0*/  MUFU.TANH R110, R83 ;  /* 0x00000053006e7308 */ /* 0x000e620000002400 */
[----:B------:R-:W-:Y:S01]  /*bfc0*/  VIADD R8, R0, 0x30 ;  /* 0x0000003000087836 */ /* 0x000fe20000000000 */
[----:B------:R-:W-:Y:S02]  /*bfd0*/  FSEL R97, R97, -INF , !P5 ;  /* 0xff80000061617808 */ /* 0x000fe40006800000 */
[----:B------:R-:W-:Y:S01]  /*bfe0*/  ISETP.GE.AND P5, PT, R2, R101, PT ;  /* 0x000000650200720c */ /* 0x000fe20003fa6270 */
[----:B------:R-:W-:Y:S01]  /*bff0*/  VIADD R2, R0, 0x31 ;  /* 0x0000003100027836 */ /* 0x000fe20000000000 */
[----:B----4-:R-:W-:-:S02]  /*c000*/  FSEL R112, R112, -INF , !P6 ;  /* 0xff80000070707808 */ /* 0x010fc40007000000 */
[----:B------:R-:W2:Y:S01]  /*c010*/  MUFU.TANH R32, R32 ;  /* 0x0000002000207308 */ /* 0x000ea20000002400 */
[----:B------:R-:W-:Y:S02]  /*c020*/  ISETP.GE.AND P6, PT, R8, R101, PT ;  /* 0x000000650800720c */ /* 0x000fe40003fc6270 */
[----:B---3--:R-:W-:Y:S02]  /*c030*/  FSEL R104, R104, -INF , !P1 ;  /* 0xff80000068687808 */ /* 0x008fe40004800000 */
[----:B------:R-:W-:-:S03]  /*c040*/  ISETP.GE.AND P1, PT, R2, R100, PT ;  /* 0x000000640200720c */ /* 0x000fc60003f26270 */
[----:B------:R-:W3:Y:S01]  /*c050*/  MUFU.TANH R106, R94 ;  /* 0x0000005e006a7308 */ /* 0x000ee20000002400 */
[----:B-1----:R-:W-:Y:S02]  /*c060*/  FSEL R110, R110, -INF , !P5 ;  /* 0xff8000006e6e7808 */ /* 0x002fe40006800000 */
[----:B------:R-:W-:Y:S01]  /*c070*/  ISETP.GE.AND P5, PT, R2, R101, PT ;  /* 0x000000650200720c */ /* 0x000fe20003fa6270 */
[C---:B------:R-:W-:Y:S02]  /*c080*/  VIADD R2, R0.reuse, 0x38 ;  /* 0x0000003800027836 */ /* 0x040fe40000000000 */
[----:B------:R-:W-:Y:S02]  /*c090*/  VIADD R0, R0, 0x39 ;  /* 0x0000003900007836 */ /* 0x000fe40000000000 */
[----:B------:R-:W1:Y:S01]  /*c0a0*/  MUFU.TANH R88, R68 ;  /* 0x0000004400587308 */ /* 0x000e620000002400 */
[----:B--2---:R-:W-:Y:S02]  /*c0b0*/  FSEL R32, R32, -INF , !P6 ;  /* 0xff80000020207808 */ /* 0x004fe40007000000 */
[----:B------:R-:W-:-:S05]  /*c0c0*/  ISETP.GT.AND P6, PT, R139, R126, PT ;  /* 0x0000007e8b00720c */ /* 0x000fca0003fc4270 */
        /* <DEDUP_REMOVED lines=18> */
[----:B---3--:R-:W-:Y:S02]  /*c1f0*/  FSEL R30, R30, -INF , !P2 ;  /* 0xff8000001e1e7808 */ /* 0x008fe40005000000 */
[----:B-1----:R-:W-:Y:S01]  /*c200*/  FSEL R29, R29, -INF , !P1 ;  /* 0xff8000001d1d7808 */ /* 0x002fe20004800000 */
[----:B------:R-:W-:Y:S06]  /*c210*/  @!P6 BRA `(.L_x_5055) ;  /* 0x000000080014e947 */ /* 0x000fec0003800000 */
[----:B------:R-:W-:Y:S05]  /*c220*/  @!P3 BRA `(.L_x_5056) ;  /* 0x0000000000f8b947 */ /* 0x000fea0003800000 */
[----:B------:R-:W1:Y:S01]  /*c230*/  LDC R0, c[0x0][0x380] ;  /* 0x0000e000ff007b82 */ /* 0x000e620000000800 */
[----:B------:R-:W-:Y:S01]  /*c240*/  IMAD.SHL.U32 R9, R139, 0x40, RZ ;  /* 0x000000408b097824 */ /* 0x000fe200078e00ff */
[----:B------:R-:W-:-:S04]  /*c250*/  ULDC.64 UR8, c[0x0][0x248] ;  /* 0x0000920000087ab9 */ /* 0x000fc80000000a00 */
[----:B------:R-:W-:Y:S02]  /*c260*/  IABS R23, R9 ;  /* 0x0000000900177213 */ /* 0x000fe40000000000 */
[C---:B------:R-:W-:Y:S02]  /*c270*/  IADD3 R37, R9.reuse, -0x40, RZ ;  /* 0xffffffc009257810 */ /* 0x040fe40007ffe0ff */
[-C--:B-1----:R-:W-:Y:S02]  /*c280*/  IABS R8, R0.reuse ;  /* 0x0000000000087213 */ /* 0x082fe40000000000 */
[----:B------:R-:W-:Y:S02]  /*c290*/  LOP3.LUT R9, R9, R0, RZ, 0x3c, !PT ;  /* 0x0000000009097212 */ /* 0x000fe400078e3cff */
[----:B------:R-:W1:Y:S08]  /*c2a0*/  I2F.RP R16, R8 ;  /* 0x0000000800107306 */ /* 0x000e700000209400 */
[----:B-1----:R-:W1:Y:S02]  /*c2b0*/  MUFU.RCP R20, R16 ;  /* 0x0000001000147308 */ /* 0x002e640000001000 */
[----:B-1----:R-:W-:-:S06]  /*c2c0*/  VIADD R20, R20, 0xffffffe ;  /* 0x0ffffffe14147836 */ /* 0x002fcc0000000000 */
[----:B------:R-:W1:Y:S02]  /*c2d0*/  F2I.FTZ.U32.TRUNC.NTZ R21, R20 ;  /* 0x0000001400157305 */ /* 0x000e64000021f000 */
[----:B-1----:R-:W-:Y:S01]  /*c2e0*/  IADD3 R17, RZ, -R21, RZ ;  /* 0x80000015ff117210 */ /* 0x002fe20007ffe0ff */
[----:B------:R-:W-:-:S04]  /*c2f0*/  IMAD.MOV.U32 R20, RZ, RZ, RZ ;  /* 0x000000ffff147224 */ /* 0x000fc800078e00ff */
[----:B------:R-:W-:Y:S01]  /*c300*/  IMAD R2, R17, R8, RZ ;  /* 0x0000000811027224 */ /* 0x000fe200078e02ff */
[----:B------:R-:W-:Y:S02]  /*c310*/  IABS R17, R37 ;  /* 0x0000002500117213 */ /* 0x000fe40000000000 */
[----:B------:R-:W-:Y:S01]  /*c320*/  LOP3.LUT R37, R37, R0, RZ, 0x3c, !PT ;  /* 0x0000000025257212 */ /* 0x000fe200078e3cff */
        /* <DEDUP_REMOVED lines=11> */
[----:B------:R-:W-:Y:S02]  /*c3e0*/  @!P1 IADD3 R16, R16, 0x1, RZ ;  /* 0x0000000110109810 */ /* 0x000fe40007ffe0ff */
[-C--:B------:R-:W-:Y:S02]  /*c3f0*/  ISETP.GE.U32.AND P5, PT, R21, R8.reuse, PT ;  /* 0x000000081500720c */ /* 0x080fe40003fa6070 */
[----:B------:R-:W-:Y:S02]  /*c400*/  ISETP.GE.U32.AND P1, PT, R17, R8, PT ;  /* 0x000000081100720c */ /* 0x000fe40003f26070 */
[----:B------:R-:W-:Y:S02]  /*c410*/  @!P2 IADD3 R2, R2, 0x1, RZ ;  /* 0x000000010202a810 */ /* 0x000fe40007ffe0ff */
[----:B------:R-:W-:-:S02]  /*c420*/  ISETP.GE.AND P2, PT, R37, RZ, PT ;  /* 0x000000ff2500720c */ /* 0x000fc40003f46270 */
[----:B------:R-:W-:-:S05]  /*c430*/  LOP3.LUT R8, RZ, R0, RZ, 0x33, !PT ;  /* 0x00000000ff087212 */ /* 0x000fca00078e33ff */
[----:B------:R-:W-:Y:S01]  /*c440*/  @P5 VIADD R16, R16, 0x1 ;  /* 0x0000000110105836 */ /* 0x000fe20000000000 */
[----:B------:R-:W-:Y:S01]  /*c450*/  ISETP.GE.AND P5, PT, R9, RZ, PT ;  /* 0x000000ff0900720c */ /* 0x000fe20003fa6270 */
[----:B------:R-:W-:Y:S01]  /*c460*/  @P1 VIADD R2, R2, 0x1 ;  /* 0x0000000102021836 */ /* 0x000fe20000000000 */
[----:B------:R-:W-:-:S03]  /*c470*/  ISETP.NE.AND P1, PT, R0, RZ, PT ;  /* 0x000000ff0000720c */ /* 0x000fc60003f25270 */
[----:B------:R-:W-:-:S08]  /*c480*/  @!P2 IMAD.MOV R2, RZ, RZ, -R2 ;  /* 0x000000ffff02a224 */ /* 0x000fd000078e0a02 */
[----:B------:R-:W-:-:S04]  /*c490*/  @!P5 IADD3 R16, -R16, RZ, RZ ;  /* 0x000000ff1010d210 */ /* 0x000fc80007ffe1ff */
[C---:B------:R-:W-:Y:S02]  /*c4a0*/  SEL R23, R8.reuse, R16, !P1 ;  /* 0x0000001008177207 */ /* 0x040fe40004800000 */
[----:B------:R-:W-:-:S03]  /*c4b0*/  SEL R8, R8, R2, !P1 ;  /* 0x0000000208087207 */ /* 0x000fc60004800000 */
        /* <DEDUP_REMOVED lines=8> */
[----:B------:R-:W-:-:S05]  /*c540*/  SHF.R.S32.HI R21, RZ, 0x1f, R23 ;  /* 0x0000001fff157819 */ /* 0x000fca0000011417 */
[-C--:B------:R-:W-:Y:S02]  /*c550*/  IMAD R16, R21, R0.reuse, RZ ;  /* 0x0000000015107224 */ /* 0x080fe400078e02ff */
[----:B------:R-:W-:-:S04]  /*c560*/  IMAD.WIDE.U32 R20, R23, R0, RZ ;  /* 0x0000000017147225 */ /* 0x000fc800078e00ff */
[----:B------:R-:W-:-:S04]  /*c570*/  IMAD R16, R23, UR9, R16 ;  /* 0x0000000917107c24 */ /* 0x000fc8000f8e0210 */
[----:B------:R-:W-:Y:S01]  /*c580*/  IMAD.IADD R21, R21, 0x1, R16 ;  /* 0x0000000115157824 */ /* 0x000fe200078e0210 */
[----:B--2---:R-:W-:-:S04]  /*c590*/  IADD3 R2, -R17, R2, RZ ;  /* 0x0000000211027210 */ /* 0x004fc80007ffe1ff */
[----:B------:R-:W-:Y:S01]  /*c5a0*/  SHF.R.S32.HI R17, RZ, 0x1f, R2 ;  /* 0x0000001fff117819 */ /* 0x000fe20000011402 */
[----:B-1----:R-:W-:-:S04]  /*c5b0*/  IMAD.WIDE.U32 R20, R2, R8, R20 ;  /* 0x0000000802147225 */ /* 0x002fc800078e0014 */
[----:B------:R-:W-:-:S04]  /*c5c0*/  IMAD R17, R17, R8, RZ ;  /* 0x0000000811117224 */ /* 0x000fc800078e02ff */
[----:B------:R-:W-:-:S05]  /*c5d0*/  IMAD R9, R2, R9, R17 ;  /* 0x0000000902097224 */ /* 0x000fca00078e0211 */
[----:B------:R-:W-:Y:S01]  /*c5e0*/  IADD3 R8, R21, R9, RZ ;  /* 0x0000000915087210 */ /* 0x000fe20007ffe0ff */
[----:B------:R-:W-:Y:S01]  /*c5f0*/  IMAD.MOV.U32 R21, RZ, RZ, R20 ;  /* 0x000000ffff157224 */ /* 0x000fe200078e0014 */
[----:B------:R-:W-:Y:S06]  /*c600*/  BRA `(.L_x_5057) ;  /* 0x0000000000107947 */ /* 0x000fec0003800000 */
.L_x_5056:
[----:B------:R-:W1:Y:S02]  /*c610*/  LDC R0, c[0x0][0x248] ;  /* 0x00009200ff007b82 */ /* 0x000e640000000800 */
[----:B-1----:R-:W-:-:S05]  /*c620*/  IMAD.SHL.U32 R21, R0, 0x40, RZ ;  /* 0x0000004000157824 */ /* 0x002fca00078e00ff */
[----:B------:R-:W-:-:S04]  /*c630*/  IADD3 R21, -R21, RZ, RZ ;  /* 0x000000ff15157210 */ /* 0x000fc80007ffe1ff */
[----:B------:R-:W-:-:S07]  /*c640*/  SHF.R.S32.HI R8, RZ, 0x1f, R21 ;  /* 0x0000001fff087819 */ /* 0x000fce0000011415 */
.L_x_5057:
[C---:B------:R-:W-:Y:S01]  /*c650*/  LOP3.LUT P5, RZ, R102.reuse, 0x2, RZ, 0xc0, !PT ;  /* 0x0000000266ff7812 */ /* 0x040fe200078ac0ff */
[----:B------:R-:W1:Y:S01]  /*c660*/  LDC R9, c[0x0][0x24c] ;  /* 0x00009300ff097b82 */ /* 0x000e620000000800 */
[C---:B------:R-:W-:Y:S02]  /*c670*/  LEA R134, P1, R21.reuse, R134, 0x1 ;  /* 0x0000008615867211 */ /* 0x040fe400078208ff */
[C---:B------:R-:W-:Y:S02]  /*c680*/  LOP3.LUT P2, RZ, R102.reuse, 0x4, RZ, 0xc0, !PT ;  /* 0x0000000466ff7812 */ /* 0x040fe4000784c0ff */
[----:B------:R-:W-:Y:S02]  /*c690*/  LEA.HI.X R133, R21, R133, R8, 0x1, P1 ;  /* 0x0000008515857211 */ /* 0x000fe400008f0c08 */
[----:B------:R-:W-:Y:S02]  /*c6a0*/  P2R R16, PR, RZ, 0x1 ;  /* 0x00000001ff107803 */ /* 0x000fe40000000000 */
[----:B------:R-:W-:-:S03]  /*c6b0*/  LOP3.LUT P0, RZ, R102, 0x1, RZ, 0xc0, !PT ;  /* 0x0000000166ff7812 */ /* 0x000fc6000780c0ff */
[----:B------:R-:W-:-:S05]  /*c6c0*/  @P5 IADD3 R17, P1, R21, R108, RZ ;  /* 0x0000006c15115210 */ /* 0x000fca0007f3e0ff */
[----:B------:R-:W-:Y:S01]  /*c6d0*/  @P5 IMAD.X R2, R8, 0x1, R51, P1 ;  /* 0x0000000108025824 */ /* 0x000fe200008e0633 */
[----:B------:R-:W-:-:S04]  /*c6e0*/  @P5 LEA R38, P1, R17, UR12, 0x1 ;  /* 0x0000000c11265c11 */ /* 0x000fc8000f8208ff */
[----:B------:R-:W-:Y:S01]  /*c6f0*/  @P5 LEA.HI.X R39, R17, UR13, R2, 0x1, P1 ;  /* 0x0000000d11275c11 */ /* 0x000fe200088f0c02 */
[----:B------:R-:W-:Y:S01]  /*c700*/  @P0 IMAD.SHL.U32 R20, R0, 0x20, RZ ;  /* 0x0000002000140824 */ /* 0x000fe200078e00ff */
[----:B------:R-:W-:-:S05]  /*c710*/  @P2 IADD3 R17, P1, R21, R108, RZ ;  /* 0x0000006c15112210 */ /* 0x000fca0007f3e0ff */
[----:B------:R-:W-:Y:S01]  /*c720*/  @P2 IMAD.X R2, R8, 0x1, R51, P1 ;  /* 0x0000000108022824 */ /* 0x000fe200008e0633 */
[----:B------:R-:W-:-:S04]  /*c730*/  @P2 LEA R22, P1, R17, UR12, 0x1 ;  /* 0x0000000c11162c11 */ /* 0x000fc8000f8208ff */
[----:B------:R-:W-:Y:S02]  /*c740*/  @P2 LEA.HI.X R23, R17, UR13, R2, 0x1, P1 ;  /* 0x0000000d11172c11 */ /* 0x000fe400088f0c02 */
[----:B------:R-:W-:-:S04]  /*c750*/  LEA R21, P1, R0, R21, 0x5 ;  /* 0x0000001500157211 */ /* 0x000fc800078228ff */
[C-C-:B-1----:R-:W-:Y:S02]  /*c760*/  LEA.HI.X R8, R0.reuse, R8, R9.reuse, 0x5, P1 ;  /* 0x0000000800087211 */ /* 0x142fe400008f2c09 */
[----:B------:R-:W-:Y:S02]  /*c770*/  @P5 IADD3 R17, P1, R21, R108, RZ ;  /* 0x0000006c15115210 */ /* 0x000fe40007f3e0ff */
[----:B------:R-:W-:-:S03]  /*c780*/  @P0 SHF.L.U64.HI R0, R0, 0x5, R9 ;  /* 0x0000000500000819 */ /* 0x000fc60000010209 */
[----:B------:R-:W-:Y:S01]  /*c790*/  @P5 IMAD.X R2, R8, 0x1, R51, P1 ;  /* 0x0000000108025824 */ /* 0x000fe200008e0633 */
[----:B------:R-:W-:-:S05]  /*c7a0*/  @P2 IADD3 R21, P1, R21, R108, RZ ;  /* 0x0000006c15152210 */ /* 0x000fca0007f3e0ff */
[----:B------:R-:W-:Y:S01]  /*c7b0*/  @P2 IMAD.X R8, R8, 0x1, R51, P1 ;  /* 0x0000000108082824 */ /* 0x000fe200008e0633 */
[----:B------:R-:W-:-:S04]  /*c7c0*/  @P0 LEA R40, P1, R20, R134, 0x1 ;  /* 0x0000008614280211 */ /* 0x000fc800078208ff */
[----:B------:R-:W-:Y:S02]  /*c7d0*/  @P0 LEA.HI.X R41, R20, R133, R0, 0x1, P1 ;  /* 0x0000008514290211 */ /* 0x000fe400008f0c00 */
[----:B------:R-:W-:Y:S02]  /*c7e0*/  ISETP.NE.AND P0, PT, R16, RZ, PT ;  /* 0x000000ff1000720c */ /* 0x000fe40003f05270 */
        /* <DEDUP_REMOVED lines=40> */
.L_x_5055:
        /* <DEDUP_REMOVED lines=71> */
[----:B------:R-:W3:Y:S01]  /*cee0*/  LDSM.16.MT88.4 R12, [R122+0x7400] ;  /* 0x007400007a0c783b */ /* 0x000ee20000004200 */
        /* <DEDUP_REMOVED lines=14> */
[----:B--2---:R-:W-:Y:S01]  /*cfd0*/  F2FP.BF16.F32.PACK_AB R48, R90, R93 ;  /* 0x0000005d5a30723e */ /* 0x004fe200000010ff */
[----:B------:R-:W-:Y:S01]  /*cfe0*/  FFMA.FTZ R143, R33, UR8, -R96 ;  /* 0x00000008218f7c23 */ /* 0x000fe20008010860 */
[--C-:B------:R-:W-:Y:S01]  /*cff0*/  FFMA.FTZ R32, R32, UR8, -R89.reuse ;  /* 0x0000000820207c23 */ /* 0x100fe20008010859 */
[--C-:B------:R-:W-:Y:S01]  /*d000*/  FFMA.FTZ R31, R31, UR8, -R89.reuse ;  /* 0x000000081f1f7c23 */ /* 0x100fe20008010859 */
[--C-:B------:R-:W-:Y:S01]  /*d010*/  FFMA.FTZ R30, R30, UR8, -R89.reuse ;  /* 0x000000081e1e7c23 */ /* 0x100fe20008010859 */
[----:B------:R-:W-:Y:S01]  /*d020*/  FFMA.FTZ R29, R29, UR8, -R89 ;  /* 0x000000081d1d7c23 */ /* 0x000fe20008010859 */
[----:B------:R-:W-:Y:S01]  /*d030*/  FADD.FTZ R90, R93, R90 ;  /* 0x0000005a5d5a7221 */ /* 0x000fe20000010000 */
[----:B------:R-:W-:Y:S08]  /*d040*/  MUFU.EX2 R95, R95 ;  /* 0x0000005f005f7308 */ /* 0x000ff00000000800 */
[----:B------:R-:W2:Y:S01]  /*d050*/  MUFU.EX2 R92, R92 ;  /* 0x0000005c005c7308 */ /* 0x000ea20000000800 */
[----:B-----5:R-:W-:Y:S01]  /*d060*/  F2FP.BF16.F32.PACK_AB R50, R26, R91 ;  /* 0x0000005b1a32723e */ /* 0x020fe200000010ff */
[----:B------:R-:W-:-:S04]  /*d070*/  FADD.FTZ R91, R91, R90 ;  /* 0x0000005a5b5b7221 */ /* 0x000fc80000010000 */
[----:B------:R-:W-:Y:S02]  /*d080*/  FADD.FTZ R91, R26, R91 ;  /* 0x0000005b1a5b7221 */ /* 0x000fe40000010000 */
[----:B------:R-:W-:Y:S08]  /*d090*/  MUFU.EX2 R94, R94 ;  /* 0x0000005e005e7308 */ /* 0x000ff00000000800 */
[----:B------:R-:W5:Y:S01]  /*d0a0*/  MUFU.EX2 R27, R27 ;  /* 0x0000001b001b7308 */ /* 0x000f620000000800 */
[----:B--2---:R-:W-:Y:S01]  /*d0b0*/  F2FP.BF16.F32.PACK_AB R49, R92, R95 ;  /* 0x0000005f5c31723e */ /* 0x004fe200000010ff */
[----:B------:R-:W-:-:S06]  /*d0c0*/  FADD.FTZ R95, R95, R92 ;  /* 0x0000005c5f5f7221 */ /* 0x000fcc0000010000 */
[----:B------:R-:W-:Y:S08]  /*d0d0*/  MUFU.EX2 R24, R24 ;  /* 0x0000001800187308 */ /* 0x000ff00000000800 */
[----:B------:R-:W2:Y:S01]  /*d0e0*/  MUFU.EX2 R21, R21 ;  /* 0x0000001500157308 */ /* 0x000ea20000000800 */
[----:B-----5:R-:W-:Y:S01]  /*d0f0*/  F2FP.BF16.F32.PACK_AB R51, R27, R94 ;  /* 0x0000005e1b33723e */ /* 0x020fe200000010ff */
[----:B------:R-:W-:-:S04]  /*d100*/  FADD.FTZ R94, R94, R95 ;  /* 0x0000005f5e5e7221 */ /* 0x000fc80000010000 */
[----:B------:R-:W-:Y:S02]  /*d110*/  FADD.FTZ R27, R27, R94 ;  /* 0x0000005e1b1b7221 */ /* 0x000fe40000010000 */
[C---:B------:R-:W-:Y:S01]  /*d120*/  HMMA.16816.F32.BF16 R72, R48.reuse, R68, RZ ;  /* 0x000000443048723c */ /* 0x040fe200000418ff */
[----:B------:R-:W-:Y:S05]  /*d130*/  MUFU.EX2 R25, R25 ;  /* 0x0000001900197308 */ /* 0x000fea0000000800 */
[C---:B------:R-:W-:Y:S03]  /*d140*/  HMMA.16816.F32.BF16 R68, R48.reuse, R70, RZ ;  /* 0x000000463044723c */ /* 0x040fe600000418ff */
[----:B------:R-:W5:Y:S01]  /*d150*/  MUFU.EX2 R20, R20 ;  /* 0x0000001400147308 */ /* 0x000f620000000800 */
[C---:B--2---:R-:W-:Y:S01]  /*d160*/  F2FP.BF16.F32.PACK_AB R4, R21.reuse, R24 ;  /* 0x000000181504723e */ /* 0x044fe200000010ff */
[----:B------:R-:W-:Y:S01]  /*d170*/  FADD.FTZ R24, R24, R91 ;  /* 0x0000005b18187221 */ /* 0x000fe20000010000 */
[----:B------:R-:W-:Y:S03]  /*d180*/  HMMA.16816.F32.BF16 R64, R48, R60, RZ ;  /* 0x0000003c3040723c */ /* 0x000fe600000418ff */
[----:B------:R-:W-:-:S02]  /*d190*/  FADD.FTZ R24, R21, R24 ;  /* 0x0000001815187221 */ /* 0x000fc40000010000 */
[----:B------:R-:W-:Y:S01]  /*d1a0*/  MUFU.EX2 R28, R28 ;  /* 0x0000001c001c7308 */ /* 0x000fe20000000800 */
[C---:B------:R-:W-:Y:S06]  /*d1b0*/  HMMA.16816.F32.BF16 R60, R48.reuse, R62, RZ ;  /* 0x0000003e303c723c */ /* 0x040fec00000418ff */
[----:B------:R-:W-:Y:S01]  /*d1c0*/  HMMA.16816.F32.BF16 R80, R48, R76, RZ ;  /* 0x0000004c3050723c */ /* 0x000fe200000418ff */
[----:B------:R-:W2:Y:S01]  /*d1d0*/  MUFU.EX2 R23, R23 ;  /* 0x0000001700177308 */ /* 0x000ea20000000800 */
[----:B-----5:R-:W-:Y:S01]  /*d1e0*/  F2FP.BF16.F32.PACK_AB R6, R20, R25 ;  /* 0x000000191406723e */ /* 0x020fe200000010ff */
[----:B------:R-:W-:-:S03]  /*d1f0*/  FADD.FTZ R25, R25, R24 ;  /* 0x0000001819197221 */ /* 0x000fc60000010000 */
[C---:B------:R-:W-:Y:S01]  /*d200*/  HMMA.16816.F32.BF16 R56, R48.reuse, R52, RZ ;  /* 0x000000343038723c */ /* 0x040fe200000418ff */
[----:B------:R-:W-:Y:S02]  /*d210*/  FADD.FTZ R25, R20, R25 ;  /* 0x0000001914197221 */ /* 0x000fe40000010000 */
[----:B------:R-:W-:Y:S03]  /*d220*/  MUFU.EX2 R22, R22 ;  /* 0x0000001600167308 */ /* 0x000fe60000000800 */
[C---:B------:R-:W-:Y:S05]  /*d230*/  HMMA.16816.F32.BF16 R36, R48.reuse, R40, RZ ;  /* 0x000000283024723c */ /* 0x040fea00000418ff */
[----:B------:R-:W5:Y:S01]  /*d240*/  MUFU.EX2 R3, R3 ;  /* 0x0000000300037308 */ /* 0x000f620000000800 */
[----:B--2---:R-:W-:Y:S01]  /*d250*/  F2FP.BF16.F32.PACK_AB R5, R23, R28 ;  /* 0x0000001c1705723e */ /* 0x004fe200000010ff */
[----:B------:R-:W-:Y:S01]  /*d260*/  HMMA.16816.F32.BF16 R76, R48, R78, RZ ;  /* 0x0000004e304c723c */ /* 0x000fe200000418ff */
[----:B------:R-:W-:-:S04]  /*d270*/  FADD.FTZ R28, R28, R27 ;  /* 0x0000001b1c1c7221 */ /* 0x000fc80000010000 */
[----:B------:R-:W-:Y:S01]  /*d280*/  FADD.FTZ R23, R23, R28 ;  /* 0x0000001c17177221 */ /* 0x000fe20000010000 */
[C---:B------:R-:W-:Y:S01]  /*d290*/  HMMA.16816.F32.BF16 R52, R48.reuse, R54, RZ ;  /* 0x000000363034723c */ /* 0x040fe200000418ff */
[----:B------:R-:W-:Y:S05]  /*d2a0*/  MUFU.EX2 R108, R108 ;  /* 0x0000006c006c7308 */ /* 0x000fea0000000800 */
[----:B------:R-:W-:Y:S01]  /*d2b0*/  HMMA.16816.F32.BF16 R40, R48, R42, RZ ;  /* 0x0000002a3028723c */ /* 0x000fe200000418ff */
[----:B-----5:R-:W-:Y:S02]  /*d2c0*/  F2FP.BF16.F32.PACK_AB R7, R3, R22 ;  /* 0x000000160307723e */ /* 0x020fe400000010ff */
[----:B------:R-:W2:Y:S01]  /*d2d0*/  MUFU.EX2 R105, R105 ;  /* 0x0000006900697308 */ /* 0x000ea20000000800 */
[----:B------:R-:W-:-:S04]  /*d2e0*/  FADD.FTZ R22, R22, R23 ;  /* 0x0000001716167221 */ /* 0x000fc80000010000 */
[----:B------:R-:W-:Y:S01]  /*d2f0*/  FADD.FTZ R3, R3, R22 ;  /* 0x0000001603037221 */ /* 0x000fe20000010000 */
[C---:B-1----:R-:W-:Y:S02]  /*d300*/  HMMA.16816.F32.BF16 R72, R4.reuse, R8, R72 ;  /* 0x000000080448723c */ /* 0x042fe40000041848 */
[----:B------:R-:W-:Y:S04]  /*d310*/  MUFU.EX2 R103, R103 ;  /* 0x0000006700677308 */ /* 0x000fe80000000800 */
[C---:B------:R-:W-:Y:S01]  /*d320*/  HMMA.16816.F32.BF16 R68, R4.reuse, R10, R68 ;  /* 0x0000000a0444723c */ /* 0x040fe20000041844 */
[----:B------:R-:W1:Y:S03]  /*d330*/  LDSM.16.MT88.4 R8, [R120+0x8000] ;  /* 0x008000007808783b */ /* 0x000e660000004200 */
[----:B------:R-:W-:Y:S02]  /*d340*/  MUFU.EX2 R98, R98 ;  /* 0x0000006200627308 */ /* 0x000fe40000000800 */
[C---:B---3--:R-:W-:Y:S06]  /*d350*/  HMMA.16816.F32.BF16 R64, R4.reuse, R12, R64 ;  /* 0x0000000c0440723c */ /* 0x048fec0000041840 */
[C---:B------:R-:W-:Y:S01]  /*d360*/  HMMA.16816.F32.BF16 R60, R4.reuse, R14, R60 ;  /* 0x0000000e043c723c */ /* 0x040fe2000004183c */
[----:B------:R-:W3:Y:S01]  /*d370*/  LDSM.16.MT88.4 R12, [R122+0x8400] ;  /* 0x008400007a0c783b */ /* 0x000ee20000004200 */
[----:B------:R-:W-:Y:S04]  /*d380*/  MUFU.EX2 R106, R106 ;  /* 0x0000006a006a7308 */ /* 0x000fe80000000800 */
[C---:B----4-:R-:W-:Y:S04]  /*d390*/  HMMA.16816.F32.BF16 R80, R4.reuse, R16, R80 ;  /* 0x000000100450723c */ /* 0x050fe80000041850 */
[----:B------:R-:W4:Y:S02]  /*d3a0*/  MUFU.EX2 R99, R99 ;  /* 0x0000006300637308 */ /* 0x000f240000000800 */
[----:B------:R-:W-:Y:S01]  /*d3b0*/  HMMA.16816.F32.BF16 R76, R4, R18, R76 ;  /* 0x00000012044c723c */ /* 0x000fe2000004184c */
[----:B------:R-:W5:Y:S05]  /*d3c0*/  LDSM.16.MT88.4 R16, [R120+0x7400] ;  /* 0x007400007810783b */ /* 0x000f6a0000004200 */
[----:B------:R-:W-:Y:S08]  /*d3d0*/  MUFU.EX2 R104, R104 ;  /* 0x0000006800687308 */ /* 0x000ff00000000800 */
[----:B------:R-:W4:Y:S01]  /*d3e0*/  MUFU.EX2 R97, R97 ;  /* 0x0000006100617308 */ /* 0x000f220000000800 */
[C---:B-1----:R-:W-:Y:S07]  /*d3f0*/  HMMA.16816.F32.BF16 R44, R48.reuse, R8, RZ ;  /* 0x00000008302c723c */ /* 0x042fee00000418ff */
[----:B------:R-:W-:Y:S01]  /*d400*/  MUFU.EX2 R88, R88 ;  /* 0x0000005800587308 */ /* 0x000fe20000000800 */
[----:B------:R-:W-:Y:S01]  /*d410*/  HMMA.16816.F32.BF16 R48, R48, R10, RZ ;  /* 0x0000000a3030723c */ /* 0x000fe200000418ff */
[----:B------:R-:W1:Y:S05]  /*d420*/  LDSM.16.MT88.4 R8, [R120+0x8400] ;  /* 0x008400007808783b */ /* 0x000e6a0000004200 */
[C---:B---3--:R-:W-:Y:S01]  /*d430*/  HMMA.16816.F32.BF16 R36, R4.reuse, R12, R36 ;  /* 0x0000000c0424723c */ /* 0x048fe20000041824 */
[----:B------:R-:W3:Y:S05]  /*d440*/  MUFU.EX2 R35, R35 ;  /* 0x0000002300237308 */ /* 0x000eea0000000800 */
[C---:B------:R-:W-:Y:S01]  /*d450*/  HMMA.16816.F32.BF16 R40, R4.reuse, R14, R40 ;  /* 0x0000000e0428723c */ /* 0x040fe20000041828 */
[----:B------:R-:W3:Y:S02]  /*d460*/  LDSM.16.MT88.4 R12, [R122+0x6800] ;  /* 0x006800007a0c783b */ /* 0x000ee40000004200 */
[----:B------:R-:W-:Y:S03]  /*d470*/  MUFU.EX2 R34, R34 ;  /* 0x0000002200227308 */ /* 0x000fe60000000800 */
[C---:B-----5:R-:W-:Y:S05]  /*d480*/  HMMA.16816.F32.BF16 R56, R4.reuse, R16, R56 ;  /* 0x000000100438723c */ /* 0x060fea0000041838 */
[----:B------:R-:W-:Y:S01]  /*d490*/  MUFU.EX2 R143, R143 ;  /* 0x0000008f008f7308 */ /* 0x000fe20000000800 */
        /* <DEDUP_REMOVED lines=8> */
[----:B--2---:R-:W-:Y:S01]  /*d520*/  F2FP.BF16.F32.PACK_AB R4, R105, R108 ;  /* 0x0000006c6904723e */ /* 0x004fe200000010ff */
[----:B------:R-:W-:Y:S01]  /*d530*/  FADD.FTZ R108, R108, R25 ;  /* 0x000000196c6c7221 */ /* 0x000fe20000010000 */
[----:B----4-:R-:W-:Y:S01]  /*d540*/  F2FP.BF16.F32.PACK_AB R5, R99, R106 ;  /* 0x0000006a6305723e */ /* 0x010fe200000010ff */
[----:B------:R-:W2:Y:S01]  /*d550*/  MUFU.EX2 R29, R29 ;  /* 0x0000001d001d7308 */ /* 0x000ea20000000800 */
[----:B------:R-:W-:Y:S01]  /*d560*/  F2FP.BF16.F32.PACK_AB R6, R98, R103 ;  /* 0x000000676206723e */ /* 0x000fe200000010ff */
        /* <DEDUP_REMOVED lines=26> */
[----:B------:R-:W-:Y:S01]  /*d710*/  F2FP.BF16.F32.PACK_AB R4, R35, R88 ;  /* 0x000000582304723e */ /* 0x000fe200000010ff */
[----:B------:R-:W-:Y:S01]  /*d720*/  FADD.FTZ R88, R88, R103 ;  /* 0x0000006758587221 */ /* 0x000fe20000010000 */
[----:B-----5:R-:W-:Y:S01]  /*d730*/  F2FP.BF16.F32.PACK_AB R5, R31, R32 ;  /* 0x000000201f05723e */ /* 0x020fe200000010ff */
[----:B------:R-:W-:Y:S01]  /*d740*/  FADD.FTZ R32, R32, R97 ;  /* 0x0000006120207221 */ /* 0x000fe20000010000 */
[----:B------:R-:W-:Y:S01]  /*d750*/  F2FP.BF16.F32.PACK_AB R6, R143, R34 ;  /* 0x000000228f06723e */ /* 0x000fe200000010ff */
[----:B------:R-:W-:Y:S01]  /*d760*/  FADD.FTZ R35, R35, R88 ;  /* 0x0000005823237221 */ /* 0x000fe20000010000 */
[----:B--2---:R-:W-:Y:S01]  /*d770*/  F2FP.BF16.F32.PACK_AB R7, R29, R30 ;  /* 0x0000001e1d07723e */ /* 0x004fe200000010ff */
        /* <DEDUP_REMOVED lines=88> */
.L_x_5059:
[----:B------:R-:W1:Y:S02]  /*dd00*/  LDC R3, c[0x0][0x250] ;  /* 0x00009400ff037b82 */ /* 0x000e640000000800 */
[----:B-1----:R-:W-:-:S05]  /*dd10*/  IMAD.SHL.U32 R6, R3, 0x40, RZ ;  /* 0x0000004003067824 */ /* 0x002fca00078e00ff */
[----:B------:R-:W-:-:S04]  /*dd20*/  IADD3 R6, -R6, RZ, RZ ;  /* 0x000000ff06067210 */ /* 0x000fc80007ffe1ff */
[----:B------:R-:W-:-:S07]  /*dd30*/  SHF.R.S32.HI R5, RZ, 0x1f, R6 ;  /* 0x0000001fff057819 */ /* 0x000fce0000011406 */
.L_x_5060:
        /* <DEDUP_REMOVED lines=43> */
[----:B------:R-:W-:Y:S03]  /*dff0*/  @P6 LDGSTS.E.BYPASS.LTC128B.128 [R128+0x6800], desc[UR6][R14.64] ;  /* 0x068000000e806fae */ /* 0x000fe6000b901d46 */
[----:B------:R-:W-:Y:S01]  /*e000*/  @P5 LEA.HI.X R21, R4, UR11, R3, 0x1, P1 ;  /* 0x0000000b04155c11 */ /* 0x000fe200088f0c03 */
[----:B------:R-:W-:Y:S01]  /*e010*/  @!P6 STS.128 [R128+0x6800], RZ ;  /* 0x006800ff8000e388 */ /* 0x000fe20000000c00 */
[----:B------:R-:W-:-:S03]  /*e020*/  @P2 IADD3 R7, P1, R7, R86, RZ ;  /* 0x0000005607072210 */ /* 0x000fc60007f3e0ff */
[----:B------:R-:W-:Y:S01]  /*e030*/  @!PT LDS RZ, [RZ] ;  /* 0x00000000fffff984 */ /* 0x000fe20000000800 */
[----:B------:R-:W-:Y:S01]  /*e040*/  @!PT LDS RZ, [RZ] ;  /* 0x00000000fffff984 */ /* 0x000fe20000000800 */
[----:B------:R-:W-:Y:S01]  /*e050*/  @!PT LDS RZ, [RZ] ;  /* 0x00000000fffff984 */ /* 0x000fe20000000800 */
[----:B------:R1:W-:Y:S02]  /*e060*/  @P5 LDGSTS.E.BYPASS.LTC128B.128 [R128+0x7800], desc[UR6][R20.64+0x40] ;  /* 0x0780004014805fae */ /* 0x0003e4000b901d46 */
[----:B------:R-:W-:Y:S01]  /*e070*/  @P2 IMAD.X R84, R5, 0x1, R84, P1 ;  /* 0x0000000105542824 */ /* 0x000fe200008e0654 */
[C---:B------:R-:W-:Y:S01]  /*e080*/  @P2 LEA R4, P1, R7.reuse, UR10, 0x1 ;  /* 0x0000000a07042c11 */ /* 0x040fe2000f8208ff */
[----:B------:R-:W-:Y:S03]  /*e090*/  @!P5 STS.128 [R128+0x7800], RZ ;  /* 0x007800ff8000d388 */ /* 0x000fe60000000c00 */
[----:B------:R-:W-:-:S05]  /*e0a0*/  @P2 LEA.HI.X R5, R7, UR11, R84, 0x1, P1 ;  /* 0x0000000b07052c11 */ /* 0x000fca00088f0c54 */
[----:B------:R-:W-:Y:S01]  /*e0b0*/  @!PT LDS RZ, [RZ] ;  /* 0x00000000fffff984 */ /* 0x000fe20000000800 */
[----:B------:R-:W-:Y:S01]  /*e0c0*/  @!PT LDS RZ, [RZ] ;  /* 0x00000000fffff984 */ /* 0x000fe20000000800 */
[----:B------:R-:W-:Y:S01]  /*e0d0*/  @!PT LDS RZ, [RZ] ;  /* 0x00000000fffff984 */ /* 0x000fe20000000800 */
[----:B------:R3:W-:Y:S04]  /*e0e0*/  @P2 LDGSTS.E.BYPASS.LTC128B.128 [R128+0x8800], desc[UR6][R4.64+0x80] ;  /* 0x0880008004802fae */ /* 0x0007e8000b901d46 */
[----:B------:R-:W-:Y:S04]  /*e0f0*/  @!P2 STS.128 [R128+0x8800], RZ ;  /* 0x008800ff8000a388 */ /* 0x000fe80000000c00 */
[----:B------:R-:W-:Y:S04]  /*e100*/  LDSM.16.M88.4 R88, [R125] ;  /* 0x000000007d58783b */ /* 0x000fe80000000200 */
[----:B------:R-:W4:Y:S04]  /*e110*/  LDSM.16.M88.4 R24, [R124+0x3000] ;  /* 0x003000007c18783b */ /* 0x000f280000000200 */
[----:B------:R-:W1:Y:S04]  /*e120*/  LDSM.16.M88.4 R16, [R124+0x3400] ;  /* 0x003400007c10783b */ /* 0x000e680000000200 */
[----:B--2---:R-:W2:Y:S04]  /*e130*/  LDSM.16.M88.4 R8, [R124+0x3800] ;  /* 0x003800007c08783b */ /* 0x004ea80000000200 */
[----:B------:R-:W3:Y:S04]  /*e140*/  LDSM.16.M88.4 R92, [R124+0x3c00] ;  /* 0x003c00007c5c783b */ /* 0x000ee80000000200 */
[----:B------:R-:W-:Y:S04]  /*e150*/  LDSM.16.M88.4 R32, [R123] ;  /* 0x000000007b20783b */ /* 0x000fe80000000200 */
[----:B------:R-:W5:Y:S04]  /*e160*/  LDSM.16.M88.4 R84, [R121+0x3000] ;  /* 0x003000007954783b */ /* 0x000f680000000200 */
[----:B------:R-:W5:Y:S04]  /*e170*/  LDSM.16.M88.4 R96, [R121+0x3400] ;  /* 0x003400007960783b */ /* 0x000f680000000200 */
[----:B------:R-:W0:Y:S01]  /*e180*/  LDGDEPBAR ;  /* 0x00000000000079af */ /* 0x000e220000000000 */
[C---:B----4-:R-:W-:Y:S06]  /*e190*/  HMMA.16816.F32.BF16 R28, R88.reuse, R24, RZ ;  /* 0x00000018581c723c */ /* 0x050fec00000418ff */
[C---:B------:R-:W-:Y:S06]  /*e1a0*/  HMMA.16816.F32.BF16 R24, R88.reuse, R26, RZ ;  /* 0x0000001a5818723c */ /* 0x040fec00000418ff */
[C---:B-1----:R-:W-:Y:S06]  /*e1b0*/  HMMA.16816.F32.BF16 R20, R88.reuse, R16, RZ ;  /* 0x000000105814723c */ /* 0x042fec00000418ff */
[C---:B--2---:R-:W-:Y:S06]  /*e1c0*/  HMMA.16816.F32.BF16 R12, R88.reuse, R8, RZ ;  /* 0x00000008580c723c */ /* 0x044fec00000418ff */
[C---:B------:R-:W-:Y:S06]  /*e1d0*/  HMMA.16816.F32.BF16 R16, R88.reuse, R18, RZ ;  /* 0x000000125810723c */ /* 0x040fec00000418ff */
[C---:B------:R-:W-:Y:S06]  /*e1e0*/  HMMA.16816.F32.BF16 R8, R88.reuse, R10, RZ ;  /* 0x0000000a5808723c */ /* 0x040fec00000418ff */
[C---:B---3--:R-:W-:Y:S06]  /*e1f0*/  HMMA.16816.F32.BF16 R4, R88.reuse, R92, RZ ;  /* 0x0000005c5804723c */ /* 0x048fec00000418ff */
[----:B------:R-:W-:Y:S01]  /*e200*/  HMMA.16816.F32.BF16 R88, R88, R94, RZ ;  /* 0x0000005e5858723c */ /* 0x000fe200000418ff */
[----:B------:R-:W1:Y:S05]  /*e210*/  LDSM.16.M88.4 R92, [R121+0x3800] ;  /* 0x00380000795c783b */ /* 0x000e6a0000000200 */
[C---:B-----5:R-:W-:Y:S06]  /*e220*/  HMMA.16816.F32.BF16 R28, R32.reuse, R84, R28 ;  /* 0x00000054201c723c */ /* 0x060fec000004181c */
        /* <DEDUP_REMOVED lines=37> */
[----:B------:R-:W3:-:S13]  /*e480*/  LDSM.16.M88.4 R84, [R124+0x5400] ;  /* 0x005400007c54783b */ /* 0x000eda0000000200 */
[C---:B--2---:R-:W-:Y:S06]  /*e490*/  HMMA.16816.F32.BF16 R4, R92.reuse, R96, R4 ;  /* 0x000000605c04723c */ /* 0x044fec0000041804 */
[C---:B------:R-:W-:Y:S06]  /*e4a0*/  HMMA.16816.F32.BF16 R88, R92.reuse, R98, R88 ;  /* 0x000000625c58723c */ /* 0x040fec0000041858 */
[C---:B-1----:R-:W-:Y:S06]  /*e4b0*/  HMMA.16816.F32.BF16 R28, R92.reuse, R32, R28 ;  /* 0x000000205c1c723c */ /* 0x042fec000004181c */
[C---:B------:R-:W-:Y:S01]  /*e4c0*/  HMMA.16816.F32.BF16 R24, R92.reuse, R34, R24 ;  /* 0x000000225c18723c */ /* 0x040fe20000041818 */
[----:B------:R-:W1:Y:S05]  /*e4d0*/  LDSM.16.M88.4 R32, [R124+0x5800] ;  /* 0x005800007c20783b */ /* 0x000e6a0000000200 */
[C---:B---3--:R-:W-:Y:S06]  /*e4e0*/  HMMA.16816.F32.BF16 R20, R92.reuse, R84, R20 ;  /* 0x000000545c14723c */ /* 0x048fec0000041814 */
        /* <DEDUP_REMOVED lines=10> */
[----:B------:R-:W-:Y:S06]  /*e590*/  HMMA.16816.F32.BF16 R16, R84, R94, R16 ;  /* 0x0000005e5410723c */ /* 0x000fec0000041810 */
[----:B------:R-:W-:Y:S01]  /*e5a0*/  FMUL.FTZ R108, R20, UR15 ;  /* 0x0000000f146c7c20 */ /* 0x000fe20008410000 */
[----:B------:R-:W-:Y:S01]  /*e5b0*/  FMUL.FTZ R22, R22, UR15 ;  /* 0x0000000f16167c20 */ /* 0x000fe20008410000 */
[----:B------:R-:W2:Y:S01]  /*e5c0*/  S2R R20, SR_TID.X ;  /* 0x0000000000147919 */ /* 0x000ea20000002100 */
        /* <DEDUP_REMOVED lines=8> */
[----:B------:R-:W-:Y:S01]  /*e650*/  FMUL.FTZ R29, R25, UR15 ;  /* 0x0000000f191d7c20 */ /* 0x000fe20008410000 */
[----:B------:R-:W-:Y:S01]  /*e660*/  FMUL.FTZ R94, R26, UR15 ;  /* 0x0000000f1a5e7c20 */ /* 0x000fe20008410000 */
[----:B------:R-:W-:Y:S01]  /*e670*/  FMUL.FTZ R30, R27, UR15 ;  /* 0x0000000f1b1e7c20 */ /* 0x000fe20008410000 */
[----:B------:R3:W-:Y:S02]  /*e680*/  MUFU.TANH R31, R24 ;  /* 0x00000018001f7308 */ /* 0x0007e40000002400 */
[----:B------:R-:W-:Y:S01]  /*e690*/  FMUL.FTZ R16, R16, UR15 ;  /* 0x0000000f10107c20 */ /* 0x000fe20008410000 */
[----:B------:R-:W-:Y:S01]  /*e6a0*/  FMUL.FTZ R17, R17, UR15 ;  /* 0x0000000f11117c20 */ /* 0x000fe20008410000 */
[----:B------:R-:W-:Y:S01]  /*e6b0*/  FMUL.FTZ R19, R19, UR15 ;  /* 0x0000000f13137c20 */ /* 0x000fe20008410000 */
[----:B------:R-:W-:-:S03]  /*e6c0*/  FMUL.FTZ R18, R18, UR15 ;  /* 0x0000000f12127c20 */ /* 0x000fc60008410000 */
[----:B------:R4:W-:Y:S01]  /*e6d0*/  MUFU.TANH R140, R16 ;  /* 0x00000010008c7308 */ /* 0x0009e20000002400 */
[C---:B-1----:R-:W-:Y:S07]  /*e6e0*/  HMMA.16816.F32.BF16 R12, R84.reuse, R32, R12 ;  /* 0x00000020540c723c */ /* 0x042fee000004180c */
[----:B------:R-:W1:Y:S01]  /*e6f0*/  MUFU.TANH R92, R92 ;  /* 0x0000005c005c7308 */ /* 0x000e620000002400 */
[----:B---3--:R-:W3:Y:S01]  /*e700*/  LDSM.16.M88.4 R24, [R121+0x5c00] ;  /* 0x005c00007918783b */ /* 0x008ee20000000200 */
[----:B--2---:R-:W-:Y:S01]  /*e710*/  IMAD.SHL.U32 R20, R20, 0x2, RZ ;  /* 0x0000000214147824 */ /* 0x004fe200078e00ff */
[----:B------:R-:W-:Y:S01]  /*e720*/  HMMA.16816.F32.BF16 R8, R84, R34, R8 ;  /* 0x000000225408723c */ /* 0x000fe20000041808 */
[----:B------:R-:W-:-:S04]  /*e730*/  DEPBAR.LE SB0, 0x0 ;  /* 0x000080000000791a */ /* 0x000fc80000000000 */
[----:B------:R-:W2:Y:S01]  /*e740*/  MUFU.TANH R93, R93 ;  /* 0x0000005d005d7308 */ /* 0x000ea20000002400 */
[----:B----4-:R-:W-:-:S05]  /*e750*/  LOP3.LUT R16, R20, 0x6, RZ, 0xc0, !PT ;  /* 0x0000000614107812 */ /* 0x010fca00078ec0ff */
[----:B------:R-:W-:Y:S02]  /*e760*/  IMAD R16, R139, 0x40, R16 ;  /* 0x000000408b107824 */ /* 0x000fe400078e0210 */
[----:B------:R-:W4:Y:S01]  /*e770*/  MUFU.TANH R94, R94 ;  /* 0x0000005e005e7308 */ /* 0x000f220000002400 */
[----:B------:R-:W-:Y:S01]  /*e780*/  FMUL.FTZ R114, R12, UR15 ;  /* 0x0000000f0c727c20 */ /* 0x000fe20008410000 */
[----:B------:R-:W-:Y:S02]  /*e790*/  VIADD R12, R16, 0x1 ;  /* 0x00000001100c7836 */ /* 0x000fe40000000000 */
[----:B------:R-:W-:-:S04]  /*e7a0*/  FMUL.FTZ R117, R14, UR15 ;  /* 0x0000000f0e757c20 */ /* 0x000fc80008410000 */
[----:B------:R-:W5:Y:S01]  /*e7b0*/  MUFU.TANH R108, R108 ;  /* 0x0000006c006c7308 */ /* 0x000f620000002400 */
[----:B------:R-:W-:Y:S01]  /*e7c0*/  FMUL.FTZ R113, R15, UR15 ;  /* 0x0000000f0f717c20 */ /* 0x000fe20008410000 */
[----:B------:R-:W-:Y:S01]  /*e7d0*/  FMUL.FTZ R13, R13, UR15 ;  /* 0x0000000f0d0d7c20 */ /* 0x000fe20008410000 */
[-C--:B------:R-:W-:Y:S01]  /*e7e0*/  ISETP.GE.AND P1, PT, R12, R100.reuse, PT ;  /* 0x000000640c00720c */ /* 0x080fe20003f26270 */
[----:B------:R-:W-:Y:S01]  /*e7f0*/  FMUL.FTZ R116, R8, UR15 ;  /* 0x0000000f08747c20 */ /* 0x000fe20008410000 */
[-C--:B------:R-:W-:Y:S01]  /*e800*/  ISETP.GE.AND P5, PT, R12, R101.reuse, PT ;  /* 0x000000650c00720c */ /* 0x080fe20003fa6270 */
[----:B------:R-:W-:Y:S01]  /*e810*/  VIADD R12, R16, 0x8 ;  /* 0x00000008100c7836 */ /* 0x000fe20000000000 */
[----:B-1----:R-:W-:Y:S01]  /*e820*/  FSEL R14, R92, -INF , !P1 ;  /* 0xff8000005c0e7808 */ /* 0x002fe20004800000 */
[----:B------:R-:W1:Y:S01]  /*e830*/  MUFU.TANH R29, R29 ;  /* 0x0000001d001d7308 */ /* 0x000e620000002400 */
[----:B------:R-:W-:Y:S01]  /*e840*/  VIADD R8, R16, 0x10 ;  /* 0x0000001010087836 */ /* 0x000fe20000000000 */
[----:B--2---:R-:W-:Y:S01]  /*e850*/  FSEL R15, R93, -INF , !P5 ;  /* 0xff8000005d0f7808 */ /* 0x004fe20006800000 */
[----:B------:R-:W-:Y:S01]  /*e860*/  FMUL.FTZ R118, R9, UR15 ;  /* 0x0000000f09767c20 */ /* 0x000fe20008410000 */
[-C--:B------:R-:W-:Y:S01]  /*e870*/  ISETP.GE.AND P6, PT, R12, R100.reuse, PT ;  /* 0x000000640c00720c */ /* 0x080fe20003fc6270 */
[----:B------:R-:W-:Y:S01]  /*e880*/  FMUL.FTZ R115, R10, UR15 ;  /* 0x0000000f0a737c20 */ /* 0x000fe20008410000 */
[-C--:B------:R-:W-:Y:S01]  /*e890*/  ISETP.GE.AND P2, PT, R12, R101.reuse, PT ;  /* 0x000000650c00720c */ /* 0x080fe20003f46270 */
[----:B------:R-:W-:Y:S01]  /*e8a0*/  VIADD R12, R16, 0x9 ;  /* 0x00000009100c7836 */ /* 0x000fe20000000000 */
[----:B------:R-:W-:Y:S01]  /*e8b0*/  MUFU.TANH R30, R30 ;  /* 0x0000001e001e7308 */ /* 0x000fe20000002400 */
[C---:B---3--:R-:W-:Y:S01]  /*e8c0*/  HMMA.16816.F32.BF16 R4, R84.reuse, R24, R4 ;  /* 0x000000185404723c */ /* 0x048fe20000041804 */
[----:B----4-:R-:W-:Y:S01]  /*e8d0*/  FSEL R9, R94, -INF , !P2 ;  /* 0xff8000005e097808 */ /* 0x010fe20005000000 */
[----:B------:R-:W-:Y:S01]  /*e8e0*/  VIADD R10, R16, 0x18 ;  /* 0x00000018100a7836 */ /* 0x000fe20000000000 */
[C---:B------:R-:W-:Y:S01]  /*e8f0*/  ISETP.GE.AND P1, PT, R12.reuse, R100, PT ;  /* 0x000000640c00720c */ /* 0x040fe20003f26270 */
[----:B------:R-:W-:Y:S01]  /*e900*/  FMUL.FTZ R11, R11, UR15 ;  /* 0x0000000f0b0b7c20 */ /* 0x000fe20008410000 */
[----:B------:R-:W-:Y:S01]  /*e910*/  ISETP.GE.AND P5, PT, R12, R101, PT ;  /* 0x000000650c00720c */ /* 0x000fe20003fa6270 */
[----:B------:R-:W-:Y:S01]  /*e920*/  HMMA.16816.F32.BF16 R88, R84, R26, R88 ;  /* 0x0000001a5458723c */ /* 0x000fe20000041858 */
[----:B------:R-:W2:Y:S01]  /*e930*/  MUFU.TANH R106, R21 ;  /* 0x00000015006a7308 */ /* 0x000ea20000002400 */
[----:B------:R-:W-:-:S02]  /*e940*/  FSEL R12, R31, -INF , !P6 ;  /* 0xff8000001f0c7808 */ /* 0x000fc40007000000 */
[CC--:B------:R-:W-:Y:S02]  /*e950*/  ISETP.GE.AND P6, PT, R8.reuse, R100.reuse, PT ;  /* 0x000000640800720c */ /* 0x0c0fe40003fc6270 */
[----:B------:R-:W-:Y:S02]  /*e960*/  ISETP.GE.AND P2, PT, R8, R101, PT ;  /* 0x000000650800720c */ /* 0x000fe40003f46270 */
[----:B-----5:R-:W-:Y:S01]  /*e970*/  FSEL R108, R108, -INF , !P6 ;  /* 0xff8000006c6c7808 */ /* 0x020fe20007000000 */
[----:B------:R-:W-:Y:S01]  /*e980*/  MUFU.TANH R103, R23 ;  /* 0x0000001700677308 */ /* 0x000fe20000002400 */
[----:B------:R-:W-:Y:S02]  /*e990*/  FSEL R107, R107, -INF , !P2 ;  /* 0xff8000006b6b7808 */ /* 0x000fe40005000000 */
[----:B-1----:R-:W-:Y:S02]  /*e9a0*/  FSEL R8, R29, -INF , !P1 ;  /* 0xff8000001d087808 */ /* 0x002fe40004800000 */
[----:B------:R-:W-:-:S02]  /*e9b0*/  ISETP.GE.AND P6, PT, R10, R100, PT ;  /* 0x000000640a00720c */ /* 0x000fc40003fc6270 */
[----:B------:R-:W-:Y:S01]  /*e9c0*/  ISETP.GE.AND P2, PT, R10, R101, PT ;  /* 0x000000650a00720c */ /* 0x000fe20003f46270 */
[----:B------:R1:W3:Y:S01]  /*e9d0*/  MUFU.TANH R138, R17 ;  /* 0x00000011008a7308 */ /* 0x0002e20000002400 */
[C---:B------:R-:W-:Y:S02]  /*e9e0*/  VIADD R10, R16.reuse, 0x19 ;  /* 0x00000019100a7836 */ /* 0x040fe40000000000 */
[----:B------:R-:W-:Y:S01]  /*e9f0*/  FMUL.FTZ R102, R5, UR15 ;  /* 0x0000000f05667c20 */ /* 0x000fe20008410000 */
[----:B------:R-:W-:Y:S02]  /*ea00*/  VIADD R5, R16, 0x21 ;  /* 0x0000002110057836 */ /* 0x000fe40000000000 */
[----:B------:R-:W-:Y:S01]  /*ea10*/  FMUL.FTZ R4, R4, UR15 ;  /* 0x0000000f04047c20 */ /* 0x000fe20008410000 */
[----:B------:R-:W-:Y:S01]  /*ea20*/  FSEL R140, R140, -INF , !P6 ;  /* 0xff8000008c8c7808 */ /* 0x000fe20007000000 */
[----:B------:R-:W-:Y:S01]  /*ea30*/  FMUL.FTZ R6, R6, UR15 ;  /* 0x0000000f06067c20 */ /* 0x000fe20008410000 */
[----:B------:R-:W-:Y:S01]  /*ea40*/  FMUL.FTZ R7, R7, UR15 ;  /* 0x0000000f07077c20 */ /* 0x000fe20008410000 */
[----:B------:R-:W-:Y:S01]  /*ea50*/  MUFU.TANH R119, R19 ;  /* 0x0000001300777308 */ /* 0x000fe20000002400 */
[----:B------:R-:W-:Y:S01]  /*ea60*/  FMUL.FTZ R88, R88, UR15 ;  /* 0x0000000f58587c20 */ /* 0x000fe20008410000 */
[----:B------:R-:W-:Y:S01]  /*ea70*/  FMUL.FTZ R90, R90, UR15 ;  /* 0x0000000f5a5a7c20 */ /* 0x000fe20008410000 */
[----:B------:R-:W-:Y:S01]  /*ea80*/  FMUL.FTZ R89, R89, UR15 ;  /* 0x0000000f59597c20 */ /* 0x000fe20008410000 */
[----:B------:R-:W-:-:S04]  /*ea90*/  FMUL.FTZ R91, R91, UR15 ;  /* 0x0000000f5b5b7c20 */ /* 0x000fc80008410000 */
[----:B------:R-:W4:Y:S01]  /*eaa0*/  MUFU.TANH R137, R18 ;  /* 0x0000001200897308 */ /* 0x000f220000002400 */
[----:B-1----:R-:W-:-:S05]  /*eab0*/  VIADD R17, R16, 0x11 ;  /* 0x0000001110117836 */ /* 0x002fca0000000000 */
[-C--:B------:R-:W-:Y:S02]  /*eac0*/  ISETP.GE.AND P1, PT, R17, R100.reuse, PT ;  /* 0x000000641100720c */ /* 0x080fe40003f26270 */
[----:B------:R-:W-:Y:S02]  /*ead0*/  MUFU.TANH R114, R114 ;  /* 0x0000007200727308 */ /* 0x000fe40000002400 */
[----:B--2---:R-:W-:Y:S02]  /*eae0*/  FSEL R106, R106, -INF , !P1 ;  /* 0xff8000006a6a7808 */ /* 0x004fe40004800000 */
[----:B------:R-:W-:-:S04]  /*eaf0*/  ISETP.GE.AND P1, PT, R10, R100, PT ;  /* 0x000000640a00720c */ /* 0x000fc80003f26270 */
[----:B------:R1:W2:Y:S01]  /*eb00*/  MUFU.TANH R112, R13 ;  /* 0x0000000d00707308 */ /* 0x0002a20000002400 */
[----:B---3--:R-:W-:Y:S02]  /*eb10*/  FSEL R138, R138, -INF , !P1 ;  /* 0xff8000008a8a7808 */ /* 0x008fe40004800000 */
[----:B----4-:R-:W-:Y:S02]  /*eb20*/  FSEL R137, R137, -INF , !P2 ;  /* 0xff80000089897808 */ /* 0x010fe40005000000 */
[----:B------:R-:W-:-:S03]  /*eb30*/  ISETP.GE.AND P1, PT, R5, R100, PT ;  /* 0x000000640500720c */ /* 0x000fc60003f26270 */
[----:B------:R-:W3:Y:S08]  /*eb40*/  MUFU.TANH R117, R117 ;  /* 0x0000007500757308 */ /* 0x000ef00000002400 */
[----:B------:R-:W-:Y:S01]  /*eb50*/  MUFU.TANH R118, R118 ;  /* 0x0000007600767308 */ /* 0x000fe20000002400 */
[----:B-1----:R-:W-:Y:S02]  /*eb60*/  FSEL R13, R30, -INF , !P5 ;  /* 0xff8000001e0d7808 */ /* 0x002fe40006800000 */
[----:B------:R-:W-:-:S02]  /*eb70*/  ISETP.GE.AND P5, PT, R17, R101, PT ;  /* 0x000000651100720c */ /* 0x000fc40003fa6270 */
[----:B--2---:R-:W-:Y:S02]  /*eb80*/  FSEL R112, R112, -INF , !P1 ;  /* 0xff80000070707808 */ /* 0x004fe40004800000 */
[----:B------:R-:W-:Y:S01]  /*eb90*/  FSEL R103, R103, -INF , !P5 ;  /* 0xff80000067677808 */ /* 0x000fe20006800000 */
[----:B------:R-:W1:Y:S01]  /*eba0*/  MUFU.TANH R113, R113 ;  /* 0x0000007100717308 */ /* 0x000e620000002400 */
[----:B------:R-:W-:Y:S01]  /*ebb0*/  ISETP.GE.AND P5, PT, R10, R101, PT ;  /* 0x000000650a00720c */ /* 0x000fe20003fa6270 */
[----:B------:R-:W-:-:S03]  /*ebc0*/  VIADD R10, R16, 0x20 ;  /* 0x00000020100a7836 */ /* 0x000fc60000000000 */
[----:B------:R-:W-:Y:S02]  /*ebd0*/  FSEL R119, R119, -INF , !P5 ;  /* 0xff80000077777808 */ /* 0x000fe40006800000 */
[-C--:B------:R-:W-:Y:S01]  /*ebe0*/  ISETP.GE.AND P5, PT, R5, R101.reuse, PT ;  /* 0x000000650500720c */ /* 0x080fe20003fa6270 */
[----:B------:R-:W-:Y:S01]  /*ebf0*/  MUFU.TANH R102, R102 ;  /* 0x0000006600667308 */ /* 0x000fe20000002400 */
[-C--:B------:R-:W-:Y:S01]  /*ec00*/  ISETP.GE.AND P6, PT, R10, R100.reuse, PT ;  /* 0x000000640a00720c */ /* 0x080fe20003fc6270 */
[----:B------:R-:W-:Y:S01]  /*ec10*/  VIADD R5, R16, 0x28 ;  /* 0x0000002810057836 */ /* 0x000fe20000000000 */
[----:B------:R-:W-:Y:S02]  /*ec20*/  ISETP.GE.AND P2, PT, R10, R101, PT ;  /* 0x000000650a00720c */ /* 0x000fe40003f46270 */
[----:B------:R-:W-:Y:S02]  /*ec30*/  FSEL R114, R114, -INF , !P6 ;  /* 0xff80000072727808 */ /* 0x000fe40007000000 */
[----:B---3--:R-:W-:Y:S01]  /*ec40*/  FSEL R117, R117, -INF , !P2 ;  /* 0xff80000075757808 */ /* 0x008fe20005000000 */
[----:B------:R2:W-:Y:S01]  /*ec50*/  MUFU.TANH R104, R4 ;  /* 0x0000000400687308 */ /* 0x0005e20000002400 */
[----:B------:R-:W-:-:S02]  /*ec60*/  ISETP.GE.AND P6, PT, R5, R100, PT ;  /* 0x000000640500720c */ /* 0x000fc40003fc6270 */
[----:B------:R-:W-:Y:S01]  /*ec70*/  ISETP.GE.AND P2, PT, R5, R101, PT ;  /* 0x000000650500720c */ /* 0x000fe20003f46270 */
[----:B------:R-:W-:Y:S01]  /*ec80*/  VIADD R5, R16, 0x31 ;  /* 0x0000003110057836 */ /* 0x000fe20000000000 */
[----:B-1----:R-:W-:-:S03]  /*ec90*/  FSEL R113, R113, -INF , !P5 ;  /* 0xff80000071717808 */ /* 0x002fc60006800000 */
[----:B------:R-:W1:Y:S08]  /*eca0*/  MUFU.TANH R116, R116 ;  /* 0x0000007400747308 */ /* 0x000e700000002400 */
[----:B------:R-:W3:Y:S01]  /*ecb0*/  MUFU.TANH R115, R115 ;  /* 0x0000007300737308 */ /* 0x000ee20000002400 */
[----:B--2---:R-:W-:-:S05]  /*ecc0*/  VIADD R4, R16, 0x29 ;  /* 0x0000002910047836 */ /* 0x004fca0000000000 */
[CC--:B------:R-:W-:Y:S02]  /*ecd0*/  ISETP.GE.AND P1, PT, R4.reuse, R100.reuse, PT ;  /* 0x000000640400720c */ /* 0x0c0fe40003f26270 */
[----:B------:R-:W2:Y:S01]  /*ece0*/  MUFU.TANH R3, R3 ;  /* 0x0000000300037308 */ /* 0x000ea20000002400 */
[----:B------:R-:W-:Y:S01]  /*ecf0*/  ISETP.GE.AND P5, PT, R4, R101, PT ;  /* 0x000000650400720c */ /* 0x000fe20003fa6270 */
[----:B------:R-:W-:Y:S01]  /*ed00*/  VIADD R4, R16, 0x30 ;  /* 0x0000003010047836 */ /* 0x000fe20000000000 */
[----:B------:R-:W-:Y:S02]  /*ed10*/  FSEL R118, R118, -INF , !P1 ;  /* 0xff80000076767808 */ /* 0x000fe40004800000 */
[----:B------:R-:W-:Y:S02]  /*ed20*/  ISETP.GE.AND P1, PT, R5, R100, PT ;  /* 0x000000640500720c */ /* 0x000fe40003f26270 */
[----:B-1----:R-:W-:Y:S01]  /*ed30*/  FSEL R116, R116, -INF , !P6 ;  /* 0xff80000074747808 */ /* 0x002fe20007000000 */
[----:B------:R2:W1:Y:S01]  /*ed40*/  MUFU.TANH R97, R6 ;  /* 0x0000000600617308 */ /* 0x0004620000002400 */
[----:B------:R-:W-:-:S02]  /*ed50*/  FSEL R102, R102, -INF , !P1 ;  /* 0xff80000066667808 */ /* 0x000fc40004800000 */
[-C--:B------:R-:W-:Y:S02]  /*ed60*/  ISETP.GE.AND P1, PT, R16, R100.reuse, PT ;  /* 0x000000641000720c */ /* 0x080fe40003f26270 */
[----:B---3--:R-:W-:Y:S02]  /*ed70*/  FSEL R115, R115, -INF , !P2 ;  /* 0xff80000073737808 */ /* 0x008fe40005000000 */
[C---:B------:R-:W-:Y:S01]  /*ed80*/  ISETP.GE.AND P6, PT, R4.reuse, R100, PT ;  /* 0x000000640400720c */ /* 0x040fe20003fc6270 */
[----:B------:R-:W3:Y:S01]  /*ed90*/  MUFU.TANH R111, R11 ;  /* 0x0000000b006f7308 */ /* 0x000ee20000002400 */
[----:B------:R-:W-:Y:S01]  /*eda0*/  ISETP.GE.AND P2, PT, R4, R101, PT ;  /* 0x000000650400720c */ /* 0x000fe20003f46270 */
[----:B------:R-:W-:Y:S01]  /*edb0*/  VIADD R4, R16, 0x38 ;  /* 0x0000003810047836 */ /* 0x000fe20000000000 */
[----:B------:R-:W-:-:S04]  /*edc0*/  FSEL R104, R104, -INF , !P6 ;  /* 0xff80000068687808 */ /* 0x000fc80007000000 */
[C---:B------:R-:W-:Y:S01]  /*edd0*/  ISETP.GE.AND P6, PT, R4.reuse, R100, PT ;  /* 0x000000640400720c */ /* 0x040fe20003fc6270 */
[----:B------:R-:W4:Y:S01]  /*ede0*/  MUFU.TANH R95, R7 ;  /* 0x00000007005f7308 */ /* 0x000f220000002400 */
[----:B--2---:R-:W-:Y:S02]  /*edf0*/  FSEL R6, R3, -INF , !P1 ;  /* 0xff80000003067808 */ /* 0x004fe40004800000 */
[----:B------:R-:W-:Y:S02]  /*ee00*/  ISETP.GT.AND P1, PT, R139, R126, PT ;  /* 0x0000007e8b00720c */ /* 0x000fe40003f24270 */
[----:B-1----:R-:W-:Y:S01]  /*ee10*/  FSEL R97, R97, -INF , !P2 ;  /* 0xff80000061617808 */ /* 0x002fe20005000000 */
[----:B------:R-:W-:Y:S01]  /*ee20*/  BAR.SYNC.DEFER_BLOCKING 0x0 ;  /* 0x0000000000007b1d */ /* 0x000fe20000010000 */
[----:B------:R-:W-:Y:S01]  /*ee30*/  ISETP.GE.AND P2, PT, R4, R101, PT ;  /* 0x000000650400720c */ /* 0x000fe20003f46270 */
[----:B------:R-:W-:Y:S01]  /*ee40*/  VIADD R4, R16, 0x39 ;  /* 0x0000003910047836 */ /* 0x000fe20000000000 */
[----:B---3--:R-:W-:-:S02]  /*ee50*/  FSEL R111, R111, -INF , !P5 ;  /* 0xff8000006f6f7808 */ /* 0x008fc40006800000 */
[-C--:B------:R-:W-:Y:S01]  /*ee60*/  ISETP.GE.AND P5, PT, R5, R101.reuse, PT ;  /* 0x000000650500720c */ /* 0x080fe20003fa6270 */
[----:B------:R-:W1:Y:S03]  /*ee70*/  MUFU.TANH R98, R88 ;  /* 0x0000005800627308 */ /* 0x000e660000002400 */
[----:B----4-:R-:W-:Y:S02]  /*ee80*/  FSEL R95, R95, -INF , !P5 ;  /* 0xff8000005f5f7808 */ /* 0x010fe40006800000 */
[----:B------:R-:W-:-:S03]  /*ee90*/  ISETP.GE.AND P5, PT, R16, R101, PT ;  /* 0x000000651000720c */ /* 0x000fc60003fa6270 */
[----:B------:R-:W2:Y:S08]  /*eea0*/  MUFU.TANH R99, R90 ;  /* 0x0000005a00637308 */ /* 0x000eb00000002400 */
        /* <DEDUP_REMOVED lines=8> */
[----:B-1----:R-:W-:Y:S02]  /*ef30*/  FSEL R96, R96, -INF , !P6 ;  /* 0xff80000060607808 */ /* 0x002fe40007000000 */
[----:B--2---:R-:W-:Y:S01]  /*ef40*/  FSEL R93, R93, -INF , !P2 ;  /* 0xff8000005d5d7808 */ /* 0x004fe20005000000 */
[----:B------:R-:W-:Y:S06]  /*ef50*/  @!P1 BRA `(.L_x_5061) ;  /* 0x0000000400e89947 */ /* 0x000fec0003800000 */
[----:B------:R-:W1:Y:S01]  /*ef60*/  S2R R10, SR_TID.X ;  /* 0x00000000000a7919 */ /* 0x000e620000002100 */
[----:B------:R-:W-:Y:S05]  /*ef70*/  @!P3 BRA `(.L_x_5062) ;  /* 0x0000000000f4b947 */ /* 0x000fea0003800000 */
[----:B------:R-:W2:Y:S01]  /*ef80*/  LDC R3, c[0x0][0x380] ;  /* 0x0000e000ff037b82 */ /* 0x000ea20000000800 */
[----:B------:R-:W-:Y:S01]  /*ef90*/  SHF.L.U32 R16, R139, 0x6, RZ ;  /* 0x000000068b107819 */ /* 0x000fe200000006ff */
[----:B------:R-:W-:-:S03]  /*efa0*/  ULDC.64 UR4, c[0x0][0x248] ;  /* 0x0000920000047ab9 */ /* 0x000fc60000000a00 */
[----:B------:R-:W-:Y:S02]  /*efb0*/  IABS R17, R16 ;  /* 0x0000001000117213 */ /* 0x000fe40000000000 */
[C---:B------:R-:W-:Y:S02]  /*efc0*/  IADD3 R20, R16.reuse, -0x40, RZ ;  /* 0xffffffc010147810 */ /* 0x040fe40007ffe0ff */
[-C--:B--2---:R-:W-:Y:S02]  /*efd0*/  IABS R5, R3.reuse ;  /* 0x0000000300057213 */ /* 0x084fe40000000000 */
[----:B------:R-:W-:Y:S02]  /*efe0*/  LOP3.LUT R16, R16, R3, RZ, 0x3c, !PT ;  /* 0x0000000310107212 */ /* 0x000fe400078e3cff */
[----:B------:R-:W2:Y:S08]  /*eff0*/  I2F.RP R11, R5 ;  /* 0x00000005000b7306 */ /* 0x000eb00000209400 */
[----:B--2---:R-:W2:Y:S02]  /*f000*/  MUFU.RCP R18, R11 ;  /* 0x0000000b00127308 */ /* 0x004ea40000001000 */
[----:B--2---:R-:W-:Y:S01]  /*f010*/  VIADD R18, R18, 0xffffffe ;  /* 0x0ffffffe12127836 */ /* 0x004fe20000000000 */
[----:B------:R-:W-:-:S02]  /*f020*/  IABS R11, R20 ;  /* 0x00000014000b7213 */ /* 0x000fc40000000000 */
[----:B------:R-:W-:-:S03]  /*f030*/  LOP3.LUT R20, R20, R3, RZ, 0x3c, !PT ;  /* 0x0000000314147212 */ /* 0x000fc600078e3cff */
[----:B------:R-:W2:Y:S02]  /*f040*/  F2I.FTZ.U32.TRUNC.NTZ R19, R18 ;  /* 0x0000001200137305 */ /* 0x000ea4000021f000 */
[----:B--2---:R-:W-:Y:S02]  /*f050*/  IMAD.MOV R4, RZ, RZ, -R19 ;  /* 0x000000ffff047224 */ /* 0x004fe400078e0a13 */
[----:B------:R-:W-:Y:S02]  /*f060*/  IMAD.MOV.U32 R18, RZ, RZ, RZ ;  /* 0x000000ffff127224 */ /* 0x000fe400078e00ff */
[----:B------:R-:W-:-:S04]  /*f070*/  IMAD R4, R4, R5, RZ ;  /* 0x0000000504047224 */ /* 0x000fc800078e02ff */
        /* <DEDUP_REMOVED lines=16> */
[----:B------:R-:W-:-:S07]  /*f180*/  ISETP.GE.U32.AND P6, PT, R18, R5, PT ;  /* 0x000000051200720c */ /* 0x000fce0003fc6070 */
[----:B------:R-:W-:Y:S02]  /*f190*/  @P1 IADD3 R19, R19, 0x1, RZ ;  /* 0x0000000113131810 */ /* 0x000fe40007ffe0ff */
[----:B------:R-:W-:Y:S02]  /*f1a0*/  ISETP.GE.AND P1, PT, R20, RZ, PT ;  /* 0x000000ff1400720c */ /* 0x000fe40003f26270 */
[----:B------:R-:W-:Y:S01]  /*f1b0*/  LOP3.LUT R20, RZ, R3, RZ, 0x33, !PT ;  /* 0x00000003ff147212 */ /* 0x000fe200078e33ff */
[----:B------:R-:W-:Y:S01]  /*f1c0*/  @!P5 IMAD.MOV R19, RZ, RZ, -R19 ;  /* 0x000000ffff13d224 */ /* 0x000fe200078e0a13 */
[----:B------:R-:W-:-:S04]  /*f1d0*/  @P6 IADD3 R4, R4, 0x1, RZ ;  /* 0x0000000104046810 */ /* 0x000fc80007ffe0ff */
[----:B------:R-:W-:-:S05]  /*f1e0*/  SEL R5, R20, R19, !P2 ;  /* 0x0000001314057207 */ /* 0x000fca0005000000 */
[----:B------:R-:W-:Y:S01]  /*f1f0*/  @!P1 IADD3 R4, -R4, RZ, RZ ;  /* 0x000000ff04049210 */ /* 0x000fe20007ffe1ff */
[----:B------:R-:W-:-:S03]  /*f200*/  IMAD.WIDE R24, R5, 0x4, R130 ;  /* 0x0000000405187825 */ /* 0x000fc600078e0282 */
[----:B------:R-:W-:Y:S02]  /*f210*/  SEL R20, R20, R4, !P2 ;  /* 0x0000000414147207 */ /* 0x000fe40005000000 */
[----:B------:R-:W2:Y:S03]  /*f220*/  LDG.E R16, desc[UR6][R24.64] ;  /* 0x0000000618107981 */ /* 0x000ea6000c1e1900 */
[----:B------:R-:W-:-:S05]  /*f230*/  IMAD.WIDE R22, R20, 0x4, R130 ;  /* 0x0000000414167825 */ /* 0x000fca00078e0282 */
[----:B------:R-:W2:Y:S01]  /*f240*/  LDG.E R11, desc[UR6][R22.64] ;  /* 0x00000006160b7981 */ /* 0x000ea2000c1e1900 */
[----:B------:R-:W-:Y:S02]  /*f250*/  IMAD.IADD R20, R5, 0x1, -R20 ;  /* 0x0000000105147824 */ /* 0x000fe400078e0a14 */
[----:B------:R-:W3:Y:S02]  /*f260*/  LDC.64 R4, c[0x0][0x230] ;  /* 0x00008c00ff047b82 */ /* 0x000ee40000000a00 */
[----:B------:R-:W-:Y:S01]  /*f270*/  IMAD R20, R20, R3, -0x40 ;  /* 0xffffffc014147424 */ /* 0x000fe200078e0203 */
[----:B------:R-:W-:-:S04]  /*f280*/  MOV R3, UR4 ;  /* 0x0000000400037c02 */ /* 0x000fc80008000f00 */
[----:B------:R-:W-:-:S05]  /*f290*/  SHF.R.S32.HI R18, RZ, 0x1f, R20 ;  /* 0x0000001fff127819 */ /* 0x000fca0000011414 */
[-C--:B------:R-:W-:Y:S02]  /*f2a0*/  IMAD R19, R18, R3.reuse, RZ ;  /* 0x0000000312137224 */ /* 0x080fe400078e02ff */
[----:B--2---:R-:W-:Y:S02]  /*f2b0*/  IMAD.IADD R11, R11, 0x1, -R16 ;  /* 0x000000010b0b7824 */ /* 0x004fe400078e0a10 */
[C---:B------:R-:W-:Y:S02]  /*f2c0*/  IMAD R16, R20.reuse, UR5, R19 ;  /* 0x0000000514107c24 */ /* 0x040fe4000f8e0213 */
[----:B------:R-:W-:Y:S01]  /*f2d0*/  IMAD.WIDE.U32 R20, R20, R3, RZ ;  /* 0x0000000314147225 */ /* 0x000fe200078e00ff */
[----:B------:R-:W-:-:S04]  /*f2e0*/  SHF.R.S32.HI R17, RZ, 0x1f, R11 ;  /* 0x0000001fff117819 */ /* 0x000fc8000001140b */
[----:B------:R-:W-:Y:S01]  /*f2f0*/  IADD3 R21, R21, R16, RZ ;  /* 0x0000001015157210 */ /* 0x000fe20007ffe0ff */
[----:B---3--:R-:W-:-:S04]  /*f300*/  IMAD R18, R17, R4, RZ ;  /* 0x0000000411127224 */ /* 0x008fc800078e02ff */
[C---:B------:R-:W-:Y:S02]  /*f310*/  IMAD R5, R11.reuse, R5, R18 ;  /* 0x000000050b057224 */ /* 0x040fe400078e0212 */
[----:B------:R-:W-:-:S04]  /*f320*/  IMAD.WIDE.U32 R18, R11, R4, R20 ;  /* 0x000000040b127225 */ /* 0x000fc800078e0014 */
[----:B------:R-:W-:Y:S01]  /*f330*/  IMAD.IADD R16, R19, 0x1, R5 ;  /* 0x0000000113107824 */ /* 0x000fe200078e0205 */
[----:B------:R-:W-:Y:S06]  /*f340*/  BRA `(.L_x_5063) ;  /* 0x0000000000107947 */ /* 0x000fec0003800000 */
.L_x_5062:
[----:B------:R-:W2:Y:S02]  /*f350*/  LDC R3, c[0x0][0x248] ;  /* 0x00009200ff037b82 */ /* 0x000ea40000000800 */
[----:B--2---:R-:W-:-:S05]  /*f360*/  IMAD.SHL.U32 R18, R3, 0x40, RZ ;  /* 0x0000004003127824 */ /* 0x004fca00078e00ff */
[----:B------:R-:W-:-:S04]  /*f370*/  IADD3 R18, -R18, RZ, RZ ;  /* 0x000000ff12127210 */ /* 0x000fc80007ffe1ff */
[----:B------:R-:W-:-:S07]  /*f380*/  SHF.R.S32.HI R16, RZ, 0x1f, R18 ;  /* 0x0000001fff107819 */ /* 0x000fce0000011412 */
.L_x_5063:
[----:B-1----:R-:W-:Y:S01]  /*f390*/  SHF.R.S32.HI R5, RZ, 0x1f, R10 ;  /* 0x0000001fff057819 */ /* 0x002fe2000001140a */
[----:B------:R-:W1:Y:S01]  /*f3a0*/  LDC R4, c[0x0][0x24c] ;  /* 0x00009300ff047b82 */ /* 0x000e620000000800 */
[----:B------:R-:W-:Y:S02]  /*f3b0*/  ULDC UR4, c[0x0][0x2d0] ;  /* 0x0000b40000047ab9 */ /* 0x000fe40000000800 */
[----:B------:R-:W-:-:S04]  /*f3c0*/  LEA.HI R5, R5, R10, RZ, 0x2 ;  /* 0x0000000a05057211 */ /* 0x000fc800078f10ff */
[----:B------:R-:W-:-:S05]  /*f3d0*/  LOP3.LUT R5, R5, 0xfffffffc, RZ, 0xc0, !PT ;  /* 0xfffffffc05057812 */ /* 0x000fca00078ec0ff */
[----:B------:R-:W-:Y:S01]  /*f3e0*/  IMAD.IADD R5, R10, 0x1, -R5 ;  /* 0x000000010a057824 */ /* 0x000fe200078e0a05 */
[----:B------:R-:W-:-:S03]  /*f3f0*/  SEL R10, RZ, 0x3fffc, P0 ;  /* 0x0003fffcff0a7807 */ /* 0x000fc60000000000 */
[----:B------:R-:W-:Y:S01]  /*f400*/  IMAD.SHL.U32 R5, R5, 0x8, RZ ;  /* 0x0000000805057824 */ /* 0x000fe200078e00ff */
[----:B------:R-:W-:Y:S02]  /*f410*/  LOP3.LUT P6, RZ, R10, 0x4, RZ, 0xc0, !PT ;  /* 0x000000040aff7812 */ /* 0x000fe400078cc0ff */
[C---:B------:R-:W-:Y:S02]  /*f420*/  LEA R10, P2, R18.reuse, R134, 0x1 ;  /* 0x00000086120a7211 */ /* 0x040fe400078408ff */
[----:B------:R-:W-:Y:S02]  /*f430*/  ISETP.GE.AND P1, PT, R5, UR4, PT ;  /* 0x0000000405007c0c */ /* 0x000fe4000bf26270 */
[----:B------:R-:W-:Y:S02]  /*f440*/  LEA R5, P0, R3, R18, 0x5 ;  /* 0x0000001203057211 */ /* 0x000fe400078028ff */
[----:B------:R-:W-:Y:S02]  /*f450*/  LEA.HI.X R11, R18, R133, R16, 0x1, P2 ;  /* 0x00000085120b7211 */ /* 0x000fe400010f0c10 */
[----:B------:R-:W-:-:S02]  /*f460*/  @!P4 LEA R18, P2, R5, R134, 0x1 ;  /* 0x000000860512c211 */ /* 0x000fc400078408ff */
        /* <DEDUP_REMOVED lines=41> */
.L_x_5061:
        /* <DEDUP_REMOVED lines=115> */
[----:B------:R-:W1:Y:S01]  /*fe30*/  MUFU.EX2 R92, R92 ;  /* 0x0000005c005c7308 */ /* 0x000e620000000800 */
[-C--:B------:R-:W-:Y:S01]  /*fe40*/  FMUL.FTZ R46, R46, R0.reuse ;  /* 0x000000002e2e7220 */ /* 0x080fe20000410000 */
        /* <DEDUP_REMOVED lines=11> */
[----:B------:R-:W-:Y:S01]  /*ff00*/  FMUL.FTZ R69, R69, R87 ;  /* 0x0000005745457220 */ /* 0x000fe20000410000 */
[-C--:B------:R-:W-:Y:S01]  /*ff10*/  FMUL.FTZ R70, R70, R0.reuse ;  /* 0x0000000046467220 */ /* 0x080fe20000410000 */
[-C--:B------:R-:W-:Y:S01]  /*ff20*/  FMUL.FTZ R71, R71, R0.reuse ;  /* 0x0000000047477220 */ /* 0x080fe20000410000 */
[----:B------:R-:W4:Y:S01]  /*ff30*/  MUFU.EX2 R91, R91 ;  /* 0x0000005b005b7308 */ /* 0x000f220000000800 */
        /* <DEDUP_REMOVED lines=8> */
[----:B---3--:R-:W-:Y:S01]  /*ffc0*/  FMUL.FTZ R6, R82, R0 ;  /* 0x0000000052067220 */ /* 0x008fe20000410000 */
[----:B------:R-:W-:Y:S01]  /*ffd0*/  F2FP.BF16.F32.PACK_AB R82, R3, R88 ;  /* 0x000000580352723e */ /* 0x000fe200000010ff */
        /* <DEDUP_REMOVED lines=129> */
[C---:B-1----:R-:W-:Y:S03]  /*107f0*/  HMMA.16816.F32.BF16 R56, R84.reuse, R52, R28 ;  /* 0x000000345438723c */ /* 0x042fe6000004181c */
[----:B------:R-:W-:Y:S01]  /*10800*/  FADD.FTZ R103, R103, R0 ;  /* 0x0000000067677221 */ /* 0x000fe20000010000 */
[----:B------:R-:W-:Y:S02]  /*10810*/  MOV R0, R89 ;  /* 0x0000005900007202 */ /* 0x000fe40000000f00 */
        /* <DEDUP_REMOVED lines=14> */
.L_x_5058:
        /* <DEDUP_REMOVED lines=14> */
.L_x_5068:
        /* <DEDUP_REMOVED lines=71> */
.L_x_5065:
        /* <DEDUP_REMOVED lines=16> */
[----:B------:R-:W-:Y:S02]  /*10f50*/  ISETP.GT.AND P0, PT, R139, R126, PT ;  /* 0x0000007e8b00720c */ /* 0x000fe40003f04270 */
        /* <DEDUP_REMOVED lines=178> */
[----:B------:R-:W-:Y:S05]  /*11a80*/  VIADD R15, R7, 0xffffffc0 ;  /* 0xffffffc0070f7836 */ /* 0x000fea0000000000 */
[----:B------:R-:W-:Y:S02]  /*11a90*/  IABS R11, R15 ;  /* 0x0000000f000b7213 */ /* 0x000fe40000000000 */
[-C--:B---3--:R-:W-:Y:S02]  /*11aa0*/  IABS R6, R0.reuse ;  /* 0x0000000000067213 */ /* 0x088fe40000000000 */
[----:B------:R-:W-:Y:S02]  /*11ab0*/  LOP3.LUT R15, R15, R0, RZ, 0x3c, !PT ;  /* 0x000000000f0f7212 */ /* 0x000fe400078e3cff */
[----:B------:R-:W3:Y:S10]  /*11ac0*/  I2F.RP R8, R6 ;  /* 0x0000000600087306 */ /* 0x000ef40000209400 */
[----:B---3--:R-:W3:Y:S02]  /*11ad0*/  MUFU.RCP R2, R8 ;  /* 0x0000000800027308 */ /* 0x008ee40000001000 */
[----:B---3--:R-:W-:Y:S08]  /*11ae0*/  VIADD R12, R2, 0xffffffe ;  /* 0x0ffffffe020c7836 */ /* 0x008ff00000000000 */
[----:B------:R-:W3:Y:S02]  /*11af0*/  F2I.FTZ.U32.TRUNC.NTZ R13, R12 ;  /* 0x0000000c000d7305 */ /* 0x000ee4000021f000 */
[--C-:B---3--:R-:W-:Y:S02]  /*11b00*/  IMAD.MOV R9, RZ, RZ, -R13.reuse ;  /* 0x000000ffff097224 */ /* 0x108fe400078e0a0d */
        /* <DEDUP_REMOVED lines=27> */
[----:B------:R-:W3:Y:S01]  /*11cc0*/  LDC.64 R8, c[0x0][0x248] ;  /* 0x00009200ff087b82 */ /* 0x000ee20000000a00 */
[----:B------:R-:W-:Y:S02]  /*11cd0*/  @!P2 IADD3 R2, -R2, RZ, RZ ;  /* 0x000000ff0202a210 */ /* 0x000fe40007ffe1ff */
        /* <DEDUP_REMOVED lines=21> */
.L_x_5067:
        /* <DEDUP_REMOVED lines=45> */
.L_x_5066:
[----:B----4-:R-:W-:Y:S01]  /*12100*/  FMNMX.FTZ R0, R107, R87, !PT ;  /* 0x000000576b007209 */ /* 0x010fe20007810000 */
[----:B------:R-:W-:Y:S01]  /*12110*/  LDSM.16.MT88.4 R16, [R122+0x6000] ;  /* 0x006000007a10783b */ /* 0x000fe20000004200 */
[----:B------:R-:W-:Y:S02]  /*12120*/  FMNMX.FTZ R5, R114, R3, !PT ;  /* 0x0000000372057209 */ /* 0x000fe40007810000 */
[----:B------:R-:W-:Y:S02]  /*12130*/  FMNMX.FTZ R0, R105, R0, !PT ;  /* 0x0000000069007209 */ /* 0x000fe40007810000 */
[----:B-1----:R-:W-:Y:S02]  /*12140*/  FMNMX.FTZ R5, R102, R5, !PT ;  /* 0x0000000566057209 */ /* 0x002fe40007810000 */
[----:B------:R-:W-:Y:S01]  /*12150*/  FMNMX.FTZ R0, R115, R0, !PT ;  /* 0x0000000073007209 */ /* 0x000fe20007810000 */
[----:B------:R-:W-:Y:S01]  /*12160*/  LDSM.16.MT88.4 R24, [R120+0x6000] ;  /* 0x006000007818783b */ /* 0x000fe20000004200 */
[----:B------:R-:W-:Y:S02]  /*12170*/  FMNMX.FTZ R2, R118, R5, !PT ;  /* 0x0000000576027209 */ /* 0x000fe40007810000 */
[----:B------:R-:W-:Y:S02]  /*12180*/  FMNMX.FTZ R0, R113, R0, !PT ;  /* 0x0000000071007209 */ /* 0x000fe40007810000 */
[----:B--2---:R-:W-:Y:S02]  /*12190*/  FMNMX.FTZ R9, R117, R2, !PT ;  /* 0x0000000275097209 */ /* 0x004fe40007810000 */
        /* <DEDUP_REMOVED lines=123> */
[--C-:B------:R-:W-:Y:S01]  /*12950*/  FFMA.FTZ R144, R144, UR4, -R91.reuse ;  /* 0x0000000490907c23 */ /* 0x100fe2000801085b */
[--C-:B------:R-:W-:Y:S01]  /*12960*/  FFMA.FTZ R115, R145, UR4, -R91.reuse ;  /* 0x0000000491737c23 */ /* 0x100fe2000801085b */
[--C-:B------:R-:W-:Y:S03]  /*12970*/  FFMA.FTZ R85, R85, UR4, -R91.reuse ;  /* 0x0000000455557c23 */ /* 0x100fe6000801085b */
[----:B------:R-:W-:Y:S01]  /*12980*/  MUFU.EX2 R98, R98 ;  /* 0x0000006200627308 */ /* 0x000fe20000000800 */
[----:B------:R-:W-:Y:S01]  /*12990*/  FFMA.FTZ R91, R84, UR4, -R91 ;  /* 0x00000004545b7c23 */ /* 0x000fe2000801085b */
[----:B------:R-:W-:Y:S01]  /*129a0*/  FFMA.FTZ R106, R157, UR4, -R106 ;  /* 0x000000049d6a7c23 */ /* 0x000fe2000801086a */
[----:B------:R-:W-:Y:S01]  /*129b0*/  FFMA.FTZ R95, R86, R143, R95 ;  /* 0x0000008f565f7223 */ /* 0x000fe2000001005f */
[----:B------:R-:W-:Y:S01]  /*129c0*/  FFMA.FTZ R96, R3, R142, R96 ;  /* 0x0000008e03607223 */ /* 0x000fe20000010060 */
[----:B------:R-:W-:Y:S02]  /*129d0*/  ISETP.GT.AND P0, PT, R139, R126, PT ;  /* 0x0000007e8b00720c */ /* 0x000fe40003f04270 */
[----:B------:R-:W-:Y:S03]  /*129e0*/  FADD.FTZ R90, R90, R95 ;  /* 0x0000005f5a5a7221 */ /* 0x000fe60000010000 */
[----:B------:R-:W4:Y:S01]  /*129f0*/  MUFU.EX2 R97, R97 ;  /* 0x0000006100617308 */ /* 0x000f220000000800 */
[----:B---3--:R-:W-:Y:S01]  /*12a00*/  F2FP.BF16.F32.PACK_AB R83, R92, R93 ;  /* 0x0000005d5c53723e */ /* 0x008fe200000010ff */
[----:B------:R-:W-:Y:S01]  /*12a10*/  FADD.FTZ R96, R88, R96 ;  /* 0x0000006058607221 */ /* 0x000fe20000010000 */
[----:B------:R-:W-:Y:S03]  /*12a20*/  MOV R145, R141 ;  /* 0x0000008d00917202 */ /* 0x000fe60000000f00 */
[----:B------:R-:W-:Y:S02]  /*12a30*/  FADD.FTZ R93, R93, R96 ;  /* 0x000000605d5d7221 */ /* 0x000fe40000010000 */
        /* <DEDUP_REMOVED lines=44> */
[----:B----4-:R-:W-:Y:S02]  /*12d00*/  F2FP.BF16.F32.PACK_AB R52, R97, R98 ;  /* 0x000000626134723e */ /* 0x010fe400000010ff */
[----:B---3--:R-:W-:Y:S01]  /*12d10*/  F2FP.BF16.F32.PACK_AB R53, R100, R99 ;  /* 0x000000636435723e */ /* 0x008fe200000010ff */
[----:B------:R-:W-:Y:S05]  /*12d20*/  FADD.FTZ R99, R99, R92 ;  /* 0x0000005c63637221 */ /* 0x000fea0000010000 */
[----:B------:R-:W2:Y:S01]  /*12d30*/  MUFU.EX2 R102, R102 ;  /* 0x0000006600667308 */ /* 0x000ea20000000800 */
[----:B-----5:R-:W-:Y:S01]  /*12d40*/  F2FP.BF16.F32.PACK_AB R54, R104, R101 ;  /* 0x000000656836723e */ /* 0x020fe200000010ff */
[----:B------:R-:W-:Y:S08]  /*12d50*/  FADD.FTZ R100, R100, R99 ;  /* 0x0000006364647221 */ /* 0x000ff00000010000 */
[----:B------:R-:W-:Y:S10]  /*12d60*/  MUFU.EX2 R118, R118 ;  /* 0x0000007600767308 */ /* 0x000ff40000000800 */
[----:B------:R-:W3:Y:S01]  /*12d70*/  MUFU.EX2 R113, R113 ;  /* 0x0000007100717308 */ /* 0x000ee20000000800 */
[C---:B--2---:R-:W-:Y:S01]  /*12d80*/  F2FP.BF16.F32.PACK_AB R55, R102.reuse, R103 ;  /* 0x000000676637723e */ /* 0x044fe200000010ff */
[----:B------:R-:W-:Y:S04]  /*12d90*/  FADD.FTZ R103, R103, R100 ;  /* 0x0000006467677221 */ /* 0x000fe80000010000 */
[----:B------:R-:W-:Y:S02]  /*12da0*/  FADD.FTZ R102, R102, R103 ;  /* 0x0000006766667221 */ /* 0x000fe40000010000 */
        /* <DEDUP_REMOVED lines=77> */
[----:B------:R-:W-:Y:S01]  /*13280*/  MOV R3, R0 ;  /* 0x0000000000037202 */ /* 0x000fe20000000f00 */
[----:B------:R-:W-:Y:S02]  /*13290*/  FADD.FTZ R144, R144, R111 ;  /* 0x0000006f90907221 */ /* 0x000fe40000010000 */
[----:B------:R-:W-:Y:S02]  /*132a0*/  FADD.FTZ R113, R113, R118 ;  /* 0x0000007671717221 */ /* 0x000fe40000010000 */
[----:B------:R-:W-:Y:S02]  /*132b0*/  FADD.FTZ R144, R115, R144 ;  /* 0x0000009073907221 */ /* 0x000fe40000010000 */
[----:B------:R-:W-:Y:S02]  /*132c0*/  FADD.FTZ R116, R116, R113 ;  /* 0x0000007174747221 */ /* 0x000fe40000010000 */
[----:B------:R-:W-:Y:S01]  /*132d0*/  FADD.FTZ R85, R85, R144 ;  /* 0x0000009055557221 */ /* 0x000fe20000010000 */
[----:B------:R-:W-:Y:S01]  /*132e0*/  MOV R144, R140 ;  /* 0x0000008c00907202 */ /* 0x000fe20000000f00 */
[----:B------:R-:W-:Y:S02]  /*132f0*/  FADD.FTZ R143, R143, R116 ;  /* 0x000000748f8f7221 */ /* 0x000fe40000010000 */
[----:B------:R-:W-:Y:S01]  /*13300*/  FADD.FTZ R142, R142, R85 ;  /* 0x000000558e8e7221 */ /* 0x000fe20000010000 */
[----:B------:R-:W-:Y:S06]  /*13310*/  @P0 BRA `(.L_x_5068) ;  /* 0xffffffd400b00947 */ /* 0x000fec000383ffff */
.L_x_5064:
        /* <DEDUP_REMOVED lines=193> */
.L_x_5070:
[----:B------:R-:W-:Y:S05]  /*13f30*/  BSYNC B0 ;  /* 0x0000000000007941 */ /* 0x000fea0003800000 */
.L_x_5069:
        /* <DEDUP_REMOVED lines=31> */
.L_x_5072:
[----:B------:R-:W-:Y:S05]  /*14130*/  BSYNC B0 ;  /* 0x0000000000007941 */ /* 0x000fea0003800000 */
.L_x_5071:
        /* <DEDUP_REMOVED lines=12> */
.L_x_5074:
[----:B------:R-:W-:Y:S05]  /*14200*/  BSYNC B0 ;  /* 0x0000000000007941 */ /* 0x000fea0003800000 */
.L_x_5073:
        /* <DEDUP_REMOVED lines=12> */
.L_x_5076:
[----:B------:R-:W-:Y:S05]  /*142d0*/  BSYNC B0 ;  /* 0x0000000000007941 */ /* 0x000fea0003800000 */
.L_x_5075:
        /* <DEDUP_REMOVED lines=10> */
.L_x_5077:
        /* <DEDUP_REMOVED lines=16> */
.L_x_6493:


//--------------------- .text._ZN5flash24flash_fwd_splitkv_kernelI23Flash_fwd_kernel_traitsILi96ELi64ELi64ELi4ELb0ELb0EN7cutlass10bfloat16_tE19Flash_kernel_traitsILi96ELi64ELi64ELi4ES3_EELb1ELb0ELb0ELb1ELb1ELb0ELb0ELb0EEEvNS_16Flash_fwd_paramsE --------------------------
	.section	.text._ZN5flash24flash_fwd_splitkv_kernelI23Flash_fwd_kernel_traitsILi96ELi64ELi64ELi4ELb0ELb0EN7cutlass10bfloat16_tE19Flash_kernel_traitsILi96ELi64ELi64ELi4ES3_EELb1ELb0ELb0ELb1ELb1ELb0ELb0ELb0EEEvNS_16Flash_fwd_paramsE,"ax",@progbits
	.align	128
        .global         _ZN5flash24flash_fwd_splitkv_kernelI23Flash_fwd_kernel_traitsILi96ELi64ELi64ELi4ELb0ELb0EN7cutlass10bfloat16_tE19Flash_kernel_traitsILi96ELi64ELi64ELi4ES3_EELb1ELb0ELb0ELb1ELb1ELb0ELb0ELb0EEEvNS_16Flash_fwd_paramsE
        .type           _ZN5flash24flash_fwd_splitkv_kernelI23Flash_fwd_kernel_traitsILi96ELi64ELi64ELi4ELb0ELb0EN7cutlass10bfloat16_tE19Flash_kernel_traitsILi96ELi64ELi64ELi4ES3_EELb1ELb0ELb0ELb1ELb1ELb0ELb0ELb0EEEvNS_16Flash_fwd_paramsE,@function
        .size           _ZN5flash24flash_fwd_splitkv_kernelI23Flash_fwd_kernel_traitsILi96ELi64ELi64ELi4ELb0ELb0EN7cutlass10bfloat16_tE19Flash_kernel_traitsILi96ELi64ELi64ELi4ES3_EELb1ELb0ELb0ELb1ELb1ELb0ELb0ELb0EEEvNS_16Flash_fwd_paramsE,(.L_x_6494 - _ZN5flash24flash_fwd_splitkv_kernelI23Flash_fwd_kernel_traitsILi96ELi64ELi64ELi4ELb0ELb0EN7cutlass10bfloat16_tE19Flash_kernel_traitsILi96ELi64ELi64ELi4ES3_EELb1ELb0ELb0ELb1ELb1ELb0ELb0ELb0EEEvNS_16Flash_fwd_paramsE)
        .other          _ZN5flash24flash_fwd_splitkv_kernelI23Flash_fwd_kernel_traitsILi96ELi64ELi64ELi4ELb0ELb0EN7cutlass10bfloat16_tE19Flash_kernel_traitsILi96ELi64ELi64ELi4ES3_EELb1ELb0ELb0ELb1ELb1ELb0ELb0ELb0EEEvNS_16Flash_fwd_paramsE,@"STO_CUDA_ENTRY STV_DEFAULT"
_ZN5flash24flash_fwd_splitkv_kernelI23Flash_fwd_kernel_traitsILi96ELi64ELi64ELi4ELb0ELb0EN7cutlass10bfloat16_tE19Flash_kernel_traitsILi96ELi64ELi64ELi4ES3_EELb1ELb0ELb0ELb1ELb1ELb0ELb0ELb0EEEvNS_16Flash_fwd_paramsE:
.text._ZN5flash24flash_fwd_splitkv_kernelI23Flash_fwd_kernel_traitsILi96ELi64ELi64ELi4ELb0ELb0EN7cutlass10bfloat16_tE19Flash_kernel_traitsILi96ELi64ELi64ELi4ES3_EELb1ELb0ELb0ELb1ELb1ELb0ELb0ELb0EEEvNS_16Flash_fwd_paramsE:
        /* <DEDUP_REMOVED lines=54> */
[----:B------:R-:W-:Y:S02]  /*0360*/  SHF.R.S32.HI R4, RZ, 0x1f, R21 ;  /* 0x0000001fff047819 */ /* 0x000fe40000011415 */
[----:B------:R-:W-:Y:S02]  /*0370*/  LOP3.LUT R6, R0, 0x1ffffffc, RZ, 0xc0, !PT ;  /* 0x1ffffffc00067812 */ /* 0x000fe400078ec0ff */
[----:B------:R-:W-:Y:S01]  /*0380*/  SHF.R.S32.HI R9, RZ, 0x1f, R18 ;  /* 0x0000001fff097819 */ /* 0x000fe20000011412 */
[----:B------:R-:W-:Y:S01]  /*0390*/  IMAD R4, R4, UR4, RZ ;  /* 0x0000000404047c24 */ /* 0x000fe2000f8e02ff */
[----:B------:R-:W-:Y:S01]  /*03a0*/  SHF.R.S32.HI R0, RZ, 0x2, R0 ;  /* 0x00000002ff007819 */ /* 0x000fe20000011400 */
[C---:B------:R-:W-:Y:S01]  /*03b0*/  IMAD.IADD R6, R89.reuse, 0x1, -R6 ;  /* 0x0000000159067824 */ /* 0x040fe200078e0a06 */
[----:B------:R-:W-:-:S03]  /*03c0*/  LOP3.LUT P3, RZ, R89, 0x3, RZ, 0xc0, !PT ;  /* 0x0000000359ff7812 */ /* 0x000fc6000786c0ff */
[----:B------:R-:W-:-:S05]  /*03d0*/  IMAD.SHL.U32 R6, R6, 0x8, RZ ;  /* 0x0000000806067824 */ /* 0x000fca00078e00ff */
[----:B------:R-:W-:Y:S01]  /*03e0*/  SHF.R.S32.HI R7, RZ, 0x1f, R6 ;  /* 0x0000001fff077819 */ /* 0x000fe20000011406 */
[----:B-1----:R-:W-:-:S04]  /*03f0*/  IMAD R8, R5, R2, RZ ;  /* 0x0000000205087224 */ /* 0x002fc800078e02ff */
[C---:B------:R-:W-:Y:S02]  /*0400*/  IMAD R5, R91.reuse, R3, R8 ;  /* 0x000000035b057224 */ /* 0x040fe400078e0208 */
[----:B------:R-:W-:-:S04]  /*0410*/  IMAD.WIDE.U32 R6, R91, R2, R6 ;  /* 0x000000025b067225 */ /* 0x000fc800078e0006 */
        /* <DEDUP_REMOVED lines=46> */
.L_x_5078:
        /* <DEDUP_REMOVED lines=22> */
.L_x_5079:
[----:B------:R-:W-:Y:S05]  /*0860*/  @P6 BRA `(.L_x_5080) ;  /* 0x0000000400406947 */ /* 0x000fea0003800000 */
[----:B-1----:R-:W1:Y:S01]  /*0870*/  LDC R2, c[0x0][0x380] ;  /* 0x0000e000ff027b82 */ /* 0x002e620000000800 */
[----:B------:R-:W-:Y:S01]  /*0880*/  LEA R5, R84, 0xffffffc0, 0x6 ;  /* 0xffffffc054057811 */ /* 0x000fe200078e30ff */
[----:B------:R-:W-:Y:S01]  /*0890*/  ULDC.64 UR6, c[0x0][0x230] ;  /* 0x00008c0000067ab9 */ /* 0x000fe20000000a00 */
[----:B------:R-:W-:Y:S01]  /*08a0*/  ULDC.64 UR4, c[0x0][0x248] ;  /* 0x0000920000047ab9 */ /* 0x000fe20000000a00 */
[----:B------:R-:W-:Y:S01]  /*08b0*/  ULDC.64 UR8, c[0x0][0x260] ;  /* 0x0000980000087ab9 */ /* 0x000fe20000000a00 */
[----:B-----5:R-:W-:Y:S02]  /*08c0*/  IABS R0, R5 ;  /* 0x0000000500007213 */ /* 0x020fe40000000000 */
        /* <DEDUP_REMOVED lines=37> */
[----:B------:R-:W-:Y:S01]  /*0b20*/  IMAD.HI.U32 R9, R9, R6, R8 ;  /* 0x0000000609097227 */ /* 0x000fe200078e0008 */
[----:B------:R-:W-:-:S05]  /*0b30*/  MOV R6, UR4 ;  /* 0x0000000400067c02 */ /* 0x000fca0008000f00 */
[----:B------:R-:W-:-:S04]  /*0b40*/  IMAD.HI.U32 R20, R9, R4, RZ ;  /* 0x0000000409147227 */ /* 0x000fc800078e00ff */
[----:B------:R-:W-:-:S04]  /*0b50*/  IMAD.MOV R9, RZ, RZ, -R20 ;  /* 0x000000ffff097224 */ /* 0x000fc800078e0a14 */
[----:B------:R-:W-:-:S05]  /*0b60*/  IMAD R9, R0, R9, R4 ;  /* 0x0000000900097224 */ /* 0x000fca00078e0204 */
[----:B------:R-:W-:-:S13]  /*0b70*/  ISETP.GT.U32.AND P1, PT, R0, R9, PT ;  /* 0x000000090000720c */ /* 0x000fda0003f24070 */
[-C--:B------:R-:W-:Y:S02]  /*0b80*/  @!P1 IADD3 R9, R9, -R0.reuse, RZ ;  /* 0x8000000009099210 */ /* 0x080fe40007ffe0ff */
[----:B------:R-:W-:Y:S02]  /*0b90*/  @!P1 IADD3 R20, R20, 0x1, RZ ;  /* 0x0000000114149810 */ /* 0x000fe40007ffe0ff */
[----:B------:R-:W-:Y:S02]  /*0ba0*/  ISETP.GE.U32.AND P2, PT, R9, R0, PT ;  /* 0x000000000900720c */ /* 0x000fe40003f46070 */
[----:B------:R-:W-:Y:S02]  /*0bb0*/  LOP3.LUT R0, R18, R3, RZ, 0x3c, !PT ;  /* 0x0000000312007212 */ /* 0x000fe400078e3cff */
[----:B------:R-:W-:Y:S02]  /*0bc0*/  ISETP.NE.AND P1, PT, R3, RZ, PT ;  /* 0x000000ff0300720c */ /* 0x000fe40003f25270 */
[----:B------:R-:W-:Y:S01]  /*0bd0*/  ISETP.GE.AND P0, PT, R0, RZ, PT ;  /* 0x000000ff0000720c */ /* 0x000fe20003f06270 */
[----:B------:R-:W-:-:S06]  /*0be0*/  IMAD R0, R17, R6, RZ ;  /* 0x0000000611007224 */ /* 0x000fcc00078e02ff */
[----:B------:R-:W-:-:S06]  /*0bf0*/  @P2 VIADD R20, R20, 0x1 ;  /* 0x0000000114142836 */ /* 0x000fcc0000000000 */
[----:B------:R-:W-:Y:S02]  /*0c00*/  @!P0 IADD3 R20, -R20, RZ, RZ ;  /* 0x000000ff14148210 */ /* 0x000fe40007ffe1ff */
[----:B------:R-:W-:-:S04]  /*0c10*/  @!P1 LOP3.LUT R20, RZ, R3, RZ, 0x33, !PT ;  /* 0x00000003ff149212 */ /* 0x000fc800078e33ff */
[----:B------:R-:W-:Y:S02]  /*0c20*/  SHF.R.S32.HI R3, RZ, 0x1f, R20 ;  /* 0x0000001fff037819 */ /* 0x000fe40000011414 */
[----:B---3--:R-:W-:Y:S01]  /*0c30*/  SHF.R.S32.HI R19, RZ, 0x1f, R28 ;  /* 0x0000001fff137819 */ /* 0x008fe2000001141c */
[----:B------:R-:W-:-:S04]  /*0c40*/  IMAD.WIDE.U32 R8, R28, UR6, RZ ;  /* 0x000000061c087c25 */ /* 0x000fc8000f8e00ff */
[----:B------:R-:W-:Y:S01]  /*0c50*/  IMAD R7, R19, UR6, RZ ;  /* 0x0000000613077c24 */ /* 0x000fe2000f8e02ff */
[----:B------:R-:W-:-:S03]  /*0c60*/  MOV R26, R8 ;  /* 0x00000008001a7202 */ /* 0x000fc60000000f00 */
[----:B------:R-:W-:Y:S02]  /*0c70*/  IMAD R2, R28, UR7, R7 ;  /* 0x000000071c027c24 */ /* 0x000fe4000f8e0207 */
[----:B------:R-:W-:Y:S01]  /*0c80*/  IMAD.U32 R7, RZ, RZ, UR5 ;  /* 0x00000005ff077e24 */ /* 0x000fe2000f8e00ff */
[----:B------:R-:W-:Y:S01]  /*0c90*/  ULDC.64 UR4, c[0x0][0x238] ;  /* 0x00008e0000047ab9 */ /* 0x000fe20000000a00 */
[----:B------:R-:W-:Y:S02]  /*0ca0*/  IMAD.IADD R27, R9, 0x1, R2 ;  /* 0x00000001091b7824 */ /* 0x000fe400078e0202 */
[C---:B------:R-:W-:Y:S02]  /*0cb0*/  IMAD R9, R5.reuse, R7, R0 ;  /* 0x0000000705097224 */ /* 0x040fe400078e0200 */
[----:B------:R-:W-:-:S04]  /*0cc0*/  IMAD.WIDE.U32 R26, R5, R6, R26 ;  /* 0x00000006051a7225 */ /* 0x000fc800078e001a */
[----:B------:R-:W-:Y:S02]  /*0cd0*/  IMAD R19, R19, UR4, RZ ;  /* 0x0000000413137c24 */ /* 0x000fe4000f8e02ff */
[----:B------:R-:W-:Y:S02]  /*0ce0*/  IMAD.IADD R27, R27, 0x1, R9 ;  /* 0x000000011b1b7824 */ /* 0x000fe400078e0209 */
[----:B------:R-:W-:Y:S02]  /*0cf0*/  IMAD R9, R3, UR8, RZ ;  /* 0x0000000803097c24 */ /* 0x000fe4000f8e02ff */
[C---:B------:R-:W-:Y:S02]  /*0d00*/  IMAD R19, R28.reuse, UR5, R19 ;  /* 0x000000051c137c24 */ /* 0x040fe4000f8e0213 */
[----:B------:R-:W-:-:S04]  /*0d10*/  IMAD.WIDE.U32 R28, R28, UR4, RZ ;  /* 0x000000041c1c7c25 */ /* 0x000fc8000f8e00ff */
[C---:B------:R-:W-:Y:S01]  /*0d20*/  IMAD R9, R20.reuse, UR9, R9 ;  /* 0x0000000914097c24 */ /* 0x040fe2000f8e0209 */
[----:B------:R-:W-:Y:S01]  /*0d30*/  IADD3 R19, R29, R19, RZ ;  /* 0x000000131d137210 */ /* 0x000fe20007ffe0ff */
[----:B------:R-:W-:-:S05]  /*0d40*/  IMAD.WIDE.U32 R26, R20, UR8, R26 ;  /* 0x00000008141a7c25 */ /* 0x000fca000f8e001a */
[----:B------:R-:W-:Y:S01]  /*0d50*/  IADD3 R9, R27, R9, RZ ;  /* 0x000000091b097210 */ /* 0x000fe20007ffe0ff */
[----:B------:R-:W-:Y:S06]  /*0d60*/  BRA `(.L_x_5081) ;  /* 0x0000000000ec7947 */ /* 0x000fec0003800000 */
.L_x_5080:
[----:B------:R-:W3:Y:S01]  /*0d70*/  LDC R13, c[0x0][0x278] ;  /* 0x00009e00ff0d7b82 */ /* 0x000ee20000000800 */
[----:B------:R-:W-:Y:S01]  /*0d80*/  ULDC.64 UR6, c[0x0][0x230] ;  /* 0x00008c0000067ab9 */ /* 0x000fe20000000a00 */
[-C--:B---3--:R-:W-:Y:S02]  /*0d90*/  IABS R9, R13.reuse ;  /* 0x0000000d00097213 */ /* 0x088fe40000000000 */
[----:B------:R-:W-:Y:S02]  /*0da0*/  LOP3.LUT R10, R18, R13, RZ, 0x3c, !PT ;  /* 0x0000000d120a7212 */ /* 0x000fe400078e3cff */
[----:B------:R-:W3:Y:S08]  /*0db0*/  I2F.RP R6, R9 ;  /* 0x0000000900067306 */ /* 0x000ef00000209400 */
[----:B---3--:R-:W3:Y:S02]  /*0dc0*/  MUFU.RCP R4, R6 ;  /* 0x0000000600047308 */ /* 0x008ee40000001000 */
[----:B---3--:R-:W-:Y:S01]  /*0dd0*/  IADD3 R4, R4, 0xffffffe, RZ ;  /* 0x0ffffffe04047810 */ /* 0x008fe20007ffe0ff */
[----:B------:R-:W3:Y:S05]  /*0de0*/  LDC.64 R6, c[0x0][0x248] ;  /* 0x00009200ff067b82 */ /* 0x000eea0000000a00 */
[----:B------:R-:W1:Y:S02]  /*0df0*/  F2I.FTZ.U32.TRUNC.NTZ R5, R4 ;  /* 0x0000000400057305 */ /* 0x000e64000021f000 */
[----:B-1----:R-:W-:Y:S01]  /*0e00*/  IMAD.MOV R2, RZ, RZ, -R5 ;  /* 0x000000ffff027224 */ /* 0x002fe200078e0a05 */
[----:B------:R-:W-:-:S03]  /*0e10*/  MOV R4, RZ ;  /* 0x000000ff00047202 */ /* 0x000fc60000000f00 */
[----:B------:R-:W-:Y:S01]  /*0e20*/  IMAD R3, R2, R9, RZ ;  /* 0x0000000902037224 */ /* 0x000fe200078e02ff */
[----:B------:R-:W-:-:S03]  /*0e30*/  IABS R2, R18 ;  /* 0x0000001200027213 */ /* 0x000fc60000000000 */
[----:B------:R-:W-:Y:S01]  /*0e40*/  IMAD.HI.U32 R3, R5, R3, R4 ;  /* 0x0000000305037227 */ /* 0x000fe200078e0004 */
[----:B------:R-:W-:Y:S02]  /*0e50*/  LEA R5, R84, 0xffffffc0, 0x6 ;  /* 0xffffffc054057811 */ /* 0x000fe400078e30ff */
[----:B------:R-:W-:Y:S02]  /*0e60*/  SHF.R.S32.HI R4, RZ, 0x1f, R19 ;  /* 0x0000001fff047819 */ /* 0x000fe40000011413 */
[----:B------:R-:W-:Y:S01]  /*0e70*/  SHF.R.S32.HI R17, RZ, 0x1f, R5 ;  /* 0x0000001fff117819 */ /* 0x000fe20000011405 */
[----:B------:R-:W-:Y:S01]  /*0e80*/  IMAD.HI.U32 R20, R3, R2, RZ ;  /* 0x0000000203147227 */ /* 0x000fe200078e00ff */
[----:B------:R-:W-:-:S03]  /*0e90*/  IADD3 R24, P1, R19, R5, RZ ;  /* 0x0000000513187210 */ /* 0x000fc60007f3e0ff */
[----:B------:R-:W-:Y:S02]  /*0ea0*/  IMAD.MOV R8, RZ, RZ, -R20 ;  /* 0x000000ffff087224 */ /* 0x000fe400078e0a14 */
[----:B------:R-:W-:Y:S01]  /*0eb0*/  IMAD.X R15, R4, 0x1, R17, P1 ;  /* 0x00000001040f7824 */ /* 0x000fe200008e0611 */
[----:B------:R-:W-:Y:S01]  /*0ec0*/  ISETP.GE.AND P1, PT, R10, RZ, PT ;  /* 0x000000ff0a00720c */ /* 0x000fe20003f26270 */
[----:B------:R-:W-:Y:S01]  /*0ed0*/  IMAD R8, R9, R8, R2 ;  /* 0x0000000809087224 */ /* 0x000fe200078e0202 */
[----:B------:R-:W1:Y:S01]  /*0ee0*/  LDC.64 R10, c[0x0][0x260] ;  /* 0x00009800ff0a7b82 */ /* 0x000e620000000a00 */
[----:B---3--:R-:W-:Y:S01]  /*0ef0*/  IMAD R12, R15, R6, RZ ;  /* 0x000000060f0c7224 */ /* 0x008fe200078e02ff */
[----:B-----5:R-:W-:Y:S02]  /*0f00*/  SHF.R.S32.HI R15, RZ, 0x1f, R0 ;  /* 0x0000001fff0f7819 */ /* 0x020fe40000011400 */
[----:B------:R-:W-:Y:S01]  /*0f10*/  ISETP.GT.U32.AND P0, PT, R9, R8, PT ;  /* 0x000000080900720c */ /* 0x000fe20003f04070 */
[----:B------:R-:W-:-:S02]  /*0f20*/  IMAD R12, R24, R7, R12 ;  /* 0x00000007180c7224 */ /* 0x000fc400078e020c */
[----:B------:R-:W-:Y:S01]  /*0f30*/  IMAD.WIDE.U32 R24, R24, R6, RZ ;  /* 0x0000000618187225 */ /* 0x000fe200078e00ff */
[----:B------:R-:W3:Y:S03]  /*0f40*/  LDC.64 R2, c[0x0][0x250] ;  /* 0x00009400ff027b82 */ /* 0x000ee60000000a00 */
[----:B------:R-:W-:Y:S01]  /*0f50*/  IMAD.IADD R29, R25, 0x1, R12 ;  /* 0x00000001191d7824 */ /* 0x000fe200078e020c */
[----:B------:R-:W-:Y:S01]  /*0f60*/  MOV R28, R24 ;  /* 0x00000018001c7202 */ /* 0x000fe20000000f00 */
[----:B------:R-:W-:-:S04]  /*0f70*/  IMAD R25, R15, UR6, RZ ;  /* 0x000000060f197c24 */ /* 0x000fc8000f8e02ff */
[-C--:B------:R-:W-:Y:S01]  /*0f80*/  @!P0 IADD3 R8, R8, -R9.reuse, RZ ;  /* 0x8000000908088210 */ /* 0x080fe20007ffe0ff */
[----:B------:R-:W-:Y:S01]  /*0f90*/  IMAD R25, R0, UR7, R25 ;  /* 0x0000000700197c24 */ /* 0x000fe2000f8e0219 */
[----:B------:R-:W-:Y:S01]  /*0fa0*/  @!P0 IADD3 R20, R20, 0x1, RZ ;  /* 0x0000000114148810 */ /* 0x000fe20007ffe0ff */
[----:B------:R-:W-:Y:S01]  /*0fb0*/  IMAD.WIDE.U32 R28, R0, UR6, R28 ;  /* 0x00000006001c7c25 */ /* 0x000fe2000f8e001c */
[----:B------:R-:W-:Y:S02]  /*0fc0*/  ISETP.GE.U32.AND P2, PT, R8, R9, PT ;  /* 0x000000090800720c */ /* 0x000fe40003f46070 */
[----:B------:R-:W4:Y:S01]  /*0fd0*/  LDC.64 R8, c[0x0][0x238] ;  /* 0x00008e00ff087b82 */ /* 0x000f220000000a00 */
[----:B------:R-:W-:Y:S02]  /*0fe0*/  ISETP.NE.AND P0, PT, R13, RZ, PT ;  /* 0x000000ff0d00720c */ /* 0x000fe40003f05270 */
[----:B------:R-:W-:Y:S01]  /*0ff0*/  IADD3 R29, R29, R25, RZ ;  /* 0x000000191d1d7210 */ /* 0x000fe20007ffe0ff */
[----:B---3--:R-:W-:-:S07]  /*1000*/  IMAD R4, R4, R2, RZ ;  /* 0x0000000204047224 */ /* 0x008fce00078e02ff */
[----:B------:R-:W-:Y:S01]  /*1010*/  @P2 IADD3 R20, R20, 0x1, RZ ;  /* 0x0000000114142810 */ /* 0x000fe20007ffe0ff */
[----:B------:R-:W-:-:S03]  /*1020*/  IMAD.WIDE.U32 R26, R19, R2, RZ ;  /* 0x00000002131a7225 */ /* 0x000fc600078e00ff */
[----:B------:R-:W-:Y:S01]  /*1030*/  @!P1 IADD3 R20, -R20, RZ, RZ ;  /* 0x000000ff14149210 */ /* 0x000fe20007ffe1ff */
[----:B------:R-:W-:Y:S01]  /*1040*/  IMAD R3, R19, R3, R4 ;  /* 0x0000000313037224 */ /* 0x000fe200078e0204 */
[----:B------:R-:W-:-:S03]  /*1050*/  @!P0 LOP3.LUT R20, RZ, R13, RZ, 0x33, !PT ;  /* 0x0000000dff148212 */ /* 0x000fc600078e33ff */
[----:B------:R-:W-:Y:S01]  /*1060*/  IMAD.IADD R27, R27, 0x1, R3 ;  /* 0x000000011b1b7824 */ /* 0x000fe200078e0203 */
[----:B------:R-:W-:Y:S01]  /*1070*/  SHF.R.S32.HI R3, RZ, 0x1f, R20 ;  /* 0x0000001fff037819 */ /* 0x000fe20000011414 */
[----:B-1----:R-:W-:-:S04]  /*1080*/  IMAD.WIDE.U32 R12, R20, R10, R28 ;  /* 0x0000000a140c7225 */ /* 0x002fc800078e001c */
[----:B----4-:R-:W-:Y:S02]  /*1090*/  IMAD R15, R15, R8, RZ ;  /* 0x000000080f0f7224 */ /* 0x010fe400078e02ff */
[----:B------:R-:W-:Y:S02]  /*10a0*/  IMAD R2, R3, R10, RZ ;  /* 0x0000000a03027224 */ /* 0x000fe400078e02ff */
[C---:B------:R-:W-:Y:S02]  /*10b0*/  IMAD R9, R0.reuse, R9, R15 ;  /* 0x0000000900097224 */ /* 0x040fe400078e020f */
[----:B------:R-:W-:-:S04]  /*10c0*/  IMAD.WIDE.U32 R26, R0, R8, R26 ;  /* 0x00000008001a7225 */ /* 0x000fc800078e001a */
[----:B------:R-:W-:Y:S01]  /*10d0*/  IMAD R2, R20, R11, R2 ;  /* 0x0000000b14027224 */ /* 0x000fe200078e0202 */
[----:B------:R-:W-:Y:S01]  /*10e0*/  IADD3 R19, R27, R9, RZ ;  /* 0x000000091b137210 */ /* 0x000fe20007ffe0ff */
[----:B------:R-:W-:Y:S01]  /*10f0*/  IMAD.MOV.U32 R28, RZ, RZ, R26 ;  /* 0x000000ffff1c7224 */ /* 0x000fe200078e001a */
[----:B------:R-:W-:Y:S02]  /*1100*/  MOV R26, R12 ;  /* 0x0000000c001a7202 */ /* 0x000fe40000000f00 */
[----:B------:R-:W-:-:S07]  /*1110*/  IADD3 R9, R13, R2, RZ ;  /* 0x000000020d097210 */ /* 0x000fce0007ffe0ff */
.L_x_5081:
[----:B--2---:R-:W-:Y:S01]  /*1120*/  SHF.R.S32.HI R90, RZ, 0x1f, R89 ;  /* 0x0000001fff5a7819 */ /* 0x004fe20000011459 */
[----:B------:R-:W-:Y:S01]  /*1130*/  ULDC.64 UR4, c[0x0][0x228] ;  /* 0x00008a0000047ab9 */ /* 0x000fe20000000a00 */
[----:B------:R-:W-:Y:S01]  /*1140*/  ULDC.64 UR8, c[0x0][0x268] ;  /* 0x00009a0000087ab9 */ /* 0x000fe20000000a00 */
[----:B------:R-:W-:Y:S01]  /*1150*/  ULDC.64 UR10, c[0x0][0x210] ;  /* 0x00008400000a7ab9 */ /* 0x000fe20000000a00 */
[CC--:B------:R-:W-:Y:S02]  /*1160*/  LEA.HI R2, R90.reuse, R89.reuse, RZ, 0x4 ;  /* 0x000000595a027211 */ /* 0x0c0fe400078f20ff */
[CC--:B------:R-:W-:Y:S02]  /*1170*/  LEA.HI R27, R90.reuse, R89.reuse, RZ, 0x2 ;  /* 0x000000595a1b7211 */ /* 0x0c0fe400078f10ff */
[----:B------:R-:W-:Y:S02]  /*1180*/  SHF.R.S32.HI R13, RZ, 0x4, R2 ;  /* 0x00000004ff0d7819 */ /* 0x000fe40000011402 */
[----:B------:R-:W-:-:S02]  /*1190*/  LEA.HI R15, R90, R89, RZ, 0x3 ;  /* 0x000000595a0f7211 */ /* 0x000fc400078f18ff */
[----:B------:R-:W-:Y:S02]  /*11a0*/  LEA.HI R0, R2, R13, RZ, 0x1 ;  /* 0x0000000d02007211 */ /* 0x000fe400078f08ff */
[----:B------:R-:W-:Y:S02]  /*11b0*/  LOP3.LUT R124, R27, 0xfffffffc, RZ, 0xc0, !PT ;  /* 0xfffffffc1b7c7812 */ /* 0x000fe400078ec0ff */
[----:B------:R-:W-:Y:S02]  /*11c0*/  SHF.R.S32.HI R123, RZ, 0x3, R15 ;  /* 0x00000003ff7b7819 */ /* 0x000fe4000001140f */
[----:B------:R-:W-:Y:S01]  /*11d0*/  LOP3.LUT R0, R0, 0xfffffffe, RZ, 0xc0, !PT ;  /* 0xfffffffe00007812 */ /* 0x000fe200078ec0ff */
[----:B------:R-:W-:Y:S01]  /*11e0*/  IMAD.IADD R124, R89, 0x1, -R124 ;  /* 0x00000001597c7824 */ /* 0x000fe200078e0a7c */
[----:B------:R-:W-:Y:S01]  /*11f0*/  SHF.R.S32.HI R24, RZ, 0x2, R27 ;  /* 0x00000002ff187819 */ /* 0x000fe2000001141b */
[----:B------:R-:W-:Y:S01]  /*1200*/  IMAD.SHL.U32 R123, R123, 0x40, RZ ;  /* 0x000000407b7b7824 */ /* 0x000fe200078e00ff */
[----:B------:R-:W-:Y:S01]  /*1210*/  LOP3.LUT R2, R2, 0xfffffff0, RZ, 0xc0, !PT ;  /* 0xfffffff002027812 */ /* 0x000fe200078ec0ff */
[----:B------:R-:W-:Y:S01]  /*1220*/  IMAD.IADD R13, R13, 0x1, -R0 ;  /* 0x000000010d0d7824 */ /* 0x000fe200078e0a00 */
[----:B------:R-:W-:Y:S01]  /*1230*/  LOP3.LUT R0, R15, 0xfffffff8, RZ, 0xc0, !PT ;  /* 0xfffffff80f007812 */ /* 0x000fe200078ec0ff */
[----:B------:R-:W-:Y:S01]  /*1240*/  IMAD.SHL.U32 R124, R124, 0x8, RZ ;  /* 0x000000087c7c7824 */ /* 0x000fe200078e00ff */
[----:B------:R-:W-:Y:S01]  /*1250*/  LEA.HI R27, R27, R24, RZ, 0x1 ;  /* 0x000000181b1b7211 */ /* 0x000fe200078f08ff */
[----:B------:R-:W-:Y:S01]  /*1260*/  IMAD.IADD R31, R89, 0x1, -R2 ;  /* 0x00000001591f7824 */ /* 0x000fe200078e0a02 */
[----:B------:R-:W-:Y:S01]  /*1270*/  LOP3.LUT R123, R123, 0xc0, RZ, 0xc0, !PT ;  /* 0x000000c07b7b7812 */ /* 0x000fe200078ec0ff */
[----:B------:R-:W-:Y:S01]  /*1280*/  IMAD.IADD R29, R89, 0x1, -R0 ;  /* 0x00000001591d7824 */ /* 0x000fe200078e0a00 */
[----:B------:R-:W-:-:S02]  /*1290*/  LEA.HI R90, R90, R89, RZ, 0x5 ;  /* 0x000000595a5a7211 */ /* 0x000fc400078f28ff */
[----:B------:R-:W-:Y:S02]  /*12a0*/  LOP3.LUT R27, R27, 0x7fffffe, RZ, 0xc0, !PT ;  /* 0x07fffffe1b1b7812 */ /* 0x000fe400078ec0ff */
[----:B------:R-:W-:Y:S02]  /*12b0*/  SHF.R.S32.HI R0, RZ, 0x1f, R31 ;  /* 0x0000001fff007819 */ /* 0x000fe4000001141f */
[----:B------:R-:W-:Y:S01]  /*12c0*/  LOP3.LUT R2, R123, 0x18, R124, 0xf8, !PT ;  /* 0x000000187b027812 */ /* 0x000fe200078ef87c */
[----:B------:R-:W-:Y:S01]  /*12d0*/  IMAD.IADD R27, R24, 0x1, -R27 ;  /* 0x00000001181b7824 */ /* 0x000fe200078e0a1b */
[----:B------:R-:W-:Y:S02]  /*12e0*/  SHF.R.U32.HI R123, RZ, 0x3, R123 ;  /* 0x00000003ff7b7819 */ /* 0x000fe4000001167b */
[----:B------:R-:W-:Y:S02]  /*12f0*/  SHF.R.S32.HI R88, RZ, 0x5, R90 ;  /* 0x00000005ff587819 */ /* 0x000fe4000001145a */
[----:B------:R-:W-:-:S02]  /*1300*/  LEA.HI R16, R31, R31, RZ, 0x1 ;  /* 0x0000001f1f107211 */ /* 0x000fc400078f08ff */
[----:B------:R-:W-:Y:S01]  /*1310*/  LEA.HI R11, R0, R31, RZ, 0x3 ;  /* 0x0000001f000b7211 */ /* 0x000fe200078f18ff */
[----:B------:R-:W-:Y:S01]  /*1320*/  IMAD R91, R88, 0x10, R91 ;  /* 0x00000010585b7824 */ /* 0x000fe200078e025b */
[----:B------:R-:W-:Y:S02]  /*1330*/  LEA.HI R4, R29, R29, RZ, 0x1 ;  /* 0x0000001d1d047211 */ /* 0x000fe400078f08ff */
[----:B------:R-:W-:Y:S01]  /*1340*/  SHF.R.S32.HI R0, RZ, 0x1f, R21 ;  /* 0x0000001fff007819 */ /* 0x000fe20000011415 */
[----:B------:R-:W-:Y:S01]  /*1350*/  IMAD.SHL.U32 R85, R11, 0x20, RZ ;  /* 0x000000200b557824 */ /* 0x000fe200078e00ff */
[----:B------:R-:W-:Y:S01]  /*1360*/  LOP3.LUT R123, R2, R123, RZ, 0x3c, !PT ;  /* 0x0000007b027b7212 */ /* 0x000fe200078e3cff */
[----:B------:R-:W-:Y:S01]  /*1370*/  IMAD R2, R88, 0x8, R27 ;  /* 0x0000000858027824 */ /* 0x000fe200078e021b */
[----:B------:R-:W-:Y:S01]  /*1380*/  SHF.R.S32.HI R125, RZ, 0x1f, R124 ;  /* 0x0000001fff7d7819 */ /* 0x000fe2000001147c */
[----:B------:R-:W-:Y:S01]  /*1390*/  IMAD R0, R0, UR4, RZ ;  /* 0x0000000400007c24 */ /* 0x000fe2000f8e02ff */
[----:B------:R-:W-:Y:S01]  /*13a0*/  IADD3 R26, P1, R124, R26, RZ ;  /* 0x0000001a7c1a7210 */ /* 0x000fe20007f3e0ff */
[----:B------:R-:W-:Y:S01]  /*13b0*/  IMAD.U32 R123, R2, 0x20, R123 ;  /* 0x00000020027b7824 */ /* 0x000fe200078e007b */
[----:B------:R-:W-:Y:S01]  /*13c0*/  LOP3.LUT R86, R16, 0x7fffffe, RZ, 0xc0, !PT ;  /* 0x07fffffe10567812 */ /* 0x000fe200078ec0ff */
[----:B------:R-:W-:Y:S01]  /*13d0*/  IMAD R0, R21, UR5, R0 ;  /* 0x0000000515007c24 */ /* 0x000fe2000f8e0200 */
[----:B------:R-:W-:Y:S01]  /*13e0*/  LOP3.LUT R10, R4, 0x3fffffe, RZ, 0xc0, !PT ;  /* 0x03fffffe040a7812 */ /* 0x000fe200078ec0ff */
[----:B------:R-:W-:Y:S01]  /*13f0*/  IMAD.X R27, R125, 0x1, R9, P1 ;  /* 0x000000017d1b7824 */ /* 0x000fe200008e0609 */
[----:B------:R-:W-:Y:S01]  /*1400*/  IADD3 R28, P0, R124, R28, RZ ;  /* 0x0000001c7c1c7210 */ /* 0x000fe20007f1e0ff */
[----:B------:R-:W-:Y:S01]  /*1410*/  IMAD.IADD R86, R31, 0x1, -R86 ;  /* 0x000000011f567824 */ /* 0x000fe200078e0a56 */
[----:B------:R-:W-:Y:S01]  /*1420*/  SHF.R.S32.HI R2, RZ, 0x1f, R18 ;  /* 0x0000001fff027819 */ /* 0x000fe20000011412 */
[----:B------:R-:W1:Y:S01]  /*1430*/  LDC.64 R8, c[0x0][0x240] ;  /* 0x00009000ff087b82 */ /* 0x000e620000000a00 */
[----:B------:R-:W-:Y:S01]  /*1440*/  IMAD.IADD R10, R29, 0x1, -R10 ;  /* 0x000000011d0a7824 */ /* 0x000fe200078e0a0a */
[----:B------:R-:W-:Y:S01]  /*1450*/  SHF.R.S32.HI R4, RZ, 0x1, R4 ;  /* 0x00000001ff047819 */ /* 0x000fe20000011404 */
[----:B------:R-:W-:Y:S01]  /*1460*/  IMAD.WIDE.U32 R30, R21, UR4, R124 ;  /* 0x00000004151e7c25 */ /* 0x000fe2000f8e007c */
[----:B------:R-:W-:Y:S01]  /*1470*/  ULDC.64 UR4, c[0x0][0x258] ;  /* 0x0000960000047ab9 */ /* 0x000fe20000000a00 */
[----:B------:R-:W-:-:S02]  /*1480*/  SHF.R.S32.HI R25, RZ, 0x1f, R24 ;  /* 0x0000001fff197819 */ /* 0x000fc40000011418 */
[----:B------:R-:W-:Y:S01]  /*1490*/  IMAD.X R29, R125, 0x1, R19, P0 ;  /* 0x000000017d1d7824 */ /* 0x000fe200000e0613 */
[----:B------:R-:W-:Y:S01]  /*14a0*/  IADD3 R5, P0, R24, R5, RZ ;  /* 0x0000000518057210 */ /* 0x000fe20007f1e0ff */
[----:B------:R-:W-:Y:S01]  /*14b0*/  IMAD R19, R3, UR8, RZ ;  /* 0x0000000803137c24 */ /* 0x000fe2000f8e02ff */
[----:B------:R-:W-:Y:S01]  /*14c0*/  SHF.L.U64.HI R122, R6, 0x6, R7 ;  /* 0x00000006067a7819 */ /* 0x000fe20000010207 */
[----:B------:R-:W-:Y:S01]  /*14d0*/  IMAD R3, R2, UR4, RZ ;  /* 0x0000000402037c24 */ /* 0x000fe2000f8e02ff */
[----:B------:R-:W-:Y:S01]  /*14e0*/  LOP3.LUT R85, R85, 0xffffff00, RZ, 0xc0, !PT ;  /* 0xffffff0055557812 */ /* 0x000fe200078ec0ff */
[----:B------:R-:W-:Y:S02]  /*14f0*/  IMAD.IADD R31, R31, 0x1, R0 ;  /* 0x000000011f1f7824 */ /* 0x000fe400078e0200 */
[----:B------:R-:W-:Y:S01]  /*1500*/  IMAD R3, R18, UR5, R3 ;  /* 0x0000000512037c24 */ /* 0x000fe2000f8e0203 */
[----:B------:R-:W2:Y:S01]  /*1510*/  S2UR UR5, SR_CgaCtaId ;  /* 0x00000000000579c3 */ /* 0x000ea20000008800 */
[----:B------:R-:W-:-:S02]  /*1520*/  IMAD.SHL.U32 R0, R4, 0x40, RZ ;  /* 0x0000004004007824 */ /* 0x000fc400078e00ff */
[----:B------:R-:W-:Y:S02]  /*1530*/  IMAD R2, R20, UR9, R19 ;  /* 0x0000000914027c24 */ /* 0x000fe4000f8e0213 */
[----:B------:R-:W-:Y:S01]  /*1540*/  IMAD.WIDE.U32 R18, R18, UR4, R30 ;  /* 0x0000000412127c25 */ /* 0x000fe2000f8e001e */
[----:B------:R-:W-:Y:S01]  /*1550*/  LOP3.LUT R0, R0, 0xc0, RZ, 0xc0, !PT ;  /* 0x000000c000007812 */ /* 0x000fe200078ec0ff */
[----:B------:R-:W-:Y:S02]  /*1560*/  UMOV UR4, 0x400 ;  /* 0x0000040000047882 */ /* 0x000fe40000000000 */
[----:B------:R-:W-:Y:S01]  /*1570*/  IMAD.WIDE R22, R23, 0x40, R24 ;  /* 0x0000004017167825 */ /* 0x000fe200078e0218 */
[----:B------:R-:W-:Y:S02]  /*1580*/  LOP3.LUT R15, R0, 0x8, R15, 0xf8, !PT ;  /* 0x00000008000f7812 */ /* 0x000fe400078ef80f */
[----:B------:R-:W-:Y:S01]  /*1590*/  SHF.R.U32.HI R0, RZ, 0x3, R0 ;  /* 0x00000003ff007819 */ /* 0x000fe20000011600 */
[----:B------:R-:W-:-:S02]  /*15a0*/  IMAD R14, R25, R6, RZ ;  /* 0x00000006190e7224 */ /* 0x000fc400078e02ff */
[----:B------:R-:W-:Y:S01]  /*15b0*/  IMAD.X R12, R25, 0x1, R17, P0 ;  /* 0x00000001190c7824 */ /* 0x000fe200000e0611 */
[--C-:B------:R-:W-:Y:S01]  /*15c0*/  SHF.R.S32.HI R17, RZ, 0x1, R16.reuse ;  /* 0x00000001ff117819 */ /* 0x100fe20000011410 */
[----:B------:R-:W-:Y:S01]  /*15d0*/  IMAD.IADD R25, R19, 0x1, R3 ;  /* 0x0000000113197824 */ /* 0x000fe200078e0203 */
[----:B------:R-:W-:Y:S01]  /*15e0*/  SHF.R.S32.HI R16, RZ, 0x1f, R16 ;  /* 0x0000001fff107819 */ /* 0x000fe20000011410 */
[C---:B------:R-:W-:Y:S01]  /*15f0*/  IMAD R14, R24.reuse, R7, R14 ;  /* 0x00000007180e7224 */ /* 0x040fe200078e020e */
[----:B------:R-:W-:Y:S01]  /*1600*/  LOP3.LUT R0, R15, R0, RZ, 0x3c, !PT ;  /* 0x000000000f007212 */ /* 0x000fe200078e3cff */
[----:B------:R-:W-:Y:S01]  /*1610*/  IMAD.WIDE.U32 R26, R24, R6, R26 ;  /* 0x00000006181a7225 */ /* 0x000fe200078e001a */
[----:B------:R-:W-:Y:S01]  /*1620*/  LEA.HI R16, R16, R17, RZ, 0x2 ;  /* 0x0000001110107211 */ /* 0x000fe200078f10ff */
[----:B--2---:R-:W-:Y:S02]  /*1630*/  ULEA UR5, UR5, UR4, 0x18 ;  /* 0x0000000405057291 */ /* 0x004fe4000f8ec03f */
[-C--:B-1----:R-:W-:Y:S01]  /*1640*/  IMAD R19, R23, R8.reuse, RZ ;  /* 0x0000000817137224 */ /* 0x082fe200078e02ff */
[----:B------:R-:W-:Y:S01]  /*1650*/  LOP3.LUT R16, R16, 0xfffffffc, RZ, 0xc0, !PT ;  /* 0xfffffffc10107812 */ /* 0x000fe200078ec0ff */
[----:B------:R-:W-:Y:S01]  /*1660*/  IMAD.MOV.U32 R24, RZ, RZ, R18 ;  /* 0x000000ffff187224 */ /* 0x000fe200078e0012 */
[----:B------:R-:W-:Y:S01]  /*1670*/  UIADD3 UR4, UR5, 0x3000, URZ ;  /* 0x0000300005047890 */ /* 0x000fe2000fffe03f */
[C---:B------:R-:W-:Y:S01]  /*1680*/  IMAD R19, R22.reuse, R9, R19 ;  /* 0x0000000916137224 */ /* 0x040fe200078e0213 */
[----:B------:R-:W-:Y:S01]  /*1690*/  LEA R123, R123, UR5, 0x1 ;  /* 0x000000057b7b7c11 */ /* 0x000fe2000f8e08ff */
[----:B------:R-:W-:-:S04]  /*16a0*/  IMAD.WIDE.U32 R22, R22, R8, R24 ;  /* 0x0000000816167225 */ /* 0x000fc800078e0018 */
[----:B------:R-:W-:Y:S01]  /*16b0*/  IMAD.WIDE.U32 R20, R20, UR8, R28 ;  /* 0x0000000814147c25 */ /* 0x000fe2000f8e001c */
[----:B------:R-:W-:Y:S02]  /*16c0*/  ULDC.64 UR8, c[0x0][0x218] ;  /* 0x0000860000087ab9 */ /* 0x000fe40000000a00 */
[----:B------:R-:W-:Y:S01]  /*16d0*/  LEA R132, P0, R26, UR8, 0x1 ;  /* 0x000000081a847c11 */ /* 0x000fe2000f8008ff */
[----:B------:R-:W-:Y:S01]  /*16e0*/  IMAD.IADD R15, R27, 0x1, R14 ;  /* 0x000000011b0f7824 */ /* 0x000fe200078e020e */
[----:B------:R-:W-:Y:S01]  /*16f0*/  LEA R14, P1, R22, UR10, 0x1 ;  /* 0x0000000a160e7c11 */ /* 0x000fe2000f8208ff */
[----:B------:R-:W-:Y:S02]  /*1700*/  IMAD.IADD R19, R23, 0x1, R19 ;  /* 0x0000000117137824 */ /* 0x000fe400078e0213 */
[----:B------:R-:W-:Y:S01]  /*1710*/  IMAD.IADD R3, R17, 0x1, -R16 ;  /* 0x0000000111037824 */ /* 0x000fe200078e0a10 */
[----:B------:R-:W-:Y:S01]  /*1720*/  LEA.HI.X R133, R26, UR9, R15, 0x1, P0 ;  /* 0x000000091a857c11 */ /* 0x000fe200080f0c0f */
[----:B------:R-:W-:Y:S01]  /*1730*/  IMAD.IADD R21, R21, 0x1, R2 ;  /* 0x0000000115157824 */ /* 0x000fe200078e0202 */
[----:B------:R-:W-:Y:S01]  /*1740*/  LEA.HI.X R15, R22, UR11, R19, 0x1, P1 ;  /* 0x0000000b160f7c11 */ /* 0x000fe200088f0c13 */
[----:B------:R-:W-:Y:S01]  /*1750*/  IMAD.SHL.U32 R2, R6, 0x40, RZ ;  /* 0x0000004006027824 */ /* 0x000fe200078e00ff */
[C---:B------:R-:W-:Y:S01]  /*1760*/  LEA R16, P0, R8.reuse, R14, 0x6 ;  /* 0x0000000e08107211 */ /* 0x040fe200078030ff */
[----:B------:R-:W-:Y:S01]  /*1770*/  ULDC.64 UR8, c[0x0][0x250] ;  /* 0x0000940000087ab9 */ /* 0x000fe20000000a00 */
[----:B------:R-:W-:Y:S01]  /*1780*/  ULDC.64 UR10, c[0x0][0x220] ;  /* 0x00008800000a7ab9 */ /* 0x000fe20000000a00 */
[----:B------:R-:W-:Y:S01]  /*1790*/  @!PT LDS RZ, [RZ] ;  /* 0x00000000fffff984 */ /* 0x000fe20000000800 */
[----:B------:R-:W-:Y:S01]  /*17a0*/  @!PT LDS RZ, [RZ] ;  /* 0x00000000fffff984 */ /* 0x000fe20000000800 */
[----:B------:R-:W-:Y:S01]  /*17b0*/  @!PT LDS RZ, [RZ] ;  /* 0x00000000fffff984 */ /* 0x000fe20000000800 */
[----:B------:R-:W-:Y:S01]  /*17c0*/  LDGSTS.E.BYPASS.LTC128B.128 [R123], desc[UR14][R14.64] ;  /* 0x000000000e7b7fae */ /* 0x000fe2000b901d4e */
[----:B------:R-:W-:Y:S01]  /*17d0*/  LEA.HI.X R17, R8, R15, R9, 0x6, P0 ;  /* 0x0000000f08117211 */ /* 0x000fe200000f3409 */
[----:B------:R-:W-:Y:S01]  /*17e0*/  IMAD R8, R12, UR8, RZ ;  /* 0x000000080c087c24 */ /* 0x000fe2000f8e02ff */
[----:B------:R-:W-:Y:S01]  /*17f0*/  IADD3 R18, P0, R2, R132, RZ ;  /* 0x0000008402127210 */ /* 0x000fe20007f1e0ff */
[----:B------:R-:W-:Y:S01]  /*1800*/  LDGSTS.E.BYPASS.LTC128B.128 [R123+0x1000], desc[UR14][R14.64+0x40] ;  /* 0x010000400e7b7fae */ /* 0x000fe2000b901d4e */
[C---:B------:R-:W-:Y:S01]  /*1810*/  IMAD.SHL.U32 R12, R3.reuse, 0x40, RZ ;  /* 0x00000040030c7824 */ /* 0x040fe200078e00ff */
[----:B------:R-:W-:Y:S01]  /*1820*/  LOP3.LUT P1, RZ, R3, 0x2, RZ, 0xc0, !PT ;  /* 0x0000000203ff7812 */ /* 0x000fe2000782c0ff */
[----:B------:R-:W-:Y:S01]  /*1830*/  IMAD R9, R13, 0x8, R10 ;  /* 0x000000080d097824 */ /* 0x000fe200078e020a */
[----:B------:R-:W-:Y:S01]  /*1840*/  LDGSTS.E.BYPASS.LTC128B.128 [R123+0x2000], desc[UR14][R14.64+0x80] ;  /* 0x020000800e7b7fae */ /* 0x000fe2000b901d4e */
[----:B------:R-:W-:Y:S01]  /*1850*/  IMAD.X R19, R122, 0x1, R133, P0 ;  /* 0x000000017a137824 */ /* 0x000fe200000e0685 */
[----:B------:R-:W-:Y:S01]  /*1860*/  LOP3.LUT R11, R12, 0xc0, RZ, 0xc0, !PT ;  /* 0x000000c00c0b7812 */ /* 0x000fe200078ec0ff */
[----:B------:R-:W-:Y:S01]  /*1870*/  IMAD R8, R5, UR9, R8 ;  /* 0x0000000905087c24 */ /* 0x000fe2000f8e0208 */
[----:B------:R-:W-:Y:S01]  /*1880*/  LDGSTS.E.BYPASS.LTC128B.128 [R123+0x800], desc[UR14][R16.64] ;  /* 0x00800000107b7fae */ /* 0x000fe2000b901d4e */
[----:B------:R-:W-:-:S02]  /*1890*/  IMAD.SHL.U32 R10, R13, 0x8, RZ ;  /* 0x000000080d0a7824 */ /* 0x000fc400078e00ff */
[----:B------:R-:W-:Y:S01]  /*18a0*/  IMAD.WIDE.U32 R20, R5, UR8, R20 ;  /* 0x0000000805147c25 */ /* 0x000fe2000f8e0014 */
[----:B------:R-:W-:Y:S01]  /*18b0*/  LDGSTS.E.BYPASS.LTC128B.128 [R123+0x1800], desc[UR14][R16.64+0x40] ;  /* 0x01800040107b7fae */ /* 0x000fe2000b901d4e */
[----:B------:R-:W-:Y:S02]  /*18c0*/  SHF.R.U32.HI R5, RZ, 0x3, R11 ;  /* 0x00000003ff057819 */ /* 0x000fe4000001160b */
[----:B------:R-:W-:Y:S01]  /*18d0*/  IMAD.IADD R8, R21, 0x1, R8 ;  /* 0x0000000115087824 */ /* 0x000fe200078e0208 */
[----:B------:R-:W-:Y:S01]  /*18e0*/  LDGSTS.E.BYPASS.LTC128B.128 [R123+0x2800], desc[UR14][R16.64+0x80] ;  /* 0x02800080107b7fae */ /* 0x000fe2000b901d4e */
[----:B------:R-:W-:Y:S01]  /*18f0*/  LOP3.LUT R10, R11, 0x8, R10, 0xf8, !PT ;  /* 0x000000080b0a7812 */ /* 0x000fe200078ef80a */
[----:B------:R-:W-:Y:S01]  /*1900*/  IMAD R11, R88, 0x200, R85 ;  /* 0x00000200580b7824 */ /* 0x000fe200078e0255 */
[----:B------:R-:W-:Y:S01]  /*1910*/  LEA R128, P0, R20, UR10, 0x1 ;  /* 0x0000000a14807c11 */ /* 0x000fe2000f8008ff */
[----:B------:R-:W-:Y:S01]  /*1920*/  LDGSTS.E.BYPASS.LTC128B.128 [R123+0x3000], desc[UR14][R132.64] ;  /* 0x03000000847b7fae */ /* 0x000fe2000b901d4e */
[----:B------:R-:W-:Y:S01]  /*1930*/  USHF.L.U32 UR10, UR8, 0x6, URZ ;  /* 0x00000006080a7899 */ /* 0x000fe2000800063f */
[----:B------:R-:W-:Y:S01]  /*1940*/  LOP3.LUT R5, R10, R5, RZ, 0x3c, !PT ;  /* 0x000000050a057212 */ /* 0x000fe200078e3cff */
[----:B------:R-:W-:Y:S01]  /*1950*/  USHF.L.U64.HI UR8, UR8, 0x6, UR9 ;  /* 0x0000000608087899 */ /* 0x000fe20008010209 */
[----:B------:R-:W-:Y:S01]  /*1960*/  LDGSTS.E.BYPASS.LTC128B.128 [R123+0x4000], desc[UR14][R132.64+0x40] ;  /* 0x04000040847b7fae */ /* 0x000fe2000b901d4e */
[----:B------:R-:W-:Y:S01]  /*1970*/  LEA.HI.X R129, R20, UR11, R8, 0x1, P0 ;  /* 0x0000000b14817c11 */ /* 0x000fe200080f0c08 */
[----:B------:R-:W-:Y:S01]  /*1980*/  IMAD R8, R86, 0x20, R11 ;  /* 0x0000002056087824 */ /* 0x000fe200078e020b */
[----:B------:R-:W-:Y:S01]  /*1990*/  IADD3 R10, P0, R128, UR10, RZ ;  /* 0x0000000a800a7c10 */ /* 0x000fe2000ff1e0ff */
[----:B------:R-:W-:Y:S01]  /*19a0*/  LDGSTS.E.BYPASS.LTC128B.128 [R123+0x5000], desc[UR14][R132.64+0x80] ;  /* 0x05000080847b7fae */ /* 0x000fe2000b901d4e */
[----:B------:R-:W-:-:S02]  /*19b0*/  IMAD.U32 R0, R9, 0x20, R0 ;  /* 0x0000002009007824 */ /* 0x000fc400078e0000 */
[----:B------:R-:W-:Y:S01]  /*19c0*/  IMAD.IADD R121, R5, 0x1, R8 ;  /* 0x0000000105797824 */ /* 0x000fe200078e0208 */
[----:B------:R-:W-:Y:S01]  /*19d0*/  LDGSTS.E.BYPASS.LTC128B.128 [R123+0x3800], desc[UR14][R18.64] ;  /* 0x03800000127b7fae */ /* 0x000fe2000b901d4e */
[----:B------:R-:W-:Y:S01]  /*19e0*/  IADD3.X R11, R129, UR8, RZ, P0, !PT ;  /* 0x00000008810b7c10 */ /* 0x000fe200087fe4ff */
[----:B------:R-:W-:Y:S01]  /*19f0*/  IMAD R86, R86, 0x20, R85 ;  /* 0x0000002056567824 */ /* 0x000fe200078e0255 */
[----:B------:R-:W-:Y:S01]  /*1a00*/  LEA R92, R0, UR5, 0x1 ;  /* 0x00000005005c7c11 */ /* 0x000fe2000f8e08ff */
[----:B------:R-:W-:Y:S01]  /*1a10*/  LDGSTS.E.BYPASS.LTC128B.128 [R123+0x4800], desc[UR14][R18.64+0x40] ;  /* 0x04800040127b7fae */ /* 0x000fe2000b901d4e */
[----:B------:R-:W-:Y:S02]  /*1a20*/  LEA R121, R121, UR5, 0x1 ;  /* 0x0000000579797c11 */ /* 0x000fe4000f8e08ff */
[----:B------:R-:W-:Y:S01]  /*1a30*/  LOP3.LUT P0, RZ, R4, 0x2, RZ, 0xc0, !PT ;  /* 0x0000000204ff7812 */ /* 0x000fe2000780c0ff */
[----:B------:R1:W-:Y:S01]  /*1a40*/  LDGSTS.E.BYPASS.LTC128B.128 [R123+0x5800], desc[UR14][R18.64+0x80] ;  /* 0x05800080127b7fae */ /* 0x0003e2000b901d4e */
[----:B------:R-:W-:Y:S01]  /*1a50*/  IMAD.MOV.U32 R4, RZ, RZ, 0x20 ;  /* 0x00000020ff047424 */ /* 0x000fe200078e00ff */
[----:B------:R-:W-:-:S02]  /*1a60*/  LEA R120, R0, UR4, 0x1 ;  /* 0x0000000400787c11 */ /* 0x000fc4000f8e08ff */
[----:B------:R-:W0:Y:S01]  /*1a70*/  LDGDEPBAR ;  /* 0x00000000000079af */ /* 0x000e220000000000 */
[----:B------:R-:W-:Y:S02]  /*1a80*/  LOP3.LUT R0, R90, 0xffffffe0, RZ, 0xc0, !PT ;  /* 0xffffffe05a007812 */ /* 0x000fe400078ec0ff */
[C---:B------:R-:W-:Y:S02]  /*1a90*/  SEL R3, R4.reuse, 0xffffffe0, !P0 ;  /* 0xffffffe004037807 */ /* 0x040fe40004000000 */
[----:B------:R-:W-:Y:S01]  /*1aa0*/  SEL R4, R4, 0xffffffe0, !P1 ;  /* 0xffffffe004047807 */ /* 0x000fe20004800000 */
[----:B------:R-:W-:Y:S02]  /*1ab0*/  IMAD.IADD R0, R89, 0x1, -R0 ;  /* 0x0000000159007824 */ /* 0x000fe400078e0a00 */
[----:B------:R-:W-:Y:S02]  /*1ac0*/  IMAD.IADD R118, R120, 0x1, R3 ;  /* 0x0000000178767824 */ /* 0x000fe400078e0203 */
[----:B------:R-:W-:Y:S01]  /*1ad0*/  IMAD.IADD R119, R121, 0x1, R4 ;  /* 0x0000000179777824 */ /* 0x000fe200078e0204 */
[----:B------:R-:W-:-:S04]  /*1ae0*/  SHF.R.S32.HI R3, RZ, 0x1f, R0 ;  /* 0x0000001fff037819 */ /* 0x000fc80000011400 */
[----:B------:R-:W-:Y:S01]  /*1af0*/  LEA.HI R130, R3, R0, RZ, 0x2 ;  /* 0x0000000003827211 */ /* 0x000fe200078f10ff */
[----:B------:R-:W-:Y:S01]  /*1b00*/  IMAD.SHL.U32 R0, R84, 0x40, RZ ;  /* 0x0000004054007824 */ /* 0x000fe200078e00ff */
[----:B------:R-:W-:Y:S02]  /*1b10*/  SHF.R.S32.HI R3, RZ, 0x1f, R90 ;  /* 0x0000001fff037819 */ /* 0x000fe4000001145a */
[----:B------:R-:W-:Y:S02]  /*1b20*/  SHF.R.S32.HI R130, RZ, 0x2, R130 ;  /* 0x00000002ff827819 */ /* 0x000fe40000011482 */
[----:B------:R-:W-:Y:S01]  /*1b30*/  LEA.HI R131, R3, R88, RZ, 0x2 ;  /* 0x0000005803837211 */ /* 0x000fe200078f10ff */
[----:B------:R-:W-:Y:S01]  /*1b40*/  IMAD.SHL.U32 R3, R89, 0x2, RZ ;  /* 0x0000000259037824 */ /* 0x000fe200078e00ff */
[----:B------:R-:W-:-:S04]  /*1b50*/  DEPBAR.LE SB0, 0x0 ;  /* 0x000080000000791a */ /* 0x000fc80000000000 */
[----:B------:R-:W-:Y:S01]  /*1b60*/  BAR.SYNC.DEFER_BLOCKING 0x0 ;  /* 0x0000000000007b1d */ /* 0x000fe20000010000 */
[----:B------:R-:W-:Y:S02]  /*1b70*/  LOP3.LUT R3, R0, 0x6, R3, 0xf8, !PT ;  /* 0x0000000600037812 */ /* 0x000fe400078ef803 */
        /* <DEDUP_REMOVED lines=14> */
[----:B------:R-:W5:Y:S04]  /*1c60*/  LDSM.16.M88.4 R64, [R92+0x3800] ;  /* 0x003800005c40783b */ /* 0x000f680000000200 */
[----:B------:R-:W5:Y:S04]  /*1c70*/  LDSM.16.M88.4 R52, [R92+0x3c00] ;  /* 0x003c00005c34783b */ /* 0x000f680000000200 */
[----:B-1----:R-:W-:Y:S04]  /*1c80*/  LDSM.16.M88.4 R16, [R119] ;  /* 0x000000007710783b */ /* 0x002fe80000000200 */
[----:B------:R-:W1:Y:S04]  /*1c90*/  LDSM.16.M88.4 R48, [R118] ;  /* 0x000000007630783b */ /* 0x000e680000000200 */
[----:B------:R-:W1:Y:S04]  /*1ca0*/  LDSM.16.M88.4 R44, [R118+0x400] ;  /* 0x00040000762c783b */ /* 0x000e680000000200 */
[----:B------:R-:W-:Y:S04]  /*1cb0*/  LDSM.16.M88.4 R80, [R121+0x1000] ;  /* 0x001000007950783b */ /* 0x000fe80000000200 */
[----:B------:R-:W1:Y:S04]  /*1cc0*/  LDSM.16.M88.4 R12, [R92+0x4000] ;  /* 0x004000005c0c783b */ /* 0x000e680000000200 */
[----:B------:R-:W1:Y:S01]  /*1cd0*/  LDSM.16.M88.4 R36, [R118+0xc00] ;  /* 0x000c00007624783b */ /* 0x000e620000000200 */
[C---:B---3--:R-:W-:Y:S03]  /*1ce0*/  HMMA.16816.F32.BF16 R32, R56.reuse, R28, RZ ;  /* 0x0000001c3820723c */ /* 0x048fe600000418ff */
[----:B--2---:R-:W2:Y:S04]  /*1cf0*/  LDSM.16.M88.4 R8, [R92+0x4400] ;  /* 0x004400005c08783b */ /* 0x004ea80000000200 */
[----:B------:R-:W3:Y:S01]  /*1d00*/  LDSM.16.M88.4 R40, [R118+0x800] ;  /* 0x000800007628783b */ /* 0x000ee20000000200 */
[C---:B----4-:R-:W-:Y:S03]  /*1d10*/  HMMA.16816.F32.BF16 R24, R56.reuse, R20, RZ ;  /* 0x000000143818723c */ /* 0x050fe600000418ff */
[----:B------:R-:W-:Y:S03]  /*1d20*/  LDSM.16.M88.4 R72, [R92+0x4c00] ;  /* 0x004c00005c48783b */ /* 0x000fe60000000200 */
[C---:B------:R-:W-:Y:S01]  /*1d30*/  HMMA.16816.F32.BF16 R20, R56.reuse, R22, RZ ;  /* 0x000000163814723c */ /* 0x040fe200000418ff */
[----:B------:R-:W-:Y:S04]  /*1d40*/  LDSM.16.M88.4 R76, [R92+0x4800] ;  /* 0x004800005c4c783b */ /* 0x000fe80000000200 */
[----:B------:R-:W0:Y:S01]  /*1d50*/  LDGDEPBAR ;  /* 0x00000000000079af */ /* 0x000e220000000000 */
[C---:B------:R-:W-:Y:S06]  /*1d60*/  HMMA.16816.F32.BF16 R28, R56.reuse, R30, RZ ;  /* 0x0000001e381c723c */ /* 0x040fec00000418ff */
[C---:B-----5:R-:W-:Y:S06]  /*1d70*/  HMMA.16816.F32.BF16 R68, R56.reuse, R64, RZ ;  /* 0x000000403844723c */ /* 0x060fec00000418ff */
[C---:B------:R-:W-:Y:S06]  /*1d80*/  HMMA.16816.F32.BF16 R64, R56.reuse, R66, RZ ;  /* 0x000000423840723c */ /* 0x040fec00000418ff */
[----:B------:R-:W-:Y:S06]  /*1d90*/  HMMA.16816.F32.BF16 R60, R56, R52, RZ ;  /* 0x00000034383c723c */ /* 0x000fec00000418ff */
[----:B-1----:R-:W-:Y:S06]  /*1da0*/  HMMA.16816.F32.BF16 R32, R16, R48, R32 ;  /* 0x000000301020723c */ /* 0x002fec0000041820 */
[----:B------:R-:W-:Y:S01]  /*1db0*/  HMMA.16816.F32.BF16 R56, R56, R54, RZ ;  /* 0x000000363838723c */ /* 0x000fe200000418ff */
[----:B------:R-:W-:Y:S05]  /*1dc0*/  LDSM.16.M88.4 R52, [R119+0x1000] ;  /* 0x001000007734783b */ /* 0x000fea0000000200 */
[C---:B------:R-:W-:Y:S06]  /*1dd0*/  HMMA.16816.F32.BF16 R24, R16.reuse, R44, R24 ;  /* 0x0000002c1018723c */ /* 0x040fec0000041818 */
[C---:B------:R-:W-:Y:S01]  /*1de0*/  HMMA.16816.F32.BF16 R20, R16.reuse, R46, R20 ;  /* 0x0000002e1014723c */ /* 0x040fe20000041814 */
[----:B------:R-:W-:Y:S05]  /*1df0*/  LDSM.16.M88.4 R44, [R118+0x1400] ;  /* 0x00140000762c783b */ /* 0x000fea0000000200 */
[----:B------:R-:W-:Y:S01]  /*1e00*/  HMMA.16816.F32.BF16 R28, R16, R50, R28 ;  /* 0x00000032101c723c */ /* 0x000fe2000004181c */
[----:B------:R-:W1:Y:S05]  /*1e10*/  LDSM.16.M88.4 R48, [R118+0x1000] ;  /* 0x001000007630783b */ /* 0x000e6a0000000200 */
[----:B------:R-:W-:Y:S06]  /*1e20*/  HMMA.16816.F32.BF16 R32, R80, R12, R32 ;  /* 0x0000000c5020723c */ /* 0x000fec0000041820 */
[C---:B------:R-:W-:Y:S06]  /*1e30*/  HMMA.16816.F32.BF16 R60, R16.reuse, R36, R60 ;  /* 0x00000024103c723c */ /* 0x040fec000004183c */
[----:B------:R-:W-:Y:S01]  /*1e40*/  HMMA.16816.F32.BF16 R56, R16, R38, R56 ;  /* 0x000000261038723c */ /* 0x000fe20000041838 */
[----:B------:R-:W-:Y:S05]  /*1e50*/  LDSM.16.M88.4 R36, [R118+0x1c00] ;  /* 0x001c00007624783b */ /* 0x000fea0000000200 */
[C---:B--2---:R-:W-:Y:S06]  /*1e60*/  HMMA.16816.F32.BF16 R24, R80.reuse, R8, R24 ;  /* 0x000000085018723c */ /* 0x044fec0000041818 */
[----:B------:R-:W-:Y:S01]  /*1e70*/  HMMA.16816.F32.BF16 R20, R80, R10, R20 ;  /* 0x0000000a5014723c */ /* 0x000fe20000041814 */
[----:B------:R-:W-:Y:S05]  /*1e80*/  LDSM.16.M88.4 R8, [R121+0x2000] ;  /* 0x002000007908783b */ /* 0x000fea0000000200 */
[C---:B---3--:R-:W-:Y:S06]  /*1e90*/  HMMA.16816.F32.BF16 R68, R16.reuse, R40, R68 ;  /* 0x000000281044723c */ /* 0x048fec0000041844 */
[----:B------:R-:W-:Y:S01]  /*1ea0*/  HMMA.16816.F32.BF16 R64, R16, R42, R64 ;  /* 0x0000002a1040723c */ /* 0x000fe20000041840 */
[----:B------:R-:W2:Y:S04]  /*1eb0*/  LDSM.16.M88.4 R16, [R92+0x5000] ;  /* 0x005000005c10783b */ /* 0x000ea80000000200 */
[----:B------:R-:W-:Y:S01]  /*1ec0*/  LDSM.16.M88.4 R40, [R118+0x1800] ;  /* 0x001800007628783b */ /* 0x000fe20000000200 */
[----:B------:R-:W-:Y:S03]  /*1ed0*/  HMMA.16816.F32.BF16 R28, R80, R14, R28 ;  /* 0x0000000e501c723c */ /* 0x000fe6000004181c */
[----:B------:R-:W3:Y:S03]  /*1ee0*/  LDSM.16.M88.4 R12, [R92+0x5400] ;  /* 0x005400005c0c783b */ /* 0x000ee60000000200 */
[----:B-1----:R-:W-:Y:S06]  /*1ef0*/  HMMA.16816.F32.BF16 R32, R52, R48, R32 ;  /* 0x000000303420723c */ /* 0x002fec0000041820 */
[C---:B------:R-:W-:Y:S06]  /*1f00*/  HMMA.16816.F32.BF16 R60, R80.reuse, R72, R60 ;  /* 0x00000048503c723c */ /* 0x040fec000004183c */
[----:B------:R-:W-:Y:S06]  /*1f10*/  HMMA.16816.F32.BF16 R56, R80, R74, R56 ;  /* 0x0000004a5038723c */ /* 0x000fec0000041838 */
[C---:B------:R-:W-:Y:S06]  /*1f20*/  HMMA.16816.F32.BF16 R24, R52.reuse, R44, R24 ;  /* 0x0000002c3418723c */ /* 0x040fec0000041818 */
[----:B------:R-:W-:Y:S01]  /*1f30*/  HMMA.16816.F32.BF16 R72, R52, R46, R20 ;  /* 0x0000002e3448723c */ /* 0x000fe20000041814 */
[----:B------:R-:W-:Y:S04]  /*1f40*/  LDSM.16.M88.4 R20, [R119+0x2000] ;  /* 0x002000007714783b */ /* 0x000fe80000000200 */
[----:B------:R-:W1:Y:S01]  /*1f50*/  LDSM.16.M88.4 R44, [R118+0x2000] ;  /* 0x00200000762c783b */ /* 0x000e620000000200 */
[----:B------:R-:W-:Y:S06]  /*1f60*/  HMMA.16816.F32.BF16 R68, R80, R76, R68 ;  /* 0x0000004c5044723c */ /* 0x000fec0000041844 */
[----:B--2---:R-:W-:Y:S06]  /*1f70*/  HMMA.16816.F32.BF16 R32, R8, R16, R32 ;  /* 0x000000100820723c */ /* 0x004fec0000041820 */
[----:B------:R-:W-:Y:S01]  /*1f80*/  HMMA.16816.F32.BF16 R28, R52, R50, R28 ;  /* 0x00000032341c723c */ /* 0x000fe2000004181c */
[----:B------:R-:W-:Y:S05]  /*1f90*/  LDSM.16.M88.4 R48, [R92+0x5800] ;  /* 0x005800005c30783b */ /* 0x000fea0000000200 */
[C---:B---3--:R-:W-:Y:S06]  /*1fa0*/  HMMA.16816.F32.BF16 R24, R8.reuse, R12, R24 ;  /* 0x0000000c0818723c */ /* 0x048fec0000041818 */
[----:B------:R-:W-:Y:S01]  /*1fb0*/  HMMA.16816.F32.BF16 R72, R8, R14, R72 ;  /* 0x0000000e0848723c */ /* 0x000fe20000041848 */
[----:B------:R-:W2:Y:S05]  /*1fc0*/  LDSM.16.M88.4 R12, [R118+0x2400] ;  /* 0x00240000760c783b */ /* 0x000eaa0000000200 */
[----:B------:R-:W-:Y:S06]  /*1fd0*/  HMMA.16816.F32.BF16 R64, R80, R78, R64 ;  /* 0x0000004e5040723c */ /* 0x000fec0000041840 */
[----:B------:R-:W-:Y:S06]  /*1fe0*/  HMMA.16816.F32.BF16 R68, R52, R40, R68 ;  /* 0x000000283444723c */ /* 0x000fec0000041844 */
[----:B-1----:R-:W-:Y:S01]  /*1ff0*/  HMMA.16816.F32.BF16 R32, R20, R44, R32 ;  /* 0x0000002c1420723c */ /* 0x002fe20000041820 */
[----:B------:R-:W-:Y:S01]  /*2000*/  IADD3 R40, R91, 0x1, R130 ;  /* 0x000000015b287810 */ /* 0x000fe20007ffe082 */
[----:B------:R-:W-:-:S03]  /*2010*/  VIADD R41, R3, 0xffffffc0 ;  /* 0xffffffc003297836 */ /* 0x000fc60000000000 */
[----:B------:R-:W-:Y:S01]  /*2020*/  IADD3 R40, R87, -UR13, R40 ;  /* 0x8000000d57287c10 */ /* 0x000fe2000fffe028 */
[----:B------:R-:W-:Y:S01]  /*2030*/  HMMA.16816.F32.BF16 R28, R8, R18, R28 ;  /* 0x00000012081c723c */ /* 0x000fe2000004181c */
[----:B------:R-:W1:Y:S05]  /*2040*/  LDSM.16.M88.4 R16, [R92+0x5c00] ;  /* 0x005c00005c10783b */ /* 0x000e6a0000000200 */
[C---:B------:R-:W-:Y:S06]  /*2050*/  HMMA.16816.F32.BF16 R64, R52.reuse, R42, R64 ;  /* 0x0000002a3440723c */ /* 0x040fec0000041840 */
[----:B------:R-:W-:Y:S01]  /*2060*/  HMMA.16816.F32.BF16 R60, R52, R36, R60 ;  /* 0x00000024343c723c */ /* 0x000fe2000004183c */
[----:B------:R-:W-:-:S05]  /*2070*/  VIADD R42, R40, UR12 ;  /* 0x0000000c282a7c36 */ /* 0x000fca0008000000 */
[C---:B------:R-:W-:Y:S01]  /*2080*/  VIMNMX R40, R42.reuse, R87, PT ;  /* 0x000000572a287248 */ /* 0x040fe20003fe0100 */
[----:B--2---:R-:W-:Y:S01]  /*2090*/  HMMA.16816.F32.BF16 R24, R20, R12, R24 ;  /* 0x0000000c1418723c */ /* 0x004fe20000041818 */
[----:B------:R-:W-:Y:S02]  /*20a0*/  VIADDMNMX R87, R42, 0x8, R87, PT ;  /* 0x000000082a577846 */ /* 0x000fe40003800157 */
[C---:B------:R-:W-:Y:S02]  /*20b0*/  ISETP.GE.AND P2, PT, R41.reuse, R40, PT ;  /* 0x000000282900720c */ /* 0x040fe40003f46270 */
[----:B------:R-:W-:Y:S01]  /*20c0*/  ISETP.GE.AND P1, PT, R41, R87, PT ;  /* 0x000000572900720c */ /* 0x000fe20003f26270 */
[----:B------:R-:W-:Y:S01]  /*20d0*/  HMMA.16816.F32.BF16 R56, R52, R38, R56 ;  /* 0x000000263438723c */ /* 0x000fe20000041838 */
[----:B------:R-:W-:Y:S01]  /*20e0*/  VIADD R12, R3, 0xffffffc9 ;  /* 0xffffffc9030c7836 */ /* 0x000fe20000000000 */
[----:B------:R-:W2:Y:S01]  /*20f0*/  LDSM.16.M88.4 R36, [R118+0x2800] ;  /* 0x002800007624783b */ /* 0x000ea20000000200 */
[----:B------:R-:W-:-:S02]  /*2100*/  FSEL R32, R32, -INF , !P2 ;  /* 0xff80000020207808 */ /* 0x000fc40005000000 */
[----:B------:R-:W-:Y:S01]  /*2110*/  FSEL R41, R34, -INF , !P1 ;  /* 0xff80000022297808 */ /* 0x000fe20004800000 */
[----:B------:R-:W-:Y:S01]  /*2120*/  HMMA.16816.F32.BF16 R72, R20, R14, R72 ;  /* 0x0000000e1448723c */ /* 0x000fe20000041848 */
[C---:B------:R-:W-:Y:S02]  /*2130*/  ISETP.GE.AND P2, PT, R12.reuse, R40, PT ;  /* 0x000000280c00720c */ /* 0x040fe40003f46270 */
[----:B------:R-:W-:Y:S02]  /*2140*/  ISETP.GE.AND P1, PT, R12, R87, PT ;  /* 0x000000570c00720c */ /* 0x000fe40003f26270 */
[----:B------:R-:W3:Y:S01]  /*2150*/  LDSM.16.M88.4 R12, [R118+0x2c00] ;  /* 0x002c0000760c783b */ /* 0x000ee20000000200 */
[----:B------:R-:W-:Y:S01]  /*2160*/  HMMA.16816.F32.BF16 R64, R8, R50, R64 ;  /* 0x000000320840723c */ /* 0x000fe20000041840 */
[----:B------:R-:W-:-:S05]  /*2170*/  DEPBAR.LE SB0, 0x0 ;  /* 0x000080000000791a */ /* 0x000fca0000000000 */
[----:B-1----:R-:W-:Y:S06]  /*2180*/  HMMA.16816.F32.BF16 R60, R8, R16, R60 ;  /* 0x00000010083c723c */ /* 0x002fec000004183c */
[----:B------:R-:W-:Y:S01]  /*2190*/  HMMA.16816.F32.BF16 R28, R20, R46, R28 ;  /* 0x0000002e141c723c */ /* 0x000fe2000004181c */
[C---:B------:R-:W-:Y:S02]  /*21a0*/  VIADD R17, R3.reuse, 0xffffffc1 ;  /* 0xffffffc103117836 */ /* 0x040fe40000000000 */
[----:B------:R-:W-:-:S03]  /*21b0*/  VIADD R16, R3, 0xffffffc8 ;  /* 0xffffffc803107836 */ /* 0x000fc60000000000 */
[C---:B------:R-:W-:Y:S01]  /*21c0*/  HMMA.16816.F32.BF16 R68, R8.reuse, R48, R68 ;  /* 0x000000300844723c */ /* 0x040fe20000041844 */
[CC--:B------:R-:W-:Y:S02]  /*21d0*/  ISETP.GE.AND P5, PT, R17.reuse, R40.reuse, PT ;  /* 0x000000281100720c */ /* 0x0c0fe40003fa6270 */
[-C--:B------:R-:W-:Y:S01]  /*21e0*/  ISETP.GE.AND P0, PT, R17, R87.reuse, PT ;  /* 0x000000571100720c */ /* 0x080fe20003f06270 */
[C---:B------:R-:W-:Y:S01]  /*21f0*/  VIADD R17, R3.reuse, 0xffffffd0 ;  /* 0xffffffd003117836 */ /* 0x040fe20000000000 */
[CC--:B------:R-:W-:Y:S01]  /*2200*/  ISETP.GE.AND P4, PT, R16.reuse, R40.reuse, PT ;  /* 0x000000281000720c */ /* 0x0c0fe20003f86270 */
[----:B------:R-:W-:Y:S01]  /*2210*/  HMMA.16816.F32.BF16 R56, R8, R18, R56 ;  /* 0x000000120838723c */ /* 0x000fe20000041838 */
[-C--:B------:R-:W-:Y:S01]  /*2220*/  ISETP.GE.AND P3, PT, R16, R87.reuse, PT ;  /* 0x000000571000720c */ /* 0x080fe20003f66270 */
[----:B------:R-:W-:Y:S01]  /*2230*/  VIADD R16, R3, 0xffffffd1 ;  /* 0xffffffd103107836 */ /* 0x000fe20000000000 */
[----:B------:R-:W-:Y:S02]  /*2240*/  FSEL R34, R33, -INF , !P5 ;  /* 0xff80000021227808 */ /* 0x000fe40006800000 */
[----:B------:R-:W-:Y:S01]  /*2250*/  FSEL R35, R35, -INF , !P0 ;  /* 0xff80000023237808 */ /* 0x000fe20004000000 */
[C---:B--2---:R-:W-:Y:S01]  /*2260*/  HMMA.16816.F32.BF16 R64, R20.reuse, R38, R64 ;  /* 0x000000261440723c */ /* 0x044fe20000041840 */
[-C--:B------:R-:W-:Y:S01]  /*2270*/  ISETP.GE.AND P5, PT, R17, R40.reuse, PT ;  /* 0x000000281100720c */ /* 0x080fe20003fa6270 */
[----:B------:R-:W-:Y:S01]  /*2280*/  VIADD R9, R3, 0xffffffe0 ;  /* 0xffffffe003097836 */ /* 0x000fe20000000000 */
[----:B------:R-:W-:Y:S01]  /*2290*/  ISETP.GE.AND P0, PT, R17, R87, PT ;  /* 0x000000571100720c */ /* 0x000fe20003f06270 */
[C---:B------:R-:W-:Y:S01]  /*22a0*/  VIADD R17, R3.reuse, 0xffffffd8 ;  /* 0xffffffd803117836 */ /* 0x040fe20000000000 */
[----:B------:R-:W-:Y:S01]  /*22b0*/  FSEL R24, R24, -INF , !P5 ;  /* 0xff80000018187808 */ /* 0x000fe20006800000 */
[C---:B------:R-:W-:Y:S01]  /*22c0*/  VIADD R19, R3.reuse, 0xffffffe8 ;  /* 0xffffffe803137836 */ /* 0x040fe20000000000 */
[----:B------:R-:W-:Y:S01]  /*22d0*/  FSEL R28, R28, -INF , !P4 ;  /* 0xff8000001c1c7808 */ /* 0x000fe20006000000 */
[C---:B------:R-:W-:Y:S01]  /*22e0*/  VIADD R8, R3.reuse, 0xffffffe1 ;  /* 0xffffffe103087836 */ /* 0x040fe20000000000 */
[----:B---3--:R-:W-:Y:S01]  /*22f0*/  HMMA.16816.F32.BF16 R60, R20, R12, R60 ;  /* 0x0000000c143c723c */ /* 0x008fe2000004183c */
[----:B------:R-:W-:Y:S01]  /*2300*/  FSEL R45, R30, -INF , !P3 ;  /* 0xff8000001e2d7808 */ /* 0x000fe20005800000 */
[----:B------:R-:W-:Y:S01]  /*2310*/  VIADD R18, R3, 0xffffffe9 ;  /* 0xffffffe903127836 */ /* 0x000fe20000000000 */
[----:B------:R-:W-:Y:S01]  /*2320*/  BAR.SYNC.DEFER_BLOCKING 0x0 ;  /* 0x0000000000007b1d */ /* 0x000fe20000010000 */
[----:B------:R-:W-:-:S02]  /*2330*/  ISETP.GE.AND P4, PT, R16, R40, PT ;  /* 0x000000281000720c */ /* 0x000fc40003f86270 */
[-C--:B------:R-:W-:Y:S01]  /*2340*/  ISETP.GE.AND P3, PT, R16, R87.reuse, PT ;  /* 0x000000571000720c */ /* 0x080fe20003f66270 */
[----:B------:R-:W-:Y:S01]  /*2350*/  VIADD R16, R3, 0xffffffd9 ;  /* 0xffffffd903107836 */ /* 0x000fe20000000000 */
[C---:B------:R-:W-:Y:S01]  /*2360*/  HMMA.16816.F32.BF16 R68, R20.reuse, R36, R68 ;  /* 0x000000241444723c */ /* 0x040fe20000041844 */
[----:B------:R-:W-:Y:S01]  /*2370*/  FSEL R30, R29, -INF , !P2 ;  /* 0xff8000001d1e7808 */ /* 0x000fe20005000000 */
[----:B------:R-:W-:Y:S01]  /*2380*/  VIADD R12, R3, 0xfffffff1 ;  /* 0xfffffff1030c7836 */ /* 0x000fe20000000000 */
[----:B------:R-:W-:Y:S01]  /*2390*/  FSEL R29, R31, -INF , !P1 ;  /* 0xff8000001f1d7808 */ /* 0x000fe20004800000 */
[----:B------:R-:W-:Y:S01]  /*23a0*/  VIADD R13, R3, 0xfffffff0 ;  /* 0xfffffff0030d7836 */ /* 0x000fe20000000000 */
[C---:B------:R-:W-:Y:S01]  /*23b0*/  ISETP.GE.AND P2, PT, R17.reuse, R40, PT ;  /* 0x000000281100720c */ /* 0x040fe20003f46270 */
[----:B------:R-:W-:Y:S01]  /*23c0*/  HMMA.16816.F32.BF16 R56, R20, R14, R56 ;  /* 0x0000000e1438723c */ /* 0x000fe20000041838 */
[----:B------:R-:W-:Y:S02]  /*23d0*/  ISETP.GE.AND P1, PT, R17, R87, PT ;  /* 0x000000571100720c */ /* 0x000fe40003f26270 */
[----:B------:R-:W-:-:S02]  /*23e0*/  FSEL R17, R26, -INF , !P0 ;  /* 0xff8000001a117808 */ /* 0x000fc40004000000 */
[-C--:B------:R-:W-:Y:S02]  /*23f0*/  ISETP.GE.AND P0, PT, R16, R87.reuse, PT ;  /* 0x000000571000720c */ /* 0x080fe40003f06270 */
[----:B------:R-:W-:Y:S02]  /*2400*/  FSEL R10, R25, -INF , !P4 ;  /* 0xff800000190a7808 */ /* 0x000fe40006000000 */
[----:B------:R-:W-:Y:S02]  /*2410*/  FSEL R27, R27, -INF , !P3 ;  /* 0xff8000001b1b7808 */ /* 0x000fe40005800000 */
[C---:B------:R-:W-:Y:S02]  /*2420*/  ISETP.GE.AND P4, PT, R9.reuse, R40, PT ;  /* 0x000000280900720c */ /* 0x040fe40003f86270 */
[----:B------:R-:W-:Y:S02]  /*2430*/  ISETP.GE.AND P3, PT, R9, R87, PT ;  /* 0x000000570900720c */ /* 0x000fe40003f66270 */
[----:B------:R-:W-:-:S02]  /*2440*/  FSEL R9, R75, -INF , !P0 ;  /* 0xff8000004b097808 */ /* 0x000fc40004000000 */
[-C--:B------:R-:W-:Y:S02]  /*2450*/  ISETP.GE.AND P0, PT, R19, R87.reuse, PT ;  /* 0x000000571300720c */ /* 0x080fe40003f06270 */
[----:B------:R-:W-:Y:S02]  /*2460*/  ISETP.GE.AND P5, PT, R16, R40, PT ;  /* 0x000000281000720c */ /* 0x000fe40003fa6270 */
        /* <DEDUP_REMOVED lines=9> */
[----:B------:R-:W-:-:S02]  /*2500*/  ISETP.GE.AND P0, PT, R84, 0x2, PT ;  /* 0x000000025400780c */ /* 0x000fc40003f06270 */
[----:B------:R-:W-:Y:S02]  /*2510*/  FSEL R104, R64, -INF , !P5 ;  /* 0xff80000040687808 */ /* 0x000fe40006800000 */
[----:B------:R-:W-:Y:S01]  /*2520*/  ISETP.GE.AND P5, PT, R12, R40, PT ;  /* 0x000000280c00720c */ /* 0x000fe20003fa6270 */
[C---:B------:R-:W-:Y:S01]  /*2530*/  VIADD R12, R3.reuse, 0xfffffff8 ;  /* 0xfffffff8030c7836 */ /* 0x040fe20000000000 */
[----:B------:R-:W-:Y:S01]  /*2540*/  FSEL R94, R68, -INF , !P4 ;  /* 0xff800000445e7808 */ /* 0x000fe20006000000 */
[----:B------:R-:W-:Y:S01]  /*2550*/  VIADD R3, R3, 0xfffffff9 ;  /* 0xfffffff903037836 */ /* 0x000fe20000000000 */
        /* <DEDUP_REMOVED lines=11> */
[CC--:B------:R-:W-:Y:S02]  /*2610*/  ISETP.GE.AND P4, PT, R12.reuse, R40.reuse, PT ;  /* 0x000000280c00720c */ /* 0x0c0fe40003f86270 */
[C---:B------:R-:W-:Y:S02]  /*2620*/  ISETP.GE.AND P3, PT, R3.reuse, R40, PT ;  /* 0x000000280300720c */ /* 0x040fe40003f66270 */
[-C--:B------:R-:W-:Y:S02]  /*2630*/  ISETP.GE.AND P2, PT, R12, R87.reuse, PT ;  /* 0x000000570c00720c */ /* 0x080fe40003f46270 */
        /* <DEDUP_REMOVED lines=8> */
[C---:B------:R-:W-:Y:S02]  /*26c0*/  SHF.L.U64.HI R5, R6.reuse, 0x5, R7 ;  /* 0x0000000506057819 */ /* 0x040fe40000010207 */
[----:B------:R-:W-:Y:S01]  /*26d0*/  SHF.L.U32 R12, R6, 0x5, RZ ;  /* 0x00000005060c7819 */ /* 0x000fe200000006ff */
[----:B------:R-:W-:Y:S06]  /*26e0*/  @P6 BRA `(.L_x_5083) ;  /* 0x0000000000ec6947 */ /* 0x000fec0003800000 */
        /* <DEDUP_REMOVED lines=46> */
[----:B------:R-:W-:Y:S01]  /*29d0*/  IMAD.WIDE.U32 R14, R2, R6, RZ ;  /* 0x00000006020e7225 */ /* 0x000fe200078e00ff */
[----:B------:R-:W-:-:S05]  /*29e0*/  SHF.R.S32.HI R13, RZ, 0x1f, R2 ;  /* 0x0000001fff0d7819 */ /* 0x000fca0000011402 */
[----:B------:R-:W-:-:S04]  /*29f0*/  IMAD R13, R13, R6, RZ ;  /* 0x000000060d0d7224 */ /* 0x000fc800078e02ff */
        /* <DEDUP_REMOVED lines=10> */
.L_x_5083:
[----:B------:R-:W-:-:S04]  /*2aa0*/  IADD3 R2, -R2, RZ, RZ ;  /* 0x000000ff02027210 */ /* 0x000fc80007ffe1ff */
[----:B------:R-:W-:-:S07]  /*2ab0*/  SHF.R.S32.HI R7, RZ, 0x1f, R2 ;  /* 0x0000001fff077819 */ /* 0x000fce0000011402 */
.L_x_5084:
[----:B------:R-:W-:-:S04]  /*2ac0*/  LEA R132, P1, R2, R132, 0x1 ;  /* 0x0000008402847211 */ /* 0x000fc800078208ff */
[----:B------:R-:W-:Y:S02]  /*2ad0*/  LEA.HI.X R133, R2, R133, R7, 0x1, P1 ;  /* 0x0000008502857211 */ /* 0x000fe400008f0c07 */
[----:B------:R-:W-:-:S03]  /*2ae0*/  LEA R6, P1, R12, R132, 0x1 ;  /* 0x000000840c067211 */ /* 0x000fc600078208ff */
[----:B------:R-:W-:Y:S01]  /*2af0*/  @!PT LDS RZ, [RZ] ;  /* 0x00000000fffff984 */ /* 0x000fe20000000800 */
[----:B------:R-:W-:Y:S01]  /*2b00*/  @!PT LDS RZ, [RZ] ;  /* 0x00000000fffff984 */ /* 0x000fe20000000800 */
[----:B------:R-:W-:Y:S01]  /*2b10*/  @!PT LDS RZ, [RZ] ;  /* 0x00000000fffff984 */ /* 0x000fe20000000800 */
[----:B------:R1:W-:Y:S01]  /*2b20*/  LDGSTS.E.BYPASS.LTC128B.128 [R123+0x3000], desc[UR14][R132.64] ;  /* 0x03000000847b7fae */ /* 0x0003e2000b901d4e */
[----:B------:R-:W-:-:S03]  /*2b30*/  LEA.HI.X R7, R12, R133, R5, 0x1, P1 ;  /* 0x000000850c077211 */ /* 0x000fc600008f0c05 */
[----:B------:R1:W-:Y:S04]  /*2b40*/  LDGSTS.E.BYPASS.LTC128B.128 [R123+0x4000], desc[UR14][R132.64+0x40] ;  /* 0x04000040847b7fae */ /* 0x0003e8000b901d4e */
[----:B------:R1:W-:Y:S04]  /*2b50*/  LDGSTS.E.BYPASS.LTC128B.128 [R123+0x5000], desc[UR14][R132.64+0x80] ;  /* 0x05000080847b7fae */ /* 0x0003e8000b901d4e */
[----:B------:R1:W-:Y:S04]  /*2b60*/  LDGSTS.E.BYPASS.LTC128B.128 [R123+0x3800], desc[UR14][R6.64] ;  /* 0x03800000067b7fae */ /* 0x0003e8000b901d4e */
[----:B------:R1:W-:Y:S04]  /*2b70*/  LDGSTS.E.BYPASS.LTC128B.128 [R123+0x4800], desc[UR14][R6.64+0x40] ;  /* 0x04800040067b7fae */ /* 0x0003e8000b901d4e */
[----:B------:R1:W-:Y:S04]  /*2b80*/  LDGSTS.E.BYPASS.LTC128B.128 [R123+0x5800], desc[UR14][R6.64+0x80] ;  /* 0x05800080067b7fae */ /* 0x0003e8000b901d4e */
[----:B------:R-:W0:Y:S02]  /*2b90*/  LDGDEPBAR ;  /* 0x00000000000079af */ /* 0x000e240000000000 */
.L_x_5082:
        /* <DEDUP_REMOVED lines=49> */
[----:B------:R-:W-:Y:S01]  /*2eb0*/  LDSM.16.MT88.4 R4, [R116+0x8000] ;  /* 0x008000007404783b */ /* 0x000fe20000004200 */
[C---:B------:R-:W-:Y:S02]  /*2ec0*/  FMUL.FTZ R90, R0.reuse, UR4 ;  /* 0x00000004005a7c20 */ /* 0x040fe40008410000 */
        /* <DEDUP_REMOVED lines=23> */
[----:B------:R-:W4:Y:S01]  /*3040*/  LDSM.16.MT88.4 R16, [R117+0x7400] ;  /* 0x007400007510783b */ /* 0x000f220000004200 */
[--C-:B------:R-:W-:Y:S01]  /*3050*/  FFMA.FTZ R95, R95, UR4, -R90.reuse ;  /* 0x000000045f5f7c23 */ /* 0x100fe2000801085a */
[--C-:B------:R-:W-:Y:S01]  /*3060*/  FFMA.FTZ R137, R96, UR4, -R99.reuse ;  /* 0x0000000460897c23 */ /* 0x100fe20008010863 */
[--C-:B------:R-:W-:Y:S01]  /*3070*/  FFMA.FTZ R98, R98, UR4, -R99.reuse ;  /* 0x0000000462627c23 */ /* 0x100fe20008010863 */
[----:B------:R-:W-:Y:S01]  /*3080*/  FFMA.FTZ R100, R100, UR4, -R99 ;  /* 0x0000000464647c23 */ /* 0x000fe20008010863 */
[--C-:B------:R-:W-:Y:S01]  /*3090*/  FFMA.FTZ R91, R91, UR4, -R90.reuse ;  /* 0x000000045b5b7c23 */ /* 0x100fe2000801085a */
[----:B------:R-:W-:Y:S01]  /*30a0*/  MUFU.EX2 R34, R34 ;  /* 0x0000002200227308 */ /* 0x000fe20000000800 */
[--C-:B------:R-:W-:Y:S01]  /*30b0*/  FFMA.FTZ R96, R93, UR4, -R90.reuse ;  /* 0x000000045d607c23 */ /* 0x100fe2000801085a */
[--C-:B------:R-:W-:Y:S01]  /*30c0*/  FFMA.FTZ R89, R89, UR4, -R90.reuse ;  /* 0x0000000459597c23 */ /* 0x100fe2000801085a */
[----:B------:R-:W-:-:S05]  /*30d0*/  FFMA.FTZ R138, R87, UR4, -R90 ;  /* 0x00000004578a7c23 */ /* 0x000fca000801085a */
[----:B------:R-:W5:Y:S01]  /*30e0*/  MUFU.EX2 R31, R31 ;  /* 0x0000001f001f7308 */ /* 0x000f620000000800 */
[----:B---3--:R-:W-:Y:S01]  /*30f0*/  F2FP.BF16.F32.PACK_AB R80, R33, R86 ;  /* 0x000000562150723e */ /* 0x008fe200000010ff */
[----:B------:R-:W-:-:S06]  /*3100*/  FADD.FTZ R33, R86, R33 ;  /* 0x0000002156217221 */ /* 0x000fcc0000010000 */
[----:B------:R-:W-:Y:S08]  /*3110*/  MUFU.EX2 R88, R88 ;  /* 0x0000005800587308 */ /* 0x000ff00000000800 */
[----:B------:R-:W3:Y:S01]  /*3120*/  MUFU.EX2 R85, R85 ;  /* 0x0000005500557308 */ /* 0x000ee20000000800 */
[----:B-----5:R-:W-:Y:S01]  /*3130*/  F2FP.BF16.F32.PACK_AB R82, R31, R34 ;  /* 0x000000221f52723e */ /* 0x020fe200000010ff */
[----:B------:R-:W-:-:S04]  /*3140*/  FADD.FTZ R34, R34, R33 ;  /* 0x0000002122227221 */ /* 0x000fc80000010000 */
[----:B------:R-:W-:Y:S02]  /*3150*/  FADD.FTZ R31, R31, R34 ;  /* 0x000000221f1f7221 */ /* 0x000fe40000010000 */
[----:B------:R-:W-:Y:S08]  /*3160*/  MUFU.EX2 R35, R35 ;  /* 0x0000002300237308 */ /* 0x000ff00000000800 */
        /* <DEDUP_REMOVED lines=20> */
[----:B------:R-:W5:Y:S01]  /*32b0*/  MUFU.EX2 R26, R26 ;  /* 0x0000001a001a7308 */ /* 0x000f620000000800 */
[C---:B------:R-:W-:Y:S06]  /*32c0*/  HMMA.16816.F32.BF16 R40, R80.reuse, R42, RZ ;  /* 0x0000002a5028723c */ /* 0x040fec00000418ff */
[C---:B------:R-:W-:Y:S01]  /*32d0*/  HMMA.16816.F32.BF16 R56, R80.reuse, R58, RZ ;  /* 0x0000003a5038723c */ /* 0x040fe200000418ff */
[----:B------:R-:W-:Y:S05]  /*32e0*/  MUFU.EX2 R95, R95 ;  /* 0x0000005f005f7308 */ /* 0x000fea0000000800 */
[C---:B------:R-:W-:Y:S03]  /*32f0*/  HMMA.16816.F32.BF16 R72, R80.reuse, R74, RZ ;  /* 0x0000004a5048723c */ /* 0x040fe600000418ff */
[----:B------:R-:W-:Y:S03]  /*3300*/  MUFU.EX2 R98, R98 ;  /* 0x0000006200627308 */ /* 0x000fe60000000800 */
[C---:B------:R-:W-:Y:S05]  /*3310*/  HMMA.16816.F32.BF16 R76, R80.reuse, R4, RZ ;  /* 0x00000004504c723c */ /* 0x040fea00000418ff */
        /* <DEDUP_REMOVED lines=9> */
[----:B-----5:R-:W-:Y:S01]  /*33b0*/  F2FP.BF16.F32.PACK_AB R7, R26, R29 ;  /* 0x0000001d1a07723e */ /* 0x020fe200000010ff */
        /* <DEDUP_REMOVED lines=17> */
[----:B------:R-:W3:Y:S05]  /*34d0*/  LDSM.16.MT88.4 R16, [R117+0x6800] ;  /* 0x006800007510783b */ /* 0x000eea0000004200 */
[C---:B------:R-:W-:Y:S06]  /*34e0*/  HMMA.16816.F32.BF16 R40, R4.reuse, R22, R40 ;  /* 0x000000160428723c */ /* 0x040fec0000041828 */
[C---:B------:R-:W-:Y:S01]  /*34f0*/  HMMA.16816.F32.BF16 R36, R4.reuse, R20, R36 ;  /* 0x000000140424723c */ /* 0x040fe20000041824 */
[--C-:B------:R-:W-:Y:S01]  /*3500*/  FFMA.FTZ R22, R92, UR4, -R99.reuse ;  /* 0x000000045c167c23 */ /* 0x100fe20008010863 */
[--C-:B------:R-:W-:Y:S01]  /*3510*/  FFMA.FTZ R23, R94, UR4, -R99.reuse ;  /* 0x000000045e177c23 */ /* 0x100fe20008010863 */
[--C-:B------:R-:W-:Y:S01]  /*3520*/  FFMA.FTZ R92, R97, UR4, -R90.reuse ;  /* 0x00000004615c7c23 */ /* 0x100fe2000801085a */
[--C-:B------:R-:W-:Y:S01]  /*3530*/  FFMA.FTZ R94, R103, UR4, -R90.reuse ;  /* 0x00000004675e7c23 */ /* 0x100fe2000801085a */
[----:B------:R-:W-:Y:S01]  /*3540*/  FFMA.FTZ R97, R101, UR4, -R90 ;  /* 0x0000000465617c23 */ /* 0x000fe2000801085a */
[----:B-1----:R-:W-:Y:S01]  /*3550*/  HMMA.16816.F32.BF16 R68, R4, R12, R68 ;  /* 0x0000000c0444723c */ /* 0x002fe20000041844 */
[--C-:B------:R-:W-:Y:S01]  /*3560*/  FFMA.FTZ R21, R104, UR4, -R99.reuse ;  /* 0x0000000468157c23 */ /* 0x100fe20008010863 */
[--C-:B------:R-:W-:Y:S01]  /*3570*/  FFMA.FTZ R20, R106, UR4, -R99.reuse ;  /* 0x000000046a147c23 */ /* 0x100fe20008010863 */
[----:B------:R-:W-:Y:S01]  /*3580*/  MUFU.EX2 R23, R23 ;  /* 0x0000001700177308 */ /* 0x000fe20000000800 */
[----:B------:R-:W-:-:S02]  /*3590*/  FFMA.FTZ R101, R102, UR4, -R99 ;  /* 0x0000000466657c23 */ /* 0x000fc40008010863 */
[C---:B------:R-:W-:Y:S01]  /*35a0*/  HMMA.16816.F32.BF16 R72, R4.reuse, R14, R72 ;  /* 0x0000000e0448723c */ /* 0x040fe20000041848 */
[----:B------:R-:W1:Y:S04]  /*35b0*/  LDSM.16.MT88.4 R12, [R116+0x6800] ;  /* 0x00680000740c783b */ /* 0x000e680000004200 */
[----:B------:R-:W4:Y:S01]  /*35c0*/  MUFU.EX2 R22, R22 ;  /* 0x0000001600167308 */ /* 0x000f220000000800 */
[C---:B--2---:R-:W-:Y:S06]  /*35d0*/  HMMA.16816.F32.BF16 R76, R4.reuse, R8, R76 ;  /* 0x00000008044c723c */ /* 0x044fec000004184c */
[----:B------:R-:W-:Y:S01]  /*35e0*/  HMMA.16816.F32.BF16 R80, R4, R10, R80 ;  /* 0x0000000a0450723c */ /* 0x000fe20000041850 */
[----:B------:R-:W2:Y:S01]  /*35f0*/  LDSM.16.MT88.4 R8, [R117+0x7800] ;  /* 0x007800007508783b */ /* 0x000ea20000004200 */
[----:B------:R-:W-:Y:S08]  /*3600*/  MUFU.EX2 R21, R21 ;  /* 0x0000001500157308 */ /* 0x000ff00000000800 */
[----:B------:R-:W5:Y:S01]  /*3610*/  MUFU.EX2 R20, R20 ;  /* 0x0000001400147308 */ /* 0x000f620000000800 */
[----:B----4-:R-:W-:Y:S01]  /*3620*/  F2FP.BF16.F32.PACK_AB R4, R22, R23 ;  /* 0x000000171604723e */ /* 0x010fe200000010ff */
[----:B------:R-:W-:-:S04]  /*3630*/  FADD.FTZ R23, R23, R24 ;  /* 0x0000001817177221 */ /* 0x000fc80000010000 */
[----:B------:R-:W-:Y:S02]  /*3640*/  FADD.FTZ R22, R22, R23 ;  /* 0x0000001716167221 */ /* 0x000fe40000010000 */
[----:B------:R-:W4:Y:S08]  /*3650*/  MUFU.EX2 R92, R92 ;  /* 0x0000005c005c7308 */ /* 0x000f300000000800 */
[----:B------:R-:W-:Y:S01]  /*3660*/  MUFU.EX2 R94, R94 ;  /* 0x0000005e005e7308 */ /* 0x000fe20000000800 */
[----:B-----5:R-:W-:Y:S01]  /*3670*/  F2FP.BF16.F32.PACK_AB R6, R20, R21 ;  /* 0x000000151406723e */ /* 0x020fe200000010ff */
[----:B------:R-:W-:-:S04]  /*3680*/  FADD.FTZ R21, R21, R22 ;  /* 0x0000001615157221 */ /* 0x000fc80000010000 */
[----:B------:R-:W-:Y:S02]  /*3690*/  FADD.FTZ R21, R20, R21 ;  /* 0x0000001514157221 */ /* 0x000fe40000010000 */
[----:B------:R-:W5:Y:S01]  /*36a0*/  MUFU.EX2 R97, R97 ;  /* 0x0000006100617308 */ /* 0x000f620000000800 */
[----:B----4-:R-:W-:Y:S01]  /*36b0*/  F2FP.BF16.F32.PACK_AB R5, R95, R92 ;  /* 0x0000005c5f05723e */ /* 0x010fe200000010ff */
[----:B------:R-:W-:-:S04]  /*36c0*/  FADD.FTZ R92, R92, R29 ;  /* 0x0000001d5c5c7221 */ /* 0x000fc80000010000 */
[----:B------:R-:W-:Y:S02]  /*36d0*/  FADD.FTZ R95, R95, R92 ;  /* 0x0000005c5f5f7221 */ /* 0x000fe40000010000 */
[----:B------:R-:W4:Y:S01]  /*36e0*/  MUFU.EX2 R101, R101 ;  /* 0x0000006500657308 */ /* 0x000f220000000800 */
[----:B-----5:R-:W-:Y:S01]  /*36f0*/  F2FP.BF16.F32.PACK_AB R7, R97, R94 ;  /* 0x0000005e6107723e */ /* 0x020fe200000010ff */
[----:B------:R-:W-:-:S04]  /*3700*/  FADD.FTZ R94, R94, R95 ;  /* 0x0000005f5e5e7221 */ /* 0x000fc80000010000 */
[----:B------:R-:W-:Y:S02]  /*3710*/  FADD.FTZ R94, R97, R94 ;  /* 0x0000005e615e7221 */ /* 0x000fe40000010000 */
        /* <DEDUP_REMOVED lines=18> */
[----:B----4-:R-:W-:Y:S01]  /*3840*/  F2FP.BF16.F32.PACK_AB R4, R101, R98 ;  /* 0x000000626504723e */ /* 0x010fe200000010ff */
        /* <DEDUP_REMOVED lines=28> */
[----:B------:R-:W-:Y:S01]  /*3a10*/  UIADD3 UR4, -UR10, URZ, URZ ;  /* 0x0000003f0a047290 */ /* 0x000fe2000fffe13f */
[----:B------:R-:W-:Y:S01]  /*3a20*/  IADD3 R136, R84, -0x2, RZ ;  /* 0xfffffffe54887810 */ /* 0x000fe20007ffe0ff */
[----:B------:R-:W-:Y:S01]  /*3a30*/  ULDC UR9, c[0x0][0x248] ;  /* 0x0000920000097ab9 */ /* 0x000fe20000000800 */
[----:B------:R-:W-:Y:S01]  /*3a40*/  MOV R3, R0 ;  /* 0x0000000000037202 */ /* 0x000fe20000000f00 */
[----:B------:R-:W-:Y:S01]  /*3a50*/  USHF.R.S32.HI UR11, URZ, 0x1f, UR4 ;  /* 0x0000001f3f0b7899 */ /* 0x000fe20008011404 */
[----:B------:R-:W-:Y:S01]  /*3a60*/  IMAD.MOV.U32 R85, RZ, RZ, R2 ;  /* 0x000000ffff557224 */ /* 0x000fe200078e0002 */
[----:B------:R-:W-:Y:S01]  /*3a70*/  USHF.L.U32 UR7, UR9, 0x6, URZ ;  /* 0x0000000609077899 */ /* 0x000fe2000800063f */
[----:B------:R-:W-:Y:S01]  /*3a80*/  MOV R135, UR4 ;  /* 0x0000000400877c02 */ /* 0x000fe20008000f00 */
[----:B------:R-:W-:Y:S02]  /*3a90*/  ULDC UR4, c[0x0][0x2ec] ;  /* 0x0000bb0000047ab9 */ /* 0x000fe40000000800 */
[----:B------:R-:W-:Y:S01]  /*3aa0*/  UIADD3 UR6, -UR7, URZ, URZ ;  /* 0x0000003f07067290 */ /* 0x000fe2000fffe13f */
[----:B------:R-:W-:-:S03]  /*3ab0*/  IMAD.U32 R134, RZ, RZ, UR11 ;  /* 0x0000000bff867e24 */ /* 0x000fc6000f8e00ff */
[----:B------:R-:W-:-:S12]  /*3ac0*/  USHF.R.S32.HI UR5, URZ, 0x1f, UR6 ;  /* 0x0000001f3f057899 */ /* 0x000fd80008011406 */
.L_x_5089:
        /* <DEDUP_REMOVED lines=66> */
.L_x_5086:
        /* <DEDUP_REMOVED lines=20> */
[----:B------:R-:W-:Y:S04]  /*4030*/  LDSM.16.M88.4 R108, [R119] ;  /* 0x00000000776c783b */ /* 0x000fe80000000200 */
[----:B------:R-:W1:Y:S01]  /*4040*/  LDSM.16.M88.4 R112, [R118] ;  /* 0x000000007670783b */ /* 0x000e620000000200 */
        /* <DEDUP_REMOVED lines=14> */
[C---:B--2---:R-:W-:Y:S06]  /*4130*/  HMMA.16816.F32.BF16 R12, R108.reuse, R88, R12 ;  /* 0x000000586c0c723c */ /* 0x044fec000004180c */
[C---:B------:R-:W-:Y:S01]  /*4140*/  HMMA.16816.F32.BF16 R16, R108.reuse, R90, R16 ;  /* 0x0000005a6c10723c */ /* 0x040fe20000041810 */
[----:B------:R-:W-:Y:S05]  /*4150*/  LDSM.16.M88.4 R88, [R121+0x1000] ;  /* 0x001000007958783b */ /* 0x000fea0000000200 */
[C---:B------:R-:W-:Y:S06]  /*4160*/  HMMA.16816.F32.BF16 R20, R108.reuse, R92, R20 ;  /* 0x0000005c6c14723c */ /* 0x040fec0000041814 */
        /* <DEDUP_REMOVED lines=46> */
[----:B------:R-:W2:Y:S01]  /*4450*/  LDSM.16.M88.4 R100, [R118+0x2c00] ;  /* 0x002c00007664783b */ /* 0x000ea20000000200 */
[----:B------:R-:W-:Y:S04]  /*4460*/  DEPBAR.LE SB0, 0x0 ;  /* 0x000080000000791a */ /* 0x000fe80000000000 */
[----:B------:R-:W-:Y:S01]  /*4470*/  BAR.SYNC.DEFER_BLOCKING 0x0 ;  /* 0x0000000000007b1d */ /* 0x000fe20000010000 */
        /* <DEDUP_REMOVED lines=8> */
[----:B------:R-:W-:Y:S11]  /*4500*/  @!P0 BRA `(.L_x_5087) ;  /* 0x0000000400388947 */ /* 0x000ff60003800000 */
[----:B------:R-:W-:Y:S02]  /*4510*/  MOV R92, UR6 ;  /* 0x00000006005c7c02 */ /* 0x000fe40008000f00 */
        /* <DEDUP_REMOVED lines=63> */
.L_x_5088:
[C---:B------:R-:W-:Y:S04]  /*4910*/  LEA R132, P0, R92.reuse, R132, 0x1 ;  /* 0x000000845c847211 */ /* 0x040fe800078008ff */
[----:B------:R-:W-:Y:S02]  /*4920*/  LEA.HI.X R133, R92, R133, R89, 0x1, P0 ;  /* 0x000000855c857211 */ /* 0x000fe400000f0c59 */
[----:B------:R-:W-:Y:S03]  /*4930*/  IADD3 R86, P0, R132, UR7, RZ ;  /* 0x0000000784567c10 */ /* 0x000fe6000ff1e0ff */
[----:B------:R-:W-:Y:S01]  /*4940*/  @!PT LDS RZ, [RZ] ;  /* 0x00000000fffff984 */ /* 0x000fe20000000800 */
[----:B------:R-:W-:Y:S01]  /*4950*/  @!PT LDS RZ, [RZ] ;  /* 0x00000000fffff984 */ /* 0x000fe20000000800 */
[----:B------:R-:W-:Y:S01]  /*4960*/  @!PT LDS RZ, [RZ] ;  /* 0x00000000fffff984 */ /* 0x000fe20000000800 */
[----:B------:R1:W-:Y:S02]  /*4970*/  LDGSTS.E.BYPASS.LTC128B.128 [R123+0x3000], desc[UR14][R132.64] ;  /* 0x03000000847b7fae */ /* 0x0003e4000b901d4e */
[----:B------:R-:W-:Y:S02]  /*4980*/  IMAD.X R87, R122, 0x1, R133, P0 ;  /* 0x000000017a577824 */ /* 0x000fe400000e0685 */
[----:B------:R1:W-:Y:S04]  /*4990*/  LDGSTS.E.BYPASS.LTC128B.128 [R123+0x4000], desc[UR14][R132.64+0x40] ;  /* 0x04000040847b7fae */ /* 0x0003e8000b901d4e */
[----:B------:R1:W-:Y:S04]  /*49a0*/  LDGSTS.E.BYPASS.LTC128B.128 [R123+0x5000], desc[UR14][R132.64+0x80] ;  /* 0x05000080847b7fae */ /* 0x0003e8000b901d4e */
[----:B------:R1:W-:Y:S04]  /*49b0*/  LDGSTS.E.BYPASS.LTC128B.128 [R123+0x3800], desc[UR14][R86.64] ;  /* 0x03800000567b7fae */ /* 0x0003e8000b901d4e */
[----:B------:R1:W-:Y:S04]  /*49c0*/  LDGSTS.E.BYPASS.LTC128B.128 [R123+0x4800], desc[UR14][R86.64+0x40] ;  /* 0x04800040567b7fae */ /* 0x0003e8000b901d4e */
[----:B------:R1:W-:Y:S04]  /*49d0*/  LDGSTS.E.BYPASS.LTC128B.128 [R123+0x5800], desc[UR14][R86.64+0x80] ;  /* 0x05800080567b7fae */ /* 0x0003e8000b901d4e */
[----:B------:R-:W0:Y:S02]  /*49e0*/  LDGDEPBAR ;  /* 0x00000000000079af */ /* 0x000e240000000000 */
.L_x_5087:
        /* <DEDUP_REMOVED lines=124> */
[--C-:B------:R-:W-:Y:S01]  /*51b0*/  FFMA.FTZ R142, R15, UR4, -R109.reuse ;  /* 0x000000040f8e7c23 */ /* 0x100fe2000801086d */
[--C-:B------:R-:W-:Y:S03]  /*51c0*/  FFMA.FTZ R145, R18, UR4, -R109.reuse ;  /* 0x0000000412917c23 */ /* 0x100fe6000801086d */
[----:B------:R-:W2:Y:S01]  /*51d0*/  MUFU.EX2 R115, R115 ;  /* 0x0000007300737308 */ /* 0x000ea20000000800 */
[----:B-1----:R-:W-:Y:S01]  /*51e0*/  F2FP.BF16.F32.PACK_AB R94, R113, R90 ;  /* 0x0000005a715e723e */ /* 0x002fe200000010ff */
[----:B------:R-:W-:Y:S01]  /*51f0*/  FFMA.FTZ R146, R19, UR4, -R109 ;  /* 0x0000000413927c23 */ /* 0x000fe2000801086d */
[--C-:B------:R-:W-:Y:S01]  /*5200*/  FFMA.FTZ R148, R20, UR4, -R104.reuse ;  /* 0x0000000414947c23 */ /* 0x100fe20008010868 */
[--C-:B------:R-:W-:Y:S01]  /*5210*/  FFMA.FTZ R149, R21, UR4, -R104.reuse ;  /* 0x0000000415957c23 */ /* 0x100fe20008010868 */
[--C-:B------:R-:W-:Y:S01]  /*5220*/  FFMA.FTZ R151, R24, UR4, -R104.reuse ;  /* 0x0000000418977c23 */ /* 0x100fe20008010868 */
[--C-:B------:R-:W-:Y:S01]  /*5230*/  FFMA.FTZ R152, R25, UR4, -R104.reuse ;  /* 0x0000000419987c23 */ /* 0x100fe20008010868 */
[--C-:B------:R-:W-:Y:S03]  /*5240*/  FFMA.FTZ R155, R28, UR4, -R104.reuse ;  /* 0x000000041c9b7c23 */ /* 0x100fe60008010868 */
[----:B------:R-:W-:Y:S01]  /*5250*/  MUFU.EX2 R139, R139 ;  /* 0x0000008b008b7308 */ /* 0x000fe20000000800 */
[--C-:B------:R-:W-:Y:S01]  /*5260*/  FFMA.FTZ R156, R29, UR4, -R104.reuse ;  /* 0x000000041d9c7c23 */ /* 0x100fe20008010868 */
[--C-:B------:R-:W-:Y:S01]  /*5270*/  FFMA.FTZ R159, R32, UR4, -R104.reuse ;  /* 0x00000004209f7c23 */ /* 0x100fe20008010868 */
[----:B------:R-:W-:Y:S01]  /*5280*/  FFMA.FTZ R160, R33, UR4, -R104 ;  /* 0x0000000421a07c23 */ /* 0x000fe20008010868 */
[----:B------:R-:W-:Y:S01]  /*5290*/  FFMA.FTZ R163, R84, R137, R111 ;  /* 0x0000008954a37223 */ /* 0x000fe2000001006f */
[----:B------:R-:W-:Y:S01]  /*52a0*/  LDSM.16.MT88.4 R104, [R117+0x6c00] ;  /* 0x006c00007568783b */ /* 0x000fe20000004200 */
[----:B------:R-:W-:Y:S01]  /*52b0*/  FFMA.FTZ R137, R3, R138, R108 ;  /* 0x0000008a03897223 */ /* 0x000fe2000001006c */
[--C-:B------:R-:W-:Y:S03]  /*52c0*/  FFMA.FTZ R150, R22, UR4, -R109.reuse ;  /* 0x0000000416967c23 */ /* 0x100fe6000801086d */
[----:B------:R-:W1:Y:S01]  /*52d0*/  MUFU.EX2 R140, R140 ;  /* 0x0000008c008c7308 */ /* 0x000e620000000800 */
[----:B--2---:R-:W-:Y:S01]  /*52e0*/  F2FP.BF16.F32.PACK_AB R95, R115, R112 ;  /* 0x00000070735f723e */ /* 0x004fe200000010ff */
[--C-:B------:R-:W-:Y:S01]  /*52f0*/  FFMA.FTZ R147, R23, UR4, -R109.reuse ;  /* 0x0000000417937c23 */ /* 0x100fe2000801086d */
[--C-:B------:R-:W-:Y:S01]  /*5300*/  FFMA.FTZ R153, R26, UR4, -R109.reuse ;  /* 0x000000041a997c23 */ /* 0x100fe2000801086d */
[--C-:B------:R-:W-:Y:S01]  /*5310*/  FFMA.FTZ R154, R27, UR4, -R109.reuse ;  /* 0x000000041b9a7c23 */ /* 0x100fe2000801086d */
[--C-:B------:R-:W-:Y:S01]  /*5320*/  FFMA.FTZ R157, R30, UR4, -R109.reuse ;  /* 0x000000041e9d7c23 */ /* 0x100fe2000801086d */
[--C-:B------:R-:W-:Y:S01]  /*5330*/  FFMA.FTZ R158, R31, UR4, -R109.reuse ;  /* 0x000000041f9e7c23 */ /* 0x100fe2000801086d */
[--C-:B------:R-:W-:Y:S01]  /*5340*/  FFMA.FTZ R161, R34, UR4, -R109.reuse ;  /* 0x0000000422a17c23 */ /* 0x100fe2000801086d */
[C---:B------:R-:W-:Y:S02]  /*5350*/  HMMA.16816.F32.BF16 R36, R92.reuse, R96, R36 ;  /* 0x000000605c24723c */ /* 0x040fe40000041824 */
[----:B------:R-:W-:Y:S03]  /*5360*/  MUFU.EX2 R141, R141 ;  /* 0x0000008d008d7308 */ /* 0x000fe60000000800 */
[----:B------:R-:W-:Y:S01]  /*5370*/  FFMA.FTZ R109, R35, UR4, -R109 ;  /* 0x00000004236d7c23 */ /* 0x000fe2000801086d */
[C---:B------:R-:W-:Y:S01]  /*5380*/  HMMA.16816.F32.BF16 R40, R92.reuse, R98, R40 ;  /* 0x000000625c28723c */ /* 0x040fe20000041828 */
[----:B------:R-:W2:Y:S05]  /*5390*/  LDSM.16.MT88.4 R96, [R117+0x7000] ;  /* 0x007000007560783b */ /* 0x000eaa0000004200 */
[----:B------:R3:W-:Y:S01]  /*53a0*/  MUFU.EX2 R138, R109 ;  /* 0x0000006d008a7308 */ /* 0x0007e20000000800 */
[----:B------:R-:W-:Y:S01]  /*53b0*/  ISETP.GT.AND P0, PT, R136, RZ, PT ;  /* 0x000000ff8800720c */ /* 0x000fe20003f04270 */
[----:B------:R-:W-:Y:S01]  /*53c0*/  FADD.FTZ R163, R114, R163 ;  /* 0x000000a372a37221 */ /* 0x000fe20000010000 */
[C---:B------:R-:W-:Y:S07]  /*53d0*/  HMMA.16816.F32.BF16 R44, R92.reuse, R100, R44 ;  /* 0x000000645c2c723c */ /* 0x040fee000004182c */
[----:B------:R-:W4:Y:S01]  /*53e0*/  MUFU.EX2 R142, R142 ;  /* 0x0000008e008e7308 */ /* 0x000f220000000800 */
[C---:B------:R-:W-:Y:S01]  /*53f0*/  HMMA.16816.F32.BF16 R48, R92.reuse, R102, R48 ;  /* 0x000000665c30723c */ /* 0x040fe20000041830 */
[----:B------:R-:W5:Y:S02]  /*5400*/  LDSM.16.MT88.4 R100, [R116+0x7000] ;  /* 0x007000007464783b */ /* 0x000f640000004200 */
[----:B------:R-:W-:Y:S01]  /*5410*/  FADD.FTZ R137, R88, R137 ;  /* 0x0000008958897221 */ /* 0x000fe20000010000 */
[----:B------:R-:W-:Y:S05]  /*5420*/  FADD.FTZ R88, R90, R163 ;  /* 0x000000a35a587221 */ /* 0x000fea0000010000 */
[----:B------:R-:W-:Y:S02]  /*5430*/  MUFU.EX2 R143, R143 ;  /* 0x0000008f008f7308 */ /* 0x000fe40000000800 */
[----:B------:R-:W-:Y:S01]  /*5440*/  MOV R3, R0 ;  /* 0x0000000000037202 */ /* 0x000fe20000000f00 */
[----:B---3--:R-:W-:Y:S01]  /*5450*/  LDSM.16.MT88.4 R108, [R117+0x7c00] ;  /* 0x007c0000756c783b */ /* 0x008fe20000004200 */
[----:B------:R-:W-:Y:S01]  /*5460*/  FADD.FTZ R112, R112, R137 ;  /* 0x0000008970707221 */ /* 0x000fe20000010000 */
[----:B------:R-:W-:Y:S01]  /*5470*/  FADD.FTZ R88, R113, R88 ;  /* 0x0000005871587221 */ /* 0x000fe20000010000 */
[----:B------:R-:W-:Y:S04]  /*5480*/  MOV R85, R2 ;  /* 0x0000000200557202 */ /* 0x000fe80000000f00 */
[----:B------:R-:W3:Y:S01]  /*5490*/  MUFU.EX2 R144, R144 ;  /* 0x0000009000907308 */ /* 0x000ee20000000800 */
[----:B------:R-:W-:Y:S09]  /*54a0*/  FADD.FTZ R112, R115, R112 ;  /* 0x0000007073707221 */ /* 0x000ff20000010000 */
[----:B------:R-:W-:Y:S01]  /*54b0*/  MUFU.EX2 R145, R145 ;  /* 0x0000009100917308 */ /* 0x000fe20000000800 */
[C---:B--2---:R-:W-:Y:S09]  /*54c0*/  HMMA.16816.F32.BF16 R52, R92.reuse, R96, R52 ;  /* 0x000000605c34723c */ /* 0x044ff20000041834 */
[----:B------:R-:W2:Y:S01]  /*54d0*/  MUFU.EX2 R146, R146 ;  /* 0x0000009200927308 */ /* 0x000ea20000000800 */
[C---:B------:R-:W-:Y:S01]  /*54e0*/  HMMA.16816.F32.BF16 R56, R92.reuse, R98, R56 ;  /* 0x000000625c38723c */ /* 0x040fe20000041838 */
[----:B------:R-:W1:Y:S08]  /*54f0*/  LDSM.16.MT88.4 R96, [R117+0x8000] ;  /* 0x008000007560783b */ /* 0x000e700000004200 */
[----:B------:R-:W2:Y:S01]  /*5500*/  MUFU.EX2 R148, R148 ;  /* 0x0000009400947308 */ /* 0x000ea20000000800 */
[C---:B-----5:R-:W-:Y:S06]  /*5510*/  HMMA.16816.F32.BF16 R60, R92.reuse, R100, R60 ;  /* 0x000000645c3c723c */ /* 0x060fec000004183c */
[C---:B------:R-:W-:Y:S01]  /*5520*/  HMMA.16816.F32.BF16 R64, R92.reuse, R102, R64 ;  /* 0x000000665c40723c */ /* 0x040fe20000041840 */
[----:B------:R-:W5:Y:S02]  /*5530*/  LDSM.16.MT88.4 R100, [R116+0x8000] ;  /* 0x008000007464783b */ /* 0x000f640000004200 */
[----:B------:R-:W2:Y:S10]  /*5540*/  MUFU.EX2 R149, R149 ;  /* 0x0000009500957308 */ /* 0x000eb40000000800 */
[----:B------:R-:W-:Y:S10]  /*5550*/  MUFU.EX2 R150, R150 ;  /* 0x0000009600967308 */ /* 0x000ff40000000800 */
[----:B------:R-:W2:Y:S10]  /*5560*/  MUFU.EX2 R147, R147 ;  /* 0x0000009300937308 */ /* 0x000eb40000000800 */
[----:B------:R-:W-:Y:S01]  /*5570*/  MUFU.EX2 R151, R151 ;  /* 0x0000009700977308 */ /* 0x000fe20000000800 */
[C---:B-1----:R-:W-:Y:S09]  /*5580*/  HMMA.16816.F32.BF16 R68, R92.reuse, R96, R68 ;  /* 0x000000605c44723c */ /* 0x042ff20000041844 */
[----:B------:R-:W1:Y:S01]  /*5590*/  MUFU.EX2 R152, R152 ;  /* 0x0000009800987308 */ /* 0x000e620000000800 */
[C---:B------:R-:W-:Y:S01]  /*55a0*/  HMMA.16816.F32.BF16 R72, R92.reuse, R98, R72 ;  /* 0x000000625c48723c */ /* 0x040fe20000041848 */
[----:B------:R-:W1:Y:S05]  /*55b0*/  LDSM.16.MT88.4 R96, [R117+0x6400] ;  /* 0x006400007560783b */ /* 0x000e6a0000004200 */
[C---:B-----5:R-:W-:Y:S03]  /*55c0*/  HMMA.16816.F32.BF16 R76, R92.reuse, R100, R76 ;  /* 0x000000645c4c723c */ /* 0x060fe6000004184c */
[----:B------:R-:W-:Y:S03]  /*55d0*/  MUFU.EX2 R153, R153 ;  /* 0x0000009900997308 */ /* 0x000fe60000000800 */
[----:B------:R-:W-:Y:S01]  /*55e0*/  HMMA.16816.F32.BF16 R80, R92, R102, R80 ;  /* 0x000000665c50723c */ /* 0x000fe20000041850 */
[----:B------:R-:W5:Y:S06]  /*55f0*/  LDSM.16.MT88.4 R100, [R116+0x6400] ;  /* 0x006400007464783b */ /* 0x000f6c0000004200 */
[----:B------:R-:W5:Y:S01]  /*5600*/  MUFU.EX2 R154, R154 ;  /* 0x0000009a009a7308 */ /* 0x000f620000000800 */
[----:B------:R-:W-:Y:S03]  /*5610*/  F2FP.BF16.F32.PACK_AB R92, R140, R139 ;  /* 0x0000008b8c5c723e */ /* 0x000fe600000010ff */
[----:B------:R-:W-:Y:S01]  /*5620*/  FADD.FTZ R139, R139, R88 ;  /* 0x000000588b8b7221 */ /* 0x000fe20000010000 */
[----:B----4-:R-:W-:Y:S05]  /*5630*/  F2FP.BF16.F32.PACK_AB R93, R142, R141 ;  /* 0x0000008d8e5d723e */ /* 0x010fea00000010ff */
[----:B------:R-:W-:Y:S01]  /*5640*/  MUFU.EX2 R155, R155 ;  /* 0x0000009b009b7308 */ /* 0x000fe20000000800 */
[----:B---3--:R-:W-:Y:S01]  /*5650*/  F2FP.BF16.F32.PACK_AB R94, R144, R143 ;  /* 0x0000008f905e723e */ /* 0x008fe200000010ff */
[----:B------:R-:W-:Y:S01]  /*5660*/  FADD.FTZ R141, R141, R112 ;  /* 0x000000708d8d7221 */ /* 0x000fe20000010000 */
[----:B--2---:R-:W-:Y:S01]  /*5670*/  F2FP.BF16.F32.PACK_AB R95, R146, R145 ;  /* 0x00000091925f723e */ /* 0x004fe200000010ff */
[----:B------:R-:W-:Y:S02]  /*5680*/  FADD.FTZ R140, R140, R139 ;  /* 0x0000008b8c8c7221 */ /* 0x000fe40000010000 */
[----:B------:R-:W-:Y:S04]  /*5690*/  FADD.FTZ R142, R142, R141 ;  /* 0x0000008d8e8e7221 */ /* 0x000fe80000010000 */
[----:B------:R-:W2:Y:S01]  /*56a0*/  MUFU.EX2 R156, R156 ;  /* 0x0000009c009c7308 */ /* 0x000ea20000000800 */
[----:B------:R-:W-:Y:S04]  /*56b0*/  FADD.FTZ R143, R143, R140 ;  /* 0x0000008c8f8f7221 */ /* 0x000fe80000010000 */
[----:B------:R-:W-:Y:S05]  /*56c0*/  FADD.FTZ R143, R144, R143 ;  /* 0x0000008f908f7221 */ /* 0x000fea0000010000 */
[----:B------:R-:W-:Y:S01]  /*56d0*/  MUFU.EX2 R157, R157 ;  /* 0x0000009d009d7308 */ /* 0x000fe20000000800 */
[C---:B-1----:R-:W-:Y:S03]  /*56e0*/  HMMA.16816.F32.BF16 R36, R92.reuse, R96, R36 ;  /* 0x000000605c24723c */ /* 0x042fe60000041824 */
[----:B------:R-:W-:Y:S03]  /*56f0*/  FADD.FTZ R88, R148, R143 ;  /* 0x0000008f94587221 */ /* 0x000fe60000010000 */
[C---:B------:R-:W-:Y:S01]  /*5700*/  HMMA.16816.F32.BF16 R40, R92.reuse, R98, R40 ;  /* 0x000000625c28723c */ /* 0x040fe20000041828 */
[----:B------:R-:W1:Y:S02]  /*5710*/  LDSM.16.MT88.4 R96, [R117+0x7400] ;  /* 0x007400007560783b */ /* 0x000e640000004200 */
[----:B------:R-:W3:Y:S02]  /*5720*/  MUFU.EX2 R158, R158 ;  /* 0x0000009e009e7308 */ /* 0x000ee40000000800 */
[C---:B------:R-:W-:Y:S01]  /*5730*/  FADD.FTZ R88, R149.reuse, R88 ;  /* 0x0000005895587221 */ /* 0x040fe20000010000 */
[C---:B-----5:R-:W-:Y:S07]  /*5740*/  HMMA.16816.F32.BF16 R44, R92.reuse, R100, R44 ;  /* 0x000000645c2c723c */ /* 0x060fee000004182c */
[----:B------:R-:W-:Y:S01]  /*5750*/  MUFU.EX2 R159, R159 ;  /* 0x0000009f009f7308 */ /* 0x000fe20000000800 */
[C---:B------:R-:W-:Y:S01]  /*5760*/  HMMA.16816.F32.BF16 R48, R92.reuse, R102, R48 ;  /* 0x000000665c30723c */ /* 0x040fe20000041830 */
[----:B------:R-:W4:Y:S08]  /*5770*/  LDSM.16.MT88.4 R100, [R116+0x7400] ;  /* 0x007400007464783b */ /* 0x000f300000004200 */
[----:B------:R-:W5:Y:S10]  /*5780*/  MUFU.EX2 R160, R160 ;  /* 0x000000a000a07308 */ /* 0x000f740000000800 */
[----:B------:R-:W5:Y:S01]  /*5790*/  MUFU.EX2 R161, R161 ;  /* 0x000000a100a17308 */ /* 0x000f620000000800 */
        /* <DEDUP_REMOVED lines=14> */
[----:B------:R-:W-:Y:S01]  /*5880*/  F2FP.BF16.F32.PACK_AB R94, R152, R151 ;  /* 0x00000097985e723e */ /* 0x000fe200000010ff */
[----:B------:R-:W-:Y:S01]  /*5890*/  FADD.FTZ R151, R151, R88 ;  /* 0x0000005897977221 */ /* 0x000fe20000010000 */
[----:B------:R-:W-:Y:S02]  /*58a0*/  F2FP.BF16.F32.PACK_AB R95, R154, R153 ;  /* 0x000000999a5f723e */ /* 0x000fe400000010ff */
[----:B------:R-:W-:Y:S01]  /*58b0*/  IADD3 R88, R136, -0x1, RZ ;  /* 0xffffffff88587810 */ /* 0x000fe20007ffe0ff */
[----:B------:R-:W-:Y:S03]  /*58c0*/  FADD.FTZ R152, R152, R151 ;  /* 0x0000009798987221 */ /* 0x000fe60000010000 */
[----:B------:R-:W-:Y:S01]  /*58d0*/  MOV R136, R88 ;  /* 0x0000005800887202 */ /* 0x000fe20000000f00 */
        /* <DEDUP_REMOVED lines=18> */
[----:B--2---:R-:W-:Y:S01]  /*5a00*/  F2FP.BF16.F32.PACK_AB R92, R156, R155 ;  /* 0x0000009b9c5c723e */ /* 0x004fe200000010ff */
[----:B------:R-:W-:Y:S03]  /*5a10*/  FADD.FTZ R155, R155, R152 ;  /* 0x000000989b9b7221 */ /* 0x000fe60000010000 */
[----:B---3--:R-:W-:Y:S01]  /*5a20*/  F2FP.BF16.F32.PACK_AB R93, R158, R157 ;  /* 0x0000009d9e5d723e */ /* 0x008fe200000010ff */
[----:B------:R-:W-:Y:S01]  /*5a30*/  FADD.FTZ R156, R156, R155 ;  /* 0x0000009b9c9c7221 */ /* 0x000fe20000010000 */
[----:B-----5:R-:W-:Y:S02]  /*5a40*/  F2FP.BF16.F32.PACK_AB R94, R160, R159 ;  /* 0x0000009fa05e723e */ /* 0x020fe400000010ff */
[----:B------:R-:W-:Y:S01]  /*5a50*/  F2FP.BF16.F32.PACK_AB R95, R138, R161 ;  /* 0x000000a18a5f723e */ /* 0x000fe200000010ff */
[----:B------:R-:W-:Y:S04]  /*5a60*/  FADD.FTZ R137, R159, R156 ;  /* 0x0000009c9f897221 */ /* 0x000fe80000010000 */
[----:B------:R-:W-:Y:S02]  /*5a70*/  FADD.FTZ R137, R160, R137 ;  /* 0x00000089a0897221 */ /* 0x000fe40000010000 */
[C---:B------:R-:W-:Y:S06]  /*5a80*/  HMMA.16816.F32.BF16 R36, R92.reuse, R104, R36 ;  /* 0x000000685c24723c */ /* 0x040fec0000041824 */
[C---:B------:R-:W-:Y:S01]  /*5a90*/  HMMA.16816.F32.BF16 R40, R92.reuse, R106, R40 ;  /* 0x0000006a5c28723c */ /* 0x040fe20000041828 */
[----:B------:R-:W2:Y:S05]  /*5aa0*/  LDSM.16.MT88.4 R104, [R117+0x8c00] ;  /* 0x008c00007568783b */ /* 0x000eaa0000004200 */
[C---:B-1----:R-:W-:Y:S06]  /*5ab0*/  HMMA.16816.F32.BF16 R44, R92.reuse, R96, R44 ;  /* 0x000000605c2c723c */ /* 0x042fec000004182c */
[C---:B------:R-:W-:Y:S01]  /*5ac0*/  HMMA.16816.F32.BF16 R48, R92.reuse, R98, R48 ;  /* 0x000000625c30723c */ /* 0x040fe20000041830 */
[----:B------:R-:W1:Y:S05]  /*5ad0*/  LDSM.16.MT88.4 R96, [R116+0x8c00] ;  /* 0x008c00007460783b */ /* 0x000e6a0000004200 */
[C---:B------:R-:W-:Y:S06]  /*5ae0*/  HMMA.16816.F32.BF16 R52, R92.reuse, R108, R52 ;  /* 0x0000006c5c34723c */ /* 0x040fec0000041834 */
[C---:B------:R-:W-:Y:S06]  /*5af0*/  HMMA.16816.F32.BF16 R56, R92.reuse, R110, R56 ;  /* 0x0000006e5c38723c */ /* 0x040fec0000041838 */
[C---:B----4-:R-:W-:Y:S06]  /*5b00*/  HMMA.16816.F32.BF16 R60, R92.reuse, R100, R60 ;  /* 0x000000645c3c723c */ /* 0x050fec000004183c */
        /* <DEDUP_REMOVED lines=8> */
[----:B------:R-:W-:Y:S05]  /*5b90*/  HMMA.16816.F32.BF16 R80, R92, R98, R80 ;  /* 0x000000625c50723c */ /* 0x000fea0000041850 */
[----:B------:R-:W-:Y:S06]  /*5ba0*/  FADD.FTZ R153, R153, R150 ;  /* 0x0000009699997221 */ /* 0x000fec0000010000 */
[----:B------:R-:W-:Y:S04]  /*5bb0*/  FADD.FTZ R154, R154, R153 ;  /* 0x000000999a9a7221 */ /* 0x000fe80000010000 */
[----:B------:R-:W-:Y:S04]  /*5bc0*/  FADD.FTZ R157, R157, R154 ;  /* 0x0000009a9d9d7221 */ /* 0x000fe80000010000 */
[----:B------:R-:W-:Y:S04]  /*5bd0*/  FADD.FTZ R158, R158, R157 ;  /* 0x0000009d9e9e7221 */ /* 0x000fe80000010000 */
[----:B------:R-:W-:Y:S04]  /*5be0*/  FADD.FTZ R161, R161, R158 ;  /* 0x0000009ea1a17221 */ /* 0x000fe80000010000 */
[----:B------:R-:W-:Y:S01]  /*5bf0*/  FADD.FTZ R138, R138, R161 ;  /* 0x000000a18a8a7221 */ /* 0x000fe20000010000 */
[----:B------:R-:W-:Y:S06]  /*5c00*/  @P0 BRA `(.L_x_5089) ;  /* 0xffffffdc00b00947 */ /* 0x000fec000383ffff */
.L_x_5085:
        /* <DEDUP_REMOVED lines=168> */
.L_x_5090:
[----:B------:R-:W-:Y:S01]  /*6690*/  S2UR UR8, SR_CTAID.Z ;  /* 0x00000000000879c3 */ /* 0x000fe20000002700 */
[----:B------:R-:W-:Y:S01]  /*66a0*/  ULDC UR9, c[0x0][0x270] ;  /* 0x00009c0000097ab9 */ /* 0x000fe20000000800 */
[----:B------:R-:W-:-:S06]  /*66b0*/  ULDC UR6, c[0x0][0x2c4] ;  /* 0x0000b10000067ab9 */ /* 0x000fcc0000000800 */
[----:B------:R-:W1:Y:S02]  /*66c0*/  S2UR UR7, SR_CTAID.Y ;  /* 0x00000000000779c3 */ /* 0x000e640000002600 */
[----:B-1----:R-:W-:-:S04]  /*66d0*/  UIMAD UR9, UR7, UR9, UR8 ;  /* 0x00000009070972a4 */ /* 0x002fc8000f8e0208 */
[----:B------:R-:W-:Y:S02]  /*66e0*/  UIMAD UR9, UR9, UR6, URZ ;  /* 0x00000006090972a4 */ /* 0x000fe4000f8e023f */
.L_x_5091:
        /* <DEDUP_REMOVED lines=21> */
.L_x_5093:
[----:B------:R-:W-:Y:S05]  /*6840*/  BSYNC B0 ;  /* 0x0000000000007941 */ /* 0x000fea0003800000 */
.L_x_5092:
        /* <DEDUP_REMOVED lines=44> */
.L_x_5094:
        /* <DEDUP_REMOVED lines=15> */
.L_x_6494:


//--------------------- .text._ZN5flash24flash_fwd_splitkv_kernelI23Flash_fwd_kernel_traitsILi96ELi64ELi64ELi4ELb0ELb0EN7cutlass10bfloat16_tE19Flash_kernel_traitsILi96ELi64ELi64ELi4ES3_EELb1ELb0ELb0ELb1ELb1ELb1ELb0ELb0EEEvNS_16Flash_fwd_paramsE --------------------------
	.section	.text._ZN5flash24flash_fwd_splitkv_kernelI23Flash_fwd_kernel_traitsILi96ELi64ELi64ELi4ELb0ELb0EN7cutlass10bfloat16_tE19Flash_kernel_traitsILi96ELi64ELi64ELi4ES3_EELb1ELb0ELb0ELb1ELb1ELb1ELb0ELb0EEEvNS_16Flash_fwd_paramsE,"ax",@progbits
	.align	128
        .global         _ZN5flash24flash_fwd_splitkv_kernelI23Flash_fwd_kernel_traitsILi96ELi64ELi64ELi4ELb0ELb0EN7cutlass10bfloat16_tE19Flash_kernel_traitsILi96ELi64ELi64ELi4ES3_EELb1ELb0ELb0ELb1ELb1ELb1ELb0ELb0EEEvNS_16Flash_fwd_paramsE
        .type           _ZN5flash24flash_fwd_splitkv_kernelI23Flash_fwd_kernel_traitsILi96ELi64ELi64ELi4ELb0ELb0EN7cutlass10bfloat16_tE19Flash_kernel_traitsILi96ELi64ELi64ELi4ES3_EELb1ELb0ELb0ELb1ELb1ELb1ELb0ELb0EEEvNS_16Flash_fwd_paramsE,@function
        .size           _ZN5flash24flash_fwd_splitkv_kernelI23Flash_fwd_kernel_traitsILi96ELi64ELi64ELi4ELb0ELb0EN7cutlass10bfloat16_tE19Flash_kernel_traitsILi96ELi64ELi64ELi4ES3_EELb1ELb0ELb0ELb1ELb1ELb1ELb0ELb0EEEvNS_16Flash_fwd_paramsE,(.L_x_6495 - _ZN5flash24flash_fwd_splitkv_kernelI23Flash_fwd_kernel_traitsILi96ELi64ELi64ELi4ELb0ELb0EN7cutlass10bfloat16_tE19Flash_kernel_traitsILi96ELi64ELi64ELi4ES3_EELb1ELb0ELb0ELb1ELb1ELb1ELb0ELb0EEEvNS_16Flash_fwd_paramsE)
        .other          _ZN5flash24flash_fwd_splitkv_kernelI23Flash_fwd_kernel_traitsILi96ELi64ELi64ELi4ELb0ELb0EN7cutlass10bfloat16_tE19Flash_kernel_traitsILi96ELi64ELi64ELi4ES3_EELb1ELb0ELb0ELb1ELb1ELb1ELb0ELb0EEEvNS_16Flash_fwd_paramsE,@"STO_CUDA_ENTRY STV_DEFAULT"
_ZN5flash24flash_fwd_splitkv_kernelI23Flash_fwd_kernel_traitsILi96ELi64ELi64ELi4ELb0ELb0EN7cutlass10bfloat16_tE19Flash_kernel_traitsILi96ELi64ELi64ELi4ES3_EELb1ELb0ELb0ELb1ELb1ELb1ELb0ELb0EEEvNS_16Flash_fwd_paramsE:
.text._ZN5flash24flash_fwd_splitkv_kernelI23Flash_fwd_kernel_traitsILi96ELi64ELi64ELi4ELb0ELb0EN7cutlass10bfloat16_tE19Flash_kernel_traitsILi96ELi64ELi64ELi4ES3_EELb1ELb0ELb0ELb1ELb1ELb1ELb0ELb0EEEvNS_16Flash_fwd_paramsE:
        /* <DEDUP_REMOVED lines=54> */
[----:B------:R-:W-:Y:S01]  /*0360*/  SHF.R.S32.HI R9, RZ, 0x1f, R18 ;  /* 0x0000001fff097819 */ /* 0x000fe20000011412 */
[----:B------:R-:W-:Y:S01]  /*0370*/  IMAD R4, R4, UR4, RZ ;  /* 0x0000000404047c24 */ /* 0x000fe2000f8e02ff */
[----:B------:R-:W-:Y:S02]  /*0380*/  LOP3.LUT R5, R0, 0x1ffffffc, RZ, 0xc0, !PT ;  /* 0x1ffffffc00057812 */ /* 0x000fe400078ec0ff */
[----:B------:R-:W-:-:S02]  /*0390*/  SHF.R.S32.HI R0, RZ, 0x2, R0 ;  /* 0x00000002ff007819 */ /* 0x000fc40000011400 */
[C---:B------:R-:W-:Y:S01]  /*03a0*/  LOP3.LUT P3, RZ, R96.reuse, 0x3, RZ, 0xc0, !PT ;  /* 0x0000000360ff7812 */ /* 0x040fe2000786c0ff */
[----:B------:R-:W-:Y:S01]  /*03b0*/  IMAD.IADD R6, R96, 0x1, -R5 ;  /* 0x0000000160067824 */ /* 0x000fe200078e0a05 */
[----:B------:R-:W-:-:S03]  /*03c0*/  SHF.R.S32.HI R5, RZ, 0x1f, R99 ;  /* 0x0000001fff057819 */ /* 0x000fc60000011463 */
        /* <DEDUP_REMOVED lines=51> */
.L_x_5095:
        /* <DEDUP_REMOVED lines=22> */
.L_x_5096:
        /* <DEDUP_REMOVED lines=59> */
[----:B------:R-:W-:Y:S02]  /*0c10*/  @!P1 LOP3.LUT R20, RZ, R3, RZ, 0x33, !PT ;  /* 0x00000003ff149212 */ /* 0x000fe400078e33ff */
[----:B---3--:R-:W-:Y:S01]  /*0c20*/  SHF.R.S32.HI R21, RZ, 0x1f, R30 ;  /* 0x0000001fff157819 */ /* 0x008fe2000001141e */
[----:B------:R-:W-:-:S04]  /*0c30*/  IMAD.WIDE.U32 R4, R30, UR6, RZ ;  /* 0x000000061e047c25 */ /* 0x000fc8000f8e00ff */
[----:B------:R-:W-:-:S04]  /*0c40*/  IMAD R7, R21, UR6, RZ ;  /* 0x0000000615077c24 */ /* 0x000fc8000f8e02ff */
[----:B------:R-:W-:Y:S02]  /*0c50*/  IMAD R2, R30, UR7, R7 ;  /* 0x000000071e027c24 */ /* 0x000fe4000f8e0207 */
[----:B------:R-:W-:Y:S01]  /*0c60*/  IMAD.U32 R7, RZ, RZ, UR5 ;  /* 0x00000005ff077e24 */ /* 0x000fe2000f8e00ff */
[----:B------:R-:W-:Y:S02]  /*0c70*/  ULDC.64 UR4, c[0x0][0x238] ;  /* 0x00008e0000047ab9 */ /* 0x000fe40000000a00 */
[----:B------:R-:W-:Y:S01]  /*0c80*/  IADD3 R5, R5, R2, RZ ;  /* 0x0000000205057210 */ /* 0x000fe20007ffe0ff */
[----:B------:R-:W-:Y:S02]  /*0c90*/  IMAD R3, R9, R7, R0 ;  /* 0x0000000709037224 */ /* 0x000fe400078e0200 */
[----:B------:R-:W-:Y:S02]  /*0ca0*/  IMAD R21, R21, UR4, RZ ;  /* 0x0000000415157c24 */ /* 0x000fe4000f8e02ff */
[----:B------:R-:W-:Y:S01]  /*0cb0*/  IMAD.WIDE.U32 R26, R9, R6, R4 ;  /* 0x00000006091a7225 */ /* 0x000fe200078e0004 */
[----:B------:R-:W-:-:S03]  /*0cc0*/  SHF.R.S32.HI R5, RZ, 0x1f, R20 ;  /* 0x0000001fff057819 */ /* 0x000fc60000011414 */
        /* <DEDUP_REMOVED lines=9> */
.L_x_5097:
[----:B------:R-:W1:Y:S01]  /*0d60*/  LDC R13, c[0x0][0x278] ;  /* 0x00009e00ff0d7b82 */ /* 0x000e620000000800 */
[----:B------:R-:W-:Y:S01]  /*0d70*/  LEA R9, R92, 0xffffffc0, 0x6 ;  /* 0xffffffc05c097811 */ /* 0x000fe200078e30ff */
[----:B------:R-:W-:Y:S01]  /*0d80*/  ULDC.64 UR6, c[0x0][0x230] ;  /* 0x00008c0000067ab9 */ /* 0x000fe20000000a00 */
[----:B------:R-:W-:Y:S02]  /*0d90*/  SHF.R.S32.HI R8, RZ, 0x1f, R19 ;  /* 0x0000001fff087819 */ /* 0x000fe40000011413 */
[----:B------:R-:W-:Y:S02]  /*0da0*/  SHF.R.S32.HI R17, RZ, 0x1f, R9 ;  /* 0x0000001fff117819 */ /* 0x000fe40000011409 */
[----:B------:R-:W-:-:S05]  /*0db0*/  IADD3 R24, P1, R19, R9, RZ ;  /* 0x0000000913187210 */ /* 0x000fca0007f3e0ff */
[----:B------:R-:W-:Y:S01]  /*0dc0*/  IMAD.X R15, R8, 0x1, R17, P1 ;  /* 0x00000001080f7824 */ /* 0x000fe200008e0611 */
[-C--:B-1----:R-:W-:Y:S02]  /*0dd0*/  IABS R3, R13.reuse ;  /* 0x0000000d00037213 */ /* 0x082fe40000000000 */
[----:B------:R-:W-:Y:S02]  /*0de0*/  LOP3.LUT R10, R18, R13, RZ, 0x3c, !PT ;  /* 0x0000000d120a7212 */ /* 0x000fe400078e3cff */
[----:B------:R-:W1:Y:S02]  /*0df0*/  I2F.RP R5, R3 ;  /* 0x0000000300057306 */ /* 0x000e640000209400 */
[----:B------:R-:W-:Y:S02]  /*0e00*/  ISETP.GE.AND P1, PT, R10, RZ, PT ;  /* 0x000000ff0a00720c */ /* 0x000fe40003f26270 */
[----:B------:R-:W3:Y:S04]  /*0e10*/  LDC.64 R10, c[0x0][0x260] ;  /* 0x00009800ff0a7b82 */ /* 0x000ee80000000a00 */
        /* <DEDUP_REMOVED lines=8> */
[----:B------:R-:W-:-:S05]  /*0ea0*/  MOV R4, R2 ;  /* 0x0000000200047202 */ /* 0x000fca0000000f00 */
[----:B------:R-:W-:Y:S02]  /*0eb0*/  IMAD.HI.U32 R20, R7, R4, RZ ;  /* 0x0000000407147227 */ /* 0x000fe400078e00ff */
[----:B------:R-:W1:Y:S02]  /*0ec0*/  LDC.64 R6, c[0x0][0x248] ;  /* 0x00009200ff067b82 */ /* 0x000e640000000a00 */
[----:B------:R-:W-:-:S04]  /*0ed0*/  IMAD.MOV R2, RZ, RZ, -R20 ;  /* 0x000000ffff027224 */ /* 0x000fc800078e0a14 */
[C---:B------:R-:W-:Y:S02]  /*0ee0*/  IMAD R2, R3.reuse, R2, R4 ;  /* 0x0000000203027224 */ /* 0x040fe400078e0204 */
[----:B------:R-:W4:Y:S03]  /*0ef0*/  LDC.64 R4, c[0x0][0x250] ;  /* 0x00009400ff047b82 */ /* 0x000f260000000a00 */
[----:B------:R-:W-:-:S13]  /*0f00*/  ISETP.GT.U32.AND P0, PT, R3, R2, PT ;  /* 0x000000020300720c */ /* 0x000fda0003f04070 */
[-C--:B------:R-:W-:Y:S01]  /*0f10*/  @!P0 IADD3 R2, R2, -R3.reuse, RZ ;  /* 0x8000000302028210 */ /* 0x080fe20007ffe0ff */
[----:B-1----:R-:W-:Y:S01]  /*0f20*/  IMAD R12, R15, R6, RZ ;  /* 0x000000060f0c7224 */ /* 0x002fe200078e02ff */
[----:B------:R-:W-:Y:S02]  /*0f30*/  @!P0 IADD3 R20, R20, 0x1, RZ ;  /* 0x0000000114148810 */ /* 0x000fe40007ffe0ff */
[----:B------:R-:W-:Y:S01]  /*0f40*/  ISETP.GE.U32.AND P2, PT, R2, R3, PT ;  /* 0x000000030200720c */ /* 0x000fe20003f46070 */
[----:B------:R-:W-:Y:S01]  /*0f50*/  IMAD R12, R24, R7, R12 ;  /* 0x00000007180c7224 */ /* 0x000fe200078e020c */
[----:B------:R-:W1:Y:S01]  /*0f60*/  LDC.64 R2, c[0x0][0x238] ;  /* 0x00008e00ff027b82 */ /* 0x000e620000000a00 */
[----:B------:R-:W-:Y:S01]  /*0f70*/  ISETP.NE.AND P0, PT, R13, RZ, PT ;  /* 0x000000ff0d00720c */ /* 0x000fe20003f05270 */
[----:B----4-:R-:W-:Y:S01]  /*0f80*/  IMAD R8, R8, R4, RZ ;  /* 0x0000000408087224 */ /* 0x010fe200078e02ff */
[----:B-----5:R-:W-:Y:S01]  /*0f90*/  SHF.R.S32.HI R15, RZ, 0x1f, R0 ;  /* 0x0000001fff0f7819 */ /* 0x020fe20000011400 */
[----:B------:R-:W-:-:S04]  /*0fa0*/  IMAD.WIDE.U32 R24, R24, R6, RZ ;  /* 0x0000000618187225 */ /* 0x000fc800078e00ff */
[C---:B------:R-:W-:Y:S02]  /*0fb0*/  IMAD R5, R19.reuse, R5, R8 ;  /* 0x0000000513057224 */ /* 0x040fe400078e0208 */
[----:B------:R-:W-:Y:S01]  /*0fc0*/  IMAD.WIDE.U32 R26, R19, R4, RZ ;  /* 0x00000004131a7225 */ /* 0x000fe200078e00ff */
[----:B------:R-:W-:-:S03]  /*0fd0*/  @P2 IADD3 R20, R20, 0x1, RZ ;  /* 0x0000000114142810 */ /* 0x000fc60007ffe0ff */
[----:B------:R-:W-:Y:S01]  /*0fe0*/  IMAD.IADD R25, R25, 0x1, R12 ;  /* 0x0000000119197824 */ /* 0x000fe200078e020c */
[----:B------:R-:W-:Y:S01]  /*0ff0*/  @!P1 IADD3 R20, -R20, RZ, RZ ;  /* 0x000000ff14149210 */ /* 0x000fe20007ffe1ff */
[----:B------:R-:W-:Y:S01]  /*1000*/  IMAD R21, R15, UR6, RZ ;  /* 0x000000060f157c24 */ /* 0x000fe2000f8e02ff */
[----:B------:R-:W-:Y:S01]  /*1010*/  @!P0 LOP3.LUT R20, RZ, R13, RZ, 0x33, !PT ;  /* 0x0000000dff148212 */ /* 0x000fe200078e33ff */
[C---:B------:R-:W-:Y:S01]  /*1020*/  IMAD.WIDE.U32 R24, R0.reuse, UR6, R24 ;  /* 0x0000000600187c25 */ /* 0x040fe2000f8e0018 */
[----:B------:R-:W-:Y:S02]  /*1030*/  IADD3 R27, R27, R5, RZ ;  /* 0x000000051b1b7210 */ /* 0x000fe40007ffe0ff */
[----:B------:R-:W-:Y:S01]  /*1040*/  SHF.R.S32.HI R5, RZ, 0x1f, R20 ;  /* 0x0000001fff057819 */ /* 0x000fe20000011414 */
[----:B------:R-:W-:Y:S02]  /*1050*/  IMAD R21, R0, UR7, R21 ;  /* 0x0000000700157c24 */ /* 0x000fe4000f8e0215 */
[----:B-1----:R-:W-:-:S02]  /*1060*/  IMAD R15, R15, R2, RZ ;  /* 0x000000020f0f7224 */ /* 0x002fc400078e02ff */
[----:B------:R-:W-:Y:S02]  /*1070*/  IMAD.IADD R25, R25, 0x1, R21 ;  /* 0x0000000119197824 */ /* 0x000fe400078e0215 */
[----:B---3--:R-:W-:Y:S02]  /*1080*/  IMAD R4, R5, R10, RZ ;  /* 0x0000000a05047224 */ /* 0x008fe400078e02ff */
[----:B------:R-:W-:-:S04]  /*1090*/  IMAD.WIDE.U32 R30, R0, R2, R26 ;  /* 0x00000002001e7225 */ /* 0x000fc800078e001a */
[----:B------:R-:W-:Y:S02]  /*10a0*/  IMAD R3, R0, R3, R15 ;  /* 0x0000000300037224 */ /* 0x000fe400078e020f */
[----:B------:R-:W-:-:S03]  /*10b0*/  IMAD.WIDE.U32 R26, R20, R10, R24 ;  /* 0x0000000a141a7225 */ /* 0x000fc600078e0018 */
[----:B------:R-:W-:Y:S01]  /*10c0*/  IADD3 R21, R31, R3, RZ ;  /* 0x000000031f157210 */ /* 0x000fe20007ffe0ff */
[----:B------:R-:W-:-:S05]  /*10d0*/  IMAD R4, R20, R11, R4 ;  /* 0x0000000b14047224 */ /* 0x000fca00078e0204 */
[----:B------:R-:W-:-:S07]  /*10e0*/  IADD3 R19, R27, R4, RZ ;  /* 0x000000041b137210 */ /* 0x000fce0007ffe0ff */
.L_x_5098:
        /* <DEDUP_REMOVED lines=8> */
[C---:B------:R-:W-:Y:S02]  /*1170*/  LEA.HI R0, R2.reuse, R13, RZ, 0x1 ;  /* 0x0000000d02007211 */ /* 0x040fe400078f08ff */
[----:B------:R-:W-:Y:S02]  /*1180*/  LOP3.LUT R33, R2, 0xfffffff0, RZ, 0xc0, !PT ;  /* 0xfffffff002217812 */ /* 0x000fe400078ec0ff */
[----:B------:R-:W-:Y:S02]  /*1190*/  LOP3.LUT R3, R27, 0xfffffffc, RZ, 0xc0, !PT ;  /* 0xfffffffc1b037812 */ /* 0x000fe400078ec0ff */
[----:B------:R-:W-:Y:S01]  /*11a0*/  SHF.R.S32.HI R123, RZ, 0x3, R15 ;  /* 0x00000003ff7b7819 */ /* 0x000fe2000001140f */
[C---:B------:R-:W-:Y:S01]  /*11b0*/  IMAD.IADD R33, R96.reuse, 0x1, -R33 ;  /* 0x0000000160217824 */ /* 0x040fe200078e0a21 */
[----:B------:R-:W-:Y:S01]  /*11c0*/  LOP3.LUT R31, R15, 0xfffffff8, RZ, 0xc0, !PT ;  /* 0xfffffff80f1f7812 */ /* 0x000fe200078ec0ff */
[----:B------:R-:W-:Y:S01]  /*11d0*/  IMAD.IADD R124, R96, 0x1, -R3 ;  /* 0x00000001607c7824 */ /* 0x000fe200078e0a03 */
        /* <DEDUP_REMOVED lines=8> */
[----:B------:R-:W-:-:S02]  /*1260*/  SHF.R.S32.HI R0, RZ, 0x1f, R33 ;  /* 0x0000001fff007819 */ /* 0x000fc40000011421 */
[----:B------:R-:W-:Y:S02]  /*1270*/  LEA.HI R3, R31, R31, RZ, 0x1 ;  /* 0x0000001f1f037211 */ /* 0x000fe400078f08ff */
[----:B------:R-:W-:Y:S02]  /*1280*/  LEA.HI R97, R97, R96, RZ, 0x5 ;  /* 0x0000006061617211 */ /* 0x000fe400078f28ff */
[----:B------:R-:W-:Y:S02]  /*1290*/  LOP3.LUT R27, R27, 0x7fffffe, RZ, 0xc0, !PT ;  /* 0x07fffffe1b1b7812 */ /* 0x000fe400078ec0ff */
[----:B------:R-:W-:Y:S02]  /*12a0*/  LEA.HI R11, R0, R33, RZ, 0x3 ;  /* 0x00000021000b7211 */ /* 0x000fe400078f18ff */
[----:B------:R-:W-:Y:S01]  /*12b0*/  LOP3.LUT R2, R123, 0x18, R124, 0xf8, !PT ;  /* 0x000000187b027812 */ /* 0x000fe200078ef87c */
[----:B------:R-:W-:Y:S01]  /*12c0*/  IMAD.IADD R27, R24, 0x1, -R27 ;  /* 0x00000001181b7824 */ /* 0x000fe200078e0a1b */
[----:B------:R-:W-:Y:S01]  /*12d0*/  SHF.R.S32.HI R0, RZ, 0x1f, R29 ;  /* 0x0000001fff007819 */ /* 0x000fe2000001141d */
[----:B------:R-:W-:Y:S01]  /*12e0*/  IMAD.SHL.U32 R11, R11, 0x20, RZ ;  /* 0x000000200b0b7824 */ /* 0x000fe200078e00ff */
[----:B------:R-:W-:-:S02]  /*12f0*/  SHF.R.U32.HI R123, RZ, 0x3, R123 ;  /* 0x00000003ff7b7819 */ /* 0x000fc4000001167b */
[----:B------:R-:W-:Y:S01]  /*1300*/  LOP3.LUT R10, R3, 0x3fffffe, RZ, 0xc0, !PT ;  /* 0x03fffffe030a7812 */ /* 0x000fe200078ec0ff */
[----:B------:R-:W-:Y:S01]  /*1310*/  IMAD R0, R0, UR4, RZ ;  /* 0x0000000400007c24 */ /* 0x000fe2000f8e02ff */
[----:B------:R-:W-:Y:S02]  /*1320*/  SHF.R.S32.HI R98, RZ, 0x5, R97 ;  /* 0x00000005ff627819 */ /* 0x000fe40000011461 */
[C---:B------:R-:W-:Y:S01]  /*1330*/  IADD3 R30, P0, R124.reuse, R30, RZ ;  /* 0x0000001e7c1e7210 */ /* 0x040fe20007f1e0ff */
[----:B------:R-:W-:Y:S01]  /*1340*/  IMAD.IADD R10, R31, 0x1, -R10 ;  /* 0x000000011f0a7824 */ /* 0x000fe200078e0a0a */
[----:B------:R-:W-:Y:S01]  /*1350*/  SHF.R.S32.HI R125, RZ, 0x1f, R124 ;  /* 0x0000001fff7d7819 */ /* 0x000fe2000001147c */
[----:B------:R-:W-:Y:S01]  /*1360*/  IMAD R0, R29, UR5, R0 ;  /* 0x000000051d007c24 */ /* 0x000fe2000f8e0200 */
[----:B------:R-:W-:Y:S01]  /*1370*/  IADD3 R26, P1, R124, R26, RZ ;  /* 0x0000001a7c1a7210 */ /* 0x000fe20007f3e0ff */
[----:B------:R-:W-:Y:S01]  /*1380*/  IMAD R99, R98, 0x10, R99 ;  /* 0x0000001062637824 */ /* 0x000fe200078e0263 */
[----:B------:R-:W-:Y:S01]  /*1390*/  LOP3.LUT R123, R2, R123, RZ, 0x3c, !PT ;  /* 0x0000007b027b7212 */ /* 0x000fe200078e3cff */
[----:B------:R-:W-:Y:S01]  /*13a0*/  IMAD R2, R98, 0x8, R27 ;  /* 0x0000000862027824 */ /* 0x000fe200078e021b */
[----:B------:R-:W-:Y:S01]  /*13b0*/  SHF.R.S32.HI R3, RZ, 0x1, R3 ;  /* 0x00000001ff037819 */ /* 0x000fe20000011403 */
[C---:B------:R-:W-:Y:S01]  /*13c0*/  IMAD.X R31, R125.reuse, 0x1, R21, P0 ;  /* 0x000000017d1f7824 */ /* 0x040fe200000e0615 */
[----:B------:R-:W-:Y:S01]  /*13d0*/  SHF.R.S32.HI R25, RZ, 0x1f, R24 ;  /* 0x0000001fff197819 */ /* 0x000fe20000011418 */
[----:B------:R-:W-:Y:S01]  /*13e0*/  IMAD.X R27, R125, 0x1, R19, P1 ;  /* 0x000000017d1b7824 */ /* 0x000fe200008e0613 */
[----:B------:R-:W-:Y:S01]  /*13f0*/  SHF.R.S32.HI R19, RZ, 0x1f, R18 ;  /* 0x0000001fff137819 */ /* 0x000fe20000011412 */
[----:B------:R-:W-:Y:S01]  /*1400*/  IMAD R21, R5, UR8, RZ ;  /* 0x0000000805157c24 */ /* 0x000fe2000f8e02ff */
[----:B------:R-:W-:Y:S01]  /*1410*/  IADD3 R9, P0, R24, R9, RZ ;  /* 0x0000000918097210 */ /* 0x000fe20007f1e0ff */
[----:B------:R-:W1:Y:S01]  /*1420*/  LDC.64 R4, c[0x0][0x240] ;  /* 0x00009000ff047b82 */ /* 0x000e620000000a00 */
[----:B------:R-:W-:Y:S01]  /*1430*/  IMAD.WIDE.U32 R28, R29, UR4, R124 ;  /* 0x000000041d1c7c25 */ /* 0x000fe2000f8e007c */
[----:B------:R-:W-:Y:S01]  /*1440*/  ULDC.64 UR4, c[0x0][0x258] ;  /* 0x0000960000047ab9 */ /* 0x000fe20000000a00 */
[----:B------:R-:W-:-:S02]  /*1450*/  LEA.HI R16, R33, R33, RZ, 0x1 ;  /* 0x0000002121107211 */ /* 0x000fc400078f08ff */
[----:B------:R-:W-:Y:S01]  /*1460*/  IMAD R19, R19, UR4, RZ ;  /* 0x0000000413137c24 */ /* 0x000fe2000f8e02ff */
[----:B------:R-:W-:Y:S01]  /*1470*/  SHF.L.U64.HI R122, R6, 0x6, R7 ;  /* 0x00000006067a7819 */ /* 0x000fe20000010207 */
[----:B------:R-:W-:Y:S01]  /*1480*/  IMAD.IADD R29, R29, 0x1, R0 ;  /* 0x000000011d1d7824 */ /* 0x000fe200078e0200 */
[----:B------:R-:W-:Y:S01]  /*1490*/  LOP3.LUT R94, R16, 0x7fffffe, RZ, 0xc0, !PT ;  /* 0x07fffffe105e7812 */ /* 0x000fe200078ec0ff */
[C---:B------:R-:W-:Y:S01]  /*14a0*/  IMAD R8, R18.reuse, UR5, R19 ;  /* 0x0000000512087c24 */ /* 0x040fe2000f8e0213 */
[----:B------:R-:W2:Y:S01]  /*14b0*/  S2UR UR5, SR_CgaCtaId ;  /* 0x00000000000579c3 */ /* 0x000ea20000008800 */
[----:B------:R-:W-:Y:S01]  /*14c0*/  IMAD.SHL.U32 R0, R3, 0x40, RZ ;  /* 0x0000004003007824 */ /* 0x000fe200078e00ff */
[----:B------:R-:W-:Y:S01]  /*14d0*/  LOP3.LUT R93, R11, 0xffffff00, RZ, 0xc0, !PT ;  /* 0xffffff000b5d7812 */ /* 0x000fe200078ec0ff */
[----:B------:R-:W-:Y:S01]  /*14e0*/  IMAD.WIDE.U32 R18, R18, UR4, R28 ;  /* 0x0000000412127c25 */ /* 0x000fe2000f8e001c */
[----:B------:R-:W-:Y:S01]  /*14f0*/  UMOV UR4, 0x400 ;  /* 0x0000040000047882 */ /* 0x000fe20000000000 */
[----:B------:R-:W-:-:S02]  /*1500*/  SHF.R.S32.HI R131, RZ, 0x1f, R97 ;  /* 0x0000001fff837819 */ /* 0x000fc40000011461 */
[----:B------:R-:W-:Y:S01]  /*1510*/  IMAD.WIDE R22, R23, 0x40, R24 ;  /* 0x0000004017167825 */ /* 0x000fe200078e0218 */
[----:B------:R-:W-:Y:S02]  /*1520*/  LOP3.LUT R0, R0, 0xc0, RZ, 0xc0, !PT ;  /* 0x000000c000007812 */ /* 0x000fe400078ec0ff */
[----:B------:R-:W-:Y:S01]  /*1530*/  LEA.HI R131, R131, R98, RZ, 0x2 ;  /* 0x0000006283837211 */ /* 0x000fe200078f10ff */
[CC--:B------:R-:W-:Y:S01]  /*1540*/  IMAD R14, R25.reuse, R6.reuse, RZ ;  /* 0x00000006190e7224 */ /* 0x0c0fe200078e02ff */
[----:B------:R-:W-:Y:S01]  /*1550*/  LOP3.LUT R15, R0, 0x8, R15, 0xf8, !PT ;  /* 0x00000008000f7812 */ /* 0x000fe200078ef80f */
[----:B------:R-:W-:Y:S01]  /*1560*/  IMAD.X R12, R25, 0x1, R17, P0 ;  /* 0x00000001190c7824 */ /* 0x000fe200000e0611 */
[----:B------:R-:W-:Y:S01]  /*1570*/  SHF.R.S32.HI R17, RZ, 0x1, R16 ;  /* 0x00000001ff117819 */ /* 0x000fe20000011410 */
[----:B------:R-:W-:Y:S01]  /*1580*/  IMAD.IADD R25, R19, 0x1, R8 ;  /* 0x0000000113197824 */ /* 0x000fe200078e0208 */
[----:B------:R-:W-:Y:S01]  /*1590*/  SHF.R.S32.HI R16, RZ, 0x1f, R16 ;  /* 0x0000001fff107819 */ /* 0x000fe20000011410 */
[C---:B------:R-:W-:Y:S01]  /*15a0*/  IMAD R14, R24.reuse, R7, R14 ;  /* 0x00000007180e7224 */ /* 0x040fe200078e020e */
[----:B------:R-:W-:Y:S01]  /*15b0*/  SHF.R.U32.HI R0, RZ, 0x3, R0 ;  /* 0x00000003ff007819 */ /* 0x000fe20000011600 */
[----:B------:R-:W-:Y:S01]  /*15c0*/  IMAD.WIDE.U32 R26, R24, R6, R26 ;  /* 0x00000006181a7225 */ /* 0x000fe200078e001a */
[----:B------:R-:W-:-:S02]  /*15d0*/  LEA.HI R16, R16, R17, RZ, 0x2 ;  /* 0x0000001110107211 */ /* 0x000fc400078f10ff */
[----:B------:R-:W-:Y:S01]  /*15e0*/  LOP3.LUT R0, R15, R0, RZ, 0x3c, !PT ;  /* 0x000000000f007212 */ /* 0x000fe200078e3cff */
[-C--:B-1----:R-:W-:Y:S01]  /*15f0*/  IMAD R19, R23, R4.reuse, RZ ;  /* 0x0000000417137224 */ /* 0x082fe200078e02ff */
[----:B------:R-:W-:Y:S01]  /*1600*/  LOP3.LUT R16, R16, 0xfffffffc, RZ, 0xc0, !PT ;  /* 0xfffffffc10107812 */ /* 0x000fe200078ec0ff */
[----:B------:R-:W-:Y:S01]  /*1610*/  IMAD.MOV.U32 R24, RZ, RZ, R18 ;  /* 0x000000ffff187224 */ /* 0x000fe200078e0012 */
[----:B--2---:R-:W-:Y:S01]  /*1620*/  ULEA UR5, UR5, UR4, 0x18 ;  /* 0x0000000405057291 */ /* 0x004fe2000f8ec03f */
[----:B------:R-:W-:Y:S01]  /*1630*/  IMAD.U32 R123, R2, 0x20, R123 ;  /* 0x00000020027b7824 */ /* 0x000fe200078e007b */
[----:B------:R-:W-:Y:S01]  /*1640*/  LOP3.LUT R131, R131, 0xfffffffc, RZ, 0xc0, !PT ;  /* 0xfffffffc83837812 */ /* 0x000fe200078ec0ff */
[----:B------:R-:W-:Y:S01]  /*1650*/  IMAD R19, R22, R5, R19 ;  /* 0x0000000516137224 */ /* 0x000fe200078e0213 */
[----:B------:R-:W-:Y:S01]  /*1660*/  UIADD3 UR4, UR5, 0x3000, URZ ;  /* 0x0000300005047890 */ /* 0x000fe2000fffe03f */
[----:B------:R-:W-:Y:S01]  /*1670*/  IMAD R2, R20, UR9, R21 ;  /* 0x0000000914027c24 */ /* 0x000fe2000f8e0215 */
        /* <DEDUP_REMOVED lines=21> */
[----:B------:R-:W-:Y:S01]  /*17d0*/  IMAD.SHL.U32 R5, R8, 0x40, RZ ;  /* 0x0000004008057824 */ /* 0x000fe200078e00ff */
[----:B------:R-:W-:Y:S01]  /*17e0*/  IADD3 R18, P0, R2, R132, RZ ;  /* 0x0000008402127210 */ /* 0x000fe20007f1e0ff */
[----:B------:R-:W-:Y:S01]  /*17f0*/  LDGSTS.E.BYPASS.LTC128B.128 [R123+0x1000], desc[UR14][R14.64+0x40] ;  /* 0x010000400e7b7fae */ /* 0x000fe2000b901d4e */
[----:B------:R-:W-:Y:S01]  /*1800*/  IMAD R4, R12, UR8, RZ ;  /* 0x000000080c047c24 */ /* 0x000fe2000f8e02ff */
[----:B------:R-:W-:Y:S01]  /*1810*/  LOP3.LUT P1, RZ, R8, 0x2, RZ, 0xc0, !PT ;  /* 0x0000000208ff7812 */ /* 0x000fe2000782c0ff */
[----:B------:R-:W-:Y:S01]  /*1820*/  IMAD.WIDE.U32 R20, R9, UR8, R20 ;  /* 0x0000000809147c25 */ /* 0x000fe2000f8e0014 */
[----:B------:R1:W-:Y:S01]  /*1830*/  LDGSTS.E.BYPASS.LTC128B.128 [R123+0x2000], desc[UR14][R14.64+0x80] ;  /* 0x020000800e7b7fae */ /* 0x0003e2000b901d4e */
[----:B------:R-:W-:-:S02]  /*1840*/  LOP3.LUT R5, R5, 0xc0, RZ, 0xc0, !PT ;  /* 0x000000c005057812 */ /* 0x000fc400078ec0ff */
[----:B------:R-:W-:Y:S01]  /*1850*/  IMAD.X R19, R122, 0x1, R133, P0 ;  /* 0x000000017a137824 */ /* 0x000fe200000e0685 */
[----:B------:R-:W-:Y:S01]  /*1860*/  LDGSTS.E.BYPASS.LTC128B.128 [R123+0x800], desc[UR14][R16.64] ;  /* 0x00800000107b7fae */ /* 0x000fe2000b901d4e */
[----:B------:R-:W-:Y:S01]  /*1870*/  IMAD R4, R9, UR9, R4 ;  /* 0x0000000909047c24 */ /* 0x000fe2000f8e0204 */
[----:B------:R-:W-:Y:S01]  /*1880*/  LEA R128, P0, R20, UR10, 0x1 ;  /* 0x0000000a14807c11 */ /* 0x000fe2000f8008ff */
[----:B------:R-:W-:Y:S01]  /*1890*/  IMAD.IADD R94, R33, 0x1, -R94 ;  /* 0x00000001215e7824 */ /* 0x000fe200078e0a5e */
[----:B------:R-:W-:Y:S01]  /*18a0*/  LDGSTS.E.BYPASS.LTC128B.128 [R123+0x1800], desc[UR14][R16.64+0x40] ;  /* 0x01800040107b7fae */ /* 0x000fe2000b901d4e */
[----:B------:R-:W-:Y:S01]  /*18b0*/  IMAD.IADD R4, R21, 0x1, R4 ;  /* 0x0000000115047824 */ /* 0x000fe200078e0204 */
[----:B------:R-:W-:Y:S01]  /*18c0*/  USHF.L.U32 UR10, UR8, 0x6, URZ ;  /* 0x00000006080a7899 */ /* 0x000fe2000800063f */
[----:B------:R-:W-:Y:S01]  /*18d0*/  IMAD R9, R98, 0x200, R93 ;  /* 0x0000020062097824 */ /* 0x000fe200078e025d */
[----:B------:R-:W-:Y:S01]  /*18e0*/  LDGSTS.E.BYPASS.LTC128B.128 [R123+0x2800], desc[UR14][R16.64+0x80] ;  /* 0x02800080107b7fae */ /* 0x000fe2000b901d4e */
[----:B------:R-:W-:Y:S01]  /*18f0*/  USHF.L.U64.HI UR8, UR8, 0x6, UR9 ;  /* 0x0000000608087899 */ /* 0x000fe20008010209 */
[----:B------:R-:W-:Y:S01]  /*1900*/  LEA.HI.X R129, R20, UR11, R4, 0x1, P0 ;  /* 0x0000000b14817c11 */ /* 0x000fe200080f0c04 */
[----:B------:R-:W-:Y:S01]  /*1910*/  IMAD R4, R94, 0x20, R9 ;  /* 0x000000205e047824 */ /* 0x000fe200078e0209 */
[----:B------:R-:W-:Y:S01]  /*1920*/  LDGSTS.E.BYPASS.LTC128B.128 [R123+0x3000], desc[UR14][R132.64] ;  /* 0x03000000847b7fae */ /* 0x000fe2000b901d4e */
[----:B------:R-:W-:-:S03]  /*1930*/  IMAD.IADD R131, R98, 0x1, -R131 ;  /* 0x0000000162837824 */ /* 0x000fc600078e0a83 */
[----:B------:R-:W-:Y:S04]  /*1940*/  LDGSTS.E.BYPASS.LTC128B.128 [R123+0x4000], desc[UR14][R132.64+0x40] ;  /* 0x04000040847b7fae */ /* 0x000fe8000b901d4e */
[----:B------:R-:W-:Y:S01]  /*1950*/  LDGSTS.E.BYPASS.LTC128B.128 [R123+0x5000], desc[UR14][R132.64+0x80] ;  /* 0x05000080847b7fae */ /* 0x000fe2000b901d4e */
[----:B-1----:R-:W-:-:S03]  /*1960*/  IMAD R15, R13, 0x8, R10 ;  /* 0x000000080d0f7824 */ /* 0x002fc600078e020a */
[----:B------:R-:W-:Y:S01]  /*1970*/  LDGSTS.E.BYPASS.LTC128B.128 [R123+0x3800], desc[UR14][R18.64] ;  /* 0x03800000127b7fae */ /* 0x000fe2000b901d4e */
[----:B------:R-:W-:Y:S02]  /*1980*/  IMAD.SHL.U32 R10, R13, 0x8, RZ ;  /* 0x000000080d0a7824 */ /* 0x000fe400078e00ff */
[----:B------:R-:W-:Y:S01]  /*1990*/  IMAD.U32 R0, R15, 0x20, R0 ;  /* 0x000000200f007824 */ /* 0x000fe200078e0000 */
[----:B------:R-:W-:Y:S02]  /*19a0*/  LDGSTS.E.BYPASS.LTC128B.128 [R123+0x4800], desc[UR14][R18.64+0x40] ;  /* 0x04800040127b7fae */ /* 0x000fe4000b901d4e */
[----:B------:R-:W-:Y:S02]  /*19b0*/  LOP3.LUT R10, R5, 0x8, R10, 0xf8, !PT ;  /* 0x00000008050a7812 */ /* 0x000fe400078ef80a */
[----:B------:R1:W-:Y:S01]  /*19c0*/  LDGSTS.E.BYPASS.LTC128B.128 [R123+0x5800], desc[UR14][R18.64+0x80] ;  /* 0x05800080127b7fae */ /* 0x0003e2000b901d4e */
[----:B------:R-:W-:Y:S02]  /*19d0*/  SHF.R.U32.HI R5, RZ, 0x3, R5 ;  /* 0x00000003ff057819 */ /* 0x000fe40000011605 */
[----:B------:R-:W-:Y:S01]  /*19e0*/  LEA R100, R0, UR5, 0x1 ;  /* 0x0000000500647c11 */ /* 0x000fe2000f8e08ff */
[----:B------:R-:W0:Y:S01]  /*19f0*/  LDGDEPBAR ;  /* 0x00000000000079af */ /* 0x000e220000000000 */
[----:B------:R-:W-:-:S02]  /*1a00*/  LOP3.LUT R5, R10, R5, RZ, 0x3c, !PT ;  /* 0x000000050a057212 */ /* 0x000fc400078e3cff */
[----:B------:R-:W-:Y:S02]  /*1a10*/  IADD3 R10, P0, R128, UR10, RZ ;  /* 0x0000000a800a7c10 */ /* 0x000fe4000ff1e0ff */
[----:B------:R-:W-:Y:S01]  /*1a20*/  LEA R120, R0, UR4, 0x1 ;  /* 0x0000000400787c11 */ /* 0x000fe2000f8e08ff */
[----:B------:R-:W-:Y:S01]  /*1a30*/  IMAD.IADD R121, R5, 0x1, R4 ;  /* 0x0000000105797824 */ /* 0x000fe200078e0204 */
[----:B------:R-:W-:Y:S01]  /*1a40*/  IADD3.X R11, R129, UR8, RZ, P0, !PT ;  /* 0x00000008810b7c10 */ /* 0x000fe200087fe4ff */
[----:B------:R-:W-:Y:S01]  /*1a50*/  IMAD.MOV.U32 R4, RZ, RZ, 0x20 ;  /* 0x00000020ff047424 */ /* 0x000fe200078e00ff */
[----:B------:R-:W-:Y:S01]  /*1a60*/  LOP3.LUT P0, RZ, R3, 0x2, RZ, 0xc0, !PT ;  /* 0x0000000203ff7812 */ /* 0x000fe2000780c0ff */
[----:B------:R-:W-:Y:S01]  /*1a70*/  ULDC UR4, c[0x0][0x39c] ;  /* 0x0000e70000047ab9 */ /* 0x000fe20000000800 */
[----:B------:R-:W-:Y:S02]  /*1a80*/  LEA R121, R121, UR5, 0x1 ;  /* 0x0000000579797c11 */ /* 0x000fe4000f8e08ff */
[----:B------:R-:W-:-:S02]  /*1a90*/  SEL R3, R4, 0xffffffe0, !P0 ;  /* 0xffffffe004037807 */ /* 0x000fc40004000000 */
[----:B------:R-:W-:-:S03]  /*1aa0*/  SEL R4, R4, 0xffffffe0, !P1 ;  /* 0xffffffe004047807 */ /* 0x000fc60004800000 */
        /* <DEDUP_REMOVED lines=13> */
[----:B-1----:R-:W-:Y:S04]  /*1b80*/  LDSM.16.M88.4 R16, [R121] ;  /* 0x000000007910783b */ /* 0x002fe80000000200 */
[----:B------:R-:W1:Y:S04]  /*1b90*/  LDSM.16.M88.4 R28, [R100+0x3000] ;  /* 0x00300000641c783b */ /* 0x000e680000000200 */
[----:B------:R-:W-:Y:S04]  /*1ba0*/  LDSM.16.M88.4 R76, [R119] ;  /* 0x00000000774c783b */ /* 0x000fe80000000200 */
[----:B------:R-:W-:Y:S04]  /*1bb0*/  LDSM.16.M88.4 R12, [R118] ;  /* 0x00000000760c783b */ /* 0x000fe80000000200 */
[----:B------:R-:W-:Y:S04]  /*1bc0*/  LDSM.16.M88.4 R52, [R121+0x1000] ;  /* 0x001000007934783b */ /* 0x000fe80000000200 */
[----:B------:R-:W-:Y:S04]  /*1bd0*/  LDSM.16.M88.4 R24, [R100+0x4000] ;  /* 0x004000006418783b */ /* 0x000fe80000000200 */
[----:B------:R-:W3:Y:S04]  /*1be0*/  LDSM.16.M88.4 R48, [R100+0x3400] ;  /* 0x003400006430783b */ /* 0x000ee80000000200 */
[----:B------:R-:W-:Y:S04]  /*1bf0*/  LDSM.16.M88.4 R44, [R119+0x1000] ;  /* 0x00100000772c783b */ /* 0x000fe80000000200 */
[----:B------:R-:W-:Y:S04]  /*1c00*/  LDSM.16.M88.4 R32, [R118+0x1000] ;  /* 0x001000007620783b */ /* 0x000fe80000000200 */
[----:B--2---:R-:W2:Y:S04]  /*1c10*/  LDSM.16.M88.4 R8, [R118+0x400] ;  /* 0x000400007608783b */ /* 0x004ea80000000200 */
[----:B------:R-:W4:Y:S01]  /*1c20*/  LDSM.16.M88.4 R60, [R100+0x3800] ;  /* 0x00380000643c783b */ /* 0x000f220000000200 */
[C---:B-1----:R-:W-:Y:S03]  /*1c30*/  HMMA.16816.F32.BF16 R20, R16.reuse, R28, RZ ;  /* 0x0000001c1014723c */ /* 0x042fe600000418ff */
[----:B------:R-:W-:Y:S04]  /*1c40*/  LDSM.16.M88.4 R84, [R100+0x5000] ;  /* 0x005000006454783b */ /* 0x000fe80000000200 */
[----:B------:R-:W1:Y:S01]  /*1c50*/  LDSM.16.M88.4 R80, [R100+0x3c00] ;  /* 0x003c00006450783b */ /* 0x000e620000000200 */
[C---:B------:R-:W-:Y:S03]  /*1c60*/  HMMA.16816.F32.BF16 R28, R16.reuse, R30, RZ ;  /* 0x0000001e101c723c */ /* 0x040fe600000418ff */
[----:B------:R-:W-:Y:S04]  /*1c70*/  LDSM.16.M88.4 R88, [R100+0x4400] ;  /* 0x004400006458783b */ /* 0x000fe80000000200 */
[----:B------:R-:W-:Y:S04]  /*1c80*/  LDSM.16.M88.4 R72, [R118+0x800] ;  /* 0x000800007648783b */ /* 0x000fe80000000200 */
[----:B------:R-:W-:Y:S01]  /*1c90*/  LDSM.16.M88.4 R68, [R118+0xc00] ;  /* 0x000c00007644783b */ /* 0x000fe20000000200 */
[----:B---3--:R-:W-:Y:S03]  /*1ca0*/  HMMA.16816.F32.BF16 R36, R16, R48, RZ ;  /* 0x000000301024723c */ /* 0x008fe600000418ff */
[----:B------:R-:W-:Y:S04]  /*1cb0*/  LDSM.16.M88.4 R40, [R118+0x1400] ;  /* 0x001400007628783b */ /* 0x000fe80000000200 */
[----:B------:R-:W0:Y:S01]  /*1cc0*/  LDGDEPBAR ;  /* 0x00000000000079af */ /* 0x000e220000000000 */
[C---:B------:R-:W-:Y:S06]  /*1cd0*/  HMMA.16816.F32.BF16 R20, R76.reuse, R12, R20 ;  /* 0x0000000c4c14723c */ /* 0x040fec0000041814 */
[----:B------:R-:W-:Y:S01]  /*1ce0*/  HMMA.16816.F32.BF16 R28, R76, R14, R28 ;  /* 0x0000000e4c1c723c */ /* 0x000fe2000004181c */
[----:B------:R-:W3:Y:S05]  /*1cf0*/  LDSM.16.M88.4 R12, [R121+0x2000] ;  /* 0x00200000790c783b */ /* 0x000eea0000000200 */
[----:B------:R-:W-:Y:S06]  /*1d00*/  HMMA.16816.F32.BF16 R48, R16, R50, RZ ;  /* 0x000000321030723c */ /* 0x000fec00000418ff */
[----:B--2---:R-:W-:Y:S06]  /*1d10*/  HMMA.16816.F32.BF16 R36, R76, R8, R36 ;  /* 0x000000084c24723c */ /* 0x004fec0000041824 */
[C---:B------:R-:W-:Y:S06]  /*1d20*/  HMMA.16816.F32.BF16 R20, R52.reuse, R24, R20 ;  /* 0x000000183414723c */ /* 0x040fec0000041814 */
[----:B------:R-:W-:Y:S01]  /*1d30*/  HMMA.16816.F32.BF16 R28, R52, R26, R28 ;  /* 0x0000001a341c723c */ /* 0x000fe2000004181c */
[----:B------:R-:W-:Y:S05]  /*1d40*/  LDSM.16.M88.4 R24, [R118+0x2000] ;  /* 0x002000007618783b */ /* 0x000fea0000000200 */
[----:B------:R-:W-:Y:S01]  /*1d50*/  HMMA.16816.F32.BF16 R48, R76, R10, R48 ;  /* 0x0000000a4c30723c */ /* 0x000fe20000041830 */
[----:B------:R-:W2:Y:S05]  /*1d60*/  LDSM.16.M88.4 R8, [R119+0x2000] ;  /* 0x002000007708783b */ /* 0x000eaa0000000200 */
[----:B----4-:R-:W-:Y:S06]  /*1d70*/  HMMA.16816.F32.BF16 R64, R16, R60, RZ ;  /* 0x0000003c1040723c */ /* 0x010fec00000418ff */
[C---:B------:R-:W-:Y:S06]  /*1d80*/  HMMA.16816.F32.BF16 R20, R44.reuse, R32, R20 ;  /* 0x000000202c14723c */ /* 0x040fec0000041814 */
[----:B------:R-:W-:Y:S01]  /*1d90*/  HMMA.16816.F32.BF16 R28, R44, R34, R28 ;  /* 0x000000222c1c723c */ /* 0x000fe2000004181c */
[----:B------:R-:W-:Y:S05]  /*1da0*/  LDSM.16.M88.4 R32, [R100+0x5400] ;  /* 0x005400006420783b */ /* 0x000fea0000000200 */
[C---:B------:R-:W-:Y:S06]  /*1db0*/  HMMA.16816.F32.BF16 R60, R16.reuse, R62, RZ ;  /* 0x0000003e103c723c */ /* 0x040fec00000418ff */
[----:B-1----:R-:W-:Y:S06]  /*1dc0*/  HMMA.16816.F32.BF16 R56, R16, R80, RZ ;  /* 0x000000501038723c */ /* 0x002fec00000418ff */
[----:B---3--:R-:W-:Y:S06]  /*1dd0*/  HMMA.16816.F32.BF16 R20, R12, R84, R20 ;  /* 0x000000540c14723c */ /* 0x008fec0000041814 */
[----:B------:R-:W-:Y:S01]  /*1de0*/  HMMA.16816.F32.BF16 R16, R16, R82, RZ ;  /* 0x000000521010723c */ /* 0x000fe200000418ff */
[----:B------:R-:W1:Y:S05]  /*1df0*/  LDSM.16.M88.4 R80, [R100+0x4800] ;  /* 0x004800006450783b */ /* 0x000e6a0000000200 */
[----:B------:R-:W-:Y:S06]  /*1e00*/  HMMA.16816.F32.BF16 R36, R52, R88, R36 ;  /* 0x000000583424723c */ /* 0x000fec0000041824 */
[----:B------:R-:W-:Y:S06]  /*1e10*/  HMMA.16816.F32.BF16 R64, R76, R72, R64 ;  /* 0x000000484c40723c */ /* 0x000fec0000041840 */
[----:B------:R-:W-:Y:S06]  /*1e20*/  HMMA.16816.F32.BF16 R28, R12, R86, R28 ;  /* 0x000000560c1c723c */ /* 0x000fec000004181c */
[----:B--2---:R-:W-:Y:S06]  /*1e30*/  HMMA.16816.F32.BF16 R20, R8, R24, R20 ;  /* 0x000000180814723c */ /* 0x004fec0000041814 */
[----:B------:R-:W-:Y:S01]  /*1e40*/  HMMA.16816.F32.BF16 R84, R76, R68, R56 ;  /* 0x000000444c54723c */ /* 0x000fe20000041838 */
[----:B------:R-:W2:Y:S05]  /*1e50*/  LDSM.16.M88.4 R56, [R118+0x1800] ;  /* 0x001800007638783b */ /* 0x000eaa0000000200 */
[----:B------:R-:W-:Y:S06]  /*1e60*/  HMMA.16816.F32.BF16 R48, R52, R90, R48 ;  /* 0x0000005a3430723c */ /* 0x000fec0000041830 */
[----:B------:R-:W-:Y:S06]  /*1e70*/  HMMA.16816.F32.BF16 R36, R44, R40, R36 ;  /* 0x000000282c24723c */ /* 0x000fec0000041824 */
[----:B-1----:R-:W-:Y:S01]  /*1e80*/  HMMA.16816.F32.BF16 R64, R52, R80, R64 ;  /* 0x000000503440723c */ /* 0x002fe20000041840 */
[----:B------:R-:W-:Y:S01]  /*1e90*/  FMUL.FTZ R0, R20, UR4 ;  /* 0x0000000414007c20 */ /* 0x000fe20008410000 */
[----:B------:R-:W-:Y:S01]  /*1ea0*/  FMUL.FTZ R3, R21, UR4 ;  /* 0x0000000415037c20 */ /* 0x000fe20008410000 */
[----:B------:R-:W-:Y:S01]  /*1eb0*/  FMUL.FTZ R40, R22, UR4 ;  /* 0x0000000416287c20 */ /* 0x000fe20008410000 */
[----:B------:R-:W-:-:S02]  /*1ec0*/  FMUL.FTZ R41, R23, UR4 ;  /* 0x0000000417297c20 */ /* 0x000fc40008410000 */
[----:B------:R-:W-:Y:S01]  /*1ed0*/  HMMA.16816.F32.BF16 R28, R8, R26, R28 ;  /* 0x0000001a081c723c */ /* 0x000fe2000004181c */
[----:B------:R-:W1:Y:S01]  /*1ee0*/  LDSM.16.M88.4 R20, [R100+0x4c00] ;  /* 0x004c00006414783b */ /* 0x000e620000000200 */
[----:B------:R-:W3:Y:S03]  /*1ef0*/  MUFU.TANH R3, R3 ;  /* 0x0000000300037308 */ /* 0x000ee60000002400 */
[----:B------:R-:W4:Y:S01]  /*1f00*/  LDSM.16.M88.4 R24, [R100+0x5800] ;  /* 0x005800006418783b */ /* 0x000f220000000200 */
[----:B------:R-:W-:Y:S03]  /*1f10*/  HMMA.16816.F32.BF16 R72, R76, R74, R60 ;  /* 0x0000004a4c48723c */ /* 0x000fe6000004183c */
[----:B------:R-:W-:Y:S01]  /*1f20*/  LDSM.16.M88.4 R60, [R118+0x2400] ;  /* 0x00240000763c783b */ /* 0x000fe20000000200 */
[----:B------:R-:W5:Y:S02]  /*1f30*/  MUFU.TANH R41, R41 ;  /* 0x0000002900297308 */ /* 0x000f640000002400 */
[C---:B------:R-:W-:Y:S06]  /*1f40*/  HMMA.16816.F32.BF16 R48, R44.reuse, R42, R48 ;  /* 0x0000002a2c30723c */ /* 0x040fec0000041830 */
[----:B--2---:R-:W-:Y:S01]  /*1f50*/  HMMA.16816.F32.BF16 R64, R44, R56, R64 ;  /* 0x000000382c40723c */ /* 0x004fe20000041840 */
[----:B------:R-:W2:Y:S05]  /*1f60*/  MUFU.TANH R0, R0 ;  /* 0x0000000000007308 */ /* 0x000eaa0000002400 */
[----:B------:R-:W-:Y:S01]  /*1f70*/  FMUL.FTZ R42, R28, UR4 ;  /* 0x000000041c2a7c20 */ /* 0x000fe20008410000 */
[----:B------:R-:W-:Y:S01]  /*1f80*/  FMUL.FTZ R43, R29, UR4 ;  /* 0x000000041d2b7c20 */ /* 0x000fe20008410000 */
[----:B------:R-:W-:Y:S01]  /*1f90*/  HMMA.16816.F32.BF16 R16, R76, R70, R16 ;  /* 0x000000464c10723c */ /* 0x000fe20000041810 */
[----:B------:R-:W-:Y:S01]  /*1fa0*/  FMUL.FTZ R56, R30, UR4 ;  /* 0x000000041e387c20 */ /* 0x000fe20008410000 */
[----:B------:R-:W-:Y:S01]  /*1fb0*/  FMUL.FTZ R57, R31, UR4 ;  /* 0x000000041f397c20 */ /* 0x000fe20008410000 */
[----:B------:R-:W2:Y:S01]  /*1fc0*/  MUFU.TANH R40, R40 ;  /* 0x0000002800287308 */ /* 0x000ea20000002400 */
[----:B------:R-:W3:Y:S02]  /*1fd0*/  LDSM.16.M88.4 R28, [R118+0x1c00] ;  /* 0x001c0000761c783b */ /* 0x000ee40000000200 */
[----:B------:R-:W-:Y:S05]  /*1fe0*/  HMMA.16816.F32.BF16 R72, R52, R82, R72 ;  /* 0x000000523448723c */ /* 0x000fea0000041848 */
[----:B------:R-:W2:Y:S01]  /*1ff0*/  MUFU.TANH R42, R42 ;  /* 0x0000002a002a7308 */ /* 0x000ea20000002400 */
[----:B------:R-:W-:Y:S06]  /*2000*/  HMMA.16816.F32.BF16 R36, R12, R32, R36 ;  /* 0x000000200c24723c */ /* 0x000fec0000041824 */
[----:B-1----:R-:W-:Y:S01]  /*2010*/  HMMA.16816.F32.BF16 R84, R52, R20, R84 ;  /* 0x000000143454723c */ /* 0x002fe20000041854 */
[----:B------:R-:W1:Y:S05]  /*2020*/  MUFU.TANH R56, R56 ;  /* 0x0000003800387308 */ /* 0x000e6a0000002400 */
[----:B------:R-:W-:Y:S01]  /*2030*/  HMMA.16816.F32.BF16 R48, R12, R34, R48 ;  /* 0x000000220c30723c */ /* 0x000fe20000041830 */
[----:B------:R-:W5:Y:S02]  /*2040*/  LDSM.16.M88.4 R32, [R118+0x2800] ;  /* 0x002800007620783b */ /* 0x000f640000000200 */
[----:B------:R-:W1:Y:S03]  /*2050*/  MUFU.TANH R43, R43 ;  /* 0x0000002b002b7308 */ /* 0x000e660000002400 */
[----:B------:R-:W-:Y:S01]  /*2060*/  HMMA.16816.F32.BF16 R20, R52, R22, R16 ;  /* 0x000000163414723c */ /* 0x000fe20000041810 */
[----:B------:R-:W2:Y:S04]  /*2070*/  LDSM.16.M88.4 R16, [R100+0x5c00] ;  /* 0x005c00006410783b */ /* 0x000ea80000000200 */
[----:B------:R-:W1:Y:S01]  /*2080*/  MUFU.TANH R57, R57 ;  /* 0x0000003900397308 */ /* 0x000e620000002400 */
[----:B------:R-:W-:Y:S06]  /*2090*/  HMMA.16816.F32.BF16 R72, R44, R58, R72 ;  /* 0x0000003a2c48723c */ /* 0x000fec0000041848 */
[----:B----4-:R-:W-:Y:S06]  /*20a0*/  HMMA.16816.F32.BF16 R64, R12, R24, R64 ;  /* 0x000000180c40723c */ /* 0x010fec0000041840 */
[----:B---3--:R-:W-:Y:S06]  /*20b0*/  HMMA.16816.F32.BF16 R84, R44, R28, R84 ;  /* 0x0000001c2c54723c */ /* 0x008fec0000041854 */
[----:B------:R-:W-:Y:S06]  /*20c0*/  HMMA.16816.F32.BF16 R36, R8, R60, R36 ;  /* 0x0000003c0824723c */ /* 0x000fec0000041824 */
[----:B------:R-:W-:Y:S01]  /*20d0*/  HMMA.16816.F32.BF16 R28, R44, R30, R20 ;  /* 0x0000001e2c1c723c */ /* 0x000fe20000041814 */
[----:B------:R-:W3:Y:S01]  /*20e0*/  LDSM.16.M88.4 R20, [R118+0x2c00] ;  /* 0x002c00007614783b */ /* 0x000ee20000000200 */
[----:B------:R-:W-:-:S04]  /*20f0*/  DEPBAR.LE SB0, 0x0 ;  /* 0x000080000000791a */ /* 0x000fc80000000000 */
[----:B------:R-:W-:Y:S06]  /*2100*/  HMMA.16816.F32.BF16 R72, R12, R26, R72 ;  /* 0x0000001a0c48723c */ /* 0x000fec0000041848 */
[----:B-----5:R-:W-:Y:S06]  /*2110*/  HMMA.16816.F32.BF16 R64, R8, R32, R64 ;  /* 0x000000200840723c */ /* 0x020fec0000041840 */
[----:B--2---:R-:W-:Y:S01]  /*2120*/  HMMA.16816.F32.BF16 R84, R12, R16, R84 ;  /* 0x000000100c54723c */ /* 0x004fe20000041854 */
[----:B------:R-:W-:Y:S01]  /*2130*/  LOP3.LUT R33, R97, 0xffffffe0, RZ, 0xc0, !PT ;  /* 0xffffffe061217812 */ /* 0x000fe200078ec0ff */
[----:B------:R-:W-:Y:S01]  /*2140*/  FMUL.FTZ R25, R38, UR4 ;  /* 0x0000000426197c20 */ /* 0x000fe20008410000 */
[----:B------:R-:W-:Y:S01]  /*2150*/  FMUL.FTZ R24, R37, UR4 ;  /* 0x0000000425187c20 */ /* 0x000fe20008410000 */
[----:B------:R-:W-:Y:S01]  /*2160*/  FMUL.FTZ R37, R39, UR4 ;  /* 0x0000000427257c20 */ /* 0x000fe20008410000 */
[----:B------:R-:W-:Y:S01]  /*2170*/  FMUL.FTZ R36, R36, UR4 ;  /* 0x0000000424247c20 */ /* 0x000fe20008410000 */
[----:B------:R-:W-:Y:S01]  /*2180*/  IMAD.IADD R38, R96, 0x1, -R33 ;  /* 0x0000000160267824 */ /* 0x000fe200078e0a21 */
[C---:B------:R-:W-:Y:S01]  /*2190*/  HMMA.16816.F32.BF16 R48, R8.reuse, R62, R48 ;  /* 0x0000003e0830723c */ /* 0x040fe20000041830 */
[----:B------:R-:W-:Y:S01]  /*21a0*/  IMAD.SHL.U32 R16, R92, 0x40, RZ ;  /* 0x000000405c107824 */ /* 0x000fe200078e00ff */
[----:B------:R-:W2:Y:S04]  /*21b0*/  MUFU.TANH R24, R24 ;  /* 0x0000001800187308 */ /* 0x000ea80000002400 */
[----:B------:R-:W-:Y:S04]  /*21c0*/  HMMA.16816.F32.BF16 R72, R8, R34, R72 ;  /* 0x000000220848723c */ /* 0x000fe80000041848 */
[----:B------:R-:W4:Y:S01]  /*21d0*/  MUFU.TANH R37, R37 ;  /* 0x0000002500257308 */ /* 0x000f220000002400 */
[----:B------:R-:W-:Y:S01]  /*21e0*/  FMUL.FTZ R64, R64, UR4 ;  /* 0x0000000440407c20 */ /* 0x000fe20008410000 */
[----:B------:R-:W-:Y:S01]  /*21f0*/  HMMA.16816.F32.BF16 R28, R12, R18, R28 ;  /* 0x000000120c1c723c */ /* 0x000fe2000004181c */
[----:B------:R-:W-:Y:S01]  /*2200*/  SHF.R.S32.HI R35, RZ, 0x1f, R38 ;  /* 0x0000001fff237819 */ /* 0x000fe20000011426 */
[----:B------:R-:W-:Y:S01]  /*2210*/  FMUL.FTZ R66, R66, UR4 ;  /* 0x0000000442427c20 */ /* 0x000fe20008410000 */
[----:B------:R-:W-:-:S02]  /*2220*/  IMAD R34, R94, 0x20, R93 ;  /* 0x000000205e227824 */ /* 0x000fc400078e025d */
[----:B------:R-:W-:Y:S01]  /*2230*/  FMUL.FTZ R39, R67, UR4 ;  /* 0x0000000443277c20 */ /* 0x000fe20008410000 */
[----:B------:R-:W-:Y:S01]  /*2240*/  LEA.HI R130, R35, R38, RZ, 0x2 ;  /* 0x0000002623827211 */ /* 0x000fe200078f10ff */
[----:B------:R-:W-:Y:S01]  /*2250*/  IMAD.SHL.U32 R35, R96, 0x2, RZ ;  /* 0x0000000260237824 */ /* 0x000fe200078e00ff */
[----:B---3--:R-:W-:Y:S01]  /*2260*/  HMMA.16816.F32.BF16 R84, R8, R20, R84 ;  /* 0x000000140854723c */ /* 0x008fe20000041854 */
[----:B------:R-:W3:Y:S01]  /*2270*/  MUFU.TANH R36, R36 ;  /* 0x0000002400247308 */ /* 0x000ee20000002400 */
[----:B------:R-:W-:Y:S01]  /*2280*/  SHF.R.S32.HI R130, RZ, 0x2, R130 ;  /* 0x00000002ff827819 */ /* 0x000fe20000011482 */
[----:B------:R-:W-:Y:S01]  /*2290*/  FMUL.FTZ R65, R65, UR4 ;  /* 0x0000000441417c20 */ /* 0x000fe20008410000 */
[----:B------:R-:W-:Y:S01]  /*22a0*/  LOP3.LUT R35, R16, 0x6, R35, 0xf8, !PT ;  /* 0x0000000610237812 */ /* 0x000fe200078ef823 */
[----:B------:R-:W-:Y:S01]  /*22b0*/  FMUL.FTZ R26, R48, UR4 ;  /* 0x00000004301a7c20 */ /* 0x000fe20008410000 */
[----:B------:R-:W-:Y:S01]  /*22c0*/  IADD3 R44, R99, 0x1, R130 ;  /* 0x00000001632c7810 */ /* 0x000fe20007ffe082 */
[----:B------:R-:W-:Y:S01]  /*22d0*/  FMUL.FTZ R32, R50, UR4 ;  /* 0x0000000432207c20 */ /* 0x000fe20008410000 */
[----:B------:R-:W-:Y:S01]  /*22e0*/  FMUL.FTZ R27, R49, UR4 ;  /* 0x00000004311b7c20 */ /* 0x000fe20008410000 */
[----:B------:R-:W-:Y:S01]  /*22f0*/  VIADD R45, R35, 0xffffffc1 ;  /* 0xffffffc1232d7836 */ /* 0x000fe20000000000 */
[----:B------:R-:W-:Y:S01]  /*2300*/  IADD3 R44, R95, -UR13, R44 ;  /* 0x8000000d5f2c7c10 */ /* 0x000fe2000fffe02c */
[C---:B------:R-:W-:Y:S01]  /*2310*/  VIADD R46, R35.reuse, 0xffffffc0 ;  /* 0xffffffc0232e7836 */ /* 0x040fe20000000000 */
[----:B------:R-:W5:Y:S01]  /*2320*/  MUFU.TANH R26, R26 ;  /* 0x0000001a001a7308 */ /* 0x000f620000002400 */
[----:B------:R-:W-:-:S02]  /*2330*/  VIADD R13, R35, 0xffffffd0 ;  /* 0xffffffd0230d7836 */ /* 0x000fc40000000000 */
[----:B------:R-:W-:Y:S01]  /*2340*/  FMUL.FTZ R72, R72, UR4 ;  /* 0x0000000448487c20 */ /* 0x000fe20008410000 */
[----:B------:R-:W-:Y:S02]  /*2350*/  VIADD R44, R44, UR12 ;  /* 0x0000000c2c2c7c36 */ /* 0x000fe40008000000 */
[----:B------:R-:W-:Y:S01]  /*2360*/  FMUL.FTZ R51, R51, UR4 ;  /* 0x0000000433337c20 */ /* 0x000fe20008410000 */
[C---:B------:R-:W-:Y:S01]  /*2370*/  VIADD R20, R35.reuse, 0xffffffc9 ;  /* 0xffffffc923147836 */ /* 0x040fe20000000000 */
[----:B------:R-:W-:Y:S01]  /*2380*/  HMMA.16816.F32.BF16 R28, R8, R22, R28 ;  /* 0x00000016081c723c */ /* 0x000fe2000004181c */
[C---:B------:R-:W-:Y:S01]  /*2390*/  VIADD R14, R35.reuse, 0xffffffd1 ;  /* 0xffffffd1230e7836 */ /* 0x040fe20000000000 */
[C---:B------:R-:W-:Y:S01]  /*23a0*/  VIMNMX R38, R44.reuse, R95, PT ;  /* 0x0000005f2c267248 */ /* 0x040fe20003fe0100 */
[----:B------:R-:W5:Y:S01]  /*23b0*/  MUFU.TANH R32, R32 ;  /* 0x0000002000207308 */ /* 0x000f620000002400 */
[----:B------:R-:W-:Y:S01]  /*23c0*/  VIADDMNMX R17, R44, 0x8, R95, PT ;  /* 0x000000082c117846 */ /* 0x000fe2000380015f */
[----:B------:R-:W-:Y:S01]  /*23d0*/  VIADD R44, R35, 0xffffffc8 ;  /* 0xffffffc8232c7836 */ /* 0x000fe20000000000 */
[-C--:B------:R-:W-:Y:S01]  /*23e0*/  ISETP.GE.AND P0, PT, R45, R38.reuse, PT ;  /* 0x000000262d00720c */ /* 0x080fe20003f06270 */
[----:B------:R-:W-:Y:S01]  /*23f0*/  VIADD R8, R35, 0xffffffe0 ;  /* 0xffffffe023087836 */ /* 0x000fe20000000000 */
[-C--:B------:R-:W-:Y:S01]  /*2400*/  ISETP.GE.AND P3, PT, R45, R17.reuse, PT ;  /* 0x000000112d00720c */ /* 0x080fe20003f66270 */
[----:B------:R-:W-:Y:S01]  /*2410*/  FMUL.FTZ R85, R85, UR4 ;  /* 0x0000000455557c20 */ /* 0x000fe20008410000 */
[CC--:B------:R-:W-:Y:S01]  /*2420*/  ISETP.GE.AND P2, PT, R46.reuse, R38.reuse, PT ;  /* 0x000000262e00720c */ /* 0x0c0fe20003f46270 */
[----:B------:R-:W5:Y:S01]  /*2430*/  MUFU.TANH R106, R64 ;  /* 0x00000040006a7308 */ /* 0x000f620000002400 */
[-C--:B------:R-:W-:Y:S01]  /*2440*/  ISETP.GE.AND P1, PT, R46, R17.reuse, PT ;  /* 0x000000112e00720c */ /* 0x080fe20003f26270 */
[C---:B------:R-:W-:Y:S01]  /*2450*/  VIADD R9, R35.reuse, 0xffffffd9 ;  /* 0xffffffd923097836 */ /* 0x040fe20000000000 */
[-C--:B------:R-:W-:Y:S01]  /*2460*/  ISETP.GE.AND P5, PT, R44, R38.reuse, PT ;  /* 0x000000262c00720c */ /* 0x080fe20003fa6270 */
[----:B------:R-:W-:Y:S01]  /*2470*/  FMUL.FTZ R74, R74, UR4 ;  /* 0x000000044a4a7c20 */ /* 0x000fe20008410000 */
[-C--:B------:R-:W-:Y:S01]  /*2480*/  ISETP.GE.AND P4, PT, R44, R17.reuse, PT ;  /* 0x000000112c00720c */ /* 0x080fe20003f86270 */
[----:B------:R-:W-:Y:S01]  /*2490*/  VIADD R10, R35, 0xffffffe9 ;  /* 0xffffffe9230a7836 */ /* 0x000fe20000000000 */
[----:B------:R-:W-:Y:S01]  /*24a0*/  FSEL R12, R3, -INF , !P0 ;  /* 0xff800000030c7808 */ /* 0x000fe20004000000 */
[----:B------:R-:W5:Y:S01]  /*24b0*/  MUFU.TANH R103, R66 ;  /* 0x0000004200677308 */ /* 0x000f620000002400 */
[----:B------:R-:W-:Y:S01]  /*24c0*/  FSEL R41, R41, -INF , !P3 ;  /* 0xff80000029297808 */ /* 0x000fe20005800000 */
[----:B------:R-:W-:Y:S01]  /*24d0*/  VIADD R18, R35, 0xffffffe8 ;  /* 0xffffffe823127836 */ /* 0x000fe20000000000 */
[----:B------:R-:W-:Y:S01]  /*24e0*/  FSEL R0, R0, -INF , !P2 ;  /* 0xff80000000007808 */ /* 0x000fe20005000000 */
[----:B------:R-:W-:Y:S01]  /*24f0*/  FMUL.FTZ R73, R73, UR4 ;  /* 0x0000000449497c20 */ /* 0x000fe20008410000 */
[----:B------:R-:W-:Y:S01]  /*2500*/  FSEL R19, R40, -INF , !P1 ;  /* 0xff80000028137808 */ /* 0x000fe20004800000 */
[----:B------:R-:W-:Y:S01]  /*2510*/  FMUL.FTZ R75, R75, UR4 ;  /* 0x000000044b4b7c20 */ /* 0x000fe20008410000 */
[CC--:B------:R-:W-:Y:S01]  /*2520*/  ISETP.GE.AND P0, PT, R13.reuse, R38.reuse, PT ;  /* 0x000000260d00720c */ /* 0x0c0fe20003f06270 */
[----:B------:R-:W5:Y:S01]  /*2530*/  MUFU.TANH R27, R27 ;  /* 0x0000001b001b7308 */ /* 0x000f620000002400 */
[-C--:B------:R-:W-:Y:S01]  /*2540*/  ISETP.GE.AND P3, PT, R13, R17.reuse, PT ;  /* 0x000000110d00720c */ /* 0x080fe20003f66270 */
[----:B------:R-:W-:Y:S01]  /*2550*/  VIADD R13, R35, 0xffffffd8 ;  /* 0xffffffd8230d7836 */ /* 0x000fe20000000000 */
[-C--:B------:R-:W-:Y:S01]  /*2560*/  ISETP.GE.AND P2, PT, R20, R38.reuse, PT ;  /* 0x000000261400720c */ /* 0x080fe20003f46270 */
[----:B------:R-:W-:Y:S01]  /*2570*/  FMUL.FTZ R84, R84, UR4 ;  /* 0x0000000454547c20 */ /* 0x000fe20008410000 */
[-C--:B------:R-:W-:Y:S01]  /*2580*/  ISETP.GE.AND P1, PT, R20, R17.reuse, PT ;  /* 0x000000111400720c */ /* 0x080fe20003f26270 */
[----:B------:R-:W-:Y:S01]  /*2590*/  FMUL.FTZ R86, R86, UR4 ;  /* 0x0000000456567c20 */ /* 0x000fe20008410000 */
[----:B------:R-:W-:Y:S01]  /*25a0*/  FSEL R42, R42, -INF , !P5 ;  /* 0xff8000002a2a7808 */ /* 0x000fe20006800000 */
[----:B------:R-:W5:Y:S01]  /*25b0*/  MUFU.TANH R25, R25 ;  /* 0x0000001900197308 */ /* 0x000f620000002400 */
[----:B-1----:R-:W-:Y:S01]  /*25c0*/  FSEL R3, R56, -INF , !P4 ;  /* 0xff80000038037808 */ /* 0x002fe20006000000 */
[----:B------:R-:W-:Y:S01]  /*25d0*/  FMUL.FTZ R87, R87, UR4 ;  /* 0x0000000457577c20 */ /* 0x000fe20008410000 */
[-C--:B------:R-:W-:Y:S01]  /*25e0*/  ISETP.GE.AND P5, PT, R14, R38.reuse, PT ;  /* 0x000000260e00720c */ /* 0x080fe20003fa6270 */
[----:B------:R-:W-:Y:S01]  /*25f0*/  FMUL.FTZ R28, R28, UR4 ;  /* 0x000000041c1c7c20 */ /* 0x000fe20008410000 */
[-C--:B------:R-:W-:Y:S01]  /*2600*/  ISETP.GE.AND P4, PT, R14, R17.reuse, PT ;  /* 0x000000110e00720c */ /* 0x080fe20003f86270 */
[----:B------:R-:W-:Y:S01]  /*2610*/  FMUL.FTZ R29, R29, UR4 ;  /* 0x000000041d1d7c20 */ /* 0x000fe20008410000 */
[----:B------:R-:W-:Y:S01]  /*2620*/  FSEL R14, R43, -INF , !P2 ;  /* 0xff8000002b0e7808 */ /* 0x000fe20005000000 */
[----:B------:R-:W1:Y:S01]  /*2630*/  MUFU.TANH R94, R72 ;  /* 0x00000048005e7308 */ /* 0x000e620000002400 */
[----:B------:R-:W-:Y:S01]  /*2640*/  FSEL R57, R57, -INF , !P1 ;  /* 0xff80000039397808 */ /* 0x000fe20004800000 */
[----:B------:R-:W-:Y:S01]  /*2650*/  FMUL.FTZ R30, R30, UR4 ;  /* 0x000000041e1e7c20 */ /* 0x000fe20008410000 */
[----:B------:R-:W-:Y:S01]  /*2660*/  ISETP.GE.AND P2, PT, R13, R38, PT ;  /* 0x000000260d00720c */ /* 0x000fe20003f46270 */
[----:B------:R-:W-:Y:S01]  /*2670*/  FMUL.FTZ R31, R31, UR4 ;  /* 0x000000041f1f7c20 */ /* 0x000fe20008410000 */
[----:B------:R-:W-:Y:S01]  /*2680*/  ISETP.GE.AND P1, PT, R13, R17, PT ;  /* 0x000000110d00720c */ /* 0x000fe20003f26270 */
[----:B------:R-:W-:Y:S01]  /*2690*/  IMAD.IADD R117, R5, 0x1, R34 ;  /* 0x0000000105757824 */ /* 0x000fe200078e0222 */
[----:B--2---:R-:W-:Y:S01]  /*26a0*/  FSEL R24, R24, -INF , !P5 ;  /* 0xff80000018187808 */ /* 0x004fe20006800000 */
[----:B------:R-:W2:Y:S01]  /*26b0*/  MUFU.TANH R33, R51 ;  /* 0x0000003300217308 */ /* 0x000ea20000002400 */
[----:B----4-:R-:W-:-:S02]  /*26c0*/  FSEL R13, R37, -INF , !P4 ;  /* 0xff800000250d7808 */ /* 0x010fc40006000000 */
[CC--:B------:R-:W-:Y:S02]  /*26d0*/  ISETP.GE.AND P5, PT, R8.reuse, R38.reuse, PT ;  /* 0x000000260800720c */ /* 0x0c0fe40003fa6270 */
[----:B------:R-:W-:Y:S01]  /*26e0*/  ISETP.GE.AND P4, PT, R8, R17, PT ;  /* 0x000000110800720c */ /* 0x000fe20003f86270 */
[----:B------:R-:W-:Y:S01]  /*26f0*/  VIADD R8, R35, 0xffffffe1 ;  /* 0xffffffe123087836 */ /* 0x000fe20000000000 */
[----:B---3--:R-:W-:Y:S01]  /*2700*/  FSEL R36, R36, -INF , !P0 ;  /* 0xff80000024247808 */ /* 0x008fe20004000000 */
[----:B------:R-:W3:Y:S01]  /*2710*/  MUFU.TANH R100, R85 ;  /* 0x0000005500647308 */ /* 0x000ee20000002400 */
[----:B------:R-:W-:Y:S02]  /*2720*/  ISETP.GE.AND P0, PT, R9, R38, PT ;  /* 0x000000260900720c */ /* 0x000fe40003f06270 */
[----:B-----5:R-:W-:Y:S02]  /*2730*/  FSEL R26, R26, -INF , !P2 ;  /* 0xff8000001a1a7808 */ /* 0x020fe40005000000 */
[----:B------:R-:W-:-:S02]  /*2740*/  FSEL R11, R32, -INF , !P1 ;  /* 0xff800000200b7808 */ /* 0x000fc40004800000 */
[CC--:B------:R-:W-:Y:S01]  /*2750*/  ISETP.GE.AND P2, PT, R8.reuse, R38.reuse, PT ;  /* 0x000000260800720c */ /* 0x0c0fe20003f46270 */
[----:B------:R-:W4:Y:S01]  /*2760*/  MUFU.TANH R101, R74 ;  /* 0x0000004a00657308 */ /* 0x000f220000002400 */
[----:B------:R-:W-:Y:S02]  /*2770*/  ISETP.GE.AND P1, PT, R8, R17, PT ;  /* 0x000000110800720c */ /* 0x000fe40003f26270 */
[----:B------:R-:W-:Y:S02]  /*2780*/  FSEL R106, R106, -INF , !P5 ;  /* 0xff8000006a6a7808 */ /* 0x000fe40006800000 */
[----:B------:R-:W-:Y:S02]  /*2790*/  FSEL R103, R103, -INF , !P4 ;  /* 0xff80000067677808 */ /* 0x000fe40006000000 */
[----:B------:R-:W-:Y:S01]  /*27a0*/  FSEL R8, R27, -INF , !P0 ;  /* 0xff8000001b087808 */ /* 0x000fe20004000000 */
[----:B------:R-:W5:Y:S01]  /*27b0*/  MUFU.TANH R104, R65 ;  /* 0x0000004100687308 */ /* 0x000f620000002400 */
[----:B------:R-:W-:-:S02]  /*27c0*/  ISETP.GE.AND P5, PT, R10, R38, PT ;  /* 0x000000260a00720c */ /* 0x000fc40003fa6270 */
[-C--:B------:R-:W-:Y:S01]  /*27d0*/  ISETP.GE.AND P4, PT, R10, R17.reuse, PT ;  /* 0x000000110a00720c */ /* 0x080fe20003f86270 */
[----:B------:R-:W-:Y:S01]  /*27e0*/  VIADD R10, R35, 0xfffffff1 ;  /* 0xfffffff1230a7836 */ /* 0x000fe20000000000 */
[-C--:B------:R-:W-:Y:S02]  /*27f0*/  ISETP.GE.AND P0, PT, R18, R38.reuse, PT ;  /* 0x000000261200720c */ /* 0x080fe40003f06270 */
[----:B------:R-:W-:Y:S01]  /*2800*/  FSEL R15, R25, -INF , !P3 ;  /* 0xff800000190f7808 */ /* 0x000fe20005800000 */
[----:B------:R-:W5:Y:S01]  /*2810*/  MUFU.TANH R39, R39 ;  /* 0x0000002700277308 */ /* 0x000f620000002400 */
[----:B------:R-:W-:Y:S02]  /*2820*/  ISETP.GE.AND P3, PT, R9, R17, PT ;  /* 0x000000110900720c */ /* 0x000fe40003f66270 */
[----:B-1----:R-:W-:Y:S02]  /*2830*/  FSEL R94, R94, -INF , !P0 ;  /* 0xff8000005e5e7808 */ /* 0x002fe40004000000 */
[----:B------:R-:W-:-:S02]  /*2840*/  ISETP.GE.AND P0, PT, R10, R38, PT ;  /* 0x000000260a00720c */ /* 0x000fc40003f06270 */
[----:B--2---:R-:W-:Y:S01]  /*2850*/  FSEL R9, R33, -INF , !P3 ;  /* 0xff80000021097808 */ /* 0x004fe20005800000 */
[----:B------:R-:W1:Y:S01]  /*2860*/  MUFU.TANH R90, R73 ;  /* 0x00000049005a7308 */ /* 0x000e620000002400 */
[-C--:B------:R-:W-:Y:S01]  /*2870*/  ISETP.GE.AND P3, PT, R18, R17.reuse, PT ;  /* 0x000000111200720c */ /* 0x080fe20003f66270 */
[----:B------:R-:W-:Y:S01]  /*2880*/  VIADD R18, R35, 0xfffffff0 ;  /* 0xfffffff023127836 */ /* 0x000fe20000000000 */
[----:B---3--:R-:W-:Y:S02]  /*2890*/  FSEL R100, R100, -INF , !P0 ;  /* 0xff80000064647808 */ /* 0x008fe40004000000 */
[----:B------:R-:W-:Y:S02]  /*28a0*/  ISETP.GE.AND P0, PT, R92, 0x2, PT ;  /* 0x000000025c00780c */ /* 0x000fe40003f06270 */
[----:B----4-:R-:W-:Y:S01]  /*28b0*/  FSEL R101, R101, -INF , !P3 ;  /* 0xff80000065657808 */ /* 0x010fe20005800000 */
[----:B------:R-:W2:Y:S01]  /*28c0*/  MUFU.TANH R97, R75 ;  /* 0x0000004b00617308 */ /* 0x000ea20000002400 */
[----:B------:R-:W-:Y:S01]  /*28d0*/  ISETP.GE.AND P3, PT, R10, R17, PT ;  /* 0x000000110a00720c */ /* 0x000fe20003f66270 */
[C---:B------:R-:W-:Y:S01]  /*28e0*/  VIADD R10, R35.reuse, 0xfffffff8 ;  /* 0xfffffff8230a7836 */ /* 0x040fe20000000000 */
[----:B-----5:R-:W-:Y:S01]  /*28f0*/  FSEL R104, R104, -INF , !P2 ;  /* 0xff80000068687808 */ /* 0x020fe20005000000 */
[----:B------:R-:W-:Y:S01]  /*2900*/  VIADD R35, R35, 0xfffffff9 ;  /* 0xfffffff923237836 */ /* 0x000fe20000000000 */
[----:B------:R-:W-:-:S02]  /*2910*/  FSEL R95, R39, -INF , !P1 ;  /* 0xff800000275f7808 */ /* 0x000fc40004800000 */
[CC--:B------:R-:W-:Y:S01]  /*2920*/  ISETP.GE.AND P2, PT, R18.reuse, R38.reuse, PT ;  /* 0x000000261200720c */ /* 0x0c0fe20003f46270 */
[----:B------:R-:W3:Y:S01]  /*2930*/  MUFU.TANH R98, R84 ;  /* 0x0000005400627308 */ /* 0x000ee20000002400 */
[----:B------:R-:W-:Y:S02]  /*2940*/  ISETP.GE.AND P1, PT, R18, R17, PT ;  /* 0x000000111200720c */ /* 0x000fe40003f26270 */
[----:B-1----:R-:W-:Y:S02]  /*2950*/  FSEL R90, R90, -INF , !P5 ;  /* 0xff8000005a5a7808 */ /* 0x002fe40006800000 */
[----:B------:R-:W-:-:S03]  /*2960*/  ISETP.GE.AND P5, PT, R10, R38, PT ;  /* 0x000000260a00720c */ /* 0x000fc60003fa6270 */
        /* <DEDUP_REMOVED lines=81> */
.L_x_5100:
[----:B------:R-:W-:-:S04]  /*2e80*/  IADD3 R2, -R2, RZ, RZ ;  /* 0x000000ff02027210 */ /* 0x000fc80007ffe1ff */
[----:B------:R-:W-:-:S07]  /*2e90*/  SHF.R.S32.HI R7, RZ, 0x1f, R2 ;  /* 0x0000001fff077819 */ /* 0x000fce0000011402 */
.L_x_5101:
        /* <DEDUP_REMOVED lines=14> */
.L_x_5099:
        /* <DEDUP_REMOVED lines=32> */
[----:B-1----:R-:W1:Y:S03]  /*3180*/  SHFL.BFLY PT, R7, R10, 0x2, 0x1f ;  /* 0x0c401f000a077f89 */ /* 0x002e6600000e0000 */
        /* <DEDUP_REMOVED lines=23> */
[----:B------:R-:W-:Y:S01]  /*3300*/  LDSM.16.MT88.4 R4, [R116+0x8000] ;  /* 0x008000007404783b */ /* 0x000fe20000004200 */
        /* <DEDUP_REMOVED lines=12> */
[----:B------:R-:W-:Y:S01]  /*33d0*/  FFMA.FTZ R3, R8, UR4, -R99 ;  /* 0x0000000408037c23 */ /* 0x000fe20008010863 */
[--C-:B------:R-:W-:Y:S01]  /*33e0*/  FFMA.FTZ R28, R15, UR4, -R88.reuse ;  /* 0x000000040f1c7c23 */ /* 0x100fe20008010858 */
[----:B------:R-:W-:Y:S01]  /*33f0*/  MUFU.EX2 R34, R34 ;  /* 0x0000002200227308 */ /* 0x000fe20000000800 */
[--C-:B------:R-:W-:Y:S01]  /*3400*/  FFMA.FTZ R27, R13, UR4, -R88.reuse ;  /* 0x000000040d1b7c23 */ /* 0x100fe20008010858 */
[--C-:B------:R-:W-:Y:S01]  /*3410*/  FFMA.FTZ R29, R11, UR4, -R88.reuse ;  /* 0x000000040b1d7c23 */ /* 0x100fe20008010858 */
[--C-:B------:R-:W-:Y:S01]  /*3420*/  FFMA.FTZ R26, R9, UR4, -R88.reuse ;  /* 0x00000004091a7c23 */ /* 0x100fe20008010858 */
[----:B------:R-:W3:Y:S01]  /*3430*/  LDSM.16.MT88.4 R12, [R116+0x6400] ;  /* 0x00640000740c783b */ /* 0x000ee20000004200 */
[--C-:B------:R-:W-:Y:S01]  /*3440*/  FFMA.FTZ R95, R95, UR4, -R88.reuse ;  /* 0x000000045f5f7c23 */ /* 0x100fe20008010858 */
[--C-:B------:R-:W-:Y:S01]  /*3450*/  FFMA.FTZ R97, R97, UR4, -R88.reuse ;  /* 0x0000000461617c23 */ /* 0x100fe20008010858 */
[--C-:B------:R-:W-:Y:S01]  /*3460*/  FFMA.FTZ R91, R91, UR4, -R88.reuse ;  /* 0x000000045b5b7c23 */ /* 0x100fe20008010858 */
[----:B------:R-:W4:Y:S01]  /*3470*/  MUFU.EX2 R31, R31 ;  /* 0x0000001f001f7308 */ /* 0x000f220000000800 */
[----:B------:R-:W5:Y:S01]  /*3480*/  LDSM.16.MT88.4 R8, [R116+0x7400] ;  /* 0x007400007408783b */ /* 0x000f620000004200 */
[----:B-1----:R-:W-:Y:S01]  /*3490*/  F2FP.BF16.F32.PACK_AB R48, R33, R84 ;  /* 0x000000542130723e */ /* 0x002fe200000010ff */
[--C-:B------:R-:W-:Y:S01]  /*34a0*/  FFMA.FTZ R96, R93, UR4, -R88.reuse ;  /* 0x000000045d607c23 */ /* 0x100fe20008010858 */
[--C-:B------:R-:W-:Y:S01]  /*34b0*/  FFMA.FTZ R89, R89, UR4, -R88.reuse ;  /* 0x0000000459597c23 */ /* 0x100fe20008010858 */
[----:B------:R-:W1:Y:S01]  /*34c0*/  LDSM.16.MT88.4 R16, [R117+0x7400] ;  /* 0x007400007510783b */ /* 0x000e620000004200 */
[----:B------:R-:W-:Y:S01]  /*34d0*/  FFMA.FTZ R138, R87, UR4, -R88 ;  /* 0x00000004578a7c23 */ /* 0x000fe20008010858 */
[----:B------:R-:W-:Y:S01]  /*34e0*/  FADD.FTZ R33, R84, R33 ;  /* 0x0000002154217221 */ /* 0x000fe20000010000 */
[----:B------:R-:W-:Y:S08]  /*34f0*/  MUFU.EX2 R86, R86 ;  /* 0x0000005600567308 */ /* 0x000ff00000000800 */
[----:B------:R-:W2:Y:S01]  /*3500*/  MUFU.EX2 R85, R85 ;  /* 0x0000005500557308 */ /* 0x000ea20000000800 */
[----:B----4-:R-:W-:Y:S01]  /*3510*/  F2FP.BF16.F32.PACK_AB R50, R31, R34 ;  /* 0x000000221f32723e */ /* 0x010fe200000010ff */
[----:B------:R-:W-:-:S04]  /*3520*/  FADD.FTZ R34, R34, R33 ;  /* 0x0000002122227221 */ /* 0x000fc80000010000 */
[----:B------:R-:W-:Y:S02]  /*3530*/  FADD.FTZ R31, R31, R34 ;  /* 0x000000221f1f7221 */ /* 0x000fe40000010000 */
[----:B------:R-:W-:Y:S08]  /*3540*/  MUFU.EX2 R35, R35 ;  /* 0x0000002300237308 */ /* 0x000ff00000000800 */
[----:B------:R-:W4:Y:S01]  /*3550*/  MUFU.EX2 R32, R32 ;  /* 0x0000002000207308 */ /* 0x000f220000000800 */
[----:B--2---:R-:W-:Y:S01]  /*3560*/  F2FP.BF16.F32.PACK_AB R49, R85, R86 ;  /* 0x000000565531723e */ /* 0x004fe200000010ff */
[----:B------:R-:W-:-:S06]  /*3570*/  FADD.FTZ R86, R86, R85 ;  /* 0x0000005556567221 */ /* 0x000fcc0000010000 */
[----:B------:R-:W-:Y:S08]  /*3580*/  MUFU.EX2 R30, R30 ;  /* 0x0000001e001e7308 */ /* 0x000ff00000000800 */
[----:B------:R-:W2:Y:S01]  /*3590*/  MUFU.EX2 R25, R25 ;  /* 0x0000001900197308 */ /* 0x000ea20000000800 */
[----:B----4-:R-:W-:Y:S01]  /*35a0*/  F2FP.BF16.F32.PACK_AB R51, R32, R35 ;  /* 0x000000232033723e */ /* 0x010fe200000010ff */
        /* <DEDUP_REMOVED lines=10> */
[----:B------:R-:W4:Y:S05]  /*3650*/  MUFU.EX2 R27, R27 ;  /* 0x0000001b001b7308 */ /* 0x000f2a0000000800 */
[C---:B------:R-:W-:Y:S03]  /*3660*/  HMMA.16816.F32.BF16 R64, R48.reuse, R60, RZ ;  /* 0x0000003c3040723c */ /* 0x040fe600000418ff */
[----:B------:R-:W-:Y:S03]  /*3670*/  MUFU.EX2 R29, R29 ;  /* 0x0000001d001d7308 */ /* 0x000fe60000000800 */
[C---:B------:R-:W-:Y:S05]  /*3680*/  HMMA.16816.F32.BF16 R36, R48.reuse, R40, RZ ;  /* 0x000000283024723c */ /* 0x040fea00000418ff */
[----:B------:R-:W3:Y:S01]  /*3690*/  MUFU.EX2 R26, R26 ;  /* 0x0000001a001a7308 */ /* 0x000ee20000000800 */
        /* <DEDUP_REMOVED lines=8> */
[----:B--2---:R-:W-:Y:S01]  /*3720*/  F2FP.BF16.F32.PACK_AB R4, R25, R30 ;  /* 0x0000001e1904723e */ /* 0x004fe200000010ff */
[----:B------:R-:W-:Y:S01]  /*3730*/  FADD.FTZ R30, R30, R31 ;  /* 0x0000001f1e1e7221 */ /* 0x000fe20000010000 */
[----:B----4-:R-:W-:Y:S01]  /*3740*/  F2FP.BF16.F32.PACK_AB R5, R27, R28 ;  /* 0x0000001c1b05723e */ /* 0x010fe200000010ff */
[----:B------:R-:W-:-:S02]  /*3750*/  FADD.FTZ R28, R28, R35 ;  /* 0x000000231c1c7221 */ /* 0x000fc40000010000 */
[----:B------:R-:W-:Y:S01]  /*3760*/  FADD.FTZ R25, R25, R30 ;  /* 0x0000001e19197221 */ /* 0x000fe20000010000 */
[----:B------:R-:W-:Y:S01]  /*3770*/  F2FP.BF16.F32.PACK_AB R6, R3, R24 ;  /* 0x000000180306723e */ /* 0x000fe200000010ff */
[----:B------:R-:W-:Y:S01]  /*3780*/  MUFU.EX2 R137, R137 ;  /* 0x0000008900897308 */ /* 0x000fe20000000800 */
[----:B---3--:R-:W-:Y:S01]  /*3790*/  F2FP.BF16.F32.PACK_AB R7, R26, R29 ;  /* 0x0000001d1a07723e */ /* 0x008fe200000010ff */
        /* <DEDUP_REMOVED lines=8> */
[----:B------:R-:W2:Y:S02]  /*3820*/  LDSM.16.MT88.4 R12, [R117+0x8400] ;  /* 0x00840000750c783b */ /* 0x000ea40000004200 */
[----:B------:R-:W-:Y:S03]  /*3830*/  MUFU.EX2 R96, R96 ;  /* 0x0000006000607308 */ /* 0x000fe60000000800 */
[C---:B-----5:R-:W-:Y:S05]  /*3840*/  HMMA.16816.F32.BF16 R56, R4.reuse, R8, R56 ;  /* 0x000000080438723c */ /* 0x060fea0000041838 */
[----:B------:R-:W-:Y:S01]  /*3850*/  MUFU.EX2 R89, R89 ;  /* 0x0000005900597308 */ /* 0x000fe20000000800 */
[C---:B------:R-:W-:Y:S01]  /*3860*/  HMMA.16816.F32.BF16 R52, R4.reuse, R10, R52 ;  /* 0x0000000a0434723c */ /* 0x040fe20000041834 */
[----:B------:R-:W3:Y:S05]  /*3870*/  LDSM.16.MT88.4 R8, [R116+0x8400] ;  /* 0x008400007408783b */ /* 0x000eea0000004200 */
[C---:B-1----:R-:W-:Y:S01]  /*3880*/  HMMA.16816.F32.BF16 R64, R4.reuse, R16, R64 ;  /* 0x000000100440723c */ /* 0x042fe20000041840 */
[----:B------:R-:W-:Y:S05]  /*3890*/  MUFU.EX2 R138, R138 ;  /* 0x0000008a008a7308 */ /* 0x000fea0000000800 */
[C---:B------:R-:W-:Y:S01]  /*38a0*/  HMMA.16816.F32.BF16 R60, R4.reuse, R18, R60 ;  /* 0x00000012043c723c */ /* 0x040fe2000004183c */
[----:B------:R-:W1:Y:S05]  /*38b0*/  LDSM.16.MT88.4 R16, [R117+0x6800] ;  /* 0x006800007510783b */ /* 0x000e6a0000004200 */
[C---:B------:R-:W-:Y:S06]  /*38c0*/  HMMA.16816.F32.BF16 R80, R4.reuse, R20, R80 ;  /* 0x000000140450723c */ /* 0x040fec0000041850 */
[C---:B------:R-:W-:Y:S01]  /*38d0*/  HMMA.16816.F32.BF16 R76, R4.reuse, R22, R76 ;  /* 0x00000016044c723c */ /* 0x040fe2000004184c */
[--C-:B------:R-:W-:Y:S01]  /*38e0*/  FFMA.FTZ R21, R94, UR4, -R99.reuse ;  /* 0x000000045e157c23 */ /* 0x100fe20008010863 */
[--C-:B------:R-:W-:Y:S01]  /*38f0*/  FFMA.FTZ R20, R90, UR4, -R99.reuse ;  /* 0x000000045a147c23 */ /* 0x100fe20008010863 */
[--C-:B------:R-:W-:Y:S01]  /*3900*/  FFMA.FTZ R90, R103, UR4, -R88.reuse ;  /* 0x00000004675a7c23 */ /* 0x100fe20008010858 */
[----:B------:R-:W-:Y:S01]  /*3910*/  FFMA.FTZ R94, R101, UR4, -R88 ;  /* 0x00000004655e7c23 */ /* 0x000fe20008010858 */
[--C-:B------:R-:W-:Y:S01]  /*3920*/  FFMA.FTZ R101, R100, UR4, -R99.reuse ;  /* 0x0000000464657c23 */ /* 0x100fe20008010863 */
[----:B--2---:R-:W-:Y:S01]  /*3930*/  HMMA.16816.F32.BF16 R36, R4, R12, R36 ;  /* 0x0000000c0424723c */ /* 0x004fe20000041824 */
[--C-:B------:R-:W-:Y:S01]  /*3940*/  FFMA.FTZ R23, R106, UR4, -R99.reuse ;  /* 0x000000046a177c23 */ /* 0x100fe20008010863 */
[--C-:B------:R-:W-:Y:S01]  /*3950*/  FFMA.FTZ R22, R104, UR4, -R99.reuse ;  /* 0x0000000468167c23 */ /* 0x100fe20008010863 */
[----:B------:R-:W-:Y:S01]  /*3960*/  MUFU.EX2 R21, R21 ;  /* 0x0000001500157308 */ /* 0x000fe20000000800 */
[----:B------:R-:W-:-:S02]  /*3970*/  FFMA.FTZ R100, R102, UR4, -R99 ;  /* 0x0000000466647c23 */ /* 0x000fc40008010863 */
[C---:B------:R-:W-:Y:S01]  /*3980*/  HMMA.16816.F32.BF16 R40, R4.reuse, R14, R40 ;  /* 0x0000000e0428723c */ /* 0x040fe20000041828 */
[----:B------:R-:W2:Y:S04]  /*3990*/  LDSM.16.MT88.4 R12, [R116+0x6800] ;  /* 0x00680000740c783b */ /* 0x000ea80000004200 */
[----:B------:R-:W-:Y:S01]  /*39a0*/  MUFU.EX2 R23, R23 ;  /* 0x0000001700177308 */ /* 0x000fe20000000800 */
[C---:B---3--:R-:W-:Y:S06]  /*39b0*/  HMMA.16816.F32.BF16 R44, R4.reuse, R8, R44 ;  /* 0x00000008042c723c */ /* 0x048fec000004182c */
[----:B------:R-:W-:Y:S01]  /*39c0*/  HMMA.16816.F32.BF16 R48, R4, R10, R48 ;  /* 0x0000000a0430723c */ /* 0x000fe20000041830 */
[----:B------:R-:W3:Y:S01]  /*39d0*/  LDSM.16.MT88.4 R8, [R117+0x7800] ;  /* 0x007800007508783b */ /* 0x000ee20000004200 */
[----:B------:R-:W4:Y:S08]  /*39e0*/  MUFU.EX2 R22, R22 ;  /* 0x0000001600167308 */ /* 0x000f300000000800 */
[----:B------:R-:W5:Y:S08]  /*39f0*/  MUFU.EX2 R20, R20 ;  /* 0x0000001400147308 */ /* 0x000f700000000800 */
[----:B------:R-:W1:Y:S01]  /*3a00*/  MUFU.EX2 R90, R90 ;  /* 0x0000005a005a7308 */ /* 0x000e620000000800 */
[----:B----4-:R-:W-:Y:S01]  /*3a10*/  F2FP.BF16.F32.PACK_AB R4, R22, R23 ;  /* 0x000000171604723e */ /* 0x010fe200000010ff */
[----:B------:R-:W-:-:S04]  /*3a20*/  FADD.FTZ R23, R23, R24 ;  /* 0x0000001817177221 */ /* 0x000fc80000010000 */
[----:B------:R-:W-:Y:S02]  /*3a30*/  FADD.FTZ R22, R22, R23 ;  /* 0x0000001716167221 */ /* 0x000fe40000010000 */
[----:B------:R-:W4:Y:S01]  /*3a40*/  MUFU.EX2 R94, R94 ;  /* 0x0000005e005e7308 */ /* 0x000f220000000800 */
[----:B-----5:R-:W-:Y:S01]  /*3a50*/  F2FP.BF16.F32.PACK_AB R6, R20, R21 ;  /* 0x000000151406723e */ /* 0x020fe200000010ff */
[----:B------:R-:W-:-:S04]  /*3a60*/  FADD.FTZ R21, R21, R22 ;  /* 0x0000001615157221 */ /* 0x000fc80000010000 */
[----:B------:R-:W-:Y:S02]  /*3a70*/  FADD.FTZ R21, R20, R21 ;  /* 0x0000001514157221 */ /* 0x000fe40000010000 */
[----:B------:R-:W5:Y:S01]  /*3a80*/  MUFU.EX2 R101, R101 ;  /* 0x0000006500657308 */ /* 0x000f620000000800 */
[----:B-1----:R-:W-:Y:S01]  /*3a90*/  F2FP.BF16.F32.PACK_AB R5, R95, R90 ;  /* 0x0000005a5f05723e */ /* 0x002fe200000010ff */
[----:B------:R-:W-:-:S04]  /*3aa0*/  FADD.FTZ R90, R90, R29 ;  /* 0x0000001d5a5a7221 */ /* 0x000fc80000010000 */
[----:B------:R-:W-:Y:S02]  /*3ab0*/  FADD.FTZ R95, R95, R90 ;  /* 0x0000005a5f5f7221 */ /* 0x000fe40000010000 */
[----:B------:R-:W1:Y:S01]  /*3ac0*/  MUFU.EX2 R100, R100 ;  /* 0x0000006400647308 */ /* 0x000e620000000800 */
[----:B----4-:R-:W-:Y:S01]  /*3ad0*/  F2FP.BF16.F32.PACK_AB R7, R97, R94 ;  /* 0x0000005e6107723e */ /* 0x010fe200000010ff */
[----:B------:R-:W-:-:S04]  /*3ae0*/  FADD.FTZ R94, R94, R95 ;  /* 0x0000005f5e5e7221 */ /* 0x000fc80000010000 */
[----:B------:R-:W-:Y:S02]  /*3af0*/  FADD.FTZ R94, R97, R94 ;  /* 0x0000005e615e7221 */ /* 0x000fe40000010000 */
[C---:B------:R-:W-:Y:S06]  /*3b00*/  HMMA.16816.F32.BF16 R80, R4.reuse, R16, R80 ;  /* 0x000000100450723c */ /* 0x040fec0000041850 */
        /* <DEDUP_REMOVED lines=14> */
[C---:B---3--:R-:W-:Y:S06]  /*3bf0*/  HMMA.16816.F32.BF16 R44, R4.reuse, R8, R44 ;  /* 0x00000008042c723c */ /* 0x048fec000004182c */
[----:B------:R-:W-:Y:S01]  /*3c00*/  HMMA.16816.F32.BF16 R48, R4, R10, R48 ;  /* 0x0000000a0430723c */ /* 0x000fe20000041830 */
[----:B------:R-:W3:Y:S06]  /*3c10*/  LDSM.16.MT88.4 R8, [R117+0x7c00] ;  /* 0x007c00007508783b */ /* 0x000eec0000004200 */
[----:B-----5:R-:W-:Y:S01]  /*3c20*/  F2FP.BF16.F32.PACK_AB R4, R101, R98 ;  /* 0x000000626504723e */ /* 0x020fe200000010ff */
[----:B------:R-:W-:Y:S01]  /*3c30*/  FADD.FTZ R98, R98, R21 ;  /* 0x0000001562627221 */ /* 0x000fe20000010000 */
[----:B------:R-:W-:Y:S01]  /*3c40*/  F2FP.BF16.F32.PACK_AB R5, R96, R91 ;  /* 0x0000005b6005723e */ /* 0x000fe200000010ff */
[----:B------:R-:W-:Y:S01]  /*3c50*/  FADD.FTZ R91, R91, R94 ;  /* 0x0000005e5b5b7221 */ /* 0x000fe20000010000 */
[----:B-1----:R-:W-:Y:S01]  /*3c60*/  F2FP.BF16.F32.PACK_AB R6, R137, R100 ;  /* 0x000000648906723e */ /* 0x002fe200000010ff */
[----:B------:R-:W-:Y:S01]  /*3c70*/  FADD.FTZ R101, R101, R98 ;  /* 0x0000006265657221 */ /* 0x000fe20000010000 */
[----:B------:R-:W-:Y:S01]  /*3c80*/  F2FP.BF16.F32.PACK_AB R7, R138, R89 ;  /* 0x000000598a07723e */ /* 0x000fe200000010ff */
[----:B------:R-:W-:-:S02]  /*3c90*/  FADD.FTZ R96, R96, R91 ;  /* 0x0000005b60607221 */ /* 0x000fc40000010000 */
[----:B------:R-:W-:Y:S02]  /*3ca0*/  FADD.FTZ R100, R100, R101 ;  /* 0x0000006564647221 */ /* 0x000fe40000010000 */
[----:B------:R-:W-:Y:S02]  /*3cb0*/  FADD.FTZ R89, R89, R96 ;  /* 0x0000006059597221 */ /* 0x000fe40000010000 */
[----:B----4-:R-:W-:Y:S01]  /*3cc0*/  HMMA.16816.F32.BF16 R80, R4, R16, R80 ;  /* 0x000000100450723c */ /* 0x010fe20000041850 */
        /* <DEDUP_REMOVED lines=18> */
[----:B------:R-:W-:Y:S01]  /*3df0*/  UIADD3 UR4, -UR10, URZ, URZ ;  /* 0x0000003f0a047290 */ /* 0x000fe2000fffe13f */
[----:B------:R-:W-:Y:S01]  /*3e00*/  IADD3 R136, R92, -0x2, RZ ;  /* 0xfffffffe5c887810 */ /* 0x000fe20007ffe0ff */
[----:B------:R-:W-:Y:S01]  /*3e10*/  ULDC UR9, c[0x0][0x248] ;  /* 0x0000920000097ab9 */ /* 0x000fe20000000800 */
[----:B------:R-:W-:Y:S01]  /*3e20*/  MOV R3, R0 ;  /* 0x0000000000037202 */ /* 0x000fe20000000f00 */
[----:B------:R-:W-:Y:S01]  /*3e30*/  USHF.L.U32 UR7, UR9, 0x6, URZ ;  /* 0x0000000609077899 */ /* 0x000fe2000800063f */
[----:B------:R-:W-:Y:S01]  /*3e40*/  IMAD.MOV.U32 R87, RZ, RZ, R2 ;  /* 0x000000ffff577224 */ /* 0x000fe200078e0002 */
[----:B------:R-:W-:Y:S01]  /*3e50*/  USHF.R.S32.HI UR11, URZ, 0x1f, UR4 ;  /* 0x0000001f3f0b7899 */ /* 0x000fe20008011404 */
[----:B------:R-:W-:Y:S01]  /*3e60*/  MOV R135, UR4 ;  /* 0x0000000400877c02 */ /* 0x000fe20008000f00 */
[----:B------:R-:W-:Y:S01]  /*3e70*/  UIADD3 UR6, -UR7, URZ, URZ ;  /* 0x0000003f07067290 */ /* 0x000fe2000fffe13f */
[----:B------:R-:W-:-:S03]  /*3e80*/  ULDC UR4, c[0x0][0x2ec] ;  /* 0x0000bb0000047ab9 */ /* 0x000fc60000000800 */
[----:B------:R-:W-:Y:S01]  /*3e90*/  IMAD.U32 R134, RZ, RZ, UR11 ;  /* 0x0000000bff867e24 */ /* 0x000fe2000f8e00ff */
[----:B------:R-:W-:Y:S01]  /*3ea0*/  USHF.R.S32.HI UR5, URZ, 0x1f, UR6 ;  /* 0x0000001f3f057899 */ /* 0x000fe20008011406 */
[----:B------:R-:W-:-:S11]  /*3eb0*/  ULDC UR11, c[0x0][0x39c] ;  /* 0x0000e700000b7ab9 */ /* 0x000fd60000000800 */
.L_x_5106:
        /* <DEDUP_REMOVED lines=66> */
.L_x_5103:
        /* <DEDUP_REMOVED lines=14> */
[----:B------:R-:W-:Y:S06]  /*43c0*/  LDSM.16.M88.4 R88, [R121] ;  /* 0x000000007958783b */ /* 0x000fec0000000200 */
[----:B------:R-:W2:Y:S06]  /*43d0*/  LDSM.16.M88.4 R92, [R120] ;  /* 0x00000000785c783b */ /* 0x000eac0000000200 */
[----:B------:R-:W3:Y:S06]  /*43e0*/  LDSM.16.M88.4 R96, [R120+0x400] ;  /* 0x000400007860783b */ /* 0x000eec0000000200 */
[----:B------:R-:W4:Y:S06]  /*43f0*/  LDSM.16.M88.4 R100, [R120+0x800] ;  /* 0x000800007864783b */ /* 0x000f2c0000000200 */
[----:B------:R-:W5:Y:S06]  /*4400*/  LDSM.16.M88.4 R104, [R120+0xc00] ;  /* 0x000c00007868783b */ /* 0x000f6c0000000200 */
[----:B------:R-:W0:Y:S06]  /*4410*/  LDGDEPBAR ;  /* 0x00000000000079af */ /* 0x000e2c0000000000 */
[----:B------:R-:W-:Y:S06]  /*4420*/  LDSM.16.M88.4 R108, [R119] ;  /* 0x00000000776c783b */ /* 0x000fec0000000200 */
        /* <DEDUP_REMOVED lines=48> */
[----:B------:R-:W2:Y:S06]  /*4730*/  LDSM.16.M88.4 R96, [R120+0x2400] ;  /* 0x002400007860783b */ /* 0x000eac0000000200 */
        /* <DEDUP_REMOVED lines=25> */
[----:B------:R-:W-:Y:S05]  /*48d0*/  DEPBAR.LE SB0, 0x0 ;  /* 0x000080000000791a */ /* 0x000fea0000000000 */
[----:B------:R-:W1:Y:S01]  /*48e0*/  MUFU.TANH R157, R157 ;  /* 0x0000009d009d7308 */ /* 0x000e620000002400 */
[----:B------:R-:W-:Y:S01]  /*48f0*/  BAR.SYNC.DEFER_BLOCKING 0x0 ;  /* 0x0000000000007b1d */ /* 0x000fe20000010000 */
[C---:B---3--:R-:W-:Y:S05]  /*4900*/  HMMA.16816.F32.BF16 R20, R96.reuse, R92, R20 ;  /* 0x0000005c6014723c */ /* 0x048fea0000041814 */
[----:B------:R-:W-:Y:S03]  /*4910*/  FMUL.FTZ R161, R9, UR11 ;  /* 0x0000000b09a17c20 */ /* 0x000fe60008410000 */
        /* <DEDUP_REMOVED lines=18> */
[----:B-1----:R-:W-:Y:S03]  /*4a40*/  FMUL.FTZ R0, R11, UR11 ;  /* 0x0000000b0b007c20 */ /* 0x002fe60008410000 */
[----:B------:R-:W1:Y:S01]  /*4a50*/  MUFU.TANH R159, R159 ;  /* 0x0000009f009f7308 */ /* 0x000e620000002400 */
[C---:B----4-:R-:W-:Y:S03]  /*4a60*/  HMMA.16816.F32.BF16 R28, R96.reuse, R88, R28 ;  /* 0x00000058601c723c */ /* 0x050fe6000004181c */
[----:B------:R-:W-:Y:S01]  /*4a70*/  FMUL.FTZ R160, R24, UR11 ;  /* 0x0000000b18a07c20 */ /* 0x000fe20008410000 */
[----:B------:R-:W-:Y:S01]  /*4a80*/  FMUL.FTZ R150, R25, UR11 ;  /* 0x0000000b19967c20 */ /* 0x000fe20008410000 */
[----:B------:R-:W-:Y:S01]  /*4a90*/  FMUL.FTZ R148, R26, UR11 ;  /* 0x0000000b1a947c20 */ /* 0x000fe20008410000 */
[----:B------:R-:W-:Y:S03]  /*4aa0*/  HMMA.16816.F32.BF16 R32, R96, R90, R32 ;  /* 0x0000005a6020723c */ /* 0x000fe60000041820 */
[----:B------:R4:W1:Y:S02]  /*4ab0*/  MUFU.TANH R114, R2 ;  /* 0x0000000200727308 */ /* 0x0008640000002400 */
[----:B------:R-:W-:Y:S08]  /*4ac0*/  FMUL.FTZ R146, R27, UR11 ;  /* 0x0000000b1b927c20 */ /* 0x000ff00008410000 */
[----:B------:R4:W1:Y:S10]  /*4ad0*/  MUFU.TANH R105, R0 ;  /* 0x0000000000697308 */ /* 0x0008740000002400 */
        /* <DEDUP_REMOVED lines=33> */
[----:B------:R-:W-:Y:S02]  /*4cf0*/  MOV R10, UR6 ;  /* 0x00000006000a7c02 */ /* 0x000fe40008000f00 */
[----:B------:R-:W-:Y:S01]  /*4d00*/  MOV R7, UR5 ;  /* 0x0000000500077c02 */ /* 0x000fe20008000f00 */
[----:B------:R-:W-:Y:S06]  /*4d10*/  @P6 BRA `(.L_x_5105) ;  /* 0x0000000000f46947 */ /* 0x000fec0003800000 */
[----:B----4-:R-:W2:Y:S01]  /*4d20*/  LDC R0, c[0x0][0x380] ;  /* 0x0000e000ff007b82 */ /* 0x010ea20000000800 */
        /* <DEDUP_REMOVED lines=60> */
.L_x_5105:
        /* <DEDUP_REMOVED lines=14> */
.L_x_5104:
[----:B-1--4-:R-:W-:Y:S01]  /*51d0*/  FMNMX.FTZ R0, R114, R87, !PT ;  /* 0x0000005772007209 */ /* 0x012fe20007810000 */
        /* <DEDUP_REMOVED lines=16> */
[----:B--2---:R-:W-:Y:S02]  /*52e0*/  FMNMX.FTZ R5, R145, R0, !PT ;  /* 0x0000000091057209 */ /* 0x004fe40007810000 */
        /* <DEDUP_REMOVED lines=46> */
[----:B------:R-:W2:Y:S01]  /*55d0*/  MUFU.EX2 R84, R84 ;  /* 0x0000005400547308 */ /* 0x000ea20000000800 */
[----:B------:R-:W-:Y:S01]  /*55e0*/  FFMA.FTZ R98, R151, UR4, -R97 ;  /* 0x0000000497627c23 */ /* 0x000fe20008010861 */
[--C-:B------:R-:W-:Y:S01]  /*55f0*/  FFMA.FTZ R100, R149, UR4, -R89.reuse ;  /* 0x0000000495647c23 */ /* 0x100fe20008010859 */
[----:B------:R-:W-:Y:S01]  /*5600*/  FFMA.FTZ R101, R155, UR4, -R89 ;  /* 0x000000049b657c23 */ /* 0x000fe20008010859 */
        /* <DEDUP_REMOVED lines=37> */
[----:B------:R-:W-:Y:S01]  /*5860*/  FFMA.FTZ R103, R145, UR4, -R97 ;  /* 0x0000000491677c23 */ /* 0x000fe20008010861 */
[----:B------:R-:W4:Y:S01]  /*5870*/  LDSM.16.MT88.4 R52, [R116+0x8000] ;  /* 0x008000007434783b */ /* 0x000f220000004200 */
[--C-:B------:R-:W-:Y:S01]  /*5880*/  FFMA.FTZ R104, R164, UR4, -R89.reuse ;  /* 0x00000004a4687c23 */ /* 0x100fe20008010859 */
[----:B------:R-:W-:Y:S01]  /*5890*/  FFMA.FTZ R105, R162, UR4, -R89 ;  /* 0x00000004a2697c23 */ /* 0x000fe20008010859 */
[C---:B------:R-:W-:Y:S01]  /*58a0*/  FMUL.FTZ R44, R84.reuse, R44 ;  /* 0x0000002c542c7220 */ /* 0x040fe20000410000 */
[----:B------:R-:W-:Y:S01]  /*58b0*/  FMUL.FTZ R45, R84, R45 ;  /* 0x0000002d542d7220 */ /* 0x000fe20000410000 */
[C---:B------:R-:W-:Y:S03]  /*58c0*/  FMUL.FTZ R46, R3.reuse, R46 ;  /* 0x0000002e032e7220 */ /* 0x040fe60000410000 */
[----:B------:R-:W5:Y:S01]  /*58d0*/  MUFU.EX2 R95, R95 ;  /* 0x0000005f005f7308 */ /* 0x000f620000000800 */
[----:B---3--:R-:W-:Y:S01]  /*58e0*/  F2FP.BF16.F32.PACK_AB R81, R94, R90 ;  /* 0x0000005a5e51723e */ /* 0x008fe200000010ff */
[C---:B------:R-:W-:Y:S01]  /*58f0*/  FMUL.FTZ R47, R3.reuse, R47 ;  /* 0x0000002f032f7220 */ /* 0x040fe20000410000 */
[C---:B------:R-:W-:Y:S01]  /*5900*/  FMUL.FTZ R48, R84.reuse, R48 ;  /* 0x0000003054307220 */ /* 0x040fe20000410000 */
[----:B------:R-:W-:Y:S01]  /*5910*/  FMUL.FTZ R49, R84, R49 ;  /* 0x0000003154317220 */ /* 0x000fe20000410000 */
[C---:B------:R-:W-:Y:S01]  /*5920*/  FMUL.FTZ R50, R3.reuse, R50 ;  /* 0x0000003203327220 */ /* 0x040fe20000410000 */
[----:B------:R-:W-:Y:S01]  /*5930*/  FMUL.FTZ R51, R3, R51 ;  /* 0x0000003303337220 */ /* 0x000fe20000410000 */
[----:B------:R-:W-:Y:S03]  /*5940*/  LDSM.16.MT88.4 R76, [R117+0x6c00] ;  /* 0x006c0000754c783b */ /* 0x000fe60000004200 */
[----:B------:R-:W-:Y:S01]  /*5950*/  MUFU.EX2 R93, R93 ;  /* 0x0000005d005d7308 */ /* 0x000fe20000000800 */
[--C-:B------:R-:W-:Y:S01]  /*5960*/  FFMA.FTZ R107, R152, UR4, -R97.reuse ;  /* 0x00000004986b7c23 */ /* 0x100fe20008010861 */
[----:B------:R-:W-:Y:S01]  /*5970*/  FFMA.FTZ R108, R154, UR4, -R97 ;  /* 0x000000049a6c7c23 */ /* 0x000fe20008010861 */
[--C-:B------:R-:W-:Y:S01]  /*5980*/  FFMA.FTZ R109, R156, UR4, -R89.reuse ;  /* 0x000000049c6d7c23 */ /* 0x100fe20008010859 */
[----:B------:R-:W-:Y:S01]  /*5990*/  FFMA.FTZ R106, R158, UR4, -R89 ;  /* 0x000000049e6a7c23 */ /* 0x000fe20008010859 */
[--C-:B------:R-:W-:Y:S01]  /*59a0*/  FFMA.FTZ R110, R160, UR4, -R97.reuse ;  /* 0x00000004a06e7c23 */ /* 0x100fe20008010861 */
[----:B------:R-:W-:Y:S01]  /*59b0*/  FFMA.FTZ R111, R150, UR4, -R97 ;  /* 0x00000004966f7c23 */ /* 0x000fe20008010861 */
[--C-:B------:R-:W-:Y:S03]  /*59c0*/  FFMA.FTZ R112, R148, UR4, -R89.reuse ;  /* 0x0000000494707c23 */ /* 0x100fe60008010859 */
[----:B------:R-:W3:Y:S01]  /*59d0*/  MUFU.EX2 R92, R92 ;  /* 0x0000005c005c7308 */ /* 0x000ee20000000800 */
[----:B-----5:R-:W-:Y:S01]  /*59e0*/  F2FP.BF16.F32.PACK_AB R82, R95, R96 ;  /* 0x000000605f52723e */ /* 0x020fe200000010ff */
[----:B------:R-:W-:Y:S01]  /*59f0*/  FFMA.FTZ R113, R146, UR4, -R89 ;  /* 0x0000000492717c23 */ /* 0x000fe20008010859 */
[----:B------:R-:W-:Y:S01]  /*5a00*/  FFMA.FTZ R91, R84, R137, R91 ;  /* 0x00000089545b7223 */ /* 0x000fe2000001005b */
[----:B------:R-:W-:Y:S01]  /*5a10*/  FFMA.FTZ R115, R139, UR4, -R97 ;  /* 0x000000048b737c23 */ /* 0x000fe20008010861 */
[--C-:B------:R-:W-:Y:S01]  /*5a20*/  FFMA.FTZ R139, R140, UR4, -R89.reuse ;  /* 0x000000048c8b7c23 */ /* 0x100fe20008010859 */
[----:B------:R-:W-:Y:S01]  /*5a30*/  FFMA.FTZ R140, R141, UR4, -R89 ;  /* 0x000000048d8c7c23 */ /* 0x000fe20008010859 */
[--C-:B------:R-:W-:Y:S03]  /*5a40*/  FFMA.FTZ R114, R144, UR4, -R97.reuse ;  /* 0x0000000490727c23 */ /* 0x100fe60008010861 */
[----:B------:R-:W-:Y:S01]  /*5a50*/  MUFU.EX2 R99, R99 ;  /* 0x0000006300637308 */ /* 0x000fe20000000800 */
[----:B------:R-:W-:Y:S01]  /*5a60*/  FFMA.FTZ R141, R142, UR4, -R97 ;  /* 0x000000048e8d7c23 */ /* 0x000fe20008010861 */
[--C-:B------:R-:W-:Y:S01]  /*5a70*/  FFMA.FTZ R86, R86, UR4, -R89.reuse ;  /* 0x0000000456567c23 */ /* 0x100fe20008010859 */
[----:B------:R-:W-:Y:S01]  /*5a80*/  FFMA.FTZ R89, R85, UR4, -R89 ;  /* 0x0000000455597c23 */ /* 0x000fe20008010859 */
[----:B------:R-:W-:Y:S01]  /*5a90*/  FFMA.FTZ R97, R143, UR4, -R97 ;  /* 0x000000048f617c23 */ /* 0x000fe20008010861 */
[----:B------:R-:W-:Y:S05]  /*5aa0*/  ISETP.GT.AND P0, PT, R136, RZ, PT ;  /* 0x000000ff8800720c */ /* 0x000fea0003f04270 */
[----:B------:R-:W5:Y:S01]  /*5ab0*/  MUFU.EX2 R98, R98 ;  /* 0x0000006200627308 */ /* 0x000f620000000800 */
[----:B---3--:R-:W-:Y:S07]  /*5ac0*/  F2FP.BF16.F32.PACK_AB R83, R92, R93 ;  /* 0x0000005d5c53723e */ /* 0x008fee00000010ff */
        /* <DEDUP_REMOVED lines=15> */
[C---:B------:R-:W-:Y:S01]  /*5bc0*/  FMUL.FTZ R23, R3.reuse, R67 ;  /* 0x0000004303177220 */ /* 0x040fe20000410000 */
[----:B------:R-:W-:Y:S02]  /*5bd0*/  MUFU.EX2 R106, R106 ;  /* 0x0000006a006a7308 */ /* 0x000fe40000000800 */
[C---:B------:R-:W-:Y:S04]  /*5be0*/  FFMA.FTZ R65, R3.reuse, R138, R90 ;  /* 0x0000008a03417223 */ /* 0x040fe8000001005a */
[C---:B------:R-:W-:Y:S04]  /*5bf0*/  HMMA.16816.F32.BF16 R20, R80.reuse, R28, R20 ;  /* 0x0000001c5014723c */ /* 0x040fe80000041814 */
[----:B------:R-:W-:Y:S01]  /*5c00*/  MUFU.EX2 R110, R110 ;  /* 0x0000006e006e7308 */ /* 0x000fe20000000800 */
[----:B------:R-:W-:Y:S01]  /*5c10*/  FADD.FTZ R94, R94, R65 ;  /* 0x000000415e5e7221 */ /* 0x000fe20000010000 */
[C---:B------:R-:W-:Y:S08]  /*5c20*/  HMMA.16816.F32.BF16 R24, R80.reuse, R30, R24 ;  /* 0x0000001e5018723c */ /* 0x040ff00000041818 */
[----:B------:R-:W3:Y:S03]  /*5c30*/  MUFU.EX2 R101, R101 ;  /* 0x0000006500657308 */ /* 0x000ee60000000800 */
[C---:B------:R-:W-:Y:S01]  /*5c40*/  FMUL.FTZ R28, R84.reuse, R56 ;  /* 0x00000038541c7220 */ /* 0x040fe20000410000 */
[----:B------:R-:W-:Y:S01]  /*5c50*/  FMUL.FTZ R29, R84, R57 ;  /* 0x00000039541d7220 */ /* 0x000fe20000410000 */
[C---:B------:R-:W-:Y:S01]  /*5c60*/  FMUL.FTZ R30, R3.reuse, R58 ;  /* 0x0000003a031e7220 */ /* 0x040fe20000410000 */
[----:B------:R-:W-:Y:S02]  /*5c70*/  FMUL.FTZ R31, R3, R59 ;  /* 0x0000003b031f7220 */ /* 0x000fe40000410000 */
[----:B------:R-:W3:Y:S01]  /*5c80*/  LDSM.16.MT88.4 R56, [R117+0x6400] ;  /* 0x006400007538783b */ /* 0x000ee20000004200 */
[----:B------:R-:W-:Y:S01]  /*5c90*/  FADD.FTZ R93, R93, R94 ;  /* 0x0000005e5d5d7221 */ /* 0x000fe20000010000 */
[----:B------:R-:W-:Y:S03]  /*5ca0*/  MUFU.EX2 R111, R111 ;  /* 0x0000006f006f7308 */ /* 0x000fe60000000800 */
[C---:B--2---:R-:W-:Y:S03]  /*5cb0*/  HMMA.16816.F32.BF16 R28, R80.reuse, R68, R28 ;  /* 0x00000044501c723c */ /* 0x044fe6000004181c */
[----:B------:R-:W-:Y:S04]  /*5cc0*/  FADD.FTZ R93, R92, R93 ;  /* 0x0000005d5c5d7221 */ /* 0x000fe80000010000 */
[----:B------:R-:W-:Y:S01]  /*5cd0*/  MUFU.EX2 R112, R112 ;  /* 0x0000007000707308 */ /* 0x000fe20000000800 */
[C---:B------:R-:W-:Y:S01]  /*5ce0*/  HMMA.16816.F32.BF16 R32, R80.reuse, R70, R32 ;  /* 0x000000465020723c */ /* 0x040fe20000041820 */
[----:B------:R-:W-:Y:S05]  /*5cf0*/  LDSM.16.MT88.4 R68, [R116+0x6c00] ;  /* 0x006c00007444783b */ /* 0x000fea0000004200 */
[C---:B-1----:R-:W-:Y:S03]  /*5d00*/  HMMA.16816.F32.BF16 R36, R80.reuse, R60, R36 ;  /* 0x0000003c5024723c */ /* 0x042fe60000041824 */
[----:B------:R-:W-:Y:S03]  /*5d10*/  MUFU.EX2 R113, R113 ;  /* 0x0000007100717308 */ /* 0x000fe60000000800 */
[C---:B------:R-:W-:Y:S01]  /*5d20*/  HMMA.16816.F32.BF16 R40, R80.reuse, R62, R40 ;  /* 0x0000003e5028723c */ /* 0x040fe20000041828 */
[----:B------:R-:W1:Y:S06]  /*5d30*/  LDSM.16.MT88.4 R60, [R116+0x6400] ;  /* 0x00640000743c783b */ /* 0x000e6c0000004200 */
[----:B------:R-:W-:Y:S01]  /*5d40*/  MUFU.EX2 R102, R102 ;  /* 0x0000006600667308 */ /* 0x000fe20000000800 */
[C---:B----4-:R-:W-:Y:S09]  /*5d50*/  HMMA.16816.F32.BF16 R44, R80.reuse, R52, R44 ;  /* 0x00000034502c723c */ /* 0x050ff2000004182c */
[----:B------:R-:W2:Y:S01]  /*5d60*/  MUFU.EX2 R103, R103 ;  /* 0x0000006700677308 */ /* 0x000ea20000000800 */
[----:B------:R-:W-:Y:S03]  /*5d70*/  HMMA.16816.F32.BF16 R48, R80, R54, R48 ;  /* 0x000000365030723c */ /* 0x000fe60000041830 */
[----:B-----5:R-:W-:Y:S06]  /*5d80*/  F2FP.BF16.F32.PACK_AB R52, R98, R99 ;  /* 0x000000636234723e */ /* 0x020fec00000010ff */
[----:B------:R-:W-:Y:S02]  /*5d90*/  MUFU.EX2 R104, R104 ;  /* 0x0000006800687308 */ /* 0x000fe40000000800 */
[----:B---3--:R-:W-:Y:S01]  /*5da0*/  F2FP.BF16.F32.PACK_AB R53, R101, R100 ;  /* 0x000000646535723e */ /* 0x008fe200000010ff */
[----:B------:R-:W-:Y:S07]  /*5db0*/  FADD.FTZ R100, R100, R93 ;  /* 0x0000005d64647221 */ /* 0x000fee0000010000 */
[----:B------:R-:W3:Y:S01]  /*5dc0*/  MUFU.EX2 R105, R105 ;  /* 0x0000006900697308 */ /* 0x000ee20000000800 */
[----:B--2---:R-:W-:Y:S01]  /*5dd0*/  F2FP.BF16.F32.PACK_AB R54, R103, R102 ;  /* 0x000000666736723e */ /* 0x004fe200000010ff */
[----:B------:R-:W-:Y:S08]  /*5de0*/  FADD.FTZ R101, R101, R100 ;  /* 0x0000006465657221 */ /* 0x000ff00000010000 */
        /* <DEDUP_REMOVED lines=12> */
[----:B------:R-:W3:Y:S10]  /*5eb0*/  MUFU.EX2 R142, R97 ;  /* 0x00000061008e7308 */ /* 0x000ef40000000800 */
[----:B------:R-:W-:Y:S10]  /*5ec0*/  MUFU.EX2 R86, R86 ;  /* 0x0000005600567308 */ /* 0x000ff40000000800 */
[----:B------:R4:W5:Y:S01]  /*5ed0*/  MUFU.EX2 R3, R89 ;  /* 0x0000005900037308 */ /* 0x0009620000000800 */
[----:B---3--:R-:W-:Y:S01]  /*5ee0*/  F2FP.BF16.F32.PACK_AB R90, R142, R141 ;  /* 0x0000008d8e5a723e */ /* 0x008fe200000010ff */
[C---:B--2---:R-:W-:Y:S06]  /*5ef0*/  HMMA.16816.F32.BF16 R20, R52.reuse, R56, R20 ;  /* 0x000000383414723c */ /* 0x044fec0000041814 */
[C---:B------:R-:W-:Y:S01]  /*5f00*/  HMMA.16816.F32.BF16 R24, R52.reuse, R58, R24 ;  /* 0x0000003a3418723c */ /* 0x040fe20000041818 */
[----:B------:R-:W2:Y:S04]  /*5f10*/  LDSM.16.MT88.4 R56, [R117+0x8400] ;  /* 0x008400007538783b */ /* 0x000ea80000004200 */
[----:B----4-:R-:W-:Y:S01]  /*5f20*/  F2FP.BF16.F32.PACK_AB R89, R140, R139 ;  /* 0x0000008b8c59723e */ /* 0x010fe200000010ff */
        /* <DEDUP_REMOVED lines=31> */
[----:B------:R-:W-:Y:S01]  /*6120*/  FADD.FTZ R61, R88, R91 ;  /* 0x0000005b583d7221 */ /* 0x000fe20000010000 */
[----:B------:R-:W-:Y:S02]  /*6130*/  F2FP.BF16.F32.PACK_AB R88, R115, R114 ;  /* 0x000000727358723e */ /* 0x000fe400000010ff */
[----:B-----5:R-:W-:Y:S07]  /*6140*/  F2FP.BF16.F32.PACK_AB R91, R3, R86 ;  /* 0x00000056035b723e */ /* 0x020fee00000010ff */
[C---:B------:R-:W-:Y:S01]  /*6150*/  HMMA.16816.F32.BF16 R80, R88.reuse, R76, R4 ;  /* 0x0000004c5850723c */ /* 0x040fe20000041804 */
[----:B------:R-:W3:Y:S05]  /*6160*/  LDSM.16.MT88.4 R4, [R117+0x8c00] ;  /* 0x008c00007504783b */ /* 0x000eea0000004200 */
[C---:B------:R-:W-:Y:S03]  /*6170*/  HMMA.16816.F32.BF16 R76, R88.reuse, R78, R8 ;  /* 0x0000004e584c723c */ /* 0x040fe60000041808 */
[----:B------:R-:W4:Y:S03]  /*6180*/  LDSM.16.MT88.4 R8, [R116+0x8c00] ;  /* 0x008c00007408783b */ /* 0x000f260000004200 */
[C---:B------:R-:W-:Y:S06]  /*6190*/  HMMA.16816.F32.BF16 R72, R88.reuse, R68, R12 ;  /* 0x000000445848723c */ /* 0x040fec000004180c */
        /* <DEDUP_REMOVED lines=10> */
[C---:B---3--:R-:W-:Y:S05]  /*6240*/  HMMA.16816.F32.BF16 R36, R88.reuse, R4, R36 ;  /* 0x000000045824723c */ /* 0x048fea0000041824 */
[----:B------:R-:W-:Y:S01]  /*6250*/  FADD.FTZ R102, R102, R99 ;  /* 0x0000006366667221 */ /* 0x000fe20000010000 */
[----:B------:R-:W-:Y:S01]  /*6260*/  FADD.FTZ R12, R105, R12 ;  /* 0x0000000c690c7221 */ /* 0x000fe20000010000 */
[C---:B------:R-:W-:Y:S04]  /*6270*/  HMMA.16816.F32.BF16 R40, R88.reuse, R6, R40 ;  /* 0x000000065828723c */ /* 0x040fe80000041828 */
[----:B------:R-:W-:Y:S01]  /*6280*/  IADD3 R4, R136, -0x1, RZ ;  /* 0xffffffff88047810 */ /* 0x000fe20007ffe0ff */
[----:B------:R-:W-:Y:S01]  /*6290*/  FADD.FTZ R102, R103, R102 ;  /* 0x0000006667667221 */ /* 0x000fe20000010000 */
[----:B------:R-:W-:Y:S01]  /*62a0*/  FADD.FTZ R109, R109, R12 ;  /* 0x0000000c6d6d7221 */ /* 0x000fe20000010000 */
[C---:B----4-:R-:W-:Y:S04]  /*62b0*/  HMMA.16816.F32.BF16 R44, R88.reuse, R8, R44 ;  /* 0x00000008582c723c */ /* 0x050fe8000004182c */
[----:B------:R-:W-:Y:S01]  /*62c0*/  FADD.FTZ R5, R107, R102 ;  /* 0x000000666b057221 */ /* 0x000fe20000010000 */
        /* <DEDUP_REMOVED lines=18> */
.L_x_5102:
        /* <DEDUP_REMOVED lines=168> */
.L_x_5107:
[----:B------:R-:W-:Y:S01]  /*6e70*/  S2UR UR8, SR_CTAID.Z ;  /* 0x00000000000879c3 */ /* 0x000fe20000002700 */
[----:B------:R-:W-:Y:S01]  /*6e80*/  ULDC UR9, c[0x0][0x270] ;  /* 0x00009c0000097ab9 */ /* 0x000fe20000000800 */
[----:B------:R-:W-:-:S06]  /*6e90*/  ULDC UR6, c[0x0][0x2c4] ;  /* 0x0000b10000067ab9 */ /* 0x000fcc0000000800 */
[----:B------:R-:W1:Y:S02]  /*6ea0*/  S2UR UR7, SR_CTAID.Y ;  /* 0x00000000000779c3 */ /* 0x000e640000002600 */
[----:B-1----:R-:W-:-:S04]  /*6eb0*/  UIMAD UR9, UR7, UR9, UR8 ;  /* 0x00000009070972a4 */ /* 0x002fc8000f8e0208 */
[----:B------:R-:W-:Y:S02]  /*6ec0*/  UIMAD UR9, UR9, UR6, URZ ;  /* 0x00000006090972a4 */ /* 0x000fe4000f8e023f */
.L_x_5108:
        /* <DEDUP_REMOVED lines=21> */
.L_x_5110:
[----:B------:R-:W-:Y:S05]  /*7020*/  BSYNC B0 ;  /* 0x0000000000007941 */ /* 0x000fea0003800000 */
.L_x_5109:
        /* <DEDUP_REMOVED lines=44> */
.L_x_5111:
        /* <DEDUP_REMOVED lines=9> */
.L_x_6495:


//--------------------- .text._ZN5flash24flash_fwd_splitkv_kernelI23Flash_fwd_kernel_traitsILi96ELi64ELi64ELi4ELb0ELb0EN7cutlass10bfloat16_tE19Flash_kernel_traitsILi96ELi64ELi64ELi4ES3_EELb1ELb0ELb0ELb1ELb1ELb0ELb1ELb0EEEvNS_16Flash_fwd_paramsE --------------------------
	.section	.text._ZN5flash24flash_fwd_splitkv_kernelI23Flash_fwd_kernel_traitsILi96ELi64ELi64ELi4ELb0ELb0EN7cutlass10bfloat16_tE19Flash_kernel_traitsILi96ELi64ELi64ELi4ES3_EELb1ELb0ELb0ELb1ELb1ELb0ELb1ELb0EEEvNS_16Flash_fwd_paramsE,"ax",@progbits
	.align	128
        .global         _ZN5flash24flash_fwd_splitkv_kernelI23Flash_fwd_kernel_traitsILi96ELi64ELi64ELi4ELb0ELb0EN7cutlass10bfloat16_tE19Flash_kernel_traitsILi96ELi64ELi64ELi4ES3_EELb1ELb0ELb0ELb1ELb1ELb0ELb1ELb0EEEvNS_16Flash_fwd_paramsE
        .type           _ZN5flash24flash_fwd_splitkv_kernelI23Flash_fwd_kernel_traitsILi96ELi64ELi64ELi4ELb0ELb0EN7cutlass10bfloat16_tE19Flash_kernel_traitsILi96ELi64ELi64ELi4ES3_EELb1ELb0ELb0ELb1ELb1ELb0ELb1ELb0EEEvNS_16Flash_fwd_paramsE,@function
        .size           _ZN5flash24flash_fwd_splitkv_kernelI23Flash_fwd_kernel_traitsILi96ELi64ELi64ELi4ELb0ELb0EN7cutlass10bfloat16_tE19Flash_kernel_traitsILi96ELi64ELi64ELi4ES3_EELb1ELb0ELb0ELb1ELb1ELb0ELb1ELb0EEEvNS_16Flash_fwd_paramsE,(.L_x_6496 - _ZN5flash24flash_fwd_splitkv_kernelI23Flash_fwd_kernel_traitsILi96ELi64ELi64ELi4ELb0ELb0EN7cutlass10bfloat16_tE19Flash_kernel_traitsILi96ELi64ELi64ELi4ES3_EELb1ELb0ELb0ELb1ELb1ELb0ELb1ELb0EEEvNS_16Flash_fwd_paramsE)
        .other          _ZN5flash24flash_fwd_splitkv_kernelI23Flash_fwd_kernel_traitsILi96ELi64ELi64ELi4ELb0ELb0EN7cutlass10bfloat16_tE19Flash_kernel_traitsILi96ELi64ELi64ELi4ES3_EELb1ELb0ELb0ELb1ELb1ELb0ELb1ELb0EEEvNS_16Flash_fwd_paramsE,@"STO_CUDA_ENTRY STV_DEFAULT"
_ZN5flash24flash_fwd_splitkv_kernelI23Flash_fwd_kernel_traitsILi96ELi64ELi64ELi4ELb0ELb0EN7cutlass10bfloat16_tE19Flash_kernel_traitsILi96ELi64ELi64ELi4ES3_EELb1ELb0ELb0ELb1ELb1ELb0ELb1ELb0EEEvNS_16Flash_fwd_paramsE:
.text._ZN5flash24flash_fwd_splitkv_kernelI23Flash_fwd_kernel_traitsILi96ELi64ELi64ELi4ELb0ELb0EN7cutlass10bfloat16_tE19Flash_kernel_traitsILi96ELi64ELi64ELi4ES3_EELb1ELb0ELb0ELb1ELb1ELb0ELb1ELb0EEEvNS_16Flash_fwd_paramsE:
        /* <DEDUP_REMOVED lines=110> */
[----:B------:R-:W-:Y:S01]  /*06e0*/  IMAD R3, R3, R7, R14 ;  /* 0x0000000703037224 */ /* 0x000fe200078e020e */
[----:B------:R-:W-:Y:S01]  /*06f0*/  IADD3 R7, -R88, UR13, RZ ;  /* 0x0000000d58077c10 */ /* 0x000fe2000fffe1ff */
[C---:B------:R-:W-:Y:S02]  /*0700*/  VIADD R4, R0.reuse, 0x20 ;  /* 0x0000002000047836 */ /* 0x040fe40000000000 */
[----:B------:R-:W-:Y:S01]  /*0710*/  IMAD R5, R3, UR13, R88 ;  /* 0x0000000d03057c24 */ /* 0x000fe2000f8e0258 */
[CC--:B------:R-:W-:Y:S01]  /*0720*/  ISETP.GE.OR P4, PT, R0.reuse, R7.reuse, P5 ;  /* 0x000000070000720c */ /* 0x0c0fe20002f86670 */
[----:B------:R-:W-:Y:S01]  /*0730*/  VIADD R6, R0, 0x10 ;  /* 0x0000001000067836 */ /* 0x000fe20000000000 */
[-C--:B------:R-:W-:Y:S01]  /*0740*/  ISETP.GE.OR P2, PT, R4, R7.reuse, P5 ;  /* 0x000000070400720c */ /* 0x080fe20002f46670 */
[C---:B------:R-:W-:Y:S01]  /*0750*/  IMAD R2, R5.reuse, UR4, RZ ;  /* 0x0000000405027c24 */ /* 0x040fe2000f8e02ff */
[----:B------:R-:W-:Y:S01]  /*0760*/  SHF.R.S32.HI R9, RZ, 0x1f, R5 ;  /* 0x0000001fff097819 */ /* 0x000fe20000011405 */
[----:B------:R-:W-:Y:S01]  /*0770*/  IMAD.WIDE R10, R0, 0x60, R10 ;  /* 0x00000060000a7825 */ /* 0x000fe200078e020a */
[----:B------:R-:W-:Y:S01]  /*0780*/  IADD3 R5, P0, R5, R0, RZ ;  /* 0x0000000005057210 */ /* 0x000fe20007f1e0ff */
[----:B------:R-:W-:Y:S01]  /*0790*/  ULDC.64 UR4, c[0x0][0x2b8] ;  /* 0x0000ae0000047ab9 */ /* 0x000fe20000000a00 */
[----:B------:R-:W-:-:S02]  /*07a0*/  ISETP.GE.OR P3, PT, R6, R7, P5 ;  /* 0x000000070600720c */ /* 0x000fc40002f66670 */
[C---:B------:R-:W-:Y:S01]  /*07b0*/  LEA.HI.X.SX32 R4, R0.reuse, R9, 0x1, P0 ;  /* 0x0000000900047211 */ /* 0x040fe200000f0eff */
[----:B------:R-:W-:Y:S01]  /*07c0*/  VIADD R0, R0, 0x30 ;  /* 0x0000003000007836 */ /* 0x000fe20000000000 */
[----:B------:R-:W-:Y:S01]  /*07d0*/  IADD3 R3, P1, R2, R10, RZ ;  /* 0x0000000a02037210 */ /* 0x000fe20007f3e0ff */
[----:B------:R-:W-:Y:S01]  /*07e0*/  @!P4 IMAD.MOV.U32 R13, RZ, RZ, -0x800000 ;  /* 0xff800000ff0dc424 */ /* 0x000fe200078e00ff */
[----:B------:R-:W-:Y:S02]  /*07f0*/  LEA R8, P0, R5, UR4, 0x2 ;  /* 0x0000000405087c11 */ /* 0x000fe4000f8010ff */
[----:B------:R-:W-:Y:S02]  /*0800*/  ISETP.GE.OR P5, PT, R0, R7, P5 ;  /* 0x000000070000720c */ /* 0x000fe40002fa6670 */
[----:B------:R-:W-:Y:S02]  /*0810*/  LEA.HI.X.SX32 R2, R2, R11, 0x1, P1 ;  /* 0x0000000b02027211 */ /* 0x000fe400008f0eff */
[----:B------:R-:W-:-:S02]  /*0820*/  LEA R10, P1, R3, UR6, 0x2 ;  /* 0x00000006030a7c11 */ /* 0x000fc4000f8210ff */
        /* <DEDUP_REMOVED lines=23> */
.L_x_5112:
        /* <DEDUP_REMOVED lines=22> */
.L_x_5113:
        /* <DEDUP_REMOVED lines=32> */
[----:B-1----:R-:W-:Y:S01]  /*0d00*/  IABS R0, R5 ;  /* 0x0000000500007213 */ /* 0x002fe20000000000 */
[----:B------:R-:W-:-:S03]  /*0d10*/  IMAD.MOV R7, RZ, RZ, -R7 ;  /* 0x000000ffff077224 */ /* 0x000fc600078e0a07 */
[----:B------:R-:W1:Y:S01]  /*0d20*/  I2F.RP R6, R0 ;  /* 0x0000000000067306 */ /* 0x000e620000209400 */
[----:B------:R-:W-:-:S05]  /*0d30*/  IMAD R12, R3, R7, R12 ;  /* 0x00000007030c7224 */ /* 0x000fca00078e020c */
[----:B------:R-:W-:Y:S02]  /*0d40*/  SHF.R.S32.HI R11, RZ, 0x1f, R12 ;  /* 0x0000001fff0b7819 */ /* 0x000fe4000001140c */
[----:B-1----:R-:W1:Y:S02]  /*0d50*/  MUFU.RCP R8, R6 ;  /* 0x0000000600087308 */ /* 0x002e640000001000 */
[----:B-1----:R-:W-:Y:S02]  /*0d60*/  IADD3 R8, R8, 0xffffffe, RZ ;  /* 0x0ffffffe08087810 */ /* 0x002fe40007ffe0ff */
[----:B------:R-:W-:-:S04]  /*0d70*/  MOV R6, UR4 ;  /* 0x0000000400067c02 */ /* 0x000fc80008000f00 */
        /* <DEDUP_REMOVED lines=21> */
[----:B--2---:R-:W-:Y:S01]  /*0ed0*/  SHF.R.S32.HI R3, RZ, 0x1f, R26 ;  /* 0x0000001fff037819 */ /* 0x004fe2000001141a */
[----:B------:R-:W-:-:S04]  /*0ee0*/  IMAD.WIDE.U32 R8, R26, UR6, RZ ;  /* 0x000000061a087c25 */ /* 0x000fc8000f8e00ff */
[----:B------:R-:W-:-:S04]  /*0ef0*/  IMAD R7, R3, UR6, RZ ;  /* 0x0000000603077c24 */ /* 0x000fc8000f8e02ff */
[----:B------:R-:W-:Y:S02]  /*0f00*/  IMAD R2, R26, UR7, R7 ;  /* 0x000000071a027c24 */ /* 0x000fe4000f8e0207 */
[----:B------:R-:W-:Y:S01]  /*0f10*/  IMAD.U32 R7, RZ, RZ, UR5 ;  /* 0x00000005ff077e24 */ /* 0x000fe2000f8e00ff */
[----:B------:R-:W-:Y:S02]  /*0f20*/  ULDC.64 UR4, c[0x0][0x238] ;  /* 0x00008e0000047ab9 */ /* 0x000fe40000000a00 */
[----:B------:R-:W-:Y:S01]  /*0f30*/  IADD3 R9, R9, R2, RZ ;  /* 0x0000000209097210 */ /* 0x000fe20007ffe0ff */
[C---:B------:R-:W-:Y:S02]  /*0f40*/  IMAD R5, R12.reuse, R7, R0 ;  /* 0x000000070c057224 */ /* 0x040fe400078e0200 */
[----:B------:R-:W-:Y:S02]  /*0f50*/  IMAD R3, R3, UR4, RZ ;  /* 0x0000000403037c24 */ /* 0x000fe4000f8e02ff */
[----:B------:R-:W-:-:S04]  /*0f60*/  IMAD.WIDE.U32 R22, R12, R6, R8 ;  /* 0x000000060c167225 */ /* 0x000fc800078e0008 */
        /* <DEDUP_REMOVED lines=9> */
.L_x_5114:
[----:B------:R-:W1:Y:S01]  /*1000*/  LDC R13, c[0x0][0x278] ;  /* 0x00009e00ff0d7b82 */ /* 0x000e620000000800 */
[----:B------:R-:W-:Y:S01]  /*1010*/  LEA R12, R85, 0xffffffc0, 0x6 ;  /* 0xffffffc0550c7811 */ /* 0x000fe200078e30ff */
[----:B------:R-:W-:Y:S01]  /*1020*/  ULDC.64 UR6, c[0x0][0x230] ;  /* 0x00008c0000067ab9 */ /* 0x000fe20000000a00 */
[----:B------:R-:W-:Y:S02]  /*1030*/  SHF.R.S32.HI R10, RZ, 0x1f, R21 ;  /* 0x0000001fff0a7819 */ /* 0x000fe40000011415 */
[----:B------:R-:W-:Y:S02]  /*1040*/  SHF.R.S32.HI R11, RZ, 0x1f, R12 ;  /* 0x0000001fff0b7819 */ /* 0x000fe4000001140c */
[----:B------:R-:W-:Y:S01]  /*1050*/  IADD3 R22, P1, R21, R12, RZ ;  /* 0x0000000c15167210 */ /* 0x000fe20007f3e0ff */
[----:B------:R-:W2:Y:S01]  /*1060*/  LDC.64 R8, c[0x0][0x250] ;  /* 0x00009400ff087b82 */ /* 0x000ea20000000a00 */
[----:B-----5:R-:W-:-:S03]  /*1070*/  SHF.R.S32.HI R15, RZ, 0x1f, R0 ;  /* 0x0000001fff0f7819 */ /* 0x020fc60000011400 */
[----:B------:R-:W-:Y:S01]  /*1080*/  IMAD.X R17, R10, 0x1, R11, P1 ;  /* 0x000000010a117824 */ /* 0x000fe200008e060b */
[----:B-1----:R-:W-:-:S04]  /*1090*/  IABS R3, R13 ;  /* 0x0000000d00037213 */ /* 0x002fc80000000000 */
[----:B------:R-:W1:Y:S01]  /*10a0*/  I2F.RP R5, R3 ;  /* 0x0000000300057306 */ /* 0x000e620000209400 */
[----:B--2---:R-:W-:-:S04]  /*10b0*/  IMAD R10, R10, R8, RZ ;  /* 0x000000080a0a7224 */ /* 0x004fc800078e02ff */
[C---:B------:R-:W-:Y:S02]  /*10c0*/  IMAD R9, R21.reuse, R9, R10 ;  /* 0x0000000915097224 */ /* 0x040fe400078e020a */
[----:B------:R-:W-:Y:S01]  /*10d0*/  IMAD.WIDE.U32 R20, R21, R8, RZ ;  /* 0x0000000815147225 */ /* 0x000fe200078e00ff */
[----:B-1----:R-:W1:Y:S04]  /*10e0*/  MUFU.RCP R6, R5 ;  /* 0x0000000500067308 */ /* 0x002e680000001000 */
[----:B------:R-:W-:Y:S02]  /*10f0*/  IADD3 R21, R21, R9, RZ ;  /* 0x0000000915157210 */ /* 0x000fe40007ffe0ff */
[----:B-1----:R-:W-:-:S04]  /*1100*/  IADD3 R6, R6, 0xffffffe, RZ ;  /* 0x0ffffffe06067810 */ /* 0x002fc80007ffe0ff */
        /* <DEDUP_REMOVED lines=10> */
[----:B------:R-:W-:Y:S01]  /*11b0*/  IMAD R2, R3, R2, R4 ;  /* 0x0000000203027224 */ /* 0x000fe200078e0204 */
[----:B------:R-:W-:-:S04]  /*11c0*/  LOP3.LUT R4, R14, R13, RZ, 0x3c, !PT ;  /* 0x0000000d0e047212 */ /* 0x000fc800078e3cff */
[----:B------:R-:W-:Y:S02]  /*11d0*/  ISETP.GT.U32.AND P0, PT, R3, R2, PT ;  /* 0x000000020300720c */ /* 0x000fe40003f04070 */
[----:B------:R-:W-:Y:S02]  /*11e0*/  ISETP.GE.AND P1, PT, R4, RZ, PT ;  /* 0x000000ff0400720c */ /* 0x000fe40003f26270 */
[----:B------:R-:W2:Y:S09]  /*11f0*/  LDC.64 R4, c[0x0][0x260] ;  /* 0x00009800ff047b82 */ /* 0x000eb20000000a00 */
[----:B------:R-:W-:Y:S01]  /*1200*/  @!P0 IADD3 R2, R2, -R3, RZ ;  /* 0x8000000302028210 */ /* 0x000fe20007ffe0ff */
[----:B-1----:R-:W-:Y:S01]  /*1210*/  IMAD R17, R17, R6, RZ ;  /* 0x0000000611117224 */ /* 0x002fe200078e02ff */
[----:B------:R-:W-:-:S02]  /*1220*/  @!P0 IADD3 R16, R16, 0x1, RZ ;  /* 0x0000000110108810 */ /* 0x000fc40007ffe0ff */
[----:B------:R-:W-:Y:S01]  /*1230*/  ISETP.GE.U32.AND P2, PT, R2, R3, PT ;  /* 0x000000030200720c */ /* 0x000fe20003f46070 */
[C---:B------:R-:W-:Y:S01]  /*1240*/  IMAD R17, R22.reuse, R7, R17 ;  /* 0x0000000716117224 */ /* 0x040fe200078e0211 */
[----:B------:R-:W1:Y:S01]  /*1250*/  LDC.64 R2, c[0x0][0x238] ;  /* 0x00008e00ff027b82 */ /* 0x000e620000000a00 */
[----:B------:R-:W-:Y:S01]  /*1260*/  ISETP.NE.AND P0, PT, R13, RZ, PT ;  /* 0x000000ff0d00720c */ /* 0x000fe20003f05270 */
[----:B------:R-:W-:-:S04]  /*1270*/  IMAD.WIDE.U32 R22, R22, R6, RZ ;  /* 0x0000000616167225 */ /* 0x000fc800078e00ff */
[----:B------:R-:W-:Y:S02]  /*1280*/  IMAD.IADD R23, R23, 0x1, R17 ;  /* 0x0000000117177824 */ /* 0x000fe400078e0211 */
[----:B------:R-:W-:Y:S02]  /*1290*/  IMAD R17, R15, UR6, RZ ;  /* 0x000000060f117c24 */ /* 0x000fe4000f8e02ff */
[----:B------:R-:W-:Y:S01]  /*12a0*/  IMAD.WIDE.U32 R22, R0, UR6, R22 ;  /* 0x0000000600167c25 */ /* 0x000fe2000f8e0016 */
[----:B------:R-:W-:-:S03]  /*12b0*/  @P2 IADD3 R16, R16, 0x1, RZ ;  /* 0x0000000110102810 */ /* 0x000fc60007ffe0ff */
[----:B------:R-:W-:Y:S01]  /*12c0*/  IMAD R17, R0, UR7, R17 ;  /* 0x0000000700117c24 */ /* 0x000fe2000f8e0211 */
[----:B------:R-:W-:Y:S02]  /*12d0*/  @!P1 IADD3 R16, -R16, RZ, RZ ;  /* 0x000000ff10109210 */ /* 0x000fe40007ffe1ff */
[----:B------:R-:W-:Y:S01]  /*12e0*/  @!P0 LOP3.LUT R16, RZ, R13, RZ, 0x33, !PT ;  /* 0x0000000dff108212 */ /* 0x000fe200078e33ff */
[----:B------:R-:W-:-:S03]  /*12f0*/  IMAD.IADD R23, R23, 0x1, R17 ;  /* 0x0000000117177824 */ /* 0x000fc600078e0211 */
[----:B------:R-:W-:Y:S01]  /*1300*/  SHF.R.S32.HI R13, RZ, 0x1f, R16 ;  /* 0x0000001fff0d7819 */ /* 0x000fe20000011410 */
[----:B--2---:R-:W-:-:S04]  /*1310*/  IMAD.WIDE.U32 R22, R16, R4, R22 ;  /* 0x0000000410167225 */ /* 0x004fc800078e0016 */
[----:B-1----:R-:W-:Y:S02]  /*1320*/  IMAD R15, R15, R2, RZ ;  /* 0x000000020f0f7224 */ /* 0x002fe400078e02ff */
[----:B------:R-:W-:Y:S02]  /*1330*/  IMAD R8, R13, R4, RZ ;  /* 0x000000040d087224 */ /* 0x000fe400078e02ff */
[C---:B------:R-:W-:Y:S02]  /*1340*/  IMAD R3, R0.reuse, R3, R15 ;  /* 0x0000000300037224 */ /* 0x040fe400078e020f */
[----:B------:R-:W-:-:S04]  /*1350*/  IMAD.WIDE.U32 R26, R0, R2, R20 ;  /* 0x00000002001a7225 */ /* 0x000fc800078e0014 */
[----:B------:R-:W-:Y:S01]  /*1360*/  IMAD R5, R16, R5, R8 ;  /* 0x0000000510057224 */ /* 0x000fe200078e0208 */
[----:B------:R-:W-:-:S04]  /*1370*/  IADD3 R3, R27, R3, RZ ;  /* 0x000000031b037210 */ /* 0x000fc80007ffe0ff */
[----:B------:R-:W-:-:S07]  /*1380*/  IADD3 R0, R23, R5, RZ ;  /* 0x0000000517007210 */ /* 0x000fce0007ffe0ff */
.L_x_5115:
[----:B------:R-:W-:Y:S01]  /*1390*/  SHF.R.S32.HI R17, RZ, 0x1f, R86 ;  /* 0x0000001fff117819 */ /* 0x000fe20000011456 */
[----:B------:R-:W-:Y:S01]  /*13a0*/  ULDC.64 UR8, c[0x0][0x268] ;  /* 0x00009a0000087ab9 */ /* 0x000fe20000000a00 */
[----:B------:R-:W-:Y:S01]  /*13b0*/  ULDC.64 UR4, c[0x0][0x228] ;  /* 0x00008a0000047ab9 */ /* 0x000fe20000000a00 */
[----:B------:R-:W-:Y:S01]  /*13c0*/  IMAD R13, R13, UR8, RZ ;  /* 0x000000080d0d7c24 */ /* 0x000fe2000f8e02ff */
[CC--:B------:R-:W-:Y:S01]  /*13d0*/  LEA.HI R9, R17.reuse, R86.reuse, RZ, 0x3 ;  /* 0x0000005611097211 */ /* 0x0c0fe200078f18ff */
[----:B------:R-:W1:Y:S01]  /*13e0*/  S2UR UR16, SR_CgaCtaId ;  /* 0x00000000001079c3 */ /* 0x000e620000008800 */
[CC--:B------:R-:W-:Y:S01]  /*13f0*/  LEA.HI R25, R17.reuse, R86.reuse, RZ, 0x4 ;  /* 0x0000005611197211 */ /* 0x0c0fe200078f20ff */
[----:B------:R-:W-:Y:S01]  /*1400*/  ULDC.64 UR10, c[0x0][0x210] ;  /* 0x00008400000a7ab9 */ /* 0x000fe20000000a00 */
[----:B------:R-:W-:Y:S02]  /*1410*/  LEA.HI R5, R17, R86, RZ, 0x2 ;  /* 0x0000005611057211 */ /* 0x000fe400078f10ff */
[----:B------:R-:W-:-:S02]  /*1420*/  SHF.R.S32.HI R122, RZ, 0x3, R9 ;  /* 0x00000003ff7a7819 */ /* 0x000fc40000011409 */
[----:B------:R-:W-:Y:S02]  /*1430*/  SHF.R.S32.HI R2, RZ, 0x4, R25 ;  /* 0x00000004ff027819 */ /* 0x000fe40000011419 */
[----:B------:R-:W-:Y:S02]  /*1440*/  SHF.R.S32.HI R20, RZ, 0x2, R5 ;  /* 0x00000002ff147819 */ /* 0x000fe40000011405 */
[----:B------:R-:W-:Y:S02]  /*1450*/  LOP3.LUT R15, R5, 0xfffffffc, RZ, 0xc0, !PT ;  /* 0xfffffffc050f7812 */ /* 0x000fe400078ec0ff */
[C---:B------:R-:W-:Y:S02]  /*1460*/  LEA.HI R23, R9.reuse, R122, RZ, 0x1 ;  /* 0x0000007a09177211 */ /* 0x040fe400078f08ff */
[----:B------:R-:W-:Y:S01]  /*1470*/  LOP3.LUT R9, R9, 0xfffffff8, RZ, 0xc0, !PT ;  /* 0xfffffff809097812 */ /* 0x000fe200078ec0ff */
[----:B------:R-:W-:Y:S01]  /*1480*/  IMAD.IADD R4, R86, 0x1, -R15 ;  /* 0x0000000156047824 */ /* 0x000fe200078e0a0f */
[----:B------:R-:W-:Y:S01]  /*1490*/  LEA.HI R8, R25, R2, RZ, 0x1 ;  /* 0x0000000219087211 */ /* 0x000fe200078f08ff */
[----:B------:R-:W-:Y:S01]  /*14a0*/  IMAD.SHL.U32 R15, R122, 0x40, RZ ;  /* 0x000000407a0f7824 */ /* 0x000fe200078e00ff */
[----:B------:R-:W-:Y:S01]  /*14b0*/  LEA.HI R5, R5, R20, RZ, 0x1 ;  /* 0x0000001405057211 */ /* 0x000fe200078f08ff */
[----:B------:R-:W-:Y:S01]  /*14c0*/  IMAD.IADD R10, R86, 0x1, -R9 ;  /* 0x00000001560a7824 */ /* 0x000fe200078e0a09 */
[----:B------:R-:W-:Y:S01]  /*14d0*/  LOP3.LUT R25, R25, 0xfffffff0, RZ, 0xc0, !PT ;  /* 0xfffffff019197812 */ /* 0x000fe200078ec0ff */
[----:B------:R-:W-:Y:S01]  /*14e0*/  IMAD.SHL.U32 R4, R4, 0x8, RZ ;  /* 0x0000000804047824 */ /* 0x000fe200078e00ff */
[----:B------:R-:W-:-:S02]  /*14f0*/  LOP3.LUT R5, R5, 0x7fffffe, RZ, 0xc0, !PT ;  /* 0x07fffffe05057812 */ /* 0x000fc400078ec0ff */
[----:B------:R-:W-:Y:S01]  /*1500*/  LOP3.LUT R8, R8, 0xfffffffe, RZ, 0xc0, !PT ;  /* 0xfffffffe08087812 */ /* 0x000fe200078ec0ff */
[----:B------:R-:W-:Y:S01]  /*1510*/  IMAD.IADD R24, R86, 0x1, -R25 ;  /* 0x0000000156187824 */ /* 0x000fe200078e0a19 */
[----:B------:R-:W-:Y:S01]  /*1520*/  LEA.HI R123, R10, R10, RZ, 0x1 ;  /* 0x0000000a0a7b7211 */ /* 0x000fe200078f08ff */
[----:B------:R-:W-:Y:S01]  /*1530*/  IMAD.IADD R120, R20, 0x1, -R5 ;  /* 0x0000000114787824 */ /* 0x000fe200078e0a05 */
[----:B------:R-:W-:Y:S01]  /*1540*/  IADD3 R26, P0, R4, R26, RZ ;  /* 0x0000001a041a7210 */ /* 0x000fe20007f1e0ff */
[----:B------:R-:W-:Y:S01]  /*1550*/  IMAD.IADD R8, R2, 0x1, -R8 ;  /* 0x0000000102087824 */ /* 0x000fe200078e0a08 */
[----:B------:R-:W-:Y:S02]  /*1560*/  SHF.R.S32.HI R5, RZ, 0x1f, R4 ;  /* 0x0000001fff057819 */ /* 0x000fe40000011404 */
[----:B------:R-:W-:Y:S02]  /*1570*/  LEA.HI R2, R24, R24, RZ, 0x1 ;  /* 0x0000001818027211 */ /* 0x000fe400078f08ff */
[----:B------:R-:W-:Y:S01]  /*1580*/  LOP3.LUT R121, R123, 0xfffffffe, RZ, 0xc0, !PT ;  /* 0xfffffffe7b797812 */ /* 0x000fe200078ec0ff */
[----:B------:R-:W-:Y:S01]  /*1590*/  IMAD.X R27, R5, 0x1, R3, P0 ;  /* 0x00000001051b7824 */ /* 0x000fe200000e0603 */
[----:B------:R-:W-:-:S02]  /*15a0*/  LOP3.LUT R23, R23, 0xfffffffe, RZ, 0xc0, !PT ;  /* 0xfffffffe17177812 */ /* 0x000fc400078ec0ff */
[----:B------:R-:W-:Y:S01]  /*15b0*/  LOP3.LUT R81, R2, 0x7fffffe, RZ, 0xc0, !PT ;  /* 0x07fffffe02517812 */ /* 0x000fe200078ec0ff */
[----:B------:R-:W-:Y:S01]  /*15c0*/  IMAD.IADD R121, R10, 0x1, -R121 ;  /* 0x000000010a797824 */ /* 0x000fe200078e0a79 */
[----:B------:R-:W-:Y:S01]  /*15d0*/  IADD3 R22, P1, R4, R22, RZ ;  /* 0x0000001604167210 */ /* 0x000fe20007f3e0ff */
[----:B------:R-:W-:Y:S01]  /*15e0*/  IMAD R10, R16, UR9, R13 ;  /* 0x00000009100a7c24 */ /* 0x000fe2000f8e020d */
[----:B------:R-:W-:Y:S01]  /*15f0*/  LOP3.LUT R15, R15, 0xc0, RZ, 0xc0, !PT ;  /* 0x000000c00f0f7812 */ /* 0x000fe200078ec0ff */
[----:B------:R-:W-:Y:S01]  /*1600*/  IMAD.IADD R122, R122, 0x1, -R23 ;  /* 0x000000017a7a7824 */ /* 0x000fe200078e0a17 */
[----:B------:R-:W-:Y:S01]  /*1610*/  SHF.R.S32.HI R9, RZ, 0x1f, R24 ;  /* 0x0000001fff097819 */ /* 0x000fe20000011418 */
[----:B------:R-:W-:Y:S01]  /*1620*/  IMAD.IADD R81, R24, 0x1, -R81 ;  /* 0x0000000118517824 */ /* 0x000fe200078e0a51 */
[----:B------:R-:W-:Y:S01]  /*1630*/  LEA.HI R84, R17, R86, RZ, 0x5 ;  /* 0x0000005611547211 */ /* 0x000fe200078f28ff */
[----:B------:R-:W-:Y:S01]  /*1640*/  IMAD.WIDE.U32 R16, R16, UR8, R26 ;  /* 0x0000000810107c25 */ /* 0x000fe2000f8e001a */
[----:B------:R-:W-:Y:S01]  /*1650*/  LOP3.LUT R28, R15, 0x18, R4, 0xf8, !PT ;  /* 0x000000180f1c7812 */ /* 0x000fe200078ef804 */
[----:B------:R-:W-:Y:S01]  /*1660*/  ULDC.64 UR8, c[0x0][0x250] ;  /* 0x0000940000087ab9 */ /* 0x000fe20000000a00 */
[----:B------:R-:W-:Y:S01]  /*1670*/  LEA.HI R9, R9, R24, RZ, 0x3 ;  /* 0x0000001809097211 */ /* 0x000fe200078f18ff */
[----:B------:R-:W-:Y:S01]  /*1680*/  IMAD.X R23, R5, 0x1, R0, P1 ;  /* 0x0000000105177824 */ /* 0x000fe200008e0600 */
[----:B------:R-:W-:Y:S01]  /*1690*/  SHF.R.S32.HI R24, RZ, 0x1f, R125 ;  /* 0x0000001fff187819 */ /* 0x000fe2000001147d */
[----:B------:R-:W-:Y:S01]  /*16a0*/  IMAD.WIDE.U32 R26, R125, UR4, R4 ;  /* 0x000000047d1a7c25 */ /* 0x000fe2000f8e0004 */
[--C-:B------:R-:W-:Y:S01]  /*16b0*/  SHF.R.S32.HI R21, RZ, 0x1f, R20.reuse ;  /* 0x0000001fff157819 */ /* 0x100fe20000011414 */
[----:B------:R-:W2:Y:S01]  /*16c0*/  LDC.64 R4, c[0x0][0x240] ;  /* 0x00009000ff047b82 */ /* 0x000ea20000000a00 */
[----:B------:R-:W-:Y:S01]  /*16d0*/  IADD3 R12, P0, R20, R12, RZ ;  /* 0x0000000c140c7210 */ /* 0x000fe20007f1e0ff */
[----:B------:R-:W-:Y:S01]  /*16e0*/  IMAD R24, R24, UR4, RZ ;  /* 0x0000000418187c24 */ /* 0x000fe2000f8e02ff */
[----:B------:R-:W-:Y:S01]  /*16f0*/  SHF.R.U32.HI R15, RZ, 0x3, R15 ;  /* 0x00000003ff0f7819 */ /* 0x000fe2000001160f */
[----:B------:R-:W-:Y:S01]  /*1700*/  IMAD.WIDE R18, R19, 0x40, R20 ;  /* 0x0000004013127825 */ /* 0x000fe200078e0214 */
[----:B------:R-:W-:-:S02]  /*1710*/  SHF.R.S32.HI R83, RZ, 0x5, R84 ;  /* 0x00000005ff537819 */ /* 0x000fc40000011454 */
[----:B------:R-:W-:Y:S01]  /*1720*/  SHF.R.S32.HI R3, RZ, 0x1f, R14 ;  /* 0x0000001fff037819 */ /* 0x000fe2000001140e */
[C---:B------:R-:W-:Y:S01]  /*1730*/  IMAD.X R11, R21.reuse, 0x1, R11, P0 ;  /* 0x00000001150b7824 */ /* 0x040fe200000e060b */
[----:B------:R-:W-:Y:S01]  /*1740*/  LOP3.LUT R15, R28, R15, RZ, 0x3c, !PT ;  /* 0x0000000f1c0f7212 */ /* 0x000fe200078e3cff */
[----:B------:R-:W-:Y:S01]  /*1750*/  IMAD R0, R21, R6, RZ ;  /* 0x0000000615007224 */ /* 0x000fe200078e02ff */
[----:B------:R-:W-:Y:S01]  /*1760*/  SHF.R.S32.HI R21, RZ, 0x1, R2 ;  /* 0x00000001ff157819 */ /* 0x000fe20000011402 */
[----:B------:R-:W-:Y:S01]  /*1770*/  IMAD R24, R125, UR5, R24 ;  /* 0x000000057d187c24 */ /* 0x000fe2000f8e0218 */
[----:B------:R-:W-:Y:S01]  /*1780*/  SHF.R.S32.HI R2, RZ, 0x1f, R2 ;  /* 0x0000001fff027819 */ /* 0x000fe20000011402 */
[----:B------:R-:W-:Y:S01]  /*1790*/  ULDC.64 UR4, c[0x0][0x258] ;  /* 0x0000960000047ab9 */ /* 0x000fe20000000a00 */
[----:B------:R-:W-:Y:S01]  /*17a0*/  IMAD R120, R83, 0x8, R120 ;  /* 0x0000000853787824 */ /* 0x000fe200078e0278 */
[----:B------:R-:W-:Y:S01]  /*17b0*/  SHF.R.S32.HI R123, RZ, 0x1, R123 ;  /* 0x00000001ff7b7819 */ /* 0x000fe2000001147b */
[----:B------:R-:W-:Y:S01]  /*17c0*/  IMAD.IADD R25, R27, 0x1, R24 ;  /* 0x000000011b197824 */ /* 0x000fe200078e0218 */
[----:B------:R-:W-:Y:S01]  /*17d0*/  LEA.HI R2, R2, R21, RZ, 0x2 ;  /* 0x0000001502027211 */ /* 0x000fe200078f10ff */
[----:B------:R-:W-:Y:S01]  /*17e0*/  IMAD R3, R3, UR4, RZ ;  /* 0x0000000403037c24 */ /* 0x000fe2000f8e02ff */
[----:B------:R-:W-:Y:S01]  /*17f0*/  SHF.L.U64.HI R119, R6, 0x6, R7 ;  /* 0x0000000606777819 */ /* 0x000fe20000010207 */
[----:B------:R-:W-:Y:S01]  /*1800*/  IMAD.MOV.U32 R24, RZ, RZ, R26 ;  /* 0x000000ffff187224 */ /* 0x000fe200078e001a */
[----:B------:R-:W-:Y:S01]  /*1810*/  LOP3.LUT R2, R2, 0xfffffffc, RZ, 0xc0, !PT ;  /* 0xfffffffc02027812 */ /* 0x000fe200078ec0ff */
[----:B------:R-:W-:-:S02]  /*1820*/  IMAD.U32 R120, R120, 0x20, R15 ;  /* 0x0000002078787824 */ /* 0x000fc400078e000f */
[C---:B------:R-:W-:Y:S02]  /*1830*/  IMAD R3, R14.reuse, UR5, R3 ;  /* 0x000000050e037c24 */ /* 0x040fe4000f8e0203 */
[----:B------:R-:W-:Y:S01]  /*1840*/  IMAD.WIDE.U32 R14, R14, UR4, R24 ;  /* 0x000000040e0e7c25 */ /* 0x000fe2000f8e0018 */
[----:B------:R-:W-:-:S03]  /*1850*/  ULDC.64 UR4, c[0x0][0x218] ;  /* 0x0000860000047ab9 */ /* 0x000fc60000000a00 */
[C---:B------:R-:W-:Y:S02]  /*1860*/  IMAD R129, R20.reuse, R7, R0 ;  /* 0x0000000714817224 */ /* 0x040fe400078e0200 */
[----:B------:R-:W-:-:S04]  /*1870*/  IMAD.WIDE.U32 R22, R20, R6, R22 ;  /* 0x0000000614167225 */ /* 0x000fc800078e0016 */
[----:B------:R-:W-:Y:S01]  /*1880*/  IMAD.IADD R15, R15, 0x1, R3 ;  /* 0x000000010f0f7824 */ /* 0x000fe200078e0203 */
[----:B------:R-:W-:Y:S01]  /*1890*/  LEA R128, P0, R22, UR4, 0x1 ;  /* 0x0000000416807c11 */ /* 0x000fe2000f8008ff */
[----:B------:R-:W-:Y:S02]  /*18a0*/  IMAD.IADD R3, R21, 0x1, -R2 ;  /* 0x0000000115037824 */ /* 0x000fe400078e0a02 */
[-C--:B--2---:R-:W-:Y:S02]  /*18b0*/  IMAD R2, R19, R4.reuse, RZ ;  /* 0x0000000413027224 */ /* 0x084fe400078e02ff */
[----:B------:R-:W-:Y:S01]  /*18c0*/  IMAD.IADD R129, R23, 0x1, R129 ;  /* 0x0000000117817824 */ /* 0x000fe200078e0281 */
[----:B------:R-:W-:Y:S01]  /*18d0*/  LOP3.LUT P1, RZ, R3, 0x2, RZ, 0xc0, !PT ;  /* 0x0000000203ff7812 */ /* 0x000fe2000782c0ff */
[----:B------:R-:W-:Y:S02]  /*18e0*/  IMAD.SHL.U32 R0, R123, 0x40, RZ ;  /* 0x000000407b007824 */ /* 0x000fe400078e00ff */
[----:B------:R-:W-:Y:S01]  /*18f0*/  IMAD R2, R18, R5, R2 ;  /* 0x0000000512027224 */ /* 0x000fe200078e0202 */
[----:B------:R-:W-:Y:S01]  /*1900*/  LEA.HI.X R129, R22, UR5, R129, 0x1, P0 ;  /* 0x0000000516817c11 */ /* 0x000fe200080f0c81 */
[----:B------:R-:W-:Y:S01]  /*1910*/  IMAD.WIDE.U32 R18, R18, R4, R14 ;  /* 0x0000000412127225 */ /* 0x000fe200078e000e */
[----:B------:R-:W-:Y:S01]  /*1920*/  UMOV UR5, 0x400 ;  /* 0x0000040000057882 */ /* 0x000fe20000000000 */
[----:B------:R-:W-:Y:S01]  /*1930*/  LOP3.LUT R0, R0, 0xc0, RZ, 0xc0, !PT ;  /* 0x000000c000007812 */ /* 0x000fe200078ec0ff */
[----:B-1----:R-:W-:Y:S01]  /*1940*/  ULEA UR5, UR16, UR5, 0x18 ;  /* 0x0000000510057291 */ /* 0x002fe2000f8ec03f */
[----:B------:R-:W-:Y:S01]  /*1950*/  IMAD.SHL.U32 R13, R122, 0x8, RZ ;  /* 0x000000087a0d7824 */ /* 0x000fe200078e00ff */
[----:B------:R-:W-:Y:S01]  /*1960*/  LEA R14, P0, R18, UR10, 0x1 ;  /* 0x0000000a120e7c11 */ /* 0x000fe2000f8008ff */
[----:B------:R-:W-:Y:S01]  /*1970*/  IMAD.IADD R2, R19, 0x1, R2 ;  /* 0x0000000113027824 */ /* 0x000fe200078e0202 */
[----:B------:R-:W-:Y:S01]  /*1980*/  UIADD3 UR4, UR5, 0x3000, URZ ;  /* 0x0000300005047890 */ /* 0x000fe2000fffe03f */
[----:B------:R-:W-:Y:S01]  /*1990*/  IMAD R11, R11, UR8, RZ ;  /* 0x000000080b0b7c24 */ /* 0x000fe2000f8e02ff */
[----:B------:R-:W-:Y:S01]  /*19a0*/  LOP3.LUT R13, R0, 0x8, R13, 0xf8, !PT ;  /* 0x00000008000d7812 */ /* 0x000fe200078ef80d */
[----:B------:R-:W-:Y:S01]  /*19b0*/  IMAD.IADD R17, R17, 0x1, R10 ;  /* 0x0000000111117824 */ /* 0x000fe200078e020a */
[----:B------:R-:W-:Y:S01]  /*19c0*/  SHF.R.U32.HI R0, RZ, 0x3, R0 ;  /* 0x00000003ff007819 */ /* 0x000fe20000011600 */
[----:B------:R-:W-:Y:S01]  /*19d0*/  IMAD R10, R12, UR9, R11 ;  /* 0x000000090c0a7c24 */ /* 0x000fe2000f8e020b */
[----:B------:R-:W-:Y:S01]  /*19e0*/  LEA.HI.X R15, R18, UR11, R2, 0x1, P0 ;  /* 0x0000000b120f7c11 */ /* 0x000fe200080f0c02 */
[----:B------:R-:W-:Y:S01]  /*19f0*/  IMAD.SHL.U32 R2, R6, 0x40, RZ ;  /* 0x0000004006027824 */ /* 0x000fe200078e00ff */
[----:B------:R-:W-:Y:S01]  /*1a00*/  LEA R18, P0, R4, R14, 0x6 ;  /* 0x0000000e04127211 */ /* 0x000fe200078030ff */
[----:B------:R-:W-:Y:S01]  /*1a10*/  IMAD.SHL.U32 R9, R9, 0x20, RZ ;  /* 0x0000002009097824 */ /* 0x000fe200078e00ff */
[----:B------:R-:W-:Y:S01]  /*1a20*/  LEA R120, R120, UR5, 0x1 ;  /* 0x0000000578787c11 */ /* 0x000fe2000f8e08ff */
[----:B------:R-:W-:Y:S01]  /*1a30*/  ULDC.64 UR10, c[0x0][0x220] ;  /* 0x00008800000a7ab9 */ /* 0x000fe20000000a00 */
[----:B------:R-:W-:Y:S01]  /*1a40*/  LOP3.LUT R0, R13, R0, RZ, 0x3c, !PT ;  /* 0x000000000d007212 */ /* 0x000fe200078e3cff */
[----:B------:R-:W-:Y:S01]  /*1a50*/  IMAD.WIDE.U32 R12, R12, UR8, R16 ;  /* 0x000000080c0c7c25 */ /* 0x000fe2000f8e0010 */
[----:B------:R-:W-:Y:S01]  /*1a60*/  LEA.HI.X R19, R4, R15, R5, 0x6, P0 ;  /* 0x0000000f04137211 */ /* 0x000fe200000f3405 */
[----:B------:R-:W-:Y:S01]  /*1a70*/  @!PT LDS RZ, [RZ] ;  /* 0x00000000fffff984 */ /* 0x000fe20000000800 */
[----:B------:R-:W-:Y:S01]  /*1a80*/  @!PT LDS RZ, [RZ] ;  /* 0x00000000fffff984 */ /* 0x000fe20000000800 */
[----:B------:R-:W-:Y:S01]  /*1a90*/  @!PT LDS RZ, [RZ] ;  /* 0x00000000fffff984 */ /* 0x000fe20000000800 */
[----:B------:R-:W-:Y:S01]  /*1aa0*/  LDGSTS.E.BYPASS.LTC128B.128 [R120], desc[UR14][R14.64] ;  /* 0x000000000e787fae */ /* 0x000fe2000b901d4e */
[----:B------:R-:W-:Y:S01]  /*1ab0*/  IADD3 R16, P0, R2, R128, RZ ;  /* 0x0000008002107210 */ /* 0x000fe20007f1e0ff */
[----:B------:R-:W-:Y:S01]  /*1ac0*/  IMAD.SHL.U32 R5, R3, 0x40, RZ ;  /* 0x0000004003057824 */ /* 0x000fe200078e00ff */
[----:B------:R-:W-:Y:S01]  /*1ad0*/  LOP3.LUT R80, R9, 0xffffff00, RZ, 0xc0, !PT ;  /* 0xffffff0009507812 */ /* 0x000fe200078ec0ff */
[----:B------:R-:W-:Y:S01]  /*1ae0*/  LDGSTS.E.BYPASS.LTC128B.128 [R120+0x1000], desc[UR14][R14.64+0x40] ;  /* 0x010000400e787fae */ /* 0x000fe2000b901d4e */
[----:B------:R-:W-:-:S02]  /*1af0*/  IMAD.SHL.U32 R4, R8, 0x8, RZ ;  /* 0x0000000808047824 */ /* 0x000fc400078e00ff */
[----:B------:R-:W-:Y:S01]  /*1b00*/  IMAD.X R17, R119, 0x1, R129, P0 ;  /* 0x0000000177117824 */ /* 0x000fe200000e0681 */
[----:B------:R-:W-:Y:S01]  /*1b10*/  LDGSTS.E.BYPASS.LTC128B.128 [R120+0x2000], desc[UR14][R14.64+0x80] ;  /* 0x020000800e787fae */ /* 0x000fe2000b901d4e */
[----:B------:R-:W-:Y:S01]  /*1b20*/  LOP3.LUT R5, R5, 0xc0, RZ, 0xc0, !PT ;  /* 0x000000c005057812 */ /* 0x000fe200078ec0ff */
[----:B------:R-:W-:Y:S01]  /*1b30*/  IMAD.IADD R9, R13, 0x1, R10 ;  /* 0x000000010d097824 */ /* 0x000fe200078e020a */
[C---:B------:R-:W-:Y:S01]  /*1b40*/  LEA R130, P0, R12.reuse, UR10, 0x1 ;  /* 0x0000000a0c827c11 */ /* 0x040fe2000f8008ff */
[----:B------:R-:W-:Y:S01]  /*1b50*/  LDGSTS.E.BYPASS.LTC128B.128 [R120+0x800], desc[UR14][R18.64] ;  /* 0x0080000012787fae */ /* 0x000fe2000b901d4e */
[----:B------:R-:W-:Y:S01]  /*1b60*/  LOP3.LUT R4, R5, 0x8, R4, 0xf8, !PT ;  /* 0x0000000805047812 */ /* 0x000fe200078ef804 */
[----:B------:R-:W-:Y:S01]  /*1b70*/  USHF.L.U32 UR10, UR8, 0x6, URZ ;  /* 0x00000006080a7899 */ /* 0x000fe2000800063f */
[----:B------:R-:W-:Y:S01]  /*1b80*/  SHF.R.U32.HI R5, RZ, 0x3, R5 ;  /* 0x00000003ff057819 */ /* 0x000fe20000011605 */
[----:B------:R-:W-:Y:S01]  /*1b90*/  LDGSTS.E.BYPASS.LTC128B.128 [R120+0x1800], desc[UR14][R18.64+0x40] ;  /* 0x0180004012787fae */ /* 0x000fe2000b901d4e */
[----:B------:R-:W-:Y:S01]  /*1ba0*/  LEA.HI.X R131, R12, UR11, R9, 0x1, P0 ;  /* 0x0000000b0c837c11 */ /* 0x000fe200080f0c09 */
[----:B------:R-:W-:Y:S01]  /*1bb0*/  USHF.L.U64.HI UR8, UR8, 0x6, UR9 ;  /* 0x0000000608087899 */ /* 0x000fe20008010209 */
[----:B------:R-:W-:Y:S01]  /*1bc0*/  LOP3.LUT R5, R4, R5, RZ, 0x3c, !PT ;  /* 0x0000000504057212 */ /* 0x000fe200078e3cff */
[----:B------:R-:W-:Y:S01]  /*1bd0*/  LDGSTS.E.BYPASS.LTC128B.128 [R120+0x2800], desc[UR14][R18.64+0x80] ;  /* 0x0280008012787fae */ /* 0x000fe2000b901d4e */
[----:B------:R-:W-:-:S02]  /*1be0*/  IMAD R4, R83, 0x200, R80 ;  /* 0x0000020053047824 */ /* 0x000fc400078e0250 */
[----:B------:R-:W-:Y:S01]  /*1bf0*/  IMAD R9, R8, 0x8, R121 ;  /* 0x0000000808097824 */ /* 0x000fe200078e0279 */
[----:B------:R-:W-:Y:S01]  /*1c00*/  LDGSTS.E.BYPASS.LTC128B.128 [R120+0x3000], desc[UR14][R128.64] ;  /* 0x0300000080787fae */ /* 0x000fe2000b901d4e */
[----:B------:R-:W-:Y:S01]  /*1c10*/  IMAD R4, R81, 0x20, R4 ;  /* 0x0000002051047824 */ /* 0x000fe200078e0204 */
[----:B------:R-:W-:Y:S01]  /*1c20*/  IADD3 R8, P0, R130, UR10, RZ ;  /* 0x0000000a82087c10 */ /* 0x000fe2000ff1e0ff */
[----:B------:R-:W-:Y:S01]  /*1c30*/  IMAD.U32 R0, R9, 0x20, R0 ;  /* 0x0000002009007824 */ /* 0x000fe200078e0000 */
[----:B------:R-:W-:Y:S01]  /*1c40*/  LDGSTS.E.BYPASS.LTC128B.128 [R120+0x4000], desc[UR14][R128.64+0x40] ;  /* 0x0400004080787fae */ /* 0x000fe2000b901d4e */
[----:B------:R-:W-:Y:S01]  /*1c50*/  IMAD.IADD R117, R5, 0x1, R4 ;  /* 0x0000000105757824 */ /* 0x000fe200078e0204 */
[----:B------:R-:W-:Y:S01]  /*1c60*/  IADD3.X R9, R131, UR8, RZ, P0, !PT ;  /* 0x0000000883097c10 */ /* 0x000fe200087fe4ff */
[----:B------:R-:W-:Y:S01]  /*1c70*/  IMAD.MOV.U32 R4, RZ, RZ, 0x20 ;  /* 0x00000020ff047424 */ /* 0x000fe200078e00ff */
[----:B------:R-:W-:Y:S01]  /*1c80*/  LDGSTS.E.BYPASS.LTC128B.128 [R120+0x5000], desc[UR14][R128.64+0x80] ;  /* 0x0500008080787fae */ /* 0x000fe2000b901d4e */
[----:B------:R-:W-:Y:S01]  /*1c90*/  LEA R87, R0, UR5, 0x1 ;  /* 0x0000000500577c11 */ /* 0x000fe2000f8e08ff */
[----:B------:R-:W-:Y:S01]  /*1ca0*/  IMAD R80, R81, 0x20, R80 ;  /* 0x0000002051507824 */ /* 0x000fe200078e0250 */
[----:B------:R-:W-:Y:S01]  /*1cb0*/  LEA R117, R117, UR5, 0x1 ;  /* 0x0000000575757c11 */ /* 0x000fe2000f8e08ff */
[----:B------:R-:W-:Y:S01]  /*1cc0*/  LDGSTS.E.BYPASS.LTC128B.128 [R120+0x3800], desc[UR14][R16.64] ;  /* 0x0380000010787fae */ /* 0x000fe2000b901d4e */
[----:B------:R-:W-:-:S02]  /*1cd0*/  LOP3.LUT P0, RZ, R123, 0x2, RZ, 0xc0, !PT ;  /* 0x000000027bff7812 */ /* 0x000fc4000780c0ff */
[----:B------:R-:W-:Y:S01]  /*1ce0*/  LEA R116, R0, UR4, 0x1 ;  /* 0x0000000400747c11 */ /* 0x000fe2000f8e08ff */
[----:B------:R-:W-:Y:S01]  /*1cf0*/  LDGSTS.E.BYPASS.LTC128B.128 [R120+0x4800], desc[UR14][R16.64+0x40] ;  /* 0x0480004010787fae */ /* 0x000fe2000b901d4e */
[C---:B------:R-:W-:Y:S02]  /*1d00*/  SEL R3, R4.reuse, 0xffffffe0, !P0 ;  /* 0xffffffe004037807 */ /* 0x040fe40004000000 */
[----:B------:R-:W-:Y:S01]  /*1d10*/  SEL R4, R4, 0xffffffe0, !P1 ;  /* 0xffffffe004047807 */ /* 0x000fe20004800000 */
[----:B------:R1:W-:Y:S02]  /*1d20*/  LDGSTS.E.BYPASS.LTC128B.128 [R120+0x5800], desc[UR14][R16.64+0x80] ;  /* 0x0580008010787fae */ /* 0x0003e4000b901d4e */
[----:B------:R-:W-:Y:S01]  /*1d30*/  IMAD.IADD R114, R116, 0x1, R3 ;  /* 0x0000000174727824 */ /* 0x000fe200078e0203 */
[----:B------:R-:W-:Y:S01]  /*1d40*/  LOP3.LUT R3, R84, 0xffffffe0, RZ, 0xc0, !PT ;  /* 0xffffffe054037812 */ /* 0x000fe200078ec0ff */
[----:B------:R-:W0:Y:S01]  /*1d50*/  LDGDEPBAR ;  /* 0x00000000000079af */ /* 0x000e220000000000 */
[----:B------:R-:W-:-:S03]  /*1d60*/  IMAD.IADD R115, R117, 0x1, R4 ;  /* 0x0000000175737824 */ /* 0x000fc600078e0204 */
[----:B------:R-:W-:-:S05]  /*1d70*/  IMAD.IADD R3, R86, 0x1, -R3 ;  /* 0x0000000156037824 */ /* 0x000fca00078e0a03 */
[----:B------:R-:W-:-:S04]  /*1d80*/  SHF.R.S32.HI R124, RZ, 0x1f, R3 ;  /* 0x0000001fff7c7819 */ /* 0x000fc80000011403 */
[----:B------:R-:W-:Y:S01]  /*1d90*/  LEA.HI R124, R124, R3, RZ, 0x2 ;  /* 0x000000037c7c7211 */ /* 0x000fe200078f10ff */
[----:B------:R-:W-:-:S03]  /*1da0*/  IMAD.SHL.U32 R3, R86, 0x2, RZ ;  /* 0x0000000256037824 */ /* 0x000fc600078e00ff */
[----:B------:R-:W-:Y:S01]  /*1db0*/  SHF.R.S32.HI R124, RZ, 0x2, R124 ;  /* 0x00000002ff7c7819 */ /* 0x000fe2000001147c */
        /* <DEDUP_REMOVED lines=13> */
[----:B-1----:R-:W1:Y:S04]  /*1e90*/  LDSM.16.M88.4 R16, [R87+0x3400] ;  /* 0x003400005710783b */ /* 0x002e680000000200 */
[----:B------:R-:W4:Y:S04]  /*1ea0*/  LDSM.16.M88.4 R60, [R87+0x3800] ;  /* 0x00380000573c783b */ /* 0x000f280000000200 */
[----:B------:R-:W5:Y:S04]  /*1eb0*/  LDSM.16.M88.4 R68, [R87+0x3c00] ;  /* 0x003c00005744783b */ /* 0x000f680000000200 */
[----:B------:R-:W-:Y:S04]  /*1ec0*/  LDSM.16.M88.4 R32, [R115] ;  /* 0x000000007320783b */ /* 0x000fe80000000200 */
[----:B------:R-:W5:Y:S04]  /*1ed0*/  LDSM.16.M88.4 R48, [R114] ;  /* 0x000000007230783b */ /* 0x000f680000000200 */
[----:B------:R-:W5:Y:S04]  /*1ee0*/  LDSM.16.M88.4 R44, [R114+0x400] ;  /* 0x00040000722c783b */ /* 0x000f680000000200 */
[----:B------:R-:W5:Y:S04]  /*1ef0*/  LDSM.16.M88.4 R40, [R114+0x800] ;  /* 0x000800007228783b */ /* 0x000f680000000200 */
[----:B------:R-:W-:Y:S04]  /*1f00*/  LDSM.16.M88.4 R76, [R117+0x1000] ;  /* 0x00100000754c783b */ /* 0x000fe80000000200 */
[----:B------:R-:W5:Y:S01]  /*1f10*/  LDSM.16.M88.4 R12, [R87+0x4000] ;  /* 0x00400000570c783b */ /* 0x000f620000000200 */
[C---:B---3--:R-:W-:Y:S03]  /*1f20*/  HMMA.16816.F32.BF16 R28, R52.reuse, R24, RZ ;  /* 0x00000018341c723c */ /* 0x048fe600000418ff */
[----:B------:R-:W3:Y:S04]  /*1f30*/  LDSM.16.M88.4 R36, [R114+0xc00] ;  /* 0x000c00007224783b */ /* 0x000ee80000000200 */
[----:B------:R-:W3:Y:S01]  /*1f40*/  LDSM.16.M88.4 R72, [R87+0x4800] ;  /* 0x004800005748783b */ /* 0x000ee20000000200 */
[C---:B------:R-:W-:Y:S03]  /*1f50*/  HMMA.16816.F32.BF16 R24, R52.reuse, R26, RZ ;  /* 0x0000001a3418723c */ /* 0x040fe600000418ff */
[----:B--2---:R-:W-:Y:S03]  /*1f60*/  LDSM.16.M88.4 R8, [R87+0x4400] ;  /* 0x004400005708783b */ /* 0x004fe60000000200 */
[C---:B-1----:R-:W-:Y:S01]  /*1f70*/  HMMA.16816.F32.BF16 R20, R52.reuse, R16, RZ ;  /* 0x000000103414723c */ /* 0x042fe200000418ff */
[----:B------:R-:W0:Y:S05]  /*1f80*/  LDGDEPBAR ;  /* 0x00000000000079af */ /* 0x000e2a0000000000 */
[C---:B------:R-:W-:Y:S06]  /*1f90*/  HMMA.16816.F32.BF16 R16, R52.reuse, R18, RZ ;  /* 0x000000123410723c */ /* 0x040fec00000418ff */
[C---:B----4-:R-:W-:Y:S06]  /*1fa0*/  HMMA.16816.F32.BF16 R64, R52.reuse, R60, RZ ;  /* 0x0000003c3440723c */ /* 0x050fec00000418ff */
[C---:B------:R-:W-:Y:S06]  /*1fb0*/  HMMA.16816.F32.BF16 R60, R52.reuse, R62, RZ ;  /* 0x0000003e343c723c */ /* 0x040fec00000418ff */
[----:B-----5:R-:W-:Y:S06]  /*1fc0*/  HMMA.16816.F32.BF16 R56, R52, R68, RZ ;  /* 0x000000443438723c */ /* 0x020fec00000418ff */
[----:B------:R-:W-:Y:S06]  /*1fd0*/  HMMA.16816.F32.BF16 R28, R32, R48, R28 ;  /* 0x00000030201c723c */ /* 0x000fec000004181c */
[----:B------:R-:W-:Y:S01]  /*1fe0*/  HMMA.16816.F32.BF16 R52, R52, R70, RZ ;  /* 0x000000463434723c */ /* 0x000fe200000418ff */
[----:B------:R-:W-:Y:S05]  /*1ff0*/  LDSM.16.M88.4 R68, [R87+0x4c00] ;  /* 0x004c00005744783b */ /* 0x000fea0000000200 */
[C---:B------:R-:W-:Y:S01]  /*2000*/  HMMA.16816.F32.BF16 R24, R32.reuse, R50, R24 ;  /* 0x000000322018723c */ /* 0x040fe20000041818 */
[----:B------:R-:W-:Y:S05]  /*2010*/  LDSM.16.M88.4 R48, [R115+0x1000] ;  /* 0x001000007330783b */ /* 0x000fea0000000200 */
[C---:B------:R-:W-:Y:S06]  /*2020*/  HMMA.16816.F32.BF16 R20, R32.reuse, R44, R20 ;  /* 0x0000002c2014723c */ /* 0x040fec0000041814 */
[C---:B------:R-:W-:Y:S01]  /*2030*/  HMMA.16816.F32.BF16 R16, R32.reuse, R46, R16 ;  /* 0x0000002e2010723c */ /* 0x040fe20000041810 */
[----:B------:R-:W1:Y:S05]  /*2040*/  LDSM.16.M88.4 R44, [R114+0x1000] ;  /* 0x00100000722c783b */ /* 0x000e6a0000000200 */
[----:B------:R-:W-:Y:S06]  /*2050*/  HMMA.16816.F32.BF16 R64, R32, R40, R64 ;  /* 0x000000282040723c */ /* 0x000fec0000041840 */
[----:B------:R-:W-:Y:S06]  /*2060*/  HMMA.16816.F32.BF16 R28, R76, R12, R28 ;  /* 0x0000000c4c1c723c */ /* 0x000fec000004181c */
[C---:B---3--:R-:W-:Y:S06]  /*2070*/  HMMA.16816.F32.BF16 R56, R32.reuse, R36, R56 ;  /* 0x000000242038723c */ /* 0x048fec0000041838 */
[----:B------:R-:W-:Y:S01]  /*2080*/  HMMA.16816.F32.BF16 R52, R32, R38, R52 ;  /* 0x000000262034723c */ /* 0x000fe20000041834 */
[----:B------:R-:W2:Y:S05]  /*2090*/  LDSM.16.M88.4 R36, [R114+0x1800] ;  /* 0x001800007224783b */ /* 0x000eaa0000000200 */
[C---:B------:R-:W-:Y:S01]  /*20a0*/  HMMA.16816.F32.BF16 R24, R76.reuse, R14, R24 ;  /* 0x0000000e4c18723c */ /* 0x040fe20000041818 */
[----:B------:R-:W-:Y:S05]  /*20b0*/  LDSM.16.M88.4 R12, [R87+0x5000] ;  /* 0x00500000570c783b */ /* 0x000fea0000000200 */
[----:B------:R-:W-:Y:S06]  /*20c0*/  HMMA.16816.F32.BF16 R64, R76, R72, R64 ;  /* 0x000000484c40723c */ /* 0x000fec0000041840 */
[----:B------:R-:W-:Y:S01]  /*20d0*/  HMMA.16816.F32.BF16 R60, R32, R42, R60 ;  /* 0x0000002a203c723c */ /* 0x000fe2000004183c */
[----:B------:R-:W3:Y:S04]  /*20e0*/  LDSM.16.M88.4 R40, [R114+0x1400] ;  /* 0x001400007228783b */ /* 0x000ee80000000200 */
[----:B------:R-:W-:Y:S01]  /*20f0*/  LDSM.16.M88.4 R32, [R114+0x1c00] ;  /* 0x001c00007220783b */ /* 0x000fe20000000200 */
[----:B-1----:R-:W-:Y:S06]  /*2100*/  HMMA.16816.F32.BF16 R28, R48, R44, R28 ;  /* 0x0000002c301c723c */ /* 0x002fec000004181c */
[C---:B------:R-:W-:Y:S06]  /*2110*/  HMMA.16816.F32.BF16 R20, R76.reuse, R8, R20 ;  /* 0x000000084c14723c */ /* 0x040fec0000041814 */
[----:B------:R-:W-:Y:S01]  /*2120*/  HMMA.16816.F32.BF16 R16, R76, R10, R16 ;  /* 0x0000000a4c10723c */ /* 0x000fe20000041810 */
[----:B------:R-:W-:Y:S05]  /*2130*/  LDSM.16.M88.4 R8, [R117+0x2000] ;  /* 0x002000007508783b */ /* 0x000fea0000000200 */
[C---:B------:R-:W-:Y:S01]  /*2140*/  HMMA.16816.F32.BF16 R44, R48.reuse, R46, R24 ;  /* 0x0000002e302c723c */ /* 0x040fe20000041818 */
[----:B------:R-:W1:Y:S05]  /*2150*/  LDSM.16.M88.4 R24, [R87+0x5800] ;  /* 0x005800005718783b */ /* 0x000e6a0000000200 */
[----:B--2---:R-:W-:Y:S06]  /*2160*/  HMMA.16816.F32.BF16 R64, R48, R36, R64 ;  /* 0x000000243040723c */ /* 0x004fec0000041840 */
[C---:B------:R-:W-:Y:S01]  /*2170*/  HMMA.16816.F32.BF16 R60, R76.reuse, R74, R60 ;  /* 0x0000004a4c3c723c */ /* 0x040fe2000004183c */
[----:B------:R-:W-:Y:S05]  /*2180*/  LDSM.16.M88.4 R72, [R114+0x2000] ;  /* 0x002000007248783b */ /* 0x000fea0000000200 */
[C---:B------:R-:W-:Y:S06]  /*2190*/  HMMA.16816.F32.BF16 R56, R76.reuse, R68, R56 ;  /* 0x000000444c38723c */ /* 0x040fec0000041838 */
[----:B------:R-:W-:Y:S01]  /*21a0*/  HMMA.16816.F32.BF16 R68, R76, R70, R52 ;  /* 0x000000464c44723c */ /* 0x000fe20000041834 */
[----:B------:R-:W2:Y:S05]  /*21b0*/  LDSM.16.M88.4 R52, [R87+0x5400] ;  /* 0x005400005734783b */ /* 0x000eaa0000000200 */
[C---:B---3--:R-:W-:Y:S01]  /*21c0*/  HMMA.16816.F32.BF16 R76, R48.reuse, R40, R20 ;  /* 0x00000028304c723c */ /* 0x048fe20000041814 */
[----:B------:R-:W3:Y:S05]  /*21d0*/  LDSM.16.M88.4 R20, [R115+0x2000] ;  /* 0x002000007314783b */ /* 0x000eea0000000200 */
[----:B------:R-:W-:Y:S01]  /*21e0*/  HMMA.16816.F32.BF16 R60, R48, R38, R60 ;  /* 0x00000026303c723c */ /* 0x000fe2000004183c */
[----:B------:R-:W4:Y:S01]  /*21f0*/  LDSM.16.M88.4 R36, [R87+0x5c00] ;  /* 0x005c00005724783b */ /* 0x000f220000000200 */
[----:B------:R-:W-:Y:S01]  /*2200*/  SHF.R.S32.HI R40, RZ, 0x1f, R84 ;  /* 0x0000001fff287819 */ /* 0x000fe20000011454 */
[----:B------:R-:W-:-:S03]  /*2210*/  VIADD R41, R85, 0xffffffff ;  /* 0xffffffff55297836 */ /* 0x000fc60000000000 */
[----:B-1----:R-:W-:Y:S01]  /*2220*/  HMMA.16816.F32.BF16 R64, R8, R24, R64 ;  /* 0x000000180840723c */ /* 0x002fe20000041840 */
[----:B------:R-:W-:Y:S01]  /*2230*/  LEA.HI R40, R40, R83, RZ, 0x2 ;  /* 0x0000005328287211 */ /* 0x000fe200078f10ff */
[C---:B------:R-:W-:Y:S01]  /*2240*/  IMAD.SHL.U32 R0, R41.reuse, 0x40, RZ ;  /* 0x0000004029007824 */ /* 0x040fe200078e00ff */
[----:B------:R-:W-:Y:S02]  /*2250*/  ISETP.GT.AND P0, PT, R41, R118, PT ;  /* 0x000000762900720c */ /* 0x000fe40003f04270 */
[----:B------:R-:W-:Y:S01]  /*2260*/  LOP3.LUT R40, R40, 0xfffffffc, RZ, 0xc0, !PT ;  /* 0xfffffffc28287812 */ /* 0x000fe200078ec0ff */
[----:B------:R-:W-:Y:S01]  /*2270*/  HMMA.16816.F32.BF16 R16, R48, R42, R16 ;  /* 0x0000002a3010723c */ /* 0x000fe20000041810 */
[C---:B------:R-:W-:Y:S01]  /*2280*/  IMAD R25, R83.reuse, 0x10, R88 ;  /* 0x0000001053197824 */ /* 0x040fe200078e0258 */
[----:B------:R-:W-:Y:S02]  /*2290*/  LOP3.LUT R3, R0, 0x6, R3, 0xf8, !PT ;  /* 0x0000000600037812 */ /* 0x000fe400078ef803 */
[----:B------:R-:W-:-:S02]  /*22a0*/  IMAD.IADD R133, R83, 0x1, -R40 ;  /* 0x0000000153857824 */ /* 0x000fc400078e0a28 */
[----:B------:R-:W-:Y:S01]  /*22b0*/  IADD3 R25, R25, 0x1, R124 ;  /* 0x0000000119197810 */ /* 0x000fe20007ffe07c */
[C---:B------:R-:W-:Y:S03]  /*22c0*/  HMMA.16816.F32.BF16 R28, R8.reuse, R12, R28 ;  /* 0x0000000c081c723c */ /* 0x040fe6000004181c */
[----:B------:R-:W-:Y:S02]  /*22d0*/  IADD3 R24, R82, -UR13, R25 ;  /* 0x8000000d52187c10 */ /* 0x000fe4000fffe019 */
[----:B------:R-:W-:Y:S01]  /*22e0*/  LOP3.LUT R25, R3, 0x1, RZ, 0xfc, !PT ;  /* 0x0000000103197812 */ /* 0x000fe200078efcff */
[----:B------:R-:W-:Y:S01]  /*22f0*/  HMMA.16816.F32.BF16 R44, R8, R14, R44 ;  /* 0x0000000e082c723c */ /* 0x000fe2000004182c */
[----:B------:R-:W1:Y:S01]  /*2300*/  LDSM.16.M88.4 R12, [R114+0x2400] ;  /* 0x00240000720c783b */ /* 0x000e620000000200 */
[----:B------:R-:W-:-:S04]  /*2310*/  VIADD R41, R24, UR12 ;  /* 0x0000000c18297c36 */ /* 0x000fc80008000000 */
[C---:B------:R-:W-:Y:S01]  /*2320*/  HMMA.16816.F32.BF16 R56, R48.reuse, R32, R56 ;  /* 0x000000203038723c */ /* 0x040fe20000041838 */
[C---:B------:R-:W-:Y:S02]  /*2330*/  VIMNMX R40, R41.reuse, R82, PT ;  /* 0x0000005229287248 */ /* 0x040fe40003fe0100 */
[----:B------:R-:W-:Y:S02]  /*2340*/  VIADDMNMX R82, R41, 0x8, R82, PT ;  /* 0x0000000829527846 */ /* 0x000fe40003800152 */
[C---:B------:R-:W-:Y:S01]  /*2350*/  ISETP.GE.AND P3, PT, R25.reuse, R40, PT ;  /* 0x000000281900720c */ /* 0x040fe20003f66270 */
[----:B------:R-:W-:Y:S01]  /*2360*/  HMMA.16816.F32.BF16 R68, R48, R34, R68 ;  /* 0x000000223044723c */ /* 0x000fe20000041844 */
[----:B------:R-:W5:Y:S01]  /*2370*/  LDSM.16.M88.4 R32, [R114+0x2800] ;  /* 0x002800007220783b */ /* 0x000f620000000200 */
[----:B------:R-:W-:Y:S02]  /*2380*/  ISETP.GE.AND P5, PT, R25, R82, PT ;  /* 0x000000521900720c */ /* 0x000fe40003fa6270 */
[----:B------:R-:W-:-:S02]  /*2390*/  LOP3.LUT R41, R3, 0x8, RZ, 0xfc, !PT ;  /* 0x0000000803297812 */ /* 0x000fc400078efcff */
[----:B------:R-:W-:Y:S01]  /*23a0*/  HMMA.16816.F32.BF16 R60, R8, R26, R60 ;  /* 0x0000001a083c723c */ /* 0x000fe2000004183c */
[----:B------:R-:W5:Y:S01]  /*23b0*/  LDSM.16.M88.4 R24, [R114+0x2c00] ;  /* 0x002c00007218783b */ /* 0x000f620000000200 */
[----:B------:R-:W-:Y:S01]  /*23c0*/  ISETP.GE.AND P2, PT, R41, R40, PT ;  /* 0x000000282900720c */ /* 0x000fe20003f46270 */
[----:B------:R-:W-:-:S04]  /*23d0*/  DEPBAR.LE SB0, 0x0 ;  /* 0x000080000000791a */ /* 0x000fc80000000000 */
[----:B--2---:R-:W-:Y:S01]  /*23e0*/  HMMA.16816.F32.BF16 R76, R8, R52, R76 ;  /* 0x00000034084c723c */ /* 0x004fe2000004184c */
[----:B------:R-:W-:-:S05]  /*23f0*/  ISETP.GE.AND P1, PT, R41, R82, PT ;  /* 0x000000522900720c */ /* 0x000fca0003f26270 */
[----:B------:R-:W-:Y:S06]  /*2400*/  HMMA.16816.F32.BF16 R16, R8, R54, R16 ;  /* 0x000000360810723c */ /* 0x000fec0000041810 */
[----:B---3--:R-:W-:Y:S06]  /*2410*/  HMMA.16816.F32.BF16 R28, R20, R72, R28 ;  /* 0x00000048141c723c */ /* 0x008fec000004181c */
[----:B----4-:R-:W-:Y:S06]  /*2420*/  HMMA.16816.F32.BF16 R56, R8, R36, R56 ;  /* 0x000000240838723c */ /* 0x010fec0000041838 */
[C---:B------:R-:W-:Y:S06]  /*2430*/  HMMA.16816.F32.BF16 R44, R20.reuse, R74, R44 ;  /* 0x0000004a142c723c */ /* 0x040fec000004182c */
[----:B-1----:R-:W-:Y:S06]  /*2440*/  HMMA.16816.F32.BF16 R76, R20, R12, R76 ;  /* 0x0000000c144c723c */ /* 0x002fec000004184c */
[----:B------:R-:W-:Y:S01]  /*2450*/  HMMA.16816.F32.BF16 R68, R8, R38, R68 ;  /* 0x000000260844723c */ /* 0x000fe20000041844 */
[----:B------:R-:W-:-:S02]  /*2460*/  LOP3.LUT R13, R3, 0x9, RZ, 0xfc, !PT ;  /* 0x00000009030d7812 */ /* 0x000fc400078efcff */
[----:B------:R-:W-:Y:S02]  /*2470*/  FSEL R12, R29, -INF , !P3 ;  /* 0xff8000001d0c7808 */ /* 0x000fe40005800000 */
[C---:B------:R-:W-:Y:S01]  /*2480*/  ISETP.GE.AND P4, PT, R13.reuse, R40, PT ;  /* 0x000000280d00720c */ /* 0x040fe20003f86270 */
[C---:B------:R-:W-:Y:S01]  /*2490*/  HMMA.16816.F32.BF16 R16, R20.reuse, R14, R16 ;  /* 0x0000000e1410723c */ /* 0x040fe20000041810 */
[----:B------:R-:W-:Y:S02]  /*24a0*/  ISETP.GE.AND P3, PT, R13, R82, PT ;  /* 0x000000520d00720c */ /* 0x000fe40003f66270 */
[----:B------:R-:W-:Y:S02]  /*24b0*/  LOP3.LUT R13, R3, 0x10, RZ, 0xfc, !PT ;  /* 0x00000010030d7812 */ /* 0x000fe400078efcff */
[----:B------:R-:W-:Y:S01]  /*24c0*/  FSEL R31, R31, -INF , !P5 ;  /* 0xff8000001f1f7808 */ /* 0x000fe20006800000 */
[----:B-----5:R-:W-:Y:S01]  /*24d0*/  HMMA.16816.F32.BF16 R64, R20, R32, R64 ;  /* 0x000000201440723c */ /* 0x020fe20000041840 */
[----:B------:R-:W-:-:S02]  /*24e0*/  LOP3.LUT R15, R3, 0x11, RZ, 0xfc, !PT ;  /* 0x00000011030f7812 */ /* 0x000fc400078efcff */
[----:B------:R-:W-:Y:S02]  /*24f0*/  FSEL R44, R44, -INF , !P2 ;  /* 0xff8000002c2c7808 */ /* 0x000fe40005000000 */
[C---:B------:R-:W-:Y:S01]  /*2500*/  ISETP.GE.AND P5, PT, R13.reuse, R40, PT ;  /* 0x000000280d00720c */ /* 0x040fe20003fa6270 */
[C---:B------:R-:W-:Y:S01]  /*2510*/  HMMA.16816.F32.BF16 R60, R20.reuse, R34, R60 ;  /* 0x00000022143c723c */ /* 0x040fe2000004183c */
[----:B------:R-:W-:Y:S02]  /*2520*/  ISETP.GE.AND P2, PT, R13, R82, PT ;  /* 0x000000520d00720c */ /* 0x000fe40003f46270 */
[----:B------:R-:W-:Y:S02]  /*2530*/  FSEL R13, R46, -INF , !P1 ;  /* 0xff8000002e0d7808 */ /* 0x000fe40004800000 */
[----:B------:R-:W-:Y:S01]  /*2540*/  FSEL R14, R45, -INF , !P4 ;  /* 0xff8000002d0e7808 */ /* 0x000fe20006000000 */
[----:B------:R-:W-:Y:S01]  /*2550*/  HMMA.16816.F32.BF16 R56, R20, R24, R56 ;  /* 0x000000181438723c */ /* 0x000fe20000041838 */
[----:B------:R-:W-:-:S02]  /*2560*/  ISETP.GE.AND P1, PT, R15, R40, PT ;  /* 0x000000280f00720c */ /* 0x000fc40003f26270 */
[----:B------:R-:W-:Y:S02]  /*2570*/  ISETP.GE.AND P4, PT, R15, R82, PT ;  /* 0x000000520f00720c */ /* 0x000fe40003f86270 */
[C---:B------:R-:W-:Y:S01]  /*2580*/  LOP3.LUT R15, R3.reuse, 0x18, RZ, 0xfc, !PT ;  /* 0x00000018030f7812 */ /* 0x040fe200078efcff */
[----:B------:R-:W-:Y:S01]  /*2590*/  HMMA.16816.F32.BF16 R68, R20, R26, R68 ;  /* 0x0000001a1444723c */ /* 0x000fe20000041844 */
[C---:B------:R-:W-:Y:S02]  /*25a0*/  LOP3.LUT R29, R3.reuse, 0x19, RZ, 0xfc, !PT ;  /* 0x00000019031d7812 */ /* 0x040fe400078efcff */
[----:B------:R-:W-:Y:S02]  /*25b0*/  LOP3.LUT R9, R3, 0x20, RZ, 0xfc, !PT ;  /* 0x0000002003097812 */ /* 0x000fe400078efcff */
[----:B------:R-:W-:Y:S02]  /*25c0*/  FSEL R47, R47, -INF , !P3 ;  /* 0xff8000002f2f7808 */ /* 0x000fe40005800000 */
[----:B------:R-:W-:-:S02]  /*25d0*/  FSEL R76, R76, -INF , !P5 ;  /* 0xff8000004c4c7808 */ /* 0x000fc40006800000 */
[----:B------:R-:W-:Y:S02]  /*25e0*/  FSEL R11, R78, -INF , !P2 ;  /* 0xff8000004e0b7808 */ /* 0x000fe40005000000 */
[----:B------:R-:W-:Y:S02]  /*25f0*/  FSEL R10, R77, -INF , !P1 ;  /* 0xff8000004d0a7808 */ /* 0x000fe40004800000 */
[----:B------:R-:W-:Y:S01]  /*2600*/  FSEL R79, R79, -INF , !P4 ;  /* 0xff8000004f4f7808 */ /* 0x000fe20006000000 */
[----:B------:R-:W-:Y:S01]  /*2610*/  BAR.SYNC.DEFER_BLOCKING 0x0 ;  /* 0x0000000000007b1d */ /* 0x000fe20000010000 */
[C---:B------:R-:W-:Y:S02]  /*2620*/  ISETP.GE.AND P3, PT, R15.reuse, R40, PT ;  /* 0x000000280f00720c */ /* 0x040fe40003f66270 */
[----:B------:R-:W-:Y:S02]  /*2630*/  ISETP.GE.AND P5, PT, R15, R82, PT ;  /* 0x000000520f00720c */ /* 0x000fe40003fa6270 */
[----:B------:R-:W-:-:S02]  /*2640*/  ISETP.GE.AND P2, PT, R29, R40, PT ;  /* 0x000000281d00720c */ /* 0x000fc40003f46270 */
[----:B------:R-:W-:Y:S02]  /*2650*/  ISETP.GE.AND P1, PT, R29, R82, PT ;  /* 0x000000521d00720c */ /* 0x000fe40003f26270 */
[----:B------:R-:W-:Y:S02]  /*2660*/  ISETP.GE.AND P4, PT, R9, R40, PT ;  /* 0x000000280900720c */ /* 0x000fe40003f86270 */
[C---:B------:R-:W-:Y:S02]  /*2670*/  LOP3.LUT R29, R3.reuse, 0x21, RZ, 0xfc, !PT ;  /* 0x00000021031d7812 */ /* 0x040fe400078efcff */
[----:B------:R-:W-:Y:S02]  /*2680*/  LOP3.LUT R15, R3, 0x28, RZ, 0xfc, !PT ;  /* 0x00000028030f7812 */ /* 0x000fe400078efcff */
[----:B------:R-:W-:Y:S02]  /*2690*/  FSEL R16, R16, -INF , !P3 ;  /* 0xff80000010107808 */ /* 0x000fe40005800000 */
[----:B------:R-:W-:-:S02]  /*26a0*/  FSEL R8, R17, -INF , !P2 ;  /* 0xff80000011087808 */ /* 0x000fc40005000000 */
[----:B------:R-:W-:Y:S02]  /*26b0*/  FSEL R19, R19, -INF , !P1 ;  /* 0xff80000013137808 */ /* 0x000fe40004800000 */
[----:B------:R-:W-:Y:S02]  /*26c0*/  FSEL R102, R64, -INF , !P4 ;  /* 0xff80000040667808 */ /* 0x000fe40006000000 */
[-C--:B------:R-:W-:Y:S02]  /*26d0*/  ISETP.GE.AND P3, PT, R9, R82.reuse, PT ;  /* 0x000000520900720c */ /* 0x080fe40003f66270 */
[----:B------:R-:W-:Y:S02]  /*26e0*/  ISETP.GE.AND P2, PT, R29, R82, PT ;  /* 0x000000521d00720c */ /* 0x000fe40003f46270 */
[C---:B------:R-:W-:Y:S02]  /*26f0*/  ISETP.GE.AND P1, PT, R15.reuse, R40, PT ;  /* 0x000000280f00720c */ /* 0x040fe40003f26270 */
[----:B------:R-:W-:-:S02]  /*2700*/  ISETP.GE.AND P4, PT, R15, R82, PT ;  /* 0x000000520f00720c */ /* 0x000fc40003f86270 */
[C---:B------:R-:W-:Y:S02]  /*2710*/  LOP3.LUT R17, R3.reuse, 0x29, RZ, 0xfc, !PT ;  /* 0x0000002903117812 */ /* 0x040fe400078efcff */
[----:B------:R-:W-:Y:S02]  /*2720*/  LOP3.LUT R15, R3, 0x30, RZ, 0xfc, !PT ;  /* 0x00000030030f7812 */ /* 0x000fe400078efcff */
[----:B------:R-:W-:Y:S02]  /*2730*/  FSEL R9, R18, -INF , !P5 ;  /* 0xff80000012097808 */ /* 0x000fe40006800000 */
[----:B------:R-:W-:Y:S02]  /*2740*/  FSEL R107, R66, -INF , !P3 ;  /* 0xff800000426b7808 */ /* 0x000fe40005800000 */
[----:B------:R-:W-:Y:S02]  /*2750*/  FSEL R103, R67, -INF , !P2 ;  /* 0xff80000043677808 */ /* 0x000fe40005000000 */
[----:B------:R-:W-:-:S02]  /*2760*/  FSEL R106, R60, -INF , !P1 ;  /* 0xff8000003c6a7808 */ /* 0x000fc40004800000 */
[-C--:B------:R-:W-:Y:S02]  /*2770*/  ISETP.GE.AND P5, PT, R29, R40.reuse, PT ;  /* 0x000000281d00720c */ /* 0x080fe40003fa6270 */
[-C--:B------:R-:W-:Y:S02]  /*2780*/  ISETP.GE.AND P3, PT, R17, R40.reuse, PT ;  /* 0x000000281100720c */ /* 0x080fe40003f66270 */
[C---:B------:R-:W-:Y:S02]  /*2790*/  ISETP.GE.AND P2, PT, R15.reuse, R40, PT ;  /* 0x000000280f00720c */ /* 0x040fe40003f46270 */
[----:B------:R-:W-:Y:S02]  /*27a0*/  ISETP.GE.AND P1, PT, R15, R82, PT ;  /* 0x000000520f00720c */ /* 0x000fe40003f26270 */
[----:B------:R-:W-:Y:S02]  /*27b0*/  LOP3.LUT R15, R3, 0x31, RZ, 0xfc, !PT ;  /* 0x00000031030f7812 */ /* 0x000fe400078efcff */
[----:B------:R-:W-:-:S02]  /*27c0*/  FSEL R104, R65, -INF , !P5 ;  /* 0xff80000041687808 */ /* 0x000fc40006800000 */
[----:B------:R-:W-:Y:S02]  /*27d0*/  FSEL R105, R62, -INF , !P4 ;  /* 0xff8000003e697808 */ /* 0x000fe40006000000 */
[----:B------:R-:W-:Y:S02]  /*27e0*/  FSEL R108, R61, -INF , !P3 ;  /* 0xff8000003d6c7808 */ /* 0x000fe40005800000 */
[----:B------:R-:W-:Y:S02]  /*27f0*/  FSEL R97, R58, -INF , !P1 ;  /* 0xff8000003a617808 */ /* 0x000fe40004800000 */
[----:B------:R-:W-:Y:S02]  /*2800*/  ISETP.GE.AND P5, PT, R17, R82, PT ;  /* 0x000000521100720c */ /* 0x000fe40003fa6270 */
[C---:B------:R-:W-:Y:S02]  /*2810*/  ISETP.GE.AND P4, PT, R15.reuse, R40, PT ;  /* 0x000000280f00720c */ /* 0x040fe40003f86270 */
[----:B------:R-:W-:-:S02]  /*2820*/  ISETP.GE.AND P3, PT, R15, R82, PT ;  /* 0x000000520f00720c */ /* 0x000fc40003f66270 */
[C---:B------:R-:W-:Y:S02]  /*2830*/  ISETP.GE.AND P1, PT, R3.reuse, R40, PT ;  /* 0x000000280300720c */ /* 0x040fe40003f26270 */
[C---:B------:R-:W-:Y:S02]  /*2840*/  LOP3.LUT R17, R3.reuse, 0x38, RZ, 0xfc, !PT ;  /* 0x0000003803117812 */ /* 0x040fe400078efcff */
[----:B------:R-:W-:Y:S02]  /*2850*/  LOP3.LUT R15, R3, 0x39, RZ, 0xfc, !PT ;  /* 0x00000039030f7812 */ /* 0x000fe400078efcff */
[----:B------:R-:W-:Y:S02]  /*2860*/  FSEL R109, R63, -INF , !P5 ;  /* 0xff8000003f6d7808 */ /* 0x000fe40006800000 */
[----:B------:R-:W-:Y:S02]  /*2870*/  FSEL R98, R56, -INF , !P2 ;  /* 0xff80000038627808 */ /* 0x000fe40005000000 */
[----:B------:R-:W-:-:S02]  /*2880*/  FSEL R96, R57, -INF , !P4 ;  /* 0xff80000039607808 */ /* 0x000fc40006000000 */
[----:B------:R-:W-:Y:S02]  /*2890*/  FSEL R95, R59, -INF , !P3 ;  /* 0xff8000003b5f7808 */ /* 0x000fe40005800000 */
[----:B------:R-:W-:Y:S02]  /*28a0*/  FSEL R28, R28, -INF , !P1 ;  /* 0xff8000001c1c7808 */ /* 0x000fe40004800000 */
[C---:B------:R-:W-:Y:S02]  /*28b0*/  ISETP.GE.AND P5, PT, R17.reuse, R40, PT ;  /* 0x000000281100720c */ /* 0x040fe40003fa6270 */
[----:B------:R-:W-:Y:S02]  /*28c0*/  ISETP.GE.AND P2, PT, R17, R82, PT ;  /* 0x000000521100720c */ /* 0x000fe40003f46270 */
[----:B------:R-:W-:Y:S02]  /*28d0*/  ISETP.GE.AND P4, PT, R15, R40, PT ;  /* 0x000000280f00720c */ /* 0x000fe40003f86270 */
[-C--:B------:R-:W-:Y:S01]  /*28e0*/  ISETP.GE.AND P3, PT, R3, R82.reuse, PT ;  /* 0x000000520300720c */ /* 0x080fe20003f66270 */
[----:B------:R-:W-:Y:S01]  /*28f0*/  IMAD.IADD R3, R5, 0x1, R80 ;  /* 0x0000000105037824 */ /* 0x000fe200078e0250 */
[----:B------:R-:W-:-:S02]  /*2900*/  ISETP.GE.AND P1, PT, R15, R82, PT ;  /* 0x000000520f00720c */ /* 0x000fc40003f26270 */
[----:B------:R-:W-:Y:S02]  /*2910*/  FSEL R5, R30, -INF , !P3 ;  /* 0xff8000001e057808 */ /* 0x000fe40005800000 */
        /* <DEDUP_REMOVED lines=66> */
.L_x_5117:
[----:B------:R-:W-:-:S04]  /*2d40*/  IADD3 R2, -R2, RZ, RZ ;  /* 0x000000ff02027210 */ /* 0x000fc80007ffe1ff */
[----:B------:R-:W-:-:S07]  /*2d50*/  SHF.R.S32.HI R7, RZ, 0x1f, R2 ;  /* 0x0000001fff077819 */ /* 0x000fce0000011402 */
.L_x_5118:
        /* <DEDUP_REMOVED lines=14> */
.L_x_5116:
        /* <DEDUP_REMOVED lines=60> */
[----:B-1----:R-:W-:-:S04]  /*3200*/  FMNMX.FTZ R0, R6, R7, !PT ;  /* 0x0000000706007209 */ /* 0x002fc80007810000 */
[----:B------:R-:W1:Y:S01]  /*3210*/  MUFU.EX2 R88, R88 ;  /* 0x0000005800587308 */ /* 0x000e620000000800 */
[C---:B------:R-:W-:Y:S01]  /*3220*/  FSETP.NEU.FTZ.AND P1, PT, R0.reuse, -INF , PT ;  /* 0xff8000000000780b */ /* 0x040fe20003f3d000 */
[----:B------:R-:W-:-:S05]  /*3230*/  FMUL.FTZ R94, R0, UR4 ;  /* 0x00000004005e7c20 */ /* 0x000fca0008410000 */
[----:B------:R-:W-:Y:S01]  /*3240*/  FSEL R94, R94, RZ, P1 ;  /* 0x000000ff5e5e7208 */ /* 0x000fe20000800000 */
[----:B------:R-:W-:Y:S04]  /*3250*/  MUFU.EX2 R84, R84 ;  /* 0x0000005400547308 */ /* 0x000fe80000000800 */
[--C-:B------:R-:W-:Y:S01]  /*3260*/  FFMA.FTZ R91, R5, UR4, -R94.reuse ;  /* 0x00000004055b7c23 */ /* 0x100fe2000801085e */
[--C-:B------:R-:W-:Y:S01]  /*3270*/  FFMA.FTZ R90, R31, UR4, -R94.reuse ;  /* 0x000000041f5a7c23 */ /* 0x100fe2000801085e */
[--C-:B------:R-:W-:Y:S01]  /*3280*/  FFMA.FTZ R87, R13, UR4, -R94.reuse ;  /* 0x000000040d577c23 */ /* 0x100fe2000801085e */
[--C-:B------:R-:W-:Y:S01]  /*3290*/  FFMA.FTZ R86, R47, UR4, -R94.reuse ;  /* 0x000000042f567c23 */ /* 0x100fe2000801085e */
[----:B------:R-:W2:Y:S01]  /*32a0*/  MUFU.EX2 R35, R35 ;  /* 0x0000002300237308 */ /* 0x000ea20000000800 */
[--C-:B------:R-:W-:Y:S01]  /*32b0*/  FFMA.FTZ R34, R11, UR4, -R94.reuse ;  /* 0x000000040b227c23 */ /* 0x100fe2000801085e */
[--C-:B------:R-:W-:Y:S01]  /*32c0*/  FFMA.FTZ R32, R9, UR4, -R94.reuse ;  /* 0x0000000409207c23 */ /* 0x100fe2000801085e */
[----:B-1----:R-:W-:Y:S01]  /*32d0*/  F2FP.BF16.F32.PACK_AB R80, R88, R89 ;  /* 0x000000595850723e */ /* 0x002fe200000010ff */
[----:B------:R-:W-:Y:S01]  /*32e0*/  LDSM.16.MT88.4 R8, [R112+0x7400] ;  /* 0x007400007008783b */ /* 0x000fe20000004200 */
[--C-:B------:R-:W-:Y:S01]  /*32f0*/  FFMA.FTZ R31, R79, UR4, -R94.reuse ;  /* 0x000000044f1f7c23 */ /* 0x100fe2000801085e */
[--C-:B------:R-:W-:Y:S01]  /*3300*/  FFMA.FTZ R3, R19, UR4, -R94.reuse ;  /* 0x0000000413037c23 */ /* 0x100fe2000801085e */
[--C-:B------:R-:W-:Y:S01]  /*3310*/  FFMA.FTZ R97, R97, UR4, -R94.reuse ;  /* 0x0000000461617c23 */ /* 0x100fe2000801085e */
[----:B------:R-:W-:Y:S01]  /*3320*/  MUFU.EX2 R91, R91 ;  /* 0x0000005b005b7308 */ /* 0x000fe20000000800 */
[----:B------:R-:W1:Y:S01]  /*3330*/  LDSM.16.MT88.4 R16, [R112+0x8000] ;  /* 0x008000007010783b */ /* 0x000e620000004200 */
[----:B------:R-:W-:Y:S01]  /*3340*/  FFMA.FTZ R93, R93, UR4, -R94 ;  /* 0x000000045d5d7c23 */ /* 0x000fe2000801085e */
[----:B------:R-:W-:-:S02]  /*3350*/  FADD.FTZ R89, R89, R88 ;  /* 0x0000005859597221 */ /* 0x000fc40000010000 */
[----:B------:R-:W3:Y:S03]  /*3360*/  LDSM.16.MT88.4 R12, [R112+0x6400] ;  /* 0x00640000700c783b */ /* 0x000ee60000004200 */
[----:B------:R-:W4:Y:S01]  /*3370*/  MUFU.EX2 R90, R90 ;  /* 0x0000005a005a7308 */ /* 0x000f220000000800 */
[----:B--2---:R-:W-:-:S07]  /*3380*/  F2FP.BF16.F32.PACK_AB R82, R35, R84 ;  /* 0x000000542352723e */ /* 0x004fce00000010ff */
[----:B------:R-:W-:Y:S08]  /*3390*/  MUFU.EX2 R87, R87 ;  /* 0x0000005700577308 */ /* 0x000ff00000000800 */
[----:B------:R-:W2:Y:S01]  /*33a0*/  MUFU.EX2 R86, R86 ;  /* 0x0000005600567308 */ /* 0x000ea20000000800 */
[----:B----4-:R-:W-:Y:S01]  /*33b0*/  F2FP.BF16.F32.PACK_AB R81, R90, R91 ;  /* 0x0000005b5a51723e */ /* 0x010fe200000010ff */
[----:B------:R-:W-:-:S06]  /*33c0*/  FADD.FTZ R90, R91, R90 ;  /* 0x0000005a5b5a7221 */ /* 0x000fcc0000010000 */
[----:B------:R-:W-:Y:S08]  /*33d0*/  MUFU.EX2 R33, R33 ;  /* 0x0000002100217308 */ /* 0x000ff00000000800 */
[----:B------:R-:W4:Y:S01]  /*33e0*/  MUFU.EX2 R30, R30 ;  /* 0x0000001e001e7308 */ /* 0x000f220000000800 */
[----:B--2---:R-:W-:-:S07]  /*33f0*/  F2FP.BF16.F32.PACK_AB R83, R86, R87 ;  /* 0x000000575653723e */ /* 0x004fce00000010ff */
        /* <DEDUP_REMOVED lines=16> */
[C---:B------:R-:W-:Y:S06]  /*3500*/  HMMA.16816.F32.BF16 R40, R80.reuse, R42, RZ ;  /* 0x0000002a5028723c */ /* 0x040fec00000418ff */
[C---:B------:R-:W-:Y:S01]  /*3510*/  HMMA.16816.F32.BF16 R56, R80.reuse, R58, RZ ;  /* 0x0000003a5038723c */ /* 0x040fe200000418ff */
[----:B------:R-:W-:Y:S05]  /*3520*/  MUFU.EX2 R98, R98 ;  /* 0x0000006200627308 */ /* 0x000fea0000000800 */
[----:B------:R-:W-:Y:S01]  /*3530*/  HMMA.16816.F32.BF16 R72, R80, R74, RZ ;  /* 0x0000004a5048723c */ /* 0x000fe200000418ff */
[----:B--2---:R-:W-:-:S02]  /*3540*/  F2FP.BF16.F32.PACK_AB R7, R3, R32 ;  /* 0x000000200307723e */ /* 0x004fc400000010ff */
[----:B------:R-:W-:Y:S03]  /*3550*/  MUFU.EX2 R97, R97 ;  /* 0x0000006100617308 */ /* 0x000fe60000000800 */
[----:B-1----:R-:W-:Y:S06]  /*3560*/  HMMA.16816.F32.BF16 R76, R80, R16, RZ ;  /* 0x00000010504c723c */ /* 0x002fec00000418ff */
[C---:B------:R-:W-:Y:S01]  /*3570*/  HMMA.16816.F32.BF16 R60, R4.reuse, R8, R60 ;  /* 0x00000008043c723c */ /* 0x040fe2000004183c */
[----:B------:R-:W-:Y:S05]  /*3580*/  MUFU.EX2 R93, R93 ;  /* 0x0000005d005d7308 */ /* 0x000fea0000000800 */
[----:B------:R-:W-:Y:S01]  /*3590*/  HMMA.16816.F32.BF16 R64, R4, R10, R64 ;  /* 0x0000000a0440723c */ /* 0x000fe20000041840 */
[----:B------:R-:W1:Y:S05]  /*35a0*/  LDSM.16.MT88.4 R8, [R112+0x8400] ;  /* 0x008400007008783b */ /* 0x000e6a0000004200 */
[----:B------:R-:W-:Y:S01]  /*35b0*/  HMMA.16816.F32.BF16 R80, R80, R18, RZ ;  /* 0x000000125050723c */ /* 0x000fe200000418ff */
[----:B------:R-:W-:Y:S05]  /*35c0*/  LDSM.16.MT88.4 R16, [R113+0x7800] ;  /* 0x007800007110783b */ /* 0x000fea0000004200 */
[C---:B---3--:R-:W-:Y:S06]  /*35d0*/  HMMA.16816.F32.BF16 R44, R4.reuse, R12, R44 ;  /* 0x0000000c042c723c */ /* 0x048fec000004182c */
        /* <DEDUP_REMOVED lines=9> */
[--C-:B------:R-:W-:Y:S01]  /*3670*/  FFMA.FTZ R26, R105, UR4, -R94.reuse ;  /* 0x00000004691a7c23 */ /* 0x100fe2000801085e */
[----:B------:R-:W-:Y:S01]  /*3680*/  MUFU.EX2 R24, R24 ;  /* 0x0000001800187308 */ /* 0x000fe20000000800 */
[--C-:B------:R-:W-:Y:S01]  /*3690*/  FFMA.FTZ R103, R96, UR4, -R101.reuse ;  /* 0x0000000460677c23 */ /* 0x100fe20008010865 */
[--C-:B------:R-:W-:Y:S01]  /*36a0*/  FFMA.FTZ R96, R100, UR4, -R101.reuse ;  /* 0x0000000464607c23 */ /* 0x100fe20008010865 */
[C---:B-1----:R-:W-:Y:S01]  /*36b0*/  HMMA.16816.F32.BF16 R76, R4.reuse, R8, R76 ;  /* 0x00000008044c723c */ /* 0x042fe2000004184c */
[--C-:B------:R-:W-:Y:S01]  /*36c0*/  FFMA.FTZ R21, R106, UR4, -R101.reuse ;  /* 0x000000046a157c23 */ /* 0x100fe20008010865 */
[--C-:B------:R-:W-:Y:S01]  /*36d0*/  FFMA.FTZ R20, R108, UR4, -R101.reuse ;  /* 0x000000046c147c23 */ /* 0x100fe20008010865 */
[--C-:B------:R-:W-:Y:S01]  /*36e0*/  FFMA.FTZ R100, R95, UR4, -R94.reuse ;  /* 0x000000045f647c23 */ /* 0x100fe2000801085e */
[----:B------:R-:W-:Y:S01]  /*36f0*/  FFMA.FTZ R108, R92, UR4, -R94 ;  /* 0x000000045c6c7c23 */ /* 0x000fe2000801085e */
[----:B------:R-:W1:Y:S01]  /*3700*/  MUFU.EX2 R27, R27 ;  /* 0x0000001b001b7308 */ /* 0x000e620000000800 */
[C---:B------:R-:W-:Y:S01]  /*3710*/  HMMA.16816.F32.BF16 R80, R4.reuse, R10, R80 ;  /* 0x0000000a0450723c */ /* 0x040fe20000041850 */
[----:B------:R-:W3:Y:S05]  /*3720*/  LDSM.16.MT88.4 R8, [R112+0x6800] ;  /* 0x006800007008783b */ /* 0x000eea0000004200 */
[C---:B------:R-:W-:Y:S01]  /*3730*/  HMMA.16816.F32.BF16 R56, R4.reuse, R22, R56 ;  /* 0x000000160438723c */ /* 0x040fe20000041838 */
[----:B------:R-:W-:Y:S05]  /*3740*/  MUFU.EX2 R21, R21 ;  /* 0x0000001500157308 */ /* 0x000fea0000000800 */
[C---:B--2---:R-:W-:Y:S01]  /*3750*/  HMMA.16816.F32.BF16 R68, R4.reuse, R12, R68 ;  /* 0x0000000c0444723c */ /* 0x044fe20000041844 */
[--C-:B------:R-:W-:Y:S01]  /*3760*/  FFMA.FTZ R23, R102, UR4, -R101.reuse ;  /* 0x0000000466177c23 */ /* 0x100fe20008010865 */
[----:B------:R-:W-:Y:S01]  /*3770*/  FFMA.FTZ R22, R104, UR4, -R101 ;  /* 0x0000000468167c23 */ /* 0x000fe20008010865 */
[----:B------:R-:W2:Y:S03]  /*3780*/  MUFU.EX2 R20, R20 ;  /* 0x0000001400147308 */ /* 0x000ea60000000800 */
[----:B------:R-:W-:Y:S01]  /*3790*/  HMMA.16816.F32.BF16 R72, R4, R14, R72 ;  /* 0x0000000e0448723c */ /* 0x000fe20000041848 */
[----:B------:R-:W4:Y:S04]  /*37a0*/  LDSM.16.MT88.4 R12, [R113+0x6800] ;  /* 0x00680000710c783b */ /* 0x000f280000004200 */
[----:B------:R-:W-:Y:S02]  /*37b0*/  MUFU.EX2 R23, R23 ;  /* 0x0000001700177308 */ /* 0x000fe40000000800 */
[----:B-1----:R-:W-:-:S06]  /*37c0*/  F2FP.BF16.F32.PACK_AB R5, R27, R24 ;  /* 0x000000181b05723e */ /* 0x002fcc00000010ff */
[----:B------:R-:W1:Y:S01]  /*37d0*/  MUFU.EX2 R22, R22 ;  /* 0x0000001600167308 */ /* 0x000e620000000800 */
[----:B--2---:R-:W-:-:S07]  /*37e0*/  F2FP.BF16.F32.PACK_AB R6, R20, R21 ;  /* 0x000000151406723e */ /* 0x004fce00000010ff */
[----:B------:R-:W-:Y:S08]  /*37f0*/  MUFU.EX2 R26, R26 ;  /* 0x0000001a001a7308 */ /* 0x000ff00000000800 */
[----:B------:R-:W2:Y:S01]  /*3800*/  MUFU.EX2 R25, R25 ;  /* 0x0000001900197308 */ /* 0x000ea20000000800 */
[----:B-1----:R-:W-:-:S07]  /*3810*/  F2FP.BF16.F32.PACK_AB R4, R22, R23 ;  /* 0x000000171604723e */ /* 0x002fce00000010ff */
[----:B------:R-:W1:Y:S08]  /*3820*/  MUFU.EX2 R103, R103 ;  /* 0x0000006700677308 */ /* 0x000e700000000800 */
[----:B------:R-:W-:Y:S01]  /*3830*/  MUFU.EX2 R96, R96 ;  /* 0x0000006000607308 */ /* 0x000fe20000000800 */
[----:B--2---:R-:W-:-:S07]  /*3840*/  F2FP.BF16.F32.PACK_AB R7, R25, R26 ;  /* 0x0000001a1907723e */ /* 0x004fce00000010ff */
[C---:B---3--:R-:W-:Y:S01]  /*3850*/  HMMA.16816.F32.BF16 R44, R4.reuse, R8, R44 ;  /* 0x00000008042c723c */ /* 0x048fe2000004182c */
[----:B------:R-:W-:Y:S05]  /*3860*/  MUFU.EX2 R109, R109 ;  /* 0x0000006d006d7308 */ /* 0x000fea0000000800 */
[C---:B------:R-:W-:Y:S01]  /*3870*/  HMMA.16816.F32.BF16 R48, R4.reuse, R10, R48 ;  /* 0x0000000a0430723c */ /* 0x040fe20000041830 */
[----:B------:R-:W2:Y:S02]  /*3880*/  LDSM.16.MT88.4 R8, [R112+0x7800] ;  /* 0x007800007008783b */ /* 0x000ea40000004200 */
[----:B------:R-:W3:Y:S03]  /*3890*/  MUFU.EX2 R100, R100 ;  /* 0x0000006400647308 */ /* 0x000ee60000000800 */
[C---:B----4-:R-:W-:Y:S05]  /*38a0*/  HMMA.16816.F32.BF16 R36, R4.reuse, R12, R36 ;  /* 0x0000000c0424723c */ /* 0x050fea0000041824 */
[----:B------:R-:W4:Y:S01]  /*38b0*/  MUFU.EX2 R108, R108 ;  /* 0x0000006c006c7308 */ /* 0x000f220000000800 */
        /* <DEDUP_REMOVED lines=14> */
[----:B-1----:R-:W-:-:S02]  /*39a0*/  F2FP.BF16.F32.PACK_AB R4, R103, R98 ;  /* 0x000000626704723e */ /* 0x002fc400000010ff */
[----:B---3--:R-:W-:Y:S02]  /*39b0*/  F2FP.BF16.F32.PACK_AB R5, R100, R97 ;  /* 0x000000616405723e */ /* 0x008fe400000010ff */
[----:B------:R-:W-:Y:S02]  /*39c0*/  F2FP.BF16.F32.PACK_AB R6, R109, R96 ;  /* 0x000000606d06723e */ /* 0x000fe400000010ff */
[----:B----4-:R-:W-:-:S07]  /*39d0*/  F2FP.BF16.F32.PACK_AB R7, R108, R93 ;  /* 0x0000005d6c07723e */ /* 0x010fce00000010ff */
        /* <DEDUP_REMOVED lines=9> */
[C---:B-1----:R-:W-:Y:S06]  /*3a70*/  HMMA.16816.F32.BF16 R60, R4.reuse, R16, R60 ;  /* 0x00000010043c723c */ /* 0x042fec000004183c */
        /* <DEDUP_REMOVED lines=33> */
[----:B------:R-:W-:Y:S06]  /*3c90*/  @!P0 BRA `(.L_x_5119) ;  /* 0x0000002000808947 */ /* 0x000fec0003800000 */
        /* <DEDUP_REMOVED lines=12> */
.L_x_5123:
        /* <DEDUP_REMOVED lines=66> */
.L_x_5120:
        /* <DEDUP_REMOVED lines=19> */
[----:B------:R-:W0:Y:S01]  /*42b0*/  LDGDEPBAR ;  /* 0x00000000000079af */ /* 0x000e220000000000 */
[C---:B--2---:R-:W-:Y:S06]  /*42c0*/  HMMA.16816.F32.BF16 R4, R88.reuse, R92, RZ ;  /* 0x0000005c5804723c */ /* 0x044fec00000418ff */
[C---:B------:R-:W-:Y:S01]  /*42d0*/  HMMA.16816.F32.BF16 R8, R88.reuse, R94, RZ ;  /* 0x0000005e5808723c */ /* 0x040fe200000418ff */
[----:B------:R-:W-:Y:S05]  /*42e0*/  LDSM.16.M88.4 R92, [R115] ;  /* 0x00000000735c783b */ /* 0x000fea0000000200 */
[C---:B---3--:R-:W-:Y:S06]  /*42f0*/  HMMA.16816.F32.BF16 R12, R88.reuse, R96, RZ ;  /* 0x00000060580c723c */ /* 0x048fec00000418ff */
[C---:B------:R-:W-:Y:S01]  /*4300*/  HMMA.16816.F32.BF16 R16, R88.reuse, R98, RZ ;  /* 0x000000625810723c */ /* 0x040fe200000418ff */
[----:B------:R-:W2:Y:S05]  /*4310*/  LDSM.16.M88.4 R96, [R114] ;  /* 0x000000007260783b */ /* 0x000eaa0000000200 */
[C---:B----4-:R-:W-:Y:S06]  /*4320*/  HMMA.16816.F32.BF16 R20, R88.reuse, R100, RZ ;  /* 0x000000645814723c */ /* 0x050fec00000418ff */
[C---:B------:R-:W-:Y:S06]  /*4330*/  HMMA.16816.F32.BF16 R24, R88.reuse, R102, RZ ;  /* 0x000000665818723c */ /* 0x040fec00000418ff */
[C---:B-----5:R-:W-:Y:S06]  /*4340*/  HMMA.16816.F32.BF16 R28, R88.reuse, R104, RZ ;  /* 0x00000068581c723c */ /* 0x060fec00000418ff */
[----:B------:R-:W-:Y:S01]  /*4350*/  HMMA.16816.F32.BF16 R32, R88, R106, RZ ;  /* 0x0000006a5820723c */ /* 0x000fe200000418ff */
[----:B------:R-:W3:Y:S05]  /*4360*/  LDSM.16.M88.4 R88, [R114+0x400] ;  /* 0x000400007258783b */ /* 0x000eea0000000200 */
[C---:B--2---:R-:W-:Y:S06]  /*4370*/  HMMA.16816.F32.BF16 R4, R92.reuse, R96, R4 ;  /* 0x000000605c04723c */ /* 0x044fec0000041804 */
[C---:B------:R-:W-:Y:S01]  /*4380*/  HMMA.16816.F32.BF16 R8, R92.reuse, R98, R8 ;  /* 0x000000625c08723c */ /* 0x040fe20000041808 */
[----:B------:R-:W2:Y:S05]  /*4390*/  LDSM.16.M88.4 R96, [R114+0x800] ;  /* 0x000800007260783b */ /* 0x000eaa0000000200 */
[C---:B---3--:R-:W-:Y:S06]  /*43a0*/  HMMA.16816.F32.BF16 R12, R92.reuse, R88, R12 ;  /* 0x000000585c0c723c */ /* 0x048fec000004180c */
[C---:B------:R-:W-:Y:S01]  /*43b0*/  HMMA.16816.F32.BF16 R16, R92.reuse, R90, R16 ;  /* 0x0000005a5c10723c */ /* 0x040fe20000041810 */
[----:B------:R-:W3:Y:S05]  /*43c0*/  LDSM.16.M88.4 R88, [R114+0xc00] ;  /* 0x000c00007258783b */ /* 0x000eea0000000200 */
[C---:B--2---:R-:W-:Y:S06]  /*43d0*/  HMMA.16816.F32.BF16 R20, R92.reuse, R96, R20 ;  /* 0x000000605c14723c */ /* 0x044fec0000041814 */
[C---:B------:R-:W-:Y:S01]  /*43e0*/  HMMA.16816.F32.BF16 R24, R92.reuse, R98, R24 ;  /* 0x000000625c18723c */ /* 0x040fe20000041818 */
[----:B------:R-:W-:Y:S05]  /*43f0*/  LDSM.16.M88.4 R96, [R117+0x1000] ;  /* 0x001000007560783b */ /* 0x000fea0000000200 */
[C---:B---3--:R-:W-:Y:S06]  /*4400*/  HMMA.16816.F32.BF16 R28, R92.reuse, R88, R28 ;  /* 0x000000585c1c723c */ /* 0x048fec000004181c */
[----:B------:R-:W-:Y:S01]  /*4410*/  HMMA.16816.F32.BF16 R32, R92, R90, R32 ;  /* 0x0000005a5c20723c */ /* 0x000fe20000041820 */
[----:B------:R-:W2:Y:S04]  /*4420*/  LDSM.16.M88.4 R88, [R116+0x1000] ;  /* 0x001000007458783b */ /* 0x000ea80000000200 */
[----:B------:R-:W3:Y:S01]  /*4430*/  LDSM.16.M88.4 R92, [R116+0x1400] ;  /* 0x00140000745c783b */ /* 0x000ee20000000200 */
        /* <DEDUP_REMOVED lines=44> */
[----:B------:R-:W3:Y:S01]  /*4700*/  LDSM.16.M88.4 R96, [R114+0x2c00] ;  /* 0x002c00007260783b */ /* 0x000ee20000000200 */
[----:B------:R-:W-:Y:S04]  /*4710*/  DEPBAR.LE SB0, 0x0 ;  /* 0x000080000000791a */ /* 0x000fe80000000000 */
[----:B------:R-:W-:Y:S01]  /*4720*/  BAR.SYNC.DEFER_BLOCKING 0x0 ;  /* 0x0000000000007b1d */ /* 0x000fe20000010000 */
[C---:B--2---:R-:W-:Y:S06]  /*4730*/  HMMA.16816.F32.BF16 R20, R88.reuse, R92, R20 ;  /* 0x0000005c5814723c */ /* 0x044fec0000041814 */
[C---:B------:R-:W-:Y:S06]  /*4740*/  HMMA.16816.F32.BF16 R24, R88.reuse, R94, R24 ;  /* 0x0000005e5818723c */ /* 0x040fec0000041818 */
[C---:B---3--:R-:W-:Y:S06]  /*4750*/  HMMA.16816.F32.BF16 R28, R88.reuse, R96, R28 ;  /* 0x00000060581c723c */ /* 0x048fec000004181c */
[----:B------:R-:W-:Y:S01]  /*4760*/  HMMA.16816.F32.BF16 R32, R88, R98, R32 ;  /* 0x000000625820723c */ /* 0x000fe20000041820 */
[----:B------:R-:W-:Y:S11]  /*4770*/  @!UPT UIADD3 URZ, URZ, URZ, URZ ;  /* 0x0000003f3f3ff290 */ /* 0x000ff6000fffe03f */
[----:B------:R-:W-:Y:S01]  /*4780*/  @!UPT UIADD3 URZ, URZ, URZ, URZ ;  /* 0x0000003f3f3ff290 */ /* 0x000fe2000fffe03f */
[----:B-1----:R-:W-:Y:S11]  /*4790*/  @!P0 BRA `(.L_x_5121) ;  /* 0x0000000400388947 */ /* 0x002ff60003800000 */
        /* <DEDUP_REMOVED lines=64> */
.L_x_5122:
        /* <DEDUP_REMOVED lines=14> */
.L_x_5121:
        /* <DEDUP_REMOVED lines=96> */
[--C-:B------:R-:W-:Y:S01]  /*5280*/  FFMA.FTZ R142, R15, UR4, -R136.reuse ;  /* 0x000000040f8e7c23 */ /* 0x100fe20008010888 */
[--C-:B------:R-:W-:Y:S01]  /*5290*/  FFMA.FTZ R145, R18, UR4, -R136.reuse ;  /* 0x0000000412917c23 */ /* 0x100fe20008010888 */
[----:B------:R-:W-:Y:S01]  /*52a0*/  FFMA.FTZ R146, R19, UR4, -R136 ;  /* 0x0000000413927c23 */ /* 0x000fe20008010888 */
[--C-:B------:R-:W-:Y:S01]  /*52b0*/  FFMA.FTZ R148, R20, UR4, -R105.reuse ;  /* 0x0000000414947c23 */ /* 0x100fe20008010869 */
[--C-:B------:R-:W-:Y:S01]  /*52c0*/  FFMA.FTZ R149, R21, UR4, -R105.reuse ;  /* 0x0000000415957c23 */ /* 0x100fe20008010869 */
[--C-:B------:R-:W-:Y:S03]  /*52d0*/  FFMA.FTZ R151, R24, UR4, -R105.reuse ;  /* 0x0000000418977c23 */ /* 0x100fe60008010869 */
[----:B------:R-:W1:Y:S01]  /*52e0*/  MUFU.EX2 R138, R138 ;  /* 0x0000008a008a7308 */ /* 0x000e620000000800 */
[--C-:B------:R-:W-:Y:S01]  /*52f0*/  FFMA.FTZ R152, R25, UR4, -R105.reuse ;  /* 0x0000000419987c23 */ /* 0x100fe20008010869 */
[--C-:B------:R-:W-:Y:S01]  /*5300*/  FFMA.FTZ R155, R28, UR4, -R105.reuse ;  /* 0x000000041c9b7c23 */ /* 0x100fe20008010869 */
[--C-:B------:R-:W-:Y:S01]  /*5310*/  FFMA.FTZ R156, R29, UR4, -R105.reuse ;  /* 0x000000041d9c7c23 */ /* 0x100fe20008010869 */
[--C-:B------:R-:W-:Y:S01]  /*5320*/  FFMA.FTZ R159, R32, UR4, -R105.reuse ;  /* 0x00000004209f7c23 */ /* 0x100fe20008010869 */
[----:B------:R-:W-:Y:S01]  /*5330*/  FFMA.FTZ R160, R33, UR4, -R105 ;  /* 0x0000000421a07c23 */ /* 0x000fe20008010869 */
[----:B------:R-:W-:Y:S01]  /*5340*/  FFMA.FTZ R163, R3, R108, R104 ;  /* 0x0000006c03a37223 */ /* 0x000fe20000010068 */
[--C-:B------:R-:W-:Y:S03]  /*5350*/  FFMA.FTZ R150, R22, UR4, -R136.reuse ;  /* 0x0000000416967c23 */ /* 0x100fe60008010888 */
[----:B------:R-:W3:Y:S01]  /*5360*/  MUFU.EX2 R90, R90 ;  /* 0x0000005a005a7308 */ /* 0x000ee20000000800 */
[C---:B--2---:R-:W-:Y:S01]  /*5370*/  FMUL.FTZ R36, R84.reuse, R36 ;  /* 0x0000002454247220 */ /* 0x044fe20000410000 */
[C---:B------:R-:W-:Y:S01]  /*5380*/  FMUL.FTZ R37, R84.reuse, R37 ;  /* 0x0000002554257220 */ /* 0x040fe20000410000 */
[C---:B------:R-:W-:Y:S01]  /*5390*/  FMUL.FTZ R40, R84.reuse, R40 ;  /* 0x0000002854287220 */ /* 0x040fe20000410000 */
[C---:B------:R-:W-:Y:S01]  /*53a0*/  FMUL.FTZ R41, R84.reuse, R41 ;  /* 0x0000002954297220 */ /* 0x040fe20000410000 */
[C---:B------:R-:W-:Y:S01]  /*53b0*/  FMUL.FTZ R44, R84.reuse, R44 ;  /* 0x0000002c542c7220 */ /* 0x040fe20000410000 */
[C---:B------:R-:W-:Y:S01]  /*53c0*/  FMUL.FTZ R45, R84.reuse, R45 ;  /* 0x0000002d542d7220 */ /* 0x040fe20000410000 */
[----:B------:R-:W-:Y:S03]  /*53d0*/  FMUL.FTZ R48, R84, R48 ;  /* 0x0000003054307220 */ /* 0x000fe60000410000 */
        /* <DEDUP_REMOVED lines=21> */
[----:B------:R-:W-:Y:S01]  /*5530*/  MUFU.EX2 R140, R140 ;  /* 0x0000008c008c7308 */ /* 0x000fe20000000800 */
[----:B------:R-:W-:Y:S01]  /*5540*/  FFMA.FTZ R109, R84, R109, R107 ;  /* 0x0000006d546d7223 */ /* 0x000fe2000001006b */
[----:B------:R-:W-:Y:S01]  /*5550*/  FADD.FTZ R162, R110, R163 ;  /* 0x000000a36ea27221 */ /* 0x000fe20000010000 */
[----:B------:R-:W-:Y:S01]  /*5560*/  LDSM.16.MT88.4 R104, [R113+0x6c00] ;  /* 0x006c00007168783b */ /* 0x000fe20000004200 */
[----:B-1----:R-:W-:Y:S01]  /*5570*/  F2FP.BF16.F32.PACK_AB R95, R88, R137 ;  /* 0x00000089585f723e */ /* 0x002fe200000010ff */
[----:B------:R-:W-:Y:S01]  /*5580*/  FADD.FTZ R138, R138, R109 ;  /* 0x0000006d8a8a7221 */ /* 0x000fe20000010000 */
[--C-:B------:R-:W-:Y:S01]  /*5590*/  FFMA.FTZ R147, R23, UR4, -R136.reuse ;  /* 0x0000000417937c23 */ /* 0x100fe20008010888 */
[----:B------:R-:W-:Y:S03]  /*55a0*/  FFMA.FTZ R154, R26, UR4, -R136 ;  /* 0x000000041a9a7c23 */ /* 0x000fe60008010888 */
[----:B------:R-:W1:Y:S01]  /*55b0*/  MUFU.EX2 R139, R139 ;  /* 0x0000008b008b7308 */ /* 0x000e620000000800 */
[----:B------:R-:W-:Y:S01]  /*55c0*/  FADD.FTZ R163, R111, R138 ;  /* 0x0000008a6fa37221 */ /* 0x000fe20000010000 */
[--C-:B------:R-:W-:Y:S01]  /*55d0*/  FFMA.FTZ R153, R27, UR4, -R136.reuse ;  /* 0x000000041b997c23 */ /* 0x100fe20008010888 */
[C---:B------:R-:W-:Y:S01]  /*55e0*/  HMMA.16816.F32.BF16 R36, R92.reuse, R96, R36 ;  /* 0x000000605c24723c */ /* 0x040fe20000041824 */
[----:B------:R-:W-:Y:S06]  /*55f0*/  LDSM.16.MT88.4 R108, [R113+0x7c00] ;  /* 0x007c0000716c783b */ /* 0x000fec0000004200 */
[----:B------:R-:W-:Y:S01]  /*5600*/  MUFU.EX2 R141, R141 ;  /* 0x0000008d008d7308 */ /* 0x000fe20000000800 */
[C---:B------:R-:W-:Y:S01]  /*5610*/  HMMA.16816.F32.BF16 R40, R92.reuse, R98, R40 ;  /* 0x000000625c28723c */ /* 0x040fe20000041828 */
[----:B------:R-:W2:Y:S02]  /*5620*/  LDSM.16.MT88.4 R96, [R112+0x6000] ;  /* 0x006000007060783b */ /* 0x000ea40000004200 */
[----:B------:R-:W-:Y:S01]  /*5630*/  ISETP.GT.AND P0, PT, R135, R118, PT ;  /* 0x000000768700720c */ /* 0x000fe20003f04270 */
[--C-:B------:R-:W-:Y:S01]  /*5640*/  FFMA.FTZ R157, R30, UR4, -R136.reuse ;  /* 0x000000041e9d7c23 */ /* 0x100fe20008010888 */
[--C-:B------:R-:W-:Y:S04]  /*5650*/  FFMA.FTZ R158, R31, UR4, -R136.reuse ;  /* 0x000000041f9e7c23 */ /* 0x100fe80008010888 */
[----:B------:R-:W3:Y:S02]  /*5660*/  MUFU.EX2 R142, R142 ;  /* 0x0000008e008e7308 */ /* 0x000ee40000000800 */
[--C-:B------:R-:W-:Y:S01]  /*5670*/  FFMA.FTZ R161, R34, UR4, -R136.reuse ;  /* 0x0000000422a17c23 */ /* 0x100fe20008010888 */
[----:B------:R-:W-:Y:S01]  /*5680*/  FFMA.FTZ R136, R35, UR4, -R136 ;  /* 0x0000000423887c23 */ /* 0x000fe20008010888 */
[----:B------:R-:W-:Y:S01]  /*5690*/  FADD.FTZ R137, R137, R162 ;  /* 0x000000a289897221 */ /* 0x000fe20000010000 */
[----:B------:R-:W-:Y:S01]  /*56a0*/  FADD.FTZ R163, R90, R163 ;  /* 0x000000a35aa37221 */ /* 0x000fe20000010000 */
[----:B------:R-:W-:Y:S04]  /*56b0*/  MOV R3, R0 ;  /* 0x0000000000037202 */ /* 0x000fe80000000f00 */
[----:B------:R-:W-:Y:S01]  /*56c0*/  MUFU.EX2 R143, R143 ;  /* 0x0000008f008f7308 */ /* 0x000fe20000000800 */
[----:B------:R-:W-:Y:S01]  /*56d0*/  FADD.FTZ R88, R88, R137 ;  /* 0x0000008958587221 */ /* 0x000fe20000010000 */
[----:B------:R-:W-:Y:S08]  /*56e0*/  MOV R85, R2 ;  /* 0x0000000200557202 */ /* 0x000ff00000000f00 */
[----:B------:R-:W4:Y:S10]  /*56f0*/  MUFU.EX2 R144, R144 ;  /* 0x0000009000907308 */ /* 0x000f340000000800 */
[----:B------:R-:W-:Y:S10]  /*5700*/  MUFU.EX2 R145, R145 ;  /* 0x0000009100917308 */ /* 0x000ff40000000800 */
[----:B------:R-:W5:Y:S01]  /*5710*/  MUFU.EX2 R146, R146 ;  /* 0x0000009200927308 */ /* 0x000f620000000800 */
[C---:B--2---:R-:W-:Y:S09]  /*5720*/  HMMA.16816.F32.BF16 R44, R92.reuse, R96, R44 ;  /* 0x000000605c2c723c */ /* 0x044ff2000004182c */
[----:B------:R-:W2:Y:S01]  /*5730*/  MUFU.EX2 R148, R148 ;  /* 0x0000009400947308 */ /* 0x000ea20000000800 */
[C---:B------:R-:W-:Y:S01]  /*5740*/  HMMA.16816.F32.BF16 R48, R92.reuse, R98, R48 ;  /* 0x000000625c30723c */ /* 0x040fe20000041830 */
[----:B------:R-:W1:Y:S08]  /*5750*/  LDSM.16.MT88.4 R96, [R113+0x7000] ;  /* 0x007000007160783b */ /* 0x000e700000004200 */
[----:B------:R-:W2:Y:S10]  /*5760*/  MUFU.EX2 R149, R149 ;  /* 0x0000009500957308 */ /* 0x000eb40000000800 */
[----:B------:R-:W-:Y:S10]  /*5770*/  MUFU.EX2 R150, R150 ;  /* 0x0000009600967308 */ /* 0x000ff40000000800 */
[----:B------:R-:W2:Y:S10]  /*5780*/  MUFU.EX2 R147, R147 ;  /* 0x0000009300937308 */ /* 0x000eb40000000800 */
[----:B------:R-:W-:Y:S10]  /*5790*/  MUFU.EX2 R151, R151 ;  /* 0x0000009700977308 */ /* 0x000ff40000000800 */
[----:B------:R-:W2:Y:S01]  /*57a0*/  MUFU.EX2 R152, R152 ;  /* 0x0000009800987308 */ /* 0x000ea20000000800 */
[C---:B-1----:R-:W-:Y:S09]  /*57b0*/  HMMA.16816.F32.BF16 R52, R92.reuse, R96, R52 ;  /* 0x000000605c34723c */ /* 0x042ff20000041834 */
[----:B------:R-:W-:Y:S01]  /*57c0*/  MUFU.EX2 R154, R154 ;  /* 0x0000009a009a7308 */ /* 0x000fe20000000800 */
[C---:B------:R-:W-:Y:S01]  /*57d0*/  HMMA.16816.F32.BF16 R56, R92.reuse, R98, R56 ;  /* 0x000000625c38723c */ /* 0x040fe20000041838 */
[----:B------:R-:W1:Y:S08]  /*57e0*/  LDSM.16.MT88.4 R96, [R112+0x7000] ;  /* 0x007000007060783b */ /* 0x000e700000004200 */
[----:B------:R-:W2:Y:S10]  /*57f0*/  MUFU.EX2 R153, R153 ;  /* 0x0000009900997308 */ /* 0x000eb40000000800 */
[----:B------:R-:W-:Y:S10]  /*5800*/  MUFU.EX2 R155, R155 ;  /* 0x0000009b009b7308 */ /* 0x000ff40000000800 */
[----:B------:R-:W2:Y:S10]  /*5810*/  MUFU.EX2 R156, R156 ;  /* 0x0000009c009c7308 */ /* 0x000eb40000000800 */
[----:B------:R-:W-:Y:S10]  /*5820*/  MUFU.EX2 R157, R157 ;  /* 0x0000009d009d7308 */ /* 0x000ff40000000800 */
[----:B------:R-:W2:Y:S01]  /*5830*/  MUFU.EX2 R158, R158 ;  /* 0x0000009e009e7308 */ /* 0x000ea20000000800 */
[C---:B-1----:R-:W-:Y:S06]  /*5840*/  HMMA.16816.F32.BF16 R60, R92.reuse, R96, R60 ;  /* 0x000000605c3c723c */ /* 0x042fec000004183c */
[C---:B------:R-:W-:Y:S01]  /*5850*/  HMMA.16816.F32.BF16 R64, R92.reuse, R98, R64 ;  /* 0x000000625c40723c */ /* 0x040fe20000041840 */
[----:B------:R-:W1:Y:S02]  /*5860*/  LDSM.16.MT88.4 R96, [R113+0x8000] ;  /* 0x008000007160783b */ /* 0x000e640000004200 */
[----:B------:R-:W-:Y:S10]  /*5870*/  MUFU.EX2 R159, R159 ;  /* 0x0000009f009f7308 */ /* 0x000ff40000000800 */
[----:B------:R-:W2:Y:S10]  /*5880*/  MUFU.EX2 R160, R160 ;  /* 0x000000a000a07308 */ /* 0x000eb40000000800 */
[----:B------:R-:W-:Y:S10]  /*5890*/  MUFU.EX2 R161, R161 ;  /* 0x000000a100a17308 */ /* 0x000ff40000000800 */
[----:B------:R-:W2:Y:S01]  /*58a0*/  MUFU.EX2 R136, R136 ;  /* 0x0000008800887308 */ /* 0x000ea20000000800 */
[C---:B-1----:R-:W-:Y:S06]  /*58b0*/  HMMA.16816.F32.BF16 R68, R92.reuse, R96, R68 ;  /* 0x000000605c44723c */ /* 0x042fec0000041844 */
[C---:B------:R-:W-:Y:S01]  /*58c0*/  HMMA.16816.F32.BF16 R72, R92.reuse, R98, R72 ;  /* 0x000000625c48723c */ /* 0x040fe20000041848 */
[----:B------:R-:W1:Y:S05]  /*58d0*/  LDSM.16.MT88.4 R96, [R112+0x8000] ;  /* 0x008000007060783b */ /* 0x000e6a0000004200 */
[C---:B-1----:R-:W-:Y:S06]  /*58e0*/  HMMA.16816.F32.BF16 R76, R92.reuse, R96, R76 ;  /* 0x000000605c4c723c */ /* 0x042fec000004184c */
[----:B------:R-:W-:Y:S01]  /*58f0*/  HMMA.16816.F32.BF16 R80, R92, R98, R80 ;  /* 0x000000625c50723c */ /* 0x000fe20000041850 */
[----:B------:R-:W1:Y:S06]  /*5900*/  LDSM.16.MT88.4 R96, [R113+0x6400] ;  /* 0x006400007160783b */ /* 0x000e6c0000004200 */
[----:B------:R-:W-:Y:S01]  /*5910*/  F2FP.BF16.F32.PACK_AB R92, R139, R140 ;  /* 0x0000008c8b5c723e */ /* 0x000fe200000010ff */
[----:B------:R-:W-:Y:S03]  /*5920*/  FADD.FTZ R140, R140, R163 ;  /* 0x000000a38c8c7221 */ /* 0x000fe60000010000 */
[----:B---3--:R-:W-:Y:S01]  /*5930*/  F2FP.BF16.F32.PACK_AB R93, R142, R141 ;  /* 0x0000008d8e5d723e */ /* 0x008fe200000010ff */
[----:B------:R-:W-:Y:S01]  /*5940*/  FADD.FTZ R141, R141, R88 ;  /* 0x000000588d8d7221 */ /* 0x000fe20000010000 */
[----:B----4-:R-:W-:Y:S01]  /*5950*/  F2FP.BF16.F32.PACK_AB R94, R144, R143 ;  /* 0x0000008f905e723e */ /* 0x010fe200000010ff */
[----:B------:R-:W-:Y:S01]  /*5960*/  FADD.FTZ R140, R139, R140 ;  /* 0x0000008c8b8c7221 */ /* 0x000fe20000010000 */
[----:B-----5:R-:W-:Y:S01]  /*5970*/  F2FP.BF16.F32.PACK_AB R95, R146, R145 ;  /* 0x00000091925f723e */ /* 0x020fe200000010ff */
[----:B------:R-:W-:Y:S02]  /*5980*/  FADD.FTZ R142, R142, R141 ;  /* 0x0000008d8e8e7221 */ /* 0x000fe40000010000 */
[----:B------:R-:W-:Y:S04]  /*5990*/  FADD.FTZ R143, R143, R140 ;  /* 0x0000008c8f8f7221 */ /* 0x000fe80000010000 */
[----:B------:R-:W-:Y:S04]  /*59a0*/  FADD.FTZ R143, R144, R143 ;  /* 0x0000008f908f7221 */ /* 0x000fe80000010000 */
[----:B--2---:R-:W-:Y:S04]  /*59b0*/  FADD.FTZ R88, R148, R143 ;  /* 0x0000008f94587221 */ /* 0x004fe80000010000 */
[C---:B------:R-:W-:Y:S01]  /*59c0*/  FADD.FTZ R88, R149.reuse, R88 ;  /* 0x0000005895587221 */ /* 0x040fe20000010000 */
        /* <DEDUP_REMOVED lines=19> */
[----:B------:R-:W-:Y:S02]  /*5b00*/  F2FP.BF16.F32.PACK_AB R93, R147, R150 ;  /* 0x00000096935d723e */ /* 0x000fe400000010ff */
[C---:B------:R-:W-:Y:S01]  /*5b10*/  F2FP.BF16.F32.PACK_AB R94, R152.reuse, R151 ;  /* 0x00000097985e723e */ /* 0x040fe200000010ff */
        /* <DEDUP_REMOVED lines=28> */
[----:B------:R-:W-:Y:S07]  /*5ce0*/  F2FP.BF16.F32.PACK_AB R95, R136, R161 ;  /* 0x000000a1885f723e */ /* 0x000fee00000010ff */
[C---:B------:R-:W-:Y:S06]  /*5cf0*/  HMMA.16816.F32.BF16 R36, R92.reuse, R104, R36 ;  /* 0x000000685c24723c */ /* 0x040fec0000041824 */
[C---:B------:R-:W-:Y:S01]  /*5d00*/  HMMA.16816.F32.BF16 R40, R92.reuse, R106, R40 ;  /* 0x0000006a5c28723c */ /* 0x040fe20000041828 */
[----:B------:R-:W3:Y:S05]  /*5d10*/  LDSM.16.MT88.4 R104, [R113+0x8c00] ;  /* 0x008c00007168783b */ /* 0x000eea0000004200 */
[C---:B-1----:R-:W-:Y:S06]  /*5d20*/  HMMA.16816.F32.BF16 R44, R92.reuse, R96, R44 ;  /* 0x000000605c2c723c */ /* 0x042fec000004182c */
[C---:B------:R-:W-:Y:S01]  /*5d30*/  HMMA.16816.F32.BF16 R48, R92.reuse, R98, R48 ;  /* 0x000000625c30723c */ /* 0x040fe20000041830 */
[----:B------:R-:W1:Y:S05]  /*5d40*/  LDSM.16.MT88.4 R96, [R112+0x8c00] ;  /* 0x008c00007060783b */ /* 0x000e6a0000004200 */
[C---:B------:R-:W-:Y:S06]  /*5d50*/  HMMA.16816.F32.BF16 R52, R92.reuse, R108, R52 ;  /* 0x0000006c5c34723c */ /* 0x040fec0000041834 */
        /* <DEDUP_REMOVED lines=20> */
.L_x_5119:
[----:B------:R-:W1:Y:S01]  /*5ea0*/  SHFL.BFLY PT, R3, R108, 0x2, 0x1f ;  /* 0x0c401f006c037f89 */ /* 0x000e6200000e0000 */
[----:B------:R-:W2:Y:S01]  /*5eb0*/  S2UR UR5, SR_CgaCtaId ;  /* 0x00000000000579c3 */ /* 0x000ea20000008800 */
[----:B------:R-:W-:Y:S01]  /*5ec0*/  MOV R9, 0x3f800000 ;  /* 0x3f80000000097802 */ /* 0x000fe20000000f00 */
[----:B------:R-:W-:Y:S01]  /*5ed0*/  UMOV UR4, 0x400 ;  /* 0x0000040000047882 */ /* 0x000fe20000000000 */
[----:B------:R-:W3:Y:S01]  /*5ee0*/  SHFL.BFLY PT, R8, R109, 0x2, 0x1f ;  /* 0x0c401f006d087f89 */ /* 0x000ee200000e0000 */
[----:B------:R-:W-:Y:S01]  /*5ef0*/  SHF.L.U32 R123, R123, 0x3, RZ ;  /* 0x000000037b7b7819 */ /* 0x000fe200000006ff */
[----:B------:R-:W-:Y:S01]  /*5f00*/  BSSY B0, `(.L_x_5124) ;  /* 0x00000bd000007945 */ /* 0x000fe20003800000 */
[----:B------:R-:W-:Y:S01]  /*5f10*/  IMAD R133, R133, 0x10, R124 ;  /* 0x0000001085857824 */ /* 0x000fe200078e027c */
[----:B------:R-:W4:Y:S01]  /*5f20*/  S2R R5, SR_TID.X ;  /* 0x0000000000057919 */ /* 0x000f220000002100 */
[----:B------:R-:W-:Y:S01]  /*5f30*/  BAR.SYNC.DEFER_BLOCKING 0x0 ;  /* 0x0000000000007b1d */ /* 0x000fe20000010000 */
[----:B-1----:R-:W-:Y:S01]  /*5f40*/  FADD.FTZ R3, R3, R108 ;  /* 0x0000006c03037221 */ /* 0x002fe20000010000 */
[----:B--2---:R-:W-:-:S06]  /*5f50*/  ULEA UR5, UR5, UR4, 0x18 ;  /* 0x0000000405057291 */ /* 0x004fcc000f8ec03f */
[----:B------:R-:W1:Y:S01]  /*5f60*/  S2UR UR4, SR_CTAID.Z ;  /* 0x00000000000479c3 */ /* 0x000e620000002700 */
[----:B---3--:R-:W-:Y:S01]  /*5f70*/  FADD.FTZ R8, R8, R109 ;  /* 0x0000006d08087221 */ /* 0x008fe20000010000 */
[----:B------:R-:W2:Y:S04]  /*5f80*/  SHFL.BFLY PT, R6, R3, 0x1, 0x1f ;  /* 0x0c201f0003067f89 */ /* 0x000ea800000e0000 */
[----:B------:R-:W3:Y:S01]  /*5f90*/  SHFL.BFLY PT, R7, R8, 0x1, 0x1f ;  /* 0x0c201f0008077f89 */ /* 0x000ee200000e0000 */
[----:B----4-:R-:W-:-:S04]  /*5fa0*/  SHF.R.S32.HI R4, RZ, 0x1f, R5 ;  /* 0x0000001fff047819 */ /* 0x010fc80000011405 */
[CC--:B------:R-:W-:Y:S02]  /*5fb0*/  LEA.HI R11, R4.reuse, R5.reuse, RZ, 0x2 ;  /* 0x00000005040b7211 */ /* 0x0c0fe400078f10ff */
[-C--:B------:R-:W-:Y:S02]  /*5fc0*/  LEA.HI R12, R4, R5.reuse, RZ, 0x4 ;  /* 0x00000005040c7211 */ /* 0x080fe400078f20ff */
[----:B------:R-:W-:Y:S02]  /*5fd0*/  LOP3.LUT R10, R11, 0xfffffffc, RZ, 0xc0, !PT ;  /* 0xfffffffc0b0a7812 */ /* 0x000fe400078ec0ff */
[----:B------:R-:W-:Y:S02]  /*5fe0*/  SHF.R.S32.HI R11, RZ, 0x2, R11 ;  /* 0x00000002ff0b7819 */ /* 0x000fe4000001140b */
[----:B------:R-:W-:Y:S01]  /*5ff0*/  IADD3 R10, -R10, R5, RZ ;  /* 0x000000050a0a7210 */ /* 0x000fe20007ffe1ff */
[----:B--2---:R-:W-:Y:S01]  /*6000*/  FADD.FTZ R6, R3, R6 ;  /* 0x0000000603067221 */ /* 0x004fe20000010000 */
[----:B------:R-:W-:-:S02]  /*6010*/  SHF.R.S32.HI R14, RZ, 0x1f, R11 ;  /* 0x0000001fff0e7819 */ /* 0x000fc4000001140b */
[----:B------:R-:W-:Y:S01]  /*6020*/  LEA.HI R3, R4, R5, RZ, 0x5 ;  /* 0x0000000504037211 */ /* 0x000fe200078f28ff */
[----:B---3--:R-:W-:Y:S01]  /*6030*/  FADD.FTZ R7, R8, R7 ;  /* 0x0000000708077221 */ /* 0x008fe20000010000 */
[----:B------:R-:W-:Y:S02]  /*6040*/  LEA.HI R14, R14, R11, RZ, 0x3 ;  /* 0x0000000b0e0e7211 */ /* 0x000fe400078f18ff */
[----:B------:R-:W-:Y:S02]  /*6050*/  SHF.R.S32.HI R13, RZ, 0x5, R3 ;  /* 0x00000005ff0d7819 */ /* 0x000fe40000011403 */
[----:B------:R-:W-:Y:S02]  /*6060*/  LOP3.LUT R14, R14, 0xfffffff8, RZ, 0xc0, !PT ;  /* 0xfffffff80e0e7812 */ /* 0x000fe400078ec0ff */
[----:B------:R-:W-:Y:S02]  /*6070*/  FSETP.NE.FTZ.AND P3, PT, R7, RZ, PT ;  /* 0x000000ff0700720b */ /* 0x000fe40003f75000 */
[----:B------:R-:W-:-:S02]  /*6080*/  IADD3 R11, R11, -R14, RZ ;  /* 0x8000000e0b0b7210 */ /* 0x000fc40007ffe0ff */
[----:B------:R-:W-:Y:S02]  /*6090*/  LEA R10, R13, R10, 0x8 ;  /* 0x0000000a0d0a7211 */ /* 0x000fe400078e40ff */
[----:B------:R-:W-:Y:S02]  /*60a0*/  LEA.HI R13, R11, R11, RZ, 0x1 ;  /* 0x0000000b0b0d7211 */ /* 0x000fe400078f08ff */
[----:B------:R-:W-:Y:S02]  /*60b0*/  FSETP.NE.FTZ.AND P2, PT, R6, RZ, PT ;  /* 0x000000ff0600720b */ /* 0x000fe40003f55000 */
[----:B------:R-:W-:Y:S02]  /*60c0*/  LEA.HI R15, R4, R5, RZ, 0x6 ;  /* 0x00000005040f7211 */ /* 0x000fe400078f30ff */
[----:B------:R-:W-:Y:S01]  /*60d0*/  SHF.R.S32.HI R12, RZ, 0x4, R12 ;  /* 0x00000004ff0c7819 */ /* 0x000fe2000001140c */
[----:B------:R-:W2:Y:S01]  /*60e0*/  @P3 MUFU.RCP R9, R7 ;  /* 0x0000000700093308 */ /* 0x000ea20000001000 */
[----:B------:R-:W-:-:S02]  /*60f0*/  LOP3.LUT R14, R13, 0x1fffffe, RZ, 0xc0, !PT ;  /* 0x01fffffe0d0e7812 */ /* 0x000fc400078ec0ff */
[----:B------:R-:W-:Y:S02]  /*6100*/  SHF.R.S32.HI R13, RZ, 0x1, R13 ;  /* 0x00000001ff0d7819 */ /* 0x000fe4000001140d */
[----:B------:R-:W-:Y:S02]  /*6110*/  SHF.L.U32 R15, R15, 0x2, RZ ;  /* 0x000000020f0f7819 */ /* 0x000fe400000006ff */
[----:B------:R-:W-:Y:S01]  /*6120*/  SHF.L.U32 R12, R12, 0x6, RZ ;  /* 0x000000060c0c7819 */ /* 0x000fe200000006ff */
[----:B------:R-:W-:Y:S01]  /*6130*/  @P3 MUFU.LG2 R7, R7 ;  /* 0x0000000700073308 */ /* 0x000fe20000000c00 */
[----:B------:R-:W-:Y:S02]  /*6140*/  IADD3 R11, R11, -R14, RZ ;  /* 0x8000000e0b0b7210 */ /* 0x000fe40007ffe0ff */
[----:B------:R-:W-:Y:S02]  /*6150*/  SHF.L.U32 R14, R13, 0x6, RZ ;  /* 0x000000060d0e7819 */ /* 0x000fe400000006ff */
[----:B------:R-:W-:-:S02]  /*6160*/  MOV R8, 0x3f800000 ;  /* 0x3f80000000087802 */ /* 0x000fc40000000f00 */
[----:B------:R-:W-:Y:S02]  /*6170*/  LOP3.LUT R15, R15, 0x3fffff00, RZ, 0xc0, !PT ;  /* 0x3fffff000f0f7812 */ /* 0x000fe400078ec0ff */
[----:B------:R-:W-:Y:S01]  /*6180*/  LOP3.LUT R12, R12, 0xc0, RZ, 0xc0, !PT ;  /* 0x000000c00c0c7812 */ /* 0x000fe200078ec0ff */
[C---:B--2---:R-:W-:Y:S01]  /*6190*/  FMUL.FTZ R36, R9.reuse, R36 ;  /* 0x0000002409247220 */ /* 0x044fe20000410000 */
[----:B------:R-:W-:Y:S01]  /*61a0*/  LOP3.LUT R16, R14, 0xc0, RZ, 0xc0, !PT ;  /* 0x000000c00e107812 */ /* 0x000fe200078ec0ff */
[----:B------:R-:W2:Y:S01]  /*61b0*/  @P2 MUFU.RCP R8, R6 ;  /* 0x0000000600082308 */ /* 0x000ea20000001000 */
[----:B------:R-:W-:Y:S01]  /*61c0*/  LEA R122, R122, R15, 0x5 ;  /* 0x0000000f7a7a7211 */ /* 0x000fe200078e28ff */
[----:B------:R-:W-:Y:S01]  /*61d0*/  FMUL.FTZ R37, R9, R37 ;  /* 0x0000002509257220 */ /* 0x000fe20000410000 */
[----:B------:R-:W-:Y:S01]  /*61e0*/  LEA R11, R11, R10, 0x4 ;  /* 0x0000000a0b0b7211 */ /* 0x000fe200078e20ff */
[----:B------:R-:W-:Y:S01]  /*61f0*/  FMUL.FTZ R40, R9, R40 ;  /* 0x0000002809287220 */ /* 0x000fe20000410000 */
[----:B------:R-:W-:Y:S01]  /*6200*/  LOP3.LUT R14, R13, 0x1, RZ, 0xc0, !PT ;  /* 0x000000010d0e7812 */ /* 0x000fe200078ec0ff */
[C---:B------:R-:W-:Y:S01]  /*6210*/  FMUL.FTZ R41, R9.reuse, R41 ;  /* 0x0000002909297220 */ /* 0x040fe20000410000 */
        /* <DEDUP_REMOVED lines=26> */
[C---:B--2---:R-:W-:Y:S01]  /*63c0*/  FMUL.FTZ R39, R8.reuse, R39 ;  /* 0x0000002708277220 */ /* 0x044fe20000410000 */
[----:B------:R-:W-:Y:S01]  /*63d0*/  LEA R11, R11, UR5, 0x2 ;  /* 0x000000050b0b7c11 */ /* 0x000fe2000f8e10ff */
[C---:B------:R-:W-:Y:S01]  /*63e0*/  FMUL.FTZ R38, R8.reuse, R38 ;  /* 0x0000002608267220 */ /* 0x040fe20000410000 */
[----:B------:R-:W-:Y:S01]  /*63f0*/  MOV R9, 0x40 ;  /* 0x0000004000097802 */ /* 0x000fe20000000f00 */
[C---:B------:R-:W-:Y:S01]  /*6400*/  FMUL.FTZ R43, R8.reuse, R43 ;  /* 0x0000002b082b7220 */ /* 0x040fe20000410000 */
[----:B------:R-:W-:Y:S01]  /*6410*/  IADD3 R12, R11, -0x20, RZ ;  /* 0xffffffe00b0c7810 */ /* 0x000fe20007ffe0ff */
[C---:B------:R-:W-:Y:S01]  /*6420*/  FMUL.FTZ R42, R8.reuse, R42 ;  /* 0x0000002a082a7220 */ /* 0x040fe20000410000 */
[----:B------:R-:W-:Y:S01]  /*6430*/  SEL R9, R9, 0xffffffc0, !P0 ;  /* 0xffffffc009097807 */ /* 0x000fe20004000000 */
[C---:B------:R-:W-:Y:S01]  /*6440*/  FMUL.FTZ R47, R8.reuse, R47 ;  /* 0x0000002f082f7220 */ /* 0x040fe20000410000 */
[C---:B------:R-:W-:Y:S01]  /*6450*/  @P1 IADD3 R12, R11.reuse, 0x20, RZ ;  /* 0x000000200b0c1810 */ /* 0x040fe20007ffe0ff */
[C---:B------:R-:W-:Y:S01]  /*6460*/  FMUL.FTZ R46, R8.reuse, R46 ;  /* 0x0000002e082e7220 */ /* 0x040fe20000410000 */
[----:B------:R-:W-:Y:S01]  /*6470*/  IADD3 R13, R11, R9, RZ ;  /* 0x000000090b0d7210 */ /* 0x000fe20007ffe0ff */
[C---:B------:R-:W-:Y:S01]  /*6480*/  FMUL.FTZ R51, R8.reuse, R51 ;  /* 0x0000003308337220 */ /* 0x040fe20000410000 */
[C---:B------:R-:W-:Y:S01]  /*6490*/  FMUL.FTZ R50, R8.reuse, R50 ;  /* 0x0000003208327220 */ /* 0x040fe20000410000 */
[----:B------:R-:W-:Y:S01]  /*64a0*/  IADD3 R14, R9, R12, RZ ;  /* 0x0000000c090e7210 */ /* 0x000fe20007ffe0ff */
[C---:B------:R-:W-:Y:S01]  /*64b0*/  FMUL.FTZ R55, R8.reuse, R55 ;  /* 0x0000003708377220 */ /* 0x040fe20000410000 */
        /* <DEDUP_REMOVED lines=18> */
[----:B------:R-:W-:Y:S01]  /*65e0*/  FMUL.FTZ R82, R8, R82 ;  /* 0x0000005208527220 */ /* 0x000fe20000410000 */
[----:B------:R-:W-:Y:S01]  /*65f0*/  STS.64 [R13], R44 ;  /* 0x0000002c0d007388 */ /* 0x000fe20000000a00 */
[----:B------:R-:W-:Y:S01]  /*6600*/  LEA R121, R121, R122, 0x2 ;  /* 0x0000007a79797211 */ /* 0x000fe200078e10ff */
[----:B------:R-:W2:Y:S01]  /*6610*/  LDC.64 R8, c[0x0][0x2c0] ;  /* 0x0000b000ff087b82 */ /* 0x000ea20000000a00 */
[----:B------:R-:W-:Y:S01]  /*6620*/  LOP3.LUT R10, R10, R15, RZ, 0x3c, !PT ;  /* 0x0000000f0a0a7212 */ /* 0x000fe200078e3cff */
[----:B------:R-:W-:Y:S01]  /*6630*/  STS.64 [R13+0x400], R46 ;  /* 0x0004002e0d007388 */ /* 0x000fe20000000a00 */
[----:B------:R-:W3:Y:S01]  /*6640*/  @P2 MUFU.LG2 R6, R6 ;  /* 0x0000000600062308 */ /* 0x000ee20000000c00 */
[----:B------:R-:W-:-:S02]  /*6650*/  LEA.HI R4, R4, R5, RZ, 0x3 ;  /* 0x0000000504047211 */ /* 0x000fc400078f18ff */
[----:B------:R-:W-:Y:S01]  /*6660*/  STS.64 [R14], R48 ;  /* 0x000000300e007388 */ /* 0x000fe20000000a00 */
[----:B------:R-:W-:-:S03]  /*6670*/  IADD3 R121, R121, R10, RZ ;  /* 0x0000000a79797210 */ /* 0x000fc60007ffe0ff */
[----:B------:R-:W-:Y:S01]  /*6680*/  STS.64 [R14+0x400], R50 ;  /* 0x000400320e007388 */ /* 0x000fe20000000a00 */
[----:B------:R-:W-:-:S03]  /*6690*/  LEA R121, R121, UR5, 0x2 ;  /* 0x0000000579797c11 */ /* 0x000fc6000f8e10ff */
[----:B------:R-:W-:Y:S04]  /*66a0*/  STS.64 [R11+0x2000], R52 ;  /* 0x002000340b007388 */ /* 0x000fe80000000a00 */
[----:B------:R-:W-:Y:S04]  /*66b0*/  STS.64 [R11+0x2400], R54 ;  /* 0x002400360b007388 */ /* 0x000fe80000000a00 */
[----:B------:R-:W-:Y:S04]  /*66c0*/  STS.64 [R12+0x2000], R56 ;  /* 0x002000380c007388 */ /* 0x000fe80000000a00 */
[----:B------:R-:W-:Y:S04]  /*66d0*/  STS.64 [R12+0x2400], R58 ;  /* 0x0024003a0c007388 */ /* 0x000fe80000000a00 */
[----:B------:R4:W-:Y:S04]  /*66e0*/  STS.64 [R13+0x2000], R60 ;  /* 0x0020003c0d007388 */ /* 0x0009e80000000a00 */
[----:B------:R5:W-:Y:S04]  /*66f0*/  STS.64 [R13+0x2400], R62 ;  /* 0x0024003e0d007388 */ /* 0x000be80000000a00 */
[----:B------:R1:W-:Y:S04]  /*6700*/  STS.64 [R14+0x2000], R64 ;  /* 0x002000400e007388 */ /* 0x0003e80000000a00 */
[----:B------:R3:W-:Y:S04]  /*6710*/  STS.64 [R14+0x2400], R66 ;  /* 0x002400420e007388 */ /* 0x0007e80000000a00 */
[----:B------:R-:W-:Y:S04]  /*6720*/  STS.64 [R11+0x4000], R68 ;  /* 0x004000440b007388 */ /* 0x000fe80000000a00 */
[----:B------:R2:W-:Y:S04]  /*6730*/  STS.64 [R11+0x4400], R70 ;  /* 0x004400460b007388 */ /* 0x0005e80000000a00 */
[----:B------:R2:W-:Y:S01]  /*6740*/  STS.64 [R12+0x4000], R72 ;  /* 0x004000480c007388 */ /* 0x0005e20000000a00 */
[----:B----4-:R-:W4:Y:S03]  /*6750*/  @P3 LDC R61, c[0x0][0x2e8] ;  /* 0x0000ba00ff3d3b82 */ /* 0x010f260000000800 */
[----:B------:R4:W-:Y:S01]  /*6760*/  STS.64 [R12+0x4400], R74 ;  /* 0x0044004a0c007388 */ /* 0x0009e20000000a00 */
[----:B-----5:R-:W-:-:S03]  /*6770*/  LOP3.LUT R62, R3, 0xffffffe0, RZ, 0xc0, !PT ;  /* 0xffffffe0033e7812 */ /* 0x020fc600078ec0ff */
[----:B------:R4:W-:Y:S01]  /*6780*/  STS.64 [R13+0x4000], R76 ;  /* 0x0040004c0d007388 */ /* 0x0009e20000000a00 */
[----:B------:R-:W-:Y:S01]  /*6790*/  MOV R3, 0xff800000 ;  /* 0xff80000000037802 */ /* 0x000fe20000000f00 */
[----:B------:R-:W5:Y:S02]  /*67a0*/  @P2 LDC R63, c[0x0][0x2e8] ;  /* 0x0000ba00ff3f2b82 */ /* 0x000f640000000800 */
[----:B------:R4:W-:Y:S01]  /*67b0*/  STS.64 [R13+0x4400], R78 ;  /* 0x0044004e0d007388 */ /* 0x0009e20000000a00 */
[-C--:B------:R-:W-:Y:S01]  /*67c0*/  IADD3 R62, -R62, R5.reuse, RZ ;  /* 0x000000053e3e7210 */ /* 0x080fe20007ffe1ff */
[----:B-1----:R-:W-:Y:S01]  /*67d0*/  @P3 FMUL.FTZ R65, R7, 0.69314718246459960938 ;  /* 0x3f31721807413820 */ /* 0x002fe20000410000 */
[----:B---3--:R-:W-:Y:S01]  /*67e0*/  IADD3 R66, -R125, RZ, RZ ;  /* 0x000000ff7d427210 */ /* 0x008fe20007ffe1ff */
[----:B------:R1:W-:Y:S01]  /*67f0*/  STS.64 [R14+0x4000], R80 ;  /* 0x004000500e007388 */ /* 0x0003e20000000a00 */
[----:B------:R-:W-:Y:S02]  /*6800*/  LOP3.LUT P0, RZ, R62, 0x3, RZ, 0xc0, !PT ;  /* 0x000000033eff7812 */ /* 0x000fe4000780c0ff */
[----:B------:R-:W-:Y:S01]  /*6810*/  LOP3.LUT R64, R4, 0xfffffff8, RZ, 0xc0, !PT ;  /* 0xfffffff804407812 */ /* 0x000fe200078ec0ff */
[----:B------:R1:W-:Y:S01]  /*6820*/  STS.64 [R14+0x4400], R82 ;  /* 0x004400520e007388 */ /* 0x0003e20000000a00 */
[----:B------:R-:W-:Y:S01]  /*6830*/  SHF.R.S32.HI R4, RZ, 0x3, R4 ;  /* 0x00000003ff047819 */ /* 0x000fe20000011404 */
[----:B--2---:R-:W2:Y:S08]  /*6840*/  LDC R11, c[0x0][0x270] ;  /* 0x00009c00ff0b7b82 */ /* 0x004eb00000000800 */
[----:B------:R-:W-:Y:S01]  /*6850*/  BAR.SYNC.DEFER_BLOCKING 0x0 ;  /* 0x0000000000007b1d */ /* 0x000fe20000010000 */
[----:B------:R-:W-:Y:S01]  /*6860*/  IADD3 R64, -R64, R5, RZ ;  /* 0x0000000540407210 */ /* 0x000fe20007ffe1ff */
[----:B------:R-:W-:Y:S01]  /*6870*/  @P2 FMUL.FTZ R5, R6, 0.69314718246459960938 ;  /* 0x3f31721806052820 */ /* 0x000fe20000410000 */
[----:B----4-:R-:W-:Y:S01]  /*6880*/  @P3 FFMA.FTZ R3, R2, R61, R65 ;  /* 0x0000003d02033223 */ /* 0x010fe20000010041 */
[----:B------:R-:W-:-:S02]  /*6890*/  MOV R2, 0xff800000 ;  /* 0xff80000000027802 */ /* 0x000fc40000000f00 */
[----:B------:R-:W-:Y:S01]  /*68a0*/  SHF.L.U32 R64, R64, 0x2, RZ ;  /* 0x0000000240407819 */ /* 0x000fe200000006ff */
[----:B------:R-:W3:Y:S03]  /*68b0*/  S2R R10, SR_CTAID.Y ;  /* 0x00000000000a7919 */ /* 0x000ee60000002600 */
[----:B------:R-:W-:Y:S01]  /*68c0*/  SHF.R.S32.HI R65, RZ, 0x1f, R64 ;  /* 0x0000001fff417819 */ /* 0x000fe20000011440 */
[----:B-----5:R-:W-:Y:S01]  /*68d0*/  @P2 FFMA.FTZ R2, R0, R63, R5 ;  /* 0x0000003f00022223 */ /* 0x020fe20000010005 */
[----:B------:R-:W4:Y:S01]  /*68e0*/  S2R R60, SR_CTAID.X ;  /* 0x00000000003c7919 */ /* 0x000f220000002500 */
[----:B--2---:R-:W-:Y:S01]  /*68f0*/  IMAD R66, R11, R66, UR4 ;  /* 0x000000040b427e24 */ /* 0x004fe2000f8e0242 */
[----:B------:R1:W2:Y:S04]  /*6900*/  LDS.128 R56, [R121] ;  /* 0x0000000079387984 */ /* 0x0002a80000000c00 */
[----:B------:R1:W1:Y:S04]  /*6910*/  LDS.128 R52, [R121+0x800] ;  /* 0x0008000079347984 */ /* 0x0002680000000c00 */
[----:B------:R1:W1:Y:S04]  /*6920*/  LDS.128 R48, [R121+0x1000] ;  /* 0x0010000079307984 */ /* 0x0002680000000c00 */
[----:B------:R1:W1:Y:S04]  /*6930*/  LDS.128 R44, [R121+0x1800] ;  /* 0x00180000792c7984 */ /* 0x0002680000000c00 */
[----:B------:R1:W1:Y:S01]  /*6940*/  LDS.128 R40, [R121+0x2000] ;  /* 0x0020000079287984 */ /* 0x0002620000000c00 */
[----:B---3--:R-:W-:-:S03]  /*6950*/  IMAD R8, R10, R8, R125 ;  /* 0x000000080a087224 */ /* 0x008fc600078e027d */
[----:B------:R3:W1:Y:S01]  /*6960*/  LDS.128 R36, [R121+0x2800] ;  /* 0x0028000079247984 */ /* 0x0006620000000c00 */
[----:B----4-:R-:W-:Y:S01]  /*6970*/  SHF.L.U32 R6, R60, 0x6, RZ ;  /* 0x000000063c067819 */ /* 0x010fe200000006ff */
[----:B------:R-:W-:Y:S02]  /*6980*/  IMAD R8, R8, R11, R66 ;  /* 0x0000000b08087224 */ /* 0x000fe400078e0242 */
[----:B------:R3:W4:Y:S02]  /*6990*/  LDS.128 R32, [R121+0x3000] ;  /* 0x0030000079207984 */ /* 0x0007240000000c00 */
[----:B------:R-:W-:Y:S02]  /*69a0*/  IMAD R6, R8, R9, R6 ;  /* 0x0000000908067224 */ /* 0x000fe400078e0206 */
[----:B------:R3:W1:Y:S04]  /*69b0*/  LDS.128 R28, [R121+0x3800] ;  /* 0x00380000791c7984 */ /* 0x0006680000000c00 */
[----:B------:R3:W1:Y:S04]  /*69c0*/  LDS.128 R24, [R121+0x4000] ;  /* 0x0040000079187984 */ /* 0x0006680000000c00 */
[----:B------:R3:W1:Y:S04]  /*69d0*/  LDS.128 R20, [R121+0x4800] ;  /* 0x0048000079147984 */ /* 0x0006680000000c00 */
[----:B------:R3:W1:Y:S04]  /*69e0*/  LDS.128 R16, [R121+0x5000] ;  /* 0x0050000079107984 */ /* 0x0006680000000c00 */
[----:B------:R3:W1:Y:S01]  /*69f0*/  LDS.128 R12, [R121+0x5800] ;  /* 0x00580000790c7984 */ /* 0x0006620000000c00 */
[----:B--2---:R-:W-:Y:S05]  /*6a00*/  @P0 BRA `(.L_x_5125) ;  /* 0x0000000000300947 */ /* 0x004fea0003800000 */
        /* <DEDUP_REMOVED lines=12> */
.L_x_5125:
[----:B------:R-:W-:Y:S05]  /*6ad0*/  BSYNC B0 ;  /* 0x0000000000007941 */ /* 0x000fea0003800000 */
.L_x_5124:
        /* <DEDUP_REMOVED lines=8> */
[----:B------:R-:W-:Y:S04]  /*6b60*/  STG.E.128 desc[UR14][R2.64], R56 ;  /* 0x0000003802007986 */ /* 0x000fe8000c101d0e */
[----:B-1----:R-:W-:Y:S04]  /*6b70*/  STG.E.128 desc[UR14][R2.64+0x1800], R52 ;  /* 0x0018003402007986 */ /* 0x002fe8000c101d0e */
[----:B------:R-:W-:Y:S04]  /*6b80*/  STG.E.128 desc[UR14][R2.64+0x3000], R48 ;  /* 0x0030003002007986 */ /* 0x000fe8000c101d0e */
[----:B------:R-:W-:Y:S04]  /*6b90*/  STG.E.128 desc[UR14][R2.64+0x4800], R44 ;  /* 0x0048002c02007986 */ /* 0x000fe8000c101d0e */
[----:B------:R-:W-:Y:S04]  /*6ba0*/  STG.E.128 desc[UR14][R2.64+0x80], R40 ;  /* 0x0000802802007986 */ /* 0x000fe8000c101d0e */
[----:B------:R-:W-:Y:S04]  /*6bb0*/  STG.E.128 desc[UR14][R2.64+0x1880], R36 ;  /* 0x0018802402007986 */ /* 0x000fe8000c101d0e */
[----:B----4-:R-:W-:Y:S04]  /*6bc0*/  STG.E.128 desc[UR14][R2.64+0x3080], R32 ;  /* 0x0030802002007986 */ /* 0x010fe8000c101d0e */
[----:B------:R-:W-:Y:S04]  /*6bd0*/  STG.E.128 desc[UR14][R2.64+0x4880], R28 ;  /* 0x0048801c02007986 */ /* 0x000fe8000c101d0e */
[----:B------:R-:W-:Y:S04]  /*6be0*/  STG.E.128 desc[UR14][R2.64+0x100], R24 ;  /* 0x0001001802007986 */ /* 0x000fe8000c101d0e */
[----:B------:R-:W-:Y:S04]  /*6bf0*/  STG.E.128 desc[UR14][R2.64+0x1900], R20 ;  /* 0x0019001402007986 */ /* 0x000fe8000c101d0e */
[----:B------:R-:W-:Y:S04]  /*6c00*/  STG.E.128 desc[UR14][R2.64+0x3100], R16 ;  /* 0x0031001002007986 */ /* 0x000fe8000c101d0e */
[----:B------:R-:W-:Y:S01]  /*6c10*/  STG.E.128 desc[UR14][R2.64+0x4900], R12 ;  /* 0x0049000c02007986 */ /* 0x000fe2000c101d0e */
[----:B------:R-:W-:Y:S05]  /*6c20*/  EXIT ;  /* 0x000000000000794d */ /* 0x000fea0003800000 */
.L_x_5126:
        /* <DEDUP_REMOVED lines=13> */
.L_x_6496:


//--------------------- .text._ZN5flash24flash_fwd_splitkv_kernelI23Flash_fwd_kernel_traitsILi96ELi64ELi64ELi4ELb0ELb0EN7cutlass10bfloat16_tE19Flash_kernel_traitsILi96ELi64ELi64ELi4ES3_EELb1ELb0ELb0ELb1ELb1ELb1ELb1ELb0EEEvNS_16Flash_fwd_paramsE --------------------------
	.section	.text._ZN5flash24flash_fwd_splitkv_kernelI23Flash_fwd_kernel_traitsILi96ELi64ELi64ELi4ELb0ELb0EN7cutlass10bfloat16_tE19Flash_kernel_traitsILi96ELi64ELi64ELi4ES3_EELb1ELb0ELb0ELb1ELb1ELb1ELb1ELb0EEEvNS_16Flash_fwd_paramsE,"ax",@progbits
	.align	128
        .global         _ZN5flash24flash_fwd_splitkv_kernelI23Flash_fwd_kernel_traitsILi96ELi64ELi64ELi4ELb0ELb0EN7cutlass10bfloat16_tE19Flash_kernel_traitsILi96ELi64ELi64ELi4ES3_EELb1ELb0ELb0ELb1ELb1ELb1ELb1ELb0EEEvNS_16Flash_fwd_paramsE
        .type           _ZN5flash24flash_fwd_splitkv_kernelI23Flash_fwd_kernel_traitsILi96ELi64ELi64ELi4ELb0ELb0EN7cutlass10bfloat16_tE19Flash_kernel_traitsILi96ELi64ELi64ELi4ES3_EELb1ELb0ELb0ELb1ELb1ELb1ELb1ELb0EEEvNS_16Flash_fwd_paramsE,@function
        .size           _ZN5flash24flash_fwd_splitkv_kernelI23Flash_fwd_kernel_traitsILi96ELi64ELi64ELi4ELb0ELb0EN7cutlass10bfloat16_tE19Flash_kernel_traitsILi96ELi64ELi64ELi4ES3_EELb1ELb0ELb0ELb1ELb1ELb1ELb1ELb0EEEvNS_16Flash_fwd_paramsE,(.L_x_6497 - _ZN5flash24flash_fwd_splitkv_kernelI23Flash_fwd_kernel_traitsILi96ELi64ELi64ELi4ELb0ELb0EN7cutlass10bfloat16_tE19Flash_kernel_traitsILi96ELi64ELi64ELi4ES3_EELb1ELb0ELb0ELb1ELb1ELb1ELb1ELb0EEEvNS_16Flash_fwd_paramsE)
        .other          _ZN5flash24flash_fwd_splitkv_kernelI23Flash_fwd_kernel_traitsILi96ELi64ELi64ELi4ELb0ELb0EN7cutlass10bfloat16_tE19Flash_kernel_traitsILi96ELi64ELi64ELi4ES3_EELb1ELb0ELb0ELb1ELb1ELb1ELb1ELb0EEEvNS_16Flash_fwd_paramsE,@"STO_CUDA_ENTRY STV_DEFAULT"
_ZN5flash24flash_fwd_splitkv_kernelI23Flash_fwd_kernel_traitsILi96ELi64ELi64ELi4ELb0ELb0EN7cutlass10bfloat16_tE19Flash_kernel_traitsILi96ELi64ELi64ELi4ES3_EELb1ELb0ELb0ELb1ELb1ELb1ELb1ELb0EEEvNS_16Flash_fwd_paramsE:
.text._ZN5flash24flash_fwd_splitkv_kernelI23Flash_fwd_kernel_traitsILi96ELi64ELi64ELi4ELb0ELb0EN7cutlass10bfloat16_tE19Flash_kernel_traitsILi96ELi64ELi64ELi4ES3_EELb1ELb0ELb0ELb1ELb1ELb1ELb1ELb0EEEvNS_16Flash_fwd_paramsE:
        /* <DEDUP_REMOVED lines=44> */
[----:B------:R-:W-:-:S06]  /*02c0*/  ULDC UR12, c[0x0][0x398] ;  /* 0x0000e600000c7ab9 */ /* 0x000fcc0000000800 */
[----:B------:R-:W3:Y:S01]  /*02d0*/  LDC R0, c[0x0][0x2c8] ;  /* 0x0000b200ff007b82 */ /* 0x000ee20000000800 */
[-C--:B--2---:R-:W-:Y:S02]  /*02e0*/  IABS R9, R6.reuse ;  /* 0x0000000600097213 */ /* 0x084fe40000000000 */
[----:B-1----:R-:W-:Y:S02]  /*02f0*/  IABS R3, R6 ;  /* 0x0000000600037213 */ /* 0x002fe40000000000 */
[----:B------:R-:W1:Y:S03]  /*0300*/  I2F.RP R2, R9 ;  /* 0x0000000900027306 */ /* 0x000e660000209400 */
[----:B------:R-:W-:Y:S02]  /*0310*/  IMAD.MOV R3, RZ, RZ, -R3 ;  /* 0x000000ffff037224 */ /* 0x000fe400078e0a03 */
[----:B---3--:R-:W-:-:S05]  /*0320*/  VIADD R0, R0, 0x3f ;  /* 0x0000003f00007836 */ /* 0x008fca0000000000 */
        /* <DEDUP_REMOVED lines=17> */
[----:B------:R-:W3:Y:S03]  /*0440*/  @!P0 LDC.64 R2, c[0x0][0x2c8] ;  /* 0x0000b200ff028b82 */ /* 0x000ee60000000a00 */
[----:B------:R-:W-:Y:S02]  /*0450*/  ISETP.GT.U32.AND P2, PT, R9, R10, PT ;  /* 0x0000000a0900720c */ /* 0x000fe40003f44070 */
[----:B--2---:R-:W-:-:S11]  /*0460*/  @!P0 ISETP.NE.U32.AND P1, PT, R4, RZ, PT ;  /* 0x000000ff0400820c */ /* 0x004fd60003f25070 */
[----:B------:R-:W-:Y:S01]  /*0470*/  @!P2 IMAD.IADD R10, R10, 0x1, -R9 ;  /* 0x000000010a0aa824 */ /* 0x000fe200078e0a09 */
[----:B------:R-:W-:Y:S01]  /*0480*/  @!P0 ISETP.NE.AND.EX P1, PT, R5, RZ, PT, P1 ;  /* 0x000000ff0500820c */ /* 0x000fe20003f25310 */
[----:B------:R-:W-:-:S03]  /*0490*/  @!P2 VIADD R8, R8, 0x1 ;  /* 0x000000010808a836 */ /* 0x000fc60000000000 */
[----:B------:R-:W-:Y:S02]  /*04a0*/  ISETP.GE.U32.AND P3, PT, R10, R9, PT ;  /* 0x000000090a00720c */ /* 0x000fe40003f66070 */
[----:B---3--:R-:W-:Y:S02]  /*04b0*/  @!P0 SEL R3, R3, RZ, P1 ;  /* 0x000000ff03038207 */ /* 0x008fe40000800000 */
        /* <DEDUP_REMOVED lines=18> */
[----:B------:R-:W-:Y:S02]  /*05e0*/  VIMNMX R89, R8, R5, PT ;  /* 0x0000000508597248 */ /* 0x000fe40003fe0100 */
[----:B------:R-:W1:Y:S02]  /*05f0*/  S2R R5, SR_TID.X ;  /* 0x0000000000057919 */ /* 0x000e640000002100 */
[----:B------:R-:W-:-:S13]  /*0600*/  ISETP.GE.AND P0, PT, R114, R89, PT ;  /* 0x000000597200720c */ /* 0x000fda0003f06270 */
[----:B------:R-:W-:Y:S05]  /*0610*/  @!P0 BRA `(.L_x_5127) ;  /* 0x0000000000e08947 */ /* 0x000fea0003800000 */
[----:B------:R-:W2:Y:S01]  /*0620*/  LDC R3, c[0x0][0x2c0] ;  /* 0x0000b000ff037b82 */ /* 0x000ea20000000800 */
[----:B-1----:R-:W-:Y:S01]  /*0630*/  SHF.R.S32.HI R2, RZ, 0x1f, R5 ;  /* 0x0000001fff027819 */ /* 0x002fe20000011405 */
        /* <DEDUP_REMOVED lines=8> */
[----:B--2---:R-:W-:Y:S01]  /*06c0*/  IMAD R3, R0, R3, R121 ;  /* 0x0000000300037224 */ /* 0x004fe200078e0279 */
        /* <DEDUP_REMOVED lines=45> */
.L_x_5127:
[----:B------:R-:W2:Y:S01]  /*09a0*/  LDC.64 R2, c[0x0][0x368] ;  /* 0x0000da00ff027b82 */ /* 0x000ea20000000a00 */
[----:B------:R-:W-:Y:S01]  /*09b0*/  IMAD.MOV.U32 R0, RZ, RZ, R121 ;  /* 0x000000ffff007224 */ /* 0x000fe200078e0079 */
[----:B------:R-:W-:Y:S01]  /*09c0*/  ULDC.64 UR4, c[0x0][0x370] ;  /* 0x0000dc0000047ab9 */ /* 0x000fe20000000a00 */
[----:B--2---:R-:W-:-:S04]  /*09d0*/  ISETP.NE.U32.AND P0, PT, R2, RZ, PT ;  /* 0x000000ff0200720c */ /* 0x004fc80003f05070 */
[----:B------:R-:W-:-:S13]  /*09e0*/  ISETP.NE.AND.EX P0, PT, R3, RZ, PT, P0 ;  /* 0x000000ff0300720c */ /* 0x000fda0003f05300 */
[----:B------:R-:W2:Y:S02]  /*09f0*/  @P0 LDC.64 R2, c[0x0][0x368] ;  /* 0x0000da00ff020b82 */ /* 0x000ea40000000a00 */
[----:B--2---:R-:W-:-:S05]  /*0a00*/  @P0 IMAD.WIDE R2, R121, 0x4, R2 ;  /* 0x0000000479020825 */ /* 0x004fca00078e0202 */
[----:B------:R2:W5:Y:S01]  /*0a10*/  @P0 LDG.E R0, desc[UR14][R2.64] ;  /* 0x0000000e02000981 */ /* 0x000562000c1e1900 */
[----:B------:R-:W-:Y:S02]  /*0a20*/  ISETP.NE.U32.AND P0, PT, RZ, UR4, PT ;  /* 0x00000004ff007c0c */ /* 0x000fe4000bf05070 */
[----:B------:R-:W-:Y:S02]  /*0a30*/  CS2R R122, SRZ ;  /* 0x00000000007a7805 */ /* 0x000fe4000001ff00 */
[----:B------:R-:W-:Y:S02]  /*0a40*/  PLOP3.LUT P6, PT, PT, PT, PT, 0x80, 0x0 ;  /* 0x000000000000781c */ /* 0x000fe40003fcf070 */
[----:B------:R-:W-:-:S13]  /*0a50*/  ISETP.NE.AND.EX P0, PT, RZ, UR5, PT, P0 ;  /* 0x00000005ff007c0c */ /* 0x000fda000bf05300 */
[----:B------:R-:W-:Y:S05]  /*0a60*/  @!P0 BRA `(.L_x_5128) ;  /* 0x0000000000248947 */ /* 0x000fea0003800000 */
[----:B--2---:R-:W2:Y:S01]  /*0a70*/  LDC.64 R2, c[0x0][0x378] ;  /* 0x0000de00ff027b82 */ /* 0x004ea20000000a00 */
[----:B------:R-:W-:Y:S02]  /*0a80*/  SHF.R.S32.HI R7, RZ, 0x1f, R121 ;  /* 0x0000001fff077819 */ /* 0x000fe40000011479 */
[----:B------:R-:W-:-:S03]  /*0a90*/  PLOP3.LUT P6, PT, PT, PT, PT, 0x8, 0x0 ;  /* 0x000000000000781c */ /* 0x000fc60003fce170 */
[-C--:B--2---:R-:W-:Y:S02]  /*0aa0*/  IMAD R4, R7, R2.reuse, RZ ;  /* 0x0000000207047224 */ /* 0x084fe400078e02ff */
[----:B------:R-:W-:-:S04]  /*0ab0*/  IMAD.WIDE.U32 R6, R121, R2, RZ ;  /* 0x0000000279067225 */ /* 0x000fc800078e00ff */
[----:B------:R-:W-:Y:S01]  /*0ac0*/  IMAD R3, R121, R3, R4 ;  /* 0x0000000379037224 */ /* 0x000fe200078e0204 */
[----:B------:R-:W-:-:S04]  /*0ad0*/  LEA R122, P0, R6, UR4, 0x2 ;  /* 0x00000004067a7c11 */ /* 0x000fc8000f8010ff */
[----:B------:R-:W-:-:S04]  /*0ae0*/  IADD3 R3, R7, R3, RZ ;  /* 0x0000000307037210 */ /* 0x000fc80007ffe0ff */
[----:B------:R-:W-:-:S07]  /*0af0*/  LEA.HI.X R123, R6, UR5, R3, 0x2, P0 ;  /* 0x00000005067b7c11 */ /* 0x000fce00080f1403 */
.L_x_5128:
[----:B------:R-:W-:Y:S05]  /*0b00*/  @P6 BRA `(.L_x_5129) ;  /* 0x0000000400406947 */ /* 0x000fea0003800000 */
[----:B--2---:R-:W2:Y:S01]  /*0b10*/  LDC R2, c[0x0][0x380] ;  /* 0x0000e000ff027b82 */ /* 0x004ea20000000800 */
[----:B------:R-:W-:Y:S01]  /*0b20*/  MOV R6, RZ ;  /* 0x000000ff00067202 */ /* 0x000fe20000000f00 */
[----:B------:R-:W-:Y:S01]  /*0b30*/  ULDC.64 UR6, c[0x0][0x230] ;  /* 0x00008c0000067ab9 */ /* 0x000fe20000000a00 */
[----:B------:R-:W-:Y:S01]  /*0b40*/  LEA R13, R89, 0xffffffc0, 0x6 ;  /* 0xffffffc0590d7811 */ /* 0x000fe200078e30ff */
[----:B------:R-:W-:Y:S01]  /*0b50*/  ULDC.64 UR4, c[0x0][0x248] ;  /* 0x0000920000047ab9 */ /* 0x000fe20000000a00 */
[----:B------:R-:W-:Y:S02]  /*0b60*/  ULDC.64 UR8, c[0x0][0x260] ;  /* 0x0000980000087ab9 */ /* 0x000fe40000000a00 */
[----:B-----5:R-:W-:Y:S01]  /*0b70*/  IABS R0, R13 ;  /* 0x0000000d00007213 */ /* 0x020fe20000000000 */
[----:B------:R-:W3:Y:S01]  /*0b80*/  LDC R9, c[0x0][0x278] ;  /* 0x00009e00ff097b82 */ /* 0x000ee20000000800 */
[----:B--2---:R-:W-:-:S04]  /*0b90*/  IABS R4, R2 ;  /* 0x0000000200047213 */ /* 0x004fc80000000000 */
[----:B------:R-:W2:Y:S08]  /*0ba0*/  I2F.RP R8, R4 ;  /* 0x0000000400087306 */ /* 0x000eb00000209400 */
[----:B--2---:R-:W2:Y:S02]  /*0bb0*/  MUFU.RCP R7, R8 ;  /* 0x0000000800077308 */ /* 0x004ea40000001000 */
[----:B--2---:R-:W-:-:S06]  /*0bc0*/  IADD3 R7, R7, 0xffffffe, RZ ;  /* 0x0ffffffe07077810 */ /* 0x004fcc0007ffe0ff */
[----:B------:R-:W2:Y:S02]  /*0bd0*/  F2I.FTZ.U32.TRUNC.NTZ R7, R7 ;  /* 0x0000000700077305 */ /* 0x000ea4000021f000 */
[----:B--2---:R-:W-:-:S04]  /*0be0*/  IMAD.MOV R3, RZ, RZ, -R7 ;  /* 0x000000ffff037224 */ /* 0x004fc800078e0a07 */
        /* <DEDUP_REMOVED lines=13> */
[----:B------:R-:W-:-:S05]  /*0cc0*/  IMAD.MOV.U32 R3, RZ, RZ, R6 ;  /* 0x000000ffff037224 */ /* 0x000fca00078e0006 */
[----:B------:R-:W-:Y:S02]  /*0cd0*/  @!P0 IADD3 R3, -R3, RZ, RZ ;  /* 0x000000ff03038210 */ /* 0x000fe40007ffe1ff */
[----:B------:R-:W-:-:S05]  /*0ce0*/  @!P1 LOP3.LUT R3, RZ, R2, RZ, 0x33, !PT ;  /* 0x00000002ff039212 */ /* 0x000fca00078e33ff */
[----:B------:R-:W-:-:S06]  /*0cf0*/  IMAD.WIDE R22, R3, 0x4, R122 ;  /* 0x0000000403167825 */ /* 0x000fcc00078e027a */
[----:B------:R-:W2:Y:S01]  /*0d00*/  LDG.E R22, desc[UR14][R22.64] ;  /* 0x0000000e16167981 */ /* 0x000ea2000c1e1900 */
[----:B---3--:R-:W-:Y:S02]  /*0d10*/  IABS R0, R9 ;  /* 0x0000000900007213 */ /* 0x008fe40000000000 */
[----:B------:R-:W-:Y:S02]  /*0d20*/  IADD3 R3, -R3, RZ, RZ ;  /* 0x000000ff03037210 */ /* 0x000fe40007ffe1ff */
[----:B------:R-:W3:Y:S03]  /*0d30*/  I2F.RP R7, R0 ;  /* 0x0000000000077306 */ /* 0x000ee60000209400 */
[----:B------:R-:W-:-:S05]  /*0d40*/  IMAD R13, R2, R3, R13 ;  /* 0x00000003020d7224 */ /* 0x000fca00078e020d */
[----:B------:R-:W-:Y:S01]  /*0d50*/  SHF.R.S32.HI R15, RZ, 0x1f, R13 ;  /* 0x0000001fff0f7819 */ /* 0x000fe2000001140d */
[----:B---3--:R-:W3:Y:S02]  /*0d60*/  MUFU.RCP R10, R7 ;  /* 0x00000007000a7308 */ /* 0x008ee40000001000 */
[----:B---3--:R-:W-:-:S06]  /*0d70*/  VIADD R10, R10, 0xffffffe ;  /* 0x0ffffffe0a0a7836 */ /* 0x008fcc0000000000 */
[----:B------:R-:W3:Y:S02]  /*0d80*/  F2I.FTZ.U32.TRUNC.NTZ R11, R10 ;  /* 0x0000000a000b7305 */ /* 0x000ee4000021f000 */
[----:B---3--:R-:W-:Y:S01]  /*0d90*/  IADD3 R4, RZ, -R11, RZ ;  /* 0x8000000bff047210 */ /* 0x008fe20007ffe0ff */
[----:B------:R-:W-:-:S04]  /*0da0*/  IMAD.MOV.U32 R10, RZ, RZ, RZ ;  /* 0x000000ffff0a7224 */ /* 0x000fc800078e00ff */
[----:B------:R-:W-:Y:S01]  /*0db0*/  IMAD R6, R4, R0, RZ ;  /* 0x0000000004067224 */ /* 0x000fe200078e02ff */
[----:B------:R-:W-:-:S03]  /*0dc0*/  IABS R4, R14 ;  /* 0x0000000e00047213 */ /* 0x000fc60000000000 */
[----:B------:R-:W-:-:S04]  /*0dd0*/  IMAD.HI.U32 R11, R11, R6, R10 ;  /* 0x000000060b0b7227 */ /* 0x000fc800078e000a */
[----:B------:R-:W-:Y:S02]  /*0de0*/  IMAD.U32 R6, RZ, RZ, UR4 ;  /* 0x00000004ff067e24 */ /* 0x000fe4000f8e00ff */
[----:B------:R-:W-:-:S05]  /*0df0*/  IMAD.HI.U32 R18, R11, R4, RZ ;  /* 0x000000040b127227 */ /* 0x000fca00078e00ff */
[----:B------:R-:W-:-:S05]  /*0e00*/  IADD3 R7, -R18, RZ, RZ ;  /* 0x000000ff12077210 */ /* 0x000fca0007ffe1ff */
[----:B------:R-:W-:-:S05]  /*0e10*/  IMAD R7, R0, R7, R4 ;  /* 0x0000000700077224 */ /* 0x000fca00078e0204 */
[----:B------:R-:W-:-:S13]  /*0e20*/  ISETP.GT.U32.AND P1, PT, R0, R7, PT ;  /* 0x000000070000720c */ /* 0x000fda0003f24070 */
[----:B------:R-:W-:Y:S02]  /*0e30*/  @!P1 IMAD.IADD R7, R7, 0x1, -R0 ;  /* 0x0000000107079824 */ /* 0x000fe400078e0a00 */
[----:B------:R-:W-:Y:S01]  /*0e40*/  @!P1 VIADD R18, R18, 0x1 ;  /* 0x0000000112129836 */ /* 0x000fe20000000000 */
[----:B------:R-:W-:Y:S02]  /*0e50*/  ISETP.NE.AND P1, PT, R9, RZ, PT ;  /* 0x000000ff0900720c */ /* 0x000fe40003f25270 */
[----:B------:R-:W-:Y:S02]  /*0e60*/  ISETP.GE.U32.AND P2, PT, R7, R0, PT ;  /* 0x000000000700720c */ /* 0x000fe40003f46070 */
[----:B------:R-:W-:-:S04]  /*0e70*/  LOP3.LUT R0, R14, R9, RZ, 0x3c, !PT ;  /* 0x000000090e007212 */ /* 0x000fc800078e3cff */
[----:B------:R-:W-:Y:S01]  /*0e80*/  ISETP.GE.AND P0, PT, R0, RZ, PT ;  /* 0x000000ff0000720c */ /* 0x000fe20003f06270 */
[----:B------:R-:W-:-:S06]  /*0e90*/  IMAD R0, R15, R6, RZ ;  /* 0x000000060f007224 */ /* 0x000fcc00078e02ff */
[----:B------:R-:W-:-:S06]  /*0ea0*/  @P2 IADD3 R18, R18, 0x1, RZ ;  /* 0x0000000112122810 */ /* 0x000fcc0007ffe0ff */
[----:B------:R-:W-:Y:S01]  /*0eb0*/  @!P0 IMAD.MOV R18, RZ, RZ, -R18 ;  /* 0x000000ffff128224 */ /* 0x000fe200078e0a12 */
[----:B------:R-:W-:Y:S02]  /*0ec0*/  @!P1 LOP3.LUT R18, RZ, R9, RZ, 0x33, !PT ;  /* 0x00000009ff129212 */ /* 0x000fe400078e33ff */
[----:B--2---:R-:W-:Y:S01]  /*0ed0*/  SHF.R.S32.HI R3, RZ, 0x1f, R22 ;  /* 0x0000001fff037819 */ /* 0x004fe20000011416 */
[----:B------:R-:W-:-:S04]  /*0ee0*/  IMAD.WIDE.U32 R10, R22, UR6, RZ ;  /* 0x00000006160a7c25 */ /* 0x000fc8000f8e00ff */
[----:B------:R-:W-:-:S04]  /*0ef0*/  IMAD R7, R3, UR6, RZ ;  /* 0x0000000603077c24 */ /* 0x000fc8000f8e02ff */
[C---:B------:R-:W-:Y:S01]  /*0f00*/  IMAD R2, R22.reuse, UR7, R7 ;  /* 0x0000000716027c24 */ /* 0x040fe2000f8e0207 */
[----:B------:R-:W-:Y:S01]  /*0f10*/  MOV R7, UR5 ;  /* 0x0000000500077c02 */ /* 0x000fe20008000f00 */
[----:B------:R-:W-:Y:S02]  /*0f20*/  ULDC.64 UR4, c[0x0][0x238] ;  /* 0x00008e0000047ab9 */ /* 0x000fe40000000a00 */
[----:B------:R-:W-:Y:S01]  /*0f30*/  IMAD R3, R3, UR4, RZ ;  /* 0x0000000403037c24 */ /* 0x000fe2000f8e02ff */
[----:B------:R-:W-:Y:S01]  /*0f40*/  IADD3 R11, R11, R2, RZ ;  /* 0x000000020b0b7210 */ /* 0x000fe20007ffe0ff */
[C---:B------:R-:W-:Y:S02]  /*0f50*/  IMAD R9, R13.reuse, R7, R0 ;  /* 0x000000070d097224 */ /* 0x040fe400078e0200 */
[----:B------:R-:W-:Y:S02]  /*0f60*/  IMAD R3, R22, UR5, R3 ;  /* 0x0000000516037c24 */ /* 0x000fe4000f8e0203 */
[----:B------:R-:W-:Y:S01]  /*0f70*/  IMAD.WIDE.U32 R24, R13, R6, R10 ;  /* 0x000000060d187225 */ /* 0x000fe200078e000a */
[----:B------:R-:W-:-:S03]  /*0f80*/  SHF.R.S32.HI R11, RZ, 0x1f, R18 ;  /* 0x0000001fff0b7819 */ /* 0x000fc60000011412 */
[----:B------:R-:W-:Y:S02]  /*0f90*/  IMAD.IADD R25, R25, 0x1, R9 ;  /* 0x0000000119197824 */ /* 0x000fe400078e0209 */
[----:B------:R-:W-:Y:S02]  /*0fa0*/  IMAD R9, R11, UR8, RZ ;  /* 0x000000080b097c24 */ /* 0x000fe4000f8e02ff */
[----:B------:R-:W-:-:S04]  /*0fb0*/  IMAD.WIDE.U32 R22, R22, UR4, RZ ;  /* 0x0000000416167c25 */ /* 0x000fc8000f8e00ff */
[C---:B------:R-:W-:Y:S01]  /*0fc0*/  IMAD R0, R18.reuse, UR9, R9 ;  /* 0x0000000912007c24 */ /* 0x040fe2000f8e0209 */
[----:B------:R-:W-:Y:S01]  /*0fd0*/  IADD3 R3, R23, R3, RZ ;  /* 0x0000000317037210 */ /* 0x000fe20007ffe0ff */
[----:B------:R-:W-:-:S05]  /*0fe0*/  IMAD.WIDE.U32 R24, R18, UR8, R24 ;  /* 0x0000000812187c25 */ /* 0x000fca000f8e0018 */
[----:B------:R-:W-:Y:S01]  /*0ff0*/  IADD3 R0, R25, R0, RZ ;  /* 0x0000000019007210 */ /* 0x000fe20007ffe0ff */
[----:B------:R-:W-:Y:S06]  /*1000*/  BRA `(.L_x_5130) ;  /* 0x0000000000e47947 */ /* 0x000fec0003800000 */
.L_x_5129:
[----:B------:R-:W2:Y:S01]  /*1010*/  LDC R17, c[0x0][0x278] ;  /* 0x00009e00ff117b82 */ /* 0x000ea20000000800 */
[----:B------:R-:W-:Y:S01]  /*1020*/  LEA R13, R89, 0xffffffc0, 0x6 ;  /* 0xffffffc0590d7811 */ /* 0x000fe200078e30ff */
[----:B------:R-:W-:-:S03]  /*1030*/  ULDC.64 UR6, c[0x0][0x230] ;  /* 0x00008c0000067ab9 */ /* 0x000fc60000000a00 */
[----:B------:R-:W-:Y:S02]  /*1040*/  SHF.R.S32.HI R15, RZ, 0x1f, R13 ;  /* 0x0000001fff0f7819 */ /* 0x000fe4000001140d */
[----:B------:R-:W-:Y:S01]  /*1050*/  IADD3 R24, P1, R23, R13, RZ ;  /* 0x0000000d17187210 */ /* 0x000fe20007f3e0ff */
[----:B------:R-:W3:Y:S01]  /*1060*/  LDC.64 R10, c[0x0][0x250] ;  /* 0x00009400ff0a7b82 */ /* 0x000ee20000000a00 */
[----:B--2---:R-:W-:-:S04]  /*1070*/  IABS R3, R17 ;  /* 0x0000001100037213 */ /* 0x004fc80000000000 */
[----:B------:R-:W2:Y:S08]  /*1080*/  I2F.RP R8, R3 ;  /* 0x0000000300087306 */ /* 0x000eb00000209400 */
[----:B--2---:R-:W2:Y:S02]  /*1090*/  MUFU.RCP R6, R8 ;  /* 0x0000000800067308 */ /* 0x004ea40000001000 */
[----:B--2---:R-:W-:-:S02]  /*10a0*/  IADD3 R6, R6, 0xffffffe, RZ ;  /* 0x0ffffffe06067810 */ /* 0x004fc40007ffe0ff */
[----:B------:R-:W-:-:S04]  /*10b0*/  LOP3.LUT R8, R14, R17, RZ, 0x3c, !PT ;  /* 0x000000110e087212 */ /* 0x000fc800078e3cff */
[----:B------:R-:W2:Y:S02]  /*10c0*/  F2I.FTZ.U32.TRUNC.NTZ R7, R6 ;  /* 0x0000000600077305 */ /* 0x000ea4000021f000 */
[----:B--2---:R-:W-:Y:S01]  /*10d0*/  IADD3 R2, RZ, -R7, RZ ;  /* 0x80000007ff027210 */ /* 0x004fe20007ffe0ff */
[----:B------:R-:W-:-:S04]  /*10e0*/  IMAD.MOV.U32 R6, RZ, RZ, RZ ;  /* 0x000000ffff067224 */ /* 0x000fc800078e00ff */
[----:B------:R-:W-:Y:S01]  /*10f0*/  IMAD R4, R2, R3, RZ ;  /* 0x0000000302047224 */ /* 0x000fe200078e02ff */
[----:B------:R-:W-:-:S03]  /*1100*/  IABS R2, R14 ;  /* 0x0000000e00027213 */ /* 0x000fc60000000000 */
[----:B------:R-:W-:Y:S01]  /*1110*/  IMAD.HI.U32 R7, R7, R4, R6 ;  /* 0x0000000407077227 */ /* 0x000fe200078e0006 */
[----:B------:R-:W-:-:S05]  /*1120*/  MOV R4, R2 ;  /* 0x0000000200047202 */ /* 0x000fca0000000f00 */
[----:B------:R-:W-:Y:S02]  /*1130*/  IMAD.HI.U32 R18, R7, R4, RZ ;  /* 0x0000000407127227 */ /* 0x000fe400078e00ff */
[----:B------:R-:W2:Y:S02]  /*1140*/  LDC.64 R6, c[0x0][0x248] ;  /* 0x00009200ff067b82 */ /* 0x000ea40000000a00 */
[----:B------:R-:W-:-:S04]  /*1150*/  IMAD.MOV R2, RZ, RZ, -R18 ;  /* 0x000000ffff027224 */ /* 0x000fc800078e0a12 */
[----:B------:R-:W-:Y:S01]  /*1160*/  IMAD R2, R3, R2, R4 ;  /* 0x0000000203027224 */ /* 0x000fe200078e0204 */
[----:B------:R-:W-:-:S04]  /*1170*/  SHF.R.S32.HI R4, RZ, 0x1f, R23 ;  /* 0x0000001fff047819 */ /* 0x000fc80000011417 */
[----:B------:R-:W-:Y:S01]  /*1180*/  ISETP.GT.U32.AND P0, PT, R3, R2, PT ;  /* 0x000000020300720c */ /* 0x000fe20003f04070 */
[----:B------:R-:W-:Y:S01]  /*1190*/  IMAD.X R19, R4, 0x1, R15, P1 ;  /* 0x0000000104137824 */ /* 0x000fe200008e060f */
[----:B------:R-:W-:Y:S01]  /*11a0*/  ISETP.GE.AND P1, PT, R8, RZ, PT ;  /* 0x000000ff0800720c */ /* 0x000fe20003f26270 */
[-C--:B---3--:R-:W-:Y:S01]  /*11b0*/  IMAD R4, R4, R10.reuse, RZ ;  /* 0x0000000a04047224 */ /* 0x088fe200078e02ff */
[----:B------:R-:W3:Y:S03]  /*11c0*/  LDC.64 R8, c[0x0][0x260] ;  /* 0x00009800ff087b82 */ /* 0x000ee60000000a00 */
[C---:B------:R-:W-:Y:S02]  /*11d0*/  IMAD R4, R23.reuse, R11, R4 ;  /* 0x0000000b17047224 */ /* 0x040fe400078e0204 */
[----:B------:R-:W-:-:S04]  /*11e0*/  IMAD.WIDE.U32 R22, R23, R10, RZ ;  /* 0x0000000a17167225 */ /* 0x000fc800078e00ff */
[-C--:B------:R-:W-:Y:S01]  /*11f0*/  @!P0 IADD3 R2, R2, -R3.reuse, RZ ;  /* 0x8000000302028210 */ /* 0x080fe20007ffe0ff */
[-C--:B--2---:R-:W-:Y:S01]  /*1200*/  IMAD R12, R19, R6.reuse, RZ ;  /* 0x00000006130c7224 */ /* 0x084fe200078e02ff */
[----:B------:R-:W-:Y:S02]  /*1210*/  @!P0 IADD3 R18, R18, 0x1, RZ ;  /* 0x0000000112128810 */ /* 0x000fe40007ffe0ff */
[----:B------:R-:W-:Y:S01]  /*1220*/  ISETP.GE.U32.AND P2, PT, R2, R3, PT ;  /* 0x000000030200720c */ /* 0x000fe20003f46070 */
[C---:B------:R-:W-:Y:S01]  /*1230*/  IMAD R12, R24.reuse, R7, R12 ;  /* 0x00000007180c7224 */ /* 0x040fe200078e020c */
[----:B------:R-:W2:Y:S01]  /*1240*/  LDC.64 R2, c[0x0][0x238] ;  /* 0x00008e00ff027b82 */ /* 0x000ea20000000a00 */
[----:B------:R-:W-:Y:S01]  /*1250*/  ISETP.NE.AND P0, PT, R17, RZ, PT ;  /* 0x000000ff1100720c */ /* 0x000fe20003f05270 */
[----:B------:R-:W-:Y:S01]  /*1260*/  IMAD.WIDE.U32 R24, R24, R6, RZ ;  /* 0x0000000618187225 */ /* 0x000fe200078e00ff */
[----:B-----5:R-:W-:Y:S02]  /*1270*/  SHF.R.S32.HI R19, RZ, 0x1f, R0 ;  /* 0x0000001fff137819 */ /* 0x020fe40000011400 */
[----:B------:R-:W-:Y:S01]  /*1280*/  IADD3 R23, R23, R4, RZ ;  /* 0x0000000417177210 */ /* 0x000fe20007ffe0ff */
[----:B------:R-:W-:-:S02]  /*1290*/  IMAD.IADD R25, R25, 0x1, R12 ;  /* 0x0000000119197824 */ /* 0x000fc400078e020c */
        /* <DEDUP_REMOVED lines=8> */
[----:B---3--:R-:W-:-:S04]  /*1320*/  IMAD.WIDE.U32 R24, R18, R8, R24 ;  /* 0x0000000812187225 */ /* 0x008fc800078e0018 */
[----:B--2---:R-:W-:Y:S02]  /*1330*/  IMAD R19, R19, R2, RZ ;  /* 0x0000000213137224 */ /* 0x004fe400078e02ff */
[----:B------:R-:W-:Y:S02]  /*1340*/  IMAD R4, R11, R8, RZ ;  /* 0x000000080b047224 */ /* 0x000fe400078e02ff */
[C---:B------:R-:W-:Y:S02]  /*1350*/  IMAD R3, R0.reuse, R3, R19 ;  /* 0x0000000300037224 */ /* 0x040fe400078e0213 */
[----:B------:R-:W-:-:S04]  /*1360*/  IMAD.WIDE.U32 R22, R0, R2, R22 ;  /* 0x0000000200167225 */ /* 0x000fc800078e0016 */
[----:B------:R-:W-:Y:S01]  /*1370*/  IMAD R4, R18, R9, R4 ;  /* 0x0000000912047224 */ /* 0x000fe200078e0204 */
[----:B------:R-:W-:-:S04]  /*1380*/  IADD3 R3, R23, R3, RZ ;  /* 0x0000000317037210 */ /* 0x000fc80007ffe0ff */
[----:B------:R-:W-:-:S07]  /*1390*/  IADD3 R0, R25, R4, RZ ;  /* 0x0000000419007210 */ /* 0x000fce0007ffe0ff */
.L_x_5130:
[----:B-1----:R-:W-:Y:S01]  /*13a0*/  SHF.R.S32.HI R94, RZ, 0x1f, R5 ;  /* 0x0000001fff5e7819 */ /* 0x002fe20000011405 */
[----:B------:R-:W-:Y:S01]  /*13b0*/  ULDC.64 UR8, c[0x0][0x268] ;  /* 0x00009a0000087ab9 */ /* 0x000fe20000000a00 */
[----:B------:R-:W-:Y:S01]  /*13c0*/  ULDC.64 UR4, c[0x0][0x228] ;  /* 0x00008a0000047ab9 */ /* 0x000fe20000000a00 */
[----:B------:R-:W-:Y:S01]  /*13d0*/  IMAD R11, R11, UR8, RZ ;  /* 0x000000080b0b7c24 */ /* 0x000fe2000f8e02ff */
[CC--:B------:R-:W-:Y:S01]  /*13e0*/  LEA.HI R26, R94.reuse, R5.reuse, RZ, 0x4 ;  /* 0x000000055e1a7211 */ /* 0x0c0fe200078f20ff */
[----:B------:R-:W1:Y:S01]  /*13f0*/  S2UR UR16, SR_CgaCtaId ;  /* 0x00000000001079c3 */ /* 0x000e620000008800 */
[-C--:B------:R-:W-:Y:S01]  /*1400*/  LEA.HI R9, R94, R5.reuse, RZ, 0x2 ;  /* 0x000000055e097211 */ /* 0x080fe200078f10ff */
[----:B------:R-:W-:Y:S01]  /*1410*/  IMAD R11, R18, UR9, R11 ;  /* 0x00000009120b7c24 */ /* 0x000fe2000f8e020b */
[----:B------:R-:W-:Y:S01]  /*1420*/  SHF.R.S32.HI R19, RZ, 0x4, R26 ;  /* 0x00000004ff137819 */ /* 0x000fe2000001141a */
[----:B------:R-:W-:Y:S01]  /*1430*/  ULDC.64 UR10, c[0x0][0x210] ;  /* 0x00008400000a7ab9 */ /* 0x000fe20000000a00 */
[----:B------:R-:W-:-:S02]  /*1440*/  LEA.HI R25, R94, R5, RZ, 0x3 ;  /* 0x000000055e197211 */ /* 0x000fc400078f18ff */
[----:B------:R-:W-:Y:S02]  /*1450*/  LEA.HI R4, R26, R19, RZ, 0x1 ;  /* 0x000000131a047211 */ /* 0x000fe400078f08ff */
[----:B------:R-:W-:Y:S02]  /*1460*/  LOP3.LUT R8, R9, 0xfffffffc, RZ, 0xc0, !PT ;  /* 0xfffffffc09087812 */ /* 0x000fe400078ec0ff */
[----:B------:R-:W-:Y:S02]  /*1470*/  LOP3.LUT R4, R4, 0xfffffffe, RZ, 0xc0, !PT ;  /* 0xfffffffe04047812 */ /* 0x000fe400078ec0ff */
[----:B------:R-:W-:Y:S01]  /*1480*/  SHF.R.S32.HI R118, RZ, 0x3, R25 ;  /* 0x00000003ff767819 */ /* 0x000fe20000011419 */
[----:B------:R-:W-:Y:S01]  /*1490*/  IMAD.IADD R8, R5, 0x1, -R8 ;  /* 0x0000000105087824 */ /* 0x000fe200078e0a08 */
[----:B------:R-:W-:Y:S01]  /*14a0*/  SHF.R.S32.HI R16, RZ, 0x2, R9 ;  /* 0x00000002ff107819 */ /* 0x000fe20000011409 */
[----:B------:R-:W-:Y:S01]  /*14b0*/  IMAD.IADD R4, R19, 0x1, -R4 ;  /* 0x0000000113047824 */ /* 0x000fe200078e0a04 */
[----:B------:R-:W-:Y:S01]  /*14c0*/  LOP3.LUT R26, R26, 0xfffffff0, RZ, 0xc0, !PT ;  /* 0xfffffff01a1a7812 */ /* 0x000fe200078ec0ff */
[----:B------:R-:W-:Y:S01]  /*14d0*/  IMAD.SHL.U32 R19, R118, 0x40, RZ ;  /* 0x0000004076137824 */ /* 0x000fe200078e00ff */
[----:B------:R-:W-:Y:S01]  /*14e0*/  LEA.HI R23, R25, R118, RZ, 0x1 ;  /* 0x0000007619177211 */ /* 0x000fe200078f08ff */
[----:B------:R-:W-:Y:S01]  /*14f0*/  IMAD.SHL.U32 R8, R8, 0x8, RZ ;  /* 0x0000000808087824 */ /* 0x000fe200078e00ff */
[----:B------:R-:W-:Y:S01]  /*1500*/  LEA.HI R9, R9, R16, RZ, 0x1 ;  /* 0x0000001009097211 */ /* 0x000fe200078f08ff */
[----:B------:R-:W-:Y:S01]  /*1510*/  IMAD.IADD R26, R5, 0x1, -R26 ;  /* 0x00000001051a7824 */ /* 0x000fe200078e0a1a */
[----:B------:R-:W-:-:S02]  /*1520*/  LOP3.LUT R19, R19, 0xc0, RZ, 0xc0, !PT ;  /* 0x000000c013137812 */ /* 0x000fc400078ec0ff */
[----:B------:R-:W-:Y:S02]  /*1530*/  LOP3.LUT R23, R23, 0xfffffffe, RZ, 0xc0, !PT ;  /* 0xfffffffe17177812 */ /* 0x000fe400078ec0ff */
[----:B------:R-:W-:Y:S02]  /*1540*/  LOP3.LUT R9, R9, 0x7fffffe, RZ, 0xc0, !PT ;  /* 0x07fffffe09097812 */ /* 0x000fe400078ec0ff */
[----:B------:R-:W-:Y:S01]  /*1550*/  LEA.HI R94, R94, R5, RZ, 0x5 ;  /* 0x000000055e5e7211 */ /* 0x000fe200078f28ff */
[----:B------:R-:W-:Y:S01]  /*1560*/  IMAD.IADD R118, R118, 0x1, -R23 ;  /* 0x0000000176767824 */ /* 0x000fe200078e0a17 */
[----:B------:R-:W-:Y:S01]  /*1570*/  LEA.HI R2, R26, R26, RZ, 0x1 ;  /* 0x0000001a1a027211 */ /* 0x000fe200078f08ff */
[----:B------:R-:W-:Y:S01]  /*1580*/  IMAD.IADD R116, R16, 0x1, -R9 ;  /* 0x0000000110747824 */ /* 0x000fe200078e0a09 */
[----:B------:R-:W-:Y:S02]  /*1590*/  LOP3.LUT R10, R19, 0x18, R8, 0xf8, !PT ;  /* 0x00000018130a7812 */ /* 0x000fe400078ef808 */
[----:B------:R-:W-:-:S02]  /*15a0*/  SHF.R.U32.HI R19, RZ, 0x3, R19 ;  /* 0x00000003ff137819 */ /* 0x000fc40000011613 */
[----:B------:R-:W-:Y:S02]  /*15b0*/  SHF.R.S32.HI R93, RZ, 0x5, R94 ;  /* 0x00000005ff5d7819 */ /* 0x000fe4000001145e */
[----:B------:R-:W-:Y:S02]  /*15c0*/  SHF.R.S32.HI R23, RZ, 0x1f, R26 ;  /* 0x0000001fff177819 */ /* 0x000fe4000001141a */
[----:B------:R-:W-:Y:S01]  /*15d0*/  LOP3.LUT R91, R2, 0x7fffffe, RZ, 0xc0, !PT ;  /* 0x07fffffe025b7812 */ /* 0x000fe200078ec0ff */
[----:B------:R-:W-:Y:S01]  /*15e0*/  IMAD R116, R93, 0x8, R116 ;  /* 0x000000085d747824 */ /* 0x000fe200078e0274 */
[----:B------:R-:W-:Y:S02]  /*15f0*/  IADD3 R22, P0, R8, R22, RZ ;  /* 0x0000001608167210 */ /* 0x000fe40007f1e0ff */
[----:B------:R-:W-:Y:S01]  /*1600*/  SHF.R.S32.HI R9, RZ, 0x1f, R8 ;  /* 0x0000001fff097819 */ /* 0x000fe20000011408 */
[----:B------:R-:W-:Y:S01]  /*1610*/  IMAD.IADD R91, R26, 0x1, -R91 ;  /* 0x000000011a5b7824 */ /* 0x000fe200078e0a5b */
[----:B------:R-:W-:-:S02]  /*1620*/  LOP3.LUT R19, R10, R19, RZ, 0x3c, !PT ;  /* 0x000000130a137212 */ /* 0x000fc400078e3cff */
[----:B------:R-:W-:Y:S01]  /*1630*/  LEA.HI R10, R23, R26, RZ, 0x3 ;  /* 0x0000001a170a7211 */ /* 0x000fe200078f18ff */
[----:B------:R-:W-:Y:S01]  /*1640*/  IMAD.X R23, R9, 0x1, R3, P0 ;  /* 0x0000000109177824 */ /* 0x000fe200000e0603 */
[----:B------:R-:W-:Y:S01]  /*1650*/  IADD3 R24, P1, R8, R24, RZ ;  /* 0x0000001808187210 */ /* 0x000fe20007f3e0ff */
[----:B------:R-:W-:Y:S01]  /*1660*/  IMAD.U32 R116, R116, 0x20, R19 ;  /* 0x0000002074747824 */ /* 0x000fe200078e0013 */
[----:B------:R-:W-:Y:S01]  /*1670*/  SHF.R.S32.HI R26, RZ, 0x1f, R121 ;  /* 0x0000001fff1a7819 */ /* 0x000fe20000011479 */
[----:B------:R-:W-:Y:S01]  /*1680*/  IMAD.WIDE.U32 R18, R18, UR8, R22 ;  /* 0x0000000812127c25 */ /* 0x000fe2000f8e0016 */
[----:B------:R-:W-:Y:S01]  /*1690*/  LOP3.LUT R12, R25, 0xfffffff8, RZ, 0xc0, !PT ;  /* 0xfffffff8190c7812 */ /* 0x000fe200078ec0ff */
[----:B------:R-:W-:Y:S01]  /*16a0*/  ULDC.64 UR8, c[0x0][0x250] ;  /* 0x0000940000087ab9 */ /* 0x000fe20000000a00 */
[----:B------:R-:W-:Y:S01]  /*16b0*/  SHF.R.S32.HI R3, RZ, 0x1f, R14 ;  /* 0x0000001fff037819 */ /* 0x000fe2000001140e */
[----:B------:R-:W-:Y:S01]  /*16c0*/  IMAD.X R25, R9, 0x1, R0, P1 ;  /* 0x0000000109197824 */ /* 0x000fe200008e0600 */
[----:B------:R-:W-:Y:S01]  /*16d0*/  SHF.R.S32.HI R17, RZ, 0x1f, R16 ;  /* 0x0000001fff117819 */ /* 0x000fe20000011410 */
[----:B------:R-:W-:Y:S01]  /*16e0*/  IMAD.WIDE.U32 R22, R121, UR4, R8 ;  /* 0x0000000479167c25 */ /* 0x000fe2000f8e0008 */
[----:B------:R-:W-:Y:S01]  /*16f0*/  IADD3 R13, P0, R16, R13, RZ ;  /* 0x0000000d100d7210 */ /* 0x000fe20007f1e0ff */
[----:B------:R-:W2:Y:S01]  /*1700*/  LDC.64 R8, c[0x0][0x240] ;  /* 0x00009000ff087b82 */ /* 0x000ea20000000a00 */
[----:B------:R-:W-:Y:S01]  /*1710*/  SHF.L.U64.HI R115, R6, 0x6, R7 ;  /* 0x0000000606737819 */ /* 0x000fe20000010207 */
[----:B------:R-:W-:-:S02]  /*1720*/  IMAD R26, R26, UR4, RZ ;  /* 0x000000041a1a7c24 */ /* 0x000fc4000f8e02ff */
[----:B------:R-:W-:Y:S02]  /*1730*/  IMAD.IADD R12, R5, 0x1, -R12 ;  /* 0x00000001050c7824 */ /* 0x000fe400078e0a0c */
[----:B------:R-:W-:Y:S01]  /*1740*/  IMAD R26, R121, UR5, R26 ;  /* 0x00000005791a7c24 */ /* 0x000fe2000f8e021a */
[----:B------:R-:W-:Y:S01]  /*1750*/  ULDC.64 UR4, c[0x0][0x258] ;  /* 0x0000960000047ab9 */ /* 0x000fe20000000a00 */
[----:B------:R-:W-:Y:S01]  /*1760*/  IMAD R0, R17, R6, RZ ;  /* 0x0000000611007224 */ /* 0x000fe200078e02ff */
[----:B------:R-:W-:Y:S01]  /*1770*/  LEA.HI R119, R12, R12, RZ, 0x1 ;  /* 0x0000000c0c777211 */ /* 0x000fe200078f08ff */
[----:B------:R-:W-:Y:S01]  /*1780*/  IMAD.IADD R27, R23, 0x1, R26 ;  /* 0x00000001171b7824 */ /* 0x000fe200078e021a */
[--C-:B------:R-:W-:Y:S01]  /*1790*/  SHF.R.S32.HI R23, RZ, 0x1, R2.reuse ;  /* 0x00000001ff177819 */ /* 0x100fe20000011402 */
[----:B------:R-:W-:Y:S01]  /*17a0*/  IMAD R3, R3, UR4, RZ ;  /* 0x0000000403037c24 */ /* 0x000fe2000f8e02ff */
[----:B------:R-:W-:Y:S01]  /*17b0*/  SHF.R.S32.HI R2, RZ, 0x1f, R2 ;  /* 0x0000001fff027819 */ /* 0x000fe20000011402 */
[----:B------:R-:W-:Y:S01]  /*17c0*/  IMAD.MOV.U32 R26, RZ, RZ, R22 ;  /* 0x000000ffff1a7224 */ /* 0x000fe200078e0016 */
[----:B------:R-:W-:Y:S01]  /*17d0*/  LOP3.LUT R117, R119, 0xfffffffe, RZ, 0xc0, !PT ;  /* 0xfffffffe77757812 */ /* 0x000fe200078ec0ff */
[----:B------:R-:W-:Y:S01]  /*17e0*/  IMAD R3, R14, UR5, R3 ;  /* 0x000000050e037c24 */ /* 0x000fe2000f8e0203 */
[----:B------:R-:W-:Y:S01]  /*17f0*/  LEA.HI R2, R2, R23, RZ, 0x2 ;  /* 0x0000001702027211 */ /* 0x000fe200078f10ff */
[----:B------:R-:W-:Y:S01]  /*1800*/  IMAD.WIDE R20, R21, 0x40, R16 ;  /* 0x0000004015147825 */ /* 0x000fe200078e0210 */
[----:B------:R-:W-:-:S02]  /*1810*/  SHF.R.S32.HI R119, RZ, 0x1, R119 ;  /* 0x00000001ff777819 */ /* 0x000fc40000011477 */
[----:B------:R-:W-:Y:S01]  /*1820*/  LOP3.LUT R2, R2, 0xfffffffc, RZ, 0xc0, !PT ;  /* 0xfffffffc02027812 */ /* 0x000fe200078ec0ff */
[----:B------:R-:W-:Y:S02]  /*1830*/  IMAD.IADD R117, R12, 0x1, -R117 ;  /* 0x000000010c757824 */ /* 0x000fe400078e0a75 */
[----:B------:R-:W-:Y:S02]  /*1840*/  IMAD.X R12, R17, 0x1, R15, P0 ;  /* 0x00000001110c7824 */ /* 0x000fe400000e060f */
        /* <DEDUP_REMOVED lines=25> */
[C---:B------:R-:W-:Y:S01]  /*19e0*/  IMAD R11, R13.reuse, UR9, R12 ;  /* 0x000000090d0b7c24 */ /* 0x040fe2000f8e020c */
[----:B------:R-:W-:Y:S01]  /*19f0*/  LEA.HI.X R15, R20, UR11, R2, 0x1, P0 ;  /* 0x0000000b140f7c11 */ /* 0x000fe200080f0c02 */
[----:B------:R-:W-:Y:S01]  /*1a00*/  IMAD.SHL.U32 R2, R6, 0x40, RZ ;  /* 0x0000004006027824 */ /* 0x000fe200078e00ff */
[----:B------:R-:W-:Y:S01]  /*1a10*/  LEA R16, P0, R8, R14, 0x6 ;  /* 0x0000000e08107211 */ /* 0x000fe200078030ff */
[----:B------:R-:W-:Y:S01]  /*1a20*/  IMAD.WIDE.U32 R12, R13, UR8, R18 ;  /* 0x000000080d0c7c25 */ /* 0x000fe2000f8e0012 */
[----:B------:R-:W-:Y:S01]  /*1a30*/  LEA R116, R116, UR5, 0x1 ;  /* 0x0000000574747c11 */ /* 0x000fe2000f8e08ff */
[----:B------:R-:W-:Y:S01]  /*1a40*/  ULDC.64 UR10, c[0x0][0x220] ;  /* 0x00008800000a7ab9 */ /* 0x000fe20000000a00 */
[----:B------:R-:W-:Y:S01]  /*1a50*/  LOP3.LUT R0, R17, R0, RZ, 0x3c, !PT ;  /* 0x0000000011007212 */ /* 0x000fe200078e3cff */
[----:B------:R-:W-:Y:S01]  /*1a60*/  IMAD.SHL.U32 R88, R3, 0x40, RZ ;  /* 0x0000004003587824 */ /* 0x000fe200078e00ff */
        /* <DEDUP_REMOVED lines=11> */
[----:B------:R1:W-:Y:S01]  /*1b20*/  LDGSTS.E.BYPASS.LTC128B.128 [R116+0x2000], desc[UR14][R14.64+0x80] ;  /* 0x020000800e747fae */ /* 0x0003e2000b901d4e */
[----:B------:R-:W-:Y:S01]  /*1b30*/  LOP3.LUT R90, R10, 0xffffff00, RZ, 0xc0, !PT ;  /* 0xffffff000a5a7812 */ /* 0x000fe200078ec0ff */
[----:B------:R-:W-:Y:S01]  /*1b40*/  IMAD.IADD R11, R13, 0x1, R11 ;  /* 0x000000010d0b7824 */ /* 0x000fe200078e020b */
[----:B------:R-:W-:Y:S01]  /*1b50*/  LOP3.LUT R9, R88, 0x8, R9, 0xf8, !PT ;  /* 0x0000000858097812 */ /* 0x000fe200078ef809 */
[----:B------:R-:W-:Y:S01]  /*1b60*/  LDGSTS.E.BYPASS.LTC128B.128 [R116+0x800], desc[UR14][R16.64] ;  /* 0x0080000010747fae */ /* 0x000fe2000b901d4e */
[----:B------:R-:W-:Y:S01]  /*1b70*/  SHF.R.U32.HI R88, RZ, 0x3, R88 ;  /* 0x00000003ff587819 */ /* 0x000fe20000011658 */
[----:B------:R-:W-:Y:S01]  /*1b80*/  IMAD R8, R93, 0x200, R90 ;  /* 0x000002005d087824 */ /* 0x000fe200078e025a */
[----:B------:R-:W-:Y:S01]  /*1b90*/  LEA R126, P0, R12, UR10, 0x1 ;  /* 0x0000000a0c7e7c11 */ /* 0x000fe2000f8008ff */
[----:B------:R-:W-:Y:S01]  /*1ba0*/  LDGSTS.E.BYPASS.LTC128B.128 [R116+0x1800], desc[UR14][R16.64+0x40] ;  /* 0x0180004010747fae */ /* 0x000fe2000b901d4e */
[----:B------:R-:W-:Y:S01]  /*1bb0*/  USHF.L.U32 UR10, UR8, 0x6, URZ ;  /* 0x00000006080a7899 */ /* 0x000fe2000800063f */
[----:B------:R-:W-:Y:S01]  /*1bc0*/  LOP3.LUT R88, R9, R88, RZ, 0x3c, !PT ;  /* 0x0000005809587212 */ /* 0x000fe200078e3cff */
[----:B------:R-:W-:Y:S01]  /*1bd0*/  USHF.L.U64.HI UR8, UR8, 0x6, UR9 ;  /* 0x0000000608087899 */ /* 0x000fe20008010209 */
[----:B------:R-:W-:Y:S01]  /*1be0*/  LDGSTS.E.BYPASS.LTC128B.128 [R116+0x2800], desc[UR14][R16.64+0x80] ;  /* 0x0280008010747fae */ /* 0x000fe2000b901d4e */
[----:B------:R-:W-:Y:S01]  /*1bf0*/  IMAD R9, R4, 0x8, R117 ;  /* 0x0000000804097824 */ /* 0x000fe200078e0275 */
[----:B------:R-:W-:Y:S01]  /*1c00*/  LEA.HI.X R127, R12, UR11, R11, 0x1, P0 ;  /* 0x0000000b0c7f7c11 */ /* 0x000fe200080f0c0b */
[----:B------:R-:W-:Y:S01]  /*1c10*/  IMAD R113, R91, 0x20, R8 ;  /* 0x000000205b717824 */ /* 0x000fe200078e0208 */
[----:B------:R-:W-:Y:S01]  /*1c20*/  LDGSTS.E.BYPASS.LTC128B.128 [R116+0x3000], desc[UR14][R124.64] ;  /* 0x030000007c747fae */ /* 0x000fe2000b901d4e */
[----:B------:R-:W-:Y:S01]  /*1c30*/  IADD3 R8, P0, R126, UR10, RZ ;  /* 0x0000000a7e087c10 */ /* 0x000fe2000ff1e0ff */
[----:B------:R-:W-:-:S02]  /*1c40*/  IMAD.U32 R0, R9, 0x20, R0 ;  /* 0x0000002009007824 */ /* 0x000fc400078e0000 */
        /* <DEDUP_REMOVED lines=9> */
[----:B------:R-:W-:Y:S01]  /*1ce0*/  LOP3.LUT P0, RZ, R119, 0x2, RZ, 0xc0, !PT ;  /* 0x0000000277ff7812 */ /* 0x000fe2000780c0ff */
[----:B------:R-:W-:Y:S01]  /*1cf0*/  IMAD.IADD R109, R88, 0x1, R109 ;  /* 0x00000001586d7824 */ /* 0x000fe200078e026d */
[----:B------:R-:W-:Y:S01]  /*1d00*/  LEA R112, R0, UR4, 0x1 ;  /* 0x0000000400707c11 */ /* 0x000fe2000f8e08ff */
[----:B------:R-:W-:Y:S01]  /*1d10*/  LDGSTS.E.BYPASS.LTC128B.128 [R116+0x4800], desc[UR14][R18.64+0x40] ;  /* 0x0480004012747fae */ /* 0x000fe2000b901d4e */
[C---:B------:R-:W-:Y:S01]  /*1d20*/  SEL R3, R4.reuse, 0xffffffe0, !P0 ;  /* 0xffffffe004037807 */ /* 0x040fe20004000000 */
[----:B------:R-:W-:Y:S01]  /*1d30*/  ULDC UR4, c[0x0][0x39c] ;  /* 0x0000e70000047ab9 */ /* 0x000fe20000000800 */
[----:B------:R-:W-:Y:S01]  /*1d40*/  SEL R4, R4, 0xffffffe0, !P1 ;  /* 0xffffffe004047807 */ /* 0x000fe20004800000 */
[----:B------:R-:W-:Y:S01]  /*1d50*/  LDGSTS.E.BYPASS.LTC128B.128 [R116+0x5800], desc[UR14][R18.64+0x80] ;  /* 0x0580008012747fae */ /* 0x000fe2000b901d4e */
[----:B------:R-:W-:-:S02]  /*1d60*/  IMAD.MOV.U32 R120, RZ, RZ, R127 ;  /* 0x000000ffff787224 */ /* 0x000fc400078e007f */
[----:B------:R-:W-:Y:S01]  /*1d70*/  IMAD.IADD R110, R112, 0x1, R3 ;  /* 0x00000001706e7824 */ /* 0x000fe200078e0203 */
[----:B------:R-:W0:Y:S01]  /*1d80*/  LDGDEPBAR ;  /* 0x00000000000079af */ /* 0x000e220000000000 */
        /* <DEDUP_REMOVED lines=14> */
[----:B------:R-:W-:Y:S04]  /*1e70*/  LDSM.16.M88.4 R68, [R111] ;  /* 0x000000006f44783b */ /* 0x000fe80000000200 */
[----:B-1----:R-:W-:Y:S04]  /*1e80*/  LDSM.16.M88.4 R12, [R110] ;  /* 0x000000006e0c783b */ /* 0x002fe80000000200 */
[----:B------:R-:W1:Y:S04]  /*1e90*/  LDSM.16.M88.4 R48, [R95+0x3400] ;  /* 0x003400005f30783b */ /* 0x000e680000000200 */
[----:B------:R-:W-:Y:S04]  /*1ea0*/  LDSM.16.M88.4 R56, [R113+0x1000] ;  /* 0x001000007138783b */ /* 0x000fe80000000200 */
[----:B------:R-:W-:Y:S04]  /*1eb0*/  LDSM.16.M88.4 R28, [R95+0x4000] ;  /* 0x004000005f1c783b */ /* 0x000fe80000000200 */
[----:B------:R-:W4:Y:S04]  /*1ec0*/  LDSM.16.M88.4 R84, [R95+0x3800] ;  /* 0x003800005f54783b */ /* 0x000f280000000200 */
[----:B--2---:R-:W2:Y:S04]  /*1ed0*/  LDSM.16.M88.4 R8, [R110+0x400] ;  /* 0x000400006e08783b */ /* 0x004ea80000000200 */
[----:B------:R-:W-:Y:S04]  /*1ee0*/  LDSM.16.M88.4 R16, [R111+0x1000] ;  /* 0x001000006f10783b */ /* 0x000fe80000000200 */
[----:B------:R-:W-:Y:S01]  /*1ef0*/  LDSM.16.M88.4 R36, [R110+0x1000] ;  /* 0x001000006e24783b */ /* 0x000fe20000000200 */
[C---:B---3--:R-:W-:Y:S03]  /*1f00*/  HMMA.16816.F32.BF16 R24, R20.reuse, R32, RZ ;  /* 0x000000201418723c */ /* 0x048fe600000418ff */
[----:B------:R-:W3:Y:S04]  /*1f10*/  LDSM.16.M88.4 R64, [R110+0x800] ;  /* 0x000800006e40783b */ /* 0x000ee80000000200 */
[----:B------:R-:W5:Y:S01]  /*1f20*/  LDSM.16.M88.4 R80, [R95+0x4400] ;  /* 0x004400005f50783b */ /* 0x000f620000000200 */
[C---:B------:R-:W-:Y:S03]  /*1f30*/  HMMA.16816.F32.BF16 R32, R20.reuse, R34, RZ ;  /* 0x000000221420723c */ /* 0x040fe600000418ff */
        /* <DEDUP_REMOVED lines=9> */
[----:B------:R-:W1:Y:S05]  /*1fd0*/  LDSM.16.M88.4 R12, [R113+0x2000] ;  /* 0x00200000710c783b */ /* 0x000e6a0000000200 */
[----:B----4-:R-:W-:Y:S06]  /*1fe0*/  HMMA.16816.F32.BF16 R60, R20, R84, RZ ;  /* 0x00000054143c723c */ /* 0x010fec00000418ff */
[----:B--2---:R-:W-:Y:S06]  /*1ff0*/  HMMA.16816.F32.BF16 R40, R68, R8, R40 ;  /* 0x000000084428723c */ /* 0x004fec0000041828 */
[C---:B------:R-:W-:Y:S06]  /*2000*/  HMMA.16816.F32.BF16 R24, R56.reuse, R28, R24 ;  /* 0x0000001c3818723c */ /* 0x040fec0000041818 */
[----:B------:R-:W-:Y:S01]  /*2010*/  HMMA.16816.F32.BF16 R32, R56, R30, R32 ;  /* 0x0000001e3820723c */ /* 0x000fe20000041820 */
[----:B------:R-:W-:Y:S05]  /*2020*/  LDSM.16.M88.4 R28, [R110+0x2000] ;  /* 0x002000006e1c783b */ /* 0x000fea0000000200 */
[C---:B------:R-:W-:Y:S01]  /*2030*/  HMMA.16816.F32.BF16 R48, R68.reuse, R10, R48 ;  /* 0x0000000a4430723c */ /* 0x040fe20000041830 */
[----:B------:R-:W2:Y:S05]  /*2040*/  LDSM.16.M88.4 R8, [R111+0x2000] ;  /* 0x002000006f08783b */ /* 0x000eaa0000000200 */
[----:B---3--:R-:W-:Y:S06]  /*2050*/  HMMA.16816.F32.BF16 R60, R68, R64, R60 ;  /* 0x00000040443c723c */ /* 0x008fec000004183c */
[C---:B------:R-:W-:Y:S06]  /*2060*/  HMMA.16816.F32.BF16 R24, R16.reuse, R36, R24 ;  /* 0x000000241018723c */ /* 0x040fec0000041818 */
[----:B------:R-:W-:Y:S01]  /*2070*/  HMMA.16816.F32.BF16 R32, R16, R38, R32 ;  /* 0x000000261020723c */ /* 0x000fe20000041820 */
[----:B------:R-:W-:Y:S05]  /*2080*/  LDSM.16.M88.4 R36, [R95+0x5400] ;  /* 0x005400005f24783b */ /* 0x000fea0000000200 */
[C---:B-----5:R-:W-:Y:S06]  /*2090*/  HMMA.16816.F32.BF16 R40, R56.reuse, R80, R40 ;  /* 0x000000503828723c */ /* 0x060fec0000041828 */
[----:B------:R-:W-:Y:S06]  /*20a0*/  HMMA.16816.F32.BF16 R48, R56, R82, R48 ;  /* 0x000000523830723c */ /* 0x000fec0000041830 */
[C---:B-1----:R-:W-:Y:S06]  /*20b0*/  HMMA.16816.F32.BF16 R24, R12.reuse, R76, R24 ;  /* 0x0000004c0c18723c */ /* 0x042fec0000041818 */
[----:B------:R-:W-:Y:S01]  /*20c0*/  HMMA.16816.F32.BF16 R32, R12, R78, R32 ;  /* 0x0000004e0c20723c */ /* 0x000fe20000041820 */
[----:B------:R-:W1:Y:S05]  /*20d0*/  LDSM.16.M88.4 R76, [R110+0x1800] ;  /* 0x001800006e4c783b */ /* 0x000e6a0000000200 */
[----:B------:R-:W-:Y:S06]  /*20e0*/  HMMA.16816.F32.BF16 R84, R20, R86, RZ ;  /* 0x000000561454723c */ /* 0x000fec00000418ff */
[----:B------:R-:W-:Y:S06]  /*20f0*/  HMMA.16816.F32.BF16 R60, R56, R52, R60 ;  /* 0x00000034383c723c */ /* 0x000fec000004183c */
[----:B------:R-:W-:Y:S06]  /*2100*/  HMMA.16816.F32.BF16 R40, R16, R44, R40 ;  /* 0x0000002c1028723c */ /* 0x000fec0000041828 */
[----:B--2---:R-:W-:Y:S06]  /*2110*/  HMMA.16816.F32.BF16 R24, R8, R28, R24 ;  /* 0x0000001c0818723c */ /* 0x004fec0000041818 */
[----:B------:R-:W-:Y:S01]  /*2120*/  HMMA.16816.F32.BF16 R48, R16, R46, R48 ;  /* 0x0000002e1030723c */ /* 0x000fe20000041830 */
[----:B------:R-:W2:Y:S05]  /*2130*/  LDSM.16.M88.4 R44, [R110+0xc00] ;  /* 0x000c00006e2c783b */ /* 0x000eaa0000000200 */
[----:B------:R-:W-:Y:S01]  /*2140*/  HMMA.16816.F32.BF16 R32, R8, R30, R32 ;  /* 0x0000001e0820723c */ /* 0x000fe20000041820 */
[----:B------:R-:W3:Y:S05]  /*2150*/  LDSM.16.M88.4 R28, [R95+0x5800] ;  /* 0x005800005f1c783b */ /* 0x000eea0000000200 */
[C---:B------:R-:W-:Y:S06]  /*2160*/  HMMA.16816.F32.BF16 R80, R20.reuse, R72, RZ ;  /* 0x000000481450723c */ /* 0x040fec00000418ff */
[----:B------:R-:W-:Y:S01]  /*2170*/  HMMA.16816.F32.BF16 R72, R20, R74, RZ ;  /* 0x0000004a1448723c */ /* 0x000fe200000418ff */
[----:B------:R-:W-:Y:S01]  /*2180*/  FMUL.FTZ R0, R24, UR4 ;  /* 0x0000000418007c20 */ /* 0x000fe20008410000 */
[----:B------:R-:W-:Y:S01]  /*2190*/  FMUL.FTZ R52, R25, UR4 ;  /* 0x0000000419347c20 */ /* 0x000fe20008410000 */
[----:B------:R-:W-:Y:S01]  /*21a0*/  FMUL.FTZ R3, R26, UR4 ;  /* 0x000000041a037c20 */ /* 0x000fe20008410000 */
[----:B------:R-:W-:Y:S01]  /*21b0*/  FMUL.FTZ R53, R27, UR4 ;  /* 0x000000041b357c20 */ /* 0x000fe20008410000 */
[----:B------:R-:W-:Y:S01]  /*21c0*/  LDSM.16.M88.4 R20, [R110+0x2400] ;  /* 0x002400006e14783b */ /* 0x000fe20000000200 */
[----:B------:R-:W-:Y:S01]  /*21d0*/  HMMA.16816.F32.BF16 R84, R68, R66, R84 ;  /* 0x000000424454723c */ /* 0x000fe20000041854 */
[----:B------:R-:W-:Y:S02]  /*21e0*/  MUFU.TANH R0, R0 ;  /* 0x0000000000007308 */ /* 0x000fe40000002400 */
[----:B------:R-:W4:Y:S03]  /*21f0*/  LDSM.16.M88.4 R24, [R95+0x4c00] ;  /* 0x004c00005f18783b */ /* 0x000f260000000200 */
[----:B-1----:R-:W-:Y:S01]  /*2200*/  HMMA.16816.F32.BF16 R60, R16, R76, R60 ;  /* 0x0000004c103c723c */ /* 0x002fe2000004183c */
[----:B------:R-:W-:-:S02]  /*2210*/  FMUL.FTZ R64, R32, UR4 ;  /* 0x0000000420407c20 */ /* 0x000fc40008410000 */
[----:B------:R-:W1:Y:S03]  /*2220*/  MUFU.TANH R52, R52 ;  /* 0x0000003400347308 */ /* 0x000e660000002400 */
[----:B------:R-:W-:Y:S05]  /*2230*/  HMMA.16816.F32.BF16 R40, R12, R36, R40 ;  /* 0x000000240c28723c */ /* 0x000fea0000041828 */
[----:B------:R-:W5:Y:S01]  /*2240*/  MUFU.TANH R53, R53 ;  /* 0x0000003500357308 */ /* 0x000f620000002400 */
[C---:B--2---:R-:W-:Y:S06]  /*2250*/  HMMA.16816.F32.BF16 R80, R68.reuse, R44, R80 ;  /* 0x0000002c4450723c */ /* 0x044fec0000041850 */
[----:B------:R-:W-:Y:S01]  /*2260*/  HMMA.16816.F32.BF16 R72, R68, R46, R72 ;  /* 0x0000002e4448723c */ /* 0x000fe20000041848 */
[----:B------:R-:W-:Y:S01]  /*2270*/  FMUL.FTZ R44, R34, UR4 ;  /* 0x00000004222c7c20 */ /* 0x000fe20008410000 */
[----:B------:R-:W2:Y:S04]  /*2280*/  MUFU.TANH R64, R64 ;  /* 0x0000004000407308 */ /* 0x000ea80000002400 */
[----:B------:R-:W-:Y:S04]  /*2290*/  HMMA.16816.F32.BF16 R84, R56, R54, R84 ;  /* 0x000000363854723c */ /* 0x000fe80000041854 */
[----:B------:R-:W2:Y:S02]  /*22a0*/  MUFU.TANH R44, R44 ;  /* 0x0000002c002c7308 */ /* 0x000ea40000002400 */
[----:B---3--:R-:W-:Y:S01]  /*22b0*/  HMMA.16816.F32.BF16 R60, R12, R28, R60 ;  /* 0x0000001c0c3c723c */ /* 0x008fe2000004183c */
[----:B------:R-:W-:-:S05]  /*22c0*/  FMUL.FTZ R54, R33, UR4 ;  /* 0x0000000421367c20 */ /* 0x000fca0008410000 */
[----:B------:R-:W-:Y:S01]  /*22d0*/  HMMA.16816.F32.BF16 R48, R12, R38, R48 ;  /* 0x000000260c30723c */ /* 0x000fe20000041830 */
[----:B------:R-:W-:Y:S01]  /*22e0*/  FMUL.FTZ R28, R35, UR4 ;  /* 0x00000004231c7c20 */ /* 0x000fe20008410000 */
[----:B------:R-:W3:Y:S01]  /*22f0*/  LDSM.16.M88.4 R36, [R110+0x2800] ;  /* 0x002800006e24783b */ /* 0x000ee20000000200 */
[----:B------:R-:W2:Y:S03]  /*2300*/  MUFU.TANH R54, R54 ;  /* 0x0000003600367308 */ /* 0x000ea60000002400 */
[----:B------:R-:W1:Y:S01]  /*2310*/  LDSM.16.M88.4 R32, [R110+0x1c00] ;  /* 0x001c00006e20783b */ /* 0x000e620000000200 */
[C---:B----4-:R-:W-:Y:S04]  /*2320*/  HMMA.16816.F32.BF16 R80, R56.reuse, R24, R80 ;  /* 0x000000183850723c */ /* 0x050fe80000041850 */
[----:B------:R-:W4:Y:S02]  /*2330*/  MUFU.TANH R28, R28 ;  /* 0x0000001c001c7308 */ /* 0x000f240000002400 */
[----:B------:R-:W-:Y:S01]  /*2340*/  HMMA.16816.F32.BF16 R72, R56, R26, R72 ;  /* 0x0000001a3848723c */ /* 0x000fe20000041848 */
[----:B------:R-:W-:-:S02]  /*2350*/  LOP3.LUT R24, R94, 0xffffffe0, RZ, 0xc0, !PT ;  /* 0xffffffe05e187812 */ /* 0x000fc400078ec0ff */
[----:B------:R-:W-:-:S03]  /*2360*/  SHF.R.S32.HI R94, RZ, 0x1f, R94 ;  /* 0x0000001fff5e7819 */ /* 0x000fc6000001145e */
[C---:B------:R-:W-:Y:S01]  /*2370*/  HMMA.16816.F32.BF16 R40, R8.reuse, R20, R40 ;  /* 0x000000140828723c */ /* 0x040fe20000041828 */
[----:B------:R-:W-:Y:S05]  /*2380*/  MUFU.TANH R3, R3 ;  /* 0x0000000300037308 */ /* 0x000fea0000002400 */
[----:B------:R-:W-:Y:S01]  /*2390*/  HMMA.16816.F32.BF16 R48, R8, R22, R48 ;  /* 0x000000160830723c */ /* 0x000fe20000041830 */
[----:B------:R-:W5:Y:S05]  /*23a0*/  LDSM.16.M88.4 R20, [R95+0x5c00] ;  /* 0x005c00005f14783b */ /* 0x000f6a0000000200 */
[----:B------:R-:W-:Y:S06]  /*23b0*/  HMMA.16816.F32.BF16 R84, R16, R78, R84 ;  /* 0x0000004e1054723c */ /* 0x000fec0000041854 */
[----:B---3--:R-:W-:Y:S06]  /*23c0*/  HMMA.16816.F32.BF16 R60, R8, R36, R60 ;  /* 0x00000024083c723c */ /* 0x008fec000004183c */
[----:B------:R-:W-:Y:S01]  /*23d0*/  FMUL.FTZ R29, R40, UR4 ;  /* 0x00000004281d7c20 */ /* 0x000fe20008410000 */
[----:B------:R-:W-:Y:S01]  /*23e0*/  FMUL.FTZ R40, R41, UR4 ;  /* 0x0000000429287c20 */ /* 0x000fe20008410000 */
[----:B------:R-:W-:Y:S01]  /*23f0*/  FMUL.FTZ R41, R42, UR4 ;  /* 0x000000042a297c20 */ /* 0x000fe20008410000 */
[----:B------:R-:W-:Y:S01]  /*2400*/  FMUL.FTZ R42, R43, UR4 ;  /* 0x000000042b2a7c20 */ /* 0x000fe20008410000 */
[----:B-1----:R-:W-:Y:S02]  /*2410*/  HMMA.16816.F32.BF16 R80, R16, R32, R80 ;  /* 0x000000201050723c */ /* 0x002fe40000041850 */
[----:B------:R-:W-:Y:S01]  /*2420*/  FMUL.FTZ R36, R48, UR4 ;  /* 0x0000000430247c20 */ /* 0x000fe20008410000 */
[----:B------:R-:W1:Y:S01]  /*2430*/  MUFU.TANH R29, R29 ;  /* 0x0000001d001d7308 */ /* 0x000e620000002400 */
[----:B------:R-:W-:-:S02]  /*2440*/  LEA.HI R37, R94, R93, RZ, 0x2 ;  /* 0x0000005d5e257211 */ /* 0x000fc400078f10ff */
[----:B------:R-:W-:Y:S01]  /*2450*/  HMMA.16816.F32.BF16 R72, R16, R34, R72 ;  /* 0x000000221048723c */ /* 0x000fe20000041848 */
[----:B------:R-:W-:Y:S02]  /*2460*/  IMAD.IADD R33, R5, 0x1, -R24 ;  /* 0x0000000105217824 */ /* 0x000fe400078e0a18 */
[----:B------:R-:W-:Y:S01]  /*2470*/  FMUL.FTZ R32, R51, UR4 ;  /* 0x0000000433207c20 */ /* 0x000fe20008410000 */
[----:B------:R-:W3:Y:S01]  /*2480*/  LDSM.16.M88.4 R24, [R110+0x2c00] ;  /* 0x002c00006e18783b */ /* 0x000ee20000000200 */
[----:B------:R-:W1:Y:S01]  /*2490*/  MUFU.TANH R41, R41 ;  /* 0x0000002900297308 */ /* 0x000e620000002400 */
[----:B------:R-:W-:-:S04]  /*24a0*/  DEPBAR.LE SB0, 0x0 ;  /* 0x000080000000791a */ /* 0x000fc80000000000 */
[C---:B------:R-:W-:Y:S01]  /*24b0*/  HMMA.16816.F32.BF16 R84, R12.reuse, R30, R84 ;  /* 0x0000001e0c54723c */ /* 0x040fe20000041854 */
[----:B------:R-:W-:Y:S02]  /*24c0*/  SHF.R.S32.HI R46, RZ, 0x1f, R33 ;  /* 0x0000001fff2e7819 */ /* 0x000fe40000011421 */
[----:B------:R-:W1:Y:S01]  /*24d0*/  MUFU.TANH R42, R42 ;  /* 0x0000002a002a7308 */ /* 0x000e620000002400 */
[----:B------:R-:W-:Y:S01]  /*24e0*/  FMUL.FTZ R61, R61, UR4 ;  /* 0x000000043d3d7c20 */ /* 0x000fe20008410000 */
[----:B------:R-:W-:Y:S01]  /*24f0*/  LEA.HI R46, R46, R33, RZ, 0x2 ;  /* 0x000000212e2e7211 */ /* 0x000fe200078f10ff */
[----:B------:R-:W-:Y:S02]  /*2500*/  IMAD R33, R93, 0x10, R96 ;  /* 0x000000105d217824 */ /* 0x000fe400078e0260 */
[----:B------:R-:W-:Y:S01]  /*2510*/  FMUL.FTZ R30, R49, UR4 ;  /* 0x00000004311e7c20 */ /* 0x000fe20008410000 */
[----:B------:R-:W-:Y:S01]  /*2520*/  FMUL.FTZ R31, R50, UR4 ;  /* 0x00000004321f7c20 */ /* 0x000fe20008410000 */
[C---:B-----5:R-:W-:Y:S01]  /*2530*/  HMMA.16816.F32.BF16 R80, R12.reuse, R20, R80 ;  /* 0x000000140c50723c */ /* 0x060fe20000041850 */
[----:B------:R-:W-:Y:S01]  /*2540*/  SHF.R.S32.HI R128, RZ, 0x2, R46 ;  /* 0x00000002ff807819 */ /* 0x000fe2000001142e */
[----:B------:R-:W5:Y:S01]  /*2550*/  MUFU.TANH R36, R36 ;  /* 0x0000002400247308 */ /* 0x000f620000002400 */
[----:B------:R-:W-:Y:S01]  /*2560*/  FMUL.FTZ R62, R62, UR4 ;  /* 0x000000043e3e7c20 */ /* 0x000fe20008410000 */
[----:B------:R-:W-:Y:S01]  /*2570*/  FMUL.FTZ R60, R60, UR4 ;  /* 0x000000043c3c7c20 */ /* 0x000fe20008410000 */
[----:B------:R-:W-:Y:S01]  /*2580*/  IADD3 R33, R33, 0x1, R128 ;  /* 0x0000000121217810 */ /* 0x000fe20007ffe080 */
[----:B------:R-:W-:Y:S01]  /*2590*/  HMMA.16816.F32.BF16 R72, R12, R22, R72 ;  /* 0x000000160c48723c */ /* 0x000fe20000041848 */
[----:B------:R-:W-:-:S02]  /*25a0*/  VIADD R21, R89, 0xffffffff ;  /* 0xffffffff59157836 */ /* 0x000fc40000000000 */
[----:B------:R-:W-:Y:S01]  /*25b0*/  FMUL.FTZ R63, R63, UR4 ;  /* 0x000000043f3f7c20 */ /* 0x000fe20008410000 */
[----:B------:R-:W-:Y:S01]  /*25c0*/  IMAD.SHL.U32 R20, R5, 0x2, RZ ;  /* 0x0000000205147824 */ /* 0x000fe200078e00ff */
[----:B------:R-:W5:Y:S01]  /*25d0*/  MUFU.TANH R40, R40 ;  /* 0x0000002800287308 */ /* 0x000f620000002400 */
[C---:B------:R-:W-:Y:S01]  /*25e0*/  IMAD.SHL.U32 R5, R21.reuse, 0x40, RZ ;  /* 0x0000004015057824 */ /* 0x040fe200078e00ff */
[----:B------:R-:W-:Y:S02]  /*25f0*/  ISETP.GT.AND P0, PT, R21, R114, PT ;  /* 0x000000721500720c */ /* 0x000fe40003f04270 */
[----:B------:R-:W-:Y:S01]  /*2600*/  IADD3 R21, R92, -UR13, R33 ;  /* 0x8000000d5c157c10 */ /* 0x000fe2000fffe021 */
[----:B------:R-:W-:Y:S01]  /*2610*/  HMMA.16816.F32.BF16 R84, R8, R38, R84 ;  /* 0x000000260854723c */ /* 0x000fe20000041854 */
[----:B------:R-:W-:Y:S02]  /*2620*/  LOP3.LUT R16, R5, 0x6, R20, 0xf8, !PT ;  /* 0x0000000605107812 */ /* 0x000fe400078ef814 */
[----:B------:R-:W-:Y:S01]  /*2630*/  MUFU.TANH R30, R30 ;  /* 0x0000001e001e7308 */ /* 0x000fe20000002400 */
[----:B------:R-:W-:Y:S01]  /*2640*/  VIADD R21, R21, UR12 ;  /* 0x0000000c15157c36 */ /* 0x000fe20008000000 */
[----:B------:R-:W-:-:S02]  /*2650*/  LOP3.LUT R18, R16, 0x1, RZ, 0xfc, !PT ;  /* 0x0000000110127812 */ /* 0x000fc400078efcff */
[----:B------:R-:W-:Y:S02]  /*2660*/  LOP3.LUT R20, R16, 0x8, RZ, 0xfc, !PT ;  /* 0x0000000810147812 */ /* 0x000fe400078efcff */
[C---:B------:R-:W-:Y:S01]  /*2670*/  VIMNMX R19, R21.reuse, R92, PT ;  /* 0x0000005c15137248 */ /* 0x040fe20003fe0100 */
[C---:B---3--:R-:W-:Y:S01]  /*2680*/  HMMA.16816.F32.BF16 R80, R8.reuse, R24, R80 ;  /* 0x000000180850723c */ /* 0x048fe20000041850 */
[----:B------:R-:W-:Y:S01]  /*2690*/  VIADDMNMX R17, R21, 0x8, R92, PT ;  /* 0x0000000815117846 */ /* 0x000fe2000380015c */
[----:B------:R-:W3:Y:S01]  /*26a0*/  MUFU.TANH R31, R31 ;  /* 0x0000001f001f7308 */ /* 0x000ee20000002400 */
[C---:B------:R-:W-:Y:S02]  /*26b0*/  ISETP.GE.AND P3, PT, R18.reuse, R19, PT ;  /* 0x000000131200720c */ /* 0x040fe40003f66270 */
[----:B------:R-:W-:Y:S01]  /*26c0*/  ISETP.GE.AND P1, PT, R18, R17, PT ;  /* 0x000000111200720c */ /* 0x000fe20003f26270 */
[----:B------:R-:W-:Y:S01]  /*26d0*/  HMMA.16816.F32.BF16 R72, R8, R26, R72 ;  /* 0x0000001a0848723c */ /* 0x000fe20000041848 */
[----:B------:R-:W-:-:S02]  /*26e0*/  LOP3.LUT R18, R16, 0x9, RZ, 0xfc, !PT ;  /* 0x0000000910127812 */ /* 0x000fc400078efcff */
[----:B------:R-:W-:Y:S01]  /*26f0*/  FSEL R52, R52, -INF , !P3 ;  /* 0xff80000034347808 */ /* 0x000fe20005800000 */
[----:B------:R-:W3:Y:S01]  /*2700*/  MUFU.TANH R32, R32 ;  /* 0x0000002000207308 */ /* 0x000ee20000002400 */
[-C--:B------:R-:W-:Y:S02]  /*2710*/  ISETP.GE.AND P2, PT, R20, R19.reuse, PT ;  /* 0x000000131400720c */ /* 0x080fe40003f46270 */
[----:B------:R-:W-:Y:S01]  /*2720*/  ISETP.GE.AND P4, PT, R18, R19, PT ;  /* 0x000000131200720c */ /* 0x000fe20003f86270 */
[----:B------:R-:W-:Y:S01]  /*2730*/  FMUL.FTZ R84, R84, UR4 ;  /* 0x0000000454547c20 */ /* 0x000fe20008410000 */
[-C--:B------:R-:W-:Y:S01]  /*2740*/  ISETP.GE.AND P3, PT, R18, R17.reuse, PT ;  /* 0x000000111200720c */ /* 0x080fe20003f66270 */
[----:B------:R-:W-:Y:S01]  /*2750*/  FMUL.FTZ R85, R85, UR4 ;  /* 0x0000000455557c20 */ /* 0x000fe20008410000 */
[----:B------:R-:W-:Y:S01]  /*2760*/  LOP3.LUT R18, R16, 0x10, RZ, 0xfc, !PT ;  /* 0x0000001010127812 */ /* 0x000fe200078efcff */
[----:B------:R-:W-:Y:S01]  /*2770*/  MUFU.TANH R106, R61 ;  /* 0x0000003d006a7308 */ /* 0x000fe20000002400 */
[----:B------:R-:W-:Y:S01]  /*2780*/  FSEL R53, R53, -INF , !P1 ;  /* 0xff80000035357808 */ /* 0x000fe20004800000 */
[----:B------:R-:W-:Y:S01]  /*2790*/  FMUL.FTZ R86, R86, UR4 ;  /* 0x0000000456567c20 */ /* 0x000fe20008410000 */
[----:B--2---:R-:W-:Y:S01]  /*27a0*/  FSEL R64, R64, -INF , !P2 ;  /* 0xff80000040407808 */ /* 0x004fe20005000000 */
[----:B------:R-:W-:Y:S01]  /*27b0*/  FMUL.FTZ R87, R87, UR4 ;  /* 0x0000000457577c20 */ /* 0x000fe20008410000 */
[----:B------:R-:W-:Y:S01]  /*27c0*/  ISETP.GE.AND P5, PT, R20, R17, PT ;  /* 0x000000111400720c */ /* 0x000fe20003fa6270 */
[----:B------:R-:W-:Y:S01]  /*27d0*/  FMUL.FTZ R80, R80, UR4 ;  /* 0x0000000450507c20 */ /* 0x000fe20008410000 */
[C---:B------:R-:W-:Y:S01]  /*27e0*/  ISETP.GE.AND P1, PT, R18.reuse, R19, PT ;  /* 0x000000131200720c */ /* 0x040fe20003f26270 */
[----:B------:R-:W2:Y:S01]  /*27f0*/  MUFU.TANH R131, R62 ;  /* 0x0000003e00837308 */ /* 0x000ea20000002400 */
[----:B------:R-:W-:Y:S01]  /*2800*/  ISETP.GE.AND P2, PT, R18, R17, PT ;  /* 0x000000111200720c */ /* 0x000fe20003f46270 */
[----:B------:R-:W-:Y:S01]  /*2810*/  FMUL.FTZ R81, R81, UR4 ;  /* 0x0000000451517c20 */ /* 0x000fe20008410000 */
[----:B------:R-:W-:Y:S01]  /*2820*/  LOP3.LUT R12, R16, 0x11, RZ, 0xfc, !PT ;  /* 0x00000011100c7812 */ /* 0x000fe200078efcff */
[----:B------:R-:W-:Y:S01]  /*2830*/  FMUL.FTZ R82, R82, UR4 ;  /* 0x0000000452527c20 */ /* 0x000fe20008410000 */
[C---:B------:R-:W-:Y:S01]  /*2840*/  LOP3.LUT R18, R16.reuse, 0x18, RZ, 0xfc, !PT ;  /* 0x0000001810127812 */ /* 0x040fe200078efcff */
[----:B------:R-:W-:Y:S01]  /*2850*/  FMUL.FTZ R83, R83, UR4 ;  /* 0x0000000453537c20 */ /* 0x000fe20008410000 */
[----:B------:R-:W-:Y:S01]  /*2860*/  LOP3.LUT R14, R16, 0x19, RZ, 0xfc, !PT ;  /* 0x00000019100e7812 */ /* 0x000fe200078efcff */
[----:B------:R-:W2:Y:S01]  /*2870*/  MUFU.TANH R130, R60 ;  /* 0x0000003c00827308 */ /* 0x000ea20000002400 */
[----:B------:R-:W-:Y:S01]  /*2880*/  FSEL R15, R44, -INF , !P5 ;  /* 0xff8000002c0f7808 */ /* 0x000fe20006800000 */
[----:B------:R-:W-:Y:S01]  /*2890*/  FMUL.FTZ R72, R72, UR4 ;  /* 0x0000000448487c20 */ /* 0x000fe20008410000 */
[----:B------:R-:W-:Y:S01]  /*28a0*/  FSEL R54, R54, -INF , !P4 ;  /* 0xff80000036367808 */ /* 0x000fe20006000000 */
[----:B------:R-:W-:Y:S01]  /*28b0*/  FMUL.FTZ R73, R73, UR4 ;  /* 0x0000000449497c20 */ /* 0x000fe20008410000 */
[----:B----4-:R-:W-:Y:S01]  /*28c0*/  FSEL R13, R28, -INF , !P3 ;  /* 0xff8000001c0d7808 */ /* 0x010fe20005800000 */
[----:B------:R-:W-:Y:S01]  /*28d0*/  FMUL.FTZ R74, R74, UR4 ;  /* 0x000000044a4a7c20 */ /* 0x000fe20008410000 */
[C---:B------:R-:W-:Y:S01]  /*28e0*/  ISETP.GE.AND P5, PT, R12.reuse, R19, PT ;  /* 0x000000130c00720c */ /* 0x040fe20003fa6270 */
[----:B------:R-:W4:Y:S01]  /*28f0*/  MUFU.TANH R107, R63 ;  /* 0x0000003f006b7308 */ /* 0x000f220000002400 */
[----:B------:R-:W-:Y:S01]  /*2900*/  ISETP.GE.AND P4, PT, R12, R17, PT ;  /* 0x000000110c00720c */ /* 0x000fe20003f86270 */
[----:B------:R-:W-:Y:S01]  /*2910*/  FMUL.FTZ R75, R75, UR4 ;  /* 0x000000044b4b7c20 */ /* 0x000fe20008410000 */
[----:B------:R-:W-:-:S02]  /*2920*/  ISETP.GE.AND P3, PT, R18, R19, PT ;  /* 0x000000131200720c */ /* 0x000fc40003f66270 */
[----:B-1----:R-:W-:Y:S02]  /*2930*/  FSEL R12, R29, -INF , !P1 ;  /* 0xff8000001d0c7808 */ /* 0x002fe40004800000 */
[----:B------:R-:W-:Y:S01]  /*2940*/  FSEL R41, R41, -INF , !P2 ;  /* 0xff80000029297808 */ /* 0x000fe20005000000 */
[----:B------:R-:W1:Y:S01]  /*2950*/  MUFU.TANH R104, R84 ;  /* 0x0000005400687308 */ /* 0x000e620000002400 */
[----:B------:R-:W-:Y:S02]  /*2960*/  LOP3.LUT R8, R16, 0x20, RZ, 0xfc, !PT ;  /* 0x0000002010087812 */ /* 0x000fe400078efcff */
[----:B------:R-:W-:Y:S02]  /*2970*/  ISETP.GE.AND P1, PT, R18, R17, PT ;  /* 0x000000111200720c */ /* 0x000fe40003f26270 */
[----:B------:R-:W-:Y:S02]  /*2980*/  ISETP.GE.AND P2, PT, R14, R19, PT ;  /* 0x000000130e00720c */ /* 0x000fe40003f46270 */
[----:B------:R-:W-:Y:S01]  /*2990*/  LOP3.LUT R10, R16, 0x21, RZ, 0xfc, !PT ;  /* 0x00000021100a7812 */ /* 0x000fe200078efcff */
[----:B------:R-:W-:Y:S01]  /*29a0*/  MUFU.TANH R102, R85 ;  /* 0x0000005500667308 */ /* 0x000fe20000002400 */
[----:B------:R-:W-:-:S02]  /*29b0*/  FSEL R21, R42, -INF , !P4 ;  /* 0xff8000002a157808 */ /* 0x000fc40006000000 */
[----:B-----5:R-:W-:Y:S02]  /*29c0*/  FSEL R36, R36, -INF , !P3 ;  /* 0xff80000024247808 */ /* 0x020fe40005800000 */
[C---:B------:R-:W-:Y:S02]  /*29d0*/  ISETP.GE.AND P4, PT, R8.reuse, R19, PT ;  /* 0x000000130800720c */ /* 0x040fe40003f86270 */
[----:B------:R-:W-:Y:S01]  /*29e0*/  ISETP.GE.AND P3, PT, R8, R17, PT ;  /* 0x000000110800720c */ /* 0x000fe20003f66270 */
[----:B------:R-:W5:Y:S01]  /*29f0*/  MUFU.TANH R105, R86 ;  /* 0x0000005600697308 */ /* 0x000f620000002400 */
[----:B------:R-:W-:Y:S02]  /*2a00*/  FSEL R40, R40, -INF , !P5 ;  /* 0xff80000028287808 */ /* 0x000fe40006800000 */
[----:B---3--:R-:W-:Y:S02]  /*2a10*/  FSEL R11, R31, -INF , !P1 ;  /* 0xff8000001f0b7808 */ /* 0x008fe40004800000 */
[----:B------:R-:W-:-:S02]  /*2a20*/  FSEL R8, R30, -INF , !P2 ;  /* 0xff8000001e087808 */ /* 0x000fc40005000000 */
[----:B------:R-:W-:Y:S01]  /*2a30*/  ISETP.GE.AND P5, PT, R14, R17, PT ;  /* 0x000000110e00720c */ /* 0x000fe20003fa6270 */
[----:B------:R-:W3:Y:S01]  /*2a40*/  MUFU.TANH R103, R87 ;  /* 0x0000005700677308 */ /* 0x000ee20000002400 */
[C---:B------:R-:W-:Y:S02]  /*2a50*/  ISETP.GE.AND P1, PT, R10.reuse, R19, PT ;  /* 0x000000130a00720c */ /* 0x040fe40003f26270 */
[----:B------:R-:W-:Y:S02]  /*2a60*/  ISETP.GE.AND P2, PT, R10, R17, PT ;  /* 0x000000110a00720c */ /* 0x000fe40003f46270 */
[----:B------:R-:W-:Y:S02]  /*2a70*/  LOP3.LUT R38, R37, 0xfffffffc, RZ, 0xc0, !PT ;  /* 0xfffffffc25267812 */ /* 0x000fe400078ec0ff */
[C---:B------:R-:W-:Y:S01]  /*2a80*/  LOP3.LUT R14, R16.reuse, 0x28, RZ, 0xfc, !PT ;  /* 0x00000028100e7812 */ /* 0x040fe200078efcff */
[----:B------:R-:W3:Y:S01]  /*2a90*/  MUFU.TANH R99, R80 ;  /* 0x0000005000637308 */ /* 0x000ee20000002400 */
[----:B------:R-:W-:Y:S01]  /*2aa0*/  LOP3.LUT R10, R16, 0x29, RZ, 0xfc, !PT ;  /* 0x00000029100a7812 */ /* 0x000fe200078efcff */
[----:B------:R-:W-:Y:S01]  /*2ab0*/  IMAD.IADD R129, R93, 0x1, -R38 ;  /* 0x000000015d817824 */ /* 0x000fe200078e0a26 */
[----:B------:R-:W-:-:S02]  /*2ac0*/  FSEL R9, R32, -INF , !P5 ;  /* 0xff80000020097808 */ /* 0x000fc40006800000 */
[----:B--2---:R-:W-:Y:S02]  /*2ad0*/  FSEL R131, R131, -INF , !P3 ;  /* 0xff80000083837808 */ /* 0x004fe40005800000 */
[----:B------:R-:W-:Y:S01]  /*2ae0*/  FSEL R106, R106, -INF , !P1 ;  /* 0xff8000006a6a7808 */ /* 0x000fe20004800000 */
[----:B------:R-:W-:Y:S01]  /*2af0*/  MUFU.TANH R98, R81 ;  /* 0x0000005100627308 */ /* 0x000fe20000002400 */
[-C--:B------:R-:W-:Y:S02]  /*2b00*/  ISETP.GE.AND P5, PT, R14, R19.reuse, PT ;  /* 0x000000130e00720c */ /* 0x080fe40003fa6270 */
[C---:B------:R-:W-:Y:S02]  /*2b10*/  ISETP.GE.AND P3, PT, R10.reuse, R19, PT ;  /* 0x000000130a00720c */ /* 0x040fe40003f66270 */
[----:B------:R-:W-:Y:S02]  /*2b20*/  ISETP.GE.AND P1, PT, R10, R17, PT ;  /* 0x000000110a00720c */ /* 0x000fe40003f26270 */
[----:B------:R-:W-:Y:S01]  /*2b30*/  LOP3.LUT R10, R16, 0x30, RZ, 0xfc, !PT ;  /* 0x00000030100a7812 */ /* 0x000fe200078efcff */
[----:B------:R-:W2:Y:S01]  /*2b40*/  MUFU.TANH R97, R82 ;  /* 0x0000005200617308 */ /* 0x000ea20000002400 */
[----:B------:R-:W-:-:S02]  /*2b50*/  FSEL R130, R130, -INF , !P4 ;  /* 0xff80000082827808 */ /* 0x000fc40006000000 */
[----:B----4-:R-:W-:Y:S02]  /*2b60*/  FSEL R107, R107, -INF , !P2 ;  /* 0xff8000006b6b7808 */ /* 0x010fe40005000000 */
[----:B-1----:R-:W-:Y:S02]  /*2b70*/  FSEL R104, R104, -INF , !P5 ;  /* 0xff80000068687808 */ /* 0x002fe40006800000 */
[----:B------:R-:W-:Y:S01]  /*2b80*/  ISETP.GE.AND P4, PT, R14, R17, PT ;  /* 0x000000110e00720c */ /* 0x000fe20003f86270 */
[----:B------:R-:W1:Y:S01]  /*2b90*/  MUFU.TANH R95, R83 ;  /* 0x00000053005f7308 */ /* 0x000e620000002400 */
[C---:B------:R-:W-:Y:S02]  /*2ba0*/  ISETP.GE.AND P2, PT, R10.reuse, R19, PT ;  /* 0x000000130a00720c */ /* 0x040fe40003f46270 */
[----:B------:R-:W-:Y:S02]  /*2bb0*/  ISETP.GE.AND P5, PT, R10, R17, PT ;  /* 0x000000110a00720c */ /* 0x000fe40003fa6270 */
[----:B------:R-:W-:-:S02]  /*2bc0*/  LOP3.LUT R14, R16, 0x31, RZ, 0xfc, !PT ;  /* 0x00000031100e7812 */ /* 0x000fc400078efcff */
[----:B------:R-:W-:Y:S01]  /*2bd0*/  LOP3.LUT R10, R16, 0x38, RZ, 0xfc, !PT ;  /* 0x00000038100a7812 */ /* 0x000fe200078efcff */
[----:B------:R-:W4:Y:S01]  /*2be0*/  MUFU.TANH R96, R72 ;  /* 0x0000004800607308 */ /* 0x000f220000002400 */
[----:B-----5:R-:W-:Y:S02]  /*2bf0*/  FSEL R105, R105, -INF , !P4 ;  /* 0xff80000069697808 */ /* 0x020fe40006000000 */
[----:B------:R-:W-:Y:S02]  /*2c00*/  FSEL R102, R102, -INF , !P3 ;  /* 0xff80000066667808 */ /* 0x000fe40005800000 */
[----:B---3--:R-:W-:Y:S02]  /*2c10*/  FSEL R103, R103, -INF , !P1 ;  /* 0xff80000067677808 */ /* 0x008fe40004800000 */
[----:B------:R-:W-:Y:S01]  /*2c20*/  FSEL R99, R99, -INF , !P2 ;  /* 0xff80000063637808 */ /* 0x000fe20005000000 */
[----:B------:R-:W-:Y:S01]  /*2c30*/  MUFU.TANH R100, R73 ;  /* 0x0000004900647308 */ /* 0x000fe20000002400 */
[----:B------:R-:W-:Y:S01]  /*2c40*/  BAR.SYNC.DEFER_BLOCKING 0x0 ;  /* 0x0000000000007b1d */ /* 0x000fe20000010000 */
[----:B------:R-:W-:-:S02]  /*2c50*/  ISETP.GE.AND P4, PT, R14, R19, PT ;  /* 0x000000130e00720c */ /* 0x000fc40003f86270 */
[----:B------:R-:W-:Y:S02]  /*2c60*/  ISETP.GE.AND P3, PT, R14, R17, PT ;  /* 0x000000110e00720c */ /* 0x000fe40003f66270 */
[C---:B------:R-:W-:Y:S02]  /*2c70*/  ISETP.GE.AND P1, PT, R10.reuse, R19, PT ;  /* 0x000000130a00720c */ /* 0x040fe40003f26270 */
[----:B------:R-:W3:Y:S01]  /*2c80*/  MUFU.TANH R93, R74 ;  /* 0x0000004a005d7308 */ /* 0x000ee20000002400 */
[----:B------:R-:W-:Y:S02]  /*2c90*/  ISETP.GE.AND P2, PT, R10, R17, PT ;  /* 0x000000110a00720c */ /* 0x000fe40003f46270 */
[----:B------:R-:W-:Y:S02]  /*2ca0*/  LOP3.LUT R10, R16, 0x39, RZ, 0xfc, !PT ;  /* 0x00000039100a7812 */ /* 0x000fe400078efcff */
[----:B--2---:R-:W-:Y:S02]  /*2cb0*/  FSEL R97, R97, -INF , !P5 ;  /* 0xff80000061617808 */ /* 0x004fe40006800000 */
[----:B------:R-:W-:Y:S01]  /*2cc0*/  FSEL R98, R98, -INF , !P4 ;  /* 0xff80000062627808 */ /* 0x000fe20006000000 */
[----:B------:R-:W2:Y:S01]  /*2cd0*/  MUFU.TANH R92, R75 ;  /* 0x0000004b005c7308 */ /* 0x000ea20000002400 */
[----:B-1----:R-:W-:-:S02]  /*2ce0*/  FSEL R95, R95, -INF , !P3 ;  /* 0xff8000005f5f7808 */ /* 0x002fc40005800000 */
[----:B----4-:R-:W-:Y:S02]  /*2cf0*/  FSEL R96, R96, -INF , !P1 ;  /* 0xff80000060607808 */ /* 0x010fe40004800000 */
[-C--:B------:R-:W-:Y:S02]  /*2d00*/  ISETP.GE.AND P5, PT, R16, R19.reuse, PT ;  /* 0x000000131000720c */ /* 0x080fe40003fa6270 */
[----:B------:R-:W-:Y:S02]  /*2d10*/  ISETP.GE.AND P4, PT, R10, R19, PT ;  /* 0x000000130a00720c */ /* 0x000fe40003f86270 */
[-C--:B------:R-:W-:Y:S02]  /*2d20*/  ISETP.GE.AND P3, PT, R16, R17.reuse, PT ;  /* 0x000000111000720c */ /* 0x080fe40003f66270 */
[----:B------:R-:W-:Y:S02]  /*2d30*/  ISETP.GE.AND P1, PT, R10, R17, PT ;  /* 0x000000110a00720c */ /* 0x000fe40003f26270 */
[----:B---3--:R-:W-:-:S02]  /*2d40*/  FSEL R93, R93, -INF , !P2 ;  /* 0xff8000005d5d7808 */ /* 0x008fc40005000000 */
[----:B------:R-:W-:Y:S02]  /*2d50*/  FSEL R0, R0, -INF , !P5 ;  /* 0xff80000000007808 */ /* 0x000fe40006800000 */
[----:B------:R-:W-:Y:S02]  /*2d60*/  FSEL R100, R100, -INF , !P4 ;  /* 0xff80000064647808 */ /* 0x000fe40006000000 */
[----:B------:R-:W-:Y:S02]  /*2d70*/  FSEL R3, R3, -INF , !P3 ;  /* 0xff80000003037808 */ /* 0x000fe40005800000 */
[----:B--2---:R-:W-:Y:S01]  /*2d80*/  FSEL R92, R92, -INF , !P1 ;  /* 0xff8000005c5c7808 */ /* 0x004fe20004800000 */
        /* <DEDUP_REMOVED lines=62> */
.L_x_5132:
[----:B------:R-:W-:-:S04]  /*3170*/  IADD3 R2, -R2, RZ, RZ ;  /* 0x000000ff02027210 */ /* 0x000fc80007ffe1ff */
[----:B------:R-:W-:-:S07]  /*3180*/  SHF.R.S32.HI R7, RZ, 0x1f, R2 ;  /* 0x0000001fff077819 */ /* 0x000fce0000011402 */
.L_x_5133:
        /* <DEDUP_REMOVED lines=14> */
.L_x_5131:
        /* <DEDUP_REMOVED lines=28> */
[----:B------:R-:W-:Y:S02]  /*3430*/  LEA R109, R109, UR5, 0x1 ;  /* 0x000000056d6d7c11 */ /* 0x000fe4000f8e08ff */
[----:B------:R-:W-:Y:S02]  /*3440*/  FMNMX.FTZ R10, R100, R5, !PT ;  /* 0x00000005640a7209 */ /* 0x000fe40007810000 */
[----:B------:R-:W-:Y:S01]  /*3450*/  FMNMX.FTZ R5, R93, R6, !PT ;  /* 0x000000065d057209 */ /* 0x000fe20007810000 */
[----:B------:R-:W-:Y:S01]  /*3460*/  LDSM.16.MT88.4 R76, [R109+0x6000] ;  /* 0x006000006d4c783b */ /* 0x000fe20000004200 */
[----:B------:R-:W-:-:S02]  /*3470*/  IADD3 R108, R4, R109, RZ ;  /* 0x0000006d046c7210 */ /* 0x000fc40007ffe0ff */
[----:B------:R-:W-:Y:S01]  /*3480*/  FMNMX.FTZ R6, R92, R5, !PT ;  /* 0x000000055c067209 */ /* 0x000fe20007810000 */
[----:B------:R-:W1:Y:S04]  /*3490*/  SHFL.BFLY PT, R7, R10, 0x2, 0x1f ;  /* 0x0c401f000a077f89 */ /* 0x000e6800000e0000 */
[----:B------:R-:W2:Y:S04]  /*34a0*/  SHFL.BFLY PT, R5, R6, 0x2, 0x1f ;  /* 0x0c401f0006057f89 */ /* 0x000ea800000e0000 */
[----:B------:R-:W-:Y:S04]  /*34b0*/  LDSM.16.MT88.4 R68, [R108+0x6000] ;  /* 0x006000006c44783b */ /* 0x000fe80000004200 */
[----:B------:R-:W-:Y:S04]  /*34c0*/  LDSM.16.MT88.4 R60, [R109+0x7000] ;  /* 0x007000006d3c783b */ /* 0x000fe80000004200 */
[----:B------:R-:W-:Y:S04]  /*34d0*/  LDSM.16.MT88.4 R16, [R108+0x8000] ;  /* 0x008000006c10783b */ /* 0x000fe80000004200 */
[----:B------:R-:W-:Y:S01]  /*34e0*/  LDSM.16.MT88.4 R24, [R109+0x6400] ;  /* 0x006400006d18783b */ /* 0x000fe20000004200 */
[----:B-1----:R-:W-:-:S02]  /*34f0*/  FMNMX.FTZ R7, R10, R7, !PT ;  /* 0x000000070a077209 */ /* 0x002fc40007810000 */
[----:B--2---:R-:W-:-:S03]  /*3500*/  FMNMX.FTZ R5, R6, R5, !PT ;  /* 0x0000000506057209 */ /* 0x004fc60007810000 */
[----:B------:R-:W1:Y:S02]  /*3510*/  SHFL.BFLY PT, R2, R7, 0x1, 0x1f ;  /* 0x0c201f0007027f89 */ /* 0x000e6400000e0000 */
[----:B-1----:R-:W-:-:S04]  /*3520*/  FMNMX.FTZ R2, R7, R2, !PT ;  /* 0x0000000207027209 */ /* 0x002fc80007810000 */
        /* <DEDUP_REMOVED lines=17> */
[----:B------:R-:W2:Y:S08]  /*3640*/  MUFU.EX2 R87, R87 ;  /* 0x0000005700577308 */ /* 0x000eb00000000800 */
[----:B------:R-:W-:Y:S01]  /*3650*/  MUFU.EX2 R84, R84 ;  /* 0x0000005400547308 */ /* 0x000fe20000000800 */
[----:B-1----:R-:W-:-:S04]  /*3660*/  FMNMX.FTZ R0, R5, R0, !PT ;  /* 0x0000000005007209 */ /* 0x002fc80007810000 */
[C---:B------:R-:W-:Y:S01]  /*3670*/  FSETP.NEU.FTZ.AND P1, PT, R0.reuse, -INF , PT ;  /* 0xff8000000000780b */ /* 0x040fe20003f3d000 */
[----:B------:R-:W-:Y:S02]  /*3680*/  FMUL.FTZ R94, R0, UR4 ;  /* 0x00000004005e7c20 */ /* 0x000fe40008410000 */
[----:B------:R-:W1:Y:S01]  /*3690*/  MUFU.EX2 R35, R35 ;  /* 0x0000002300237308 */ /* 0x000e620000000800 */
[----:B--2---:R-:W-:Y:S01]  /*36a0*/  F2FP.BF16.F32.PACK_AB R48, R87, R88 ;  /* 0x000000585730723e */ /* 0x004fe200000010ff */
[----:B------:R-:W-:Y:S01]  /*36b0*/  FADD.FTZ R87, R88, R87 ;  /* 0x0000005758577221 */ /* 0x000fe20000010000 */
[----:B------:R-:W-:-:S05]  /*36c0*/  FSEL R94, R94, RZ, P1 ;  /* 0x000000ff5e5e7208 */ /* 0x000fca0000800000 */
        /* <DEDUP_REMOVED lines=9> */
[----:B------:R-:W-:Y:S01]  /*3760*/  LDSM.16.MT88.4 R8, [R108+0x7400] ;  /* 0x007400006c08783b */ /* 0x000fe20000004200 */
[----:B-1----:R-:W-:Y:S01]  /*3770*/  F2FP.BF16.F32.PACK_AB R50, R35, R84 ;  /* 0x000000542332723e */ /* 0x002fe200000010ff */
[--C-:B------:R-:W-:Y:S01]  /*3780*/  FFMA.FTZ R34, R41, UR4, -R94.reuse ;  /* 0x0000000429227c23 */ /* 0x100fe2000801085e */
[--C-:B------:R-:W-:Y:S01]  /*3790*/  FFMA.FTZ R31, R21, UR4, -R94.reuse ;  /* 0x00000004151f7c23 */ /* 0x100fe2000801085e */
[----:B------:R-:W1:Y:S01]  /*37a0*/  LDSM.16.MT88.4 R40, [R109+0x8000] ;  /* 0x008000006d28783b */ /* 0x000e620000004200 */
[--C-:B------:R-:W-:Y:S01]  /*37b0*/  FFMA.FTZ R97, R97, UR4, -R94.reuse ;  /* 0x0000000461617c23 */ /* 0x100fe2000801085e */
[--C-:B------:R-:W-:Y:S01]  /*37c0*/  FFMA.FTZ R100, R95, UR4, -R94.reuse ;  /* 0x000000045f647c23 */ /* 0x100fe2000801085e */
[----:B------:R-:W3:Y:S01]  /*37d0*/  MUFU.EX2 R90, R90 ;  /* 0x0000005a005a7308 */ /* 0x000ee20000000800 */
[----:B------:R-:W4:Y:S01]  /*37e0*/  LDSM.16.MT88.4 R12, [R108+0x6400] ;  /* 0x006400006c0c783b */ /* 0x000f220000004200 */
[--C-:B------:R-:W-:Y:S01]  /*37f0*/  FFMA.FTZ R93, R93, UR4, -R94.reuse ;  /* 0x000000045d5d7c23 */ /* 0x100fe2000801085e */
[----:B------:R-:W-:-:S02]  /*3800*/  FFMA.FTZ R132, R92, UR4, -R94 ;  /* 0x000000045c847c23 */ /* 0x000fc4000801085e */
[----:B------:R-:W-:Y:S03]  /*3810*/  LDSM.16.MT88.4 R20, [R109+0x7400] ;  /* 0x007400006d14783b */ /* 0x000fe60000004200 */
        /* <DEDUP_REMOVED lines=18> */
[----:B------:R-:W-:Y:S01]  /*3940*/  MUFU.EX2 R32, R32 ;  /* 0x0000002000207308 */ /* 0x000fe20000000800 */
[C---:B------:R-:W-:Y:S06]  /*3950*/  HMMA.16816.F32.BF16 R80, R48.reuse, R76, RZ ;  /* 0x0000004c3050723c */ /* 0x040fec00000418ff */
[----:B------:R-:W-:Y:S01]  /*3960*/  HMMA.16816.F32.BF16 R64, R48, R60, RZ ;  /* 0x0000003c3040723c */ /* 0x000fe200000418ff */
[----:B------:R-:W2:Y:S01]  /*3970*/  MUFU.EX2 R3, R3 ;  /* 0x0000000300037308 */ /* 0x000ea20000000800 */
[----:B---3--:R-:W-:Y:S01]  /*3980*/  F2FP.BF16.F32.PACK_AB R5, R31, R34 ;  /* 0x000000221f05723e */ /* 0x008fe200000010ff */
[----:B------:R-:W-:-:S03]  /*3990*/  FADD.FTZ R34, R34, R85 ;  /* 0x0000005522227221 */ /* 0x000fc60000010000 */
[C---:B-1----:R-:W-:Y:S01]  /*39a0*/  HMMA.16816.F32.BF16 R36, R48.reuse, R40, RZ ;  /* 0x000000283024723c */ /* 0x042fe200000418ff */
[----:B------:R-:W-:Y:S02]  /*39b0*/  FADD.FTZ R31, R31, R34 ;  /* 0x000000221f1f7221 */ /* 0x000fe40000010000 */
[----:B------:R-:W-:Y:S03]  /*39c0*/  MUFU.EX2 R99, R99 ;  /* 0x0000006300637308 */ /* 0x000fe60000000800 */
[C---:B------:R-:W-:Y:S05]  /*39d0*/  HMMA.16816.F32.BF16 R76, R48.reuse, R78, RZ ;  /* 0x0000004e304c723c */ /* 0x040fea00000418ff */
[----:B------:R-:W-:Y:S01]  /*39e0*/  MUFU.EX2 R98, R98 ;  /* 0x0000006200627308 */ /* 0x000fe20000000800 */
[----:B--2---:R-:W-:Y:S01]  /*39f0*/  F2FP.BF16.F32.PACK_AB R7, R3, R32 ;  /* 0x000000200307723e */ /* 0x004fe200000010ff */
[----:B------:R-:W-:Y:S01]  /*3a00*/  HMMA.16816.F32.BF16 R60, R48, R62, RZ ;  /* 0x0000003e303c723c */ /* 0x000fe200000418ff */
[----:B------:R-:W-:-:S04]  /*3a10*/  FADD.FTZ R32, R32, R31 ;  /* 0x0000001f20207221 */ /* 0x000fc80000010000 */
[----:B------:R-:W-:Y:S01]  /*3a20*/  FADD.FTZ R3, R3, R32 ;  /* 0x0000002003037221 */ /* 0x000fe20000010000 */
[C---:B------:R-:W-:Y:S01]  /*3a30*/  HMMA.16816.F32.BF16 R56, R4.reuse, R8, R56 ;  /* 0x000000080438723c */ /* 0x040fe20000041838 */
[----:B------:R-:W-:Y:S05]  /*3a40*/  MUFU.EX2 R96, R96 ;  /* 0x0000006000607308 */ /* 0x000fea0000000800 */
[----:B------:R-:W-:Y:S01]  /*3a50*/  HMMA.16816.F32.BF16 R52, R4, R10, R52 ;  /* 0x0000000a0434723c */ /* 0x000fe20000041834 */
[----:B------:R-:W1:Y:S02]  /*3a60*/  LDSM.16.MT88.4 R8, [R108+0x8400] ;  /* 0x008400006c08783b */ /* 0x000e640000004200 */
[----:B------:R-:W-:Y:S03]  /*3a70*/  MUFU.EX2 R135, R135 ;  /* 0x0000008700877308 */ /* 0x000fe60000000800 */
[C---:B------:R-:W-:Y:S05]  /*3a80*/  HMMA.16816.F32.BF16 R40, R48.reuse, R42, RZ ;  /* 0x0000002a3028723c */ /* 0x040fea00000418ff */
[----:B------:R-:W-:Y:S01]  /*3a90*/  MUFU.EX2 R97, R97 ;  /* 0x0000006100617308 */ /* 0x000fe20000000800 */
[C---:B------:R-:W-:Y:S06]  /*3aa0*/  HMMA.16816.F32.BF16 R44, R48.reuse, R16, RZ ;  /* 0x00000010302c723c */ /* 0x040fec00000418ff */
[----:B------:R-:W-:Y:S01]  /*3ab0*/  HMMA.16816.F32.BF16 R48, R48, R18, RZ ;  /* 0x000000123030723c */ /* 0x000fe200000418ff */
[----:B------:R-:W-:Y:S01]  /*3ac0*/  LDSM.16.MT88.4 R16, [R109+0x7800] ;  /* 0x007800006d10783b */ /* 0x000fe20000004200 */
[----:B------:R-:W-:Y:S04]  /*3ad0*/  MUFU.EX2 R100, R100 ;  /* 0x0000006400647308 */ /* 0x000fe80000000800 */
[C---:B----4-:R-:W-:Y:S04]  /*3ae0*/  HMMA.16816.F32.BF16 R72, R4.reuse, R12, R72 ;  /* 0x0000000c0448723c */ /* 0x050fe80000041848 */
[----:B------:R-:W-:Y:S02]  /*3af0*/  MUFU.EX2 R93, R93 ;  /* 0x0000005d005d7308 */ /* 0x000fe40000000800 */
[C---:B------:R-:W-:Y:S01]  /*3b00*/  HMMA.16816.F32.BF16 R68, R4.reuse, R14, R68 ;  /* 0x0000000e0444723c */ /* 0x040fe20000041844 */
[----:B------:R-:W2:Y:S05]  /*3b10*/  LDSM.16.MT88.4 R12, [R109+0x8400] ;  /* 0x008400006d0c783b */ /* 0x000eaa0000004200 */
[C---:B------:R-:W-:Y:S01]  /*3b20*/  HMMA.16816.F32.BF16 R80, R4.reuse, R24, R80 ;  /* 0x000000180450723c */ /* 0x040fe20000041850 */
[----:B------:R-:W-:Y:S05]  /*3b30*/  MUFU.EX2 R132, R132 ;  /* 0x0000008400847308 */ /* 0x000fea0000000800 */
[----:B-1----:R-:W-:Y:S01]  /*3b40*/  HMMA.16816.F32.BF16 R44, R4, R8, R44 ;  /* 0x00000008042c723c */ /* 0x002fe2000004182c */
[--C-:B------:R-:W-:Y:S01]  /*3b50*/  FFMA.FTZ R24, R131, UR4, -R94.reuse ;  /* 0x0000000483187c23 */ /* 0x100fe2000801085e */
[----:B------:R-:W-:-:S04]  /*3b60*/  FFMA.FTZ R25, R103, UR4, -R94 ;  /* 0x0000000467197c23 */ /* 0x000fc8000801085e */
[C---:B------:R-:W-:Y:S01]  /*3b70*/  HMMA.16816.F32.BF16 R48, R4.reuse, R10, R48 ;  /* 0x0000000a0430723c */ /* 0x040fe20000041830 */
[----:B------:R-:W1:Y:S01]  /*3b80*/  LDSM.16.MT88.4 R8, [R108+0x6800] ;  /* 0x006800006c08783b */ /* 0x000e620000004200 */
[----:B------:R-:W-:Y:S04]  /*3b90*/  MUFU.EX2 R24, R24 ;  /* 0x0000001800187308 */ /* 0x000fe80000000800 */
[C---:B------:R-:W-:Y:S04]  /*3ba0*/  HMMA.16816.F32.BF16 R76, R4.reuse, R26, R76 ;  /* 0x0000001a044c723c */ /* 0x040fe8000004184c */
[----:B------:R-:W-:Y:S02]  /*3bb0*/  MUFU.EX2 R25, R25 ;  /* 0x0000001900197308 */ /* 0x000fe40000000800 */
[----:B------:R-:W-:Y:S01]  /*3bc0*/  HMMA.16816.F32.BF16 R64, R4, R20, R64 ;  /* 0x000000140440723c */ /* 0x000fe20000041840 */
[--C-:B------:R-:W-:Y:S01]  /*3bd0*/  FFMA.FTZ R27, R107, UR4, -R94.reuse ;  /* 0x000000046b1b7c23 */ /* 0x100fe2000801085e */
[----:B------:R-:W-:-:S04]  /*3be0*/  FFMA.FTZ R26, R105, UR4, -R94 ;  /* 0x00000004691a7c23 */ /* 0x000fc8000801085e */
[C---:B------:R-:W-:Y:S01]  /*3bf0*/  HMMA.16816.F32.BF16 R60, R4.reuse, R22, R60 ;  /* 0x00000016043c723c */ /* 0x040fe2000004183c */
[--C-:B------:R-:W-:Y:S01]  /*3c00*/  FFMA.FTZ R21, R104, UR4, -R101.reuse ;  /* 0x0000000468157c23 */ /* 0x100fe20008010865 */
[--C-:B------:R-:W-:Y:S01]  /*3c10*/  FFMA.FTZ R20, R102, UR4, -R101.reuse ;  /* 0x0000000466147c23 */ /* 0x100fe20008010865 */
[----:B------:R-:W3:Y:S03]  /*3c20*/  MUFU.EX2 R27, R27 ;  /* 0x0000001b001b7308 */ /* 0x000ee60000000800 */
[----:B--2---:R-:W-:Y:S01]  /*3c30*/  HMMA.16816.F32.BF16 R36, R4, R12, R36 ;  /* 0x0000000c0424723c */ /* 0x004fe20000041824 */
[--C-:B------:R-:W-:Y:S01]  /*3c40*/  FFMA.FTZ R23, R130, UR4, -R101.reuse ;  /* 0x0000000482177c23 */ /* 0x100fe20008010865 */
[----:B------:R-:W-:-:S03]  /*3c50*/  FFMA.FTZ R22, R106, UR4, -R101 ;  /* 0x000000046a167c23 */ /* 0x000fc60008010865 */
[----:B------:R-:W-:Y:S01]  /*3c60*/  MUFU.EX2 R21, R21 ;  /* 0x0000001500157308 */ /* 0x000fe20000000800 */
[----:B------:R-:W-:Y:S01]  /*3c70*/  HMMA.16816.F32.BF16 R40, R4, R14, R40 ;  /* 0x0000000e0428723c */ /* 0x000fe20000041828 */
[----:B------:R-:W2:Y:S06]  /*3c80*/  LDSM.16.MT88.4 R12, [R109+0x6800] ;  /* 0x006800006d0c783b */ /* 0x000eac0000004200 */
[----:B------:R-:W-:Y:S01]  /*3c90*/  MUFU.EX2 R23, R23 ;  /* 0x0000001700177308 */ /* 0x000fe20000000800 */
[----:B---3--:R-:W-:Y:S01]  /*3ca0*/  F2FP.BF16.F32.PACK_AB R5, R27, R24 ;  /* 0x000000181b05723e */ /* 0x008fe200000010ff */
[----:B------:R-:W-:-:S04]  /*3cb0*/  FADD.FTZ R24, R24, R3 ;  /* 0x0000000318187221 */ /* 0x000fc80000010000 */
[----:B------:R-:W-:Y:S02]  /*3cc0*/  FADD.FTZ R27, R27, R24 ;  /* 0x000000181b1b7221 */ /* 0x000fe40000010000 */
[----:B------:R-:W3:Y:S08]  /*3cd0*/  MUFU.EX2 R22, R22 ;  /* 0x0000001600167308 */ /* 0x000ef00000000800 */
[----:B------:R-:W4:Y:S08]  /*3ce0*/  MUFU.EX2 R20, R20 ;  /* 0x0000001400147308 */ /* 0x000f300000000800 */
[----:B------:R-:W5:Y:S01]  /*3cf0*/  MUFU.EX2 R26, R26 ;  /* 0x0000001a001a7308 */ /* 0x000f620000000800 */
[----:B---3--:R-:W-:-:S02]  /*3d00*/  F2FP.BF16.F32.PACK_AB R4, R22, R23 ;  /* 0x000000171604723e */ /* 0x008fc400000010ff */
[----:B----4-:R-:W-:Y:S02]  /*3d10*/  F2FP.BF16.F32.PACK_AB R6, R20, R21 ;  /* 0x000000151406723e */ /* 0x010fe400000010ff */
[----:B-----5:R-:W-:Y:S01]  /*3d20*/  F2FP.BF16.F32.PACK_AB R7, R25, R26 ;  /* 0x0000001a1907723e */ /* 0x020fe200000010ff */
[----:B------:R-:W-:-:S04]  /*3d30*/  FADD.FTZ R26, R26, R27 ;  /* 0x0000001b1a1a7221 */ /* 0x000fc80000010000 */
        /* <DEDUP_REMOVED lines=19> */
[----:B------:R-:W-:-:S02]  /*3e70*/  F2FP.BF16.F32.PACK_AB R4, R98, R99 ;  /* 0x000000636204723e */ /* 0x000fc400000010ff */
        /* <DEDUP_REMOVED lines=29> */
[----:B------:R-:W-:-:S04]  /*4050*/  FADD.FTZ R22, R22, R23 ;  /* 0x0000001716167221 */ /* 0x000fc80000010000 */
[----:B------:R-:W-:-:S04]  /*4060*/  FADD.FTZ R21, R21, R22 ;  /* 0x0000001615157221 */ /* 0x000fc80000010000 */
[----:B------:R-:W-:-:S04]  /*4070*/  FADD.FTZ R20, R20, R21 ;  /* 0x0000001514147221 */ /* 0x000fc80000010000 */
[----:B------:R-:W-:-:S04]  /*4080*/  FADD.FTZ R99, R99, R20 ;  /* 0x0000001463637221 */ /* 0x000fc80000010000 */
[----:B------:R-:W-:-:S04]  /*4090*/  FADD.FTZ R99, R98, R99 ;  /* 0x0000006362637221 */ /* 0x000fc80000010000 */
[----:B------:R-:W-:-:S04]  /*40a0*/  FADD.FTZ R96, R96, R99 ;  /* 0x0000006360607221 */ /* 0x000fc80000010000 */
[----:B------:R-:W-:Y:S01]  /*40b0*/  FADD.FTZ R135, R135, R96 ;  /* 0x0000006087877221 */ /* 0x000fe20000010000 */
[----:B------:R-:W-:Y:S06]  /*40c0*/  @!P0 BRA `(.L_x_5134) ;  /* 0x0000002400888947 */ /* 0x000fec0003800000 */
        /* <DEDUP_REMOVED lines=13> */
.L_x_5138:
        /* <DEDUP_REMOVED lines=66> */
.L_x_5135:
[C---:B------:R-:W-:Y:S04]  /*45c0*/  LEA R126, P0, R10.reuse, R126, 0x1 ;  /* 0x0000007e0a7e7211 */ /* 0x040fe800078008ff */
[----:B------:R-:W-:Y:S02]  /*45d0*/  LEA.HI.X R120, R10, R120, R3, 0x1, P0 ;  /* 0x000000780a787211 */ /* 0x000fe400000f0c03 */
[----:B------:R-:W-:Y:S02]  /*45e0*/  IADD3 R2, P0, R126, UR10, RZ ;  /* 0x0000000a7e027c10 */ /* 0x000fe4000ff1e0ff */
[----:B------:R-:W-:Y:S02]  /*45f0*/  MOV R127, R120 ;  /* 0x00000078007f7202 */ /* 0x000fe40000000f00 */
[----:B------:R-:W-:Y:S02]  /*4600*/  IADD3.X R3, R120, UR8, RZ, P0, !PT ;  /* 0x0000000878037c10 */ /* 0x000fe400087fe4ff */
[----:B------:R-:W-:Y:S01]  /*4610*/  ISETP.GT.AND P0, PT, R133, R114, PT ;  /* 0x000000728500720c */ /* 0x000fe20003f04270 */
[----:B------:R-:W-:Y:S01]  /*4620*/  @!PT LDS RZ, [RZ] ;  /* 0x00000000fffff984 */ /* 0x000fe20000000800 */
[----:B------:R-:W-:Y:S01]  /*4630*/  @!PT LDS RZ, [RZ] ;  /* 0x00000000fffff984 */ /* 0x000fe20000000800 */
[----:B------:R-:W-:Y:S01]  /*4640*/  @!PT LDS RZ, [RZ] ;  /* 0x00000000fffff984 */ /* 0x000fe20000000800 */
        /* <DEDUP_REMOVED lines=11> */
[----:B------:R-:W0:Y:S01]  /*4700*/  LDGDEPBAR ;  /* 0x00000000000079af */ /* 0x000e220000000000 */
[C---:B---3--:R-:W-:Y:S06]  /*4710*/  HMMA.16816.F32.BF16 R4, R88.reuse, R92, RZ ;  /* 0x0000005c5804723c */ /* 0x048fec00000418ff */
[C---:B------:R-:W-:Y:S01]  /*4720*/  HMMA.16816.F32.BF16 R8, R88.reuse, R94, RZ ;  /* 0x0000005e5808723c */ /* 0x040fe200000418ff */
[----:B------:R-:W-:Y:S05]  /*4730*/  LDSM.16.M88.4 R92, [R111] ;  /* 0x000000006f5c783b */ /* 0x000fea0000000200 */
[C---:B----4-:R-:W-:Y:S06]  /*4740*/  HMMA.16816.F32.BF16 R12, R88.reuse, R96, RZ ;  /* 0x00000060580c723c */ /* 0x050fec00000418ff */
[C---:B------:R-:W-:Y:S01]  /*4750*/  HMMA.16816.F32.BF16 R16, R88.reuse, R98, RZ ;  /* 0x000000625810723c */ /* 0x040fe200000418ff */
[----:B------:R-:W3:Y:S05]  /*4760*/  LDSM.16.M88.4 R96, [R110] ;  /* 0x000000006e60783b */ /* 0x000eea0000000200 */
[C---:B-----5:R-:W-:Y:S06]  /*4770*/  HMMA.16816.F32.BF16 R20, R88.reuse, R100, RZ ;  /* 0x000000645814723c */ /* 0x060fec00000418ff */
[C---:B------:R-:W-:Y:S06]  /*4780*/  HMMA.16816.F32.BF16 R24, R88.reuse, R102, RZ ;  /* 0x000000665818723c */ /* 0x040fec00000418ff */
[C---:B-1----:R-:W-:Y:S06]  /*4790*/  HMMA.16816.F32.BF16 R28, R88.reuse, R104, RZ ;  /* 0x00000068581c723c */ /* 0x042fec00000418ff */
[----:B------:R-:W-:Y:S01]  /*47a0*/  HMMA.16816.F32.BF16 R32, R88, R106, RZ ;  /* 0x0000006a5820723c */ /* 0x000fe200000418ff */
[----:B------:R-:W1:Y:S05]  /*47b0*/  LDSM.16.M88.4 R88, [R110+0x400] ;  /* 0x000400006e58783b */ /* 0x000e6a0000000200 */
[C---:B---3--:R-:W-:Y:S06]  /*47c0*/  HMMA.16816.F32.BF16 R4, R92.reuse, R96, R4 ;  /* 0x000000605c04723c */ /* 0x048fec0000041804 */
[C---:B------:R-:W-:Y:S01]  /*47d0*/  HMMA.16816.F32.BF16 R8, R92.reuse, R98, R8 ;  /* 0x000000625c08723c */ /* 0x040fe20000041808 */
[----:B------:R-:W3:Y:S05]  /*47e0*/  LDSM.16.M88.4 R96, [R110+0x800] ;  /* 0x000800006e60783b */ /* 0x000eea0000000200 */
        /* <DEDUP_REMOVED lines=8> */
[----:B------:R-:W1:Y:S06]  /*4870*/  LDSM.16.M88.4 R88, [R112+0x1000] ;  /* 0x001000007058783b */ /* 0x000e6c0000000200 */
[----:B------:R-:W3:Y:S01]  /*4880*/  LDSM.16.M88.4 R92, [R112+0x1400] ;  /* 0x00140000705c783b */ /* 0x000ee20000000200 */
[C---:B-1----:R-:W-:Y:S06]  /*4890*/  HMMA.16816.F32.BF16 R4, R96.reuse, R88, R4 ;  /* 0x000000586004723c */ /* 0x042fec0000041804 */
[C---:B------:R-:W-:Y:S01]  /*48a0*/  HMMA.16816.F32.BF16 R8, R96.reuse, R90, R8 ;  /* 0x0000005a6008723c */ /* 0x040fe20000041808 */
[----:B------:R-:W1:Y:S05]  /*48b0*/  LDSM.16.M88.4 R88, [R112+0x1800] ;  /* 0x001800007058783b */ /* 0x000e6a0000000200 */
[C---:B---3--:R-:W-:Y:S06]  /*48c0*/  HMMA.16816.F32.BF16 R12, R96.reuse, R92, R12 ;  /* 0x0000005c600c723c */ /* 0x048fec000004180c */
[C---:B------:R-:W-:Y:S01]  /*48d0*/  HMMA.16816.F32.BF16 R16, R96.reuse, R94, R16 ;  /* 0x0000005e6010723c */ /* 0x040fe20000041810 */
[----:B------:R-:W3:Y:S05]  /*48e0*/  LDSM.16.M88.4 R92, [R112+0x1c00] ;  /* 0x001c0000705c783b */ /* 0x000eea0000000200 */
[C---:B-1----:R-:W-:Y:S06]  /*48f0*/  HMMA.16816.F32.BF16 R20, R96.reuse, R88, R20 ;  /* 0x000000586014723c */ /* 0x042fec0000041814 */
[C---:B------:R-:W-:Y:S01]  /*4900*/  HMMA.16816.F32.BF16 R24, R96.reuse, R90, R24 ;  /* 0x0000005a6018723c */ /* 0x040fe20000041818 */
[----:B------:R-:W-:Y:S05]  /*4910*/  LDSM.16.M88.4 R88, [R111+0x1000] ;  /* 0x001000006f58783b */ /* 0x000fea0000000200 */
[C---:B---3--:R-:W-:Y:S06]  /*4920*/  HMMA.16816.F32.BF16 R28, R96.reuse, R92, R28 ;  /* 0x0000005c601c723c */ /* 0x048fec000004181c */
        /* <DEDUP_REMOVED lines=34> */
[----:B------:R-:W3:Y:S01]  /*4b50*/  LDSM.16.M88.4 R96, [R110+0x2c00] ;  /* 0x002c00006e60783b */ /* 0x000ee20000000200 */
[----:B------:R-:W-:Y:S04]  /*4b60*/  DEPBAR.LE SB0, 0x0 ;  /* 0x000080000000791a */ /* 0x000fe80000000000 */
[----:B------:R-:W-:Y:S01]  /*4b70*/  FMUL.FTZ R159, R4, UR11 ;  /* 0x0000000b049f7c20 */ /* 0x000fe20008410000 */
[----:B------:R-:W-:Y:S01]  /*4b80*/  FMUL.FTZ R157, R5, UR11 ;  /* 0x0000000b059d7c20 */ /* 0x000fe20008410000 */
[----:B------:R-:W-:Y:S03]  /*4b90*/  FMUL.FTZ R156, R6, UR11 ;  /* 0x0000000b069c7c20 */ /* 0x000fe60008410000 */
[----:B------:R-:W-:Y:S01]  /*4ba0*/  FMUL.FTZ R160, R7, UR11 ;  /* 0x0000000b07a07c20 */ /* 0x000fe20008410000 */
[----:B------:R-:W4:Y:S01]  /*4bb0*/  MUFU.TANH R159, R159 ;  /* 0x0000009f009f7308 */ /* 0x000f220000002400 */
[----:B------:R-:W-:Y:S01]  /*4bc0*/  BAR.SYNC.DEFER_BLOCKING 0x0 ;  /* 0x0000000000007b1d */ /* 0x000fe20000010000 */
        /* <DEDUP_REMOVED lines=12> */
[----:B------:R-:W-:Y:S04]  /*4c90*/  FMUL.FTZ R148, R19, UR11 ;  /* 0x0000000b13947c20 */ /* 0x000fe80008410000 */
[----:B------:R-:W2:Y:S01]  /*4ca0*/  MUFU.TANH R156, R156 ;  /* 0x0000009c009c7308 */ /* 0x000ea20000002400 */
[C---:B-1----:R-:W-:Y:S06]  /*4cb0*/  HMMA.16816.F32.BF16 R20, R88.reuse, R92, R20 ;  /* 0x0000005c5814723c */ /* 0x042fec0000041814 */
[C---:B------:R-:W-:Y:S03]  /*4cc0*/  HMMA.16816.F32.BF16 R24, R88.reuse, R94, R24 ;  /* 0x0000005e5818723c */ /* 0x040fe60000041818 */
[----:B------:R-:W1:Y:S03]  /*4cd0*/  MUFU.TANH R160, R160 ;  /* 0x000000a000a07308 */ /* 0x000e660000002400 */
[C---:B---3--:R-:W-:Y:S07]  /*4ce0*/  HMMA.16816.F32.BF16 R28, R88.reuse, R96, R28 ;  /* 0x00000060581c723c */ /* 0x048fee000004181c */
[----:B------:R-:W3:Y:S01]  /*4cf0*/  MUFU.TANH R163, R163 ;  /* 0x000000a300a37308 */ /* 0x000ee20000002400 */
[----:B------:R-:W-:Y:S09]  /*4d00*/  HMMA.16816.F32.BF16 R32, R88, R98, R32 ;  /* 0x000000625820723c */ /* 0x000ff20000041820 */
        /* <DEDUP_REMOVED lines=18> */
[----:B--2---:R-:W-:Y:S05]  /*4e30*/  FMUL.FTZ R3, R35, UR11 ;  /* 0x0000000b23037c20 */ /* 0x004fea0008410000 */
        /* <DEDUP_REMOVED lines=25> */
[----:B------:R-:W-:Y:S02]  /*4fd0*/  MOV R10, UR6 ;  /* 0x00000006000a7c02 */ /* 0x000fe40008000f00 */
        /* <DEDUP_REMOVED lines=63> */
.L_x_5137:
        /* <DEDUP_REMOVED lines=14> */
.L_x_5136:
[----:B------:R-:W-:Y:S01]  /*54b0*/  FMNMX.FTZ R0, R159, R87, !PT ;  /* 0x000000579f007209 */ /* 0x000fe20007810000 */
        /* <DEDUP_REMOVED lines=125> */
[----:B------:R-:W3:Y:S01]  /*5c90*/  MUFU.EX2 R89, R89 ;  /* 0x0000005900597308 */ /* 0x000ee20000000800 */
[--C-:B------:R-:W-:Y:S01]  /*5ca0*/  FFMA.FTZ R138, R140, UR4, -R93.reuse ;  /* 0x000000048c8a7c23 */ /* 0x100fe2000801085d */
[--C-:B------:R-:W-:Y:S01]  /*5cb0*/  FFMA.FTZ R127, R127, UR4, -R93.reuse ;  /* 0x000000047f7f7c23 */ /* 0x100fe2000801085d */
[--C-:B------:R-:W-:Y:S01]  /*5cc0*/  FFMA.FTZ R134, R134, UR4, -R93.reuse ;  /* 0x0000000486867c23 */ /* 0x100fe2000801085d */
[--C-:B------:R-:W-:Y:S01]  /*5cd0*/  FFMA.FTZ R84, R84, UR4, -R93.reuse ;  /* 0x0000000454547c23 */ /* 0x100fe2000801085d */
[--C-:B------:R-:W-:Y:S01]  /*5ce0*/  FFMA.FTZ R140, R146, UR4, -R106.reuse ;  /* 0x00000004928c7c23 */ /* 0x100fe2000801086a */
[----:B------:R-:W-:Y:S01]  /*5cf0*/  LDSM.16.MT88.4 R68, [R108+0x6c00] ;  /* 0x006c00006c44783b */ /* 0x000fe20000004200 */
[----:B------:R-:W-:Y:S03]  /*5d00*/  FFMA.FTZ R93, R3, UR4, -R93 ;  /* 0x00000004035d7c23 */ /* 0x000fe6000801085d */
[----:B------:R-:W5:Y:S01]  /*5d10*/  MUFU.EX2 R92, R92 ;  /* 0x0000005c005c7308 */ /* 0x000f620000000800 */
[----:B----4-:R-:W-:Y:S01]  /*5d20*/  F2FP.BF16.F32.PACK_AB R82, R88, R91 ;  /* 0x0000005b5852723e */ /* 0x010fe200000010ff */
[--C-:B------:R-:W-:Y:S01]  /*5d30*/  FFMA.FTZ R143, R143, UR4, -R106.reuse ;  /* 0x000000048f8f7c23 */ /* 0x100fe2000801086a */
[--C-:B------:R-:W-:Y:S01]  /*5d40*/  FFMA.FTZ R145, R145, UR4, -R106.reuse ;  /* 0x0000000491917c23 */ /* 0x100fe2000801086a */
[----:B------:R-:W-:Y:S01]  /*5d50*/  FFMA.FTZ R106, R147, UR4, -R106 ;  /* 0x00000004936a7c23 */ /* 0x000fe2000801086a */
[----:B------:R-:W-:Y:S01]  /*5d60*/  FFMA.FTZ R103, R86, R135, R103 ;  /* 0x0000008756677223 */ /* 0x000fe20000010067 */
[----:B------:R-:W-:Y:S01]  /*5d70*/  FFMA.FTZ R96, R85, R132, R96 ;  /* 0x0000008455607223 */ /* 0x000fe20000010060 */
[----:B------:R-:W-:Y:S03]  /*5d80*/  ISETP.GT.AND P0, PT, R133, R114, PT ;  /* 0x000000728500720c */ /* 0x000fe60003f04270 */
[----:B------:R-:W-:Y:S01]  /*5d90*/  MUFU.EX2 R98, R98 ;  /* 0x0000006200627308 */ /* 0x000fe20000000800 */
[----:B------:R-:W-:Y:S01]  /*5da0*/  FADD.FTZ R94, R94, R103 ;  /* 0x000000675e5e7221 */ /* 0x000fe20000010000 */
[----:B------:R-:W-:Y:S03]  /*5db0*/  FADD.FTZ R96, R90, R96 ;  /* 0x000000605a607221 */ /* 0x000fe60000010000 */
[----:B------:R-:W-:Y:S01]  /*5dc0*/  FADD.FTZ R103, R91, R94 ;  /* 0x0000005e5b677221 */ /* 0x000fe20000010000 */
[----:B---3--:R-:W-:Y:S04]  /*5dd0*/  FADD.FTZ R3, R89, R96 ;  /* 0x0000006059037221 */ /* 0x008fe80000010000 */
[----:B------:R-:W3:Y:S01]  /*5de0*/  MUFU.EX2 R95, R95 ;  /* 0x0000005f005f7308 */ /* 0x000ee20000000800 */
[----:B-----5:R-:W-:Y:S01]  /*5df0*/  F2FP.BF16.F32.PACK_AB R83, R92, R89 ;  /* 0x000000595c53723e */ /* 0x020fe200000010ff */
[----:B------:R-:W-:Y:S01]  /*5e00*/  FADD.FTZ R103, R88, R103 ;  /* 0x0000006758677221 */ /* 0x000fe20000010000 */
[----:B------:R-:W-:Y:S01]  /*5e10*/  FADD.FTZ R92, R92, R3 ;  /* 0x000000035c5c7221 */ /* 0x000fe20000010000 */
[----:B------:R-:W-:Y:S04]  /*5e20*/  IADD3 R3, R133, -0x1, RZ ;  /* 0xffffffff85037810 */ /* 0x000fe80007ffe0ff */
[C---:B------:R-:W-:Y:S02]  /*5e30*/  HMMA.16816.F32.BF16 R4, R80.reuse, R12, R4 ;  /* 0x0000000c5004723c */ /* 0x040fe40000041804 */
[----:B------:R-:W-:Y:S03]  /*5e40*/  MUFU.EX2 R107, R107 ;  /* 0x0000006b006b7308 */ /* 0x000fe60000000800 */
[----:B------:R-:W-:Y:S01]  /*5e50*/  MOV R133, R3 ;  /* 0x0000000300857202 */ /* 0x000fe20000000f00 */
        /* <DEDUP_REMOVED lines=11> */
[C---:B------:R-:W-:Y:S03]  /*5f10*/  FMUL.FTZ R21, R86.reuse, R65 ;  /* 0x0000004156157220 */ /* 0x040fe60000410000 */
[C---:B------:R-:W-:Y:S01]  /*5f20*/  FMUL.FTZ R22, R85.reuse, R66 ;  /* 0x0000004255167220 */ /* 0x040fe20000410000 */
[C---:B------:R-:W-:Y:S01]  /*5f30*/  FMUL.FTZ R23, R85.reuse, R67 ;  /* 0x0000004355177220 */ /* 0x040fe20000410000 */
[----:B------:R-:W-:Y:S06]  /*5f40*/  MUFU.EX2 R105, R105 ;  /* 0x0000006900697308 */ /* 0x000fec0000000800 */
[C---:B------:R-:W-:Y:S04]  /*5f50*/  HMMA.16816.F32.BF16 R20, R80.reuse, R28, R20 ;  /* 0x0000001c5014723c */ /* 0x040fe80000041814 */
[----:B------:R-:W-:Y:S02]  /*5f60*/  MUFU.EX2 R137, R137 ;  /* 0x0000008900897308 */ /* 0x000fe40000000800 */
[C---:B------:R-:W-:Y:S08]  /*5f70*/  HMMA.16816.F32.BF16 R24, R80.reuse, R30, R24 ;  /* 0x0000001e5018723c */ /* 0x040ff00000041818 */
[----:B------:R-:W4:Y:S03]  /*5f80*/  MUFU.EX2 R100, R100 ;  /* 0x0000006400647308 */ /* 0x000f260000000800 */
        /* <DEDUP_REMOVED lines=9> */
[----:B------:R-:W-:Y:S05]  /*6020*/  LDSM.16.MT88.4 R60, [R108+0x6800] ;  /* 0x006800006c3c783b */ /* 0x000fea0000004200 */
[C---:B-1----:R-:W-:Y:S03]  /*6030*/  HMMA.16816.F32.BF16 R36, R80.reuse, R52, R36 ;  /* 0x000000345024723c */ /* 0x042fe60000041824 */
[----:B------:R-:W-:Y:S03]  /*6040*/  MUFU.EX2 R138, R138 ;  /* 0x0000008a008a7308 */ /* 0x000fe60000000800 */
[C---:B------:R-:W-:Y:S01]  /*6050*/  HMMA.16816.F32.BF16 R40, R80.reuse, R54, R40 ;  /* 0x000000365028723c */ /* 0x040fe20000041828 */
[----:B------:R-:W1:Y:S06]  /*6060*/  LDSM.16.MT88.4 R52, [R108+0x8000] ;  /* 0x008000006c34783b */ /* 0x000e6c0000004200 */
[----:B------:R-:W-:Y:S10]  /*6070*/  MUFU.EX2 R99, R99 ;  /* 0x0000006300637308 */ /* 0x000ff40000000800 */
[----:B------:R-:W2:Y:S10]  /*6080*/  MUFU.EX2 R104, R104 ;  /* 0x0000006800687308 */ /* 0x000eb40000000800 */
[----:B------:R-:W-:Y:S10]  /*6090*/  MUFU.EX2 R102, R102 ;  /* 0x0000006600667308 */ /* 0x000ff40000000800 */
[----:B------:R-:W5:Y:S10]  /*60a0*/  MUFU.EX2 R101, R101 ;  /* 0x0000006500657308 */ /* 0x000f740000000800 */
[----:B------:R-:W-:Y:S01]  /*60b0*/  MUFU.EX2 R86, R143 ;  /* 0x0000008f00567308 */ /* 0x000fe20000000800 */
[C---:B-1----:R-:W-:Y:S09]  /*60c0*/  HMMA.16816.F32.BF16 R44, R80.reuse, R52, R44 ;  /* 0x00000034502c723c */ /* 0x042ff2000004182c */
[----:B------:R-:W1:Y:S01]  /*60d0*/  MUFU.EX2 R135, R145 ;  /* 0x0000009100877308 */ /* 0x000e620000000800 */
[----:B------:R-:W-:Y:S09]  /*60e0*/  HMMA.16816.F32.BF16 R48, R80, R54, R48 ;  /* 0x000000365030723c */ /* 0x000ff20000041830 */
[----:B------:R-:W-:Y:S02]  /*60f0*/  MUFU.EX2 R127, R127 ;  /* 0x0000007f007f7308 */ /* 0x000fe40000000800 */
[----:B---3--:R-:W-:Y:S01]  /*6100*/  F2FP.BF16.F32.PACK_AB R52, R95, R98 ;  /* 0x000000625f34723e */ /* 0x008fe200000010ff */
[----:B------:R-:W-:Y:S01]  /*6110*/  FADD.FTZ R98, R98, R103 ;  /* 0x0000006762627221 */ /* 0x000fe20000010000 */
[----:B----4-:R-:W-:Y:S01]  /*6120*/  F2FP.BF16.F32.PACK_AB R53, R100, R97 ;  /* 0x000000616435723e */ /* 0x010fe200000010ff */
[----:B------:R-:W-:Y:S01]  /*6130*/  FADD.FTZ R97, R97, R92 ;  /* 0x0000005c61617221 */ /* 0x000fe20000010000 */
[----:B--2---:R-:W-:Y:S04]  /*6140*/  F2FP.BF16.F32.PACK_AB R54, R104, R99 ;  /* 0x000000636836723e */ /* 0x004fe800000010ff */
[----:B------:R-:W2:Y:S01]  /*6150*/  MUFU.EX2 R134, R134 ;  /* 0x0000008600867308 */ /* 0x000ea20000000800 */
[----:B-----5:R-:W-:Y:S01]  /*6160*/  F2FP.BF16.F32.PACK_AB R55, R101, R102 ;  /* 0x000000666537723e */ /* 0x020fe200000010ff */
        /* <DEDUP_REMOVED lines=11> */
[----:B------:R-:W-:Y:S03]  /*6220*/  FADD.FTZ R104, R104, R99 ;  /* 0x0000006368687221 */ /* 0x000fe60000010000 */
[----:B------:R-:W-:Y:S05]  /*6230*/  FADD.FTZ R101, R101, R102 ;  /* 0x0000006665657221 */ /* 0x000fea0000010000 */
        /* <DEDUP_REMOVED lines=21> */
[C---:B------:R-:W-:Y:S01]  /*6390*/  F2FP.BF16.F32.PACK_AB R53, R105.reuse, R142 ;  /* 0x0000008e6935723e */ /* 0x040fe200000010ff */
[----:B------:R-:W-:Y:S01]  /*63a0*/  FADD.FTZ R142, R142, R101 ;  /* 0x000000658e8e7221 */ /* 0x000fe20000010000 */
[----:B------:R-:W-:Y:S01]  /*63b0*/  F2FP.BF16.F32.PACK_AB R54, R136, R137 ;  /* 0x000000898836723e */ /* 0x000fe200000010ff */
[----:B------:R-:W-:Y:S01]  /*63c0*/  FADD.FTZ R148, R148, R107 ;  /* 0x0000006b94947221 */ /* 0x000fe20000010000 */
[----:B------:R-:W-:Y:S01]  /*63d0*/  F2FP.BF16.F32.PACK_AB R55, R138, R139 ;  /* 0x0000008b8a37723e */ /* 0x000fe200000010ff */
        /* <DEDUP_REMOVED lines=12> */
[----:B------:R-:W-:Y:S01]  /*64a0*/  MOV R85, R0 ;  /* 0x0000000000557202 */ /* 0x000fe20000000f00 */
[----:B------:R-:W-:Y:S01]  /*64b0*/  FADD.FTZ R132, R93, R84 ;  /* 0x000000545d847221 */ /* 0x000fe20000010000 */
        /* <DEDUP_REMOVED lines=29> */
[C---:B------:R-:W-:Y:S06]  /*6690*/  HMMA.16816.F32.BF16 R40, R88.reuse, R6, R40 ;  /* 0x000000065828723c */ /* 0x040fec0000041828 */
[C---:B----4-:R-:W-:Y:S06]  /*66a0*/  HMMA.16816.F32.BF16 R44, R88.reuse, R8, R44 ;  /* 0x00000008582c723c */ /* 0x050fec000004182c */
[----:B------:R-:W-:Y:S01]  /*66b0*/  HMMA.16816.F32.BF16 R48, R88, R10, R48 ;  /* 0x0000000a5830723c */ /* 0x000fe20000041830 */
[----:B------:R-:W-:Y:S11]  /*66c0*/  @!UPT UIADD3 URZ, URZ, URZ, URZ ;  /* 0x0000003f3f3ff290 */ /* 0x000ff6000fffe03f */
[----:B------:R-:W-:Y:S01]  /*66d0*/  @!UPT UIADD3 URZ, URZ, URZ, URZ ;  /* 0x0000003f3f3ff290 */ /* 0x000fe2000fffe03f */
[----:B------:R-:W-:Y:S11]  /*66e0*/  @P0 BRA `(.L_x_5138) ;  /* 0xffffffd800ac0947 */ /* 0x000ff6000383ffff */
.L_x_5134:
        /* <DEDUP_REMOVED lines=128> */
[----:B------:R4:W-:Y:S04]  /*6ef0*/  STS.64 [R11+0x2000], R64 ;  /* 0x002000400b007388 */ /* 0x0009e80000000a00 */
[----:B------:R5:W-:Y:S04]  /*6f00*/  STS.64 [R11+0x2400], R66 ;  /* 0x002400420b007388 */ /* 0x000be80000000a00 */
[----:B------:R-:W-:Y:S04]  /*6f10*/  STS.64 [R12+0x2000], R60 ;  /* 0x0020003c0c007388 */ /* 0x000fe80000000a00 */
[----:B------:R-:W-:Y:S04]  /*6f20*/  STS.64 [R12+0x2400], R62 ;  /* 0x0024003e0c007388 */ /* 0x000fe80000000a00 */
[----:B------:R-:W-:Y:S04]  /*6f30*/  STS.64 [R13+0x2000], R56 ;  /* 0x002000380d007388 */ /* 0x000fe80000000a00 */
[----:B------:R-:W-:Y:S04]  /*6f40*/  STS.64 [R13+0x2400], R58 ;  /* 0x0024003a0d007388 */ /* 0x000fe80000000a00 */
[----:B------:R-:W-:Y:S01]  /*6f50*/  STS.64 [R14+0x2000], R52 ;  /* 0x002000340e007388 */ /* 0x000fe20000000a00 */
[----:B----4-:R-:W4:Y:S03]  /*6f60*/  @P3 LDC R65, c[0x0][0x2e8] ;  /* 0x0000ba00ff413b82 */ /* 0x010f260000000800 */
[----:B------:R-:W-:Y:S01]  /*6f70*/  STS.64 [R14+0x2400], R54 ;  /* 0x002400360e007388 */ /* 0x000fe20000000a00 */
[----:B-----5:R-:W-:-:S03]  /*6f80*/  IADD3 R66, -R121, RZ, RZ ;  /* 0x000000ff79427210 */ /* 0x020fc60007ffe1ff */
[----:B------:R-:W-:Y:S04]  /*6f90*/  STS.64 [R11+0x4000], R36 ;  /* 0x004000240b007388 */ /* 0x000fe80000000a00 */
[----:B------:R5:W-:Y:S04]  /*6fa0*/  STS.64 [R11+0x4400], R38 ;  /* 0x004400260b007388 */ /* 0x000be80000000a00 */
[----:B------:R-:W-:Y:S04]  /*6fb0*/  STS.64 [R12+0x4000], R40 ;  /* 0x004000280c007388 */ /* 0x000fe80000000a00 */
[----:B------:R-:W-:Y:S04]  /*6fc0*/  STS.64 [R12+0x4400], R42 ;  /* 0x0044002a0c007388 */ /* 0x000fe80000000a00 */
[----:B------:R-:W-:Y:S04]  /*6fd0*/  STS.64 [R13+0x4000], R44 ;  /* 0x0040002c0d007388 */ /* 0x000fe80000000a00 */
[----:B------:R-:W-:Y:S04]  /*6fe0*/  STS.64 [R13+0x4400], R46 ;  /* 0x0044002e0d007388 */ /* 0x000fe80000000a00 */
[----:B------:R1:W-:Y:S04]  /*6ff0*/  STS.64 [R14+0x4000], R48 ;  /* 0x004000300e007388 */ /* 0x0003e80000000a00 */
[----:B------:R3:W-:Y:S01]  /*7000*/  STS.64 [R14+0x4400], R50 ;  /* 0x004400320e007388 */ /* 0x0007e20000000a00 */
[----:B-----5:R-:W5:Y:S08]  /*7010*/  LDC R11, c[0x0][0x270] ;  /* 0x00009c00ff0b7b82 */ /* 0x020f700000000800 */
[----:B------:R-:W-:Y:S06]  /*7020*/  BAR.SYNC.DEFER_BLOCKING 0x0 ;  /* 0x0000000000007b1d */ /* 0x000fec0000010000 */
[----:B------:R-:W2:Y:S01]  /*7030*/  S2R R10, SR_CTAID.Y ;  /* 0x00000000000a7919 */ /* 0x000ea20000002600 */
[----:B------:R-:W2:Y:S01]  /*7040*/  S2R R64, SR_CTAID.X ;  /* 0x0000000000407919 */ /* 0x000ea20000002500 */
[----:B-1----:R-:W1:Y:S01]  /*7050*/  @P2 LDC R49, c[0x0][0x2e8] ;  /* 0x0000ba00ff312b82 */ /* 0x002e620000000800 */
[----:B------:R-:W-:-:S02]  /*7060*/  LOP3.LUT R48, R3, 0xffffffe0, RZ, 0xc0, !PT ;  /* 0xffffffe003307812 */ /* 0x000fc400078ec0ff */
[----:B------:R-:W-:Y:S01]  /*7070*/  MOV R3, 0xff800000 ;  /* 0xff80000000037802 */ /* 0x000fe20000000f00 */
[----:B-----5:R-:W-:Y:S01]  /*7080*/  IMAD R66, R11, R66, UR4 ;  /* 0x000000040b427e24 */ /* 0x020fe2000f8e0242 */
[----:B------:R1:W1:Y:S01]  /*7090*/  LDS.128 R60, [R117] ;  /* 0x00000000753c7984 */ /* 0x0002620000000c00 */
[----:B------:R-:W-:Y:S01]  /*70a0*/  IADD3 R48, -R48, R5, RZ ;  /* 0x0000000530307210 */ /* 0x000fe20007ffe1ff */
[----:B---3--:R-:W-:Y:S01]  /*70b0*/  @P3 FMUL.FTZ R51, R7, 0.69314718246459960938 ;  /* 0x3f31721807333820 */ /* 0x008fe20000410000 */
[----:B------:R-:W-:Y:S01]  /*70c0*/  LOP3.LUT R50, R4, 0xfffffff8, RZ, 0xc0, !PT ;  /* 0xfffffff804327812 */ /* 0x000fe200078ec0ff */
[----:B------:R3:W3:Y:S01]  /*70d0*/  LDS.128 R56, [R117+0x800] ;  /* 0x0008000075387984 */ /* 0x0006e20000000c00 */
[----:B------:R-:W-:Y:S01]  /*70e0*/  LOP3.LUT P0, RZ, R48, 0x3, RZ, 0xc0, !PT ;  /* 0x0000000330ff7812 */ /* 0x000fe2000780c0ff */
[----:B----4-:R-:W-:Y:S01]  /*70f0*/  @P3 FFMA.FTZ R3, R2, R65, R51 ;  /* 0x0000004102033223 */ /* 0x010fe20000010033 */
[----:B------:R-:W-:Y:S01]  /*7100*/  IADD3 R50, -R50, R5, RZ ;  /* 0x0000000532327210 */ /* 0x000fe20007ffe1ff */
[----:B------:R4:W3:Y:S01]  /*7110*/  LDS.128 R52, [R117+0x1000] ;  /* 0x0010000075347984 */ /* 0x0008e20000000c00 */
[----:B------:R-:W-:Y:S01]  /*7120*/  @P2 FMUL.FTZ R5, R6, 0.69314718246459960938 ;  /* 0x3f31721806052820 */ /* 0x000fe20000410000 */
[----:B------:R-:W-:-:S02]  /*7130*/  MOV R2, 0xff800000 ;  /* 0xff80000000027802 */ /* 0x000fc40000000f00 */
[----:B------:R4:W3:Y:S01]  /*7140*/  LDS.128 R44, [R117+0x1800] ;  /* 0x00180000752c7984 */ /* 0x0008e20000000c00 */
[----:B------:R-:W-:Y:S02]  /*7150*/  SHF.L.U32 R50, R50, 0x2, RZ ;  /* 0x0000000232327819 */ /* 0x000fe400000006ff */
[----:B------:R-:W-:Y:S01]  /*7160*/  SHF.R.S32.HI R4, RZ, 0x3, R4 ;  /* 0x00000003ff047819 */ /* 0x000fe20000011404 */
[----:B------:R4:W3:Y:S01]  /*7170*/  LDS.128 R40, [R117+0x2000] ;  /* 0x0020000075287984 */ /* 0x0008e20000000c00 */
[----:B--2---:R-:W-:Y:S01]  /*7180*/  IMAD R8, R10, R8, R121 ;  /* 0x000000080a087224 */ /* 0x004fe200078e0279 */
[----:B------:R-:W-:Y:S01]  /*7190*/  SHF.R.S32.HI R51, RZ, 0x1f, R50 ;  /* 0x0000001fff337819 */ /* 0x000fe20000011432 */
[----:B-1----:R-:W-:Y:S01]  /*71a0*/  @P2 FFMA.FTZ R2, R0, R49, R5 ;  /* 0x0000003100022223 */ /* 0x002fe20000010005 */
[----:B------:R4:W1:Y:S01]  /*71b0*/  LDS.128 R36, [R117+0x2800] ;  /* 0x0028000075247984 */ /* 0x0008620000000c00 */
[----:B------:R-:W-:Y:S01]  /*71c0*/  SHF.L.U32 R6, R64, 0x6, RZ ;  /* 0x0000000640067819 */ /* 0x000fe200000006ff */
[----:B------:R-:W-:-:S02]  /*71d0*/  IMAD R8, R8, R11, R66 ;  /* 0x0000000b08087224 */ /* 0x000fc400078e0242 */
[----:B------:R4:W2:Y:S02]  /*71e0*/  LDS.128 R32, [R117+0x3000] ;  /* 0x0030000075207984 */ /* 0x0008a40000000c00 */
[----:B------:R-:W-:Y:S02]  /*71f0*/  IMAD R6, R8, R9, R6 ;  /* 0x0000000908067224 */ /* 0x000fe400078e0206 */
[----:B------:R4:W1:Y:S04]  /*7200*/  LDS.128 R28, [R117+0x3800] ;  /* 0x00380000751c7984 */ /* 0x0008680000000c00 */
[----:B------:R4:W1:Y:S04]  /*7210*/  LDS.128 R24, [R117+0x4000] ;  /* 0x0040000075187984 */ /* 0x0008680000000c00 */
[----:B------:R4:W1:Y:S04]  /*7220*/  LDS.128 R20, [R117+0x4800] ;  /* 0x0048000075147984 */ /* 0x0008680000000c00 */
[----:B------:R4:W1:Y:S04]  /*7230*/  LDS.128 R16, [R117+0x5000] ;  /* 0x0050000075107984 */ /* 0x0008680000000c00 */
[----:B------:R4:W1:Y:S01]  /*7240*/  LDS.128 R12, [R117+0x5800] ;  /* 0x00580000750c7984 */ /* 0x0008620000000c00 */
[----:B------:R-:W-:Y:S05]  /*7250*/  @P0 BRA `(.L_x_5140) ;  /* 0x0000000000300947 */ /* 0x000fea0003800000 */
        /* <DEDUP_REMOVED lines=12> */
.L_x_5140:
[----:B------:R-:W-:Y:S05]  /*7320*/  BSYNC B0 ;  /* 0x0000000000007941 */ /* 0x000fea0003800000 */
.L_x_5139:
[----:B------:R-:W-:Y:S01]  /*7330*/  ULDC UR4, c[0x0][0x2dc] ;  /* 0x0000b70000047ab9 */ /* 0x000fe20000000800 */
[----:B------:R-:W-:-:S04]  /*7340*/  IMAD.WIDE R4, R4, 0x60, R50 ;  /* 0x0000006004047825 */ /* 0x000fc800078e0232 */
[----:B------:R-:W-:Y:S01]  /*7350*/  IMAD R6, R6, UR4, RZ ;  /* 0x0000000406067c24 */ /* 0x000fe2000f8e02ff */
[----:B------:R-:W-:-:S04]  /*7360*/  ULDC.64 UR4, c[0x0][0x288] ;  /* 0x0000a20000047ab9 */ /* 0x000fc80000000a00 */
[----:B------:R-:W-:-:S04]  /*7370*/  IADD3 R0, P0, R6, R4, RZ ;  /* 0x0000000406007210 */ /* 0x000fc80007f1e0ff */
[----:B-1----:R-:W-:Y:S02]  /*7380*/  LEA.HI.X.SX32 R3, R6, R5, 0x1, P0 ;  /* 0x0000000506037211 */ /* 0x002fe400000f0eff */
[----:B------:R-:W-:-:S04]  /*7390*/  LEA R2, P0, R0, UR4, 0x2 ;  /* 0x0000000400027c11 */ /* 0x000fc8000f8010ff */
[----:B------:R-:W-:-:S05]  /*73a0*/  LEA.HI.X R3, R0, UR5, R3, 0x2, P0 ;  /* 0x0000000500037c11 */ /* 0x000fca00080f1403 */
[----:B------:R-:W-:Y:S04]  /*73b0*/  STG.E.128 desc[UR14][R2.64], R60 ;  /* 0x0000003c02007986 */ /* 0x000fe8000c101d0e */
[----:B---3--:R-:W-:Y:S04]  /*73c0*/  STG.E.128 desc[UR14][R2.64+0x1800], R56 ;  /* 0x0018003802007986 */ /* 0x008fe8000c101d0e */
[----:B------:R-:W-:Y:S04]  /*73d0*/  STG.E.128 desc[UR14][R2.64+0x3000], R52 ;  /* 0x0030003402007986 */ /* 0x000fe8000c101d0e */
[----:B------:R-:W-:Y:S04]  /*73e0*/  STG.E.128 desc[UR14][R2.64+0x4800], R44 ;  /* 0x0048002c02007986 */ /* 0x000fe8000c101d0e */
[----:B------:R-:W-:Y:S04]  /*73f0*/  STG.E.128 desc[UR14][R2.64+0x80], R40 ;  /* 0x0000802802007986 */ /* 0x000fe8000c101d0e */
[----:B------:R-:W-:Y:S04]  /*7400*/  STG.E.128 desc[UR14][R2.64+0x1880], R36 ;  /* 0x0018802402007986 */ /* 0x000fe8000c101d0e */
[----:B--2---:R-:W-:Y:S04]  /*7410*/  STG.E.128 desc[UR14][R2.64+0x3080], R32 ;  /* 0x0030802002007986 */ /* 0x004fe8000c101d0e */
[----:B------:R-:W-:Y:S04]  /*7420*/  STG.E.128 desc[UR14][R2.64+0x4880], R28 ;  /* 0x0048801c02007986 */ /* 0x000fe8000c101d0e */
[----:B------:R-:W-:Y:S04]  /*7430*/  STG.E.128 desc[UR14][R2.64+0x100], R24 ;  /* 0x0001001802007986 */ /* 0x000fe8000c101d0e */
[----:B------:R-:W-:Y:S04]  /*7440*/  STG.E.128 desc[UR14][R2.64+0x1900], R20 ;  /* 0x0019001402007986 */ /* 0x000fe8000c101d0e */
[----:B------:R-:W-:Y:S04]  /*7450*/  STG.E.128 desc[UR14][R2.64+0x3100], R16 ;  /* 0x0031001002007986 */ /* 0x000fe8000c101d0e */
[----:B------:R-:W-:Y:S01]  /*7460*/  STG.E.128 desc[UR14][R2.64+0x4900], R12 ;  /* 0x0049000c02007986 */ /* 0x000fe2000c101d0e */
[----:B------:R-:W-:Y:S05]  /*7470*/  EXIT ;  /* 0x000000000000794d */ /* 0x000fea0003800000 */
.L_x_5141:
        /* <DEDUP_REMOVED lines=16> */
.L_x_6497:


//--------------------- .text._ZN5flash24flash_fwd_splitkv_kernelI23Flash_fwd_kernel_traitsILi96ELi64ELi64ELi4ELb0ELb0EN7cutlass10bfloat16_tE19Flash_kernel_traitsILi96ELi64ELi64ELi4ES3_EELb1ELb0ELb0ELb0ELb1ELb0ELb0ELb0EEEvNS_16Flash_fwd_paramsE --------------------------
	.section	.text._ZN5flash24flash_fwd_splitkv_kernelI23Flash_fwd_kernel_traitsILi96ELi64ELi64ELi4ELb0ELb0EN7cutlass10bfloat16_tE19Flash_kernel_traitsILi96ELi64ELi64ELi4ES3_EELb1ELb0ELb0ELb0ELb1ELb0ELb0ELb0EEEvNS_16Flash_fwd_paramsE,"ax",@progbits
	.align	128
        .global         _ZN5flash24flash_fwd_splitkv_kernelI23Flash_fwd_kernel_traitsILi96ELi64ELi64ELi4ELb0ELb0EN7cutlass10bfloat16_tE19Flash_kernel_traitsILi96ELi64ELi64ELi4ES3_EELb1ELb0ELb0ELb0ELb1ELb0ELb0ELb0EEEvNS_16Flash_fwd_paramsE
        .type           _ZN5flash24flash_fwd_splitkv_kernelI23Flash_fwd_kernel_traitsILi96ELi64ELi64ELi4ELb0ELb0EN7cutlass10bfloat16_tE19Flash_kernel_traitsILi96ELi64ELi64ELi4ES3_EELb1ELb0ELb0ELb0ELb1ELb0ELb0ELb0EEEvNS_16Flash_fwd_paramsE,@function
        .size           _ZN5flash24flash_fwd_splitkv_kernelI23Flash_fwd_kernel_traitsILi96ELi64ELi64ELi4ELb0ELb0EN7cutlass10bfloat16_tE19Flash_kernel_traitsILi96ELi64ELi64ELi4ES3_EELb1ELb0ELb0ELb0ELb1ELb0ELb0ELb0EEEvNS_16Flash_fwd_paramsE,(.L_x_6498 - _ZN5flash24flash_fwd_splitkv_kernelI23Flash_fwd_kernel_traitsILi96ELi64ELi64ELi4ELb0ELb0EN7cutlass10bfloat16_tE19Flash_kernel_traitsILi96ELi64ELi64ELi4ES3_EELb1ELb0ELb0ELb0ELb1ELb0ELb0ELb0EEEvNS_16Flash_fwd_paramsE)
        .other          _ZN5flash24flash_fwd_splitkv_kernelI23Flash_fwd_kernel_traitsILi96ELi64ELi64ELi4ELb0ELb0EN7cutlass10bfloat16_tE19Flash_kernel_traitsILi96ELi64ELi64ELi4ES3_EELb1ELb0ELb0ELb0ELb1ELb0ELb0ELb0EEEvNS_16Flash_fwd_paramsE,@"STO_CUDA_ENTRY STV_DEFAULT"
_ZN5flash24flash_fwd_splitkv_kernelI23Flash_fwd_kernel_traitsILi96ELi64ELi64ELi4ELb0ELb0EN7cutlass10bfloat16_tE19Flash_kernel_traitsILi96ELi64ELi64ELi4ES3_EELb1ELb0ELb0ELb0ELb1ELb0ELb0ELb0EEEvNS_16Flash_fwd_paramsE:
.text._ZN5flash24flash_fwd_splitkv_kernelI23Flash_fwd_kernel_traitsILi96ELi64ELi64ELi4ELb0ELb0EN7cutlass10bfloat16_tE19Flash_kernel_traitsILi96ELi64ELi64ELi4ES3_EELb1ELb0ELb0ELb0ELb1ELb0ELb0ELb0EEEvNS_16Flash_fwd_paramsE:
        /* <DEDUP_REMOVED lines=27> */
[----:B------:R-:W4:Y:S01]  /*01b0*/  S2R R32, SR_CTAID.Z ;  /* 0x0000000000207919 */ /* 0x000f220000002700 */
[----:B------:R-:W1:Y:S07]  /*01c0*/  S2R R85, SR_TID.X ;  /* 0x0000000000557919 */ /* 0x000e6e0000002100 */
        /* <DEDUP_REMOVED lines=10> */
.L_x_5142:
[----:B------:R-:W1:Y:S02]  /*0270*/  LDC R5, c[0x0][0x2c8] ;  /* 0x0000b200ff057b82 */ /* 0x000e640000000800 */
.L_x_5143:
        /* <DEDUP_REMOVED lines=14> */
[----:B------:R-:W-:Y:S02]  /*0360*/  ULDC UR5, c[0x0][0x2c8] ;  /* 0x0000b20000057ab9 */ /* 0x000fe40000000800 */
        /* <DEDUP_REMOVED lines=26> */
[----:B------:R-:W-:Y:S01]  /*0510*/  ULDC UR6, c[0x0][0x2c4] ;  /* 0x0000b10000067ab9 */ /* 0x000fe20000000800 */
[----:B------:R-:W-:Y:S01]  /*0520*/  LOP3.LUT P4, RZ, R85, 0x3, RZ, 0xc0, !PT ;  /* 0x0000000355ff7812 */ /* 0x000fe2000788c0ff */
[----:B------:R-:W-:Y:S01]  /*0530*/  BSSY B0, `(.L_x_5145) ;  /* 0x000002e000007945 */ /* 0x000fe20003800000 */
[----:B------:R-:W-:-:S02]  /*0540*/  LOP3.LUT R6, R7, 0x1ffffffc, RZ, 0xc0, !PT ;  /* 0x1ffffffc07067812 */ /* 0x000fc400078ec0ff */
[----:B------:R-:W-:Y:S01]  /*0550*/  SHF.R.S32.HI R7, RZ, 0x2, R7 ;  /* 0x00000002ff077819 */ /* 0x000fe20000011407 */
[----:B------:R-:W2:Y:S01]  /*0560*/  @!P0 LDC.64 R2, c[0x0][0x290] ;  /* 0x0000a400ff028b82 */ /* 0x000ea20000000a00 */
[----:B------:R-:W-:Y:S01]  /*0570*/  @!P0 SHF.R.S32.HI R9, RZ, 0x1f, R21 ;  /* 0x0000001fff098819 */ /* 0x000fe20000011415 */
[----:B------:R-:W-:Y:S01]  /*0580*/  IMAD.IADD R6, R85, 0x1, -R6 ;  /* 0x0000000155067824 */ /* 0x000fe200078e0a06 */
[CC--:B------:R-:W-:Y:S02]  /*0590*/  ISETP.GE.AND P1, PT, R7.reuse, R122.reuse, PT ;  /* 0x0000007a0700720c */ /* 0x0c0fe40003f26270 */
[----:B------:R-:W-:Y:S01]  /*05a0*/  ISETP.GE.OR P3, PT, R7, R122, P4 ;  /* 0x0000007a0700720c */ /* 0x000fe20002766670 */
[----:B------:R-:W-:Y:S02]  /*05b0*/  IMAD.SHL.U32 R10, R6, 0x8, RZ ;  /* 0x00000008060a7824 */ /* 0x000fe400078e00ff */
[----:B------:R-:W-:-:S03]  /*05c0*/  IMAD R6, R21, UR7, R32 ;  /* 0x0000000715067c24 */ /* 0x000fc6000f8e0220 */
[--C-:B------:R-:W-:Y:S01]  /*05d0*/  SHF.R.S32.HI R11, RZ, 0x1f, R10.reuse ;  /* 0x0000001fff0b7819 */ /* 0x100fe2000001140a */
[----:B------:R-:W-:Y:S02]  /*05e0*/  IMAD R6, R6, UR6, R95 ;  /* 0x0000000606067c24 */ /* 0x000fe4000f8e025f */
[----:B-1----:R-:W-:-:S04]  /*05f0*/  IMAD.WIDE.U32 R10, R95, R4, R10 ;  /* 0x000000045f0a7225 */ /* 0x002fc800078e000a */
[----:B--2---:R-:W-:Y:S02]  /*0600*/  @!P0 IMAD R0, R9, R2, RZ ;  /* 0x0000000209008224 */ /* 0x004fe400078e02ff */
[----:B------:R-:W-:-:S04]  /*0610*/  @P0 IMAD.WIDE.U32 R8, R119, R4, RZ ;  /* 0x0000000477080225 */ /* 0x000fc800078e00ff */
[C---:B------:R-:W-:Y:S02]  /*0620*/  @!P0 IMAD R0, R21.reuse, R3, R0 ;  /* 0x0000000315008224 */ /* 0x040fe400078e0200 */
[----:B------:R-:W-:-:S04]  /*0630*/  @!P0 IMAD.WIDE.U32 R2, R21, R2, RZ ;  /* 0x0000000215028225 */ /* 0x000fc800078e00ff */
[----:B------:R-:W-:Y:S01]  /*0640*/  @P0 IMAD R119, R119, R5, R9 ;  /* 0x0000000577770224 */ /* 0x000fe200078e0209 */
[----:B------:R-:W-:Y:S01]  /*0650*/  @!P0 MOV R8, R2 ;  /* 0x0000000200088202 */ /* 0x000fe20000000f00 */
[----:B------:R-:W-:Y:S01]  /*0660*/  @!P0 IMAD.IADD R119, R3, 0x1, R0 ;  /* 0x0000000103778824 */ /* 0x000fe200078e0200 */
[----:B------:R-:W-:Y:S02]  /*0670*/  SHF.R.S32.HI R3, RZ, 0x1f, R95 ;  /* 0x0000001fff037819 */ /* 0x000fe4000001145f */
[----:B------:R-:W-:Y:S02]  /*0680*/  SHF.R.S32.HI R0, RZ, 0x1f, R32 ;  /* 0x0000001fff007819 */ /* 0x000fe40000011420 */
[----:B------:R-:W-:Y:S01]  /*0690*/  IADD3 R8, P0, R8, R10, RZ ;  /* 0x0000000a08087210 */ /* 0x000fe20007f1e0ff */
[----:B------:R-:W-:Y:S02]  /*06a0*/  IMAD R2, R3, R4, RZ ;  /* 0x0000000403027224 */ /* 0x000fe400078e02ff */
[----:B------:R-:W-:-:S02]  /*06b0*/  IMAD R3, R0, UR4, RZ ;  /* 0x0000000400037c24 */ /* 0x000fc4000f8e02ff */
[----:B------:R-:W-:-:S05]  /*06c0*/  IMAD R2, R95, R5, R2 ;  /* 0x000000055f027224 */ /* 0x000fca00078e0202 */
        /* <DEDUP_REMOVED lines=20> */
.L_x_5146:
[----:B------:R-:W-:Y:S05]  /*0810*/  BSYNC B0 ;  /* 0x0000000000007941 */ /* 0x000fea0003800000 */
.L_x_5145:
        /* <DEDUP_REMOVED lines=15> */
.L_x_5148:
[----:B------:R-:W-:Y:S05]  /*0910*/  BSYNC B0 ;  /* 0x0000000000007941 */ /* 0x000fea0003800000 */
.L_x_5147:
        /* <DEDUP_REMOVED lines=11> */
.L_x_5144:
        /* <DEDUP_REMOVED lines=24> */
.L_x_5149:
        /* <DEDUP_REMOVED lines=33> */
[----:B------:R-:W-:Y:S02]  /*0d60*/  IADD3 R8, -R11, RZ, RZ ;  /* 0x000000ff0b087210 */ /* 0x000fe40007ffe1ff */
        /* <DEDUP_REMOVED lines=46> */
.L_x_5150:
        /* <DEDUP_REMOVED lines=49> */
.L_x_5152:
[----:B------:R-:W-:Y:S01]  /*1360*/  @!P0 LOP3.LUT R22, RZ, R11, RZ, 0x33, !PT ;  /* 0x0000000bff168212 */ /* 0x000fe200078e33ff */
[----:B------:R-:W-:Y:S01]  /*1370*/  IMAD R4, R17, R90, RZ ;  /* 0x0000005a11047224 */ /* 0x000fe200078e02ff */
[----:B------:R-:W-:Y:S02]  /*1380*/  MOV R11, R5 ;  /* 0x00000005000b7202 */ /* 0x000fe40000000f00 */
[----:B------:R-:W-:Y:S01]  /*1390*/  SHF.R.S32.HI R23, RZ, 0x1f, R22 ;  /* 0x0000001fff177819 */ /* 0x000fe20000011416 */
[----:B------:R-:W-:Y:S01]  /*13a0*/  IMAD R5, R91, R19, R4 ;  /* 0x000000135b057224 */ /* 0x000fe200078e0204 */
[----:B------:R-:W-:Y:S01]  /*13b0*/  @P3 IADD3 R9, R8, R9, RZ ;  /* 0x0000000908093210 */ /* 0x000fe20007ffe0ff */
[----:B------:R-:W-:-:S04]  /*13c0*/  IMAD.WIDE.U32 R10, R90, R19, R10 ;  /* 0x000000135a0a7225 */ /* 0x000fc800078e000a */
        /* <DEDUP_REMOVED lines=9> */
[----:B------:R-:W-:Y:S02]  /*1460*/  SHF.R.S32.HI R9, RZ, 0x1f, R8 ;  /* 0x0000001fff097819 */ /* 0x000fe40000011408 */
[----:B-----5:R-:W-:-:S05]  /*1470*/  SHF.R.S32.HI R7, RZ, 0x1f, R0 ;  /* 0x0000001fff077819 */ /* 0x020fca0000011400 */
[----:B------:R-:W2:Y:S01]  /*1480*/  LDC.64 R2, c[0x0][0x238] ;  /* 0x00008e00ff027b82 */ /* 0x000ea20000000a00 */
[----:B-1----:R-:W-:-:S04]  /*1490*/  IMAD R9, R9, R4, RZ ;  /* 0x0000000409097224 */ /* 0x002fc800078e02ff */
[C---:B------:R-:W-:Y:S02]  /*14a0*/  IMAD R5, R8.reuse, R5, R9 ;  /* 0x0000000508057224 */ /* 0x040fe400078e0209 */
[----:B------:R-:W-:-:S04]  /*14b0*/  IMAD.WIDE.U32 R8, R8, R4, RZ ;  /* 0x0000000408087225 */ /* 0x000fc800078e00ff */
[----:B--2---:R-:W-:Y:S01]  /*14c0*/  IMAD R7, R7, R2, RZ ;  /* 0x0000000207077224 */ /* 0x004fe200078e02ff */
[----:B------:R-:W-:-:S03]  /*14d0*/  IADD3 R9, R9, R5, RZ ;  /* 0x0000000509097210 */ /* 0x000fc60007ffe0ff */
[C---:B------:R-:W-:Y:S02]  /*14e0*/  IMAD R7, R0.reuse, R3, R7 ;  /* 0x0000000300077224 */ /* 0x040fe400078e0207 */
[----:B------:R-:W-:-:S05]  /*14f0*/  IMAD.WIDE.U32 R34, R0, R2, R8 ;  /* 0x0000000200227225 */ /* 0x000fca00078e0008 */
[----:B------:R-:W-:-:S07]  /*1500*/  IADD3 R7, R35, R7, RZ ;  /* 0x0000000723077210 */ /* 0x000fce0007ffe0ff */
.L_x_5151:
[----:B------:R-:W-:Y:S01]  /*1510*/  ISETP.NE.AND P0, PT, R119, -0x1, PT ;  /* 0xffffffff7700780c */ /* 0x000fe20003f05270 */
[----:B------:R-:W-:Y:S01]  /*1520*/  VIADD R120, R98, 0xffffffff ;  /* 0xffffffff62787836 */ /* 0x000fe20000000000 */
[----:B------:R-:W-:Y:S01]  /*1530*/  SHF.R.S32.HI R92, RZ, 0x1f, R85 ;  /* 0x0000001fff5c7819 */ /* 0x000fe20000011455 */
[----:B------:R-:W-:Y:S01]  /*1540*/  IMAD.IADD R118, R122, 0x1, -R95 ;  /* 0x000000017a767824 */ /* 0x000fe200078e0a5f */
[----:B------:R-:W-:Y:S01]  /*1550*/  ULDC.64 UR4, c[0x0][0x258] ;  /* 0x0000960000047ab9 */ /* 0x000fe20000000a00 */
[----:B-----5:R-:W-:Y:S01]  /*1560*/  IMAD.SHL.U32 R0, R120, 0x40, RZ ;  /* 0x0000004078007824 */ /* 0x020fe200078e00ff */
[CC--:B------:R-:W-:Y:S01]  /*1570*/  LEA.HI R9, R92.reuse, R85.reuse, RZ, 0x2 ;  /* 0x000000555c097211 */ /* 0x0c0fe200078f10ff */
[----:B------:R-:W1:Y:S01]  /*1580*/  S2UR UR6, SR_CgaCtaId ;  /* 0x00000000000679c3 */ /* 0x000e620000008800 */
[-C--:B------:R-:W-:Y:S01]  /*1590*/  LEA.HI R8, R92, R85.reuse, RZ, 0x3 ;  /* 0x000000555c087211 */ /* 0x080fe200078f18ff */
[----:B------:R-:W-:Y:S01]  /*15a0*/  IMAD.IADD R10, R81, 0x1, -R0 ;  /* 0x00000001510a7824 */ /* 0x000fe200078e0a00 */
[----:B------:R-:W-:Y:S01]  /*15b0*/  LOP3.LUT R124, R9, 0xfffffffc, RZ, 0xc0, !PT ;  /* 0xfffffffc097c7812 */ /* 0x000fe200078ec0ff */
[----:B------:R-:W-:Y:S01]  /*15c0*/  IMAD.SHL.U32 R76, R90, 0x20, RZ ;  /* 0x000000205a4c7824 */ /* 0x000fe200078e00ff */
[----:B------:R-:W-:Y:S01]  /*15d0*/  SHF.R.S32.HI R15, RZ, 0x3, R8 ;  /* 0x00000003ff0f7819 */ /* 0x000fe20000011408 */
[----:B------:R-:W-:Y:S01]  /*15e0*/  ULDC.64 UR8, c[0x0][0x220] ;  /* 0x0000880000087ab9 */ /* 0x000fe20000000a00 */
[----:B------:R-:W-:Y:S01]  /*15f0*/  LEA.HI R11, R92, R85, RZ, 0x4 ;  /* 0x000000555c0b7211 */ /* 0x000fe200078f20ff */
[----:B------:R-:W2:Y:S01]  /*1600*/  @!P0 LDC.64 R2, c[0x0][0x228] ;  /* 0x00008a00ff028b82 */ /* 0x000ea20000000a00 */
[----:B------:R-:W-:Y:S01]  /*1610*/  IMAD.IADD R124, R85, 0x1, -R124 ;  /* 0x00000001557c7824 */ /* 0x000fe200078e0a7c */
[----:B------:R-:W-:Y:S01]  /*1620*/  SHF.R.S32.HI R12, RZ, 0x2, R9 ;  /* 0x00000002ff0c7819 */ /* 0x000fe20000011409 */
[----:B------:R-:W-:Y:S01]  /*1630*/  IMAD.SHL.U32 R121, R15, 0x40, RZ ;  /* 0x000000400f797824 */ /* 0x000fe200078e00ff */
[----:B------:R-:W-:Y:S01]  /*1640*/  SHF.R.S32.HI R14, RZ, 0x4, R11 ;  /* 0x00000004ff0e7819 */ /* 0x000fe2000001140b */
[----:B------:R-:W-:Y:S01]  /*1650*/  IMAD.SHL.U32 R124, R124, 0x8, RZ ;  /* 0x000000087c7c7824 */ /* 0x000fe200078e00ff */
[C---:B------:R-:W-:Y:S01]  /*1660*/  ISETP.GE.AND P4, PT, R12.reuse, R10, PT ;  /* 0x0000000a0c00720c */ /* 0x040fe20003f86270 */
[----:B------:R-:W-:Y:S01]  /*1670*/  VIADD R25, R12, 0x20 ;  /* 0x000000200c197836 */ /* 0x000fe20000000000 */
[----:B------:R-:W3:Y:S01]  /*1680*/  @P0 LDC.64 R4, c[0x0][0x240] ;  /* 0x00009000ff040b82 */ /* 0x000ee20000000a00 */
[----:B------:R-:W-:Y:S01]  /*1690*/  LOP3.LUT R121, R121, 0xc0, RZ, 0xc0, !PT ;  /* 0x000000c079797812 */ /* 0x000fe200078ec0ff */
[----:B------:R-:W-:Y:S01]  /*16a0*/  IMAD.SHL.U32 R15, R15, 0x8, RZ ;  /* 0x000000080f0f7824 */ /* 0x000fe200078e00ff */
[----:B------:R-:W-:-:S02]  /*16b0*/  LEA.HI R16, R11, R14, RZ, 0x1 ;  /* 0x0000000e0b107211 */ /* 0x000fc400078f08ff */
[----:B------:R-:W-:Y:S02]  /*16c0*/  LOP3.LUT R24, R121, 0x18, R124, 0xf8, !PT ;  /* 0x0000001879187812 */ /* 0x000fe400078ef87c */
[----:B------:R-:W-:Y:S01]  /*16d0*/  LOP3.LUT R16, R16, 0xfffffffe, RZ, 0xc0, !PT ;  /* 0xfffffffe10107812 */ /* 0x000fe200078ec0ff */
[----:B------:R-:W4:Y:S01]  /*16e0*/  LDC.64 R88, c[0x0][0x250] ;  /* 0x00009400ff587b82 */ /* 0x000f220000000a00 */
[----:B------:R-:W-:Y:S02]  /*16f0*/  SHF.R.U32.HI R121, RZ, 0x3, R121 ;  /* 0x00000003ff797819 */ /* 0x000fe40000011679 */
[----:B------:R-:W-:Y:S01]  /*1700*/  @!P0 SHF.R.S32.HI R27, RZ, 0x1f, R21 ;  /* 0x0000001fff1b8819 */ /* 0x000fe20000011415 */
[----:B------:R-:W-:Y:S01]  /*1710*/  IMAD.IADD R16, R14, 0x1, -R16 ;  /* 0x000000010e107824 */ /* 0x000fe200078e0a10 */
[----:B------:R-:W-:Y:S01]  /*1720*/  LOP3.LUT R8, R8, 0xfffffff8, RZ, 0xc0, !PT ;  /* 0xfffffff808087812 */ /* 0x000fe200078ec0ff */
[----:B------:R-:W1:Y:S01]  /*1730*/  @!P4 S2R R18, SR_CgaCtaId ;  /* 0x000000000012c919 */ /* 0x000e620000008800 */
[----:B------:R-:W-:Y:S01]  /*1740*/  ISETP.GE.AND P3, PT, R25, R10, PT ;  /* 0x0000000a1900720c */ /* 0x000fe20003f66270 */
[-C--:B--2---:R-:W-:Y:S01]  /*1750*/  @!P0 IMAD R14, R27, R2.reuse, RZ ;  /* 0x000000021b0e8224 */ /* 0x084fe200078e02ff */
[----:B------:R-:W-:Y:S01]  /*1760*/  LOP3.LUT R121, R24, R121, RZ, 0x3c, !PT ;  /* 0x0000007918797212 */ /* 0x000fe200078e3cff */
[----:B------:R-:W-:Y:S01]  /*1770*/  @!P0 IMAD.WIDE.U32 R36, R21, R2, RZ ;  /* 0x0000000215248225 */ /* 0x000fe200078e00ff */
[----:B------:R-:W-:-:S02]  /*1780*/  LOP3.LUT R24, R11, 0xfffffff0, RZ, 0xc0, !PT ;  /* 0xfffffff00b187812 */ /* 0x000fc400078ec0ff */
[-C--:B------:R-:W-:Y:S01]  /*1790*/  ISETP.GE.AND P5, PT, R25, R118.reuse, PT ;  /* 0x000000761900720c */ /* 0x080fe20003fa6270 */
[----:B------:R-:W-:Y:S01]  /*17a0*/  IMAD.IADD R11, R85, 0x1, -R8 ;  /* 0x00000001550b7824 */ /* 0x000fe200078e0a08 */
[----:B------:R-:W-:Y:S01]  /*17b0*/  ISETP.GE.AND P1, PT, R12, R118, PT ;  /* 0x000000760c00720c */ /* 0x000fe20003f26270 */
[----:B------:R-:W-:Y:S01]  /*17c0*/  @!P0 IMAD R3, R21, R3, R14 ;  /* 0x0000000315038224 */ /* 0x000fe200078e020e */
[----:B------:R-:W-:Y:S01]  /*17d0*/  LEA.HI R92, R92, R85, RZ, 0x5 ;  /* 0x000000555c5c7211 */ /* 0x000fe200078f28ff */
[----:B---3--:R-:W-:Y:S01]  /*17e0*/  @P0 IMAD.WIDE.U32 R26, R119, R4, RZ ;  /* 0x00000004771a0225 */ /* 0x008fe200078e00ff */
[----:B------:R-:W-:Y:S02]  /*17f0*/  LEA.HI R21, R11, R11, RZ, 0x1 ;  /* 0x0000000b0b157211 */ /* 0x000fe400078f08ff */
[----:B------:R-:W-:Y:S01]  /*1800*/  SHF.R.S32.HI R93, RZ, 0x5, R92 ;  /* 0x00000005ff5d7819 */ /* 0x000fe2000001145c */
[----:B------:R-:W-:Y:S01]  /*1810*/  IMAD.IADD R83, R85, 0x1, -R24 ;  /* 0x0000000155537824 */ /* 0x000fe200078e0a18 */
[----:B------:R-:W-:Y:S01]  /*1820*/  LOP3.LUT R2, R21, 0x3fffffe, RZ, 0xc0, !PT ;  /* 0x03fffffe15027812 */ /* 0x000fe200078ec0ff */
[----:B------:R-:W2:Y:S01]  /*1830*/  @!P3 S2R R24, SR_CgaCtaId ;  /* 0x000000000018b919 */ /* 0x000ea20000008800 */
[----:B------:R-:W-:Y:S01]  /*1840*/  @P0 IMAD R5, R119, R5, R27 ;  /* 0x0000000577050224 */ /* 0x000fe200078e021b */
[----:B------:R-:W-:Y:S01]  /*1850*/  @!P4 MOV R31, 0x400 ;  /* 0x00000400001fc802 */ /* 0x000fe20000000f00 */
[----:B------:R-:W-:Y:S01]  /*1860*/  @!P0 IMAD.IADD R5, R37, 0x1, R3 ;  /* 0x0000000125058824 */ /* 0x000fe200078e0203 */
[----:B------:R-:W-:Y:S01]  /*1870*/  LEA.HI R30, R83, R83, RZ, 0x1 ;  /* 0x00000053531e7211 */ /* 0x000fe200078f08ff */
[----:B------:R-:W-:Y:S01]  /*1880*/  IMAD.IADD R11, R11, 0x1, -R2 ;  /* 0x000000010b0b7824 */ /* 0x000fe200078e0a02 */
[----:B------:R-:W-:Y:S01]  /*1890*/  LEA.HI R3, R9, R12, RZ, 0x1 ;  /* 0x0000000c09037211 */ /* 0x000fe200078f08ff */
[----:B------:R-:W-:Y:S01]  /*18a0*/  @!P0 IMAD.MOV.U32 R26, RZ, RZ, R36 ;  /* 0x000000ffff1a8224 */ /* 0x000fe200078e0024 */
[----:B------:R-:W3:Y:S01]  /*18b0*/  @!P5 S2R R20, SR_CgaCtaId ;  /* 0x000000000014d919 */ /* 0x000ee20000008800 */
[----:B------:R-:W-:Y:S01]  /*18c0*/  IADD3 R34, P0, R124, R34, RZ ;  /* 0x000000227c227210 */ /* 0x000fe20007f1e0ff */
[----:B------:R-:W4:Y:S01]  /*18d0*/  @!P1 LDC.64 R8, c[0x0][0x240] ;  /* 0x00009000ff089b82 */ /* 0x000f220000000a00 */
[----:B------:R-:W-:Y:S01]  /*18e0*/  SHF.R.S32.HI R2, RZ, 0x1f, R124 ;  /* 0x0000001fff027819 */ /* 0x000fe2000001147c */
[----:B------:R-:W-:Y:S01]  /*18f0*/  IMAD R11, R16, 0x8, R11 ;  /* 0x00000008100b7824 */ /* 0x000fe200078e020b */
[----:B------:R-:W-:-:S02]  /*1900*/  SHF.R.S32.HI R14, RZ, 0x1f, R83 ;  /* 0x0000001fff0e7819 */ /* 0x000fc40000011453 */
[----:B------:R-:W-:Y:S01]  /*1910*/  LOP3.LUT R4, R30, 0x7fffffe, RZ, 0xc0, !PT ;  /* 0x07fffffe1e047812 */ /* 0x000fe200078ec0ff */
[----:B------:R-:W-:Y:S01]  /*1920*/  IMAD.X R35, R2, 0x1, R7, P0 ;  /* 0x0000000102237824 */ /* 0x000fe200000e0607 */
[----:B------:R-:W-:Y:S02]  /*1930*/  LOP3.LUT R3, R3, 0x7fffffe, RZ, 0xc0, !PT ;  /* 0x07fffffe03037812 */ /* 0x000fe400078ec0ff */
[----:B------:R-:W-:Y:S01]  /*1940*/  LEA.HI R14, R14, R83, RZ, 0x3 ;  /* 0x000000530e0e7211 */ /* 0x000fe200078f18ff */
[----:B------:R-:W-:Y:S01]  /*1950*/  IMAD.IADD R83, R83, 0x1, -R4 ;  /* 0x0000000153537824 */ /* 0x000fe200078e0a04 */
[----:B------:R-:W-:Y:S01]  /*1960*/  IADD3 R78, P0, R124, R78, RZ ;  /* 0x0000004e7c4e7210 */ /* 0x000fe20007f1e0ff */
[----:B------:R-:W-:Y:S01]  /*1970*/  IMAD.IADD R4, R12, 0x1, -R3 ;  /* 0x000000010c047824 */ /* 0x000fe200078e0a03 */
[----:B-1----:R-:W-:Y:S01]  /*1980*/  @!P4 LEA R18, R18, R31, 0x18 ;  /* 0x0000001f1212c211 */ /* 0x002fe200078ec0ff */
[----:B------:R-:W-:Y:S01]  /*1990*/  IMAD.SHL.U32 R14, R14, 0x20, RZ ;  /* 0x000000200e0e7824 */ /* 0x000fe200078e00ff */
[----:B------:R-:W-:Y:S01]  /*19a0*/  SHF.R.S32.HI R31, RZ, 0x1f, R32 ;  /* 0x0000001fff1f7819 */ /* 0x000fe20000011420 */
[----:B------:R-:W-:Y:S01]  /*19b0*/  IMAD.X R79, R2, 0x1, R6, P0 ;  /* 0x00000001024f7824 */ /* 0x000fe200000e0606 */
[----:B------:R-:W-:Y:S01]  /*19c0*/  IADD3 R26, P0, R124, R26, RZ ;  /* 0x0000001a7c1a7210 */ /* 0x000fe20007f1e0ff */
[----:B------:R-:W-:Y:S01]  /*19d0*/  IMAD R4, R93, 0x8, R4 ;  /* 0x000000085d047824 */ /* 0x000fe200078e0204 */
[----:B------:R-:W1:Y:S01]  /*19e0*/  @!P1 LDC.64 R6, c[0x0][0x210] ;  /* 0x00008400ff069b82 */ /* 0x000e620000000a00 */
[----:B------:R-:W-:Y:S01]  /*19f0*/  @!P3 MOV R3, 0x400 ;  /* 0x000004000003b802 */ /* 0x000fe20000000f00 */
[----:B------:R-:W-:Y:S01]  /*1a00*/  IMAD R31, R31, UR4, RZ ;  /* 0x000000041f1f7c24 */ /* 0x000fe2000f8e02ff */
[--C-:B------:R-:W-:Y:S01]  /*1a10*/  SHF.R.S32.HI R13, RZ, 0x1f, R12.reuse ;  /* 0x0000001fff0d7819 */ /* 0x100fe2000001140c */
[----:B------:R-:W-:Y:S01]  /*1a20*/  IMAD.X R27, R2, 0x1, R5, P0 ;  /* 0x00000001021b7824 */ /* 0x000fe200000e0605 */
[----:B------:R-:W-:Y:S01]  /*1a30*/  ISETP.GE.AND P2, PT, R25, R10, PT ;  /* 0x0000000a1900720c */ /* 0x000fe20003f46270 */
[----:B------:R-:W-:Y:S01]  /*1a40*/  IMAD.U32 R121, R4, 0x20, R121 ;  /* 0x0000002004797824 */ /* 0x000fe200078e0079 */
[----:B--2---:R-:W-:Y:S01]  /*1a50*/  @!P3 LEA R24, R24, R3, 0x18 ;  /* 0x000000031818b211 */ /* 0x004fe200078ec0ff */
[----:B------:R-:W2:Y:S01]  /*1a60*/  @!P5 LDC.64 R4, c[0x0][0x240] ;  /* 0x00009000ff04db82 */ /* 0x000ea20000000a00 */
[----:B------:R-:W-:Y:S01]  /*1a70*/  IMAD.WIDE R28, R29, 0x40, R12 ;  /* 0x000000401d1c7825 */ /* 0x000fe200078e020c */
[----:B------:R-:W-:-:S02]  /*1a80*/  @!P5 MOV R25, 0x400 ;  /* 0x000004000019d802 */ /* 0x000fc40000000f00 */
[----:B------:R-:W-:Y:S01]  /*1a90*/  LOP3.LUT R80, R14, 0xffffff00, RZ, 0xc0, !PT ;  /* 0xffffff000e507812 */ /* 0x000fe200078ec0ff */
[----:B------:R-:W-:Y:S01]  /*1aa0*/  IMAD R31, R32, UR5, R31 ;  /* 0x00000005201f7c24 */ /* 0x000fe2000f8e021f */
[----:B---3--:R-:W-:Y:S01]  /*1ab0*/  @!P5 LEA R20, R20, R25, 0x18 ;  /* 0x000000191414d211 */ /* 0x008fe200078ec0ff */
[----:B------:R-:W-:Y:S01]  /*1ac0*/  IMAD.WIDE.U32 R32, R32, UR4, R26 ;  /* 0x0000000420207c25 */ /* 0x000fe2000f8e001a */
[----:B------:R-:W3:Y:S01]  /*1ad0*/  @!P5 LDC.64 R2, c[0x0][0x210] ;  /* 0x00008400ff02db82 */ /* 0x000ee20000000a00 */
[----:B------:R-:W-:Y:S01]  /*1ae0*/  @!P5 IADD3 R25, P0, R28, 0x20, RZ ;  /* 0x000000201c19d810 */ /* 0x000fe20007f1e0ff */
[----:B------:R-:W-:Y:S01]  /*1af0*/  ULDC.64 UR4, c[0x0][0x268] ;  /* 0x00009a0000047ab9 */ /* 0x000fe20000000a00 */
[--C-:B------:R-:W-:Y:S01]  /*1b00*/  SHF.R.S32.HI R27, RZ, 0x1, R30.reuse ;  /* 0x00000001ff1b7819 */ /* 0x100fe2000001141e */
[----:B----4-:R-:W-:Y:S01]  /*1b10*/  @!P1 IMAD R26, R29, R8, RZ ;  /* 0x000000081d1a9224 */ /* 0x010fe200078e02ff */
[----:B------:R-:W-:Y:S01]  /*1b20*/  SHF.R.S32.HI R30, RZ, 0x1f, R30 ;  /* 0x0000001fff1e7819 */ /* 0x000fe2000001141e */
[----:B------:R-:W-:-:S02]  /*1b30*/  IMAD.IADD R33, R33, 0x1, R31 ;  /* 0x0000000121217824 */ /* 0x000fc400078e021f */
[----:B------:R-:W-:Y:S01]  /*1b40*/  @!P5 IMAD.X R29, RZ, RZ, R29, P0 ;  /* 0x000000ffff1dd224 */ /* 0x000fe200000e061d */
[----:B------:R-:W-:Y:S01]  /*1b50*/  LEA.HI R30, R30, R27, RZ, 0x2 ;  /* 0x0000001b1e1e7211 */ /* 0x000fe200078f10ff */
[C---:B------:R-:W-:Y:S02]  /*1b60*/  @!P1 IMAD R26, R28.reuse, R9, R26 ;  /* 0x000000091c1a9224 */ /* 0x040fe400078e021a */
[----:B------:R-:W-:Y:S01]  /*1b70*/  @!P1 IMAD.WIDE.U32 R36, R28, R8, R32 ;  /* 0x000000081c249225 */ /* 0x000fe200078e0020 */
[----:B------:R-:W-:-:S03]  /*1b80*/  LOP3.LUT R8, R30, 0xfffffffc, RZ, 0xc0, !PT ;  /* 0xfffffffc1e087812 */ /* 0x000fc600078ec0ff */
[----:B--2---:R-:W-:Y:S01]  /*1b90*/  @!P5 IMAD R28, R29, R4, RZ ;  /* 0x000000041d1cd224 */ /* 0x004fe200078e02ff */
[C---:B-1----:R-:W-:Y:S01]  /*1ba0*/  @!P1 LEA R30, P0, R36.reuse, R6, 0x1 ;  /* 0x00000006241e9211 */ /* 0x042fe200078008ff */
[----:B------:R-:W-:Y:S02]  /*1bb0*/  @!P1 IMAD.IADD R26, R37, 0x1, R26 ;  /* 0x00000001251a9824 */ /* 0x000fe400078e021a */
[C---:B------:R-:W-:Y:S02]  /*1bc0*/  @!P5 IMAD R5, R25.reuse, R5, R28 ;  /* 0x000000051905d224 */ /* 0x040fe400078e021c */
[----:B------:R-:W-:Y:S01]  /*1bd0*/  @!P5 IMAD.WIDE.U32 R28, R25, R4, R32 ;  /* 0x00000004191cd225 */ /* 0x000fe200078e0020 */
[----:B------:R-:W-:Y:S02]  /*1be0*/  @!P1 LEA.HI.X R31, R36, R7, R26, 0x1, P0 ;  /* 0x00000007241f9211 */ /* 0x000fe400000f0c1a */
[----:B------:R-:W1:Y:S01]  /*1bf0*/  @!P4 LDC.64 R6, c[0x0][0x218] ;  /* 0x00008600ff06cb82 */ /* 0x000e620000000a00 */
[----:B------:R-:W-:Y:S01]  /*1c00*/  @!P5 IMAD.IADD R4, R29, 0x1, R5 ;  /* 0x000000011d04d824 */ /* 0x000fe200078e0205 */
[----:B---3--:R-:W-:Y:S01]  /*1c10*/  @!P5 LEA R26, P0, R28, R2, 0x1 ;  /* 0x000000021c1ad211 */ /* 0x008fe200078008ff */
[----:B------:R-:W-:Y:S01]  /*1c20*/  IMAD R9, R23, UR4, RZ ;  /* 0x0000000417097c24 */ /* 0x000fe2000f8e02ff */
[----:B------:R-:W-:Y:S01]  /*1c30*/  SHF.L.U64.HI R2, R90, 0x5, R91 ;  /* 0x000000055a027819 */ /* 0x000fe2000001025b */
[----:B------:R-:W-:Y:S01]  /*1c40*/  IMAD.IADD R8, R27, 0x1, -R8 ;  /* 0x000000011b087824 */ /* 0x000fe200078e0a08 */
[----:B------:R-:W-:Y:S01]  /*1c50*/  @!P5 LEA.HI.X R27, R28, R3, R4, 0x1, P0 ;  /* 0x000000031c1bd211 */ /* 0x000fe200000f0c04 */
[C---:B------:R-:W-:Y:S01]  /*1c60*/  IMAD R9, R22.reuse, UR5, R9 ;  /* 0x0000000516097c24 */ /* 0x040fe2000f8e0209 */
[----:B------:R-:W2:Y:S01]  /*1c70*/  @!P3 LDC.64 R4, c[0x0][0x218] ;  /* 0x00008600ff04bb82 */ /* 0x000ea20000000a00 */
[----:B------:R-:W-:Y:S01]  /*1c80*/  IMAD.WIDE.U32 R22, R22, UR4, R34 ;  /* 0x0000000416167c25 */ /* 0x000fe2000f8e0022 */
[----:B------:R-:W-:Y:S01]  /*1c90*/  UMOV UR4, 0x400 ;  /* 0x0000040000047882 */ /* 0x000fe20000000000 */
[----:B------:R-:W-:Y:S01]  /*1ca0*/  SHF.R.S32.HI R3, RZ, 0x1, R21 ;  /* 0x00000001ff037819 */ /* 0x000fe20000011415 */
[----:B------:R-:W-:Y:S01]  /*1cb0*/  ULEA UR4, UR6, UR4, 0x18 ;  /* 0x0000000406047291 */ /* 0x000fe2000f8ec03f */
[----:B------:R-:W-:Y:S01]  /*1cc0*/  IADD3 R19, P0, R12, R19, RZ ;  /* 0x000000130c137210 */ /* 0x000fe20007f1e0ff */
[----:B------:R-:W-:-:S02]  /*1cd0*/  @!P5 IMAD R20, R121, 0x2, R20 ;  /* 0x000000027914d824 */ /* 0x000fc400078e0214 */
[----:B------:R-:W-:Y:S02]  /*1ce0*/  IMAD.SHL.U32 R28, R3, 0x40, RZ ;  /* 0x00000040031c7824 */ /* 0x000fe400078e00ff */
[C---:B------:R-:W-:Y:S02]  /*1cf0*/  @!P4 IMAD R18, R121.reuse, 0x2, R18 ;  /* 0x000000027912c824 */ /* 0x040fe400078e0212 */
[C---:B------:R-:W-:Y:S01]  /*1d00*/  @!P3 IMAD R24, R121.reuse, 0x2, R24 ;  /* 0x000000027918b824 */ /* 0x040fe200078e0218 */
[----:B------:R-:W-:Y:S01]  /*1d10*/  LEA R121, R121, UR4, 0x1 ;  /* 0x0000000479797c11 */ /* 0x000fe2000f8e08ff */
[C---:B------:R-:W-:Y:S01]  /*1d20*/  IMAD.X R17, R13.reuse, 0x1, R17, P0 ;  /* 0x000000010d117824 */ /* 0x040fe200000e0611 */
[----:B------:R-:W-:Y:S01]  /*1d30*/  LOP3.LUT R28, R28, 0xc0, RZ, 0xc0, !PT ;  /* 0x000000c01c1c7812 */ /* 0x000fe200078ec0ff */
[-C--:B------:R-:W-:Y:S02]  /*1d40*/  IMAD R13, R13, R90.reuse, RZ ;  /* 0x0000005a0d0d7224 */ /* 0x080fe400078e02ff */
[----:B------:R-:W-:Y:S01]  /*1d50*/  IMAD.WIDE.U32 R78, R12, R90, R78 ;  /* 0x0000005a0c4e7225 */ /* 0x000fe200078e004e */
[----:B------:R-:W-:Y:S01]  /*1d60*/  @!PT LDS RZ, [RZ] ;  /* 0x00000000fffff984 */ /* 0x000fe20000000800 */
[----:B------:R-:W-:Y:S01]  /*1d70*/  @!PT LDS RZ, [RZ] ;  /* 0x00000000fffff984 */ /* 0x000fe20000000800 */
[----:B------:R-:W-:Y:S01]  /*1d80*/  @!PT LDS RZ, [RZ] ;  /* 0x00000000fffff984 */ /* 0x000fe20000000800 */
[----:B------:R-:W-:Y:S01]  /*1d90*/  @!P1 LDGSTS.E.BYPASS.LTC128B.128 [R121], desc[UR10][R30.64] ;  /* 0x000000001e799fae */ /* 0x000fe2000b901d4a */
[----:B------:R-:W-:-:S02]  /*1da0*/  LOP3.LUT R15, R28, 0x8, R15, 0xf8, !PT ;  /* 0x000000081c0f7812 */ /* 0x000fc400078ef80f */
[----:B------:R-:W-:Y:S01]  /*1db0*/  IMAD R13, R12, R91, R13 ;  /* 0x0000005b0c0d7224 */ /* 0x000fe200078e020d */
[----:B------:R-:W-:Y:S01]  /*1dc0*/  @!P1 LDGSTS.E.BYPASS.LTC128B.128 [R121+0x1000], desc[UR10][R30.64+0x40] ;  /* 0x010000401e799fae */ /* 0x000fe2000b901d4a */
[----:B------:R-:W-:Y:S01]  /*1dd0*/  SHF.R.U32.HI R116, RZ, 0x3, R28 ;  /* 0x00000003ff747819 */ /* 0x000fe2000001161c */
[----:B------:R-:W-:Y:S02]  /*1de0*/  IMAD.SHL.U32 R77, R8, 0x40, RZ ;  /* 0x00000040084d7824 */ /* 0x000fe400078e00ff */
[----:B------:R2:W-:Y:S01]  /*1df0*/  @!P1 LDGSTS.E.BYPASS.LTC128B.128 [R121+0x2000], desc[UR10][R30.64+0x80] ;  /* 0x020000801e799fae */ /* 0x0005e2000b901d4a */
[----:B------:R-:W-:Y:S01]  /*1e00*/  IMAD.IADD R102, R79, 0x1, R13 ;  /* 0x000000014f667824 */ /* 0x000fe200078e020d */
[----:B-1----:R-:W-:Y:S01]  /*1e10*/  @!P4 LEA R28, P1, R78, R6, 0x1 ;  /* 0x000000064e1cc211 */ /* 0x002fe200078208ff */
[----:B------:R-:W-:Y:S01]  /*1e20*/  IMAD.IADD R23, R23, 0x1, R9 ;  /* 0x0000000117177824 */ /* 0x000fe200078e0209 */
[----:B------:R-:W-:Y:S01]  /*1e30*/  @!P3 IADD3 R6, P0, R76, R78, RZ ;  /* 0x0000004e4c06b210 */ /* 0x000fe20007f1e0ff */
[----:B------:R-:W-:Y:S01]  /*1e40*/  @!P5 LDGSTS.E.BYPASS.LTC128B.128 [R20+0x800], desc[UR10][R26.64] ;  /* 0x008000001a14dfae */ /* 0x000fe2000b901d4a */
[----:B------:R-:W-:Y:S01]  /*1e50*/  @!P4 LEA.HI.X R29, R78, R7, R102, 0x1, P1 ;  /* 0x000000074e1dc211 */ /* 0x000fe200008f0c66 */
[----:B------:R-:W-:Y:S01]  /*1e60*/  IMAD.WIDE.U32 R86, R19, R88, R22 ;  /* 0x0000005813567225 */ /* 0x000fe200078e0016 */
[----:B------:R-:W-:Y:S01]  /*1e70*/  LOP3.LUT R77, R77, 0xc0, RZ, 0xc0, !PT ;  /* 0x000000c04d4d7812 */ /* 0x000fe200078ec0ff */
[----:B------:R-:W-:Y:S01]  /*1e80*/  @!P5 LDGSTS.E.BYPASS.LTC128B.128 [R20+0x1800], desc[UR10][R26.64+0x40] ;  /* 0x018000401a14dfae */ /* 0x000fe2000b901d4a */
[----:B------:R-:W-:Y:S01]  /*1e90*/  ISETP.GE.AND P1, PT, R12, R10, PT ;  /* 0x0000000a0c00720c */ /* 0x000fe20003f26270 */
[----:B------:R-:W-:Y:S01]  /*1ea0*/  @!P3 IMAD.X R7, R2, 0x1, R102, P0 ;  /* 0x000000010207b824 */ /* 0x000fe200000e0666 */
[----:B------:R-:W-:Y:S01]  /*1eb0*/  LOP3.LUT R116, R15, R116, RZ, 0x3c, !PT ;  /* 0x000000740f747212 */ /* 0x000fe200078e3cff */
[----:B------:R-:W-:Y:S04]  /*1ec0*/  @!P5 LDGSTS.E.BYPASS.LTC128B.128 [R20+0x2800], desc[UR10][R26.64+0x80] ;  /* 0x028000801a14dfae */ /* 0x000fe8000b901d4a */
[----:B------:R-:W-:Y:S01]  /*1ed0*/  @!P4 LDGSTS.E.BYPASS.LTC128B.128 [R18+0x3000], desc[UR10][R28.64] ;  /* 0x030000001c12cfae */ /* 0x000fe2000b901d4a */
[----:B------:R-:W-:-:S03]  /*1ee0*/  IMAD.U32 R116, R11, 0x20, R116 ;  /* 0x000000200b747824 */ /* 0x000fc600078e0074 */
[----:B------:R-:W-:Y:S02]  /*1ef0*/  @!P4 LDGSTS.E.BYPASS.LTC128B.128 [R18+0x4000], desc[UR10][R28.64+0x40] ;  /* 0x040000401c12cfae */ /* 0x000fe4000b901d4a */
[----:B------:R-:W-:Y:S02]  /*1f00*/  LEA R116, R116, UR4, 0x1 ;  /* 0x0000000474747c11 */ /* 0x000fe4000f8e08ff */
[----:B------:R-:W-:Y:S01]  /*1f10*/  @!P4 LDGSTS.E.BYPASS.LTC128B.128 [R18+0x5000], desc[UR10][R28.64+0x80] ;  /* 0x050000801c12cfae */ /* 0x000fe2000b901d4a */
[----:B--2---:R-:W-:Y:S01]  /*1f20*/  @!P3 LEA R30, P0, R6, R4, 0x1 ;  /* 0x00000004061eb211 */ /* 0x004fe200078008ff */
[----:B------:R-:W-:-:S03]  /*1f30*/  IMAD R4, R17, R88, RZ ;  /* 0x0000005811047224 */ /* 0x000fc600078e02ff */
[----:B------:R-:W-:Y:S01]  /*1f40*/  @!P3 LEA.HI.X R31, R6, R5, R7, 0x1, P0 ;  /* 0x00000005061fb211 */ /* 0x000fe200000f0c07 */
[----:B------:R-:W-:Y:S01]  /*1f50*/  IMAD R5, R19, R89, R4 ;  /* 0x0000005913057224 */ /* 0x000fe200078e0204 */
[----:B------:R-:W-:Y:S01]  /*1f60*/  LEA R128, P0, R86, UR8, 0x1 ;  /* 0x0000000856807c11 */ /* 0x000fe2000f8008ff */
[----:B------:R-:W-:Y:S02]  /*1f70*/  IMAD.SHL.U32 R4, R16, 0x8, RZ ;  /* 0x0000000810047824 */ /* 0x000fe400078e00ff */
[----:B------:R-:W-:Y:S01]  /*1f80*/  @!P3 LDGSTS.E.BYPASS.LTC128B.128 [R24+0x3800], desc[UR10][R30.64] ;  /* 0x038000001e18bfae */ /* 0x000fe2000b901d4a */
[----:B------:R-:W-:Y:S02]  /*1f90*/  IMAD.IADD R84, R87, 0x1, R5 ;  /* 0x0000000157547824 */ /* 0x000fe400078e0205 */
[----:B------:R-:W-:Y:S01]  /*1fa0*/  LOP3.LUT R4, R77, 0x8, R4, 0xf8, !PT ;  /* 0x000000084d047812 */ /* 0x000fe200078ef804 */
[----:B------:R-:W-:Y:S01]  /*1fb0*/  @!P3 LDGSTS.E.BYPASS.LTC128B.128 [R24+0x4800], desc[UR10][R30.64+0x40] ;  /* 0x048000401e18bfae */ /* 0x000fe2000b901d4a */
[----:B------:R-:W-:Y:S01]  /*1fc0*/  SHF.R.U32.HI R77, RZ, 0x3, R77 ;  /* 0x00000003ff4d7819 */ /* 0x000fe2000001164d */
[----:B------:R-:W-:Y:S01]  /*1fd0*/  IMAD.WIDE.U32 R6, R88, 0x40, RZ ;  /* 0x0000004058067825 */ /* 0x000fe200078e00ff */
[----:B------:R-:W-:Y:S01]  /*1fe0*/  LEA.HI.X R129, R86, UR9, R84, 0x1, P0 ;  /* 0x0000000956817c11 */ /* 0x000fe200080f0c54 */
[----:B------:R1:W-:Y:S01]  /*1ff0*/  @!P3 LDGSTS.E.BYPASS.LTC128B.128 [R24+0x5800], desc[UR10][R30.64+0x80] ;  /* 0x058000801e18bfae */ /* 0x0003e2000b901d4a */
[----:B------:R-:W-:Y:S01]  /*2000*/  LOP3.LUT R77, R4, R77, RZ, 0x3c, !PT ;  /* 0x0000004d044d7212 */ /* 0x000fe200078e3cff */
[----:B------:R-:W-:Y:S01]  /*2010*/  IMAD R4, R93, 0x200, R80 ;  /* 0x000002005d047824 */ /* 0x000fe200078e0250 */
[----:B------:R-:W-:Y:S01]  /*2020*/  @!P2 IADD3 R6, P0, R128, R6, RZ ;  /* 0x000000068006a210 */ /* 0x000fe20007f1e0ff */
[----:B------:R-:W0:Y:S01]  /*2030*/  LDGDEPBAR ;  /* 0x00000000000079af */ /* 0x000e220000000000 */
[----:B------:R-:W-:-:S02]  /*2040*/  IMAD.SHL.U32 R5, R89, 0x40, RZ ;  /* 0x0000004059057824 */ /* 0x000fc400078e00ff */
[C---:B------:R-:W-:Y:S02]  /*2050*/  IMAD R4, R83.reuse, 0x20, R4 ;  /* 0x0000002053047824 */ /* 0x040fe400078e0204 */
[----:B------:R-:W-:Y:S01]  /*2060*/  IMAD R80, R83, 0x20, R80 ;  /* 0x0000002053507824 */ /* 0x000fe200078e0250 */
[----:B------:R-:W-:Y:S01]  /*2070*/  @!P2 IADD3.X R7, R129, R7, R5, P0, !PT ;  /* 0x000000078107a210 */ /* 0x000fe200007fe405 */
[----:B------:R-:W-:Y:S01]  /*2080*/  IMAD.IADD R117, R77, 0x1, R4 ;  /* 0x000000014d757824 */ /* 0x000fe200078e0204 */
[----:B------:R-:W-:Y:S01]  /*2090*/  LOP3.LUT P0, RZ, R3, 0x2, RZ, 0xc0, !PT ;  /* 0x0000000203ff7812 */ /* 0x000fe2000780c0ff */
[----:B------:R-:W-:Y:S02]  /*20a0*/  IMAD.MOV.U32 R3, RZ, RZ, 0x10 ;  /* 0x00000010ff037424 */ /* 0x000fe400078e00ff */
[----:B------:R-:W-:Y:S01]  /*20b0*/  IMAD.MOV.U32 R5, RZ, RZ, 0x20 ;  /* 0x00000020ff057424 */ /* 0x000fe200078e00ff */
[----:B------:R-:W-:-:S04]  /*20c0*/  LEA R117, R117, UR4, 0x1 ;  /* 0x0000000475757c11 */ /* 0x000fc8000f8e08ff */
[----:B------:R-:W-:-:S05]  /*20d0*/  SEL R5, R5, 0xffffffe0, !P0 ;  /* 0xffffffe005057807 */ /* 0x000fca0004000000 */
[----:B------:R-:W-:Y:S01]  /*20e0*/  IMAD.IADD R113, R116, 0x1, R5 ;  /* 0x0000000174717824 */ /* 0x000fe200078e0205 */
[----:B------:R-:W-:-:S04]  /*20f0*/  DEPBAR.LE SB0, 0x0 ;  /* 0x000080000000791a */ /* 0x000fc80000000000 */
[----:B------:R-:W-:Y:S06]  /*2100*/  BAR.SYNC.DEFER_BLOCKING 0x0 ;  /* 0x0000000000007b1d */ /* 0x000fec0000010000 */
        /* <DEDUP_REMOVED lines=10> */
[----:B------:R-:W-:Y:S01]  /*21b0*/  @!P1 LDGSTS.E.BYPASS.LTC128B.128 [R121+0x8000], desc[UR10][R128.64+0x80] ;  /* 0x0800008080799fae */ /* 0x000fe2000b901d4a */
[----:B------:R-:W-:-:S03]  /*21c0*/  LOP3.LUT P1, RZ, R8, 0x2, RZ, 0xc0, !PT ;  /* 0x0000000208ff7812 */ /* 0x000fc6000782c0ff */
[----:B------:R-:W-:Y:S01]  /*21d0*/  @P2 STS.128 [R121+0x6800], RZ ;  /* 0x006800ff79002388 */ /* 0x000fe20000000c00 */
[----:B------:R-:W-:-:S03]  /*21e0*/  SEL R3, R3, 0xfffffff0, !P1 ;  /* 0xfffffff003037807 */ /* 0x000fc60004800000 */
[----:B------:R-:W-:Y:S02]  /*21f0*/  @P2 STS.128 [R121+0x7800], RZ ;  /* 0x007800ff79002388 */ /* 0x000fe40000000c00 */
[----:B------:R-:W-:Y:S02]  /*2200*/  IMAD R115, R3, 0x2, R117 ;  /* 0x0000000203737824 */ /* 0x000fe400078e0275 */
        /* <DEDUP_REMOVED lines=8> */
[----:B------:R-:W3:Y:S04]  /*2290*/  LDSM.16.M88.4 R40, [R116+0x3000] ;  /* 0x003000007428783b */ /* 0x000ee80000000200 */
[----:B------:R-:W4:Y:S04]  /*22a0*/  LDSM.16.M88.4 R32, [R116+0x3400] ;  /* 0x003400007420783b */ /* 0x000f280000000200 */
[----:B-1----:R-:W1:Y:S04]  /*22b0*/  LDSM.16.M88.4 R24, [R116+0x3800] ;  /* 0x003800007418783b */ /* 0x002e680000000200 */
[----:B------:R-:W-:Y:S04]  /*22c0*/  LDSM.16.M88.4 R20, [R115] ;  /* 0x000000007314783b */ /* 0x000fe80000000200 */
[----:B------:R-:W1:Y:S04]  /*22d0*/  LDSM.16.M88.4 R16, [R113+0x3000] ;  /* 0x003000007110783b */ /* 0x000e680000000200 */
[----:B------:R-:W1:Y:S04]  /*22e0*/  LDSM.16.M88.4 R56, [R116+0x3c00] ;  /* 0x003c00007438783b */ /* 0x000e680000000200 */
[----:B------:R-:W1:Y:S04]  /*22f0*/  LDSM.16.M88.4 R8, [R113+0x3400] ;  /* 0x003400007108783b */ /* 0x000e680000000200 */
[----:B------:R-:W1:Y:S04]  /*2300*/  LDSM.16.M88.4 R52, [R113+0x3800] ;  /* 0x003800007134783b */ /* 0x000e680000000200 */
[----:B------:R-:W-:Y:S04]  /*2310*/  LDSM.16.M88.4 R72, [R117+0x1000] ;  /* 0x001000007548783b */ /* 0x000fe80000000200 */
[----:B------:R-:W1:Y:S01]  /*2320*/  LDSM.16.M88.4 R12, [R116+0x4000] ;  /* 0x00400000740c783b */ /* 0x000e620000000200 */
[C---:B---3--:R-:W-:Y:S03]  /*2330*/  HMMA.16816.F32.BF16 R44, R60.reuse, R40, RZ ;  /* 0x000000283c2c723c */ /* 0x048fe600000418ff */
[----:B------:R-:W3:Y:S04]  /*2340*/  LDSM.16.M88.4 R48, [R113+0x3c00] ;  /* 0x003c00007130783b */ /* 0x000ee80000000200 */
[----:B--2---:R-:W2:Y:S01]  /*2350*/  LDSM.16.M88.4 R4, [R116+0x4400] ;  /* 0x004400007404783b */ /* 0x004ea20000000200 */
[C---:B------:R-:W-:Y:S03]  /*2360*/  HMMA.16816.F32.BF16 R40, R60.reuse, R42, RZ ;  /* 0x0000002a3c28723c */ /* 0x040fe600000418ff */
[----:B------:R-:W-:Y:S03]  /*2370*/  LDSM.16.M88.4 R68, [R116+0x4c00] ;  /* 0x004c00007444783b */ /* 0x000fe60000000200 */
[C---:B----4-:R-:W-:Y:S01]  /*2380*/  HMMA.16816.F32.BF16 R36, R60.reuse, R32, RZ ;  /* 0x000000203c24723c */ /* 0x050fe200000418ff */
[----:B------:R-:W0:Y:S05]  /*2390*/  LDGDEPBAR ;  /* 0x00000000000079af */ /* 0x000e2a0000000000 */
[C---:B------:R-:W-:Y:S06]  /*23a0*/  HMMA.16816.F32.BF16 R32, R60.reuse, R34, RZ ;  /* 0x000000223c20723c */ /* 0x040fec00000418ff */
[C---:B-1----:R-:W-:Y:S06]  /*23b0*/  HMMA.16816.F32.BF16 R28, R60.reuse, R24, RZ ;  /* 0x000000183c1c723c */ /* 0x042fec00000418ff */
[----:B------:R-:W-:Y:S06]  /*23c0*/  HMMA.16816.F32.BF16 R24, R60, R26, RZ ;  /* 0x0000001a3c18723c */ /* 0x000fec00000418ff */
[----:B------:R-:W-:Y:S06]  /*23d0*/  HMMA.16816.F32.BF16 R44, R20, R16, R44 ;  /* 0x00000010142c723c */ /* 0x000fec000004182c */
[----:B------:R-:W-:Y:S06]  /*23e0*/  HMMA.16816.F32.BF16 R64, R60, R56, RZ ;  /* 0x000000383c40723c */ /* 0x000fec00000418ff */
[----:B------:R-:W-:Y:S01]  /*23f0*/  HMMA.16816.F32.BF16 R40, R20, R18, R40 ;  /* 0x000000121428723c */ /* 0x000fe20000041828 */
[----:B------:R-:W-:Y:S05]  /*2400*/  LDSM.16.M88.4 R16, [R116+0x4800] ;  /* 0x004800007410783b */ /* 0x000fea0000000200 */
[----:B------:R-:W-:Y:S01]  /*2410*/  HMMA.16816.F32.BF16 R60, R60, R58, RZ ;  /* 0x0000003a3c3c723c */ /* 0x000fe200000418ff */
[----:B------:R-:W-:Y:S05]  /*2420*/  LDSM.16.M88.4 R56, [R113+0x4000] ;  /* 0x004000007138783b */ /* 0x000fea0000000200 */
[C---:B------:R-:W-:Y:S06]  /*2430*/  HMMA.16816.F32.BF16 R36, R20.reuse, R8, R36 ;  /* 0x000000081424723c */ /* 0x040fec0000041824 */
[C---:B------:R-:W-:Y:S01]  /*2440*/  HMMA.16816.F32.BF16 R32, R20.reuse, R10, R32 ;  /* 0x0000000a1420723c */ /* 0x040fe20000041820 */
[----:B------:R-:W1:Y:S05]  /*2450*/  LDSM.16.M88.4 R8, [R115+0x1000] ;  /* 0x001000007308783b */ /* 0x000e6a0000000200 */
[C---:B------:R-:W-:Y:S06]  /*2460*/  HMMA.16816.F32.BF16 R28, R20.reuse, R52, R28 ;  /* 0x00000034141c723c */ /* 0x040fec000004181c */
[----:B------:R-:W-:Y:S01]  /*2470*/  HMMA.16816.F32.BF16 R24, R20, R54, R24 ;  /* 0x000000361418723c */ /* 0x000fe20000041818 */
[----:B------:R-:W4:Y:S05]  /*2480*/  LDSM.16.M88.4 R52, [R113+0x4400] ;  /* 0x004400007134783b */ /* 0x000f2a0000000200 */
[----:B------:R-:W-:Y:S06]  /*2490*/  HMMA.16816.F32.BF16 R44, R72, R12, R44 ;  /* 0x0000000c482c723c */ /* 0x000fec000004182c */
[----:B---3--:R-:W-:Y:S06]  /*24a0*/  HMMA.16816.F32.BF16 R64, R20, R48, R64 ;  /* 0x000000301440723c */ /* 0x008fec0000041840 */
[----:B------:R-:W-:Y:S01]  /*24b0*/  HMMA.16816.F32.BF16 R40, R72, R14, R40 ;  /* 0x0000000e4828723c */ /* 0x000fe20000041828 */
[----:B------:R-:W-:Y:S05]  /*24c0*/  LDSM.16.M88.4 R12, [R113+0x4c00] ;  /* 0x004c0000710c783b */ /* 0x000fea0000000200 */
[----:B------:R-:W-:Y:S01]  /*24d0*/  HMMA.16816.F32.BF16 R60, R20, R50, R60 ;  /* 0x00000032143c723c */ /* 0x000fe2000004183c */
[----:B------:R-:W-:Y:S04]  /*24e0*/  LDSM.16.M88.4 R20, [R116+0x5000] ;  /* 0x005000007414783b */ /* 0x000fe80000000200 */
[----:B------:R-:W-:Y:S01]  /*24f0*/  LDSM.16.M88.4 R48, [R113+0x4800] ;  /* 0x004800007130783b */ /* 0x000fe20000000200 */
[C---:B--2---:R-:W-:Y:S06]  /*2500*/  HMMA.16816.F32.BF16 R36, R72.reuse, R4, R36 ;  /* 0x000000044824723c */ /* 0x044fec0000041824 */
[----:B------:R-:W-:Y:S01]  /*2510*/  HMMA.16816.F32.BF16 R32, R72, R6, R32 ;  /* 0x000000064820723c */ /* 0x000fe20000041820 */
[----:B------:R-:W2:Y:S05]  /*2520*/  LDSM.16.M88.4 R4, [R117+0x2000] ;  /* 0x002000007504783b */ /* 0x000eaa0000000200 */
[----:B-1----:R-:W-:Y:S06]  /*2530*/  HMMA.16816.F32.BF16 R44, R8, R56, R44 ;  /* 0x00000038082c723c */ /* 0x002fec000004182c */
[----:B------:R-:W-:Y:S06]  /*2540*/  HMMA.16816.F32.BF16 R64, R72, R68, R64 ;  /* 0x000000444840723c */ /* 0x000fec0000041840 */
[----:B------:R-:W-:Y:S01]  /*2550*/  HMMA.16816.F32.BF16 R56, R8, R58, R40 ;  /* 0x0000003a0838723c */ /* 0x000fe20000041828 */
[----:B------:R-:W-:Y:S05]  /*2560*/  LDSM.16.M88.4 R40, [R116+0x5800] ;  /* 0x005800007428783b */ /* 0x000fea0000000200 */
[C---:B------:R-:W-:Y:S06]  /*2570*/  HMMA.16816.F32.BF16 R28, R72.reuse, R16, R28 ;  /* 0x00000010481c723c */ /* 0x040fec000004181c */
[C---:B------:R-:W-:Y:S01]  /*2580*/  HMMA.16816.F32.BF16 R24, R72.reuse, R18, R24 ;  /* 0x000000124818723c */ /* 0x040fe20000041818 */
[----:B------:R-:W1:Y:S05]  /*2590*/  LDSM.16.M88.4 R16, [R116+0x5400] ;  /* 0x005400007410783b */ /* 0x000e6a0000000200 */
[----:B------:R-:W-:Y:S01]  /*25a0*/  HMMA.16816.F32.BF16 R60, R72, R70, R60 ;  /* 0x00000046483c723c */ /* 0x000fe2000004183c */
[----:B------:R-:W-:Y:S05]  /*25b0*/  LDSM.16.M88.4 R68, [R113+0x5000] ;  /* 0x005000007144783b */ /* 0x000fea0000000200 */
[----:B----4-:R-:W-:Y:S01]  /*25c0*/  HMMA.16816.F32.BF16 R72, R8, R52, R36 ;  /* 0x000000340848723c */ /* 0x010fe20000041824 */
[----:B------:R-:W3:Y:S05]  /*25d0*/  LDSM.16.M88.4 R36, [R115+0x2000] ;  /* 0x002000007324783b */ /* 0x000eea0000000200 */
[----:B--2---:R-:W-:Y:S06]  /*25e0*/  HMMA.16816.F32.BF16 R44, R4, R20, R44 ;  /* 0x00000014042c723c */ /* 0x004fec000004182c */
[C---:B------:R-:W-:Y:S06]  /*25f0*/  HMMA.16816.F32.BF16 R32, R8.reuse, R54, R32 ;  /* 0x000000360820723c */ /* 0x040fec0000041820 */
[----:B------:R-:W-:Y:S06]  /*2600*/  HMMA.16816.F32.BF16 R64, R8, R12, R64 ;  /* 0x0000000c0840723c */ /* 0x000fec0000041840 */
[----:B------:R-:W-:Y:S01]  /*2610*/  HMMA.16816.F32.BF16 R56, R4, R22, R56 ;  /* 0x000000160438723c */ /* 0x000fe20000041838 */
[----:B------:R-:W-:Y:S01]  /*2620*/  LOP3.LUT R12, R92, 0xffffffe0, RZ, 0xc0, !PT ;  /* 0xffffffe05c0c7812 */ /* 0x000fe200078ec0ff */
[----:B------:R-:W2:Y:S04]  /*2630*/  LDSM.16.M88.4 R20, [R113+0x5400] ;  /* 0x005400007114783b */ /* 0x000ea80000000200 */
[C---:B------:R-:W-:Y:S01]  /*2640*/  IMAD.IADD R12, R85.reuse, 0x1, -R12 ;  /* 0x00000001550c7824 */ /* 0x040fe200078e0a0c */
[----:B------:R-:W-:Y:S01]  /*2650*/  HMMA.16816.F32.BF16 R28, R8, R48, R28 ;  /* 0x00000030081c723c */ /* 0x000fe2000004181c */
[----:B------:R-:W-:-:S03]  /*2660*/  IMAD.SHL.U32 R85, R85, 0x2, RZ ;  /* 0x0000000255557824 */ /* 0x000fc600078e00ff */
[----:B------:R-:W-:Y:S02]  /*2670*/  SHF.R.S32.HI R123, RZ, 0x1f, R12 ;  /* 0x0000001fff7b7819 */ /* 0x000fe4000001140c */
[----:B-1----:R-:W-:Y:S01]  /*2680*/  HMMA.16816.F32.BF16 R72, R4, R16, R72 ;  /* 0x000000100448723c */ /* 0x002fe20000041848 */
[----:B------:R-:W-:Y:S02]  /*2690*/  LOP3.LUT R85, R85, 0x6, RZ, 0xc0, !PT ;  /* 0x0000000655557812 */ /* 0x000fe400078ec0ff */
[----:B------:R-:W-:Y:S01]  /*26a0*/  LEA.HI R123, R123, R12, RZ, 0x2 ;  /* 0x0000000c7b7b7211 */ /* 0x000fe200078f10ff */
[----:B------:R-:W-:Y:S02]  /*26b0*/  IMAD R12, R93, 0x10, R95 ;  /* 0x000000105d0c7824 */ /* 0x000fe400078e025f */
[----:B---3--:R-:W-:Y:S01]  /*26c0*/  HMMA.16816.F32.BF16 R44, R36, R68, R44 ;  /* 0x00000044242c723c */ /* 0x008fe2000004182c */
[----:B------:R-:W-:-:S04]  /*26d0*/  SHF.R.S32.HI R123, RZ, 0x2, R123 ;  /* 0x00000002ff7b7819 */ /* 0x000fc8000001147b */
[----:B------:R-:W-:Y:S01]  /*26e0*/  IADD3 R12, R12, 0x1, R123 ;  /* 0x000000010c0c7810 */ /* 0x000fe20007ffe07b */
[----:B------:R-:W-:Y:S01]  /*26f0*/  HMMA.16816.F32.BF16 R32, R4, R18, R32 ;  /* 0x000000120420723c */ /* 0x000fe20000041820 */
[----:B------:R-:W-:Y:S02]  /*2700*/  LDSM.16.M88.4 R16, [R113+0x5800] ;  /* 0x005800007110783b */ /* 0x000fe40000000200 */
[----:B------:R-:W-:Y:S01]  /*2710*/  IADD3 R13, R81, R12, -R122 ;  /* 0x0000000c510d7210 */ /* 0x000fe20007ffe87a */
[----:B------:R-:W-:Y:S02]  /*2720*/  IMAD.IADD R12, R0, 0x1, R85 ;  /* 0x00000001000c7824 */ /* 0x000fe400078e0255 */
[----:B------:R-:W-:Y:S02]  /*2730*/  HMMA.16816.F32.BF16 R56, R36, R70, R56 ;  /* 0x000000462438723c */ /* 0x000fe40000041838 */
[----:B------:R-:W-:Y:S02]  /*2740*/  IMAD.IADD R82, R13, 0x1, R82 ;  /* 0x000000010d527824 */ /* 0x000fe400078e0252 */
[----:B------:R-:W-:-:S02]  /*2750*/  VIADD R13, R12, 0x1 ;  /* 0x000000010c0d7836 */ /* 0x000fc40000000000 */
[----:B------:R-:W-:Y:S01]  /*2760*/  HMMA.16816.F32.BF16 R24, R8, R50, R24 ;  /* 0x000000320818723c */ /* 0x000fe20000041818 */
[----:B------:R-:W1:Y:S01]  /*2770*/  LDSM.16.M88.4 R48, [R116+0x5c00] ;  /* 0x005c00007430783b */ /* 0x000e620000000200 */
[C---:B------:R-:W-:Y:S02]  /*2780*/  VIMNMX R100, R82.reuse, R81, PT ;  /* 0x0000005152647248 */ /* 0x040fe40003fe0100 */
[----:B------:R-:W-:Y:S02]  /*2790*/  VIADDMNMX R99, R82, 0x8, R81, PT ;  /* 0x0000000852637846 */ /* 0x000fe40003800151 */
[----:B------:R-:W-:Y:S01]  /*27a0*/  HMMA.16816.F32.BF16 R28, R4, R40, R28 ;  /* 0x00000028041c723c */ /* 0x000fe2000004181c */
[-C--:B------:R-:W-:Y:S02]  /*27b0*/  ISETP.GE.AND P3, PT, R13, R100.reuse, PT ;  /* 0x000000640d00720c */ /* 0x080fe40003f66270 */
[C---:B------:R-:W-:Y:S02]  /*27c0*/  ISETP.GE.AND P0, PT, R12.reuse, R100, PT ;  /* 0x000000640c00720c */ /* 0x040fe40003f06270 */
[----:B------:R-:W-:Y:S01]  /*27d0*/  FSEL R45, R45, -INF , !P3 ;  /* 0xff8000002d2d7808 */ /* 0x000fe20005800000 */
[----:B--2---:R-:W-:Y:S01]  /*27e0*/  HMMA.16816.F32.BF16 R72, R36, R20, R72 ;  /* 0x000000142448723c */ /* 0x004fe20000041848 */
[C---:B------:R-:W-:Y:S01]  /*27f0*/  VIADD R41, R12.reuse, 0x8 ;  /* 0x000000080c297836 */ /* 0x040fe20000000000 */
[CC--:B------:R-:W-:Y:S01]  /*2800*/  ISETP.GE.AND P3, PT, R12.reuse, R99.reuse, PT ;  /* 0x000000630c00720c */ /* 0x0c0fe20003f66270 */
[----:B------:R-:W-:Y:S01]  /*2810*/  VIADD R40, R12, 0x9 ;  /* 0x000000090c287836 */ /* 0x000fe20000000000 */
[----:B------:R-:W-:-:S02]  /*2820*/  ISETP.GE.AND P1, PT, R13, R99, PT ;  /* 0x000000630d00720c */ /* 0x000fc40003f26270 */
[CC--:B------:R-:W-:Y:S01]  /*2830*/  ISETP.GE.AND P5, PT, R41.reuse, R100.reuse, PT ;  /* 0x000000642900720c */ /* 0x0c0fe20003fa6270 */
[----:B------:R-:W-:Y:S01]  /*2840*/  VIADD R20, R12, 0x10 ;  /* 0x000000100c147836 */ /* 0x000fe20000000000 */
[----:B------:R-:W-:Y:S01]  /*2850*/  HMMA.16816.F32.BF16 R32, R36, R22, R32 ;  /* 0x000000162420723c */ /* 0x000fe20000041820 */
[-C--:B------:R-:W-:Y:S02]  /*2860*/  ISETP.GE.AND P2, PT, R41, R99.reuse, PT ;  /* 0x000000632900720c */ /* 0x080fe40003f46270 */
[----:B------:R-:W-:Y:S02]  /*2870*/  FSEL R41, R56, -INF , !P5 ;  /* 0xff80000038297808 */ /* 0x000fe40006800000 */
[----:B------:R-:W-:Y:S01]  /*2880*/  FSEL R46, R46, -INF , !P3 ;  /* 0xff8000002e2e7808 */ /* 0x000fe20005800000 */
[----:B------:R-:W-:Y:S01]  /*2890*/  HMMA.16816.F32.BF16 R60, R8, R14, R60 ;  /* 0x0000000e083c723c */ /* 0x000fe2000004183c */
[C---:B------:R-:W-:Y:S02]  /*28a0*/  ISETP.GE.AND P5, PT, R20.reuse, R100, PT ;  /* 0x000000641400720c */ /* 0x040fe40003fa6270 */
[----:B------:R-:W-:-:S02]  /*28b0*/  ISETP.GE.AND P3, PT, R20, R99, PT ;  /* 0x000000631400720c */ /* 0x000fc40003f66270 */
[----:B------:R-:W2:Y:S01]  /*28c0*/  LDSM.16.M88.4 R20, [R113+0x5c00] ;  /* 0x005c00007114783b */ /* 0x000ea20000000200 */
[C---:B------:R-:W-:Y:S01]  /*28d0*/  HMMA.16816.F32.BF16 R24, R4.reuse, R42, R24 ;  /* 0x0000002a0418723c */ /* 0x040fe20000041818 */
[----:B------:R-:W-:Y:S01]  /*28e0*/  FSEL R13, R44, -INF , !P0 ;  /* 0xff8000002c0d7808 */ /* 0x000fe20004000000 */
[----:B------:R-:W-:Y:S01]  /*28f0*/  VIADD R9, R12, 0x18 ;  /* 0x000000180c097836 */ /* 0x000fe20000000000 */
[-C--:B------:R-:W-:Y:S01]  /*2900*/  ISETP.GE.AND P4, PT, R40, R100.reuse, PT ;  /* 0x000000642800720c */ /* 0x080fe20003f86270 */
[----:B------:R-:W-:Y:S01]  /*2910*/  VIADD R11, R12, 0x19 ;  /* 0x000000190c0b7836 */ /* 0x000fe20000000000 */
[----:B------:R-:W-:Y:S01]  /*2920*/  ISETP.GE.AND P0, PT, R40, R99, PT ;  /* 0x000000632800720c */ /* 0x000fe20003f06270 */
[C---:B------:R-:W-:Y:S01]  /*2930*/  VIADD R40, R12.reuse, 0x11 ;  /* 0x000000110c287836 */ /* 0x040fe20000000000 */
[----:B------:R-:W-:Y:S01]  /*2940*/  FSEL R57, R57, -INF , !P4 ;  /* 0xff80000039397808 */ /* 0x000fe20006000000 */
[----:B------:R-:W-:Y:S01]  /*2950*/  VIADD R14, R12, 0x20 ;  /* 0x000000200c0e7836 */ /* 0x000fe20000000000 */
[----:B------:R-:W-:Y:S01]  /*2960*/  FSEL R58, R58, -INF , !P2 ;  /* 0xff8000003a3a7808 */ /* 0x000fe20005000000 */
[----:B-1----:R-:W-:Y:S01]  /*2970*/  HMMA.16816.F32.BF16 R64, R4, R48, R64 ;  /* 0x000000300440723c */ /* 0x002fe20000041840 */
[----:B------:R-:W-:Y:S01]  /*2980*/  ISETP.GE.AND P4, PT, R40, R100, PT ;  /* 0x000000642800720c */ /* 0x000fe20003f86270 */
[----:B------:R-:W-:-:S04]  /*2990*/  DEPBAR.LE SB0, 0x0 ;  /* 0x000080000000791a */ /* 0x000fc80000000000 */
[----:B------:R-:W-:Y:S01]  /*29a0*/  FSEL R10, R59, -INF , !P0 ;  /* 0xff8000003b0a7808 */ /* 0x000fe20004000000 */
[----:B------:R-:W-:Y:S01]  /*29b0*/  HMMA.16816.F32.BF16 R28, R36, R16, R28 ;  /* 0x00000010241c723c */ /* 0x000fe2000004181c */
[CC--:B------:R-:W-:Y:S01]  /*29c0*/  ISETP.GE.AND P2, PT, R9.reuse, R100.reuse, PT ;  /* 0x000000640900720c */ /* 0x0c0fe20003f46270 */
[----:B------:R-:W-:Y:S01]  /*29d0*/  BAR.SYNC.DEFER_BLOCKING 0x0 ;  /* 0x0000000000007b1d */ /* 0x000fe20000010000 */
[----:B------:R-:W-:Y:S02]  /*29e0*/  ISETP.GE.AND P0, PT, R9, R99, PT ;  /* 0x000000630900720c */ /* 0x000fe40003f06270 */
[----:B------:R-:W-:Y:S01]  /*29f0*/  FSEL R9, R72, -INF , !P5 ;  /* 0xff80000048097808 */ /* 0x000fe20006800000 */
[----:B------:R-:W-:Y:S01]  /*2a00*/  HMMA.16816.F32.BF16 R60, R4, R50, R60 ;  /* 0x00000032043c723c */ /* 0x000fe2000004183c */
[----:B------:R-:W-:Y:S02]  /*2a10*/  FSEL R73, R73, -INF , !P4 ;  /* 0xff80000049497808 */ /* 0x000fe40006000000 */
[----:B------:R-:W-:-:S02]  /*2a20*/  ISETP.GE.AND P5, PT, R11, R100, PT ;  /* 0x000000640b00720c */ /* 0x000fc40003fa6270 */
[-C--:B------:R-:W-:Y:S01]  /*2a30*/  ISETP.GE.AND P4, PT, R11, R99.reuse, PT ;  /* 0x000000630b00720c */ /* 0x080fe20003f86270 */
[C---:B------:R-:W-:Y:S01]  /*2a40*/  HMMA.16816.F32.BF16 R24, R36.reuse, R18, R24 ;  /* 0x000000122418723c */ /* 0x040fe20000041818 */
[----:B------:R-:W-:Y:S01]  /*2a50*/  FSEL R11, R32, -INF , !P2 ;  /* 0xff800000200b7808 */ /* 0x000fe20005000000 */
[----:B------:R-:W-:Y:S01]  /*2a60*/  VIADD R4, R12, 0x28 ;  /* 0x000000280c047836 */ /* 0x000fe20000000000 */
[----:B------:R-:W-:Y:S01]  /*2a70*/  FSEL R74, R74, -INF , !P3 ;  /* 0xff8000004a4a7808 */ /* 0x000fe20005800000 */
[----:B------:R-:W-:Y:S01]  /*2a80*/  VIADD R7, R12, 0x30 ;  /* 0x000000300c077836 */ /* 0x000fe20000000000 */
[----:B------:R-:W-:Y:S02]  /*2a90*/  FSEL R8, R47, -INF , !P1 ;  /* 0xff8000002f087808 */ /* 0x000fe40004800000 */
[C---:B------:R-:W-:Y:S02]  /*2aa0*/  ISETP.GE.AND P2, PT, R14.reuse, R100, PT ;  /* 0x000000640e00720c */ /* 0x040fe40003f46270 */
[-C--:B------:R-:W-:Y:S01]  /*2ab0*/  ISETP.GE.AND P3, PT, R14, R99.reuse, PT ;  /* 0x000000630e00720c */ /* 0x080fe20003f66270 */
[----:B------:R-:W-:Y:S01]  /*2ac0*/  VIADD R14, R12, 0x21 ;  /* 0x000000210c0e7836 */ /* 0x000fe20000000000 */
[----:B------:R-:W-:Y:S01]  /*2ad0*/  ISETP.GE.AND P1, PT, R40, R99, PT ;  /* 0x000000632800720c */ /* 0x000fe20003f26270 */
[----:B--2---:R-:W-:Y:S01]  /*2ae0*/  HMMA.16816.F32.BF16 R64, R36, R20, R64 ;  /* 0x000000142440723c */ /* 0x004fe20000041840 */
[----:B------:R-:W-:-:S02]  /*2af0*/  FSEL R5, R33, -INF , !P5 ;  /* 0xff80000021057808 */ /* 0x000fc40006800000 */
[----:B------:R-:W-:Y:S02]  /*2b00*/  FSEL R16, R75, -INF , !P1 ;  /* 0xff8000004b107808 */ /* 0x000fe40004800000 */
[C---:B------:R-:W-:Y:S01]  /*2b10*/  ISETP.GE.AND P1, PT, R14.reuse, R100, PT ;  /* 0x000000640e00720c */ /* 0x040fe20003f26270 */
[----:B------:R-:W-:Y:S01]  /*2b20*/  HMMA.16816.F32.BF16 R60, R36, R22, R60 ;  /* 0x00000016243c723c */ /* 0x000fe2000004183c */
[----:B------:R-:W-:Y:S02]  /*2b30*/  ISETP.GE.AND P5, PT, R14, R99, PT ;  /* 0x000000630e00720c */ /* 0x000fe40003fa6270 */
[----:B------:R-:W-:Y:S02]  /*2b40*/  FSEL R14, R34, -INF , !P0 ;  /* 0xff800000220e7808 */ /* 0x000fe40004000000 */
[----:B------:R-:W-:Y:S02]  /*2b50*/  ISETP.GT.AND P0, PT, R98, 0x1, PT ;  /* 0x000000016200780c */ /* 0x000fe40003f04270 */
[----:B------:R-:W-:-:S02]  /*2b60*/  FSEL R6, R35, -INF , !P4 ;  /* 0xff80000023067808 */ /* 0x000fc40006000000 */
[----:B------:R-:W-:Y:S02]  /*2b70*/  FSEL R33, R28, -INF , !P2 ;  /* 0xff8000001c217808 */ /* 0x000fe40005000000 */
[CC--:B------:R-:W-:Y:S02]  /*2b80*/  ISETP.GE.AND P4, PT, R4.reuse, R100.reuse, PT ;  /* 0x000000640400720c */ /* 0x0c0fe40003f86270 */
[-C--:B------:R-:W-:Y:S01]  /*2b90*/  ISETP.GE.AND P2, PT, R4, R99.reuse, PT ;  /* 0x000000630400720c */ /* 0x080fe20003f46270 */
[----:B------:R-:W-:Y:S01]  /*2ba0*/  VIADD R4, R12, 0x29 ;  /* 0x000000290c047836 */ /* 0x000fe20000000000 */
[----:B------:R-:W-:Y:S02]  /*2bb0*/  FSEL R85, R29, -INF , !P1 ;  /* 0xff8000001d557808 */ /* 0x000fe40004800000 */
[----:B------:R-:W-:Y:S01]  /*2bc0*/  FSEL R35, R24, -INF , !P4 ;  /* 0xff80000018237808 */ /* 0x000fe20006000000 */
[----:B------:R-:W1:Y:S01]  /*2bd0*/  @!P0 LDC.64 R96, c[0x0][0x218] ;  /* 0x00008600ff608b82 */ /* 0x000e620000000a00 */
[C---:B------:R-:W-:Y:S01]  /*2be0*/  ISETP.GE.AND P1, PT, R4.reuse, R100, PT ;  /* 0x000000640400720c */ /* 0x040fe20003f26270 */
[----:B------:R-:W-:Y:S01]  /*2bf0*/  @!P0 IMAD.MOV.U32 R101, RZ, RZ, R78 ;  /* 0x000000ffff658224 */ /* 0x000fe200078e004e */
[----:B------:R-:W-:Y:S01]  /*2c00*/  ISETP.GE.AND P4, PT, R4, R99, PT ;  /* 0x000000630400720c */ /* 0x000fe20003f86270 */
[----:B------:R-:W-:Y:S01]  /*2c10*/  VIADD R4, R12, 0x31 ;  /* 0x000000310c047836 */ /* 0x000fe20000000000 */
[----:B------:R-:W-:-:S02]  /*2c20*/  FSEL R34, R25, -INF , !P1 ;  /* 0xff80000019227808 */ /* 0x000fc40004800000 */
[----:B------:R-:W-:Y:S02]  /*2c30*/  FSEL R92, R30, -INF , !P3 ;  /* 0xff8000001e5c7808 */ /* 0x000fe40005800000 */
[CC--:B------:R-:W-:Y:S02]  /*2c40*/  ISETP.GE.AND P1, PT, R7.reuse, R100.reuse, PT ;  /* 0x000000640700720c */ /* 0x0c0fe40003f26270 */
[----:B------:R-:W-:Y:S01]  /*2c50*/  ISETP.GE.AND P3, PT, R7, R99, PT ;  /* 0x000000630700720c */ /* 0x000fe20003f66270 */
[C---:B------:R-:W-:Y:S01]  /*2c60*/  VIADD R7, R12.reuse, 0x38 ;  /* 0x000000380c077836 */ /* 0x040fe20000000000 */
[----:B------:R-:W-:Y:S01]  /*2c70*/  FSEL R108, R31, -INF , !P5 ;  /* 0xff8000001f6c7808 */ /* 0x000fe20006800000 */
[----:B------:R-:W-:Y:S01]  /*2c80*/  VIADD R12, R12, 0x39 ;  /* 0x000000390c0c7836 */ /* 0x000fe20000000000 */
[----:B------:R-:W-:Y:S02]  /*2c90*/  FSEL R110, R26, -INF , !P2 ;  /* 0xff8000001a6e7808 */ /* 0x000fe40005000000 */
[----:B------:R-:W-:-:S02]  /*2ca0*/  ISETP.GE.AND P5, PT, R4, R100, PT ;  /* 0x000000640400720c */ /* 0x000fc40003fa6270 */
[----:B------:R-:W-:Y:S01]  /*2cb0*/  ISETP.GE.AND P2, PT, R4, R99, PT ;  /* 0x000000630400720c */ /* 0x000fe20003f46270 */
[----:B------:R-:W-:Y:S01]  /*2cc0*/  IMAD.IADD R4, R77, 0x1, R80 ;  /* 0x000000014d047824 */ /* 0x000fe200078e0250 */
[----:B------:R-:W-:Y:S02]  /*2cd0*/  FSEL R106, R27, -INF , !P4 ;  /* 0xff8000001b6a7808 */ /* 0x000fe40006000000 */
[----:B------:R-:W-:Y:S02]  /*2ce0*/  FSEL R95, R64, -INF , !P1 ;  /* 0xff800000405f7808 */ /* 0x000fe40004800000 */
[----:B------:R-:W-:Y:S02]  /*2cf0*/  FSEL R103, R65, -INF , !P5 ;  /* 0xff80000041677808 */ /* 0x000fe40006800000 */
[----:B------:R-:W-:Y:S02]  /*2d00*/  FSEL R26, R66, -INF , !P3 ;  /* 0xff800000421a7808 */ /* 0x000fe40005800000 */
[----:B------:R-:W-:-:S02]  /*2d10*/  FSEL R25, R67, -INF , !P2 ;  /* 0xff80000043197808 */ /* 0x000fc40005000000 */
[C---:B------:R-:W-:Y:S02]  /*2d20*/  ISETP.GE.AND P4, PT, R7.reuse, R100, PT ;  /* 0x000000640700720c */ /* 0x040fe40003f86270 */
[-C--:B------:R-:W-:Y:S02]  /*2d30*/  ISETP.GE.AND P1, PT, R7, R99.reuse, PT ;  /* 0x000000630700720c */ /* 0x080fe40003f26270 */
[----:B-1----:R-:W-:Y:S02]  /*2d40*/  @!P0 LEA R136, P2, R78, R96, 0x1 ;  /* 0x000000604e888211 */ /* 0x002fe400078408ff */
        /* <DEDUP_REMOVED lines=68> */
.L_x_5154:
[----:B------:R-:W-:-:S04]  /*3190*/  LEA R101, -R90, RZ, 0x6 ;  /* 0x000000ff5a657211 */ /* 0x000fc800078e31ff */
[----:B------:R-:W-:-:S07]  /*31a0*/  SHF.R.S32.HI R7, RZ, 0x1f, R101 ;  /* 0x0000001fff077819 */ /* 0x000fce0000011465 */
.L_x_5155:
[----:B------:R-:W1:Y:S01]  /*31b0*/  LDC.64 R96, c[0x0][0x218] ;  /* 0x00008600ff607b82 */ /* 0x000e620000000a00 */
[----:B------:R-:W-:Y:S02]  /*31c0*/  IADD3 R76, P1, P0, R78, R101, R76 ;  /* 0x000000654e4c7210 */ /* 0x000fe4000783e04c */
[----:B------:R-:W-:Y:S02]  /*31d0*/  IADD3 R101, P2, R101, R78, RZ ;  /* 0x0000004e65657210 */ /* 0x000fe40007f5e0ff */
[----:B------:R-:W-:-:S03]  /*31e0*/  IADD3.X R2, R102, R7, R2, P1, P0 ;  /* 0x0000000766027210 */ /* 0x000fc60000fe0402 */
[----:B------:R-:W-:Y:S01]  /*31f0*/  IMAD.X R102, R7, 0x1, R102, P2 ;  /* 0x0000000107667824 */ /* 0x000fe200010e0666 */
[CC--:B-1----:R-:W-:Y:S02]  /*3200*/  LEA R136, P1, R101.reuse, R96.reuse, 0x1 ;  /* 0x0000006065887211 */ /* 0x0c2fe400078208ff */
[C---:B------:R-:W-:Y:S02]  /*3210*/  LEA R18, P0, R76.reuse, R96, 0x1 ;  /* 0x000000604c127211 */ /* 0x040fe400078008ff */
[-C--:B------:R-:W-:Y:S02]  /*3220*/  LEA.HI.X R137, R101, R97.reuse, R102, 0x1, P1 ;  /* 0x0000006165897211 */ /* 0x080fe400008f0c66 */
[----:B------:R-:W-:-:S03]  /*3230*/  LEA.HI.X R19, R76, R97, R2, 0x1, P0 ;  /* 0x000000614c137211 */ /* 0x000fc600000f0c02 */
[----:B------:R-:W-:Y:S01]  /*3240*/  @!PT LDS RZ, [RZ] ;  /* 0x00000000fffff984 */ /* 0x000fe20000000800 */
[----:B------:R-:W-:Y:S01]  /*3250*/  @!PT LDS RZ, [RZ] ;  /* 0x00000000fffff984 */ /* 0x000fe20000000800 */
[----:B------:R-:W-:Y:S01]  /*3260*/  @!PT LDS RZ, [RZ] ;  /* 0x00000000fffff984 */ /* 0x000fe20000000800 */
[----:B------:R1:W-:Y:S04]  /*3270*/  LDGSTS.E.BYPASS.LTC128B.128 [R121+0x3000], desc[UR10][R136.64] ;  /* 0x0300000088797fae */ /* 0x0003e8000b901d4a */
[----:B------:R1:W-:Y:S04]  /*3280*/  LDGSTS.E.BYPASS.LTC128B.128 [R121+0x4000], desc[UR10][R136.64+0x40] ;  /* 0x0400004088797fae */ /* 0x0003e8000b901d4a */
[----:B------:R1:W-:Y:S04]  /*3290*/  LDGSTS.E.BYPASS.LTC128B.128 [R121+0x5000], desc[UR10][R136.64+0x80] ;  /* 0x0500008088797fae */ /* 0x0003e8000b901d4a */
[----:B------:R1:W-:Y:S04]  /*32a0*/  LDGSTS.E.BYPASS.LTC128B.128 [R121+0x3800], desc[UR10][R18.64] ;  /* 0x0380000012797fae */ /* 0x0003e8000b901d4a */
[----:B------:R1:W-:Y:S04]  /*32b0*/  LDGSTS.E.BYPASS.LTC128B.128 [R121+0x4800], desc[UR10][R18.64+0x40] ;  /* 0x0480004012797fae */ /* 0x0003e8000b901d4a */
[----:B------:R1:W-:Y:S04]  /*32c0*/  LDGSTS.E.BYPASS.LTC128B.128 [R121+0x5800], desc[UR10][R18.64+0x80] ;  /* 0x0580008012797fae */ /* 0x0003e8000b901d4a */
[----:B------:R-:W0:Y:S02]  /*32d0*/  LDGDEPBAR ;  /* 0x00000000000079af */ /* 0x000e240000000000 */
.L_x_5153:
        /* <DEDUP_REMOVED lines=36> */
[----:B------:R-:W-:Y:S01]  /*3520*/  LDSM.16.MT88.4 R48, [R112+0x6000] ;  /* 0x006000007030783b */ /* 0x000fe20000004200 */
[----:B-1----:R-:W-:-:S02]  /*3530*/  FMNMX.FTZ R15, R18, R15, !PT ;  /* 0x0000000f120f7209 */ /* 0x002fc40007810000 */
        /* <DEDUP_REMOVED lines=28> */
[----:B------:R-:W2:Y:S01]  /*3700*/  MUFU.EX2 R94, R94 ;  /* 0x0000005e005e7308 */ /* 0x000ea20000000800 */
[--C-:B------:R-:W-:Y:S01]  /*3710*/  FFMA.FTZ R24, R14, UR5, -R29.reuse ;  /* 0x000000050e187c23 */ /* 0x100fe2000801081d */
[--C-:B------:R-:W-:Y:S01]  /*3720*/  FFMA.FTZ R3, R6, UR5, -R29.reuse ;  /* 0x0000000506037c23 */ /* 0x100fe2000801081d */
[----:B------:R-:W3:Y:S01]  /*3730*/  LDSM.16.MT88.4 R72, [R114+0x8000] ;  /* 0x008000007248783b */ /* 0x000ee20000004200 */
[--C-:B------:R-:W-:Y:S01]  /*3740*/  FFMA.FTZ R93, R85, UR5, -R132.reuse ;  /* 0x00000005555d7c23 */ /* 0x100fe20008010884 */
[--C-:B------:R-:W-:Y:S01]  /*3750*/  FFMA.FTZ R104, R33, UR5, -R132.reuse ;  /* 0x0000000521687c23 */ /* 0x100fe20008010884 */
[--C-:B------:R-:W-:Y:S01]  /*3760*/  FFMA.FTZ R85, R35, UR5, -R132.reuse ;  /* 0x0000000523557c23 */ /* 0x100fe20008010884 */
[----:B------:R-:W4:Y:S01]  /*3770*/  LDSM.16.MT88.4 R56, [R114+0x7000] ;  /* 0x007000007238783b */ /* 0x000f220000004200 */
[----:B------:R-:W-:Y:S01]  /*3780*/  MUFU.EX2 R130, R130 ;  /* 0x0000008200827308 */ /* 0x000fe20000000800 */
[--C-:B------:R-:W-:Y:S01]  /*3790*/  FFMA.FTZ R34, R34, UR5, -R132.reuse ;  /* 0x0000000522227c23 */ /* 0x100fe20008010884 */
[--C-:B------:R-:W-:Y:S01]  /*37a0*/  FFMA.FTZ R35, R108, UR5, -R29.reuse ;  /* 0x000000056c237c23 */ /* 0x100fe2000801081d */
[----:B------:R-:W5:Y:S01]  /*37b0*/  LDSM.16.MT88.4 R16, [R112+0x6400] ;  /* 0x006400007010783b */ /* 0x000f620000004200 */
[--C-:B------:R-:W-:Y:S01]  /*37c0*/  FFMA.FTZ R33, R106, UR5, -R29.reuse ;  /* 0x000000056a217c23 */ /* 0x100fe2000801081d */
[--C-:B------:R-:W-:Y:S01]  /*37d0*/  FFMA.FTZ R95, R95, UR5, -R132.reuse ;  /* 0x000000055f5f7c23 */ /* 0x100fe20008010884 */
[----:B------:R-:W-:Y:S01]  /*37e0*/  FFMA.FTZ R105, R105, UR5, -R132 ;  /* 0x0000000569697c23 */ /* 0x000fe20008010884 */
[----:B------:R-:W5:Y:S01]  /*37f0*/  LDSM.16.MT88.4 R12, [R114+0x7400] ;  /* 0x00740000720c783b */ /* 0x000f620000004200 */
[----:B------:R-:W1:Y:S01]  /*3800*/  MUFU.EX2 R109, R109 ;  /* 0x0000006d006d7308 */ /* 0x000e620000000800 */
[----:B--2---:R-:W-:Y:S01]  /*3810*/  F2FP.BF16.F32.PACK_AB R80, R94, R133 ;  /* 0x000000855e50723e */ /* 0x004fe200000010ff */
[----:B------:R-:W-:Y:S01]  /*3820*/  FADD.FTZ R133, R133, R94 ;  /* 0x0000005e85857221 */ /* 0x000fe20000010000 */
[--C-:B------:R-:W-:Y:S01]  /*3830*/  FFMA.FTZ R26, R26, UR5, -R29.reuse ;  /* 0x000000051a1a7c23 */ /* 0x100fe2000801081d */
[--C-:B------:R-:W-:Y:S01]  /*3840*/  FFMA.FTZ R25, R25, UR5, -R29.reuse ;  /* 0x0000000519197c23 */ /* 0x100fe2000801081d */
[--C-:B------:R-:W-:Y:S01]  /*3850*/  FFMA.FTZ R28, R28, UR5, -R29.reuse ;  /* 0x000000051c1c7c23 */ /* 0x100fe2000801081d */
[----:B------:R-:W-:Y:S01]  /*3860*/  FFMA.FTZ R27, R27, UR5, -R29 ;  /* 0x000000051b1b7c23 */ /* 0x000fe2000801081d */
[--C-:B------:R-:W-:Y:S01]  /*3870*/  FFMA.FTZ R103, R103, UR5, -R132.reuse ;  /* 0x0000000567677c23 */ /* 0x100fe20008010884 */
[----:B------:R-:W-:Y:S01]  /*3880*/  MUFU.EX2 R131, R131 ;  /* 0x0000008300837308 */ /* 0x000fe20000000800 */
[----:B------:R-:W-:Y:S01]  /*3890*/  FFMA.FTZ R107, R107, UR5, -R132 ;  /* 0x000000056b6b7c23 */ /* 0x000fe20008010884 */
[----:B------:R-:W-:-:S06]  /*38a0*/  ISETP.GE.AND P0, PT, R98, 0x2, PT ;  /* 0x000000026200780c */ /* 0x000fcc0003f06270 */
[----:B------:R-:W2:Y:S01]  /*38b0*/  MUFU.EX2 R134, R134 ;  /* 0x0000008600867308 */ /* 0x000ea20000000800 */
[----:B-1----:R-:W-:-:S07]  /*38c0*/  F2FP.BF16.F32.PACK_AB R82, R109, R130 ;  /* 0x000000826d52723e */ /* 0x002fce00000010ff */
[----:B------:R-:W-:Y:S08]  /*38d0*/  MUFU.EX2 R111, R111 ;  /* 0x0000006f006f7308 */ /* 0x000ff00000000800 */
[----:B------:R-:W1:Y:S01]  /*38e0*/  MUFU.EX2 R32, R32 ;  /* 0x0000002000207308 */ /* 0x000e620000000800 */
[----:B--2---:R-:W-:Y:S01]  /*38f0*/  F2FP.BF16.F32.PACK_AB R81, R134, R131 ;  /* 0x000000838651723e */ /* 0x004fe200000010ff */
[----:B------:R-:W-:-:S06]  /*3900*/  FADD.FTZ R134, R131, R134 ;  /* 0x0000008683867221 */ /* 0x000fcc0000010000 */
[----:B------:R-:W-:Y:S08]  /*3910*/  MUFU.EX2 R31, R31 ;  /* 0x0000001f001f7308 */ /* 0x000ff00000000800 */
[----:B------:R-:W2:Y:S01]  /*3920*/  MUFU.EX2 R22, R22 ;  /* 0x0000001600167308 */ /* 0x000ea20000000800 */
[----:B-1----:R-:W-:Y:S01]  /*3930*/  F2FP.BF16.F32.PACK_AB R83, R32, R111 ;  /* 0x0000006f2053723e */ /* 0x002fe200000010ff */
[----:B------:R-:W-:-:S04]  /*3940*/  FADD.FTZ R111, R111, R134 ;  /* 0x000000866f6f7221 */ /* 0x000fc80000010000 */
[----:B------:R-:W-:Y:S02]  /*3950*/  FADD.FTZ R111, R32, R111 ;  /* 0x0000006f206f7221 */ /* 0x000fe40000010000 */
[C---:B------:R-:W-:Y:S01]  /*3960*/  HMMA.16816.F32.BF16 R36, R80.reuse, R40, RZ ;  /* 0x000000285024723c */ /* 0x040fe200000418ff */
[----:B------:R-:W-:Y:S05]  /*3970*/  MUFU.EX2 R21, R21 ;  /* 0x0000001500157308 */ /* 0x000fea0000000800 */
[----:B------:R-:W-:Y:S03]  /*3980*/  HMMA.16816.F32.BF16 R40, R80, R42, RZ ;  /* 0x0000002a5028723c */ /* 0x000fe600000418ff */
[----:B------:R-:W1:Y:S01]  /*3990*/  MUFU.EX2 R20, R20 ;  /* 0x0000001400147308 */ /* 0x000e620000000800 */
[----:B--2---:R-:W-:-:S02]  /*39a0*/  F2FP.BF16.F32.PACK_AB R4, R22, R31 ;  /* 0x0000001f1604723e */ /* 0x004fc400000010ff */
[C---:B------:R-:W-:Y:S05]  /*39b0*/  HMMA.16816.F32.BF16 R60, R80.reuse, R64, RZ ;  /* 0x00000040503c723c */ /* 0x040fea00000418ff */
[----:B------:R-:W-:Y:S01]  /*39c0*/  MUFU.EX2 R30, R30 ;  /* 0x0000001e001e7308 */ /* 0x000fe20000000800 */
[C---:B------:R-:W-:Y:S06]  /*39d0*/  HMMA.16816.F32.BF16 R64, R80.reuse, R66, RZ ;  /* 0x000000425040723c */ /* 0x040fec00000418ff */
[----:B---3--:R-:W-:Y:S01]  /*39e0*/  HMMA.16816.F32.BF16 R68, R80, R72, RZ ;  /* 0x000000485044723c */ /* 0x008fe200000418ff */
[----:B------:R-:W2:Y:S01]  /*39f0*/  MUFU.EX2 R23, R23 ;  /* 0x0000001700177308 */ /* 0x000ea20000000800 */
[----:B-1----:R-:W-:-:S04]  /*3a00*/  F2FP.BF16.F32.PACK_AB R6, R20, R21 ;  /* 0x000000151406723e */ /* 0x002fc800000010ff */
[C---:B------:R-:W-:Y:S03]  /*3a10*/  HMMA.16816.F32.BF16 R72, R80.reuse, R74, RZ ;  /* 0x0000004a5048723c */ /* 0x040fe600000418ff */
[----:B------:R-:W-:Y:S03]  /*3a20*/  MUFU.EX2 R24, R24 ;  /* 0x0000001800187308 */ /* 0x000fe60000000800 */
[C---:B------:R-:W-:Y:S05]  /*3a30*/  HMMA.16816.F32.BF16 R44, R80.reuse, R48, RZ ;  /* 0x00000030502c723c */ /* 0x040fea00000418ff */
[----:B------:R-:W1:Y:S01]  /*3a40*/  MUFU.EX2 R3, R3 ;  /* 0x0000000300037308 */ /* 0x000e620000000800 */
[----:B--2---:R-:W-:Y:S01]  /*3a50*/  F2FP.BF16.F32.PACK_AB R5, R23, R30 ;  /* 0x0000001e1705723e */ /* 0x004fe200000010ff */
[----:B----4-:R-:W-:Y:S01]  /*3a60*/  HMMA.16816.F32.BF16 R52, R80, R56, RZ ;  /* 0x000000385034723c */ /* 0x010fe200000418ff */
[----:B------:R-:W-:-:S04]  /*3a70*/  FADD.FTZ R30, R30, R111 ;  /* 0x0000006f1e1e7221 */ /* 0x000fc80000010000 */
[----:B------:R-:W-:Y:S01]  /*3a80*/  FADD.FTZ R23, R23, R30 ;  /* 0x0000001e17177221 */ /* 0x000fe20000010000 */
[C---:B------:R-:W-:Y:S01]  /*3a90*/  HMMA.16816.F32.BF16 R48, R80.reuse, R50, RZ ;  /* 0x000000325030723c */ /* 0x040fe200000418ff */
[----:B------:R-:W-:Y:S05]  /*3aa0*/  MUFU.EX2 R104, R104 ;  /* 0x0000006800687308 */ /* 0x000fea0000000800 */
[----:B------:R-:W-:Y:S01]  /*3ab0*/  HMMA.16816.F32.BF16 R56, R80, R58, RZ ;  /* 0x0000003a5038723c */ /* 0x000fe200000418ff */
[----:B-1----:R-:W-:Y:S02]  /*3ac0*/  F2FP.BF16.F32.PACK_AB R7, R3, R24 ;  /* 0x000000180307723e */ /* 0x002fe400000010ff */
[----:B------:R-:W-:Y:S01]  /*3ad0*/  MUFU.EX2 R93, R93 ;  /* 0x0000005d005d7308 */ /* 0x000fe20000000800 */
[----:B------:R-:W-:-:S04]  /*3ae0*/  FADD.FTZ R24, R24, R23 ;  /* 0x0000001718187221 */ /* 0x000fc80000010000 */
[----:B------:R-:W-:Y:S01]  /*3af0*/  FADD.FTZ R3, R3, R24 ;  /* 0x0000001803037221 */ /* 0x000fe20000010000 */
[C---:B------:R-:W-:Y:S02]  /*3b00*/  HMMA.16816.F32.BF16 R36, R4.reuse, R8, R36 ;  /* 0x000000080424723c */ /* 0x040fe40000041824 */
[----:B------:R-:W-:Y:S04]  /*3b10*/  MUFU.EX2 R85, R85 ;  /* 0x0000005500557308 */ /* 0x000fe80000000800 */
[C---:B------:R-:W-:Y:S01]  /*3b20*/  HMMA.16816.F32.BF16 R40, R4.reuse, R10, R40 ;  /* 0x0000000a0428723c */ /* 0x040fe20000041828 */
[----:B------:R-:W1:Y:S03]  /*3b30*/  LDSM.16.MT88.4 R8, [R112+0x7400] ;  /* 0x007400007008783b */ /* 0x000e660000004200 */
[----:B------:R-:W2:Y:S02]  /*3b40*/  MUFU.EX2 R34, R34 ;  /* 0x0000002200227308 */ /* 0x000ea40000000800 */
[C---:B-----5:R-:W-:Y:S06]  /*3b50*/  HMMA.16816.F32.BF16 R44, R4.reuse, R16, R44 ;  /* 0x00000010042c723c */ /* 0x060fec000004182c */
[C---:B------:R-:W-:Y:S01]  /*3b60*/  HMMA.16816.F32.BF16 R48, R4.reuse, R18, R48 ;  /* 0x000000120430723c */ /* 0x040fe20000041830 */
[----:B------:R-:W-:Y:S01]  /*3b70*/  MUFU.EX2 R35, R35 ;  /* 0x0000002300237308 */ /* 0x000fe20000000800 */
[----:B------:R-:W-:Y:S04]  /*3b80*/  LDSM.16.MT88.4 R16, [R114+0x6c00] ;  /* 0x006c00007210783b */ /* 0x000fe80000004200 */
[C---:B------:R-:W-:Y:S03]  /*3b90*/  HMMA.16816.F32.BF16 R52, R4.reuse, R12, R52 ;  /* 0x0000000c0434723c */ /* 0x040fe60000041834 */
[----:B------:R-:W-:Y:S03]  /*3ba0*/  MUFU.EX2 R33, R33 ;  /* 0x0000002100217308 */ /* 0x000fe60000000800 */
[----:B------:R-:W-:Y:S01]  /*3bb0*/  HMMA.16816.F32.BF16 R56, R4, R14, R56 ;  /* 0x0000000e0438723c */ /* 0x000fe20000041838 */
[----:B------:R-:W-:-:S04]  /*3bc0*/  FADD.FTZ R12, R130, R133 ;  /* 0x00000085820c7221 */ /* 0x000fc80000010000 */
[----:B------:R-:W-:Y:S01]  /*3bd0*/  FADD.FTZ R12, R109, R12 ;  /* 0x0000000c6d0c7221 */ /* 0x000fe20000010000 */
[----:B------:R-:W-:Y:S03]  /*3be0*/  MUFU.EX2 R95, R95 ;  /* 0x0000005f005f7308 */ /* 0x000fe60000000800 */
[----:B------:R-:W-:Y:S02]  /*3bf0*/  FADD.FTZ R31, R31, R12 ;  /* 0x0000000c1f1f7221 */ /* 0x000fe40000010000 */
[----:B------:R-:W-:Y:S02]  /*3c00*/  LDSM.16.MT88.4 R12, [R112+0x6c00] ;  /* 0x006c0000700c783b */ /* 0x000fe40000004200 */
[----:B------:R-:W-:Y:S01]  /*3c10*/  FADD.FTZ R22, R22, R31 ;  /* 0x0000001f16167221 */ /* 0x000fe20000010000 */
[----:B------:R-:W-:Y:S01]  /*3c20*/  MUFU.EX2 R106, R103 ;  /* 0x00000067006a7308 */ /* 0x000fe20000000800 */
[----:B-1----:R-:W-:Y:S02]  /*3c30*/  HMMA.16816.F32.BF16 R60, R4, R8, R60 ;  /* 0x00000008043c723c */ /* 0x002fe4000004183c */
[----:B------:R-:W-:-:S05]  /*3c40*/  FADD.FTZ R21, R21, R22 ;  /* 0x0000001615157221 */ /* 0x000fca0000010000 */
[----:B------:R-:W-:Y:S01]  /*3c50*/  MUFU.EX2 R105, R105 ;  /* 0x0000006900697308 */ /* 0x000fe20000000800 */
[----:B------:R-:W-:Y:S01]  /*3c60*/  HMMA.16816.F32.BF16 R64, R4, R10, R64 ;  /* 0x0000000a0440723c */ /* 0x000fe20000041840 */
[----:B------:R-:W1:Y:S01]  /*3c70*/  LDSM.16.MT88.4 R8, [R114+0x8400] ;  /* 0x008400007208783b */ /* 0x000e620000004200 */
[----:B------:R-:W-:-:S05]  /*3c80*/  FADD.FTZ R21, R20, R21 ;  /* 0x0000001514157221 */ /* 0x000fca0000010000 */
[----:B------:R-:W-:Y:S08]  /*3c90*/  MUFU.EX2 R108, R107 ;  /* 0x0000006b006c7308 */ /* 0x000ff00000000800 */
[----:B------:R-:W-:Y:S08]  /*3ca0*/  MUFU.EX2 R26, R26 ;  /* 0x0000001a001a7308 */ /* 0x000ff00000000800 */
[----:B------:R-:W-:Y:S08]  /*3cb0*/  MUFU.EX2 R25, R25 ;  /* 0x0000001900197308 */ /* 0x000ff00000000800 */
[----:B------:R-:W-:Y:S08]  /*3cc0*/  MUFU.EX2 R28, R28 ;  /* 0x0000001c001c7308 */ /* 0x000ff00000000800 */
[----:B------:R-:W-:Y:S01]  /*3cd0*/  MUFU.EX2 R27, R27 ;  /* 0x0000001b001b7308 */ /* 0x000fe20000000800 */
[C---:B-1----:R-:W-:Y:S06]  /*3ce0*/  HMMA.16816.F32.BF16 R68, R4.reuse, R8, R68 ;  /* 0x000000080444723c */ /* 0x042fec0000041844 */
[----:B------:R-:W-:Y:S01]  /*3cf0*/  HMMA.16816.F32.BF16 R72, R4, R10, R72 ;  /* 0x0000000a0448723c */ /* 0x000fe20000041848 */
[----:B------:R-:W1:Y:S05]  /*3d00*/  LDSM.16.MT88.4 R8, [R112+0x8000] ;  /* 0x008000007008783b */ /* 0x000e6a0000004200 */
[C---:B-1----:R-:W-:Y:S06]  /*3d10*/  HMMA.16816.F32.BF16 R76, R80.reuse, R8, RZ ;  /* 0x00000008504c723c */ /* 0x042fec00000418ff */
[----:B------:R-:W-:Y:S01]  /*3d20*/  HMMA.16816.F32.BF16 R80, R80, R10, RZ ;  /* 0x0000000a5050723c */ /* 0x000fe200000418ff */
[----:B------:R-:W1:-:S15]  /*3d30*/  LDSM.16.MT88.4 R8, [R112+0x8400] ;  /* 0x008400007008783b */ /* 0x000e5e0000004200 */
[----:B------:R-:W-:-:S02]  /*3d40*/  NOP ;  /* 0x0000000000007918 */ /* 0x000fc40000000000 */
[C---:B-1----:R-:W-:Y:S06]  /*3d50*/  HMMA.16816.F32.BF16 R76, R4.reuse, R8, R76 ;  /* 0x00000008044c723c */ /* 0x042fec000004184c */
[----:B------:R-:W-:Y:S01]  /*3d60*/  HMMA.16816.F32.BF16 R80, R4, R10, R80 ;  /* 0x0000000a0450723c */ /* 0x000fe20000041850 */
[----:B------:R-:W1:Y:S06]  /*3d70*/  LDSM.16.MT88.4 R8, [R114+0x6800] ;  /* 0x006800007208783b */ /* 0x000e6c0000004200 */
[--C-:B------:R-:W-:Y:S01]  /*3d80*/  FFMA.FTZ R4, R92, UR5, -R29.reuse ;  /* 0x000000055c047c23 */ /* 0x100fe2000801081d */
[----:B------:R-:W-:Y:S01]  /*3d90*/  FFMA.FTZ R92, R110, UR5, -R29 ;  /* 0x000000056e5c7c23 */ /* 0x000fe2000801081d */
[----:B--2---:R-:W-:-:S02]  /*3da0*/  F2FP.BF16.F32.PACK_AB R6, R34, R85 ;  /* 0x000000552206723e */ /* 0x004fc400000010ff */
[----:B------:R2:W3:Y:S08]  /*3db0*/  MUFU.EX2 R94, R4 ;  /* 0x00000004005e7308 */ /* 0x0004f00000000800 */
[----:B------:R-:W4:Y:S01]  /*3dc0*/  MUFU.EX2 R92, R92 ;  /* 0x0000005c005c7308 */ /* 0x000f220000000800 */
[----:B--2---:R-:W-:Y:S01]  /*3dd0*/  F2FP.BF16.F32.PACK_AB R4, R93, R104 ;  /* 0x000000685d04723e */ /* 0x004fe200000010ff */
[----:B------:R-:W-:Y:S01]  /*3de0*/  FADD.FTZ R104, R104, R21 ;  /* 0x0000001568687221 */ /* 0x000fe20000010000 */
[----:B---3--:R-:W-:Y:S01]  /*3df0*/  F2FP.BF16.F32.PACK_AB R5, R35, R94 ;  /* 0x0000005e2305723e */ /* 0x008fe200000010ff */
[----:B------:R-:W-:-:S02]  /*3e00*/  FADD.FTZ R94, R94, R3 ;  /* 0x000000035e5e7221 */ /* 0x000fc40000010000 */
[----:B------:R-:W-:Y:S02]  /*3e10*/  FADD.FTZ R104, R93, R104 ;  /* 0x000000685d687221 */ /* 0x000fe40000010000 */
[----:B------:R-:W-:Y:S01]  /*3e20*/  FADD.FTZ R35, R35, R94 ;  /* 0x0000005e23237221 */ /* 0x000fe20000010000 */
[----:B----4-:R-:W-:Y:S01]  /*3e30*/  F2FP.BF16.F32.PACK_AB R7, R33, R92 ;  /* 0x0000005c2107723e */ /* 0x010fe200000010ff */
[----:B------:R-:W-:Y:S02]  /*3e40*/  FADD.FTZ R85, R85, R104 ;  /* 0x0000006855557221 */ /* 0x000fe40000010000 */
[----:B------:R-:W-:Y:S02]  /*3e50*/  FADD.FTZ R92, R92, R35 ;  /* 0x000000235c5c7221 */ /* 0x000fe40000010000 */
[----:B------:R-:W-:Y:S02]  /*3e60*/  FADD.FTZ R34, R34, R85 ;  /* 0x0000005522227221 */ /* 0x000fe40000010000 */
[----:B-1----:R-:W-:Y:S01]  /*3e70*/  HMMA.16816.F32.BF16 R36, R4, R8, R36 ;  /* 0x000000080424723c */ /* 0x002fe20000041824 */
[----:B------:R-:W-:-:S05]  /*3e80*/  FADD.FTZ R33, R33, R92 ;  /* 0x0000005c21217221 */ /* 0x000fca0000010000 */
        /* <DEDUP_REMOVED lines=110> */
.L_x_5157:
[----:B------:R-:W-:-:S04]  /*4570*/  LEA R3, -R88, RZ, 0x6 ;  /* 0x000000ff58037211 */ /* 0x000fc800078e31ff */
[----:B------:R-:W-:-:S07]  /*4580*/  SHF.R.S32.HI R5, RZ, 0x1f, R3 ;  /* 0x0000001fff057819 */ /* 0x000fce0000011403 */
.L_x_5158:
[C---:B------:R-:W-:Y:S02]  /*4590*/  LEA R7, P1, R88.reuse, R3, 0x5 ;  /* 0x0000000358077211 */ /* 0x040fe400078228ff */
[C---:B------:R-:W-:Y:S02]  /*45a0*/  LEA R128, P3, R3.reuse, R128, 0x1 ;  /* 0x0000008003807211 */ /* 0x040fe400078608ff */
[-C--:B------:R-:W-:Y:S02]  /*45b0*/  IADD3 R4, P2, R3, R86.reuse, RZ ;  /* 0x0000005603047210 */ /* 0x080fe40007f5e0ff */
[----:B------:R-:W-:Y:S02]  /*45c0*/  IADD3 R86, P0, R7, R86, RZ ;  /* 0x0000005607567210 */ /* 0x000fe40007f1e0ff */
[----:B------:R-:W-:Y:S02]  /*45d0*/  LEA.HI.X R7, R88, R5, R89, 0x5, P1 ;  /* 0x0000000558077211 */ /* 0x000fe400008f2c59 */
[----:B------:R-:W-:Y:S01]  /*45e0*/  LEA.HI.X R129, R3, R129, R5, 0x1, P3 ;  /* 0x0000008103817211 */ /* 0x000fe200018f0c05 */
[--C-:B------:R-:W-:Y:S01]  /*45f0*/  IMAD.X R5, R5, 0x1, R84.reuse, P2 ;  /* 0x0000000105057824 */ /* 0x100fe200010e0654 */
[----:B------:R-:W-:Y:S01]  /*4600*/  LEA R12, P1, R4, UR8, 0x1 ;  /* 0x00000008040c7c11 */ /* 0x000fe2000f8208ff */
[----:B------:R-:W-:Y:S01]  /*4610*/  IMAD.X R7, R7, 0x1, R84, P0 ;  /* 0x0000000107077824 */ /* 0x000fe200000e0654 */
[----:B------:R-:W-:Y:S01]  /*4620*/  LEA R14, P2, R88, R128, 0x6 ;  /* 0x00000080580e7211 */ /* 0x000fe200078430ff */
[----:B------:R-:W-:Y:S01]  /*4630*/  @!PT LDS RZ, [RZ] ;  /* 0x00000000fffff984 */ /* 0x000fe20000000800 */
[----:B------:R-:W-:Y:S01]  /*4640*/  @!PT LDS RZ, [RZ] ;  /* 0x00000000fffff984 */ /* 0x000fe20000000800 */
[----:B------:R-:W-:Y:S01]  /*4650*/  @!PT LDS RZ, [RZ] ;  /* 0x00000000fffff984 */ /* 0x000fe20000000800 */
[----:B------:R-:W-:Y:S01]  /*4660*/  LDGSTS.E.BYPASS.LTC128B.128 [R121+0x6000], desc[UR10][R128.64] ;  /* 0x0600000080797fae */ /* 0x000fe2000b901d4a */
[----:B------:R-:W-:-:S02]  /*4670*/  LEA R24, P0, R86, UR8, 0x1 ;  /* 0x0000000856187c11 */ /* 0x000fc4000f8008ff */
[----:B------:R-:W-:Y:S01]  /*4680*/  LEA.HI.X R13, R4, UR9, R5, 0x1, P1 ;  /* 0x00000009040d7c11 */ /* 0x000fe200088f0c05 */
[----:B------:R-:W1:Y:S01]  /*4690*/  S2R R3, SR_TID.X ;  /* 0x0000000000037919 */ /* 0x000e620000002100 */
[----:B------:R-:W-:Y:S02]  /*46a0*/  LEA.HI.X R15, R88, R129, R89, 0x6, P2 ;  /* 0x00000081580f7211 */ /* 0x000fe400010f3459 */
[----:B------:R-:W-:Y:S01]  /*46b0*/  LEA.HI.X R25, R86, UR9, R7, 0x1, P0 ;  /* 0x0000000956197c11 */ /* 0x000fe200080f0c07 */
[----:B------:R-:W-:Y:S01]  /*46c0*/  LDGSTS.E.BYPASS.LTC128B.128 [R121+0x7000], desc[UR10][R12.64+0x40] ;  /* 0x070000400c797fae */ /* 0x000fe2000b901d4a */
[----:B------:R-:W-:-:S03]  /*46d0*/  ISETP.GE.AND P0, PT, R98, 0x3, PT ;  /* 0x000000036200780c */ /* 0x000fc60003f06270 */
[----:B------:R-:W-:Y:S04]  /*46e0*/  LDGSTS.E.BYPASS.LTC128B.128 [R121+0x8000], desc[UR10][R12.64+0x80] ;  /* 0x080000800c797fae */ /* 0x000fe8000b901d4a */
[----:B------:R2:W-:Y:S04]  /*46f0*/  LDGSTS.E.BYPASS.LTC128B.128 [R121+0x6800], desc[UR10][R14.64] ;  /* 0x068000000e797fae */ /* 0x0005e8000b901d4a */
[----:B------:R-:W-:Y:S04]  /*4700*/  LDGSTS.E.BYPASS.LTC128B.128 [R121+0x7800], desc[UR10][R24.64+0x40] ;  /* 0x0780004018797fae */ /* 0x000fe8000b901d4a */
[----:B------:R3:W-:Y:S04]  /*4710*/  LDGSTS.E.BYPASS.LTC128B.128 [R121+0x8800], desc[UR10][R24.64+0x80] ;  /* 0x0880008018797fae */ /* 0x0007e8000b901d4a */
[----:B------:R-:W-:Y:S04]  /*4720*/  LDSM.16.M88.4 R4, [R117] ;  /* 0x000000007504783b */ /* 0x000fe80000000200 */
[----:B------:R-:W3:Y:S04]  /*4730*/  LDSM.16.M88.4 R20, [R116+0x3400] ;  /* 0x003400007414783b */ /* 0x000ee80000000200 */
[----:B------:R-:W4:Y:S01]  /*4740*/  LDSM.16.M88.4 R28, [R116+0x3000] ;  /* 0x00300000741c783b */ /* 0x000f220000000200 */
[----:B-1----:R-:W-:-:S03]  /*4750*/  IMAD.SHL.U32 R3, R3, 0x2, RZ ;  /* 0x0000000203037824 */ /* 0x002fc600078e00ff */
[----:B------:R-:W-:Y:S02]  /*4760*/  LDSM.16.M88.4 R84, [R115] ;  /* 0x000000007354783b */ /* 0x000fe40000000200 */
[----:B------:R-:W-:Y:S02]  /*4770*/  LOP3.LUT R3, R3, 0x6, RZ, 0xc0, !PT ;  /* 0x0000000603037812 */ /* 0x000fe400078ec0ff */
[----:B------:R-:W1:Y:S03]  /*4780*/  LDSM.16.M88.4 R92, [R113+0x3400] ;  /* 0x00340000715c783b */ /* 0x000e660000000200 */
[----:B------:R-:W-:Y:S01]  /*4790*/  IMAD R3, R120, 0x40, R3 ;  /* 0x0000004078037824 */ /* 0x000fe200078e0203 */
[----:B------:R-:W5:Y:S04]  /*47a0*/  LDSM.16.M88.4 R16, [R113+0x3000] ;  /* 0x003000007110783b */ /* 0x000f680000000200 */
[----:B------:R-:W5:Y:S04]  /*47b0*/  LDSM.16.M88.4 R8, [R116+0x3800] ;  /* 0x003800007408783b */ /* 0x000f680000000200 */
[----:B--2---:R-:W2:Y:S04]  /*47c0*/  LDSM.16.M88.4 R12, [R113+0x3800] ;  /* 0x00380000710c783b */ /* 0x004ea80000000200 */
[----:B------:R-:W0:Y:S01]  /*47d0*/  LDGDEPBAR ;  /* 0x00000000000079af */ /* 0x000e220000000000 */
[C---:B---3--:R-:W-:Y:S06]  /*47e0*/  HMMA.16816.F32.BF16 R24, R4.reuse, R20, RZ ;  /* 0x000000140418723c */ /* 0x048fec00000418ff */
[C---:B------:R-:W-:Y:S06]  /*47f0*/  HMMA.16816.F32.BF16 R20, R4.reuse, R22, RZ ;  /* 0x000000160414723c */ /* 0x040fec00000418ff */
[C---:B----4-:R-:W-:Y:S06]  /*4800*/  HMMA.16816.F32.BF16 R32, R4.reuse, R28, RZ ;  /* 0x0000001c0420723c */ /* 0x050fec00000418ff */
[----:B------:R-:W-:Y:S06]  /*4810*/  HMMA.16816.F32.BF16 R28, R4, R30, RZ ;  /* 0x0000001e041c723c */ /* 0x000fec00000418ff */
[C---:B-1----:R-:W-:Y:S06]  /*4820*/  HMMA.16816.F32.BF16 R24, R84.reuse, R92, R24 ;  /* 0x0000005c5418723c */ /* 0x042fec0000041818 */
[C---:B------:R-:W-:Y:S01]  /*4830*/  HMMA.16816.F32.BF16 R20, R84.reuse, R94, R20 ;  /* 0x0000005e5414723c */ /* 0x040fe20000041814 */
[----:B------:R-:W1:Y:S05]  /*4840*/  LDSM.16.M88.4 R92, [R116+0x3c00] ;  /* 0x003c0000745c783b */ /* 0x000e6a0000000200 */
[C---:B-----5:R-:W-:Y:S06]  /*4850*/  HMMA.16816.F32.BF16 R32, R84.reuse, R16, R32 ;  /* 0x000000105420723c */ /* 0x060fec0000041820 */
[----:B------:R-:W-:Y:S06]  /*4860*/  HMMA.16816.F32.BF16 R28, R84, R18, R28 ;  /* 0x00000012541c723c */ /* 0x000fec000004181c */
[C---:B------:R-:W-:Y:S06]  /*4870*/  HMMA.16816.F32.BF16 R16, R4.reuse, R8, RZ ;  /* 0x000000080410723c */ /* 0x040fec00000418ff */
[----:B------:R-:W-:-:S15]  /*4880*/  HMMA.16816.F32.BF16 R8, R4, R10, RZ ;  /* 0x0000000a0408723c */ /* 0x000fde00000418ff */
[----:B------:R-:W-:-:S03]  /*4890*/  NOP ;  /* 0x0000000000007918 */ /* 0x000fc60000000000 */
[C---:B--2---:R-:W-:Y:S06]  /*48a0*/  HMMA.16816.F32.BF16 R16, R84.reuse, R12, R16 ;  /* 0x0000000c5410723c */ /* 0x044fec0000041810 */
[----:B------:R-:W-:Y:S06]  /*48b0*/  HMMA.16816.F32.BF16 R12, R84, R14, R8 ;  /* 0x0000000e540c723c */ /* 0x000fec0000041808 */
[C---:B-1----:R-:W-:Y:S06]  /*48c0*/  HMMA.16816.F32.BF16 R8, R4.reuse, R92, RZ ;  /* 0x0000005c0408723c */ /* 0x042fec00000418ff */
[----:B------:R-:W-:Y:S01]  /*48d0*/  HMMA.16816.F32.BF16 R4, R4, R94, RZ ;  /* 0x0000005e0404723c */ /* 0x000fe200000418ff */
[----:B------:R-:W1:-:S15]  /*48e0*/  LDSM.16.M88.4 R92, [R113+0x3c00] ;  /* 0x003c0000715c783b */ /* 0x000e5e0000000200 */
[----:B------:R-:W-:-:S02]  /*48f0*/  NOP ;  /* 0x0000000000007918 */ /* 0x000fc40000000000 */
        /* <DEDUP_REMOVED lines=55> */
[C---:B------:R-:W-:Y:S02]  /*4c70*/  VIADD R84, R3.reuse, 0x1 ;  /* 0x0000000103547836 */ /* 0x040fe40000000000 */
[----:B------:R-:W-:Y:S01]  /*4c80*/  VIADD R85, R3, 0x9 ;  /* 0x0000000903557836 */ /* 0x000fe20000000000 */
[----:B------:R-:W-:Y:S02]  /*4c90*/  BAR.SYNC.DEFER_BLOCKING 0x0 ;  /* 0x0000000000007b1d */ /* 0x000fe40000010000 */
[----:B------:R-:W-:-:S02]  /*4ca0*/  ISETP.GE.AND P4, PT, R84, R100, PT ;  /* 0x000000645400720c */ /* 0x000fc40003f86270 */
[-C--:B------:R-:W-:Y:S01]  /*4cb0*/  ISETP.GE.AND P5, PT, R84, R99.reuse, PT ;  /* 0x000000635400720c */ /* 0x080fe20003fa6270 */
[----:B------:R-:W-:Y:S01]  /*4cc0*/  VIADD R84, R3, 0x8 ;  /* 0x0000000803547836 */ /* 0x000fe20000000000 */
[-C--:B------:R-:W-:Y:S02]  /*4cd0*/  ISETP.GE.AND P3, PT, R85, R100.reuse, PT ;  /* 0x000000645500720c */ /* 0x080fe40003f66270 */
[----:B------:R-:W-:Y:S02]  /*4ce0*/  FSEL R35, R35, -INF , !P5 ;  /* 0xff80000023237808 */ /* 0x000fe40006800000 */
[C---:B------:R-:W-:Y:S02]  /*4cf0*/  ISETP.GE.AND P2, PT, R84.reuse, R100, PT ;  /* 0x000000645400720c */ /* 0x040fe40003f46270 */
[-C--:B------:R-:W-:Y:S02]  /*4d00*/  ISETP.GE.AND P1, PT, R84, R99.reuse, PT ;  /* 0x000000635400720c */ /* 0x080fe40003f26270 */
[----:B------:R-:W-:Y:S01]  /*4d10*/  FSEL R84, R33, -INF , !P4 ;  /* 0xff80000021547808 */ /* 0x000fe20006000000 */
[----:B------:R-:W-:Y:S01]  /*4d20*/  VIADD R33, R3, 0x10 ;  /* 0x0000001003217836 */ /* 0x000fe20000000000 */
[----:B------:R-:W-:Y:S01]  /*4d30*/  ISETP.GE.AND P4, PT, R85, R99, PT ;  /* 0x000000635500720c */ /* 0x000fe20003f86270 */
[----:B------:R-:W-:Y:S01]  /*4d40*/  VIADD R85, R3, 0x11 ;  /* 0x0000001103557836 */ /* 0x000fe20000000000 */
[----:B------:R-:W-:-:S02]  /*4d50*/  FSEL R28, R28, -INF , !P2 ;  /* 0xff8000001c1c7808 */ /* 0x000fc40005000000 */
        /* <DEDUP_REMOVED lines=8> */
[----:B------:R-:W-:Y:S02]  /*4de0*/  FSEL R31, R31, -INF , !P4 ;  /* 0xff8000001f1f7808 */ /* 0x000fe40006000000 */
[----:B------:R-:W-:Y:S02]  /*4df0*/  FSEL R143, R26, -INF , !P2 ;  /* 0xff8000001a8f7808 */ /* 0x000fe40005000000 */
[----:B------:R-:W-:Y:S02]  /*4e00*/  FSEL R140, R25, -INF , !P1 ;  /* 0xff800000198c7808 */ /* 0x000fe40004800000 */
[-C--:B------:R-:W-:Y:S02]  /*4e10*/  ISETP.GE.AND P4, PT, R29, R100.reuse, PT ;  /* 0x000000641d00720c */ /* 0x080fe40003f86270 */
[C---:B------:R-:W-:Y:S02]  /*4e20*/  ISETP.GE.AND P2, PT, R24.reuse, R100, PT ;  /* 0x000000641800720c */ /* 0x040fe40003f46270 */
[-C--:B------:R-:W-:Y:S01]  /*4e30*/  ISETP.GE.AND P1, PT, R24, R99.reuse, PT ;  /* 0x000000631800720c */ /* 0x080fe20003f26270 */
[----:B------:R-:W-:Y:S01]  /*4e40*/  VIADD R24, R3, 0x20 ;  /* 0x0000002003187836 */ /* 0x000fe20000000000 */
[----:B------:R-:W-:-:S02]  /*4e50*/  ISETP.GE.AND P3, PT, R85, R99, PT ;  /* 0x000000635500720c */ /* 0x000fc40003f66270 */
[----:B------:R-:W-:Y:S01]  /*4e60*/  FSEL R144, R20, -INF , !P4 ;  /* 0xff80000014907808 */ /* 0x000fe20006000000 */
[----:B------:R-:W-:Y:S01]  /*4e70*/  VIADD R20, R3, 0x21 ;  /* 0x0000002103147836 */ /* 0x000fe20000000000 */
[----:B------:R-:W-:Y:S02]  /*4e80*/  ISETP.GE.AND P5, PT, R29, R99, PT ;  /* 0x000000631d00720c */ /* 0x000fe40003fa6270 */
[----:B------:R-:W-:Y:S02]  /*4e90*/  FSEL R149, R27, -INF , !P3 ;  /* 0xff8000001b957808 */ /* 0x000fe40005800000 */
[----:B------:R-:W-:Y:S02]  /*4ea0*/  ISETP.GE.AND P3, PT, R24, R100, PT ;  /* 0x000000641800720c */ /* 0x000fe40003f66270 */
[----:B------:R-:W-:Y:S02]  /*4eb0*/  FSEL R151, R22, -INF , !P5 ;  /* 0xff80000016977808 */ /* 0x000fe40006800000 */
[----:B------:R-:W-:-:S02]  /*4ec0*/  FSEL R148, R21, -INF , !P2 ;  /* 0xff80000015947808 */ /* 0x000fc40005000000 */
[C---:B------:R-:W-:Y:S02]  /*4ed0*/  ISETP.GE.AND P5, PT, R20.reuse, R100, PT ;  /* 0x000000641400720c */ /* 0x040fe40003fa6270 */
[-C--:B------:R-:W-:Y:S01]  /*4ee0*/  ISETP.GE.AND P2, PT, R20, R99.reuse, PT ;  /* 0x000000631400720c */ /* 0x080fe20003f46270 */
[C---:B------:R-:W-:Y:S01]  /*4ef0*/  VIADD R20, R3.reuse, 0x28 ;  /* 0x0000002803147836 */ /* 0x040fe20000000000 */
[----:B------:R-:W-:Y:S01]  /*4f00*/  FSEL R106, R16, -INF , !P3 ;  /* 0xff800000106a7808 */ /* 0x000fe20005800000 */
[----:B------:R-:W-:Y:S01]  /*4f10*/  VIADD R16, R3, 0x29 ;  /* 0x0000002903107836 */ /* 0x000fe20000000000 */
[----:B------:R-:W-:Y:S02]  /*4f20*/  ISETP.GE.AND P4, PT, R24, R99, PT ;  /* 0x000000631800720c */ /* 0x000fe40003f86270 */
[----:B------:R-:W-:Y:S02]  /*4f30*/  FSEL R135, R23, -INF , !P1 ;  /* 0xff80000017877808 */ /* 0x000fe40004800000 */
[----:B------:R-:W-:-:S02]  /*4f40*/  FSEL R111, R18, -INF , !P4 ;  /* 0xff800000126f7808 */ /* 0x000fc40006000000 */
[----:B------:R-:W-:Y:S02]  /*4f50*/  FSEL R110, R17, -INF , !P5 ;  /* 0xff800000116e7808 */ /* 0x000fe40006800000 */
[-C--:B------:R-:W-:Y:S02]  /*4f60*/  ISETP.GE.AND P1, PT, R20, R100.reuse, PT ;  /* 0x000000641400720c */ /* 0x080fe40003f26270 */
[C---:B------:R-:W-:Y:S02]  /*4f70*/  ISETP.GE.AND P4, PT, R16.reuse, R100, PT ;  /* 0x000000641000720c */ /* 0x040fe40003f86270 */
[-C--:B------:R-:W-:Y:S01]  /*4f80*/  ISETP.GE.AND P5, PT, R16, R99.reuse, PT ;  /* 0x000000631000720c */ /* 0x080fe20003fa6270 */
        /* <DEDUP_REMOVED lines=8> */
[----:B------:R-:W-:Y:S02]  /*5010*/  FSEL R134, R13, -INF , !P4 ;  /* 0xff8000000d867808 */ /* 0x000fe40006000000 */
[----:B------:R-:W-:-:S02]  /*5020*/  ISETP.GE.AND P3, PT, R12, R100, PT ;  /* 0x000000640c00720c */ /* 0x000fc40003f66270 */
[----:B------:R-:W-:Y:S01]  /*5030*/  ISETP.GE.AND P4, PT, R12, R99, PT ;  /* 0x000000630c00720c */ /* 0x000fe20003f86270 */
[C---:B------:R-:W-:Y:S01]  /*5040*/  VIADD R12, R3.reuse, 0x38 ;  /* 0x00000038030c7836 */ /* 0x040fe20000000000 */
[----:B------:R-:W-:Y:S01]  /*5050*/  FSEL R130, R8, -INF , !P2 ;  /* 0xff80000008827808 */ /* 0x000fe20005000000 */
[C---:B------:R-:W-:Y:S01]  /*5060*/  VIADD R8, R3.reuse, 0x39 ;  /* 0x0000003903087836 */ /* 0x040fe20000000000 */
[----:B------:R-:W-:Y:S02]  /*5070*/  FSEL R95, R10, -INF , !P1 ;  /* 0xff8000000a5f7808 */ /* 0x000fe40004800000 */
[----:B------:R-:W-:Y:S02]  /*5080*/  ISETP.GE.AND P1, PT, R3, R100, PT ;  /* 0x000000640300720c */ /* 0x000fe40003f26270 */
[----:B------:R-:W-:Y:S02]  /*5090*/  FSEL R131, R15, -INF , !P5 ;  /* 0xff8000000f837808 */ /* 0x000fe40006800000 */
[----:B------:R-:W-:-:S02]  /*50a0*/  FSEL R133, R9, -INF , !P3 ;  /* 0xff80000009857808 */ /* 0x000fc40005800000 */
[----:B------:R-:W-:Y:S02]  /*50b0*/  FSEL R98, R11, -INF , !P4 ;  /* 0xff8000000b627808 */ /* 0x000fe40006000000 */
[----:B------:R-:W-:Y:S02]  /*50c0*/  FSEL R32, R32, -INF , !P1 ;  /* 0xff80000020207808 */ /* 0x000fe40004800000 */
[CC--:B------:R-:W-:Y:S02]  /*50d0*/  ISETP.GE.AND P5, PT, R12.reuse, R100.reuse, PT ;  /* 0x000000640c00720c */ /* 0x0c0fe40003fa6270 */
[-C--:B------:R-:W-:Y:S02]  /*50e0*/  ISETP.GE.AND P2, PT, R12, R99.reuse, PT ;  /* 0x000000630c00720c */ /* 0x080fe40003f46270 */
        /* <DEDUP_REMOVED lines=12> */
[----:B------:R-:W-:-:S04]  /*51b0*/  MOV R10, RZ ;  /* 0x000000ff000a7202 */ /* 0x000fc80000000f00 */
        /* <DEDUP_REMOVED lines=10> */
[----:B------:R-:W1:Y:S02]  /*5260*/  F2I.FTZ.U32.TRUNC.NTZ R11, R11 ;  /* 0x0000000b000b7305 */ /* 0x000e64000021f000 */
[----:B-1----:R-:W-:-:S04]  /*5270*/  IMAD.MOV R5, RZ, RZ, -R11 ;  /* 0x000000ffff057224 */ /* 0x002fc800078e0a0b */
        /* <DEDUP_REMOVED lines=27> */
[----:B------:R1:W2:Y:S04]  /*5430*/  LDG.E R7, desc[UR10][R10.64] ;  /* 0x0000000a0a077981 */ /* 0x0002a8000c1e1900 */
[----:B------:R-:W2:Y:S01]  /*5440*/  LDG.E R6, desc[UR10][R12.64] ;  /* 0x0000000a0c067981 */ /* 0x000ea2000c1e1900 */
[----:B------:R-:W-:Y:S02]  /*5450*/  IMAD.IADD R8, R5, 0x1, -R8 ;  /* 0x0000000105087824 */ /* 0x000fe400078e0a08 */
[----:B------:R-:W3:Y:S02]  /*5460*/  LDC.64 R4, c[0x0][0x230] ;  /* 0x00008c00ff047b82 */ /* 0x000ee40000000a00 */
[----:B------:R-:W-:-:S05]  /*5470*/  IMAD R8, R8, R3, -0x40 ;  /* 0xffffffc008087424 */ /* 0x000fca00078e0203 */
[----:B------:R-:W-:-:S05]  /*5480*/  SHF.R.S32.HI R3, RZ, 0x1f, R8 ;  /* 0x0000001fff037819 */ /* 0x000fca0000011408 */
[----:B------:R-:W-:-:S04]  /*5490*/  IMAD R3, R3, R90, RZ ;  /* 0x0000005a03037224 */ /* 0x000fc800078e02ff */
[C---:B------:R-:W-:Y:S02]  /*54a0*/  IMAD R3, R8.reuse, R91, R3 ;  /* 0x0000005b08037224 */ /* 0x040fe400078e0203 */
[----:B-1----:R-:W-:-:S04]  /*54b0*/  IMAD.WIDE.U32 R10, R8, R90, RZ ;  /* 0x0000005a080a7225 */ /* 0x002fc800078e00ff */
[----:B------:R-:W-:Y:S01]  /*54c0*/  IMAD.IADD R11, R11, 0x1, R3 ;  /* 0x000000010b0b7824 */ /* 0x000fe200078e0203 */
[----:B--2---:R-:W-:-:S04]  /*54d0*/  IADD3 R6, -R7, R6, RZ ;  /* 0x0000000607067210 */ /* 0x004fc80007ffe1ff */
[----:B------:R-:W-:-:S05]  /*54e0*/  SHF.R.S32.HI R7, RZ, 0x1f, R6 ;  /* 0x0000001fff077819 */ /* 0x000fca0000011406 */
[----:B---3--:R-:W-:-:S04]  /*54f0*/  IMAD R7, R7, R4, RZ ;  /* 0x0000000407077224 */ /* 0x008fc800078e02ff */
[C---:B------:R-:W-:Y:S02]  /*5500*/  IMAD R5, R6.reuse, R5, R7 ;  /* 0x0000000506057224 */ /* 0x040fe400078e0207 */
[----:B------:R-:W-:-:S04]  /*5510*/  IMAD.WIDE.U32 R6, R6, R4, R10 ;  /* 0x0000000406067225 */ /* 0x000fc800078e000a */
[----:B------:R-:W-:Y:S01]  /*5520*/  IMAD.MOV.U32 R4, RZ, RZ, R6 ;  /* 0x000000ffff047224 */ /* 0x000fe200078e0006 */
[----:B------:R-:W-:Y:S01]  /*5530*/  IADD3 R5, R7, R5, RZ ;  /* 0x0000000507057210 */ /* 0x000fe20007ffe0ff */
[----:B------:R-:W-:Y:S06]  /*5540*/  BRA `(.L_x_5161) ;  /* 0x0000000000087947 */ /* 0x000fec0003800000 */
.L_x_5160:
[----:B------:R-:W-:-:S04]  /*5550*/  LEA R4, -R90, RZ, 0x6 ;  /* 0x000000ff5a047211 */ /* 0x000fc800078e31ff */
[----:B------:R-:W-:-:S07]  /*5560*/  SHF.R.S32.HI R5, RZ, 0x1f, R4 ;  /* 0x0000001fff057819 */ /* 0x000fce0000011404 */
.L_x_5161:
[CC--:B------:R-:W-:Y:S02]  /*5570*/  LEA R6, P1, R90.reuse, R4.reuse, 0x5 ;  /* 0x000000045a067211 */ /* 0x0c0fe400078228ff */
[C---:B------:R-:W-:Y:S02]  /*5580*/  IADD3 R4, P2, R101.reuse, R4, RZ ;  /* 0x0000000465047210 */ /* 0x040fe40007f5e0ff */
[----:B------:R-:W-:Y:S02]  /*5590*/  IADD3 R6, P0, R101, R6, RZ ;  /* 0x0000000665067210 */ /* 0x000fe40007f1e0ff */
[----:B------:R-:W-:Y:S01]  /*55a0*/  LEA.HI.X R91, R90, R5, R91, 0x5, P1 ;  /* 0x000000055a5b7211 */ /* 0x000fe200008f2c5b */
[----:B------:R-:W-:Y:S01]  /*55b0*/  IMAD.X R5, R102, 0x1, R5, P2 ;  /* 0x0000000166057824 */ /* 0x000fe200010e0605 */
[----:B------:R-:W-:-:S03]  /*55c0*/  LEA R136, P1, R4, R96, 0x1 ;  /* 0x0000006004887211 */ /* 0x000fc600078208ff */
[----:B------:R-:W-:Y:S01]  /*55d0*/  IMAD.X R91, R102, 0x1, R91, P0 ;  /* 0x00000001665b7824 */ /* 0x000fe200000e065b */
[----:B------:R-:W-:Y:S02]  /*55e0*/  LEA R96, P0, R6, R96, 0x1 ;  /* 0x0000006006607211 */ /* 0x000fe400078008ff */
        /* <DEDUP_REMOVED lines=12> */
.L_x_5159:
        /* <DEDUP_REMOVED lines=34> */
[----:B------:R-:W2:Y:S04]  /*58d0*/  SHFL.BFLY PT, R3, R6, 0x2, 0x1f ;  /* 0x0c401f0006037f89 */ /* 0x000ea800000e0000 */
[----:B------:R-:W3:Y:S01]  /*58e0*/  SHFL.BFLY PT, R4, R5, 0x2, 0x1f ;  /* 0x0c401f0005047f89 */ /* 0x000ee200000e0000 */
[----:B--2---:R-:W-:Y:S02]  /*58f0*/  FMNMX.FTZ R3, R6, R3, !PT ;  /* 0x0000000306037209 */ /* 0x004fe40007810000 */
[----:B---3--:R-:W-:-:S03]  /*5900*/  FMNMX.FTZ R4, R5, R4, !PT ;  /* 0x0000000405047209 */ /* 0x008fc60007810000 */
[----:B------:R-:W2:Y:S04]  /*5910*/  SHFL.BFLY PT, R92, R3, 0x1, 0x1f ;  /* 0x0c201f00035c7f89 */ /* 0x000ea800000e0000 */
[----:B------:R-:W3:Y:S01]  /*5920*/  SHFL.BFLY PT, R91, R4, 0x1, 0x1f ;  /* 0x0c201f00045b7f89 */ /* 0x000ee200000e0000 */
[----:B--2---:R-:W-:Y:S02]  /*5930*/  FMNMX.FTZ R92, R3, R92, !PT ;  /* 0x0000005c035c7209 */ /* 0x004fe40007810000 */
[----:B---3--:R-:W-:-:S03]  /*5940*/  FMNMX.FTZ R91, R4, R91, !PT ;  /* 0x0000005b045b7209 */ /* 0x008fc60007810000 */
        /* <DEDUP_REMOVED lines=11> */
[--C-:B-1----:R-:W-:Y:S01]  /*5a00*/  FFMA.FTZ R96, R84, UR5, -R147.reuse ;  /* 0x0000000554607c23 */ /* 0x102fe20008010893 */
        /* <DEDUP_REMOVED lines=34> */
[----:B------:R-:W-:Y:S01]  /*5c30*/  FFMA.FTZ R134, R142, UR5, -R147 ;  /* 0x000000058e867c23 */ /* 0x000fe20008010893 */
[--C-:B------:R-:W-:Y:S01]  /*5c40*/  FFMA.FTZ R95, R95, UR5, -R102.reuse ;  /* 0x000000055f5f7c23 */ /* 0x100fe20008010866 */
[----:B------:R-:W-:-:S04]  /*5c50*/  FFMA.FTZ R99, R99, UR5, -R102 ;  /* 0x0000000563637c23 */ /* 0x000fc80008010866 */
[----:B------:R-:W-:Y:S08]  /*5c60*/  MUFU.EX2 R97, R97 ;  /* 0x0000006100617308 */ /* 0x000ff00000000800 */
[----:B------:R-:W2:Y:S01]  /*5c70*/  MUFU.EX2 R2, R2 ;  /* 0x0000000200027308 */ /* 0x000ea20000000800 */
[----:B----4-:R-:W-:-:S07]  /*5c80*/  F2FP.BF16.F32.PACK_AB R86, R3, R94 ;  /* 0x0000005e0356723e */ /* 0x010fce00000010ff */
[----:B------:R-:W4:Y:S08]  /*5c90*/  MUFU.EX2 R103, R103 ;  /* 0x0000006700677308 */ /* 0x000f300000000800 */
[----:B------:R-:W5:Y:S01]  /*5ca0*/  MUFU.EX2 R101, R101 ;  /* 0x0000006500657308 */ /* 0x000f620000000800 */
[----:B--2---:R-:W-:-:S07]  /*5cb0*/  F2FP.BF16.F32.PACK_AB R85, R2, R97 ;  /* 0x000000610255723e */ /* 0x004fce00000010ff */
[----:B------:R-:W-:Y:S01]  /*5cc0*/  MUFU.EX2 R93, R93 ;  /* 0x0000005d005d7308 */ /* 0x000fe20000000800 */
[-C--:B----4-:R-:W-:Y:S01]  /*5cd0*/  FMUL.FTZ R20, R52, R103.reuse ;  /* 0x0000006734147220 */ /* 0x090fe20000410000 */
[-C--:B------:R-:W-:Y:S01]  /*5ce0*/  FMUL.FTZ R21, R53, R103.reuse ;  /* 0x0000006735157220 */ /* 0x080fe20000410000 */
[-C--:B------:R-:W-:Y:S01]  /*5cf0*/  FMUL.FTZ R56, R56, R103.reuse ;  /* 0x0000006738387220 */ /* 0x080fe20000410000 */
[-C--:B------:R-:W-:Y:S01]  /*5d00*/  FMUL.FTZ R57, R57, R103.reuse ;  /* 0x0000006739397220 */ /* 0x080fe20000410000 */
[-C--:B------:R-:W-:Y:S01]  /*5d10*/  FMUL.FTZ R12, R44, R103.reuse ;  /* 0x000000672c0c7220 */ /* 0x080fe20000410000 */
[-C--:B------:R-:W-:Y:S01]  /*5d20*/  FMUL.FTZ R13, R45, R103.reuse ;  /* 0x000000672d0d7220 */ /* 0x080fe20000410000 */
[----:B------:R-:W-:Y:S01]  /*5d30*/  FMUL.FTZ R48, R48, R103 ;  /* 0x0000006730307220 */ /* 0x000fe20000410000 */
[----:B------:R-:W2:Y:S01]  /*5d40*/  MUFU.EX2 R0, R0 ;  /* 0x0000000000007308 */ /* 0x000ea20000000800 */
[-C--:B-----5:R-:W-:Y:S01]  /*5d50*/  FMUL.FTZ R22, R54, R101.reuse ;  /* 0x0000006536167220 */ /* 0x0a0fe20000410000 */
        /* <DEDUP_REMOVED lines=14> */
[----:B------:R-:W-:Y:S01]  /*5e40*/  LDSM.16.MT88.4 R60, [R114+0x6400] ;  /* 0x00640000723c783b */ /* 0x000fe20000004200 */
[----:B--2---:R-:W-:Y:S01]  /*5e50*/  F2FP.BF16.F32.PACK_AB R87, R0, R93 ;  /* 0x0000005d0057723e */ /* 0x004fe200000010ff */
[----:B------:R-:W2:Y:S01]  /*5e60*/  MUFU.EX2 R145, R145 ;  /* 0x0000009100917308 */ /* 0x000ea20000000800 */
[----:B------:R-:W-:Y:S01]  /*5e70*/  FMUL.FTZ R5, R37, R103 ;  /* 0x0000006725057220 */ /* 0x000fe20000410000 */
[-C--:B------:R-:W-:Y:S01]  /*5e80*/  FMUL.FTZ R6, R38, R101.reuse ;  /* 0x0000006526067220 */ /* 0x080fe20000410000 */
[----:B------:R-:W-:Y:S01]  /*5e90*/  FMUL.FTZ R7, R39, R101 ;  /* 0x0000006527077220 */ /* 0x000fe20000410000 */
[-C--:B------:R-:W-:Y:S01]  /*5ea0*/  FMUL.FTZ R40, R40, R103.reuse ;  /* 0x0000006728287220 */ /* 0x080fe20000410000 */
[----:B------:R-:W-:Y:S01]  /*5eb0*/  FMUL.FTZ R41, R41, R103 ;  /* 0x0000006729297220 */ /* 0x000fe20000410000 */
[C---:B------:R-:W-:Y:S01]  /*5ec0*/  HMMA.16816.F32.BF16 R20, R84.reuse, R24, R20 ;  /* 0x000000185414723c */ /* 0x040fe20000041814 */
[-C--:B------:R-:W-:Y:S01]  /*5ed0*/  FMUL.FTZ R42, R42, R101.reuse ;  /* 0x000000652a2a7220 */ /* 0x080fe20000410000 */
[----:B------:R-:W-:Y:S01]  /*5ee0*/  MUFU.EX2 R140, R140 ;  /* 0x0000008c008c7308 */ /* 0x000fe20000000800 */
[----:B------:R-:W-:Y:S01]  /*5ef0*/  FMUL.FTZ R43, R43, R101 ;  /* 0x000000652b2b7220 */ /* 0x000fe20000410000 */
[-C--:B------:R-:W-:Y:S01]  /*5f00*/  FMUL.FTZ R64, R64, R103.reuse ;  /* 0x0000006740407220 */ /* 0x080fe20000410000 */
[----:B------:R-:W-:Y:S01]  /*5f10*/  FMUL.FTZ R65, R65, R103 ;  /* 0x0000006741417220 */ /* 0x000fe20000410000 */
[C---:B------:R-:W-:Y:S01]  /*5f20*/  HMMA.16816.F32.BF16 R24, R84.reuse, R26, R56 ;  /* 0x0000001a5418723c */ /* 0x040fe20000041838 */
[----:B------:R-:W-:Y:S01]  /*5f30*/  LDSM.16.MT88.4 R56, [R112+0x6400] ;  /* 0x006400007038783b */ /* 0x000fe20000004200 */
[-C--:B------:R-:W-:Y:S01]  /*5f40*/  FMUL.FTZ R66, R66, R101.reuse ;  /* 0x0000006542427220 */ /* 0x080fe20000410000 */
[----:B------:R-:W-:Y:S01]  /*5f50*/  FMUL.FTZ R67, R67, R101 ;  /* 0x0000006543437220 */ /* 0x000fe20000410000 */
[----:B------:R-:W4:Y:S01]  /*5f60*/  MUFU.EX2 R139, R139 ;  /* 0x0000008b008b7308 */ /* 0x000f220000000800 */
[----:B--2---:R-:W-:Y:S01]  /*5f70*/  F2FP.BF16.F32.PACK_AB R52, R145, R146 ;  /* 0x000000929134723e */ /* 0x004fe200000010ff */
        /* <DEDUP_REMOVED lines=8> */
[----:B------:R-:W2:Y:S01]  /*6000*/  LDSM.16.MT88.4 R48, [R112+0x8000] ;  /* 0x008000007030783b */ /* 0x000ea20000004200 */
[----:B------:R-:W-:Y:S01]  /*6010*/  FMUL.FTZ R81, R81, R103 ;  /* 0x0000006751517220 */ /* 0x000fe20000410000 */
[-C--:B------:R-:W-:Y:S01]  /*6020*/  FMUL.FTZ R82, R82, R101.reuse ;  /* 0x0000006552527220 */ /* 0x080fe20000410000 */
[----:B------:R-:W-:Y:S01]  /*6030*/  FMUL.FTZ R83, R83, R101 ;  /* 0x0000006553537220 */ /* 0x000fe20000410000 */
[C---:B-1----:R-:W-:Y:S01]  /*6040*/  HMMA.16816.F32.BF16 R4, R84.reuse, R8, R4 ;  /* 0x000000085404723c */ /* 0x042fe20000041804 */
[-C--:B------:R-:W-:Y:S01]  /*6050*/  FMUL.FTZ R36, R68, R103.reuse ;  /* 0x0000006744247220 */ /* 0x080fe20000410000 */
[----:B------:R-:W-:Y:S01]  /*6060*/  FMUL.FTZ R37, R69, R103 ;  /* 0x0000006745257220 */ /* 0x000fe20000410000 */
[----:B------:R-:W1:Y:S01]  /*6070*/  MUFU.EX2 R143, R143 ;  /* 0x0000008f008f7308 */ /* 0x000e620000000800 */
[----:B----4-:R-:W-:Y:S01]  /*6080*/  F2FP.BF16.F32.PACK_AB R54, R139, R140 ;  /* 0x0000008c8b36723e */ /* 0x010fe200000010ff */
[-C--:B------:R-:W-:Y:S01]  /*6090*/  FMUL.FTZ R38, R70, R101.reuse ;  /* 0x0000006546267220 */ /* 0x080fe20000410000 */
[C---:B------:R-:W-:Y:S01]  /*60a0*/  HMMA.16816.F32.BF16 R8, R84.reuse, R10, R40 ;  /* 0x0000000a5408723c */ /* 0x040fe20000041828 */
[----:B------:R-:W4:Y:S01]  /*60b0*/  LDSM.16.MT88.4 R40, [R114+0x8000] ;  /* 0x008000007228783b */ /* 0x000f220000004200 */
[----:B------:R-:W-:Y:S01]  /*60c0*/  FMUL.FTZ R39, R71, R101 ;  /* 0x0000006547277220 */ /* 0x000fe20000410000 */
[-C--:B------:R-:W-:Y:S01]  /*60d0*/  FMUL.FTZ R72, R72, R103.reuse ;  /* 0x0000006748487220 */ /* 0x080fe20000410000 */
[----:B------:R-:W-:Y:S01]  /*60e0*/  FMUL.FTZ R73, R73, R103 ;  /* 0x0000006749497220 */ /* 0x000fe20000410000 */
[----:B------:R-:W-:Y:S01]  /*60f0*/  MUFU.EX2 R138, R138 ;  /* 0x0000008a008a7308 */ /* 0x000fe20000000800 */
[----:B---3--:R-:W-:Y:S01]  /*6100*/  HMMA.16816.F32.BF16 R28, R84, R32, R28 ;  /* 0x00000020541c723c */ /* 0x008fe2000004181c */
[-C--:B------:R-:W-:Y:S01]  /*6110*/  FMUL.FTZ R74, R74, R101.reuse ;  /* 0x000000654a4a7220 */ /* 0x080fe20000410000 */
[----:B------:R-:W-:Y:S01]  /*6120*/  FMUL.FTZ R75, R75, R101 ;  /* 0x000000654b4b7220 */ /* 0x000fe20000410000 */
[----:B------:R-:W-:Y:S01]  /*6130*/  FFMA.FTZ R103, R109, R103, R104 ;  /* 0x000000676d677223 */ /* 0x000fe20000010068 */
[----:B------:R-:W-:-:S02]  /*6140*/  FFMA.FTZ R97, R108, R101, R97 ;  /* 0x000000656c617223 */ /* 0x000fc40000010061 */
[----:B------:R-:W-:Y:S01]  /*6150*/  HMMA.16816.F32.BF16 R32, R84, R34, R64 ;  /* 0x000000225420723c */ /* 0x000fe20000041840 */
[----:B------:R-:W3:Y:S01]  /*6160*/  MUFU.EX2 R135, R135 ;  /* 0x0000008700877308 */ /* 0x000ee20000000800 */
[----:B-1----:R-:W-:Y:S01]  /*6170*/  F2FP.BF16.F32.PACK_AB R53, R143, R144 ;  /* 0x000000908f35723e */ /* 0x002fe200000010ff */
[----:B------:R-:W-:Y:S01]  /*6180*/  LDSM.16.MT88.4 R64, [R112+0x7c00] ;  /* 0x007c00007040783b */ /* 0x000fe20000004200 */
[----:B------:R-:W-:Y:S01]  /*6190*/  FADD.FTZ R103, R96, R103 ;  /* 0x0000006760677221 */ /* 0x000fe20000010000 */
[----:B------:R-:W-:-:S03]  /*61a0*/  FADD.FTZ R2, R2, R97 ;  /* 0x0000006102027221 */ /* 0x000fc60000010000 */
[----:B------:R-:W-:Y:S01]  /*61b0*/  FADD.FTZ R94, R94, R103 ;  /* 0x000000675e5e7221 */ /* 0x000fe20000010000 */
[----:B------:R-:W-:Y:S03]  /*61c0*/  MUFU.EX2 R148, R148 ;  /* 0x0000009400947308 */ /* 0x000fe60000000800 */
[----:B------:R-:W-:-:S04]  /*61d0*/  FADD.FTZ R3, R3, R94 ;  /* 0x0000005e03037221 */ /* 0x000fc80000010000 */
[----:B------:R-:W-:Y:S01]  /*61e0*/  FADD.FTZ R146, R146, R3 ;  /* 0x0000000392927221 */ /* 0x000fe20000010000 */
[----:B------:R-:W-:Y:S01]  /*61f0*/  MUFU.EX2 R151, R151 ;  /* 0x0000009700977308 */ /* 0x000fe20000000800 */
[----:B---3--:R-:W-:Y:S01]  /*6200*/  F2FP.BF16.F32.PACK_AB R55, R135, R138 ;  /* 0x0000008a8737723e */ /* 0x008fe200000010ff */
[----:B--2---:R-:W-:Y:S01]  /*6210*/  HMMA.16816.F32.BF16 R44, R84, R48, R44 ;  /* 0x00000030542c723c */ /* 0x004fe2000004182c */
[----:B------:R-:W-:-:S04]  /*6220*/  FADD.FTZ R145, R145, R146 ;  /* 0x0000009291917221 */ /* 0x000fc80000010000 */
[----:B------:R-:W-:Y:S01]  /*6230*/  FADD.FTZ R140, R140, R145 ;  /* 0x000000918c8c7221 */ /* 0x000fe20000010000 */
[----:B------:R-:W-:Y:S01]  /*6240*/  HMMA.16816.F32.BF16 R12, R52, R56, R12 ;  /* 0x00000038340c723c */ /* 0x000fe2000004180c */
[----:B------:R-:W-:Y:S02]  /*6250*/  MUFU.EX2 R106, R106 ;  /* 0x0000006a006a7308 */ /* 0x000fe40000000800 */
[----:B------:R-:W-:-:S03]  /*6260*/  FADD.FTZ R139, R139, R140 ;  /* 0x0000008c8b8b7221 */ /* 0x000fc60000010000 */
[C---:B------:R-:W-:Y:S01]  /*6270*/  HMMA.16816.F32.BF16 R16, R52.reuse, R58, R16 ;  /* 0x0000003a3410723c */ /* 0x040fe20000041810 */
[----:B------:R-:W1:Y:S02]  /*6280*/  LDSM.16.MT88.4 R56, [R112+0x7400] ;  /* 0x007400007038783b */ /* 0x000e640000004200 */
[----:B------:R-:W-:Y:S03]  /*6290*/  MUFU.EX2 R149, R149 ;  /* 0x0000009500957308 */ /* 0x000fe60000000800 */
[C---:B------:R-:W-:Y:S05]  /*62a0*/  HMMA.16816.F32.BF16 R4, R52.reuse, R60, R4 ;  /* 0x0000003c3404723c */ /* 0x040fea0000041804 */
[----:B------:R-:W-:Y:S01]  /*62b0*/  MUFU.EX2 R111, R111 ;  /* 0x0000006f006f7308 */ /* 0x000fe20000000800 */
[----:B------:R-:W-:Y:S01]  /*62c0*/  HMMA.16816.F32.BF16 R8, R52, R62, R8 ;  /* 0x0000003e3408723c */ /* 0x000fe20000041808 */
[----:B------:R-:W2:Y:S05]  /*62d0*/  LDSM.16.MT88.4 R60, [R114+0x7400] ;  /* 0x00740000723c783b */ /* 0x000eaa0000004200 */
[C---:B------:R-:W-:Y:S01]  /*62e0*/  HMMA.16816.F32.BF16 R48, R84.reuse, R50, R80 ;  /* 0x000000325430723c */ /* 0x040fe20000041850 */
[----:B------:R-:W-:Y:S01]  /*62f0*/  MUFU.EX2 R132, R132 ;  /* 0x0000008400847308 */ /* 0x000fe20000000800 */
[----:B------:R-:W-:Y:S04]  /*6300*/  LDSM.16.MT88.4 R80, [R112+0x8800] ;  /* 0x008800007050783b */ /* 0x000fe80000004200 */
[C---:B----4-:R-:W-:Y:S03]  /*6310*/  HMMA.16816.F32.BF16 R36, R84.reuse, R40, R36 ;  /* 0x000000285424723c */ /* 0x050fe60000041824 */
[----:B------:R-:W-:Y:S03]  /*6320*/  MUFU.EX2 R105, R105 ;  /* 0x0000006900697308 */ /* 0x000fe60000000800 */
[----:B------:R-:W-:Y:S01]  /*6330*/  HMMA.16816.F32.BF16 R40, R84, R42, R72 ;  /* 0x0000002a5428723c */ /* 0x000fe20000041848 */
[----:B------:R-:W-:Y:S04]  /*6340*/  LDSM.16.MT88.4 R72, [R114+0x8800] ;  /* 0x008800007248783b */ /* 0x000fe80000004200 */
[----:B------:R-:W-:Y:S01]  /*6350*/  MUFU.EX2 R110, R110 ;  /* 0x0000006e006e7308 */ /* 0x000fe20000000800 */
[C---:B-1----:R-:W-:Y:S07]  /*6360*/  HMMA.16816.F32.BF16 R28, R52.reuse, R56, R28 ;  /* 0x00000038341c723c */ /* 0x042fee000004181c */
[----:B------:R-:W-:Y:S01]  /*6370*/  MUFU.EX2 R130, R130 ;  /* 0x0000008200827308 */ /* 0x000fe20000000800 */
[C---:B------:R-:W-:Y:S01]  /*6380*/  HMMA.16816.F32.BF16 R32, R52.reuse, R58, R32 ;  /* 0x0000003a3420723c */ /* 0x040fe20000041820 */
[----:B------:R-:W1:Y:S06]  /*6390*/  LDSM.16.MT88.4 R56, [R112+0x8400] ;  /* 0x008400007038783b */ /* 0x000e6c0000004200 */
[----:B------:R-:W3:Y:S01]  /*63a0*/  MUFU.EX2 R107, R107 ;  /* 0x0000006b006b7308 */ /* 0x000ee20000000800 */
[C---:B--2---:R-:W-:Y:S06]  /*63b0*/  HMMA.16816.F32.BF16 R20, R52.reuse, R60, R20 ;  /* 0x0000003c3414723c */ /* 0x044fec0000041814 */
[----:B------:R-:W-:Y:S01]  /*63c0*/  HMMA.16816.F32.BF16 R24, R52, R62, R24 ;  /* 0x0000003e3418723c */ /* 0x000fe20000041818 */
[----:B------:R-:W2:Y:S01]  /*63d0*/  LDSM.16.MT88.4 R60, [R114+0x8400] ;  /* 0x00840000723c783b */ /* 0x000ea20000004200 */
[----:B------:R-:W-:Y:S01]  /*63e0*/  MUFU.EX2 R131, R131 ;  /* 0x0000008300837308 */ /* 0x000fe20000000800 */
[----:B---3--:R-:W-:-:S07]  /*63f0*/  F2FP.BF16.F32.PACK_AB R84, R107, R130 ;  /* 0x000000826b54723e */ /* 0x008fce00000010ff */
[----:B------:R-:W3:Y:S08]  /*6400*/  MUFU.EX2 R134, R134 ;  /* 0x0000008600867308 */ /* 0x000ef00000000800 */
[----:B------:R-:W-:Y:S08]  /*6410*/  MUFU.EX2 R95, R95 ;  /* 0x0000005f005f7308 */ /* 0x000ff00000000800 */
[----:B------:R-:W-:Y:S01]  /*6420*/  MUFU.EX2 R99, R99 ;  /* 0x0000006300637308 */ /* 0x000fe20000000800 */
[----:B---3--:R-:W-:Y:S01]  /*6430*/  F2FP.BF16.F32.PACK_AB R86, R134, R131 ;  /* 0x000000838656723e */ /* 0x008fe200000010ff */
        /* <DEDUP_REMOVED lines=11> */
[----:B------:R-:W-:-:S03]  /*64f0*/  F2FP.BF16.F32.PACK_AB R55, R110, R105 ;  /* 0x000000696e37723e */ /* 0x000fc600000010ff */
[----:B------:R-:W-:-:S04]  /*6500*/  FADD.FTZ R106, R106, R151 ;  /* 0x000000976a6a7221 */ /* 0x000fc80000010000 */
[----:B------:R-:W-:Y:S01]  /*6510*/  HMMA.16816.F32.BF16 R68, R52, R72, R36 ;  /* 0x000000483444723c */ /* 0x000fe20000041824 */
[----:B------:R-:W-:-:S04]  /*6520*/  FADD.FTZ R149, R149, R106 ;  /* 0x0000006a95957221 */ /* 0x000fc80000010000 */
[----:B------:R-:W-:Y:S01]  /*6530*/  FADD.FTZ R130, R130, R149 ;  /* 0x0000009582827221 */ /* 0x000fe20000010000 */
[C---:B------:R-:W-:Y:S01]  /*6540*/  HMMA.16816.F32.BF16 R72, R52.reuse, R74, R40 ;  /* 0x0000004a3448723c */ /* 0x040fe20000041828 */
[----:B------:R-:W3:Y:S01]  /*6550*/  LDSM.16.MT88.4 R40, [R114+0x6c00] ;  /* 0x006c00007228783b */ /* 0x000ee20000004200 */
[--C-:B------:R-:W-:Y:S01]  /*6560*/  FFMA.FTZ R36, R98, UR5, -R102.reuse ;  /* 0x0000000562247c23 */ /* 0x100fe20008010866 */
[----:B------:R-:W-:Y:S01]  /*6570*/  FFMA.FTZ R98, R100, UR5, -R102 ;  /* 0x0000000564627c23 */ /* 0x000fe20008010866 */
[----:B------:R-:W-:Y:S02]  /*6580*/  FADD.FTZ R130, R107, R130 ;  /* 0x000000826b827221 */ /* 0x000fe40000010000 */
[----:B-1----:R-:W-:Y:S01]  /*6590*/  HMMA.16816.F32.BF16 R4, R52, R56, R4 ;  /* 0x000000383404723c */ /* 0x002fe20000041804 */
[----:B------:R-:W1:Y:S01]  /*65a0*/  MUFU.EX2 R100, R36 ;  /* 0x0000002400647308 */ /* 0x000e620000000800 */
[----:B------:R-:W-:-:S04]  /*65b0*/  FADD.FTZ R109, R131, R130 ;  /* 0x00000082836d7221 */ /* 0x000fc80000010000 */
[C---:B------:R-:W-:Y:S01]  /*65c0*/  HMMA.16816.F32.BF16 R8, R52.reuse, R58, R8 ;  /* 0x0000003a3408723c */ /* 0x040fe20000041808 */
[----:B------:R-:W4:Y:S01]  /*65d0*/  LDSM.16.MT88.4 R56, [R114+0x7800] ;  /* 0x007800007238783b */ /* 0x000f220000004200 */
[----:B------:R-:W-:Y:S01]  /*65e0*/  FADD.FTZ R109, R134, R109 ;  /* 0x0000006d866d7221 */ /* 0x000fe20000010000 */
[----:B------:R-:W5:Y:S03]  /*65f0*/  MUFU.EX2 R98, R98 ;  /* 0x0000006200627308 */ /* 0x000f660000000800 */
[C---:B------:R-:W-:Y:S06]  /*6600*/  HMMA.16816.F32.BF16 R76, R52.reuse, R80, R44 ;  /* 0x00000050344c723c */ /* 0x040fec000004182c */
[----:B------:R-:W-:Y:S01]  /*6610*/  HMMA.16816.F32.BF16 R80, R52, R82, R48 ;  /* 0x000000523450723c */ /* 0x000fe20000041830 */
[----:B------:R-:W4:Y:S01]  /*6620*/  LDSM.16.MT88.4 R48, [R112+0x6c00] ;  /* 0x006c00007030783b */ /* 0x000f220000004200 */
[----:B-1----:R-:W-:-:S04]  /*6630*/  F2FP.BF16.F32.PACK_AB R85, R100, R95 ;  /* 0x0000005f6455723e */ /* 0x002fc800000010ff */
[----:B--2---:R-:W-:Y:S01]  /*6640*/  HMMA.16816.F32.BF16 R12, R52, R60, R12 ;  /* 0x0000003c340c723c */ /* 0x004fe2000004180c */
[----:B-----5:R-:W-:-:S05]  /*6650*/  F2FP.BF16.F32.PACK_AB R87, R99, R98 ;  /* 0x000000626357723e */ /* 0x020fca00000010ff */
[----:B------:R-:W-:Y:S06]  /*6660*/  HMMA.16816.F32.BF16 R16, R52, R62, R16 ;  /* 0x0000003e3410723c */ /* 0x000fec0000041810 */
[C---:B---3--:R-:W-:Y:S01]  /*6670*/  HMMA.16816.F32.BF16 R36, R84.reuse, R40, R4 ;  /* 0x000000285424723c */ /* 0x048fe20000041804 */
[----:B------:R-:W1:Y:S05]  /*6680*/  LDSM.16.MT88.4 R4, [R112+0x8c00] ;  /* 0x008c00007004783b */ /* 0x000e6a0000004200 */
[----:B------:R-:W-:Y:S01]  /*6690*/  HMMA.16816.F32.BF16 R40, R84, R42, R8 ;  /* 0x0000002a5428723c */ /* 0x000fe20000041808 */
[----:B------:R-:W2:Y:S05]  /*66a0*/  LDSM.16.MT88.4 R8, [R114+0x8c00] ;  /* 0x008c00007208783b */ /* 0x000eaa0000004200 */
[C---:B----4-:R-:W-:Y:S06]  /*66b0*/  HMMA.16816.F32.BF16 R20, R52.reuse, R56, R20 ;  /* 0x000000383414723c */ /* 0x050fec0000041814 */
[----:B------:R-:W-:Y:S01]  /*66c0*/  HMMA.16816.F32.BF16 R24, R52, R58, R24 ;  /* 0x0000003a3418723c */ /* 0x000fe20000041818 */
[----:B------:R-:W3:Y:S05]  /*66d0*/  LDSM.16.MT88.4 R56, [R112+0x7800] ;  /* 0x007800007038783b */ /* 0x000eea0000004200 */
[C---:B------:R-:W-:Y:S06]  /*66e0*/  HMMA.16816.F32.BF16 R44, R84.reuse, R48, R12 ;  /* 0x00000030542c723c */ /* 0x040fec000004180c */
[----:B------:R-:W-:Y:S01]  /*66f0*/  HMMA.16816.F32.BF16 R48, R84, R50, R16 ;  /* 0x000000325430723c */ /* 0x000fe20000041810 */
[----:B------:R-:W-:Y:S01]  /*6700*/  FADD.FTZ R13, R93, R2 ;  /* 0x000000025d0d7221 */ /* 0x000fe20000010000 */
[----:B------:R-:W-:-:S03]  /*6710*/  MOV R2, R92 ;  /* 0x0000005c00027202 */ /* 0x000fc60000000f00 */
[----:B------:R-:W-:-:S04]  /*6720*/  FADD.FTZ R13, R0, R13 ;  /* 0x0000000d000d7221 */ /* 0x000fc80000010000 */
[----:B------:R-:W-:Y:S01]  /*6730*/  FADD.FTZ R144, R144, R13 ;  /* 0x0000000d90907221 */ /* 0x000fe20000010000 */
[----:B-1----:R-:W-:Y:S03]  /*6740*/  HMMA.16816.F32.BF16 R76, R84, R4, R76 ;  /* 0x00000004544c723c */ /* 0x002fe6000004184c */
        /* <DEDUP_REMOVED lines=8> */
[----:B---3--:R-:W-:Y:S03]  /*67d0*/  HMMA.16816.F32.BF16 R28, R52, R56, R28 ;  /* 0x00000038341c723c */ /* 0x008fe6000004181c */
[----:B------:R-:W-:-:S03]  /*67e0*/  FADD.FTZ R105, R105, R132 ;  /* 0x0000008469697221 */ /* 0x000fc60000010000 */
[----:B------:R-:W-:Y:S01]  /*67f0*/  HMMA.16816.F32.BF16 R32, R52, R58, R32 ;  /* 0x0000003a3420723c */ /* 0x000fe20000041820 */
[----:B------:R-:W1:Y:S01]  /*6800*/  LDSM.16.MT88.4 R56, [R114+0x7c00] ;  /* 0x007c00007238783b */ /* 0x000e620000004200 */
[----:B------:R-:W-:-:S04]  /*6810*/  FADD.FTZ R110, R110, R105 ;  /* 0x000000696e6e7221 */ /* 0x000fc80000010000 */
[----:B------:R-:W-:Y:S01]  /*6820*/  HMMA.16816.F32.BF16 R80, R84, R6, R80 ;  /* 0x000000065450723c */ /* 0x000fe20000041850 */
[----:B------:R-:W-:-:S04]  /*6830*/  FADD.FTZ R95, R95, R110 ;  /* 0x0000006e5f5f7221 */ /* 0x000fc80000010000 */
[----:B------:R-:W-:-:S04]  /*6840*/  FADD.FTZ R95, R100, R95 ;  /* 0x0000005f645f7221 */ /* 0x000fc80000010000 */
[----:B------:R-:W-:-:S03]  /*6850*/  FADD.FTZ R98, R98, R95 ;  /* 0x0000005f62627221 */ /* 0x000fc60000010000 */
[----:B------:R-:W-:Y:S01]  /*6860*/  HMMA.16816.F32.BF16 R60, R84, R64, R28 ;  /* 0x00000040543c723c */ /* 0x000fe2000004181c */
[----:B------:R-:W-:-:S05]  /*6870*/  FADD.FTZ R108, R99, R98 ;  /* 0x00000062636c7221 */ /* 0x000fca0000010000 */
[C---:B------:R-:W-:Y:S06]  /*6880*/  HMMA.16816.F32.BF16 R64, R84.reuse, R66, R32 ;  /* 0x000000425440723c */ /* 0x040fec0000041820 */
[C---:B-1----:R-:W-:Y:S06]  /*6890*/  HMMA.16816.F32.BF16 R52, R84.reuse, R56, R20 ;  /* 0x000000385434723c */ /* 0x042fec0000041814 */
[----:B------:R-:W-:-:S15]  /*68a0*/  HMMA.16816.F32.BF16 R56, R84, R58, R24 ;  /* 0x0000003a5438723c */ /* 0x000fde0000041818 */
[----:B------:R-:W-:-:S09]  /*68b0*/  NOP ;  /* 0x0000000000007918 */ /* 0x000fd20000000000 */
.L_x_5156:
[----:B------:R-:W-:-:S13]  /*68c0*/  ISETP.GE.AND P0, PT, R120, 0x1, PT ;  /* 0x000000017800780c */ /* 0x000fda0003f06270 */
[----:B------:R-:W-:Y:S05]  /*68d0*/  @!P0 BRA `(.L_x_5162) ;  /* 0x0000002000848947 */ /* 0x000fea0003800000 */
[C---:B------:R-:W-:Y:S01]  /*68e0*/  IMAD.SHL.U32 R135, R88.reuse, 0x20, RZ ;  /* 0x0000002058877824 */ /* 0x040fe200078e00ff */
[----:B------:R-:W-:Y:S01]  /*68f0*/  SHF.L.U64.HI R134, R88, 0x5, R89 ;  /* 0x0000000558867819 */ /* 0x000fe20000010259 */
[----:B------:R-:W-:Y:S01]  /*6900*/  IMAD.U32 R131, R90, -0x40, RZ ;  /* 0xffffffc05a837824 */ /* 0x000fe200078e00ff */
[----:B------:R-:W-:Y:S01]  /*6910*/  MOV R3, R0 ;  /* 0x0000000000037202 */ /* 0x000fe20000000f00 */
[----:B------:R-:W-:Y:S01]  /*6920*/  IMAD.U32 R133, R88, -0x40, RZ ;  /* 0xffffffc058857824 */ /* 0x000fe200078e00ff */
[C---:B------:R-:W-:Y:S01]  /*6930*/  SHF.L.U64.HI R134, R135.reuse, 0x1, R134 ;  /* 0x0000000187867819 */ /* 0x040fe20000010286 */
[----:B------:R-:W-:Y:S01]  /*6940*/  IMAD.MOV.U32 R85, RZ, RZ, R2 ;  /* 0x000000ffff557224 */ /* 0x000fe200078e0002 */
[----:B------:R-:W-:Y:S01]  /*6950*/  SHF.L.U32 R135, R135, 0x1, RZ ;  /* 0x0000000187877819 */ /* 0x000fe200000006ff */
[----:B------:R-:W-:Y:S01]  /*6960*/  ULDC UR4, c[0x0][0x2ec] ;  /* 0x0000bb0000047ab9 */ /* 0x000fe20000000800 */
[----:B------:R-:W-:Y:S02]  /*6970*/  SHF.R.S32.HI R132, RZ, 0x1f, R133 ;  /* 0x0000001fff847819 */ /* 0x000fe40000011485 */
[----:B------:R-:W-:-:S07]  /*6980*/  SHF.R.S32.HI R130, RZ, 0x1f, R131 ;  /* 0x0000001fff827819 */ /* 0x000fce0000011483 */
.L_x_5166:
        /* <DEDUP_REMOVED lines=66> */
.L_x_5163:
[C---:B------:R-:W-:Y:S04]  /*6db0*/  LEA R128, P0, R8.reuse, R128, 0x1 ;  /* 0x0000008008807211 */ /* 0x040fe800078008ff */
[----:B------:R-:W-:Y:S02]  /*6dc0*/  LEA.HI.X R129, R8, R129, R87, 0x1, P0 ;  /* 0x0000008108817211 */ /* 0x000fe400000f0c57 */
[----:B------:R-:W-:Y:S03]  /*6dd0*/  IADD3 R86, P0, R135, R128, RZ ;  /* 0x0000008087567210 */ /* 0x000fe60007f1e0ff */
[----:B------:R-:W-:Y:S01]  /*6de0*/  @!PT LDS RZ, [RZ] ;  /* 0x00000000fffff984 */ /* 0x000fe20000000800 */
[----:B------:R-:W-:Y:S01]  /*6df0*/  @!PT LDS RZ, [RZ] ;  /* 0x00000000fffff984 */ /* 0x000fe20000000800 */
[----:B------:R-:W-:Y:S01]  /*6e00*/  @!PT LDS RZ, [RZ] ;  /* 0x00000000fffff984 */ /* 0x000fe20000000800 */
[----:B------:R1:W-:Y:S02]  /*6e10*/  LDGSTS.E.BYPASS.LTC128B.128 [R121+0x6000], desc[UR10][R128.64] ;  /* 0x0600000080797fae */ /* 0x0003e4000b901d4a */
[----:B------:R-:W-:Y:S01]  /*6e20*/  IMAD.X R87, R134, 0x1, R129, P0 ;  /* 0x0000000186577824 */ /* 0x000fe200000e0681 */
[----:B------:R-:W-:Y:S01]  /*6e30*/  ISETP.GE.AND P0, PT, R120, 0x2, PT ;  /* 0x000000027800780c */ /* 0x000fe20003f06270 */
        /* <DEDUP_REMOVED lines=16> */
[----:B------:R-:W2:Y:S05]  /*6f40*/  LDSM.16.M88.4 R96, [R113+0x3000] ;  /* 0x003000007160783b */ /* 0x000eaa0000000200 */
        /* <DEDUP_REMOVED lines=72> */
[----:B------:R-:W-:Y:S02]  /*73d0*/  MOV R90, R131 ;  /* 0x00000083005a7202 */ /* 0x000fe40000000f00 */
[----:B------:R-:W-:Y:S01]  /*73e0*/  MOV R89, R130 ;  /* 0x0000008200597202 */ /* 0x000fe20000000f00 */
        /* <DEDUP_REMOVED lines=35> */
[----:B------:R-:W-:Y:S09]  /*7620*/  ISETP.GE.U32.AND P5, PT, R86, R2, PT ;  /* 0x000000025600720c */ /* 0x000ff20003fa6070 */
[----:B------:R-:W-:Y:S04]  /*7630*/  @P4 VIADD R88, R88, 0x1 ;  /* 0x0000000158584836 */ /* 0x000fe80000000000 */
[----:B------:R-:W-:Y:S01]  /*7640*/  @P5 VIADD R90, R90, 0x1 ;  /* 0x000000015a5a5836 */ /* 0x000fe20000000000 */
[----:B------:R-:W-:Y:S03]  /*7650*/  @!P0 IADD3 R88, -R88, RZ, RZ ;  /* 0x000000ff58588210 */ /* 0x000fe60007ffe1ff */
[----:B------:R-:W-:Y:S01]  /*7660*/  @!P2 IMAD.MOV R90, RZ, RZ, -R90 ;  /* 0x000000ffff5aa224 */ /* 0x000fe200078e0a5a */
[C---:B------:R-:W-:Y:S02]  /*7670*/  SEL R87, R93.reuse, R88, !P1 ;  /* 0x000000585d577207 */ /* 0x040fe40004800000 */
[----:B------:R-:W1:Y:S02]  /*7680*/  LDC.64 R88, c[0x0][0x248] ;  /* 0x00009200ff587b82 */ /* 0x000e640000000a00 */
        /* <DEDUP_REMOVED lines=21> */
.L_x_5165:
[----:B------:R-:W1:Y:S01]  /*77e0*/  LDC.64 R86, c[0x0][0x248] ;  /* 0x00009200ff567b82 */ /* 0x000e620000000a00 */
[C---:B------:R-:W-:Y:S04]  /*77f0*/  LEA R136, P0, R90.reuse, R136, 0x1 ;  /* 0x000000885a887211 */ /* 0x040fe800078008ff */
[----:B------:R-:W-:Y:S05]  /*7800*/  LEA.HI.X R137, R90, R137, R89, 0x1, P0 ;  /* 0x000000895a897211 */ /* 0x000fea00000f0c59 */
[----:B------:R-:W-:Y:S01]  /*7810*/  @!PT LDS RZ, [RZ] ;  /* 0x00000000fffff984 */ /* 0x000fe20000000800 */
[----:B------:R-:W-:Y:S01]  /*7820*/  @!PT LDS RZ, [RZ] ;  /* 0x00000000fffff984 */ /* 0x000fe20000000800 */
[----:B------:R-:W-:Y:S01]  /*7830*/  @!PT LDS RZ, [RZ] ;  /* 0x00000000fffff984 */ /* 0x000fe20000000800 */
[----:B------:R2:W-:Y:S04]  /*7840*/  LDGSTS.E.BYPASS.LTC128B.128 [R121+0x3000], desc[UR10][R136.64] ;  /* 0x0300000088797fae */ /* 0x0005e8000b901d4a */
[----:B------:R2:W-:Y:S04]  /*7850*/  LDGSTS.E.BYPASS.LTC128B.128 [R121+0x4000], desc[UR10][R136.64+0x40] ;  /* 0x0400004088797fae */ /* 0x0005e8000b901d4a */
[----:B------:R2:W-:Y:S01]  /*7860*/  LDGSTS.E.BYPASS.LTC128B.128 [R121+0x5000], desc[UR10][R136.64+0x80] ;  /* 0x0500008088797fae */ /* 0x0005e2000b901d4a */
[C---:B-1----:R-:W-:Y:S04]  /*7870*/  LEA R88, P0, R86.reuse, R136, 0x6 ;  /* 0x0000008856587211 */ /* 0x042fe800078030ff */
[----:B------:R-:W-:Y:S05]  /*7880*/  LEA.HI.X R89, R86, R137, R87, 0x6, P0 ;  /* 0x0000008956597211 */ /* 0x000fea00000f3457 */
[----:B------:R2:W-:Y:S04]  /*7890*/  LDGSTS.E.BYPASS.LTC128B.128 [R121+0x3800], desc[UR10][R88.64] ;  /* 0x0380000058797fae */ /* 0x0005e8000b901d4a */
[----:B------:R2:W-:Y:S04]  /*78a0*/  LDGSTS.E.BYPASS.LTC128B.128 [R121+0x4800], desc[UR10][R88.64+0x40] ;  /* 0x0480004058797fae */ /* 0x0005e8000b901d4a */
[----:B------:R2:W-:Y:S04]  /*78b0*/  LDGSTS.E.BYPASS.LTC128B.128 [R121+0x5800], desc[UR10][R88.64+0x80] ;  /* 0x0580008058797fae */ /* 0x0005e8000b901d4a */
[----:B------:R-:W0:Y:S02]  /*78c0*/  LDGDEPBAR ;  /* 0x00000000000079af */ /* 0x000e240000000000 */
.L_x_5164:
[----:B--2---:R-:W-:Y:S01]  /*78d0*/  FMNMX.FTZ R88, R4, R85, !PT ;  /* 0x0000005504587209 */ /* 0x004fe20007810000 */
        /* <DEDUP_REMOVED lines=129> */
[----:B------:R-:W-:Y:S01]  /*80f0*/  FMUL.FTZ R81, R84, R81 ;  /* 0x0000005154517220 */ /* 0x000fe20000410000 */
        /* <DEDUP_REMOVED lines=13> */
[--C-:B------:R-:W-:Y:S01]  /*81d0*/  FFMA.FTZ R157, R30, UR4, -R105.reuse ;  /* 0x000000041e9d7c23 */ /* 0x100fe20008010869 */
[--C-:B------:R-:W-:Y:S01]  /*81e0*/  FFMA.FTZ R156, R31, UR4, -R105.reuse ;  /* 0x000000041f9c7c23 */ /* 0x100fe20008010869 */
[--C-:B------:R-:W-:Y:S01]  /*81f0*/  FFMA.FTZ R160, R34, UR4, -R105.reuse ;  /* 0x0000000422a07c23 */ /* 0x100fe20008010869 */
[----:B------:R-:W-:Y:S01]  /*8200*/  FFMA.FTZ R163, R35, UR4, -R105 ;  /* 0x0000000423a37c23 */ /* 0x000fe20008010869 */
[----:B------:R-:W-:Y:S01]  /*8210*/  FFMA.FTZ R109, R84, R109, R107 ;  /* 0x0000006d546d7223 */ /* 0x000fe2000001006b */
[C---:B------:R-:W-:Y:S02]  /*8220*/  HMMA.16816.F32.BF16 R36, R92.reuse, R96, R36 ;  /* 0x000000605c24723c */ /* 0x040fe40000041824 */
[----:B------:R-:W-:Y:S03]  /*8230*/  MUFU.EX2 R142, R142 ;  /* 0x0000008e008e7308 */ /* 0x000fe60000000800 */
[----:B------:R-:W-:Y:S01]  /*8240*/  FFMA.FTZ R165, R3, R108, R104 ;  /* 0x0000006c03a57223 */ /* 0x000fe20000010068 */
[C---:B------:R-:W-:Y:S01]  /*8250*/  HMMA.16816.F32.BF16 R40, R92.reuse, R98, R40 ;  /* 0x000000625c28723c */ /* 0x040fe20000041828 */
[----:B------:R-:W2:Y:S05]  /*8260*/  LDSM.16.MT88.4 R96, [R112+0x6000] ;  /* 0x006000007060783b */ /* 0x000eaa0000004200 */
[----:B------:R-:W3:Y:S01]  /*8270*/  MUFU.EX2 R143, R143 ;  /* 0x0000008f008f7308 */ /* 0x000ee20000000800 */
[----:B------:R-:W-:Y:S01]  /*8280*/  ISETP.GT.AND P0, PT, R120, 0x1, PT ;  /* 0x000000017800780c */ /* 0x000fe20003f04270 */
[----:B------:R-:W-:Y:S03]  /*8290*/  FADD.FTZ R110, R110, R109 ;  /* 0x0000006d6e6e7221 */ /* 0x000fe60000010000 */
[----:B------:R-:W-:Y:S01]  /*82a0*/  FADD.FTZ R138, R138, R165 ;  /* 0x000000a58a8a7221 */ /* 0x000fe20000010000 */
[----:B------:R-:W-:Y:S01]  /*82b0*/  MOV R3, R0 ;  /* 0x0000000000037202 */ /* 0x000fe20000000f00 */
[----:B------:R-:W-:Y:S01]  /*82c0*/  LDSM.16.MT88.4 R104, [R114+0x6c00] ;  /* 0x006c00007268783b */ /* 0x000fe20000004200 */
[----:B------:R-:W-:Y:S02]  /*82d0*/  FADD.FTZ R139, R139, R110 ;  /* 0x0000006e8b8b7221 */ /* 0x000fe40000010000 */
[----:B------:R-:W-:Y:S01]  /*82e0*/  MUFU.EX2 R144, R144 ;  /* 0x0000009000907308 */ /* 0x000fe20000000800 */
[----:B------:R-:W-:Y:S01]  /*82f0*/  MOV R85, R2 ;  /* 0x0000000200557202 */ /* 0x000fe20000000f00 */
[----:B------:R-:W-:Y:S08]  /*8300*/  FADD.FTZ R88, R88, R139 ;  /* 0x0000008b58587221 */ /* 0x000ff00000010000 */
[----:B------:R-:W4:Y:S10]  /*8310*/  MUFU.EX2 R145, R145 ;  /* 0x0000009100917308 */ /* 0x000f340000000800 */
[----:B------:R-:W-:Y:S10]  /*8320*/  MUFU.EX2 R146, R146 ;  /* 0x0000009200927308 */ /* 0x000ff40000000800 */
[----:B------:R-:W5:Y:S01]  /*8330*/  MUFU.EX2 R147, R147 ;  /* 0x0000009300937308 */ /* 0x000f620000000800 */
[C---:B--2---:R-:W-:Y:S09]  /*8340*/  HMMA.16816.F32.BF16 R44, R92.reuse, R96, R44 ;  /* 0x000000605c2c723c */ /* 0x044ff2000004182c */
[----:B------:R-:W-:Y:S01]  /*8350*/  MUFU.EX2 R149, R149 ;  /* 0x0000009500957308 */ /* 0x000fe20000000800 */
[C---:B------:R-:W-:Y:S01]  /*8360*/  HMMA.16816.F32.BF16 R48, R92.reuse, R98, R48 ;  /* 0x000000625c30723c */ /* 0x040fe20000041830 */
[----:B------:R-:W2:Y:S08]  /*8370*/  LDSM.16.MT88.4 R96, [R114+0x7000] ;  /* 0x007000007260783b */ /* 0x000eb00000004200 */
[----:B------:R-:W5:Y:S10]  /*8380*/  MUFU.EX2 R150, R150 ;  /* 0x0000009600967308 */ /* 0x000f740000000800 */
[----:B------:R-:W-:Y:S10]  /*8390*/  MUFU.EX2 R151, R151 ;  /* 0x0000009700977308 */ /* 0x000ff40000000800 */
[----:B------:R-:W5:Y:S10]  /*83a0*/  MUFU.EX2 R148, R148 ;  /* 0x0000009400947308 */ /* 0x000f740000000800 */
        /* <DEDUP_REMOVED lines=17> */
[----:B------:R-:W5:Y:S01]  /*84c0*/  MUFU.EX2 R163, R163 ;  /* 0x000000a300a37308 */ /* 0x000f620000000800 */
[C---:B--2---:R-:W-:Y:S06]  /*84d0*/  HMMA.16816.F32.BF16 R68, R92.reuse, R96, R68 ;  /* 0x000000605c44723c */ /* 0x044fec0000041844 */
[C---:B------:R-:W-:Y:S01]  /*84e0*/  HMMA.16816.F32.BF16 R72, R92.reuse, R98, R72 ;  /* 0x000000625c48723c */ /* 0x040fe20000041848 */
[----:B------:R-:W2:Y:S05]  /*84f0*/  LDSM.16.MT88.4 R96, [R112+0x8000] ;  /* 0x008000007060783b */ /* 0x000eaa0000004200 */
[C---:B--2---:R-:W-:Y:S06]  /*8500*/  HMMA.16816.F32.BF16 R76, R92.reuse, R96, R76 ;  /* 0x000000605c4c723c */ /* 0x044fec000004184c */
[----:B------:R-:W-:Y:S01]  /*8510*/  HMMA.16816.F32.BF16 R80, R92, R98, R80 ;  /* 0x000000625c50723c */ /* 0x000fe20000041850 */
[----:B------:R-:W2:Y:S06]  /*8520*/  LDSM.16.MT88.4 R96, [R114+0x6400] ;  /* 0x006400007260783b */ /* 0x000eac0000004200 */
[C---:B-1----:R-:W-:Y:S01]  /*8530*/  F2FP.BF16.F32.PACK_AB R92, R140.reuse, R141 ;  /* 0x0000008d8c5c723e */ /* 0x042fe200000010ff */
[----:B------:R-:W-:Y:S03]  /*8540*/  FADD.FTZ R141, R141, R88 ;  /* 0x000000588d8d7221 */ /* 0x000fe60000010000 */
[----:B---3--:R-:W-:Y:S01]  /*8550*/  F2FP.BF16.F32.PACK_AB R93, R143, R142 ;  /* 0x0000008e8f5d723e */ /* 0x008fe200000010ff */
[----:B------:R-:W-:Y:S01]  /*8560*/  FADD.FTZ R141, R140, R141 ;  /* 0x0000008d8c8d7221 */ /* 0x000fe20000010000 */
[----:B----4-:R-:W-:Y:S02]  /*8570*/  F2FP.BF16.F32.PACK_AB R94, R145, R144 ;  /* 0x00000090915e723e */ /* 0x010fe400000010ff */
[----:B-----5:R-:W-:Y:S01]  /*8580*/  F2FP.BF16.F32.PACK_AB R95, R147, R146 ;  /* 0x00000092935f723e */ /* 0x020fe200000010ff */
[----:B------:R-:W-:Y:S04]  /*8590*/  FADD.FTZ R144, R144, R141 ;  /* 0x0000008d90907221 */ /* 0x000fe80000010000 */
[----:B------:R-:W-:Y:S02]  /*85a0*/  FADD.FTZ R144, R145, R144 ;  /* 0x0000009091907221 */ /* 0x000fe40000010000 */
        /* <DEDUP_REMOVED lines=38> */
[----:B------:R-:W-:Y:S05]  /*8810*/  HMMA.16816.F32.BF16 R80, R92, R102, R80 ;  /* 0x000000665c50723c */ /* 0x000fea0000041850 */
[----:B------:R-:W-:Y:S02]  /*8820*/  FADD.FTZ R101, R111, R138 ;  /* 0x0000008a6f657221 */ /* 0x000fe40000010000 */
[----:B------:R-:W2:Y:S01]  /*8830*/  LDSM.16.MT88.4 R108, [R114+0x7c00] ;  /* 0x007c0000726c783b */ /* 0x000ea20000004200 */
[----:B------:R-:W-:Y:S03]  /*8840*/  F2FP.BF16.F32.PACK_AB R92, R158, R159 ;  /* 0x0000009f9e5c723e */ /* 0x000fe600000010ff */
[----:B------:R-:W-:Y:S01]  /*8850*/  F2FP.BF16.F32.PACK_AB R93, R156, R157 ;  /* 0x0000009d9c5d723e */ /* 0x000fe200000010ff */
[----:B------:R-:W-:Y:S01]  /*8860*/  FADD.FTZ R139, R90, R101 ;  /* 0x000000655a8b7221 */ /* 0x000fe20000010000 */
[----:B------:R-:W-:Y:S02]  /*8870*/  F2FP.BF16.F32.PACK_AB R94, R161, R162 ;  /* 0x000000a2a15e723e */ /* 0x000fe400000010ff */
[----:B------:R-:W-:Y:S01]  /*8880*/  F2FP.BF16.F32.PACK_AB R95, R163, R160 ;  /* 0x000000a0a35f723e */ /* 0x000fe200000010ff */
[----:B------:R-:W3:Y:S01]  /*8890*/  LDSM.16.MT88.4 R100, [R112+0x7c00] ;  /* 0x007c00007064783b */ /* 0x000ee20000004200 */
[----:B------:R-:W-:Y:S04]  /*88a0*/  FADD.FTZ R142, R142, R139 ;  /* 0x0000008b8e8e7221 */ /* 0x000fe80000010000 */
[----:B------:R-:W-:Y:S01]  /*88b0*/  FADD.FTZ R143, R143, R142 ;  /* 0x0000008e8f8f7221 */ /* 0x000fe20000010000 */
[C---:B------:R-:W-:Y:S03]  /*88c0*/  HMMA.16816.F32.BF16 R36, R92.reuse, R104, R36 ;  /* 0x000000685c24723c */ /* 0x040fe60000041824 */
[----:B------:R-:W-:Y:S03]  /*88d0*/  FADD.FTZ R88, R146, R143 ;  /* 0x0000008f92587221 */ /* 0x000fe60000010000 */
[C---:B------:R-:W-:Y:S01]  /*88e0*/  HMMA.16816.F32.BF16 R40, R92.reuse, R106, R40 ;  /* 0x0000006a5c28723c */ /* 0x040fe20000041828 */
[----:B------:R-:W4:Y:S04]  /*88f0*/  LDSM.16.MT88.4 R104, [R114+0x8c00] ;  /* 0x008c00007268783b */ /* 0x000f280000004200 */
[----:B------:R-:W-:Y:S01]  /*8900*/  FADD.FTZ R88, R147, R88 ;  /* 0x0000005893587221 */ /* 0x000fe20000010000 */
[C---:B-1----:R-:W-:Y:S05]  /*8910*/  HMMA.16816.F32.BF16 R44, R92.reuse, R96, R44 ;  /* 0x000000605c2c723c */ /* 0x042fea000004182c */
[----:B------:R-:W-:Y:S01]  /*8920*/  FADD.FTZ R151, R151, R88 ;  /* 0x0000005897977221 */ /* 0x000fe20000010000 */
[C---:B------:R-:W-:Y:S01]  /*8930*/  HMMA.16816.F32.BF16 R48, R92.reuse, R98, R48 ;  /* 0x000000625c30723c */ /* 0x040fe20000041830 */
[----:B------:R-:W1:Y:S04]  /*8940*/  LDSM.16.MT88.4 R96, [R112+0x8c00] ;  /* 0x008c00007060783b */ /* 0x000e680000004200 */
[----:B------:R-:W-:Y:S01]  /*8950*/  IADD3 R88, R120, -0x1, RZ ;  /* 0xffffffff78587810 */ /* 0x000fe20007ffe0ff */
[----:B------:R-:W-:Y:S01]  /*8960*/  FADD.FTZ R148, R148, R151 ;  /* 0x0000009794947221 */ /* 0x000fe20000010000 */
[C---:B--2---:R-:W-:Y:S04]  /*8970*/  HMMA.16816.F32.BF16 R52, R92.reuse, R108, R52 ;  /* 0x0000006c5c34723c */ /* 0x044fe80000041834 */
[----:B------:R-:W-:Y:S01]  /*8980*/  FADD.FTZ R155, R155, R148 ;  /* 0x000000949b9b7221 */ /* 0x000fe20000010000 */
[----:B------:R-:W-:Y:S01]  /*8990*/  MOV R120, R88 ;  /* 0x0000005800787202 */ /* 0x000fe20000000f00 */
        /* <DEDUP_REMOVED lines=20> */
[----:B------:R-:W-:Y:S06]  /*8ae0*/  @P0 BRA `(.L_x_5166) ;  /* 0xffffffdc00a80947 */ /* 0x000fec000383ffff */
.L_x_5162:
        /* <DEDUP_REMOVED lines=173> */
.L_x_5167:
        /* <DEDUP_REMOVED lines=10> */
.L_x_5168:
[----:B------:R-:W1:Y:S01]  /*9660*/  S2R R0, SR_CTAID.Z ;  /* 0x0000000000007919 */ /* 0x000e620000002700 */
[----:B------:R-:W1:Y:S01]  /*9670*/  LDC R5, c[0x0][0x270] ;  /* 0x00009c00ff057b82 */ /* 0x000e620000000800 */
[----:B------:R-:W1:Y:S07]  /*9680*/  S2R R2, SR_CTAID.Y ;  /* 0x0000000000027919 */ /* 0x000e6e0000002600 */
[----:B------:R-:W2:Y:S01]  /*9690*/  LDC R119, c[0x0][0x2c4] ;  /* 0x0000b100ff777b82 */ /* 0x000ea20000000800 */
[----:B-1----:R-:W-:-:S04]  /*96a0*/  IMAD R2, R2, R5, R0 ;  /* 0x0000000502027224 */ /* 0x002fc800078e0200 */
[----:B--2---:R-:W-:-:S07]  /*96b0*/  IMAD R119, R2, R119, RZ ;  /* 0x0000007702777224 */ /* 0x004fce00078e02ff */
.L_x_5169:
        /* <DEDUP_REMOVED lines=35> */
.L_x_5171:
[----:B------:R-:W-:Y:S05]  /*98f0*/  BSYNC B0 ;  /* 0x0000000000007941 */ /* 0x000fea0003800000 */
.L_x_5170:
[----:B-1----:R-:W-:Y:S01]  /*9900*/  SHF.R.S32.HI R2, RZ, 0x1f, R0 ;  /* 0x0000001fff027819 */ /* 0x002fe20000011400 */
[----:B------:R-:W-:Y:S01]  /*9910*/  ULDC.64 UR4, c[0x0][0x2a0] ;  /* 0x0000a80000047ab9 */ /* 0x000fe20000000a00 */
[----:B------:R-:W-:Y:S01]  /*9920*/  LEA.HI.SX32 R8, R8, 0x20, 0x1e ;  /* 0x0000002008087811 */ /* 0x000fe200078ff2ff */
[----:B------:R-:W-:Y:S01]  /*9930*/  BSSY B0, `(.L_x_5172) ;  /* 0x0000019000007945 */ /* 0x000fe20003800000 */
[----:B------:R-:W-:Y:S01]  /*9940*/  IADD3.X R21, R16, R17, R125, P0, !PT ;  /* 0x0000001110157210 */ /* 0x000fe200007fe47d */
[----:B------:R-:W-:Y:S01]  /*9950*/  IMAD R9, R2, UR4, RZ ;  /* 0x0000000402097c24 */ /* 0x000fe2000f8e02ff */
[----:B------:R-:W-:Y:S02]  /*9960*/  ISETP.GE.AND P1, PT, R8, R5, PT ;  /* 0x000000050800720c */ /* 0x000fe40003f26270 */
[----:B------:R-:W-:Y:S01]  /*9970*/  SHF.R.S32.HI R3, RZ, 0x2, R19 ;  /* 0x00000002ff037819 */ /* 0x000fe20000011413 */
[C---:B------:R-:W-:Y:S01]  /*9980*/  IMAD.WIDE.U32 R4, R0.reuse, UR4, R20 ;  /* 0x0000000400047c25 */ /* 0x040fe2000f8e0014 */
[----:B------:R1:W2:Y:S02]  /*9990*/  LDS.128 R16, [R121+0x1000] ;  /* 0x0010000079107984 */ /* 0x0002a40000000c00 */
[----:B------:R-:W-:Y:S01]  /*99a0*/  ISETP.GE.AND P0, PT, R3, R118, PT ;  /* 0x000000760300720c */ /* 0x000fe20003f06270 */
[----:B------:R-:W-:Y:S01]  /*99b0*/  IMAD R0, R0, UR5, R9 ;  /* 0x0000000500007c24 */ /* 0x000fe2000f8e0209 */
[----:B------:R1:W3:Y:S01]  /*99c0*/  LDS.128 R20, [R121] ;  /* 0x0000000079147984 */ /* 0x0002e20000000c00 */
[----:B------:R-:W-:-:S02]  /*99d0*/  SHF.R.S32.HI R3, RZ, 0x1f, R3 ;  /* 0x0000001fff037819 */ /* 0x000fc40000011403 */
[----:B------:R-:W-:Y:S01]  /*99e0*/  IMAD.IADD R25, R0, 0x1, R5 ;  /* 0x0000000100197824 */ /* 0x000fe200078e0205 */
[----:B------:R1:W4:Y:S07]  /*99f0*/  LDS.128 R8, [R121+0x2000] ;  /* 0x0020000079087984 */ /* 0x00032e0000000c00 */
[----:B------:R-:W-:Y:S05]  /*9a00*/  @P0 BRA `(.L_x_5173) ;  /* 0x00000000002c0947 */ /* 0x000fea0003800000 */
        /* <DEDUP_REMOVED lines=8> */
[----:B---3--:R3:W-:Y:S04]  /*9a90*/  STG.E.128 desc[UR10][R28.64], R20 ;  /* 0x000000141c007986 */ /* 0x0087e8000c101d0a */
[----:B--2---:R3:W-:Y:S04]  /*9aa0*/  STG.E.128 desc[UR10][R28.64+0x40], R16 ;  /* 0x000040101c007986 */ /* 0x0047e8000c101d0a */
[----:B----4-:R3:W-:Y:S02]  /*9ab0*/  STG.E.128 desc[UR10][R28.64+0x80], R8 ;  /* 0x000080081c007986 */ /* 0x0107e4000c101d0a */
.L_x_5173:
[----:B------:R-:W-:Y:S05]  /*9ac0*/  BSYNC B0 ;  /* 0x0000000000007941 */ /* 0x000fea0003800000 */
.L_x_5172:
[----:B---34-:R3:W4:Y:S04]  /*9ad0*/  LDS.128 R8, [R121+0x1800] ;  /* 0x0018000079087984 */ /* 0x0187280000000c00 */
[----:B--2---:R3:W2:Y:S01]  /*9ae0*/  LDS.128 R16, [R121+0x2800] ;  /* 0x0028000079107984 */ /* 0x0046a20000000c00 */
        /* <DEDUP_REMOVED lines=14> */
[----:B--2---:R-:W-:Y:S01]  /*9bd0*/  STG.E.128 desc[UR10][R4.64+0x80], R16 ;  /* 0x0000801004007986 */ /* 0x004fe2000c101d0a */
[----:B------:R-:W-:Y:S05]  /*9be0*/  EXIT ;  /* 0x000000000000794d */ /* 0x000fea0003800000 */
.L_x_5174:
        /* <DEDUP_REMOVED lines=9> */
.L_x_6498:


//--------------------- .text._ZN5flash24flash_fwd_splitkv_kernelI23Flash_fwd_kernel_traitsILi96ELi64ELi64ELi4ELb0ELb0EN7cutlass10bfloat16_tE19Flash_kernel_traitsILi96ELi64ELi64ELi4ES3_EELb1ELb0ELb0ELb0ELb1ELb1ELb0ELb0EEEvNS_16Flash_fwd_paramsE --------------------------
	.section	.text._ZN5flash24flash_fwd_splitkv_kernelI23Flash_fwd_kernel_traitsILi96ELi64ELi64ELi4ELb0ELb0EN7cutlass10bfloat16_tE19Flash_kernel_traitsILi96ELi64ELi64ELi4ES3_EELb1ELb0ELb0ELb0ELb1ELb1ELb0ELb0EEEvNS_16Flash_fwd_paramsE,"ax",@progbits
	.align	128
        .global         _ZN5flash24flash_fwd_splitkv_kernelI23Flash_fwd_kernel_traitsILi96ELi64ELi64ELi4ELb0ELb0EN7cutlass10bfloat16_tE19Flash_kernel_traitsILi96ELi64ELi64ELi4ES3_EELb1ELb0ELb0ELb0ELb1ELb1ELb0ELb0EEEvNS_16Flash_fwd_paramsE
        .type           _ZN5flash24flash_fwd_splitkv_kernelI23Flash_fwd_kernel_traitsILi96ELi64ELi64ELi4ELb0ELb0EN7cutlass10bfloat16_tE19Flash_kernel_traitsILi96ELi64ELi64ELi4ES3_EELb1ELb0ELb0ELb0ELb1ELb1ELb0ELb0EEEvNS_16Flash_fwd_paramsE,@function
        .size           _ZN5flash24flash_fwd_splitkv_kernelI23Flash_fwd_kernel_traitsILi96ELi64ELi64ELi4ELb0ELb0EN7cutlass10bfloat16_tE19Flash_kernel_traitsILi96ELi64ELi64ELi4ES3_EELb1ELb0ELb0ELb0ELb1ELb1ELb0ELb0EEEvNS_16Flash_fwd_paramsE,(.L_x_6499 - _ZN5flash24flash_fwd_splitkv_kernelI23Flash_fwd_kernel_traitsILi96ELi64ELi64ELi4ELb0ELb0EN7cutlass10bfloat16_tE19Flash_kernel_traitsILi96ELi64ELi64ELi4ES3_EELb1ELb0ELb0ELb0ELb1ELb1ELb0ELb0EEEvNS_16Flash_fwd_paramsE)
        .other          _ZN5flash24flash_fwd_splitkv_kernelI23Flash_fwd_kernel_traitsILi96ELi64ELi64ELi4ELb0ELb0EN7cutlass10bfloat16_tE19Flash_kernel_traitsILi96ELi64ELi64ELi4ES3_EELb1ELb0ELb0ELb0ELb1ELb1ELb0ELb0EEEvNS_16Flash_fwd_paramsE,@"STO_CUDA_ENTRY STV_DEFAULT"
_ZN5flash24flash_fwd_splitkv_kernelI23Flash_fwd_kernel_traitsILi96ELi64ELi64ELi4ELb0ELb0EN7cutlass10bfloat16_tE19Flash_kernel_traitsILi96ELi64ELi64ELi4ES3_EELb1ELb0ELb0ELb0ELb1ELb1ELb0ELb0EEEvNS_16Flash_fwd_paramsE:
.text._ZN5flash24flash_fwd_splitkv_kernelI23Flash_fwd_kernel_traitsILi96ELi64ELi64ELi4ELb0ELb0EN7cutlass10bfloat16_tE19Flash_kernel_traitsILi96ELi64ELi64ELi4ES3_EELb1ELb0ELb0ELb0ELb1ELb1ELb0ELb0EEEvNS_16Flash_fwd_paramsE:
        /* <DEDUP_REMOVED lines=39> */
.L_x_5175:
[----:B------:R-:W1:Y:S02]  /*0270*/  LDC R5, c[0x0][0x2c8] ;  /* 0x0000b200ff057b82 */ /* 0x000e640000000800 */
.L_x_5176:
        /* <DEDUP_REMOVED lines=44> */
[----:B------:R-:W-:-:S03]  /*0540*/  LOP3.LUT R6, R7, 0x1ffffffc, RZ, 0xc0, !PT ;  /* 0x1ffffffc07067812 */ /* 0x000fc600078ec0ff */
[----:B------:R-:W2:Y:S01]  /*0550*/  @!P0 LDC.64 R2, c[0x0][0x290] ;  /* 0x0000a400ff028b82 */ /* 0x000ea20000000a00 */
[----:B------:R-:W-:Y:S01]  /*0560*/  @!P0 SHF.R.S32.HI R9, RZ, 0x1f, R27 ;  /* 0x0000001fff098819 */ /* 0x000fe2000001141b */
[----:B------:R-:W-:-:S04]  /*0570*/  IMAD.IADD R6, R87, 0x1, -R6 ;  /* 0x0000000157067824 */ /* 0x000fc800078e0a06 */
[----:B------:R-:W-:-:S05]  /*0580*/  IMAD.SHL.U32 R10, R6, 0x8, RZ ;  /* 0x00000008060a7824 */ /* 0x000fca00078e00ff */
[----:B------:R-:W-:-:S03]  /*0590*/  SHF.R.S32.HI R11, RZ, 0x1f, R10 ;  /* 0x0000001fff0b7819 */ /* 0x000fc6000001140a */
        /* <DEDUP_REMOVED lines=8> */
[--C-:B------:R-:W-:Y:S01]  /*0620*/  SHF.R.S32.HI R0, RZ, 0x1f, R32.reuse ;  /* 0x0000001fff007819 */ /* 0x100fe20000011420 */
[----:B------:R-:W-:Y:S01]  /*0630*/  IMAD R27, R27, UR7, R32 ;  /* 0x000000071b1b7c24 */ /* 0x000fe2000f8e0220 */
[----:B------:R-:W-:Y:S02]  /*0640*/  SHF.R.S32.HI R3, RZ, 0x1f, R104 ;  /* 0x0000001fff037819 */ /* 0x000fe40000011468 */
[----:B------:R-:W-:Y:S01]  /*0650*/  IADD3 R2, P0, R8, R10, RZ ;  /* 0x0000000a08027210 */ /* 0x000fe20007f1e0ff */
[----:B------:R-:W-:Y:S01]  /*0660*/  IMAD R9, R0, UR4, RZ ;  /* 0x0000000400097c24 */ /* 0x000fe2000f8e02ff */
[----:B------:R-:W-:Y:S01]  /*0670*/  SHF.R.S32.HI R0, RZ, 0x2, R7 ;  /* 0x00000002ff007819 */ /* 0x000fe20000011407 */
[----:B------:R-:W-:-:S02]  /*0680*/  IMAD R3, R3, R4, RZ ;  /* 0x0000000403037224 */ /* 0x000fc400078e02ff */
[----:B------:R-:W-:Y:S01]  /*0690*/  IMAD R9, R32, UR5, R9 ;  /* 0x0000000520097c24 */ /* 0x000fe2000f8e0209 */
[----:B------:R-:W-:Y:S01]  /*06a0*/  ISETP.GE.AND P1, PT, R0, R117, PT ;  /* 0x000000750000720c */ /* 0x000fe20003f26270 */
[----:B------:R-:W-:Y:S01]  /*06b0*/  IMAD R3, R104, R5, R3 ;  /* 0x0000000568037224 */ /* 0x000fe200078e0203 */
[C---:B------:R-:W-:Y:S01]  /*06c0*/  ISETP.GE.OR P3, PT, R0.reuse, R117, P4 ;  /* 0x000000750000720c */ /* 0x040fe20002766670 */
[----:B------:R-:W-:Y:S02]  /*06d0*/  IMAD R27, R27, UR6, R104 ;  /* 0x000000061b1b7c24 */ /* 0x000fe4000f8e0268 */
[----:B------:R-:W-:Y:S01]  /*06e0*/  VIADD R8, R0, 0x20 ;  /* 0x0000002000087836 */ /* 0x000fe20000000000 */
[----:B------:R-:W-:Y:S02]  /*06f0*/  IADD3.X R3, R114, R11, R3, P0, !PT ;  /* 0x0000000b72037210 */ /* 0x000fe400007fe403 */
[----:B------:R-:W-:Y:S02]  /*0700*/  IADD3 R6, P0, R27, R0, RZ ;  /* 0x000000001b067210 */ /* 0x000fe40007f1e0ff */
[----:B------:R-:W-:Y:S01]  /*0710*/  ISETP.GE.AND P2, PT, R8, R117, PT ;  /* 0x000000750800720c */ /* 0x000fe20003f46270 */
[----:B------:R-:W-:Y:S01]  /*0720*/  IMAD.WIDE.U32 R32, R32, UR4, R2 ;  /* 0x0000000420207c25 */ /* 0x000fe2000f8e0002 */
[----:B------:R-:W-:-:S04]  /*0730*/  SHF.R.S32.HI R3, RZ, 0x1f, R0 ;  /* 0x0000001fff037819 */ /* 0x000fc80000011400 */
[----:B------:R-:W-:Y:S01]  /*0740*/  IADD3 R11, R33, R9, RZ ;  /* 0x00000009210b7210 */ /* 0x000fe20007ffe0ff */
[----:B------:R-:W-:Y:S06]  /*0750*/  @P1 BRA `(.L_x_5179) ;  /* 0x00000000002c1947 */ /* 0x000fec0003800000 */
        /* <DEDUP_REMOVED lines=11> */
.L_x_5179:
[----:B------:R-:W-:Y:S05]  /*0810*/  BSYNC B0 ;  /* 0x0000000000007941 */ /* 0x000fea0003800000 */
.L_x_5178:
        /* <DEDUP_REMOVED lines=15> */
.L_x_5181:
[----:B------:R-:W-:Y:S05]  /*0910*/  BSYNC B0 ;  /* 0x0000000000007941 */ /* 0x000fea0003800000 */
.L_x_5180:
        /* <DEDUP_REMOVED lines=11> */
.L_x_5177:
[----:B------:R-:W1:Y:S08]  /*09d0*/  LDC.64 R2, c[0x0][0x368] ;  /* 0x0000da00ff027b82 */ /* 0x000e700000000a00 */
[----:B------:R-:W2:Y:S01]  /*09e0*/  LDC.64 R6, c[0x0][0x370] ;  /* 0x0000dc00ff067b82 */ /* 0x000ea20000000a00 */
[----:B-1----:R-:W-:Y:S01]  /*09f0*/  ISETP.NE.U32.AND P0, PT, R2, RZ, PT ;  /* 0x000000ff0200720c */ /* 0x002fe20003f05070 */
[----:B------:R-:W-:-:S03]  /*0a00*/  IMAD.MOV.U32 R2, RZ, RZ, R27 ;  /* 0x000000ffff027224 */ /* 0x000fc600078e001b */
        /* <DEDUP_REMOVED lines=20> */
.L_x_5182:
        /* <DEDUP_REMOVED lines=14> */
[----:B-----5:R-:W-:-:S04]  /*0c30*/  IMAD R2, R5, R4, RZ ;  /* 0x0000000405027224 */ /* 0x020fc800078e02ff */
        /* <DEDUP_REMOVED lines=16> */
[----:B--2---:R-:W-:-:S04]  /*0d40*/  IABS R2, R11 ;  /* 0x0000000b00027213 */ /* 0x004fc80000000000 */
[----:B------:R-:W1:Y:S08]  /*0d50*/  I2F.RP R8, R2 ;  /* 0x0000000200087306 */ /* 0x000e700000209400 */
[----:B-1----:R-:W1:Y:S02]  /*0d60*/  MUFU.RCP R6, R8 ;  /* 0x0000000800067308 */ /* 0x002e640000001000 */
[----:B-1----:R-:W-:-:S02]  /*0d70*/  IADD3 R6, R6, 0xffffffe, RZ ;  /* 0x0ffffffe06067810 */ /* 0x002fc40007ffe0ff */
[----:B------:R-:W-:-:S04]  /*0d80*/  IADD3 R8, -R13, RZ, RZ ;  /* 0x000000ff0d087210 */ /* 0x000fc80007ffe1ff */
[----:B------:R-:W1:Y:S01]  /*0d90*/  F2I.FTZ.U32.TRUNC.NTZ R7, R6 ;  /* 0x0000000600077305 */ /* 0x000e62000021f000 */
[----:B------:R-:W-:-:S05]  /*0da0*/  IMAD R3, R10, R8, R3 ;  /* 0x000000080a037224 */ /* 0x000fca00078e0203 */
[----:B------:R-:W-:Y:S01]  /*0db0*/  SHF.R.S32.HI R19, RZ, 0x1f, R3 ;  /* 0x0000001fff137819 */ /* 0x000fe20000011403 */
[----:B-1----:R-:W-:Y:S01]  /*0dc0*/  IMAD.MOV R4, RZ, RZ, -R7 ;  /* 0x000000ffff047224 */ /* 0x002fe200078e0a07 */
[----:B------:R-:W-:-:S03]  /*0dd0*/  MOV R6, RZ ;  /* 0x000000ff00067202 */ /* 0x000fc60000000f00 */
[----:B------:R-:W-:Y:S01]  /*0de0*/  IMAD R5, R4, R2, RZ ;  /* 0x0000000204057224 */ /* 0x000fe200078e02ff */
[----:B------:R-:W-:-:S03]  /*0df0*/  IABS R4, R32 ;  /* 0x0000002000047213 */ /* 0x000fc60000000000 */
[----:B------:R-:W-:Y:S02]  /*0e00*/  IMAD.HI.U32 R5, R7, R5, R6 ;  /* 0x0000000507057227 */ /* 0x000fe400078e0006 */
[----:B------:R-:W1:Y:S04]  /*0e10*/  LDC.64 R6, c[0x0][0x230] ;  /* 0x00008c00ff067b82 */ /* 0x000e680000000a00 */
[----:B------:R-:W-:-:S04]  /*0e20*/  IMAD.HI.U32 R22, R5, R4, RZ ;  /* 0x0000000405167227 */ /* 0x000fc800078e00ff */
[----:B------:R-:W-:-:S04]  /*0e30*/  IMAD.MOV R5, RZ, RZ, -R22 ;  /* 0x000000ffff057224 */ /* 0x000fc800078e0a16 */
[----:B------:R-:W-:-:S05]  /*0e40*/  IMAD R5, R2, R5, R4 ;  /* 0x0000000502057224 */ /* 0x000fca00078e0204 */
[----:B------:R-:W-:-:S13]  /*0e50*/  ISETP.GT.U32.AND P1, PT, R2, R5, PT ;  /* 0x000000050200720c */ /* 0x000fda0003f24070 */
[-C--:B------:R-:W-:Y:S01]  /*0e60*/  @!P1 IADD3 R5, R5, -R2.reuse, RZ ;  /* 0x8000000205059210 */ /* 0x080fe20007ffe0ff */
[----:B------:R-:W-:Y:S01]  /*0e70*/  @!P1 VIADD R22, R22, 0x1 ;  /* 0x0000000116169836 */ /* 0x000fe20000000000 */
[----:B------:R-:W-:Y:S02]  /*0e80*/  ISETP.NE.AND P1, PT, R11, RZ, PT ;  /* 0x000000ff0b00720c */ /* 0x000fe40003f25270 */
[----:B------:R-:W-:Y:S02]  /*0e90*/  ISETP.GE.U32.AND P2, PT, R5, R2, PT ;  /* 0x000000020500720c */ /* 0x000fe40003f46070 */
[----:B------:R-:W-:Y:S01]  /*0ea0*/  LOP3.LUT R2, R32, R11, RZ, 0x3c, !PT ;  /* 0x0000000b20027212 */ /* 0x000fe200078e3cff */
[----:B------:R-:W2:Y:S03]  /*0eb0*/  LDC.64 R4, c[0x0][0x238] ;  /* 0x00008e00ff047b82 */ /* 0x000ea60000000a00 */
[----:B------:R-:W-:-:S07]  /*0ec0*/  ISETP.GE.AND P0, PT, R2, RZ, PT ;  /* 0x000000ff0200720c */ /* 0x000fce0003f06270 */
[----:B------:R-:W-:-:S06]  /*0ed0*/  @P2 VIADD R22, R22, 0x1 ;  /* 0x0000000116162836 */ /* 0x000fcc0000000000 */
[----:B------:R-:W-:Y:S02]  /*0ee0*/  @!P0 IADD3 R22, -R22, RZ, RZ ;  /* 0x000000ff16168210 */ /* 0x000fe40007ffe1ff */
[----:B------:R-:W-:-:S04]  /*0ef0*/  @!P1 LOP3.LUT R22, RZ, R11, RZ, 0x33, !PT ;  /* 0x0000000bff169212 */ /* 0x000fc800078e33ff */
[----:B------:R-:W-:Y:S02]  /*0f00*/  SHF.R.S32.HI R23, RZ, 0x1f, R22 ;  /* 0x0000001fff177819 */ /* 0x000fe40000011416 */
[----:B----4-:R-:W-:Y:S01]  /*0f10*/  SHF.R.S32.HI R9, RZ, 0x1f, R0 ;  /* 0x0000001fff097819 */ /* 0x010fe20000011400 */
[----:B--2---:R-:W-:-:S04]  /*0f20*/  IMAD.WIDE.U32 R34, R0, R4, RZ ;  /* 0x0000000400227225 */ /* 0x004fc800078e00ff */
[C---:B-1----:R-:W-:Y:S02]  /*0f30*/  IMAD R2, R9.reuse, R6, RZ ;  /* 0x0000000609027224 */ /* 0x042fe400078e02ff */
[----:B------:R-:W-:Y:S02]  /*0f40*/  IMAD R9, R9, R4, RZ ;  /* 0x0000000409097224 */ /* 0x000fe400078e02ff */
[C---:B------:R-:W-:Y:S02]  /*0f50*/  IMAD R2, R0.reuse, R7, R2 ;  /* 0x0000000700027224 */ /* 0x040fe400078e0202 */
[----:B------:R-:W-:-:S04]  /*0f60*/  IMAD.WIDE.U32 R6, R0, R6, RZ ;  /* 0x0000000600067225 */ /* 0x000fc800078e00ff */
[----:B------:R-:W-:Y:S02]  /*0f70*/  IMAD.IADD R7, R7, 0x1, R2 ;  /* 0x0000000107077824 */ /* 0x000fe400078e0202 */
[-C--:B---3--:R-:W-:Y:S02]  /*0f80*/  IMAD R2, R19, R96.reuse, RZ ;  /* 0x0000006013027224 */ /* 0x088fe400078e02ff */
[----:B------:R-:W-:-:S04]  /*0f90*/  IMAD.WIDE.U32 R6, R3, R96, R6 ;  /* 0x0000006003067225 */ /* 0x000fc800078e0006 */
[----:B------:R-:W-:Y:S02]  /*0fa0*/  IMAD R2, R3, R97, R2 ;  /* 0x0000006103027224 */ /* 0x000fe400078e0202 */
[----:B------:R-:W-:Y:S02]  /*0fb0*/  IMAD.MOV.U32 R10, RZ, RZ, R6 ;  /* 0x000000ffff0a7224 */ /* 0x000fe400078e0006 */
[----:B------:R-:W-:Y:S01]  /*0fc0*/  IMAD R9, R0, R5, R9 ;  /* 0x0000000500097224 */ /* 0x000fe200078e0209 */
[----:B------:R-:W-:Y:S01]  /*0fd0*/  IADD3 R11, R7, R2, RZ ;  /* 0x00000002070b7210 */ /* 0x000fe20007ffe0ff */
[----:B------:R-:W-:-:S03]  /*0fe0*/  IMAD R7, R23, UR4, RZ ;  /* 0x0000000417077c24 */ /* 0x000fc6000f8e02ff */
[----:B------:R-:W-:Y:S01]  /*0ff0*/  IADD3 R9, R35, R9, RZ ;  /* 0x0000000923097210 */ /* 0x000fe20007ffe0ff */
[C---:B------:R-:W-:Y:S02]  /*1000*/  IMAD R7, R22.reuse, UR5, R7 ;  /* 0x0000000516077c24 */ /* 0x040fe4000f8e0207 */
[----:B------:R-:W-:-:S05]  /*1010*/  IMAD.WIDE.U32 R92, R22, UR4, R10 ;  /* 0x00000004165c7c25 */ /* 0x000fca000f8e000a */
[----:B------:R-:W-:Y:S01]  /*1020*/  IADD3 R0, R93, R7, RZ ;  /* 0x000000075d007210 */ /* 0x000fe20007ffe0ff */
[----:B------:R-:W-:Y:S06]  /*1030*/  BRA `(.L_x_5184) ;  /* 0x0000000400287947 */ /* 0x000fec0003800000 */
.L_x_5183:
[----:B------:R-:W2:Y:S01]  /*1040*/  LDC R13, c[0x0][0x278] ;  /* 0x00009e00ff0d7b82 */ /* 0x000ea20000000800 */
[----:B------:R-:W-:-:S13]  /*1050*/  ISETP.NE.AND P3, PT, R11, -0x1, PT ;  /* 0xffffffff0b00780c */ /* 0x000fda0003f65270 */
[----:B------:R-:W3:Y:S01]  /*1060*/  @P3 LDC.64 R96, c[0x0][0x248] ;  /* 0x00009200ff603b82 */ /* 0x000ee20000000a00 */
[----:B------:R-:W-:-:S07]  /*1070*/  @P3 IMAD.IADD R14, R10, 0x1, R11 ;  /* 0x000000010a0e3824 */ /* 0x000fce00078e020b */
[----:B------:R-:W4:Y:S01]  /*1080*/  @P3 LDC.64 R8, c[0x0][0x250] ;  /* 0x00009400ff083b82 */ /* 0x000f220000000a00 */
[----:B--2---:R-:W-:-:S04]  /*1090*/  IABS R3, R13 ;  /* 0x0000000d00037213 */ /* 0x004fc80000000000 */
[----:B-1----:R-:W1:Y:S08]  /*10a0*/  I2F.RP R5, R3 ;  /* 0x0000000300057306 */ /* 0x002e700000209400 */
        /* <DEDUP_REMOVED lines=11> */
[C---:B---3--:R-:W-:Y:S02]  /*1160*/  @P3 IMAD R7, R14.reuse, R97, RZ ;  /* 0x000000610e073224 */ /* 0x048fe400078e02ff */
[C---:B------:R-:W-:Y:S02]  /*1170*/  IMAD R0, R3.reuse, R0, R4 ;  /* 0x0000000003007224 */ /* 0x040fe400078e0204 */
[----:B------:R-:W1:Y:S01]  /*1180*/  LDC.64 R4, c[0x0][0x260] ;  /* 0x00009800ff047b82 */ /* 0x000e620000000a00 */
[----:B------:R-:W-:Y:S02]  /*1190*/  @P3 IMAD.WIDE.U32 R14, R14, R96, RZ ;  /* 0x000000600e0e3225 */ /* 0x000fe400078e00ff */
[----:B------:R-:W-:-:S03]  /*11a0*/  ISETP.GT.U32.AND P0, PT, R3, R0, PT ;  /* 0x000000000300720c */ /* 0x000fc60003f04070 */
[----:B------:R-:W-:Y:S02]  /*11b0*/  @P3 IADD3 R7, R15, R7, RZ ;  /* 0x000000070f073210 */ /* 0x000fe40007ffe0ff */
[----:B------:R-:W-:-:S08]  /*11c0*/  @P3 MOV R6, R14 ;  /* 0x0000000e00063202 */ /* 0x000fd00000000f00 */
[-C--:B------:R-:W-:Y:S02]  /*11d0*/  @!P0 IADD3 R0, R0, -R3.reuse, RZ ;  /* 0x8000000300008210 */ /* 0x080fe40007ffe0ff */
[----:B------:R-:W-:Y:S02]  /*11e0*/  @!P0 IADD3 R22, R22, 0x1, RZ ;  /* 0x0000000116168810 */ /* 0x000fe40007ffe0ff */
[----:B------:R-:W-:Y:S02]  /*11f0*/  ISETP.GE.U32.AND P2, PT, R0, R3, PT ;  /* 0x000000030000720c */ /* 0x000fe40003f46070 */
[----:B------:R-:W-:Y:S02]  /*1200*/  LOP3.LUT R0, R32, R13, RZ, 0x3c, !PT ;  /* 0x0000000d20007212 */ /* 0x000fe400078e3cff */
[----:B------:R-:W-:Y:S02]  /*1210*/  LEA R3, R86, 0xffffffc0, 0x6 ;  /* 0xffffffc056037811 */ /* 0x000fe400078e30ff */
[----:B------:R-:W-:-:S02]  /*1220*/  ISETP.GE.AND P1, PT, R0, RZ, PT ;  /* 0x000000ff0000720c */ /* 0x000fc40003f26270 */
[----:B------:R-:W-:Y:S02]  /*1230*/  ISETP.NE.AND P0, PT, R13, RZ, PT ;  /* 0x000000ff0d00720c */ /* 0x000fe40003f05270 */
[----:B------:R-:W-:-:S03]  /*1240*/  SHF.R.S32.HI R19, RZ, 0x1f, R3 ;  /* 0x0000001fff137819 */ /* 0x000fc60000011403 */
[----:B------:R-:W-:-:S06]  /*1250*/  @P2 VIADD R22, R22, 0x1 ;  /* 0x0000000116162836 */ /* 0x000fcc0000000000 */
[----:B------:R-:W-:Y:S01]  /*1260*/  @!P1 IMAD.MOV R22, RZ, RZ, -R22 ;  /* 0x000000ffff169224 */ /* 0x000fe200078e0a16 */
[----:B----4-:R-:W-:Y:S06]  /*1270*/  @P3 BRA `(.L_x_5185) ;  /* 0x0000000000303947 */ /* 0x010fec0003800000 */
        /* <DEDUP_REMOVED lines=12> */
.L_x_5185:
        /* <DEDUP_REMOVED lines=8> */
[-C--:B-1----:R-:W-:Y:S02]  /*13c0*/  IMAD R0, R23, R4.reuse, RZ ;  /* 0x0000000417007224 */ /* 0x082fe400078e02ff */
        /* <DEDUP_REMOVED lines=17> */
.L_x_5184:
[----:B------:R-:W-:Y:S01]  /*14e0*/  SHF.R.S32.HI R8, RZ, 0x1f, R87 ;  /* 0x0000001fff087819 */ /* 0x000fe20000011457 */
[----:B------:R-:W-:Y:S01]  /*14f0*/  IMAD.IADD R113, R117, 0x1, -R104 ;  /* 0x0000000175717824 */ /* 0x000fe200078e0a68 */
[----:B------:R-:W-:Y:S01]  /*1500*/  ISETP.NE.AND P0, PT, R114, -0x1, PT ;  /* 0xffffffff7200780c */ /* 0x000fe20003f05270 */
[----:B------:R-:W-:Y:S01]  /*1510*/  VIADD R115, R86, 0xffffffff ;  /* 0xffffffff56737836 */ /* 0x000fe20000000000 */
[CC--:B------:R-:W-:Y:S01]  /*1520*/  LEA.HI R11, R8.reuse, R87.reuse, RZ, 0x2 ;  /* 0x00000057080b7211 */ /* 0x0c0fe200078f10ff */
[----:B------:R-:W-:Y:S01]  /*1530*/  ULDC.64 UR4, c[0x0][0x258] ;  /* 0x0000960000047ab9 */ /* 0x000fe20000000a00 */
[-C--:B------:R-:W-:Y:S01]  /*1540*/  LEA.HI R10, R8, R87.reuse, RZ, 0x3 ;  /* 0x00000057080a7211 */ /* 0x080fe200078f18ff */
[----:B-----5:R-:W-:Y:S01]  /*1550*/  IMAD.SHL.U32 R2, R115, 0x40, RZ ;  /* 0x0000004073027824 */ /* 0x020fe200078e00ff */
[----:B------:R-:W-:Y:S01]  /*1560*/  SHF.R.S32.HI R14, RZ, 0x2, R11 ;  /* 0x00000002ff0e7819 */ /* 0x000fe2000001140b */
[----:B------:R-:W1:Y:S01]  /*1570*/  S2UR UR6, SR_CgaCtaId ;  /* 0x00000000000679c3 */ /* 0x000e620000008800 */
[----:B------:R-:W-:Y:S01]  /*1580*/  LOP3.LUT R118, R11, 0xfffffffc, RZ, 0xc0, !PT ;  /* 0xfffffffc0b767812 */ /* 0x000fe200078ec0ff */
[----:B------:R-:W-:Y:S01]  /*1590*/  IMAD.IADD R12, R83, 0x1, -R2 ;  /* 0x00000001530c7824 */ /* 0x000fe200078e0a02 */
[----:B------:R-:W-:Y:S01]  /*15a0*/  SHF.R.S32.HI R17, RZ, 0x3, R10 ;  /* 0x00000003ff117819 */ /* 0x000fe2000001140a */
[----:B------:R-:W-:Y:S01]  /*15b0*/  VIADD R25, R14, 0x20 ;  /* 0x000000200e197836 */ /* 0x000fe20000000000 */
[----:B------:R-:W-:Y:S01]  /*15c0*/  LEA.HI R13, R8, R87, RZ, 0x4 ;  /* 0x00000057080d7211 */ /* 0x000fe200078f20ff */
[----:B------:R-:W-:Y:S01]  /*15d0*/  IMAD.IADD R118, R87, 0x1, -R118 ;  /* 0x0000000157767824 */ /* 0x000fe200078e0a76 */
[-C--:B------:R-:W-:Y:S01]  /*15e0*/  ISETP.GE.AND P4, PT, R14, R12.reuse, PT ;  /* 0x0000000c0e00720c */ /* 0x080fe20003f86270 */
[----:B------:R-:W2:Y:S01]  /*15f0*/  @!P0 LDC.64 R4, c[0x0][0x228] ;  /* 0x00008a00ff048b82 */ /* 0x000ea20000000a00 */
[----:B------:R-:W-:Y:S01]  /*1600*/  ISETP.GE.AND P5, PT, R25, R113, PT ;  /* 0x000000711900720c */ /* 0x000fe20003fa6270 */
[----:B------:R-:W-:Y:S01]  /*1610*/  IMAD.SHL.U32 R35, R17, 0x40, RZ ;  /* 0x0000004011237824 */ /* 0x000fe200078e00ff */
[-C--:B------:R-:W-:Y:S01]  /*1620*/  ISETP.GE.AND P3, PT, R25, R12.reuse, PT ;  /* 0x0000000c1900720c */ /* 0x080fe20003f66270 */
[----:B------:R-:W-:Y:S01]  /*1630*/  IMAD.SHL.U32 R118, R118, 0x8, RZ ;  /* 0x0000000876767824 */ /* 0x000fe200078e00ff */
[----:B------:R-:W-:Y:S01]  /*1640*/  SHF.R.S32.HI R16, RZ, 0x4, R13 ;  /* 0x00000004ff107819 */ /* 0x000fe2000001140d */
[----:B------:R-:W-:Y:S01]  /*1650*/  IMAD.SHL.U32 R81, R96, 0x20, RZ ;  /* 0x0000002060517824 */ /* 0x000fe200078e00ff */
[----:B------:R-:W-:Y:S01]  /*1660*/  LOP3.LUT R35, R35, 0xc0, RZ, 0xc0, !PT ;  /* 0x000000c023237812 */ /* 0x000fe200078ec0ff */
[----:B------:R-:W3:Y:S01]  /*1670*/  @P0 LDC.64 R6, c[0x0][0x240] ;  /* 0x00009000ff060b82 */ /* 0x000ee20000000a00 */
[----:B------:R-:W-:Y:S01]  /*1680*/  ISETP.GE.AND P2, PT, R25, R12, PT ;  /* 0x0000000c1900720c */ /* 0x000fe20003f46270 */
[----:B------:R-:W-:Y:S01]  /*1690*/  IMAD.SHL.U32 R17, R17, 0x8, RZ ;  /* 0x0000000811117824 */ /* 0x000fe200078e00ff */
[----:B------:R-:W-:Y:S01]  /*16a0*/  LOP3.LUT R25, R35, 0x18, R118, 0xf8, !PT ;  /* 0x0000001823197812 */ /* 0x000fe200078ef876 */
[----:B------:R-:W4:Y:S01]  /*16b0*/  @!P4 S2R R20, SR_CgaCtaId ;  /* 0x000000000014c919 */ /* 0x000f220000008800 */
[----:B------:R-:W-:Y:S01]  /*16c0*/  SHF.R.U32.HI R116, RZ, 0x3, R35 ;  /* 0x00000003ff747819 */ /* 0x000fe20000011623 */
[----:B------:R-:W-:Y:S01]  /*16d0*/  ULDC.64 UR8, c[0x0][0x220] ;  /* 0x0000880000087ab9 */ /* 0x000fe20000000a00 */
[----:B------:R-:W-:Y:S01]  /*16e0*/  LOP3.LUT R10, R10, 0xfffffff8, RZ, 0xc0, !PT ;  /* 0xfffffff80a0a7812 */ /* 0x000fe200078ec0ff */
[----:B------:R-:W1:Y:S01]  /*16f0*/  @!P5 S2R R21, SR_CgaCtaId ;  /* 0x000000000015d919 */ /* 0x000e620000008800 */
[----:B------:R-:W-:Y:S01]  /*1700*/  LEA.HI R18, R13, R16, RZ, 0x1 ;  /* 0x000000100d127211 */ /* 0x000fe200078f08ff */
[----:B------:R-:W4:Y:S01]  /*1710*/  LDC.64 R84, c[0x0][0x250] ;  /* 0x00009400ff547b82 */ /* 0x000f220000000a00 */
[----:B------:R-:W-:-:S02]  /*1720*/  LOP3.LUT R116, R25, R116, RZ, 0x3c, !PT ;  /* 0x0000007419747212 */ /* 0x000fc400078e3cff */
[----:B------:R-:W-:Y:S01]  /*1730*/  LOP3.LUT R98, R13, 0xfffffff0, RZ, 0xc0, !PT ;  /* 0xfffffff00d627812 */ /* 0x000fe200078ec0ff */
[----:B------:R-:W4:Y:S01]  /*1740*/  @!P3 S2R R25, SR_CgaCtaId ;  /* 0x000000000019b919 */ /* 0x000f220000008800 */
[----:B------:R-:W-:Y:S01]  /*1750*/  LOP3.LUT R18, R18, 0xfffffffe, RZ, 0xc0, !PT ;  /* 0xfffffffe12127812 */ /* 0x000fe200078ec0ff */
[----:B------:R-:W-:Y:S01]  /*1760*/  IMAD.IADD R13, R87, 0x1, -R10 ;  /* 0x00000001570d7824 */ /* 0x000fe200078e0a0a */
[----:B------:R-:W-:Y:S01]  /*1770*/  @!P5 MOV R24, 0x400 ;  /* 0x000004000018d802 */ /* 0x000fe20000000f00 */
[-C--:B--2---:R-:W-:Y:S01]  /*1780*/  @!P0 IMAD.WIDE.U32 R38, R27, R4.reuse, RZ ;  /* 0x000000041b268225 */ /* 0x084fe200078e00ff */
[----:B------:R-:W-:Y:S02]  /*1790*/  @!P0 SHF.R.S32.HI R31, RZ, 0x1f, R27 ;  /* 0x0000001fff1f8819 */ /* 0x000fe4000001141b */
[----:B------:R-:W-:Y:S01]  /*17a0*/  ISETP.GE.AND P1, PT, R14, R113, PT ;  /* 0x000000710e00720c */ /* 0x000fe20003f26270 */
[----:B------:R-:W-:Y:S01]  /*17b0*/  IMAD.IADD R18, R16, 0x1, -R18 ;  /* 0x0000000110127824 */ /* 0x000fe200078e0a12 */
[----:B------:R-:W-:Y:S01]  /*17c0*/  @!P4 MOV R33, 0x400 ;  /* 0x000004000021c802 */ /* 0x000fe20000000f00 */
[----:B------:R-:W-:Y:S01]  /*17d0*/  @!P0 IMAD R16, R31, R4, RZ ;  /* 0x000000041f108224 */ /* 0x000fe200078e02ff */
[----:B------:R-:W-:Y:S01]  /*17e0*/  LEA.HI R95, R8, R87, RZ, 0x5 ;  /* 0x00000057085f7211 */ /* 0x000fe200078f28ff */
[----:B---3--:R-:W-:Y:S01]  /*17f0*/  @P0 IMAD.WIDE.U32 R36, R114, R6, RZ ;  /* 0x0000000672240225 */ /* 0x008fe200078e00ff */
[----:B------:R-:W-:-:S02]  /*1800*/  @!P3 MOV R6, 0x400 ;  /* 0x000004000006b802 */ /* 0x000fc40000000f00 */
[----:B------:R-:W-:Y:S01]  /*1810*/  SHF.R.S32.HI R100, RZ, 0x5, R95 ;  /* 0x00000005ff647819 */ /* 0x000fe2000001145f */
[----:B------:R-:W-:Y:S01]  /*1820*/  @!P0 IMAD R5, R27, R5, R16 ;  /* 0x000000051b058224 */ /* 0x000fe200078e0210 */
[----:B------:R-:W-:Y:S01]  /*1830*/  SHF.R.S32.HI R15, RZ, 0x1f, R14 ;  /* 0x0000001fff0f7819 */ /* 0x000fe2000001140e */
[----:B------:R-:W-:Y:S01]  /*1840*/  @P0 IMAD R7, R114, R7, R37 ;  /* 0x0000000772070224 */ /* 0x000fe200078e0225 */
[----:B------:R-:W-:Y:S01]  /*1850*/  SHF.L.U64.HI R80, R96, 0x5, R97 ;  /* 0x0000000560507819 */ /* 0x000fe20000010261 */
[----:B------:R-:W-:Y:S01]  /*1860*/  @!P0 IMAD.IADD R7, R39, 0x1, R5 ;  /* 0x0000000127078824 */ /* 0x000fe200078e0205 */
[----:B------:R-:W-:Y:S01]  /*1870*/  LEA.HI R5, R11, R14, RZ, 0x1 ;  /* 0x0000000e0b057211 */ /* 0x000fe200078f08ff */
[----:B------:R-:W-:Y:S01]  /*1880*/  @!P0 IMAD.MOV.U32 R36, RZ, RZ, R38 ;  /* 0x000000ffff248224 */ /* 0x000fe200078e0026 */
[----:B------:R-:W-:Y:S01]  /*1890*/  IADD3 R34, P0, R118, R34, RZ ;  /* 0x0000002276227210 */ /* 0x000fe20007f1e0ff */
[----:B------:R-:W-:Y:S01]  /*18a0*/  IMAD.IADD R98, R87, 0x1, -R98 ;  /* 0x0000000157627824 */ /* 0x000fe200078e0a62 */
[----:B------:R-:W2:Y:S01]  /*18b0*/  @!P1 LDC.64 R10, c[0x0][0x240] ;  /* 0x00009000ff0a9b82 */ /* 0x000ea20000000a00 */
[----:B-1----:R-:W-:Y:S01]  /*18c0*/  @!P5 LEA R21, R21, R24, 0x18 ;  /* 0x000000181515d211 */ /* 0x002fe200078ec0ff */
[----:B------:R-:W-:Y:S01]  /*18d0*/  IMAD.WIDE R28, R29, 0x40, R14 ;  /* 0x000000401d1c7825 */ /* 0x000fe200078e020e */
[----:B------:R-:W-:-:S02]  /*18e0*/  LEA.HI R24, R13, R13, RZ, 0x1 ;  /* 0x0000000d0d187211 */ /* 0x000fc400078f08ff */
[----:B------:R-:W-:Y:S02]  /*18f0*/  LOP3.LUT R5, R5, 0x7fffffe, RZ, 0xc0, !PT ;  /* 0x07fffffe05057812 */ /* 0x000fe400078ec0ff */
[----:B------:R-:W-:Y:S02]  /*1900*/  LOP3.LUT R4, R24, 0x3fffffe, RZ, 0xc0, !PT ;  /* 0x03fffffe18047812 */ /* 0x000fe400078ec0ff */
[----:B------:R-:W-:Y:S01]  /*1910*/  LEA.HI R27, R98, R98, RZ, 0x1 ;  /* 0x00000062621b7211 */ /* 0x000fe200078f08ff */
[----:B------:R-:W-:Y:S01]  /*1920*/  IMAD.IADD R5, R14, 0x1, -R5 ;  /* 0x000000010e057824 */ /* 0x000fe200078e0a05 */
[----:B----4-:R-:W-:Y:S01]  /*1930*/  @!P4 LEA R20, R20, R33, 0x18 ;  /* 0x000000211414c211 */ /* 0x010fe200078ec0ff */
[----:B------:R-:W-:Y:S01]  /*1940*/  IMAD.IADD R13, R13, 0x1, -R4 ;  /* 0x000000010d0d7824 */ /* 0x000fe200078e0a04 */
[----:B------:R-:W-:Y:S01]  /*1950*/  SHF.R.S32.HI R4, RZ, 0x1f, R118 ;  /* 0x0000001fff047819 */ /* 0x000fe20000011476 */
[----:B------:R-:W-:Y:S01]  /*1960*/  IMAD R5, R100, 0x8, R5 ;  /* 0x0000000864057824 */ /* 0x000fe200078e0205 */
[----:B------:R-:W-:-:S02]  /*1970*/  SHF.R.S32.HI R33, RZ, 0x1f, R98 ;  /* 0x0000001fff217819 */ /* 0x000fc40000011462 */
[----:B------:R-:W-:Y:S01]  /*1980*/  LOP3.LUT R31, R27, 0x7fffffe, RZ, 0xc0, !PT ;  /* 0x07fffffe1b1f7812 */ /* 0x000fe200078ec0ff */
[----:B------:R-:W-:Y:S01]  /*1990*/  IMAD.X R35, R4, 0x1, R9, P0 ;  /* 0x0000000104237824 */ /* 0x000fe200000e0609 */
[----:B------:R-:W-:Y:S01]  /*19a0*/  IADD3 R92, P0, R118, R92, RZ ;  /* 0x0000005c765c7210 */ /* 0x000fe20007f1e0ff */
[----:B------:R-:W1:Y:S01]  /*19b0*/  @!P1 LDC.64 R8, c[0x0][0x210] ;  /* 0x00008400ff089b82 */ /* 0x000e620000000a00 */
[----:B------:R-:W-:Y:S01]  /*19c0*/  @!P3 LEA R25, R25, R6, 0x18 ;  /* 0x000000061919b211 */ /* 0x000fe200078ec0ff */
[----:B------:R-:W-:Y:S01]  /*19d0*/  IMAD.U32 R116, R5, 0x20, R116 ;  /* 0x0000002005747824 */ /* 0x000fe200078e0074 */
[----:B------:R-:W-:Y:S01]  /*19e0*/  LEA.HI R16, R33, R98, RZ, 0x3 ;  /* 0x0000006221107211 */ /* 0x000fe200078f18ff */
[----:B------:R-:W-:Y:S01]  /*19f0*/  IMAD.X R93, R4, 0x1, R0, P0 ;  /* 0x00000001045d7824 */ /* 0x000fe200000e0600 */
[----:B------:R-:W-:Y:S01]  /*1a00*/  IADD3 R36, P0, R118, R36, RZ ;  /* 0x0000002476247210 */ /* 0x000fe20007f1e0ff */
[----:B------:R-:W-:Y:S01]  /*1a10*/  IMAD.IADD R98, R98, 0x1, -R31 ;  /* 0x0000000162627824 */ /* 0x000fe200078e0a1f */
[----:B------:R-:W-:Y:S01]  /*1a20*/  SHF.R.S32.HI R31, RZ, 0x1f, R32 ;  /* 0x0000001fff1f7819 */ /* 0x000fe20000011420 */
[----:B--2---:R-:W-:Y:S01]  /*1a30*/  @!P1 IMAD R30, R29, R10, RZ ;  /* 0x0000000a1d1e9224 */ /* 0x004fe200078e02ff */
[----:B------:R-:W-:Y:S01]  /*1a40*/  SHF.R.S32.HI R0, RZ, 0x1, R27 ;  /* 0x00000001ff007819 */ /* 0x000fe2000001141b */
[----:B------:R-:W-:Y:S01]  /*1a50*/  IMAD.X R37, R4, 0x1, R7, P0 ;  /* 0x0000000104257824 */ /* 0x000fe200000e0607 */
[----:B------:R-:W-:Y:S01]  /*1a60*/  SHF.R.S32.HI R27, RZ, 0x1f, R27 ;  /* 0x0000001fff1b7819 */ /* 0x000fe2000001141b */
[----:B------:R-:W2:Y:S01]  /*1a70*/  @!P5 LDC.64 R6, c[0x0][0x240] ;  /* 0x00009000ff06db82 */ /* 0x000ea20000000a00 */
[----:B------:R-:W-:Y:S01]  /*1a80*/  IMAD R31, R31, UR4, RZ ;  /* 0x000000041f1f7c24 */ /* 0x000fe2000f8e02ff */
[C---:B------:R-:W-:Y:S01]  /*1a90*/  @!P5 IADD3 R26, P0, R28.reuse, 0x20, RZ ;  /* 0x000000201c1ad810 */ /* 0x040fe20007f1e0ff */
[----:B------:R-:W-:Y:S01]  /*1aa0*/  @!P1 IMAD R11, R28, R11, R30 ;  /* 0x0000000b1c0b9224 */ /* 0x000fe200078e021e */
[----:B------:R-:W-:Y:S01]  /*1ab0*/  LEA.HI R30, R27, R0, RZ, 0x2 ;  /* 0x000000001b1e7211 */ /* 0x000fe200078f10ff */
[----:B------:R-:W-:-:S02]  /*1ac0*/  IMAD R31, R32, UR5, R31 ;  /* 0x00000005201f7c24 */ /* 0x000fc4000f8e021f */
[----:B------:R-:W-:Y:S01]  /*1ad0*/  IMAD.WIDE.U32 R32, R32, UR4, R36 ;  /* 0x0000000420207c25 */ /* 0x000fe2000f8e0024 */
[----:B------:R-:W3:Y:S01]  /*1ae0*/  @!P5 LDC.64 R4, c[0x0][0x210] ;  /* 0x00008400ff04db82 */ /* 0x000ee20000000a00 */
[----:B------:R-:W-:Y:S02]  /*1af0*/  ULDC.64 UR4, c[0x0][0x268] ;  /* 0x00009a0000047ab9 */ /* 0x000fe40000000a00 */
[----:B------:R-:W-:Y:S02]  /*1b00*/  IMAD.IADD R33, R33, 0x1, R31 ;  /* 0x0000000121217824 */ /* 0x000fe400078e021f */
[----:B------:R-:W-:Y:S01]  /*1b10*/  @!P5 IMAD.X R27, RZ, RZ, R29, P0 ;  /* 0x000000ffff1bd224 */ /* 0x000fe200000e061d */
[----:B------:R-:W-:Y:S01]  /*1b20*/  LOP3.LUT R29, R30, 0xfffffffc, RZ, 0xc0, !PT ;  /* 0xfffffffc1e1d7812 */ /* 0x000fe200078ec0ff */
[----:B------:R-:W-:-:S04]  /*1b30*/  @!P1 IMAD.WIDE.U32 R36, R28, R10, R32 ;  /* 0x0000000a1c249225 */ /* 0x000fc800078e0020 */
[----:B------:R-:W-:Y:S01]  /*1b40*/  @!P5 IMAD.MOV.U32 R30, RZ, RZ, R32 ;  /* 0x000000ffff1ed224 */ /* 0x000fe200078e0020 */
[----:B-1----:R-:W-:Y:S01]  /*1b50*/  @!P1 LEA R28, P0, R36, R8, 0x1 ;  /* 0x00000008241c9211 */ /* 0x002fe200078008ff */
[----:B------:R-:W-:Y:S02]  /*1b60*/  @!P5 IMAD.MOV.U32 R31, RZ, RZ, R33 ;  /* 0x000000ffff1fd224 */ /* 0x000fe400078e0021 */
[----:B------:R-:W-:Y:S02]  /*1b70*/  @!P1 IMAD.IADD R11, R37, 0x1, R11 ;  /* 0x00000001250b9824 */ /* 0x000fe400078e020b */
[-C--:B--2---:R-:W-:Y:S02]  /*1b80*/  @!P5 IMAD R27, R27, R6.reuse, RZ ;  /* 0x000000061b1bd224 */ /* 0x084fe400078e02ff */
[----:B------:R-:W-:-:S04]  /*1b90*/  @!P5 IMAD.WIDE.U32 R30, R26, R6, R30 ;  /* 0x000000061a1ed225 */ /* 0x000fc800078e001e */
[----:B------:R-:W-:Y:S02]  /*1ba0*/  @!P5 IMAD R27, R26, R7, R27 ;  /* 0x000000071a1bd224 */ /* 0x000fe400078e021b */
[----:B------:R-:W-:Y:S01]  /*1bb0*/  IMAD.IADD R0, R0, 0x1, -R29 ;  /* 0x0000000100007824 */ /* 0x000fe200078e0a1d */
[----:B------:R-:W1:Y:S01]  /*1bc0*/  @!P4 LDC.64 R6, c[0x0][0x218] ;  /* 0x00008600ff06cb82 */ /* 0x000e620000000a00 */
[----:B------:R-:W-:Y:S01]  /*1bd0*/  @!P1 LEA.HI.X R29, R36, R9, R11, 0x1, P0 ;  /* 0x00000009241d9211 */ /* 0x000fe200000f0c0b */
[----:B------:R-:W-:Y:S01]  /*1be0*/  @!P5 IMAD.IADD R26, R31, 0x1, R27 ;  /* 0x000000011f1ad824 */ /* 0x000fe200078e021b */
[----:B---3--:R-:W-:Y:S01]  /*1bf0*/  @!P5 LEA R8, P0, R30, R4, 0x1 ;  /* 0x000000041e08d211 */ /* 0x008fe200078008ff */
[----:B------:R-:W-:Y:S02]  /*1c00*/  IMAD R23, R23, UR4, RZ ;  /* 0x0000000417177c24 */ /* 0x000fe4000f8e02ff */
[----:B------:R-:W-:Y:S01]  /*1c10*/  @!P5 IMAD R21, R116, 0x2, R21 ;  /* 0x000000027415d824 */ /* 0x000fe200078e0215 */
[----:B------:R-:W-:Y:S01]  /*1c20*/  @!P5 LEA.HI.X R9, R30, R5, R26, 0x1, P0 ;  /* 0x000000051e09d211 */ /* 0x000fe200000f0c1a */
[C---:B------:R-:W-:Y:S01]  /*1c30*/  IMAD R10, R22.reuse, UR5, R23 ;  /* 0x00000005160a7c24 */ /* 0x040fe2000f8e0217 */
[----:B------:R-:W2:Y:S01]  /*1c40*/  @!P3 LDC.64 R4, c[0x0][0x218] ;  /* 0x00008600ff04bb82 */ /* 0x000ea20000000a00 */
[----:B------:R-:W-:Y:S01]  /*1c50*/  IMAD.WIDE.U32 R22, R22, UR4, R34 ;  /* 0x0000000416167c25 */ /* 0x000fe2000f8e0022 */
[----:B------:R-:W-:Y:S01]  /*1c60*/  UMOV UR4, 0x400 ;  /* 0x0000040000047882 */ /* 0x000fe20000000000 */
[----:B------:R-:W-:Y:S01]  /*1c70*/  IADD3 R90, P0, R14, R3, RZ ;  /* 0x000000030e5a7210 */ /* 0x000fe20007f1e0ff */
[----:B------:R-:W-:Y:S01]  /*1c80*/  ULEA UR4, UR6, UR4, 0x18 ;  /* 0x0000000406047291 */ /* 0x000fe2000f8ec03f */
[C---:B------:R-:W-:Y:S01]  /*1c90*/  @!P4 IMAD R20, R116.reuse, 0x2, R20 ;  /* 0x000000027414c824 */ /* 0x040fe200078e0214 */
[----:B------:R-:W-:Y:S01]  /*1ca0*/  SHF.R.S32.HI R3, RZ, 0x1, R24 ;  /* 0x00000001ff037819 */ /* 0x000fe20000011418 */
[C---:B------:R-:W-:Y:S01]  /*1cb0*/  @!P3 IMAD R25, R116.reuse, 0x2, R25 ;  /* 0x000000027419b824 */ /* 0x040fe200078e0219 */
[----:B------:R-:W-:Y:S01]  /*1cc0*/  ULDC UR5, c[0x0][0x39c] ;  /* 0x0000e70000057ab9 */ /* 0x000fe20000000800 */
[-C--:B------:R-:W-:Y:S01]  /*1cd0*/  IMAD R11, R15, R96.reuse, RZ ;  /* 0x000000600f0b7224 */ /* 0x080fe200078e02ff */
[----:B------:R-:W-:Y:S01]  /*1ce0*/  LEA R116, R116, UR4, 0x1 ;  /* 0x0000000474747c11 */ /* 0x000fe2000f8e08ff */
[----:B------:R-:W-:-:S04]  /*1cf0*/  IMAD.WIDE.U32 R92, R14, R96, R92 ;  /* 0x000000600e5c7225 */ /* 0x000fc800078e005c */
[----:B------:R-:W-:Y:S01]  /*1d00*/  IMAD R11, R14, R97, R11 ;  /* 0x000000610e0b7224 */ /* 0x000fe200078e020b */
[----:B------:R-:W-:Y:S01]  /*1d10*/  @!PT LDS RZ, [RZ] ;  /* 0x00000000fffff984 */ /* 0x000fe20000000800 */
[----:B------:R-:W-:Y:S01]  /*1d20*/  @!PT LDS RZ, [RZ] ;  /* 0x00000000fffff984 */ /* 0x000fe20000000800 */
[----:B------:R-:W-:Y:S01]  /*1d30*/  @!PT LDS RZ, [RZ] ;  /* 0x00000000fffff984 */ /* 0x000fe20000000800 */
[----:B------:R-:W-:Y:S01]  /*1d40*/  @!P1 LDGSTS.E.BYPASS.LTC128B.128 [R116], desc[UR10][R28.64] ;  /* 0x000000001c749fae */ /* 0x000fe2000b901d4a */
[----:B------:R-:W-:Y:S02]  /*1d50*/  IMAD.IADD R23, R23, 0x1, R10 ;  /* 0x0000000117177824 */ /* 0x000fe400078e020a */
[----:B------:R-:W-:Y:S01]  /*1d60*/  IMAD.X R19, R15, 0x1, R19, P0 ;  /* 0x000000010f137824 */ /* 0x000fe200000e0613 */
[----:B------:R-:W-:Y:S01]  /*1d70*/  @!P1 LDGSTS.E.BYPASS.LTC128B.128 [R116+0x1000], desc[UR10][R28.64+0x40] ;  /* 0x010000401c749fae */ /* 0x000fe2000b901d4a */
[----:B------:R-:W-:Y:S02]  /*1d80*/  IMAD.IADD R102, R93, 0x1, R11 ;  /* 0x000000015d667824 */ /* 0x000fe400078e020b */
[----:B------:R-:W-:Y:S01]  /*1d90*/  IMAD.SHL.U32 R24, R3, 0x40, RZ ;  /* 0x0000004003187824 */ /* 0x000fe200078e00ff */
[----:B------:R-:W-:Y:S01]  /*1da0*/  @!P1 LDGSTS.E.BYPASS.LTC128B.128 [R116+0x2000], desc[UR10][R28.64+0x80] ;  /* 0x020000801c749fae */ /* 0x000fe2000b901d4a */
[----:B-1----:R-:W-:Y:S01]  /*1db0*/  @!P4 LEA R10, P1, R92, R6, 0x1 ;  /* 0x000000065c0ac211 */ /* 0x002fe200078208ff */
[----:B------:R-:W-:Y:S01]  /*1dc0*/  IMAD.SHL.U32 R82, R0, 0x40, RZ ;  /* 0x0000004000527824 */ /* 0x000fe200078e00ff */
[----:B------:R-:W-:Y:S01]  /*1dd0*/  @!P3 IADD3 R6, P0, R81, R92, RZ ;  /* 0x0000005c5106b210 */ /* 0x000fe20007f1e0ff */
[----:B------:R-:W-:Y:S01]  /*1de0*/  @!P5 LDGSTS.E.BYPASS.LTC128B.128 [R21+0x800], desc[UR10][R8.64] ;  /* 0x008000000815dfae */ /* 0x000fe2000b901d4a */
[--C-:B------:R-:W-:Y:S01]  /*1df0*/  @!P4 LEA.HI.X R11, R92, R7, R102.reuse, 0x1, P1 ;  /* 0x000000075c0bc211 */ /* 0x100fe200008f0c66 */
[----:B------:R-:W-:Y:S01]  /*1e00*/  IMAD.SHL.U32 R16, R16, 0x20, RZ ;  /* 0x0000002010107824 */ /* 0x000fe200078e00ff */
[----:B------:R-:W-:Y:S01]  /*1e10*/  LOP3.LUT R24, R24, 0xc0, RZ, 0xc0, !PT ;  /* 0x000000c018187812 */ /* 0x000fe200078ec0ff */
[----:B------:R-:W-:Y:S01]  /*1e20*/  @!P3 IMAD.X R7, R80, 0x1, R102, P0 ;  /* 0x000000015007b824 */ /* 0x000fe200000e0666 */
[----:B--2---:R-:W-:Y:S01]  /*1e30*/  @!P3 LEA R26, P0, R6, R4, 0x1 ;  /* 0x00000004061ab211 */ /* 0x004fe200078008ff */
[----:B------:R-:W-:Y:S01]  /*1e40*/  @!P5 LDGSTS.E.BYPASS.LTC128B.128 [R21+0x1800], desc[UR10][R8.64+0x40] ;  /* 0x018000400815dfae */ /* 0x000fe2000b901d4a */
[----:B------:R-:W-:Y:S01]  /*1e50*/  LOP3.LUT R82, R82, 0xc0, RZ, 0xc0, !PT ;  /* 0x000000c052527812 */ /* 0x000fe200078ec0ff */
[----:B------:R-:W-:Y:S01]  /*1e60*/  IMAD R4, R18, 0x8, R13 ;  /* 0x0000000812047824 */ /* 0x000fe200078e020d */
[----:B------:R-:W-:Y:S01]  /*1e70*/  @!P3 LEA.HI.X R27, R6, R5, R7, 0x1, P0 ;  /* 0x00000005061bb211 */ /* 0x000fe200000f0c07 */
[----:B------:R1:W-:Y:S01]  /*1e80*/  @!P5 LDGSTS.E.BYPASS.LTC128B.128 [R21+0x2800], desc[UR10][R8.64+0x80] ;  /* 0x028000800815dfae */ /* 0x0003e2000b901d4a */
[----:B------:R-:W-:Y:S01]  /*1e90*/  IMAD R5, R19, R84, RZ ;  /* 0x0000005413057224 */ /* 0x000fe200078e02ff */
[----:B------:R-:W-:Y:S01]  /*1ea0*/  LOP3.LUT R89, R16, 0xffffff00, RZ, 0xc0, !PT ;  /* 0xffffff0010597812 */ /* 0x000fe200078ec0ff */
[----:B------:R-:W-:Y:S01]  /*1eb0*/  IMAD.SHL.U32 R7, R18, 0x8, RZ ;  /* 0x0000000812077824 */ /* 0x000fe200078e00ff */
[----:B------:R-:W-:Y:S01]  /*1ec0*/  @!P4 LDGSTS.E.BYPASS.LTC128B.128 [R20+0x3000], desc[UR10][R10.64] ;  /* 0x030000000a14cfae */ /* 0x000fe2000b901d4a */
[----:B------:R-:W-:Y:S01]  /*1ed0*/  IMAD R5, R90, R85, R5 ;  /* 0x000000555a057224 */ /* 0x000fe200078e0205 */
[----:B------:R-:W-:Y:S01]  /*1ee0*/  ISETP.GE.AND P1, PT, R14, R12, PT ;  /* 0x0000000c0e00720c */ /* 0x000fe20003f26270 */
[----:B------:R-:W-:Y:S01]  /*1ef0*/  IMAD.WIDE.U32 R90, R90, R84, R22 ;  /* 0x000000545a5a7225 */ /* 0x000fe200078e0016 */
[----:B------:R-:W-:Y:S01]  /*1f00*/  @!P4 LDGSTS.E.BYPASS.LTC128B.128 [R20+0x4000], desc[UR10][R10.64+0x40] ;  /* 0x040000400a14cfae */ /* 0x000fe2000b901d4a */
[----:B------:R-:W-:-:S02]  /*1f10*/  LOP3.LUT R17, R24, 0x8, R17, 0xf8, !PT ;  /* 0x0000000818117812 */ /* 0x000fc400078ef811 */
[----:B------:R-:W-:Y:S01]  /*1f20*/  IMAD.IADD R88, R91, 0x1, R5 ;  /* 0x000000015b587824 */ /* 0x000fe200078e0205 */
[----:B------:R-:W-:Y:S01]  /*1f30*/  @!P4 LDGSTS.E.BYPASS.LTC128B.128 [R20+0x5000], desc[UR10][R10.64+0x80] ;  /* 0x050000800a14cfae */ /* 0x000fe2000b901d4a */
[----:B------:R-:W-:Y:S01]  /*1f40*/  LOP3.LUT R5, R82, 0x8, R7, 0xf8, !PT ;  /* 0x0000000852057812 */ /* 0x000fe200078ef807 */
[----:B------:R-:W-:Y:S01]  /*1f50*/  IMAD R7, R100, 0x200, R89 ;  /* 0x0000020064077824 */ /* 0x000fe200078e0259 */
[----:B------:R-:W-:Y:S01]  /*1f60*/  SHF.R.U32.HI R24, RZ, 0x3, R24 ;  /* 0x00000003ff187819 */ /* 0x000fe20000011618 */
[----:B------:R-:W-:Y:S01]  /*1f70*/  @!P3 LDGSTS.E.BYPASS.LTC128B.128 [R25+0x3800], desc[UR10][R26.64] ;  /* 0x038000001a19bfae */ /* 0x000fe2000b901d4a */
[----:B------:R-:W-:Y:S01]  /*1f80*/  SHF.R.U32.HI R82, RZ, 0x3, R82 ;  /* 0x00000003ff527819 */ /* 0x000fe20000011652 */
[----:B------:R-:W-:Y:S01]  /*1f90*/  IMAD R7, R98, 0x20, R7 ;  /* 0x0000002062077824 */ /* 0x000fe200078e0207 */
[----:B------:R-:W-:Y:S01]  /*1fa0*/  LEA R122, P0, R90, UR8, 0x1 ;  /* 0x000000085a7a7c11 */ /* 0x000fe2000f8008ff */
[----:B------:R-:W-:Y:S01]  /*1fb0*/  @!P3 LDGSTS.E.BYPASS.LTC128B.128 [R25+0x4800], desc[UR10][R26.64+0x40] ;  /* 0x048000401a19bfae */ /* 0x000fe2000b901d4a */
[----:B------:R-:W-:Y:S01]  /*1fc0*/  LOP3.LUT R111, R17, R24, RZ, 0x3c, !PT ;  /* 0x00000018116f7212 */ /* 0x000fe200078e3cff */
[----:B------:R-:W-:Y:S01]  /*1fd0*/  IMAD R109, R98, 0x20, R89 ;  /* 0x00000020626d7824 */ /* 0x000fe200078e0259 */
[----:B------:R-:W-:Y:S01]  /*1fe0*/  LOP3.LUT R82, R5, R82, RZ, 0x3c, !PT ;  /* 0x0000005205527212 */ /* 0x000fe200078e3cff */
[----:B------:R2:W-:Y:S01]  /*1ff0*/  @!P3 LDGSTS.E.BYPASS.LTC128B.128 [R25+0x5800], desc[UR10][R26.64+0x80] ;  /* 0x058000801a19bfae */ /* 0x0005e2000b901d4a */
[----:B------:R-:W-:Y:S01]  /*2000*/  LEA.HI.X R123, R90, UR9, R88, 0x1, P0 ;  /* 0x000000095a7b7c11 */ /* 0x000fe200080f0c58 */
[----:B------:R-:W-:-:S02]  /*2010*/  IMAD.SHL.U32 R5, R85, 0x40, RZ ;  /* 0x0000004055057824 */ /* 0x000fc400078e00ff */
[----:B------:R-:W0:Y:S01]  /*2020*/  LDGDEPBAR ;  /* 0x00000000000079af */ /* 0x000e220000000000 */
[----:B-1----:R-:W-:-:S04]  /*2030*/  IMAD.WIDE.U32 R8, R84, 0x40, RZ ;  /* 0x0000004054087825 */ /* 0x002fc800078e00ff */
[----:B------:R-:W-:Y:S01]  /*2040*/  IMAD.U32 R111, R4, 0x20, R111 ;  /* 0x00000020046f7824 */ /* 0x000fe200078e006f */
[----:B------:R-:W-:Y:S01]  /*2050*/  @!P2 IADD3 R8, P0, R122, R8, RZ ;  /* 0x000000087a08a210 */ /* 0x000fe20007f1e0ff */
[C---:B------:R-:W-:Y:S02]  /*2060*/  IMAD.IADD R112, R82.reuse, 0x1, R7 ;  /* 0x0000000152707824 */ /* 0x040fe400078e0207 */
[----:B------:R-:W-:Y:S01]  /*2070*/  IMAD.IADD R109, R82, 0x1, R109 ;  /* 0x00000001526d7824 */ /* 0x000fe200078e026d */
[----:B------:R-:W-:Y:S02]  /*2080*/  @!P2 IADD3.X R9, R123, R9, R5, P0, !PT ;  /* 0x000000097b09a210 */ /* 0x000fe400007fe405 */
[----:B------:R-:W-:Y:S02]  /*2090*/  LEA R111, R111, UR4, 0x1 ;  /* 0x000000046f6f7c11 */ /* 0x000fe4000f8e08ff */
[----:B------:R-:W-:Y:S02]  /*20a0*/  LEA R112, R112, UR4, 0x1 ;  /* 0x0000000470707c11 */ /* 0x000fe4000f8e08ff */
[----:B------:R-:W-:Y:S01]  /*20b0*/  LOP3.LUT P0, RZ, R3, 0x2, RZ, 0xc0, !PT ;  /* 0x0000000203ff7812 */ /* 0x000fe2000780c0ff */
[----:B------:R-:W-:Y:S01]  /*20c0*/  IMAD.MOV.U32 R3, RZ, RZ, 0x10 ;  /* 0x00000010ff037424 */ /* 0x000fe200078e00ff */
        /* <DEDUP_REMOVED lines=13> */
[----:B------:R-:W-:Y:S01]  /*21a0*/  LOP3.LUT P1, RZ, R0, 0x2, RZ, 0xc0, !PT ;  /* 0x0000000200ff7812 */ /* 0x000fe2000782c0ff */
[----:B------:R-:W-:-:S02]  /*21b0*/  IMAD.MOV.U32 R0, RZ, RZ, 0x20 ;  /* 0x00000020ff007424 */ /* 0x000fc400078e00ff */
[----:B------:R-:W-:Y:S01]  /*21c0*/  @P2 STS.128 [R116+0x6800], RZ ;  /* 0x006800ff74002388 */ /* 0x000fe20000000c00 */
[----:B------:R-:W-:Y:S02]  /*21d0*/  SEL R3, R3, 0xfffffff0, !P1 ;  /* 0xfffffff003037807 */ /* 0x000fe40004800000 */
[----:B------:R-:W-:Y:S01]  /*21e0*/  SEL R0, R0, 0xffffffe0, !P0 ;  /* 0xffffffe000007807 */ /* 0x000fe20004000000 */
[----:B------:R-:W-:Y:S02]  /*21f0*/  @P2 STS.128 [R116+0x7800], RZ ;  /* 0x007800ff74002388 */ /* 0x000fe40000000c00 */
[----:B------:R-:W-:Y:S02]  /*2200*/  IMAD R110, R3, 0x2, R112 ;  /* 0x00000002036e7824 */ /* 0x000fe400078e0270 */
[----:B------:R-:W-:Y:S01]  /*2210*/  @P2 STS.128 [R116+0x8800], RZ ;  /* 0x008800ff74002388 */ /* 0x000fe20000000c00 */
[----:B------:R-:W-:-:S03]  /*2220*/  IMAD.IADD R108, R111, 0x1, R0 ;  /* 0x000000016f6c7824 */ /* 0x000fc600078e0200 */
        /* <DEDUP_REMOVED lines=8> */
[----:B------:R-:W-:Y:S04]  /*22b0*/  LDSM.16.M88.4 R72, [R110] ;  /* 0x000000006e48783b */ /* 0x000fe80000000200 */
[----:B--2---:R-:W2:Y:S04]  /*22c0*/  LDSM.16.M88.4 R24, [R111+0x3400] ;  /* 0x003400006f18783b */ /* 0x004ea80000000200 */
[----:B------:R-:W-:Y:S04]  /*22d0*/  LDSM.16.M88.4 R56, [R112+0x1000] ;  /* 0x001000007038783b */ /* 0x000fe80000000200 */
[----:B------:R-:W-:Y:S04]  /*22e0*/  LDSM.16.M88.4 R20, [R111+0x4000] ;  /* 0x004000006f14783b */ /* 0x000fe80000000200 */
[----:B-1----:R-:W1:Y:S04]  /*22f0*/  LDSM.16.M88.4 R8, [R108+0x3000] ;  /* 0x003000006c08783b */ /* 0x002e680000000200 */
[----:B------:R-:W4:Y:S04]  /*2300*/  LDSM.16.M88.4 R4, [R108+0x3400] ;  /* 0x003400006c04783b */ /* 0x000f280000000200 */
[----:B------:R-:W-:Y:S04]  /*2310*/  LDSM.16.M88.4 R40, [R110+0x1000] ;  /* 0x001000006e28783b */ /* 0x000fe80000000200 */
[----:B------:R-:W-:Y:S04]  /*2320*/  LDSM.16.M88.4 R48, [R108+0x4000] ;  /* 0x004000006c30783b */ /* 0x000fe80000000200 */
[----:B------:R-:W-:Y:S01]  /*2330*/  LDSM.16.M88.4 R44, [R111+0x3800] ;  /* 0x003800006f2c783b */ /* 0x000fe20000000200 */
[C---:B---3--:R-:W-:Y:S03]  /*2340*/  HMMA.16816.F32.BF16 R12, R60.reuse, R16, RZ ;  /* 0x000000103c0c723c */ /* 0x048fe600000418ff */
[----:B------:R-:W3:Y:S04]  /*2350*/  LDSM.16.M88.4 R32, [R111+0x4400] ;  /* 0x004400006f20783b */ /* 0x000ee80000000200 */
[----:B------:R-:W3:Y:S01]  /*2360*/  LDSM.16.M88.4 R52, [R111+0x3c00] ;  /* 0x003c00006f34783b */ /* 0x000ee20000000200 */
[C---:B------:R-:W-:Y:S03]  /*2370*/  HMMA.16816.F32.BF16 R16, R60.reuse, R18, RZ ;  /* 0x000000123c10723c */ /* 0x040fe600000418ff */
[----:B------:R-:W-:Y:S03]  /*2380*/  LDSM.16.M88.4 R68, [R111+0x5000] ;  /* 0x005000006f44783b */ /* 0x000fe60000000200 */
[C---:B--2---:R-:W-:Y:S01]  /*2390*/  HMMA.16816.F32.BF16 R28, R60.reuse, R24, RZ ;  /* 0x000000183c1c723c */ /* 0x044fe200000418ff */
[----:B------:R-:W-:Y:S04]  /*23a0*/  LDSM.16.M88.4 R36, [R108+0x3800] ;  /* 0x003800006c24783b */ /* 0x000fe80000000200 */
[----:B------:R-:W-:Y:S01]  /*23b0*/  LDSM.16.M88.4 R76, [R108+0x5000] ;  /* 0x005000006c4c783b */ /* 0x000fe20000000200 */
[----:B------:R-:W-:Y:S03]  /*23c0*/  HMMA.16816.F32.BF16 R24, R60, R26, RZ ;  /* 0x0000001a3c18723c */ /* 0x000fe600000418ff */
[----:B------:R-:W0:Y:S03]  /*23d0*/  LDGDEPBAR ;  /* 0x00000000000079af */ /* 0x000e260000000000 */
[C---:B-1----:R-:W-:Y:S06]  /*23e0*/  HMMA.16816.F32.BF16 R12, R72.reuse, R8, R12 ;  /* 0x00000008480c723c */ /* 0x042fec000004180c */
[C---:B------:R-:W-:Y:S01]  /*23f0*/  HMMA.16816.F32.BF16 R16, R72.reuse, R10, R16 ;  /* 0x0000000a4810723c */ /* 0x040fe20000041810 */
[----:B------:R-:W1:Y:S05]  /*2400*/  LDSM.16.M88.4 R8, [R112+0x2000] ;  /* 0x002000007008783b */ /* 0x000e6a0000000200 */
[C---:B----4-:R-:W-:Y:S06]  /*2410*/  HMMA.16816.F32.BF16 R28, R72.reuse, R4, R28 ;  /* 0x00000004481c723c */ /* 0x050fec000004181c */
[----:B------:R-:W-:Y:S01]  /*2420*/  HMMA.16816.F32.BF16 R24, R72, R6, R24 ;  /* 0x000000064818723c */ /* 0x000fe20000041818 */
[----:B------:R-:W-:Y:S05]  /*2430*/  LDSM.16.M88.4 R4, [R110+0x2000] ;  /* 0x002000006e04783b */ /* 0x000fea0000000200 */
[C---:B------:R-:W-:Y:S06]  /*2440*/  HMMA.16816.F32.BF16 R12, R56.reuse, R20, R12 ;  /* 0x00000014380c723c */ /* 0x040fec000004180c */
[C---:B------:R-:W-:Y:S01]  /*2450*/  HMMA.16816.F32.BF16 R16, R56.reuse, R22, R16 ;  /* 0x000000163810723c */ /* 0x040fe20000041810 */
[----:B------:R-:W2:Y:S05]  /*2460*/  LDSM.16.M88.4 R20, [R108+0x4400] ;  /* 0x004400006c14783b */ /* 0x000eaa0000000200 */
[C---:B---3--:R-:W-:Y:S06]  /*2470*/  HMMA.16816.F32.BF16 R28, R56.reuse, R32, R28 ;  /* 0x00000020381c723c */ /* 0x048fec000004181c */
[----:B------:R-:W-:Y:S01]  /*2480*/  HMMA.16816.F32.BF16 R24, R56, R34, R24 ;  /* 0x000000223818723c */ /* 0x000fe20000041818 */
[----:B------:R-:W-:Y:S05]  /*2490*/  LDSM.16.M88.4 R32, [R111+0x5400] ;  /* 0x005400006f20783b */ /* 0x000fea0000000200 */
[C---:B------:R-:W-:Y:S06]  /*24a0*/  HMMA.16816.F32.BF16 R12, R40.reuse, R48, R12 ;  /* 0x00000030280c723c */ /* 0x040fec000004180c */
[----:B------:R-:W-:Y:S06]  /*24b0*/  HMMA.16816.F32.BF16 R16, R40, R50, R16 ;  /* 0x000000322810723c */ /* 0x000fec0000041810 */
[C---:B------:R-:W-:Y:S06]  /*24c0*/  HMMA.16816.F32.BF16 R48, R60.reuse, R44, RZ ;  /* 0x0000002c3c30723c */ /* 0x040fec00000418ff */
[C---:B------:R-:W-:Y:S06]  /*24d0*/  HMMA.16816.F32.BF16 R44, R60.reuse, R46, RZ ;  /* 0x0000002e3c2c723c */ /* 0x040fec00000418ff */
[C---:B------:R-:W-:Y:S06]  /*24e0*/  HMMA.16816.F32.BF16 R64, R60.reuse, R52, RZ ;  /* 0x000000343c40723c */ /* 0x040fec00000418ff */
[----:B------:R-:W-:Y:S01]  /*24f0*/  HMMA.16816.F32.BF16 R60, R60, R54, RZ ;  /* 0x000000363c3c723c */ /* 0x000fe200000418ff */
[----:B------:R-:W3:Y:S05]  /*2500*/  LDSM.16.M88.4 R52, [R111+0x4800] ;  /* 0x004800006f34783b */ /* 0x000eea0000000200 */
[----:B-1----:R-:W-:Y:S06]  /*2510*/  HMMA.16816.F32.BF16 R16, R8, R70, R16 ;  /* 0x000000460810723c */ /* 0x002fec0000041810 */
[C---:B------:R-:W-:Y:S06]  /*2520*/  HMMA.16816.F32.BF16 R48, R72.reuse, R36, R48 ;  /* 0x000000244830723c */ /* 0x040fec0000041830 */
[----:B------:R-:W-:Y:S01]  /*2530*/  HMMA.16816.F32.BF16 R44, R72, R38, R44 ;  /* 0x00000026482c723c */ /* 0x000fe2000004182c */
[----:B------:R-:W-:Y:S05]  /*2540*/  LDSM.16.M88.4 R36, [R108+0x4800] ;  /* 0x004800006c24783b */ /* 0x000fea0000000200 */
[----:B------:R-:W-:Y:S01]  /*2550*/  HMMA.16816.F32.BF16 R12, R8, R68, R12 ;  /* 0x00000044080c723c */ /* 0x000fe2000004180c */
[----:B------:R-:W1:Y:S05]  /*2560*/  LDSM.16.M88.4 R68, [R108+0x3c00] ;  /* 0x003c00006c44783b */ /* 0x000e6a0000000200 */
[C---:B--2---:R-:W-:Y:S06]  /*2570*/  HMMA.16816.F32.BF16 R28, R40.reuse, R20, R28 ;  /* 0x00000014281c723c */ /* 0x044fec000004181c */
[----:B------:R-:W-:Y:S01]  /*2580*/  HMMA.16816.F32.BF16 R24, R40, R22, R24 ;  /* 0x000000162818723c */ /* 0x000fe20000041818 */
[----:B------:R-:W2:Y:S05]  /*2590*/  LDSM.16.M88.4 R20, [R108+0x5400] ;  /* 0x005400006c14783b */ /* 0x000eaa0000000200 */
[----:B------:R-:W-:Y:S06]  /*25a0*/  HMMA.16816.F32.BF16 R16, R4, R78, R16 ;  /* 0x0000004e0410723c */ /* 0x000fec0000041810 */
[C---:B---3--:R-:W-:Y:S06]  /*25b0*/  HMMA.16816.F32.BF16 R48, R56.reuse, R52, R48 ;  /* 0x000000343830723c */ /* 0x048fec0000041830 */
[----:B------:R-:W-:Y:S01]  /*25c0*/  HMMA.16816.F32.BF16 R44, R56, R54, R44 ;  /* 0x00000036382c723c */ /* 0x000fe2000004182c */
[----:B------:R-:W-:Y:S05]  /*25d0*/  LDSM.16.M88.4 R52, [R111+0x5800] ;  /* 0x005800006f34783b */ /* 0x000fea0000000200 */
[C---:B------:R-:W-:Y:S06]  /*25e0*/  HMMA.16816.F32.BF16 R28, R8.reuse, R32, R28 ;  /* 0x00000020081c723c */ /* 0x040fec000004181c */
[----:B------:R-:W-:Y:S01]  /*25f0*/  HMMA.16816.F32.BF16 R24, R8, R34, R24 ;  /* 0x000000220818723c */ /* 0x000fe20000041818 */
[----:B------:R-:W3:Y:S01]  /*2600*/  LDSM.16.M88.4 R32, [R111+0x4c00] ;  /* 0x004c00006f20783b */ /* 0x000ee20000000200 */
[----:B------:R-:W-:-:S04]  /*2610*/  FMUL.FTZ R16, R16, UR5 ;  /* 0x0000000510107c20 */ /* 0x000fc80008410000 */
[----:B------:R-:W-:Y:S06]  /*2620*/  HMMA.16816.F32.BF16 R12, R4, R76, R12 ;  /* 0x0000004c040c723c */ /* 0x000fec000004180c */
[C---:B-1----:R-:W-:Y:S06]  /*2630*/  HMMA.16816.F32.BF16 R64, R72.reuse, R68, R64 ;  /* 0x000000444840723c */ /* 0x042fec0000041840 */
[----:B------:R-:W-:Y:S06]  /*2640*/  HMMA.16816.F32.BF16 R60, R72, R70, R60 ;  /* 0x00000046483c723c */ /* 0x000fec000004183c */
[----:B------:R-:W-:Y:S01]  /*2650*/  HMMA.16816.F32.BF16 R48, R40, R36, R48 ;  /* 0x000000242830723c */ /* 0x000fe20000041830 */
[----:B------:R1:W-:Y:S01]  /*2660*/  MUFU.TANH R36, R16 ;  /* 0x0000001000247308 */ /* 0x0003e20000002400 */
[----:B------:R-:W-:-:S04]  /*2670*/  FMUL.FTZ R70, R19, UR5 ;  /* 0x0000000513467c20 */ /* 0x000fc80008410000 */
[----:B------:R-:W-:Y:S01]  /*2680*/  HMMA.16816.F32.BF16 R44, R40, R38, R44 ;  /* 0x00000026282c723c */ /* 0x000fe2000004182c */
[----:B------:R-:W-:Y:S01]  /*2690*/  FMUL.FTZ R37, R17, UR5 ;  /* 0x0000000511257c20 */ /* 0x000fe20008410000 */
[----:B------:R-:W-:Y:S01]  /*26a0*/  FMUL.FTZ R13, R13, UR5 ;  /* 0x000000050d0d7c20 */ /* 0x000fe20008410000 */
[----:B------:R-:W-:Y:S01]  /*26b0*/  FMUL.FTZ R14, R14, UR5 ;  /* 0x000000050e0e7c20 */ /* 0x000fe20008410000 */
[----:B------:R-:W-:Y:S01]  /*26c0*/  FMUL.FTZ R0, R12, UR5 ;  /* 0x000000050c007c20 */ /* 0x000fe20008410000 */
[----:B------:R-:W-:Y:S01]  /*26d0*/  MUFU.TANH R70, R70 ;  /* 0x0000004600467308 */ /* 0x000fe20000002400 */
[----:B--2---:R-:W-:Y:S01]  /*26e0*/  HMMA.16816.F32.BF16 R24, R4, R22, R24 ;  /* 0x000000160418723c */ /* 0x004fe20000041818 */
[----:B------:R-:W-:Y:S01]  /*26f0*/  FMUL.FTZ R39, R18, UR5 ;  /* 0x0000000512277c20 */ /* 0x000fe20008410000 */
[----:B------:R-:W-:Y:S01]  /*2700*/  FMUL.FTZ R38, R15, UR5 ;  /* 0x000000050f267c20 */ /* 0x000fe20008410000 */
[----:B-1----:R-:W1:Y:S04]  /*2710*/  LDSM.16.M88.4 R16, [R108+0x4c00] ;  /* 0x004c00006c10783b */ /* 0x002e680000000200 */
[----:B------:R-:W2:Y:S01]  /*2720*/  MUFU.TANH R68, R13 ;  /* 0x0000000d00447308 */ /* 0x000ea20000002400 */
[C---:B---3--:R-:W-:Y:S06]  /*2730*/  HMMA.16816.F32.BF16 R64, R56.reuse, R32, R64 ;  /* 0x000000203840723c */ /* 0x048fec0000041840 */
[----:B------:R-:W-:Y:S01]  /*2740*/  HMMA.16816.F32.BF16 R60, R56, R34, R60 ;  /* 0x00000022383c723c */ /* 0x000fe2000004183c */
[----:B------:R3:W-:Y:S05]  /*2750*/  MUFU.TANH R69, R14 ;  /* 0x0000000e00457308 */ /* 0x0007ea0000002400 */
[----:B------:R-:W-:Y:S01]  /*2760*/  HMMA.16816.F32.BF16 R28, R4, R20, R28 ;  /* 0x00000014041c723c */ /* 0x000fe2000004181c */
[----:B------:R-:W4:Y:S02]  /*2770*/  LDSM.16.M88.4 R20, [R111+0x5c00] ;  /* 0x005c00006f14783b */ /* 0x000f240000000200 */
[----:B------:R-:W-:Y:S01]  /*2780*/  MUFU.TANH R0, R0 ;  /* 0x0000000000007308 */ /* 0x000fe20000002400 */
[----:B------:R-:W-:Y:S01]  /*2790*/  FMUL.FTZ R24, R24, UR5 ;  /* 0x0000000518187c20 */ /* 0x000fe20008410000 */
[----:B------:R-:W-:Y:S01]  /*27a0*/  FMUL.FTZ R25, R25, UR5 ;  /* 0x0000000519197c20 */ /* 0x000fe20008410000 */
[C---:B------:R-:W-:Y:S05]  /*27b0*/  HMMA.16816.F32.BF16 R48, R8.reuse, R52, R48 ;  /* 0x000000340830723c */ /* 0x040fea0000041830 */
[----:B------:R-:W-:Y:S01]  /*27c0*/  MUFU.TANH R39, R39 ;  /* 0x0000002700277308 */ /* 0x000fe20000002400 */
[----:B---3--:R-:W3:Y:S01]  /*27d0*/  LDSM.16.M88.4 R12, [R108+0x5800] ;  /* 0x005800006c0c783b */ /* 0x008ee20000000200 */
[----:B------:R-:W-:Y:S06]  /*27e0*/  HMMA.16816.F32.BF16 R44, R8, R54, R44 ;  /* 0x00000036082c723c */ /* 0x000fec000004182c */
[----:B------:R-:W2:Y:S05]  /*27f0*/  MUFU.TANH R37, R37 ;  /* 0x0000002500257308 */ /* 0x000eaa0000002400 */
[----:B------:R-:W-:Y:S01]  /*2800*/  FMUL.FTZ R28, R28, UR5 ;  /* 0x000000051c1c7c20 */ /* 0x000fe20008410000 */
[----:B------:R-:W-:Y:S01]  /*2810*/  FMUL.FTZ R29, R29, UR5 ;  /* 0x000000051d1d7c20 */ /* 0x000fe20008410000 */
[----:B-1----:R-:W-:Y:S01]  /*2820*/  HMMA.16816.F32.BF16 R64, R40, R16, R64 ;  /* 0x000000102840723c */ /* 0x002fe20000041840 */
[----:B------:R-:W-:Y:S01]  /*2830*/  MUFU.TANH R24, R24 ;  /* 0x0000001800187308 */ /* 0x000fe20000002400 */
[----:B------:R-:W-:Y:S01]  /*2840*/  FMUL.FTZ R30, R30, UR5 ;  /* 0x000000051e1e7c20 */ /* 0x000fe20008410000 */
[----:B------:R-:W-:-:S03]  /*2850*/  FMUL.FTZ R31, R31, UR5 ;  /* 0x000000051f1f7c20 */ /* 0x000fc60008410000 */
[----:B------:R-:W-:Y:S01]  /*2860*/  HMMA.16816.F32.BF16 R60, R40, R18, R60 ;  /* 0x00000012283c723c */ /* 0x000fe2000004183c */
[----:B------:R-:W-:Y:S01]  /*2870*/  FMUL.FTZ R16, R26, UR5 ;  /* 0x000000051a107c20 */ /* 0x000fe20008410000 */
[----:B------:R-:W-:Y:S01]  /*2880*/  LOP3.LUT R26, R95, 0xffffffe0, RZ, 0xc0, !PT ;  /* 0xffffffe05f1a7812 */ /* 0x000fe200078ec0ff */
[----:B------:R-:W-:Y:S01]  /*2890*/  FMUL.FTZ R17, R27, UR5 ;  /* 0x000000051b117c20 */ /* 0x000fe20008410000 */
[----:B------:R-:W-:Y:S01]  /*28a0*/  IMAD R27, R100, 0x10, R104 ;  /* 0x00000010641b7824 */ /* 0x000fe200078e0268 */
[----:B------:R-:W1:Y:S02]  /*28b0*/  MUFU.TANH R38, R38 ;  /* 0x0000002600267308 */ /* 0x000e640000002400 */
[C---:B------:R-:W-:Y:S02]  /*28c0*/  IMAD.IADD R26, R87.reuse, 0x1, -R26 ;  /* 0x00000001571a7824 */ /* 0x040fe400078e0a1a */
[----:B------:R-:W-:-:S03]  /*28d0*/  IMAD.SHL.U32 R87, R87, 0x2, RZ ;  /* 0x0000000257577824 */ /* 0x000fc600078e00ff */
[----:B------:R-:W-:Y:S01]  /*28e0*/  SHF.R.S32.HI R19, RZ, 0x1f, R26 ;  /* 0x0000001fff137819 */ /* 0x000fe2000001141a */
[----:B------:R-:W-:Y:S03]  /*28f0*/  MUFU.TANH R28, R28 ;  /* 0x0000001c001c7308 */ /* 0x000fe60000002400 */
[----:B------:R-:W-:Y:S02]  /*2900*/  LEA.HI R124, R19, R26, RZ, 0x2 ;  /* 0x0000001a137c7211 */ /* 0x000fe400078f10ff */
[----:B----4-:R-:W-:Y:S02]  /*2910*/  HMMA.16816.F32.BF16 R64, R8, R20, R64 ;  /* 0x000000140840723c */ /* 0x010fe40000041840 */
[----:B------:R-:W-:Y:S01]  /*2920*/  SHF.R.S32.HI R124, RZ, 0x2, R124 ;  /* 0x00000002ff7c7819 */ /* 0x000fe2000001147c */
[----:B------:R-:W-:Y:S03]  /*2930*/  MUFU.TANH R29, R29 ;  /* 0x0000001d001d7308 */ /* 0x000fe60000002400 */
[----:B---3--:R-:W-:Y:S01]  /*2940*/  HMMA.16816.F32.BF16 R48, R4, R12, R48 ;  /* 0x0000000c0430723c */ /* 0x008fe20000041830 */
[----:B------:R-:W-:-:S02]  /*2950*/  IADD3 R18, R27, 0x1, R124 ;  /* 0x000000011b127810 */ /* 0x000fc40007ffe07c */
[----:B------:R-:W-:Y:S02]  /*2960*/  LOP3.LUT R27, R87, 0x6, RZ, 0xc0, !PT ;  /* 0x00000006571b7812 */ /* 0x000fe400078ec0ff */
[----:B------:R-:W-:Y:S01]  /*2970*/  IADD3 R21, R83, R18, -R117 ;  /* 0x0000001253157210 */ /* 0x000fe20007ffe875 */
[----:B------:R-:W-:Y:S01]  /*2980*/  HMMA.16816.F32.BF16 R44, R4, R14, R44 ;  /* 0x0000000e042c723c */ /* 0x000fe2000004182c */
[----:B------:R-:W3:Y:S01]  /*2990*/  LDSM.16.M88.4 R12, [R108+0x5c00] ;  /* 0x005c00006c0c783b */ /* 0x000ee20000000200 */
[----:B------:R-:W-:Y:S01]  /*29a0*/  IMAD.IADD R18, R2, 0x1, R27 ;  /* 0x0000000102127824 */ /* 0x000fe200078e021b */
[----:B------:R-:W-:Y:S01]  /*29b0*/  MUFU.TANH R25, R25 ;  /* 0x0000001900197308 */ /* 0x000fe20000002400 */
[----:B------:R-:W-:Y:S01]  /*29c0*/  IMAD.IADD R94, R21, 0x1, R94 ;  /* 0x00000001155e7824 */ /* 0x000fe200078e025e */
[----:B------:R-:W-:-:S04]  /*29d0*/  DEPBAR.LE SB0, 0x0 ;  /* 0x000080000000791a */ /* 0x000fc80000000000 */
[----:B------:R-:W-:Y:S01]  /*29e0*/  HMMA.16816.F32.BF16 R60, R8, R22, R60 ;  /* 0x00000016083c723c */ /* 0x000fe2000004183c */
[C---:B------:R-:W-:Y:S01]  /*29f0*/  VIMNMX R101, R94.reuse, R83, PT ;  /* 0x000000535e657248 */ /* 0x040fe20003fe0100 */
[----:B------:R-:W-:Y:S01]  /*2a00*/  MUFU.TANH R30, R30 ;  /* 0x0000001e001e7308 */ /* 0x000fe20000002400 */
[----:B------:R-:W-:Y:S02]  /*2a10*/  VIADDMNMX R100, R94, 0x8, R83, PT ;  /* 0x000000085e647846 */ /* 0x000fe40003800153 */
[C---:B------:R-:W-:Y:S02]  /*2a20*/  ISETP.GE.AND P2, PT, R18.reuse, R101, PT ;  /* 0x000000651200720c */ /* 0x040fe40003f46270 */
[----:B------:R-:W-:Y:S02]  /*2a30*/  VIADD R9, R18, 0x8 ;  /* 0x0000000812097836 */ /* 0x000fe40000000000 */
[----:B------:R-:W-:Y:S01]  /*2a40*/  FMUL.FTZ R48, R48, UR5 ;  /* 0x0000000530307c20 */ /* 0x000fe20008410000 */
[----:B------:R-:W-:-:S02]  /*2a50*/  VIADD R8, R18, 0x1 ;  /* 0x0000000112087836 */ /* 0x000fc40000000000 */
[----:B------:R-:W-:Y:S01]  /*2a60*/  FMUL.FTZ R19, R49, UR5 ;  /* 0x0000000531137c20 */ /* 0x000fe20008410000 */
[CC--:B------:R-:W-:Y:S01]  /*2a70*/  ISETP.GE.AND P0, PT, R9.reuse, R101.reuse, PT ;  /* 0x000000650900720c */ /* 0x0c0fe20003f06270 */
[----:B------:R-:W4:Y:S01]  /*2a80*/  MUFU.TANH R129, R48 ;  /* 0x0000003000817308 */ /* 0x000f220000002400 */
[-C--:B------:R-:W-:Y:S01]  /*2a90*/  ISETP.GE.AND P1, PT, R9, R100.reuse, PT ;  /* 0x000000640900720c */ /* 0x080fe20003f26270 */
[----:B------:R-:W-:Y:S01]  /*2aa0*/  VIADD R9, R18, 0x9 ;  /* 0x0000000912097836 */ /* 0x000fe20000000000 */
[CC--:B------:R-:W-:Y:S01]  /*2ab0*/  ISETP.GE.AND P5, PT, R8.reuse, R101.reuse, PT ;  /* 0x000000650800720c */ /* 0x0c0fe20003fa6270 */
[----:B------:R-:W-:Y:S01]  /*2ac0*/  FMUL.FTZ R33, R45, UR5 ;  /* 0x000000052d217c20 */ /* 0x000fe20008410000 */
[-C--:B------:R-:W-:Y:S01]  /*2ad0*/  ISETP.GE.AND P3, PT, R8, R100.reuse, PT ;  /* 0x000000640800720c */ /* 0x080fe20003f66270 */
[----:B------:R-:W-:Y:S01]  /*2ae0*/  VIADD R8, R18, 0x10 ;  /* 0x0000001012087836 */ /* 0x000fe20000000000 */
[-C--:B------:R-:W-:Y:S01]  /*2af0*/  ISETP.GE.AND P4, PT, R9, R101.reuse, PT ;  /* 0x000000650900720c */ /* 0x080fe20003f86270 */
[----:B------:R-:W4:Y:S01]  /*2b00*/  MUFU.TANH R31, R31 ;  /* 0x0000001f001f7308 */ /* 0x000f220000002400 */
[----:B--2---:R-:W-:Y:S01]  /*2b10*/  FSEL R11, R68, -INF , !P5 ;  /* 0xff800000440b7808 */ /* 0x004fe20006800000 */
[----:B------:R-:W-:Y:S01]  /*2b20*/  FMUL.FTZ R50, R50, UR5 ;  /* 0x0000000532327c20 */ /* 0x000fe20008410000 */
[----:B------:R-:W-:Y:S01]  /*2b30*/  FSEL R37, R37, -INF , !P4 ;  /* 0xff80000025257808 */ /* 0x000fe20006000000 */
[----:B------:R-:W-:Y:S01]  /*2b40*/  FMUL.FTZ R35, R44, UR5 ;  /* 0x000000052c237c20 */ /* 0x000fe20008410000 */
[----:B------:R-:W-:Y:S01]  /*2b50*/  ISETP.GE.AND P4, PT, R18, R100, PT ;  /* 0x000000641200720c */ /* 0x000fe20003f86270 */
[----:B------:R-:W-:Y:S01]  /*2b60*/  FMUL.FTZ R51, R51, UR5 ;  /* 0x0000000533337c20 */ /* 0x000fe20008410000 */
[----:B------:R-:W-:Y:S01]  /*2b70*/  ISETP.GE.AND P5, PT, R8, R101, PT ;  /* 0x000000650800720c */ /* 0x000fe20003fa6270 */
[----:B------:R-:W2:Y:S01]  /*2b80*/  MUFU.TANH R16, R16 ;  /* 0x0000001000107308 */ /* 0x000ea20000002400 */
[----:B-1----:R-:W-:Y:S01]  /*2b90*/  FSEL R38, R38, -INF , !P3 ;  /* 0xff80000026267808 */ /* 0x002fe20005800000 */
[----:B------:R-:W-:Y:S01]  /*2ba0*/  FMUL.FTZ R46, R46, UR5 ;  /* 0x000000052e2e7c20 */ /* 0x000fe20008410000 */
[----:B---3--:R-:W-:Y:S01]  /*2bb0*/  HMMA.16816.F32.BF16 R64, R4, R12, R64 ;  /* 0x0000000c0440723c */ /* 0x008fe20000041840 */
[----:B------:R-:W-:-:S04]  /*2bc0*/  FMUL.FTZ R47, R47, UR5 ;  /* 0x000000052f2f7c20 */ /* 0x000fc80008410000 */
[----:B------:R-:W1:Y:S01]  /*2bd0*/  MUFU.TANH R17, R17 ;  /* 0x0000001100117308 */ /* 0x000e620000002400 */
[----:B------:R-:W-:Y:S01]  /*2be0*/  HMMA.16816.F32.BF16 R60, R4, R14, R60 ;  /* 0x0000000e043c723c */ /* 0x000fe2000004183c */
[----:B------:R-:W-:Y:S01]  /*2bf0*/  FSEL R13, R0, -INF , !P2 ;  /* 0xff800000000d7808 */ /* 0x000fe20005000000 */
[C---:B------:R-:W-:Y:S01]  /*2c00*/  VIADD R0, R18.reuse, 0x18 ;  /* 0x0000001812007836 */ /* 0x040fe20000000000 */
[----:B------:R-:W-:Y:S01]  /*2c10*/  ISETP.GE.AND P2, PT, R9, R100, PT ;  /* 0x000000640900720c */ /* 0x000fe20003f46270 */
[----:B------:R-:W-:Y:S01]  /*2c20*/  VIADD R12, R18, 0x29 ;  /* 0x00000029120c7836 */ /* 0x000fe20000000000 */
[----:B------:R-:W-:Y:S02]  /*2c30*/  FSEL R9, R36, -INF , !P0 ;  /* 0xff80000024097808 */ /* 0x000fe40004000000 */
[----:B------:R-:W-:Y:S01]  /*2c40*/  FSEL R6, R39, -INF , !P1 ;  /* 0xff80000027067808 */ /* 0x000fe20004800000 */
[----:B------:R-:W-:Y:S01]  /*2c50*/  VIADD R4, R18, 0x11 ;  /* 0x0000001112047836 */ /* 0x000fe20000000000 */
[----:B------:R-:W-:Y:S01]  /*2c60*/  FSEL R70, R70, -INF , !P2 ;  /* 0xff80000046467808 */ /* 0x000fe20005000000 */
[----:B------:R-:W3:Y:S01]  /*2c70*/  MUFU.TANH R19, R19 ;  /* 0x0000001300137308 */ /* 0x000ee20000002400 */
[----:B------:R-:W-:-:S02]  /*2c80*/  ISETP.GE.AND P1, PT, R0, R101, PT ;  /* 0x000000650000720c */ /* 0x000fc40003f26270 */
[-C--:B------:R-:W-:Y:S01]  /*2c90*/  ISETP.GE.AND P2, PT, R0, R100.reuse, PT ;  /* 0x000000640000720c */ /* 0x080fe20003f46270 */
[----:B------:R-:W-:Y:S01]  /*2ca0*/  VIADD R0, R18, 0x20 ;  /* 0x0000002012007836 */ /* 0x000fe20000000000 */
[-C--:B------:R-:W-:Y:S02]  /*2cb0*/  ISETP.GE.AND P0, PT, R8, R100.reuse, PT ;  /* 0x000000640800720c */ /* 0x080fe40003f06270 */
[----:B------:R-:W-:Y:S01]  /*2cc0*/  FSEL R7, R24, -INF , !P1 ;  /* 0xff80000018077808 */ /* 0x000fe20004800000 */
[----:B------:R-:W-:Y:S01]  /*2cd0*/  MUFU.TANH R33, R33 ;  /* 0x0000002100217308 */ /* 0x000fe20000002400 */
[----:B------:R-:W-:Y:S01]  /*2ce0*/  FSEL R8, R69, -INF , !P4 ;  /* 0xff80000045087808 */ /* 0x000fe20006000000 */
[----:B------:R-:W-:Y:S01]  /*2cf0*/  FMUL.FTZ R64, R64, UR5 ;  /* 0x0000000540407c20 */ /* 0x000fe20008410000 */
[-C--:B------:R-:W-:Y:S01]  /*2d00*/  ISETP.GE.AND P1, PT, R0, R101.reuse, PT ;  /* 0x000000650000720c */ /* 0x080fe20003f26270 */
[----:B------:R-:W-:Y:S01]  /*2d10*/  FMUL.FTZ R65, R65, UR5 ;  /* 0x0000000541417c20 */ /* 0x000fe20008410000 */
[-C--:B------:R-:W-:Y:S01]  /*2d20*/  ISETP.GE.AND P4, PT, R4, R101.reuse, PT ;  /* 0x000000650400720c */ /* 0x080fe20003f86270 */
[----:B------:R-:W-:Y:S01]  /*2d30*/  FMUL.FTZ R60, R60, UR5 ;  /* 0x000000053c3c7c20 */ /* 0x000fe20008410000 */
[-C--:B------:R-:W-:Y:S01]  /*2d40*/  ISETP.GE.AND P3, PT, R4, R100.reuse, PT ;  /* 0x000000640400720c */ /* 0x080fe20003f66270 */
[----:B------:R-:W-:Y:S01]  /*2d50*/  VIADD R4, R18, 0x19 ;  /* 0x0000001912047836 */ /* 0x000fe20000000000 */
[----:B----4-:R-:W-:Y:S01]  /*2d60*/  FSEL R129, R129, -INF , !P1 ;  /* 0xff80000081817808 */ /* 0x010fe20004800000 */
[----:B------:R-:W4:Y:S01]  /*2d70*/  MUFU.TANH R94, R50 ;  /* 0x00000032005e7308 */ /* 0x000f220000002400 */
[----:B------:R-:W-:Y:S01]  /*2d80*/  ISETP.GT.AND P1, PT, R86, 0x1, PT ;  /* 0x000000015600780c */ /* 0x000fe20003f24270 */
[----:B------:R-:W-:Y:S01]  /*2d90*/  FMUL.FTZ R61, R61, UR5 ;  /* 0x000000053d3d7c20 */ /* 0x000fe20008410000 */
[----:B------:R-:W-:Y:S01]  /*2da0*/  FSEL R15, R28, -INF , !P5 ;  /* 0xff8000001c0f7808 */ /* 0x000fe20006800000 */
[----:B------:R-:W-:Y:S01]  /*2db0*/  FMUL.FTZ R28, R66, UR5 ;  /* 0x00000005421c7c20 */ /* 0x000fe20008410000 */
[CC--:B------:R-:W-:Y:S01]  /*2dc0*/  ISETP.GE.AND P5, PT, R4.reuse, R101.reuse, PT ;  /* 0x000000650400720c */ /* 0x0c0fe20003fa6270 */
[----:B------:R-:W-:Y:S01]  /*2dd0*/  FMUL.FTZ R27, R67, UR5 ;  /* 0x00000005431b7c20 */ /* 0x000fe20008410000 */
[----:B------:R-:W-:Y:S01]  /*2de0*/  FSEL R29, R29, -INF , !P4 ;  /* 0xff8000001d1d7808 */ /* 0x000fe20006000000 */
[----:B------:R-:W4:Y:S01]  /*2df0*/  MUFU.TANH R130, R51 ;  /* 0x0000003300827308 */ /* 0x000f220000002400 */
[-C--:B------:R-:W-:Y:S01]  /*2e00*/  ISETP.GE.AND P4, PT, R4, R100.reuse, PT ;  /* 0x000000640400720c */ /* 0x080fe20003f86270 */
[----:B------:R-:W-:Y:S01]  /*2e10*/  VIADD R4, R18, 0x21 ;  /* 0x0000002112047836 */ /* 0x000fe20000000000 */
[----:B------:R-:W-:Y:S01]  /*2e20*/  FSEL R5, R25, -INF , !P5 ;  /* 0xff80000019057808 */ /* 0x000fe20006800000 */
[----:B------:R-:W-:Y:S01]  /*2e30*/  FMUL.FTZ R26, R62, UR5 ;  /* 0x000000053e1a7c20 */ /* 0x000fe20008410000 */
[-C--:B------:R-:W-:Y:S01]  /*2e40*/  ISETP.GE.AND P5, PT, R0, R100.reuse, PT ;  /* 0x000000640000720c */ /* 0x080fe20003fa6270 */
[----:B------:R-:W-:Y:S01]  /*2e50*/  VIADD R0, R18, 0x28 ;  /* 0x0000002812007836 */ /* 0x000fe20000000000 */
[----:B------:R-:W-:Y:S01]  /*2e60*/  FSEL R30, R30, -INF , !P0 ;  /* 0xff8000001e1e7808 */ /* 0x000fe20004000000 */
[----:B------:R-:W4:Y:S01]  /*2e70*/  MUFU.TANH R128, R46 ;  /* 0x0000002e00807308 */ /* 0x000f220000002400 */
[C---:B------:R-:W-:Y:S01]  /*2e80*/  ISETP.GE.AND P0, PT, R4.reuse, R101, PT ;  /* 0x000000650400720c */ /* 0x040fe20003f06270 */
[----:B------:R-:W4:Y:S01]  /*2e90*/  @!P1 LDC.64 R98, c[0x0][0x218] ;  /* 0x00008600ff629b82 */ /* 0x000f220000000a00 */
[----:B------:R-:W-:Y:S01]  /*2ea0*/  FSEL R10, R31, -INF , !P3 ;  /* 0xff8000001f0a7808 */ /* 0x000fe20005800000 */
[----:B------:R-:W-:Y:S01]  /*2eb0*/  FMUL.FTZ R25, R63, UR5 ;  /* 0x000000053f197c20 */ /* 0x000fe20008410000 */
[----:B------:R-:W-:Y:S01]  /*2ec0*/  ISETP.GE.AND P3, PT, R4, R100, PT ;  /* 0x000000640400720c */ /* 0x000fe20003f66270 */
[----:B------:R-:W-:Y:S01]  /*2ed0*/  @!P1 IMAD.MOV.U32 R103, RZ, RZ, R92 ;  /* 0x000000ffff679224 */ /* 0x000fe200078e005c */
[----:B--2---:R-:W-:Y:S01]  /*2ee0*/  FSEL R16, R16, -INF , !P2 ;  /* 0xff80000010107808 */ /* 0x004fe20005000000 */
[----:B------:R-:W2:Y:S01]  /*2ef0*/  MUFU.TANH R35, R35 ;  /* 0x0000002300237308 */ /* 0x000ea20000002400 */
[----:B-1----:R-:W-:-:S02]  /*2f00*/  FSEL R4, R17, -INF , !P4 ;  /* 0xff80000011047808 */ /* 0x002fc40006000000 */
[CC--:B------:R-:W-:Y:S02]  /*2f10*/  ISETP.GE.AND P2, PT, R0.reuse, R101.reuse, PT ;  /* 0x000000650000720c */ /* 0x0c0fe40003f46270 */
[----:B------:R-:W-:Y:S01]  /*2f20*/  ISETP.GE.AND P4, PT, R0, R100, PT ;  /* 0x000000640000720c */ /* 0x000fe20003f86270 */
[----:B------:R-:W-:Y:S01]  /*2f30*/  VIADD R0, R18, 0x30 ;  /* 0x0000003012007836 */ /* 0x000fe20000000000 */
[----:B---3--:R-:W-:Y:S01]  /*2f40*/  FSEL R89, R19, -INF , !P0 ;  /* 0xff80000013597808 */ /* 0x008fe20004000000 */
[----:B------:R-:W1:Y:S01]  /*2f50*/  MUFU.TANH R126, R47 ;  /* 0x0000002f007e7308 */ /* 0x000e620000002400 */
[----:B------:R-:W-:Y:S02]  /*2f60*/  ISETP.GE.AND P0, PT, R12, R101, PT ;  /* 0x000000650c00720c */ /* 0x000fe40003f06270 */
[----:B----4-:R-:W-:Y:S02]  /*2f70*/  FSEL R94, R94, -INF , !P5 ;  /* 0xff8000005e5e7808 */ /* 0x010fe40006800000 */
[----:B------:R-:W-:-:S02]  /*2f80*/  FSEL R33, R33, -INF , !P0 ;  /* 0xff80000021217808 */ /* 0x000fc40004000000 */
[CC--:B------:R-:W-:Y:S01]  /*2f90*/  ISETP.GE.AND P0, PT, R0.reuse, R101.reuse, PT ;  /* 0x000000650000720c */ /* 0x0c0fe20003f06270 */
[----:B------:R-:W3:Y:S01]  /*2fa0*/  MUFU.TANH R107, R64 ;  /* 0x00000040006b7308 */ /* 0x000ee20000002400 */
[-C--:B------:R-:W-:Y:S01]  /*2fb0*/  ISETP.GE.AND P5, PT, R0, R100.reuse, PT ;  /* 0x000000640000720c */ /* 0x080fe20003fa6270 */
[----:B------:R-:W-:Y:S01]  /*2fc0*/  VIADD R0, R18, 0x31 ;  /* 0x0000003112007836 */ /* 0x000fe20000000000 */
[----:B------:R-:W-:Y:S02]  /*2fd0*/  FSEL R130, R130, -INF , !P3 ;  /* 0xff80000082827808 */ /* 0x000fe40005800000 */
[----:B------:R-:W-:Y:S02]  /*2fe0*/  FSEL R128, R128, -INF , !P4 ;  /* 0xff80000080807808 */ /* 0x000fe40006000000 */
[C---:B------:R-:W-:Y:S01]  /*2ff0*/  ISETP.GE.AND P3, PT, R0.reuse, R101, PT ;  /* 0x000000650000720c */ /* 0x040fe20003f66270 */
[----:B------:R-:W4:Y:S01]  /*3000*/  MUFU.TANH R106, R65 ;  /* 0x00000041006a7308 */ /* 0x000f220000002400 */
[-C--:B------:R-:W-:Y:S01]  /*3010*/  ISETP.GE.AND P4, PT, R0, R100.reuse, PT ;  /* 0x000000640000720c */ /* 0x080fe20003f86270 */
[C---:B------:R-:W-:Y:S01]  /*3020*/  VIADD R0, R18.reuse, 0x38 ;  /* 0x0000003812007836 */ /* 0x040fe20000000000 */
[----:B--2---:R-:W-:Y:S01]  /*3030*/  FSEL R35, R35, -INF , !P2 ;  /* 0xff80000023237808 */ /* 0x004fe20005000000 */
[----:B------:R-:W-:Y:S01]  /*3040*/  VIADD R18, R18, 0x39 ;  /* 0x0000003912127836 */ /* 0x000fe20000000000 */
[----:B------:R-:W-:-:S03]  /*3050*/  ISETP.GE.AND P2, PT, R12, R100, PT ;  /* 0x000000640c00720c */ /* 0x000fc60003f46270 */
[----:B------:R-:W2:Y:S01]  /*3060*/  MUFU.TANH R105, R60 ;  /* 0x0000003c00697308 */ /* 0x000ea20000002400 */
[----:B-1----:R-:W-:Y:S02]  /*3070*/  FSEL R126, R126, -INF , !P2 ;  /* 0xff8000007e7e7808 */ /* 0x002fe40005000000 */
[----:B---3--:R-:W-:Y:S02]  /*3080*/  FSEL R107, R107, -INF , !P0 ;  /* 0xff8000006b6b7808 */ /* 0x008fe40004000000 */
[-C--:B------:R-:W-:Y:S02]  /*3090*/  ISETP.GE.AND P2, PT, R0, R101.reuse, PT ;  /* 0x000000650000720c */ /* 0x080fe40003f46270 */
[----:B------:R-:W-:Y:S01]  /*30a0*/  ISETP.GE.AND P0, PT, R18, R101, PT ;  /* 0x000000651200720c */ /* 0x000fe20003f06270 */
[----:B------:R-:W1:Y:S01]  /*30b0*/  MUFU.TANH R95, R61 ;  /* 0x0000003d005f7308 */ /* 0x000e620000002400 */
[----:B----4-:R-:W-:Y:S01]  /*30c0*/  FSEL R106, R106, -INF , !P3 ;  /* 0xff8000006a6a7808 */ /* 0x010fe20005800000 */
[----:B------:R-:W-:Y:S01]  /*30d0*/  BAR.SYNC.DEFER_BLOCKING 0x0 ;  /* 0x0000000000007b1d */ /* 0x000fe20000010000 */
[----:B------:R-:W-:-:S05]  /*30e0*/  ISETP.GE.AND P3, PT, R0, R100, PT ;  /* 0x000000640000720c */ /* 0x000fca0003f66270 */
[----:B------:R-:W3:Y:S01]  /*30f0*/  MUFU.TANH R28, R28 ;  /* 0x0000001c001c7308 */ /* 0x000ee20000002400 */
[----:B--2---:R-:W-:Y:S02]  /*3100*/  FSEL R105, R105, -INF , !P2 ;  /* 0xff80000069697808 */ /* 0x004fe40005000000 */
[----:B------:R-:W-:-:S05]  /*3110*/  ISETP.GE.AND P2, PT, R18, R100, PT ;  /* 0x000000641200720c */ /* 0x000fca0003f46270 */
[----:B------:R-:W2:Y:S01]  /*3120*/  MUFU.TANH R27, R27 ;  /* 0x0000001b001b7308 */ /* 0x000ea20000002400 */
[----:B-1----:R-:W-:Y:S02]  /*3130*/  FSEL R95, R95, -INF , !P0 ;  /* 0xff8000005f5f7808 */ /* 0x002fe40004000000 */
[----:B------:R-:W-:-:S04]  /*3140*/  @!P1 LEA R132, P0, R92, R98, 0x1 ;  /* 0x000000625c849211 */ /* 0x000fc800078008ff */
[----:B------:R-:W-:Y:S01]  /*3150*/  @!P1 LEA.HI.X R133, R92, R99, R102, 0x1, P0 ;  /* 0x000000635c859211 */ /* 0x000fe200000f0c66 */
[----:B------:R-:W1:Y:S01]  /*3160*/  MUFU.TANH R26, R26 ;  /* 0x0000001a001a7308 */ /* 0x000e620000002400 */
[----:B---3--:R-:W-:-:S07]  /*3170*/  FSEL R28, R28, -INF , !P5 ;  /* 0xff8000001c1c7808 */ /* 0x008fce0006800000 */
[----:B------:R-:W3:Y:S01]  /*3180*/  MUFU.TANH R25, R25 ;  /* 0x0000001900197308 */ /* 0x000ee20000002400 */
[----:B--2---:R-:W-:Y:S02]  /*3190*/  FSEL R27, R27, -INF , !P4 ;  /* 0xff8000001b1b7808 */ /* 0x004fe40006000000 */
[----:B-1----:R-:W-:Y:S02]  /*31a0*/  FSEL R26, R26, -INF , !P3 ;  /* 0xff8000001a1a7808 */ /* 0x002fe40005800000 */
        /* <DEDUP_REMOVED lines=62> */
.L_x_5187:
[----:B------:R-:W-:-:S04]  /*3590*/  LEA R103, -R96, RZ, 0x6 ;  /* 0x000000ff60677211 */ /* 0x000fc800078e31ff */
[----:B------:R-:W-:-:S07]  /*35a0*/  SHF.R.S32.HI R17, RZ, 0x1f, R103 ;  /* 0x0000001fff117819 */ /* 0x000fce0000011467 */
.L_x_5188:
[----:B------:R-:W1:Y:S01]  /*35b0*/  LDC.64 R98, c[0x0][0x218] ;  /* 0x00008600ff627b82 */ /* 0x000e620000000a00 */
[----:B------:R-:W-:Y:S02]  /*35c0*/  IADD3 R81, P1, P0, R92, R103, R81 ;  /* 0x000000675c517210 */ /* 0x000fe4000783e051 */
[----:B------:R-:W-:Y:S02]  /*35d0*/  IADD3 R103, P2, R103, R92, RZ ;  /* 0x0000005c67677210 */ /* 0x000fe40007f5e0ff */
[----:B------:R-:W-:-:S03]  /*35e0*/  IADD3.X R80, R102, R17, R80, P1, P0 ;  /* 0x0000001166507210 */ /* 0x000fc60000fe0450 */
[----:B------:R-:W-:Y:S01]  /*35f0*/  IMAD.X R102, R17, 0x1, R102, P2 ;  /* 0x0000000111667824 */ /* 0x000fe200010e0666 */
[-C--:B-1----:R-:W-:Y:S02]  /*3600*/  LEA R132, P1, R103, R98.reuse, 0x1 ;  /* 0x0000006267847211 */ /* 0x082fe400078208ff */
        /* <DEDUP_REMOVED lines=13> */
.L_x_5186:
        /* <DEDUP_REMOVED lines=42> */
[----:B--2---:R-:W-:-:S04]  /*3980*/  FMNMX.FTZ R2, R19, R2, !PT ;  /* 0x0000000213027209 */ /* 0x004fc80007810000 */
        /* <DEDUP_REMOVED lines=24> */
[----:B------:R-:W-:Y:S02]  /*3b10*/  LDSM.16.MT88.4 R12, [R109+0x7400] ;  /* 0x007400006d0c783b */ /* 0x000fe40000004200 */
[C---:B------:R-:W-:Y:S01]  /*3b20*/  FSETP.NEU.FTZ.AND P0, PT, R0.reuse, -INF , PT ;  /* 0xff8000000000780b */ /* 0x040fe20003f1d000 */
[----:B------:R-:W-:Y:S02]  /*3b30*/  FMUL.FTZ R29, R0, UR6 ;  /* 0x00000006001d7c20 */ /* 0x000fe40008410000 */
[----:B------:R-:W1:Y:S01]  /*3b40*/  MUFU.EX2 R125, R125 ;  /* 0x0000007d007d7308 */ /* 0x000e620000000800 */
[----:B--2---:R-:W-:Y:S01]  /*3b50*/  F2FP.BF16.F32.PACK_AB R48, R135, R138 ;  /* 0x0000008a8730723e */ /* 0x004fe200000010ff */
[----:B------:R-:W-:Y:S01]  /*3b60*/  FADD.FTZ R135, R138, R135 ;  /* 0x000000878a877221 */ /* 0x000fe20000010000 */
[----:B------:R-:W-:-:S02]  /*3b70*/  FSEL R29, R29, RZ, P0 ;  /* 0x000000ff1d1d7208 */ /* 0x000fc40000000000 */
[----:B------:R-:W-:-:S03]  /*3b80*/  ISETP.GE.AND P0, PT, R86, 0x2, PT ;  /* 0x000000025600780c */ /* 0x000fc60003f06270 */
[----:B------:R-:W-:Y:S01]  /*3b90*/  MUFU.EX2 R31, R31 ;  /* 0x0000001f001f7308 */ /* 0x000fe20000000800 */
[--C-:B------:R-:W-:Y:S01]  /*3ba0*/  FFMA.FTZ R92, R8, UR6, -R29.reuse ;  /* 0x00000006085c7c23 */ /* 0x100fe2000801081d */
[--C-:B------:R-:W-:Y:S01]  /*3bb0*/  FFMA.FTZ R131, R38, UR6, -R29.reuse ;  /* 0x0000000626837c23 */ /* 0x100fe2000801081d */
[--C-:B------:R-:W-:Y:S01]  /*3bc0*/  FFMA.FTZ R127, R6, UR6, -R29.reuse ;  /* 0x00000006067f7c23 */ /* 0x100fe2000801081d */
[--C-:B------:R-:W-:Y:S01]  /*3bd0*/  FFMA.FTZ R32, R70, UR6, -R29.reuse ;  /* 0x0000000646207c23 */ /* 0x100fe2000801081d */
[--C-:B------:R-:W-:Y:S01]  /*3be0*/  FFMA.FTZ R23, R10, UR6, -R29.reuse ;  /* 0x000000060a177c23 */ /* 0x100fe2000801081d */
[--C-:B------:R-:W-:Y:S01]  /*3bf0*/  FFMA.FTZ R30, R30, UR6, -R29.reuse ;  /* 0x000000061e1e7c23 */ /* 0x100fe2000801081d */
[----:B------:R-:W-:Y:S01]  /*3c00*/  LDSM.16.MT88.4 R8, [R109+0x6400] ;  /* 0x006400006d08783b */ /* 0x000fe20000004200 */
[----:B------:R-:W-:Y:S01]  /*3c10*/  MUFU.EX2 R92, R92 ;  /* 0x0000005c005c7308 */ /* 0x000fe20000000800 */
[----:B-1----:R-:W-:Y:S01]  /*3c20*/  F2FP.BF16.F32.PACK_AB R50, R125, R134 ;  /* 0x000000867d32723e */ /* 0x002fe200000010ff */
[--C-:B------:R-:W-:Y:S01]  /*3c30*/  FFMA.FTZ R24, R16, UR6, -R29.reuse ;  /* 0x0000000610187c23 */ /* 0x100fe2000801081d */
[--C-:B------:R-:W-:Y:S01]  /*3c40*/  FFMA.FTZ R3, R4, UR6, -R29.reuse ;  /* 0x0000000604037c23 */ /* 0x100fe2000801081d */
[----:B------:R-:W1:Y:S01]  /*3c50*/  LDSM.16.MT88.4 R68, [R87+0x6000] ;  /* 0x006000005744783b */ /* 0x000e620000004200 */
[--C-:B------:R-:W-:Y:S01]  /*3c60*/  FFMA.FTZ R94, R94, UR6, -R29.reuse ;  /* 0x000000065e5e7c23 */ /* 0x100fe2000801081d */
[--C-:B------:R-:W-:Y:S01]  /*3c70*/  FFMA.FTZ R35, R130, UR6, -R29.reuse ;  /* 0x0000000682237c23 */ /* 0x100fe2000801081d */
[--C-:B------:R-:W-:Y:S01]  /*3c80*/  FFMA.FTZ R33, R126, UR6, -R29.reuse ;  /* 0x000000067e217c23 */ /* 0x100fe2000801081d */
[----:B------:R-:W2:Y:S01]  /*3c90*/  MUFU.EX2 R131, R131 ;  /* 0x0000008300837308 */ /* 0x000ea20000000800 */
[----:B------:R-:W3:Y:S01]  /*3ca0*/  LDSM.16.MT88.4 R16, [R87+0x6400] ;  /* 0x006400005710783b */ /* 0x000ee20000004200 */
[--C-:B------:R-:W-:Y:S01]  /*3cb0*/  FFMA.FTZ R28, R28, UR6, -R29.reuse ;  /* 0x000000061c1c7c23 */ /* 0x100fe2000801081d */
[--C-:B------:R-:W-:Y:S01]  /*3cc0*/  FFMA.FTZ R27, R27, UR6, -R29.reuse ;  /* 0x000000061b1b7c23 */ /* 0x100fe2000801081d */
[----:B------:R-:W-:-:S04]  /*3cd0*/  FFMA.FTZ R26, R26, UR6, -R29 ;  /* 0x000000061a1a7c23 */ /* 0x000fc8000801081d */
[----:B------:R-:W-:Y:S08]  /*3ce0*/  MUFU.EX2 R127, R127 ;  /* 0x0000007f007f7308 */ /* 0x000ff00000000800 */
[----:B------:R-:W4:Y:S01]  /*3cf0*/  MUFU.EX2 R32, R32 ;  /* 0x0000002000207308 */ /* 0x000f220000000800 */
[----:B--2---:R-:W-:-:S07]  /*3d00*/  F2FP.BF16.F32.PACK_AB R49, R131, R92 ;  /* 0x0000005c8331723e */ /* 0x004fce00000010ff */
[----:B------:R-:W2:Y:S08]  /*3d10*/  MUFU.EX2 R22, R22 ;  /* 0x0000001600167308 */ /* 0x000eb00000000800 */
[----:B------:R-:W-:Y:S01]  /*3d20*/  MUFU.EX2 R21, R21 ;  /* 0x0000001500157308 */ /* 0x000fe20000000800 */
[----:B----4-:R-:W-:-:S07]  /*3d30*/  F2FP.BF16.F32.PACK_AB R51, R32, R127 ;  /* 0x0000007f2033723e */ /* 0x010fce00000010ff */
        /* <DEDUP_REMOVED lines=9> */
[----:B------:R-:W-:Y:S01]  /*3dd0*/  MUFU.EX2 R24, R24 ;  /* 0x0000001800187308 */ /* 0x000fe20000000800 */
[C---:B------:R-:W-:Y:S06]  /*3de0*/  HMMA.16816.F32.BF16 R36, R48.reuse, R40, RZ ;  /* 0x000000283024723c */ /* 0x040fec00000418ff */
[----:B------:R-:W-:Y:S01]  /*3df0*/  HMMA.16816.F32.BF16 R40, R48, R42, RZ ;  /* 0x0000002a3028723c */ /* 0x000fe200000418ff */
[----:B------:R-:W4:Y:S01]  /*3e00*/  MUFU.EX2 R3, R3 ;  /* 0x0000000300037308 */ /* 0x000f220000000800 */
[----:B--2---:R-:W-:-:S04]  /*3e10*/  F2FP.BF16.F32.PACK_AB R5, R23, R30 ;  /* 0x0000001e1705723e */ /* 0x004fc800000010ff */
[C---:B-1----:R-:W-:Y:S03]  /*3e20*/  HMMA.16816.F32.BF16 R72, R48.reuse, R68, RZ ;  /* 0x000000443048723c */ /* 0x042fe600000418ff */
[----:B------:R-:W-:Y:S03]  /*3e30*/  MUFU.EX2 R104, R104 ;  /* 0x0000006800687308 */ /* 0x000fe60000000800 */
[C---:B------:R-:W-:Y:S05]  /*3e40*/  HMMA.16816.F32.BF16 R64, R48.reuse, R60, RZ ;  /* 0x0000003c3040723c */ /* 0x040fea00000418ff */
[----:B------:R-:W-:Y:S01]  /*3e50*/  MUFU.EX2 R93, R93 ;  /* 0x0000005d005d7308 */ /* 0x000fe20000000800 */
[----:B----4-:R-:W-:Y:S01]  /*3e60*/  F2FP.BF16.F32.PACK_AB R7, R3, R24 ;  /* 0x000000180307723e */ /* 0x010fe200000010ff */
[----:B------:R-:W-:Y:S06]  /*3e70*/  HMMA.16816.F32.BF16 R68, R48, R70, RZ ;  /* 0x000000463044723c */ /* 0x000fec00000418ff */
[C---:B------:R-:W-:Y:S01]  /*3e80*/  HMMA.16816.F32.BF16 R80, R4.reuse, R8, R80 ;  /* 0x000000080450723c */ /* 0x040fe20000041850 */
[----:B------:R-:W-:Y:S05]  /*3e90*/  MUFU.EX2 R89, R89 ;  /* 0x0000005900597308 */ /* 0x000fea0000000800 */
[----:B------:R-:W-:Y:S01]  /*3ea0*/  HMMA.16816.F32.BF16 R76, R4, R10, R76 ;  /* 0x0000000a044c723c */ /* 0x000fe2000004184c */
[----:B------:R-:W1:Y:S02]  /*3eb0*/  LDSM.16.MT88.4 R8, [R87+0x7400] ;  /* 0x007400005708783b */ /* 0x000e640000004200 */
[----:B------:R-:W-:Y:S03]  /*3ec0*/  MUFU.EX2 R34, R34 ;  /* 0x0000002200227308 */ /* 0x000fe60000000800 */
[----:B------:R-:W-:Y:S05]  /*3ed0*/  HMMA.16816.F32.BF16 R60, R48, R62, RZ ;  /* 0x0000003e303c723c */ /* 0x000fea00000418ff */
[----:B------:R-:W-:Y:S01]  /*3ee0*/  MUFU.EX2 R94, R94 ;  /* 0x0000005e005e7308 */ /* 0x000fe20000000800 */
[C---:B---3--:R-:W-:Y:S06]  /*3ef0*/  HMMA.16816.F32.BF16 R72, R4.reuse, R16, R72 ;  /* 0x000000100448723c */ /* 0x048fec0000041848 */
[C---:B------:R-:W-:Y:S01]  /*3f00*/  HMMA.16816.F32.BF16 R68, R4.reuse, R18, R68 ;  /* 0x000000120444723c */ /* 0x040fe20000041844 */
[----:B------:R-:W2:Y:S01]  /*3f10*/  MUFU.EX2 R35, R35 ;  /* 0x0000002300237308 */ /* 0x000ea20000000800 */
[----:B------:R-:W-:Y:S04]  /*3f20*/  LDSM.16.MT88.4 R16, [R109+0x6c00] ;  /* 0x006c00006d10783b */ /* 0x000fe80000004200 */
[C---:B------:R-:W-:Y:S03]  /*3f30*/  HMMA.16816.F32.BF16 R64, R4.reuse, R12, R64 ;  /* 0x0000000c0440723c */ /* 0x040fe60000041840 */
[----:B------:R-:W-:Y:S03]  /*3f40*/  MUFU.EX2 R33, R33 ;  /* 0x0000002100217308 */ /* 0x000fe60000000800 */
[----:B------:R-:W-:Y:S01]  /*3f50*/  HMMA.16816.F32.BF16 R60, R4, R14, R60 ;  /* 0x0000000e043c723c */ /* 0x000fe2000004183c */
[----:B------:R-:W-:Y:S01]  /*3f60*/  FADD.FTZ R12, R134, R135 ;  /* 0x00000087860c7221 */ /* 0x000fe20000010000 */
[----:B------:R-:W-:-:S03]  /*3f70*/  FFMA.FTZ R134, R25, UR6, -R29 ;  /* 0x0000000619867c23 */ /* 0x000fc6000801081d */
[----:B------:R-:W-:Y:S01]  /*3f80*/  FADD.FTZ R12, R125, R12 ;  /* 0x0000000c7d0c7221 */ /* 0x000fe20000010000 */
[----:B------:R-:W-:Y:S03]  /*3f90*/  MUFU.EX2 R107, R107 ;  /* 0x0000006b006b7308 */ /* 0x000fe60000000800 */
[----:B------:R-:W-:Y:S01]  /*3fa0*/  FADD.FTZ R31, R31, R12 ;  /* 0x0000000c1f1f7221 */ /* 0x000fe20000010000 */
[C---:B-1----:R-:W-:Y:S01]  /*3fb0*/  HMMA.16816.F32.BF16 R56, R4.reuse, R8, R56 ;  /* 0x000000080438723c */ /* 0x042fe20000041838 */
[----:B------:R-:W-:Y:S02]  /*3fc0*/  LDSM.16.MT88.4 R12, [R87+0x6c00] ;  /* 0x006c0000570c783b */ /* 0x000fe40000004200 */
[----:B------:R-:W-:Y:S01]  /*3fd0*/  FADD.FTZ R22, R22, R31 ;  /* 0x0000001f16167221 */ /* 0x000fe20000010000 */
[----:B------:R-:W-:Y:S02]  /*3fe0*/  MUFU.EX2 R106, R106 ;  /* 0x0000006a006a7308 */ /* 0x000fe40000000800 */
[----:B------:R-:W-:Y:S01]  /*3ff0*/  HMMA.16816.F32.BF16 R52, R4, R10, R52 ;  /* 0x0000000a0434723c */ /* 0x000fe20000041834 */
[----:B------:R-:W1:Y:S01]  /*4000*/  LDSM.16.MT88.4 R8, [R109+0x8400] ;  /* 0x008400006d08783b */ /* 0x000e620000004200 */
[----:B------:R-:W-:-:S04]  /*4010*/  FADD.FTZ R21, R21, R22 ;  /* 0x0000001615157221 */ /* 0x000fc80000010000 */
[----:B------:R-:W-:Y:S01]  /*4020*/  MUFU.EX2 R105, R105 ;  /* 0x0000006900697308 */ /* 0x000fe20000000800 */
[----:B------:R-:W-:-:S07]  /*4030*/  FADD.FTZ R21, R20, R21 ;  /* 0x0000001514157221 */ /* 0x000fce0000010000 */
[----:B------:R-:W-:Y:S08]  /*4040*/  MUFU.EX2 R136, R95 ;  /* 0x0000005f00887308 */ /* 0x000ff00000000800 */
[----:B------:R-:W-:Y:S08]  /*4050*/  MUFU.EX2 R28, R28 ;  /* 0x0000001c001c7308 */ /* 0x000ff00000000800 */
[----:B------:R-:W-:Y:S08]  /*4060*/  MUFU.EX2 R27, R27 ;  /* 0x0000001b001b7308 */ /* 0x000ff00000000800 */
[----:B------:R-:W-:Y:S01]  /*4070*/  MUFU.EX2 R25, R26 ;  /* 0x0000001a00197308 */ /* 0x000fe20000000800 */
[C---:B-1----:R-:W-:Y:S07]  /*4080*/  HMMA.16816.F32.BF16 R36, R4.reuse, R8, R36 ;  /* 0x000000080424723c */ /* 0x042fee0000041824 */
[----:B------:R-:W-:Y:S01]  /*4090*/  MUFU.EX2 R134, R134 ;  /* 0x0000008600867308 */ /* 0x000fe20000000800 */
        /* <DEDUP_REMOVED lines=9> */
[----:B------:R-:W-:Y:S01]  /*4130*/  FADD.FTZ R4, R92, R131 ;  /* 0x000000835c047221 */ /* 0x000fe20000010000 */
[----:B------:R-:W-:Y:S01]  /*4140*/  FFMA.FTZ R92, R128, UR6, -R29 ;  /* 0x00000006805c7c23 */ /* 0x000fe2000801081d */
[----:B--2---:R-:W-:-:S02]  /*4150*/  F2FP.BF16.F32.PACK_AB R5, R35, R94 ;  /* 0x0000005e2305723e */ /* 0x004fc400000010ff */
[----:B------:R-:W-:Y:S01]  /*4160*/  FADD.FTZ R127, R127, R4 ;  /* 0x000000047f7f7221 */ /* 0x000fe20000010000 */
[C---:B------:R-:W-:Y:S01]  /*4170*/  F2FP.BF16.F32.PACK_AB R4, R93.reuse, R104 ;  /* 0x000000685d04723e */ /* 0x040fe200000010ff */
[----:B------:R-:W-:Y:S01]  /*4180*/  FADD.FTZ R104, R104, R21 ;  /* 0x0000001568687221 */ /* 0x000fe20000010000 */
[----:B------:R-:W2:Y:S01]  /*4190*/  MUFU.EX2 R92, R92 ;  /* 0x0000005c005c7308 */ /* 0x000ea20000000800 */
[----:B------:R-:W-:Y:S01]  /*41a0*/  F2FP.BF16.F32.PACK_AB R6, R34, R89 ;  /* 0x000000592206723e */ /* 0x000fe200000010ff */
[----:B------:R-:W-:Y:S01]  /*41b0*/  FADD.FTZ R127, R32, R127 ;  /* 0x0000007f207f7221 */ /* 0x000fe20000010000 */
[----:B------:R-:W-:-:S03]  /*41c0*/  FADD.FTZ R104, R93, R104 ;  /* 0x000000685d687221 */ /* 0x000fc60000010000 */
[----:B------:R-:W-:Y:S01]  /*41d0*/  FADD.FTZ R30, R30, R127 ;  /* 0x0000007f1e1e7221 */ /* 0x000fe20000010000 */
[----:B------:R-:W-:-:S03]  /*41e0*/  FADD.FTZ R89, R89, R104 ;  /* 0x0000006859597221 */ /* 0x000fc60000010000 */
[----:B------:R-:W-:Y:S01]  /*41f0*/  FADD.FTZ R23, R23, R30 ;  /* 0x0000001e17177221 */ /* 0x000fe20000010000 */
[----:B------:R-:W-:-:S03]  /*4200*/  FADD.FTZ R34, R34, R89 ;  /* 0x0000005922227221 */ /* 0x000fc60000010000 */
[----:B------:R-:W-:Y:S01]  /*4210*/  FADD.FTZ R24, R24, R23 ;  /* 0x0000001718187221 */ /* 0x000fe20000010000 */
[----:B--2---:R-:W-:-:S03]  /*4220*/  F2FP.BF16.F32.PACK_AB R7, R33, R92 ;  /* 0x0000005c2107723e */ /* 0x004fc600000010ff */
        /* <DEDUP_REMOVED lines=25> */
[C---:B------:R-:W-:Y:S01]  /*43c0*/  F2FP.BF16.F32.PACK_AB R5, R27.reuse, R28 ;  /* 0x0000001c1b05723e */ /* 0x040fe200000010ff */
        /* <DEDUP_REMOVED lines=90> */
.L_x_5190:
[----:B------:R-:W-:-:S04]  /*4970*/  LEA R3, -R84, RZ, 0x6 ;  /* 0x000000ff54037211 */ /* 0x000fc800078e31ff */
[----:B------:R-:W-:-:S07]  /*4980*/  SHF.R.S32.HI R5, RZ, 0x1f, R3 ;  /* 0x0000001fff057819 */ /* 0x000fce0000011403 */
.L_x_5191:
        /* <DEDUP_REMOVED lines=15> */
[----:B------:R-:W-:Y:S02]  /*4a80*/  LEA.HI.X R13, R4, UR9, R5, 0x1, P1 ;  /* 0x00000009040d7c11 */ /* 0x000fe400088f0c05 */
        /* <DEDUP_REMOVED lines=9> */
[----:B------:R-:W2:Y:S04]  /*4b20*/  LDSM.16.M88.4 R20, [R111+0x3400] ;  /* 0x003400006f14783b */ /* 0x000ea80000000200 */
[----:B------:R-:W3:Y:S04]  /*4b30*/  LDSM.16.M88.4 R28, [R111+0x3000] ;  /* 0x003000006f1c783b */ /* 0x000ee80000000200 */
[----:B------:R-:W-:Y:S04]  /*4b40*/  LDSM.16.M88.4 R88, [R110] ;  /* 0x000000006e58783b */ /* 0x000fe80000000200 */
[----:B------:R-:W4:Y:S04]  /*4b50*/  LDSM.16.M88.4 R92, [R108+0x3400] ;  /* 0x003400006c5c783b */ /* 0x000f280000000200 */
[----:B------:R-:W5:Y:S04]  /*4b60*/  LDSM.16.M88.4 R16, [R108+0x3000] ;  /* 0x003000006c10783b */ /* 0x000f680000000200 */
[----:B------:R-:W5:Y:S04]  /*4b70*/  LDSM.16.M88.4 R8, [R111+0x3800] ;  /* 0x003800006f08783b */ /* 0x000f680000000200 */
[----:B-1----:R-:W1:Y:S04]  /*4b80*/  LDSM.16.M88.4 R12, [R108+0x3800] ;  /* 0x003800006c0c783b */ /* 0x002e680000000200 */
[----:B------:R-:W0:Y:S01]  /*4b90*/  LDGDEPBAR ;  /* 0x00000000000079af */ /* 0x000e220000000000 */
[C---:B--2---:R-:W-:Y:S06]  /*4ba0*/  HMMA.16816.F32.BF16 R24, R4.reuse, R20, RZ ;  /* 0x000000140418723c */ /* 0x044fec00000418ff */
[C---:B------:R-:W-:Y:S06]  /*4bb0*/  HMMA.16816.F32.BF16 R20, R4.reuse, R22, RZ ;  /* 0x000000160414723c */ /* 0x040fec00000418ff */
[C---:B---3--:R-:W-:Y:S06]  /*4bc0*/  HMMA.16816.F32.BF16 R32, R4.reuse, R28, RZ ;  /* 0x0000001c0420723c */ /* 0x048fec00000418ff */
[----:B------:R-:W-:Y:S06]  /*4bd0*/  HMMA.16816.F32.BF16 R28, R4, R30, RZ ;  /* 0x0000001e041c723c */ /* 0x000fec00000418ff */
[C---:B----4-:R-:W-:Y:S06]  /*4be0*/  HMMA.16816.F32.BF16 R24, R88.reuse, R92, R24 ;  /* 0x0000005c5818723c */ /* 0x050fec0000041818 */
[C---:B------:R-:W-:Y:S01]  /*4bf0*/  HMMA.16816.F32.BF16 R20, R88.reuse, R94, R20 ;  /* 0x0000005e5814723c */ /* 0x040fe20000041814 */
[----:B------:R-:W2:Y:S05]  /*4c00*/  LDSM.16.M88.4 R92, [R111+0x3c00] ;  /* 0x003c00006f5c783b */ /* 0x000eaa0000000200 */
[C---:B-----5:R-:W-:Y:S06]  /*4c10*/  HMMA.16816.F32.BF16 R32, R88.reuse, R16, R32 ;  /* 0x000000105820723c */ /* 0x060fec0000041820 */
[----:B------:R-:W-:Y:S06]  /*4c20*/  HMMA.16816.F32.BF16 R28, R88, R18, R28 ;  /* 0x00000012581c723c */ /* 0x000fec000004181c */
[C---:B------:R-:W-:Y:S06]  /*4c30*/  HMMA.16816.F32.BF16 R16, R4.reuse, R8, RZ ;  /* 0x000000080410723c */ /* 0x040fec00000418ff */
[----:B------:R-:W-:-:S15]  /*4c40*/  HMMA.16816.F32.BF16 R8, R4, R10, RZ ;  /* 0x0000000a0408723c */ /* 0x000fde00000418ff */
[----:B------:R-:W-:-:S03]  /*4c50*/  NOP ;  /* 0x0000000000007918 */ /* 0x000fc60000000000 */
[C---:B-1----:R-:W-:Y:S06]  /*4c60*/  HMMA.16816.F32.BF16 R16, R88.reuse, R12, R16 ;  /* 0x0000000c5810723c */ /* 0x042fec0000041810 */
[----:B------:R-:W-:Y:S06]  /*4c70*/  HMMA.16816.F32.BF16 R12, R88, R14, R8 ;  /* 0x0000000e580c723c */ /* 0x000fec0000041808 */
[C---:B--2---:R-:W-:Y:S06]  /*4c80*/  HMMA.16816.F32.BF16 R8, R4.reuse, R92, RZ ;  /* 0x0000005c0408723c */ /* 0x044fec00000418ff */
        /* <DEDUP_REMOVED lines=54> */
[----:B------:R-:W-:Y:S01]  /*4ff0*/  FMUL.FTZ R34, R28, UR5 ;  /* 0x000000051c227c20 */ /* 0x000fe20008410000 */
[----:B------:R-:W-:Y:S01]  /*5000*/  FMUL.FTZ R28, R29, UR5 ;  /* 0x000000051d1c7c20 */ /* 0x000fe20008410000 */
[----:B------:R-:W-:Y:S01]  /*5010*/  FMUL.FTZ R30, R30, UR5 ;  /* 0x000000051e1e7c20 */ /* 0x000fe20008410000 */
[----:B------:R-:W2:Y:S01]  /*5020*/  MUFU.TANH R33, R33 ;  /* 0x0000002100217308 */ /* 0x000ea20000002400 */
[----:B------:R-:W-:-:S07]  /*5030*/  FMUL.FTZ R29, R31, UR5 ;  /* 0x000000051f1d7c20 */ /* 0x000fce0008410000 */
[----:B------:R-:W3:Y:S01]  /*5040*/  MUFU.TANH R35, R35 ;  /* 0x0000002300237308 */ /* 0x000ee20000002400 */
[C---:B-1----:R-:W-:Y:S07]  /*5050*/  HMMA.16816.F32.BF16 R24, R92.reuse, R88, R24 ;  /* 0x000000585c18723c */ /* 0x042fee0000041818 */
[----:B------:R-:W1:Y:S01]  /*5060*/  MUFU.TANH R34, R34 ;  /* 0x0000002200227308 */ /* 0x000e620000002400 */
[----:B------:R-:W-:Y:S01]  /*5070*/  HMMA.16816.F32.BF16 R20, R92, R90, R20 ;  /* 0x0000005a5c14723c */ /* 0x000fe20000041814 */
[----:B------:R-:W4:Y:S06]  /*5080*/  LDSM.16.M88.4 R88, [R108+0x5800] ;  /* 0x005800006c58783b */ /* 0x000f2c0000000200 */
[----:B------:R-:W-:Y:S08]  /*5090*/  MUFU.TANH R28, R28 ;  /* 0x0000001c001c7308 */ /* 0x000ff00000002400 */
[----:B------:R-:W5:Y:S01]  /*50a0*/  MUFU.TANH R30, R30 ;  /* 0x0000001e001e7308 */ /* 0x000f620000002400 */
[----:B------:R-:W-:Y:S01]  /*50b0*/  FMUL.FTZ R140, R24, UR5 ;  /* 0x00000005188c7c20 */ /* 0x000fe20008410000 */
[----:B------:R-:W-:Y:S01]  /*50c0*/  FMUL.FTZ R25, R25, UR5 ;  /* 0x0000000519197c20 */ /* 0x000fe20008410000 */
[----:B------:R-:W2:Y:S01]  /*50d0*/  S2R R24, SR_TID.X ;  /* 0x0000000000187919 */ /* 0x000ea20000002100 */
[----:B------:R-:W-:Y:S01]  /*50e0*/  FMUL.FTZ R26, R26, UR5 ;  /* 0x000000051a1a7c20 */ /* 0x000fe20008410000 */
[----:B------:R-:W-:-:S03]  /*50f0*/  FMUL.FTZ R27, R27, UR5 ;  /* 0x000000051b1b7c20 */ /* 0x000fc60008410000 */
[----:B------:R-:W-:Y:S01]  /*5100*/  MUFU.TANH R144, R25 ;  /* 0x0000001900907308 */ /* 0x000fe20000002400 */
[----:B------:R-:W-:Y:S01]  /*5110*/  FMUL.FTZ R138, R20, UR5 ;  /* 0x00000005148a7c20 */ /* 0x000fe20008410000 */
[----:B------:R-:W-:Y:S01]  /*5120*/  FMUL.FTZ R21, R21, UR5 ;  /* 0x0000000515157c20 */ /* 0x000fe20008410000 */
[----:B------:R-:W-:Y:S01]  /*5130*/  FMUL.FTZ R22, R22, UR5 ;  /* 0x0000000516167c20 */ /* 0x000fe20008410000 */
[----:B------:R-:W-:-:S04]  /*5140*/  FMUL.FTZ R23, R23, UR5 ;  /* 0x0000000517177c20 */ /* 0x000fc80008410000 */
[----:B------:R-:W5:Y:S08]  /*5150*/  MUFU.TANH R140, R140 ;  /* 0x0000008c008c7308 */ /* 0x000f700000002400 */
[----:B------:R-:W5:Y:S01]  /*5160*/  MUFU.TANH R149, R26 ;  /* 0x0000001a00957308 */ /* 0x000f620000002400 */
[C---:B----4-:R-:W-:Y:S06]  /*5170*/  HMMA.16816.F32.BF16 R16, R92.reuse, R88, R16 ;  /* 0x000000585c10723c */ /* 0x050fec0000041810 */
[----:B------:R-:W-:Y:S01]  /*5180*/  HMMA.16816.F32.BF16 R12, R92, R90, R12 ;  /* 0x0000005a5c0c723c */ /* 0x000fe2000004180c */
[----:B------:R-:W4:Y:S01]  /*5190*/  LDSM.16.M88.4 R88, [R108+0x5c00] ;  /* 0x005c00006c58783b */ /* 0x000f220000000200 */
[----:B------:R3:W-:Y:S01]  /*51a0*/  MUFU.TANH R104, R21 ;  /* 0x0000001500687308 */ /* 0x0007e20000002400 */
[----:B------:R-:W-:-:S04]  /*51b0*/  DEPBAR.LE SB0, 0x0 ;  /* 0x000080000000791a */ /* 0x000fc80000000000 */
[----:B--2---:R-:W-:-:S03]  /*51c0*/  IMAD.SHL.U32 R20, R24, 0x2, RZ ;  /* 0x0000000218147824 */ /* 0x004fc600078e00ff */
[----:B------:R-:W2:Y:S02]  /*51d0*/  MUFU.TANH R147, R22 ;  /* 0x0000001600937308 */ /* 0x000ea40000002400 */
[----:B------:R-:W-:-:S05]  /*51e0*/  LOP3.LUT R20, R20, 0x6, RZ, 0xc0, !PT ;  /* 0x0000000614147812 */ /* 0x000fca00078ec0ff */
[----:B------:R-:W-:Y:S02]  /*51f0*/  IMAD R20, R115, 0x40, R20 ;  /* 0x0000004073147824 */ /* 0x000fe400078e0214 */
[----:B------:R-:W-:Y:S01]  /*5200*/  FMUL.FTZ R106, R16, UR5 ;  /* 0x00000005106a7c20 */ /* 0x000fe20008410000 */
[----:B------:R-:W-:Y:S01]  /*5210*/  FMUL.FTZ R128, R17, UR5 ;  /* 0x0000000511807c20 */ /* 0x000fe20008410000 */
[----:B------:R-:W2:Y:S01]  /*5220*/  MUFU.TANH R137, R27 ;  /* 0x0000001b00897308 */ /* 0x000ea20000002400 */
[----:B------:R-:W-:Y:S02]  /*5230*/  VIADD R16, R20, 0x1 ;  /* 0x0000000114107836 */ /* 0x000fe40000000000 */
[----:B------:R-:W-:Y:S01]  /*5240*/  FMUL.FTZ R129, R18, UR5 ;  /* 0x0000000512817c20 */ /* 0x000fe20008410000 */
[C---:B------:R-:W-:Y:S02]  /*5250*/  VIADD R17, R20.reuse, 0x10 ;  /* 0x0000001014117836 */ /* 0x040fe40000000000 */
[----:B------:R-:W-:Y:S01]  /*5260*/  FMUL.FTZ R105, R19, UR5 ;  /* 0x0000000513697c20 */ /* 0x000fe20008410000 */
[----:B---3--:R-:W-:Y:S01]  /*5270*/  VIADD R21, R20, 0x11 ;  /* 0x0000001114157836 */ /* 0x008fe20000000000 */
[-C--:B------:R-:W-:Y:S01]  /*5280*/  ISETP.GE.AND P4, PT, R16, R101.reuse, PT ;  /* 0x000000651000720c */ /* 0x080fe20003f86270 */
[----:B------:R-:W-:Y:S01]  /*5290*/  FMUL.FTZ R131, R12, UR5 ;  /* 0x000000050c837c20 */ /* 0x000fe20008410000 */
[-C--:B------:R-:W-:Y:S01]  /*52a0*/  ISETP.GE.AND P1, PT, R16, R100.reuse, PT ;  /* 0x000000641000720c */ /* 0x080fe20003f26270 */
[----:B------:R-:W-:Y:S01]  /*52b0*/  VIADD R16, R20, 0x8 ;  /* 0x0000000814107836 */ /* 0x000fe20000000000 */
[----:B------:R-:W3:Y:S01]  /*52c0*/  MUFU.TANH R29, R29 ;  /* 0x0000001d001d7308 */ /* 0x000ee20000002400 */
[----:B------:R-:W-:Y:S01]  /*52d0*/  FSEL R18, R33, -INF , !P4 ;  /* 0xff80000021127808 */ /* 0x000fe20006000000 */
[----:B------:R-:W-:Y:S01]  /*52e0*/  FMUL.FTZ R125, R14, UR5 ;  /* 0x000000050e7d7c20 */ /* 0x000fe20008410000 */
[----:B------:R-:W-:Y:S01]  /*52f0*/  FSEL R19, R35, -INF , !P1 ;  /* 0xff80000023137808 */ /* 0x000fe20004800000 */
[----:B------:R-:W-:Y:S01]  /*5300*/  VIADD R14, R20, 0x19 ;  /* 0x00000019140e7836 */ /* 0x000fe20000000000 */
[CC--:B------:R-:W-:Y:S01]  /*5310*/  ISETP.GE.AND P2, PT, R16.reuse, R101.reuse, PT ;  /* 0x000000651000720c */ /* 0x0c0fe20003f46270 */
[----:B------:R-:W-:Y:S01]  /*5320*/  FMUL.FTZ R142, R13, UR5 ;  /* 0x000000050d8e7c20 */ /* 0x000fe20008410000 */
[----:B------:R-:W-:Y:S01]  /*5330*/  ISETP.GE.AND P5, PT, R16, R100, PT ;  /* 0x000000641000720c */ /* 0x000fe20003fa6270 */
[----:B------:R-:W-:Y:S01]  /*5340*/  VIADD R16, R20, 0x9 ;  /* 0x0000000914107836 */ /* 0x000fe20000000000 */
[-C--:B------:R-:W-:Y:S01]  /*5350*/  ISETP.GE.AND P1, PT, R17, R101.reuse, PT ;  /* 0x000000651100720c */ /* 0x080fe20003f26270 */
[----:B------:R-:W3:Y:S01]  /*5360*/  MUFU.TANH R145, R23 ;  /* 0x0000001700917308 */ /* 0x000ee20000002400 */
[----:B----4-:R-:W-:Y:S01]  /*5370*/  HMMA.16816.F32.BF16 R8, R92, R88, R8 ;  /* 0x000000585c08723c */ /* 0x010fe20000041808 */
[----:B------:R-:W-:Y:S01]  /*5380*/  FMUL.FTZ R15, R15, UR5 ;  /* 0x000000050f0f7c20 */ /* 0x000fe20008410000 */
[----:B------:R-:W-:-:S02]  /*5390*/  ISETP.GE.AND P3, PT, R16, R101, PT ;  /* 0x000000651000720c */ /* 0x000fc40003f66270 */
[-C--:B------:R-:W-:Y:S02]  /*53a0*/  ISETP.GE.AND P4, PT, R16, R100.reuse, PT ;  /* 0x000000641000720c */ /* 0x080fe40003f86270 */
[----:B-1----:R-:W-:Y:S01]  /*53b0*/  FSEL R16, R34, -INF , !P2 ;  /* 0xff80000022107808 */ /* 0x002fe20005000000 */
[----:B------:R-:W-:Y:S01]  /*53c0*/  HMMA.16816.F32.BF16 R4, R92, R90, R4 ;  /* 0x0000005a5c04723c */ /* 0x000fe20000041804 */
[----:B------:R-:W-:Y:S01]  /*53d0*/  ISETP.GE.AND P2, PT, R17, R100, PT ;  /* 0x000000641100720c */ /* 0x000fe20003f46270 */
[----:B------:R-:W1:Y:S01]  /*53e0*/  MUFU.TANH R106, R106 ;  /* 0x0000006a006a7308 */ /* 0x000e620000002400 */
[----:B-----5:R-:W-:Y:S02]  /*53f0*/  FSEL R17, R30, -INF , !P5 ;  /* 0xff8000001e117808 */ /* 0x020fe40006800000 */
[----:B------:R-:W-:Y:S02]  /*5400*/  FSEL R12, R28, -INF , !P3 ;  /* 0xff8000001c0c7808 */ /* 0x000fe40005800000 */
[----:B------:R-:W-:-:S02]  /*5410*/  ISETP.GE.AND P5, PT, R21, R101, PT ;  /* 0x000000651500720c */ /* 0x000fc40003fa6270 */
[-C--:B------:R-:W-:Y:S01]  /*5420*/  ISETP.GE.AND P3, PT, R21, R100.reuse, PT ;  /* 0x000000641500720c */ /* 0x080fe20003f66270 */
[----:B------:R-:W4:Y:S01]  /*5430*/  MUFU.TANH R138, R138 ;  /* 0x0000008a008a7308 */ /* 0x000f220000002400 */
[----:B------:R-:W-:Y:S01]  /*5440*/  VIADD R21, R20, 0x18 ;  /* 0x0000001814157836 */ /* 0x000fe20000000000 */
[----:B------:R-:W-:Y:S02]  /*5450*/  FSEL R140, R140, -INF , !P1 ;  /* 0xff8000008c8c7808 */ /* 0x000fe40004800000 */
[----:B------:R-:W-:Y:S02]  /*5460*/  FSEL R149, R149, -INF , !P2 ;  /* 0xff80000095957808 */ /* 0x000fe40005000000 */
[----:B------:R-:W-:Y:S01]  /*5470*/  FSEL R144, R144, -INF , !P5 ;  /* 0xff80000090907808 */ /* 0x000fe20006800000 */
[----:B------:R-:W-:Y:S01]  /*5480*/  FMUL.FTZ R126, R8, UR5 ;  /* 0x00000005087e7c20 */ /* 0x000fe20008410000 */
[----:B------:R-:W5:Y:S01]  /*5490*/  MUFU.TANH R128, R128 ;  /* 0x0000008000807308 */ /* 0x000f620000002400 */
[-C--:B------:R-:W-:Y:S01]  /*54a0*/  ISETP.GE.AND P1, PT, R21, R100.reuse, PT ;  /* 0x000000641500720c */ /* 0x080fe20003f26270 */
[----:B------:R-:W-:Y:S01]  /*54b0*/  VIADD R8, R20, 0x21 ;  /* 0x0000002114087836 */ /* 0x000fe20000000000 */
[CC--:B------:R-:W-:Y:S01]  /*54c0*/  ISETP.GE.AND P2, PT, R14.reuse, R101.reuse, PT ;  /* 0x000000650e00720c */ /* 0x0c0fe20003f46270 */
[----:B------:R-:W-:Y:S01]  /*54d0*/  FMUL.FTZ R9, R9, UR5 ;  /* 0x0000000509097c20 */ /* 0x000fe20008410000 */
[-C--:B------:R-:W-:Y:S01]  /*54e0*/  ISETP.GE.AND P5, PT, R14, R100.reuse, PT ;  /* 0x000000640e00720c */ /* 0x080fe20003fa6270 */
[----:B------:R-:W-:Y:S01]  /*54f0*/  VIADD R14, R20, 0x20 ;  /* 0x00000020140e7836 */ /* 0x000fe20000000000 */
[----:B--2---:R-:W-:Y:S01]  /*5500*/  FSEL R147, R147, -INF , !P1 ;  /* 0xff80000093937808 */ /* 0x004fe20004800000 */
[----:B------:R-:W2:Y:S01]  /*5510*/  MUFU.TANH R129, R129 ;  /* 0x0000008100817308 */ /* 0x000ea20000002400 */
[----:B------:R-:W-:Y:S01]  /*5520*/  FSEL R104, R104, -INF , !P2 ;  /* 0xff80000068687808 */ /* 0x000fe20005000000 */
[----:B------:R-:W-:Y:S01]  /*5530*/  FMUL.FTZ R135, R4, UR5 ;  /* 0x0000000504877c20 */ /* 0x000fe20008410000 */
[----:B------:R-:W-:Y:S01]  /*5540*/  FSEL R137, R137, -INF , !P3 ;  /* 0xff80000089897808 */ /* 0x000fe20005800000 */
[----:B------:R-:W-:Y:S01]  /*5550*/  VIADD R4, R20, 0x31 ;  /* 0x0000003114047836 */ /* 0x000fe20000000000 */
[-C--:B------:R-:W-:Y:S01]  /*5560*/  ISETP.GE.AND P1, PT, R8, R101.reuse, PT ;  /* 0x000000650800720c */ /* 0x080fe20003f26270 */
[----:B------:R-:W-:Y:S01]  /*5570*/  FMUL.FTZ R10, R10, UR5 ;  /* 0x000000050a0a7c20 */ /* 0x000fe20008410000 */
[----:B------:R-:W-:Y:S01]  /*5580*/  ISETP.GE.AND P2, PT, R8, R100, PT ;  /* 0x000000640800720c */ /* 0x000fe20003f46270 */
[----:B------:R-:W-:Y:S01]  /*5590*/  MUFU.TANH R142, R142 ;  /* 0x0000008e008e7308 */ /* 0x000fe20000002400 */
[----:B---3--:R-:W-:Y:S01]  /*55a0*/  FSEL R13, R29, -INF , !P4 ;  /* 0xff8000001d0d7808 */ /* 0x008fe20006000000 */
[----:B------:R-:W-:Y:S01]  /*55b0*/  VIADD R8, R20, 0x28 ;  /* 0x0000002814087836 */ /* 0x000fe20000000000 */
[-C--:B------:R-:W-:Y:S01]  /*55c0*/  ISETP.GE.AND P3, PT, R14, R101.reuse, PT ;  /* 0x000000650e00720c */ /* 0x080fe20003f66270 */
[----:B------:R-:W-:Y:S01]  /*55d0*/  FMUL.FTZ R11, R11, UR5 ;  /* 0x000000050b0b7c20 */ /* 0x000fe20008410000 */
[-C--:B------:R-:W-:Y:S01]  /*55e0*/  ISETP.GE.AND P4, PT, R21, R101.reuse, PT ;  /* 0x000000651500720c */ /* 0x080fe20003f86270 */
[----:B------:R-:W-:Y:S01]  /*55f0*/  FMUL.FTZ R5, R5, UR5 ;  /* 0x0000000505057c20 */ /* 0x000fe20008410000 */
[----:B------:R-:W-:Y:S01]  /*5600*/  FSEL R145, R145, -INF , !P5 ;  /* 0xff80000091917808 */ /* 0x000fe20006800000 */
[----:B------:R-:W3:Y:S01]  /*5610*/  MUFU.TANH R125, R125 ;  /* 0x0000007d007d7308 */ /* 0x000ee20000002400 */
[----:B-1----:R-:W-:Y:S01]  /*5620*/  FSEL R106, R106, -INF , !P3 ;  /* 0xff8000006a6a7808 */ /* 0x002fe20005800000 */
[----:B------:R-:W-:Y:S01]  /*5630*/  FMUL.FTZ R6, R6, UR5 ;  /* 0x0000000506067c20 */ /* 0x000fe20008410000 */
[----:B----4-:R-:W-:Y:S01]  /*5640*/  FSEL R138, R138, -INF , !P4 ;  /* 0xff8000008a8a7808 */ /* 0x010fe20006000000 */
[----:B------:R-:W-:Y:S01]  /*5650*/  FMUL.FTZ R7, R7, UR5 ;  /* 0x0000000507077c20 */ /* 0x000fe20008410000 */
[----:B------:R-:W-:-:S02]  /*5660*/  ISETP.GE.AND P5, PT, R8, R101, PT ;  /* 0x000000650800720c */ /* 0x000fc40003fa6270 */
[-C--:B------:R-:W-:Y:S01]  /*5670*/  ISETP.GE.AND P3, PT, R8, R100.reuse, PT ;  /* 0x000000640800720c */ /* 0x080fe20003f66270 */
[----:B------:R-:W1:Y:S01]  /*5680*/  MUFU.TANH R105, R105 ;  /* 0x0000006900697308 */ /* 0x000e620000002400 */
[-C--:B------:R-:W-:Y:S01]  /*5690*/  ISETP.GE.AND P4, PT, R14, R100.reuse, PT ;  /* 0x000000640e00720c */ /* 0x080fe20003f86270 */
[----:B------:R-:W-:Y:S01]  /*56a0*/  VIADD R8, R20, 0x29 ;  /* 0x0000002914087836 */ /* 0x000fe20000000000 */
[----:B-----5:R-:W-:Y:S02]  /*56b0*/  FSEL R128, R128, -INF , !P1 ;  /* 0xff80000080807808 */ /* 0x020fe40004800000 */
[----:B--2---:R-:W-:Y:S02]  /*56c0*/  FSEL R129, R129, -INF , !P4 ;  /* 0xff80000081817808 */ /* 0x004fe40006000000 */
[C---:B------:R-:W-:Y:S01]  /*56d0*/  ISETP.GE.AND P4, PT, R8.reuse, R101, PT ;  /* 0x000000650800720c */ /* 0x040fe20003f86270 */
[----:B------:R-:W2:Y:S01]  /*56e0*/  MUFU.TANH R127, R15 ;  /* 0x0000000f007f7308 */ /* 0x000ea20000002400 */
[----:B------:R-:W-:Y:S01]  /*56f0*/  ISETP.GE.AND P1, PT, R8, R100, PT ;  /* 0x000000640800720c */ /* 0x000fe20003f26270 */
[----:B------:R-:W-:Y:S01]  /*5700*/  VIADD R8, R20, 0x30 ;  /* 0x0000003014087836 */ /* 0x000fe20000000000 */
[----:B---3--:R-:W-:-:S02]  /*5710*/  FSEL R125, R125, -INF , !P3 ;  /* 0xff8000007d7d7808 */ /* 0x008fc40005800000 */
[----:B------:R-:W-:Y:S02]  /*5720*/  FSEL R142, R142, -INF , !P4 ;  /* 0xff8000008e8e7808 */ /* 0x000fe40006000000 */
[CC--:B------:R-:W-:Y:S01]  /*5730*/  ISETP.GE.AND P3, PT, R4.reuse, R101.reuse, PT ;  /* 0x000000650400720c */ /* 0x0c0fe20003f66270 */
[----:B------:R-:W3:Y:S01]  /*5740*/  MUFU.TANH R126, R126 ;  /* 0x0000007e007e7308 */ /* 0x000ee20000002400 */
[----:B-1----:R-:W-:Y:S02]  /*5750*/  FSEL R105, R105, -INF , !P2 ;  /* 0xff80000069697808 */ /* 0x002fe40005000000 */
[----:B------:R-:W-:Y:S01]  /*5760*/  ISETP.GE.AND P4, PT, R4, R100, PT ;  /* 0x000000640400720c */ /* 0x000fe20003f86270 */
[----:B------:R-:W-:Y:S01]  /*5770*/  VIADD R4, R20, 0x38 ;  /* 0x0000003814047836 */ /* 0x000fe20000000000 */
[----:B------:R-:W-:-:S03]  /*5780*/  ISETP.GE.AND P2, PT, R8, R101, PT ;  /* 0x000000650800720c */ /* 0x000fc60003f46270 */
        /* <DEDUP_REMOVED lines=15> */
[----:B------:R-:W-:Y:S01]  /*5880*/  MUFU.TANH R3, R3 ;  /* 0x0000000300037308 */ /* 0x000fe20000002400 */
[----:B-1----:R-:W-:-:S07]  /*5890*/  FSEL R94, R94, -INF , !P4 ;  /* 0xff8000005e5e7808 */ /* 0x002fce0006000000 */
[----:B------:R-:W-:Y:S01]  /*58a0*/  MUFU.TANH R32, R32 ;  /* 0x0000002000207308 */ /* 0x000fe20000002400 */
[----:B--2---:R-:W-:-:S07]  /*58b0*/  FSEL R135, R135, -INF , !P1 ;  /* 0xff80000087877808 */ /* 0x004fce0004800000 */
[----:B------:R1:W-:Y:S08]  /*58c0*/  MUFU.TANH R141, R5 ;  /* 0x00000005008d7308 */ /* 0x0003f00000002400 */
[----:B------:R-:W2:Y:S08]  /*58d0*/  MUFU.TANH R4, R6 ;  /* 0x0000000600047308 */ /* 0x000eb00000002400 */
[----:B------:R3:W4:Y:S01]  /*58e0*/  MUFU.TANH R89, R7 ;  /* 0x0000000700597308 */ /* 0x0007220000002400 */
[----:B-1----:R-:W-:Y:S01]  /*58f0*/  VIADD R5, R20, 0x39 ;  /* 0x0000003914057836 */ /* 0x002fe20000000000 */
[----:B------:R-:W-:Y:S04]  /*5900*/  BAR.SYNC.DEFER_BLOCKING 0x0 ;  /* 0x0000000000007b1d */ /* 0x000fe80000010000 */
[----:B------:R-:W-:-:S02]  /*5910*/  ISETP.GE.AND P4, PT, R5, R101, PT ;  /* 0x000000650500720c */ /* 0x000fc40003f86270 */
[----:B------:R-:W-:Y:S02]  /*5920*/  ISETP.GE.AND P1, PT, R5, R100, PT ;  /* 0x000000640500720c */ /* 0x000fe40003f26270 */
[----:B--2---:R-:W-:Y:S02]  /*5930*/  FSEL R100, R4, -INF , !P2 ;  /* 0xff80000004647808 */ /* 0x004fe40005000000 */
[----:B------:R-:W-:Y:S02]  /*5940*/  FSEL R6, R3, -INF , !P5 ;  /* 0xff80000003067808 */ /* 0x000fe40006800000 */
[----:B------:R-:W-:Y:S02]  /*5950*/  FSEL R141, R141, -INF , !P4 ;  /* 0xff8000008d8d7808 */ /* 0x000fe40006000000 */
[----:B---3--:R-:W-:Y:S02]  /*5960*/  FSEL R7, R32, -INF , !P3 ;  /* 0xff80000020077808 */ /* 0x008fe40005800000 */
[----:B----4-:R-:W-:Y:S01]  /*5970*/  FSEL R89, R89, -INF , !P1 ;  /* 0xff80000059597808 */ /* 0x010fe20004800000 */
        /* <DEDUP_REMOVED lines=62> */
.L_x_5193:
[----:B------:R-:W-:-:S04]  /*5d60*/  LEA R4, -R96, RZ, 0x6 ;  /* 0x000000ff60047211 */ /* 0x000fc800078e31ff */
[----:B------:R-:W-:-:S07]  /*5d70*/  SHF.R.S32.HI R5, RZ, 0x1f, R4 ;  /* 0x0000001fff057819 */ /* 0x000fce0000011404 */
.L_x_5194:
        /* <DEDUP_REMOVED lines=20> */
.L_x_5192:
        /* <DEDUP_REMOVED lines=32> */
[----:B------:R-:W-:-:S03]  /*60c0*/  FMNMX.FTZ R4, R100, R3, !PT ;  /* 0x0000000364047209 */ /* 0x000fc60007810000 */
[----:B------:R-:W2:Y:S01]  /*60d0*/  SHFL.BFLY PT, R5, R8, 0x2, 0x1f ;  /* 0x0c401f0008057f89 */ /* 0x000ea200000e0000 */
[----:B------:R-:W-:-:S05]  /*60e0*/  FMNMX.FTZ R4, R89, R4, !PT ;  /* 0x0000000459047209 */ /* 0x000fca0007810000 */
[----:B------:R-:W3:Y:S01]  /*60f0*/  SHFL.BFLY PT, R3, R4, 0x2, 0x1f ;  /* 0x0c401f0004037f89 */ /* 0x000ee200000e0000 */
[----:B--2---:R-:W-:-:S03]  /*6100*/  FMNMX.FTZ R5, R8, R5, !PT ;  /* 0x0000000508057209 */ /* 0x004fc60007810000 */
[----:B------:R-:W-:Y:S01]  /*6110*/  LDSM.16.MT88.4 R8, [R109+0x6000] ;  /* 0x006000006d08783b */ /* 0x000fe20000004200 */
[----:B---3--:R-:W-:-:S03]  /*6120*/  FMNMX.FTZ R3, R4, R3, !PT ;  /* 0x0000000304037209 */ /* 0x008fc60007810000 */
[----:B------:R-:W2:Y:S04]  /*6130*/  SHFL.BFLY PT, R92, R5, 0x1, 0x1f ;  /* 0x0c201f00055c7f89 */ /* 0x000ea800000e0000 */
[----:B------:R-:W3:Y:S01]  /*6140*/  SHFL.BFLY PT, R86, R3, 0x1, 0x1f ;  /* 0x0c201f0003567f89 */ /* 0x000ee200000e0000 */
[----:B--2---:R-:W-:Y:S02]  /*6150*/  FMNMX.FTZ R92, R5, R92, !PT ;  /* 0x0000005c055c7209 */ /* 0x004fe40007810000 */
[----:B---3--:R-:W-:-:S03]  /*6160*/  FMNMX.FTZ R86, R3, R86, !PT ;  /* 0x0000005603567209 */ /* 0x008fc60007810000 */
[C---:B------:R-:W-:Y:S01]  /*6170*/  FMUL.FTZ R143, R92.reuse, UR6 ;  /* 0x000000065c8f7c20 */ /* 0x040fe20008410000 */
[----:B------:R-:W-:Y:S02]  /*6180*/  FSETP.NEU.FTZ.AND P1, PT, R92, -INF , PT ;  /* 0xff8000005c00780b */ /* 0x000fe40003f3d000 */
[C---:B------:R-:W-:Y:S01]  /*6190*/  FSETP.NEU.FTZ.AND P0, PT, R86.reuse, -INF , PT ;  /* 0xff8000005600780b */ /* 0x040fe20003f1d000 */
[----:B-1----:R-:W-:Y:S01]  /*61a0*/  FMUL.FTZ R98, R86, UR6 ;  /* 0x0000000656627c20 */ /* 0x002fe20008410000 */
[----:B------:R-:W-:Y:S02]  /*61b0*/  FSEL R5, R92, RZ, P1 ;  /* 0x000000ff5c057208 */ /* 0x000fe40000800000 */
[----:B------:R-:W-:Y:S02]  /*61c0*/  FSEL R143, R143, RZ, P1 ;  /* 0x000000ff8f8f7208 */ /* 0x000fe40000800000 */
[----:B------:R-:W-:Y:S01]  /*61d0*/  FSEL R98, R98, RZ, P0 ;  /* 0x000000ff62627208 */ /* 0x000fe20000000000 */
[----:B------:R-:W-:-:S02]  /*61e0*/  FADD.FTZ R5, R2, -R5 ;  /* 0x8000000502057221 */ /* 0x000fc40000010000 */
[--C-:B------:R-:W-:Y:S01]  /*61f0*/  FFMA.FTZ R99, R6, UR6, -R143.reuse ;  /* 0x0000000606637c23 */ /* 0x100fe2000801088f */
[--C-:B------:R-:W-:Y:S01]  /*6200*/  FFMA.FTZ R90, R18, UR6, -R143.reuse ;  /* 0x00000006125a7c23 */ /* 0x100fe2000801088f */
[--C-:B------:R-:W-:Y:S01]  /*6210*/  FFMA.FTZ R91, R7, UR6, -R98.reuse ;  /* 0x00000006075b7c23 */ /* 0x100fe20008010862 */
[----:B------:R-:W-:Y:S01]  /*6220*/  FSEL R7, R86, RZ, P0 ;  /* 0x000000ff56077208 */ /* 0x000fe20000000000 */
[----:B------:R-:W-:Y:S01]  /*6230*/  FMUL.FTZ R101, R5, UR6 ;  /* 0x0000000605657c20 */ /* 0x000fe20008410000 */
[--C-:B------:R-:W-:Y:S01]  /*6240*/  FFMA.FTZ R88, R16, UR6, -R143.reuse ;  /* 0x0000000610587c23 */ /* 0x100fe2000801088f */
[----:B------:R-:W-:Y:S01]  /*6250*/  FFMA.FTZ R3, R12, UR6, -R143 ;  /* 0x000000060c037c23 */ /* 0x000fe2000801088f */
[--C-:B------:R-:W-:Y:S01]  /*6260*/  FFMA.FTZ R2, R19, UR6, -R98.reuse ;  /* 0x0000000613027c23 */ /* 0x100fe20008010862 */
[----:B------:R-:W-:Y:S01]  /*6270*/  FADD.FTZ R7, R0, -R7 ;  /* 0x8000000700077221 */ /* 0x000fe20000010000 */
[--C-:B------:R-:W-:Y:S01]  /*6280*/  FFMA.FTZ R93, R17, UR6, -R98.reuse ;  /* 0x00000006115d7c23 */ /* 0x100fe20008010862 */
[----:B------:R-:W1:Y:S01]  /*6290*/  MUFU.EX2 R101, R101 ;  /* 0x0000006500657308 */ /* 0x000e620000000800 */
[--C-:B------:R-:W-:Y:S01]  /*62a0*/  FFMA.FTZ R0, R13, UR6, -R98.reuse ;  /* 0x000000060d007c23 */ /* 0x100fe20008010862 */
[----:B------:R-:W-:Y:S01]  /*62b0*/  FMUL.FTZ R97, R7, UR6 ;  /* 0x0000000607617c20 */ /* 0x000fe20008410000 */
[----:B------:R-:W-:Y:S01]  /*62c0*/  LDSM.16.MT88.4 R16, [R87+0x6000] ;  /* 0x006000005710783b */ /* 0x000fe20000004200 */
        /* <DEDUP_REMOVED lines=19> */
[----:B------:R-:W-:Y:S01]  /*6400*/  FMUL.FTZ R36, R36, R101 ;  /* 0x0000006524247220 */ /* 0x000fe20000410000 */
[----:B------:R-:W1:Y:S01]  /*6410*/  MUFU.EX2 R90, R90 ;  /* 0x0000005a005a7308 */ /* 0x000e620000000800 */
[-C--:B--2---:R-:W-:Y:S01]  /*6420*/  FMUL.FTZ R30, R58, R97.reuse ;  /* 0x000000613a1e7220 */ /* 0x084fe20000410000 */
[-C--:B------:R-:W-:Y:S01]  /*6430*/  FMUL.FTZ R31, R59, R97.reuse ;  /* 0x000000613b1f7220 */ /* 0x080fe20000410000 */
[-C--:B------:R-:W-:Y:S01]  /*6440*/  FMUL.FTZ R6, R82, R97.reuse ;  /* 0x0000006152067220 */ /* 0x080fe20000410000 */
[----:B------:R-:W2:Y:S01]  /*6450*/  LDSM.16.MT88.4 R56, [R109+0x8000] ;  /* 0x008000006d38783b */ /* 0x000ea20000004200 */
        /* <DEDUP_REMOVED lines=12> */
[----:B-1----:R-:W-:Y:S01]  /*6520*/  F2FP.BF16.F32.PACK_AB R80, R90, R99 ;  /* 0x000000635a50723e */ /* 0x002fe200000010ff */
        /* <DEDUP_REMOVED lines=15> */
[----:B---3--:R-:W-:Y:S01]  /*6620*/  F2FP.BF16.F32.PACK_AB R82, R3, R88 ;  /* 0x000000580352723e */ /* 0x008fe200000010ff */
        /* <DEDUP_REMOVED lines=28> */
[----:B------:R-:W-:Y:S01]  /*67f0*/  FFMA.FTZ R95, R95, UR6, -R98 ;  /* 0x000000065f5f7c23 */ /* 0x000fe20008010862 */
[----:B------:R-:W-:Y:S01]  /*6800*/  FFMA.FTZ R101, R136, R101, R99 ;  /* 0x0000006588657223 */ /* 0x000fe20000010063 */
[----:B------:R-:W1:Y:S01]  /*6810*/  MUFU.EX2 R139, R139 ;  /* 0x0000008b008b7308 */ /* 0x000e620000000800 */
[----:B---3--:R-:W-:Y:S01]  /*6820*/  F2FP.BF16.F32.PACK_AB R83, R0, R93 ;  /* 0x0000005d0053723e */ /* 0x008fe200000010ff */
[----:B------:R-:W-:Y:S01]  /*6830*/  FFMA.FTZ R91, R134, R97, R91 ;  /* 0x00000061865b7223 */ /* 0x000fe2000001005b */
[----:B------:R-:W-:-:S03]  /*6840*/  FADD.FTZ R101, R90, R101 ;  /* 0x000000655a657221 */ /* 0x000fc60000010000 */
[----:B------:R-:W-:Y:S02]  /*6850*/  FADD.FTZ R2, R2, R91 ;  /* 0x0000005b02027221 */ /* 0x000fe40000010000 */
[C---:B------:R-:W-:Y:S01]  /*6860*/  HMMA.16816.F32.BF16 R28, R80.reuse, R32, R28 ;  /* 0x00000020501c723c */ /* 0x040fe2000004181c */
[----:B------:R-:W-:Y:S05]  /*6870*/  MUFU.EX2 R107, R107 ;  /* 0x0000006b006b7308 */ /* 0x000fea0000000800 */
[C---:B------:R-:W-:Y:S01]  /*6880*/  HMMA.16816.F32.BF16 R32, R80.reuse, R34, R52 ;  /* 0x000000225020723c */ /* 0x040fe20000041834 */
[----:B------:R-:W3:Y:S02]  /*6890*/  LDSM.16.MT88.4 R52, [R87+0x8000] ;  /* 0x008000005734783b */ /* 0x000ee40000004200 */
        /* <DEDUP_REMOVED lines=16> */
[----:B------:R-:W-:Y:S01]  /*69a0*/  HMMA.16816.F32.BF16 R48, R80, R54, R48 ;  /* 0x000000365030723c */ /* 0x000fe20000041830 */
[----:B-1----:R-:W-:-:S02]  /*69b0*/  F2FP.BF16.F32.PACK_AB R52, R139, R140 ;  /* 0x0000008c8b34723e */ /* 0x002fc400000010ff */
[----:B----4-:R-:W-:Y:S01]  /*69c0*/  F2FP.BF16.F32.PACK_AB R53, R137, R138 ;  /* 0x0000008a8935723e */ /* 0x010fe200000010ff */
[----:B------:R-:W-:Y:S02]  /*69d0*/  MUFU.EX2 R145, R145 ;  /* 0x0000009100917308 */ /* 0x000fe40000000800 */
[----:B------:R-:W-:Y:S01]  /*69e0*/  HMMA.16816.F32.BF16 R4, R80, R8, R4 ;  /* 0x000000085004723c */ /* 0x000fe20000041804 */
[----:B------:R-:W-:Y:S02]  /*69f0*/  F2FP.BF16.F32.PACK_AB R54, R104, R107 ;  /* 0x0000006b6836723e */ /* 0x000fe400000010ff */
[----:B-----5:R-:W-:-:S03]  /*6a00*/  F2FP.BF16.F32.PACK_AB R55, R102, R103 ;  /* 0x000000676637723e */ /* 0x020fc600000010ff */
[----:B------:R-:W-:Y:S01]  /*6a10*/  HMMA.16816.F32.BF16 R8, R80, R10, R76 ;  /* 0x0000000a5008723c */ /* 0x000fe2000004184c */
[----:B------:R-:W-:Y:S01]  /*6a20*/  MUFU.EX2 R106, R106 ;  /* 0x0000006a006a7308 */ /* 0x000fe20000000800 */
[----:B------:R-:W-:Y:S04]  /*6a30*/  LDSM.16.MT88.4 R76, [R109+0x6c00] ;  /* 0x006c00006d4c783b */ /* 0x000fe80000004200 */
[C---:B--2---:R-:W-:Y:S03]  /*6a40*/  HMMA.16816.F32.BF16 R12, R52.reuse, R56, R12 ;  /* 0x00000038340c723c */ /* 0x044fe6000004180c */
        /* <DEDUP_REMOVED lines=16> */
[----:B------:R-:W-:Y:S05]  /*6b50*/  MUFU.EX2 R127, R127 ;  /* 0x0000007f007f7308 */ /* 0x000fea0000000800 */
[C---:B------:R-:W-:Y:S01]  /*6b60*/  HMMA.16816.F32.BF16 R24, R52.reuse, R62, R24 ;  /* 0x0000003e3418723c */ /* 0x040fe20000041818 */
[----:B------:R-:W2:Y:S02]  /*6b70*/  LDSM.16.MT88.4 R60, [R109+0x8400] ;  /* 0x008400006d3c783b */ /* 0x000ea40000004200 */
[----:B------:R-:W3:Y:S08]  /*6b80*/  MUFU.EX2 R130, R130 ;  /* 0x0000008200827308 */ /* 0x000ef00000000800 */
        /* <DEDUP_REMOVED lines=23> */
[--C-:B------:R-:W-:Y:S01]  /*6d00*/  FFMA.FTZ R61, R94, UR6, -R98.reuse ;  /* 0x000000065e3d7c23 */ /* 0x100fe20008010862 */
[--C-:B------:R-:W-:Y:S01]  /*6d10*/  FFMA.FTZ R94, R100, UR6, -R98.reuse ;  /* 0x00000006645e7c23 */ /* 0x100fe20008010862 */
[----:B------:R-:W-:Y:S01]  /*6d20*/  FFMA.FTZ R60, R89, UR6, -R98 ;  /* 0x00000006593c7c23 */ /* 0x000fe20008010862 */
[----:B------:R-:W-:Y:S01]  /*6d30*/  FADD.FTZ R98, R88, R101 ;  /* 0x0000006558627221 */ /* 0x000fe20000010000 */
[----:B------:R-:W2:Y:S01]  /*6d40*/  MUFU.EX2 R100, R61 ;  /* 0x0000003d00647308 */ /* 0x000ea20000000800 */
[----:B------:R-:W-:-:S02]  /*6d50*/  F2FP.BF16.F32.PACK_AB R88, R125, R126 ;  /* 0x0000007e7d58723e */ /* 0x000fc400000010ff */
[----:B------:R-:W-:-:S05]  /*6d60*/  FADD.FTZ R3, R3, R98 ;  /* 0x0000006203037221 */ /* 0x000fca0000010000 */
[----:B------:R-:W-:Y:S08]  /*6d70*/  MUFU.EX2 R94, R94 ;  /* 0x0000005e005e7308 */ /* 0x000ff00000000800 */
[----:B------:R-:W3:Y:S01]  /*6d80*/  MUFU.EX2 R99, R60 ;  /* 0x0000003c00637308 */ /* 0x000ee20000000800 */
[----:B--2---:R-:W-:Y:S01]  /*6d90*/  F2FP.BF16.F32.PACK_AB R89, R100, R95 ;  /* 0x0000005f6459723e */ /* 0x004fe200000010ff */
[C---:B-1----:R-:W-:Y:S06]  /*6da0*/  HMMA.16816.F32.BF16 R28, R52.reuse, R56, R28 ;  /* 0x00000038341c723c */ /* 0x042fec000004181c */
[----:B------:R-:W-:Y:S01]  /*6db0*/  HMMA.16816.F32.BF16 R32, R52, R58, R32 ;  /* 0x0000003a3420723c */ /* 0x000fe20000041820 */
[----:B------:R-:W1:Y:S01]  /*6dc0*/  LDSM.16.MT88.4 R56, [R87+0x8800] ;  /* 0x008800005738783b */ /* 0x000e620000004200 */
[----:B---3--:R-:W-:-:S03]  /*6dd0*/  F2FP.BF16.F32.PACK_AB R91, R99, R94 ;  /* 0x0000005e635b723e */ /* 0x008fc600000010ff */
[----:B------:R-:W2:Y:S04]  /*6de0*/  LDSM.16.MT88.4 R60, [R109+0x7c00] ;  /* 0x007c00006d3c783b */ /* 0x000ea80000004200 */
[C---:B------:R-:W-:Y:S01]  /*6df0*/  HMMA.16816.F32.BF16 R80, R88.reuse, R76, R4 ;  /* 0x0000004c5850723c */ /* 0x040fe20000041804 */
[----:B------:R-:W-:Y:S05]  /*6e00*/  LDSM.16.MT88.4 R4, [R87+0x8c00] ;  /* 0x008c00005704783b */ /* 0x000fea0000004200 */
[C---:B------:R-:W-:Y:S01]  /*6e10*/  HMMA.16816.F32.BF16 R76, R88.reuse, R78, R8 ;  /* 0x0000004e584c723c */ /* 0x040fe20000041808 */
[----:B------:R-:W3:Y:S05]  /*6e20*/  LDSM.16.MT88.4 R8, [R109+0x8c00] ;  /* 0x008c00006d08783b */ /* 0x000eea0000004200 */
[C---:B------:R-:W-:Y:S06]  /*6e30*/  HMMA.16816.F32.BF16 R72, R88.reuse, R68, R12 ;  /* 0x000000445848723c */ /* 0x040fec000004180c */
[----:B------:R-:W-:Y:S01]  /*6e40*/  HMMA.16816.F32.BF16 R68, R88, R70, R16 ;  /* 0x000000465844723c */ /* 0x000fe20000041810 */
[----:B------:R-:W-:-:S04]  /*6e50*/  FADD.FTZ R13, R93, R2 ;  /* 0x000000025d0d7221 */ /* 0x000fc80000010000 */
        /* <DEDUP_REMOVED lines=8> */
[----:B------:R-:W-:Y:S01]  /*6ee0*/  FADD.FTZ R103, R103, R2 ;  /* 0x0000000267677221 */ /* 0x000fe20000010000 */
[----:B------:R-:W-:Y:S01]  /*6ef0*/  HMMA.16816.F32.BF16 R48, R52, R58, R48 ;  /* 0x0000003a3430723c */ /* 0x000fe20000041830 */
[----:B------:R-:W1:Y:S01]  /*6f00*/  LDSM.16.MT88.4 R52, [R87+0x7c00] ;  /* 0x007c00005734783b */ /* 0x000e620000004200 */
[----:B------:R-:W-:Y:S01]  /*6f10*/  FADD.FTZ R3, R104, R3 ;  /* 0x0000000368037221 */ /* 0x000fe20000010000 */
[----:B------:R-:W-:Y:S01]  /*6f20*/  FADD.FTZ R102, R102, R103 ;  /* 0x0000006766667221 */ /* 0x000fe20000010000 */
[----:B------:R-:W-:-:S02]  /*6f30*/  MOV R2, R92 ;  /* 0x0000005c00027202 */ /* 0x000fc40000000f00 */
        /* <DEDUP_REMOVED lines=10> */
[----:B---3--:R-:W-:Y:S01]  /*6fe0*/  HMMA.16816.F32.BF16 R36, R88, R8, R36 ;  /* 0x000000085824723c */ /* 0x008fe20000041824 */
        /* <DEDUP_REMOVED lines=9> */
[----:B------:R-:W-:-:S03]  /*7080*/  FADD.FTZ R134, R99, R94 ;  /* 0x0000005e63867221 */ /* 0x000fc60000010000 */
[C---:B------:R-:W-:Y:S06]  /*7090*/  HMMA.16816.F32.BF16 R48, R88.reuse, R6, R48 ;  /* 0x000000065830723c */ /* 0x040fec0000041830 */
[C---:B-1----:R-:W-:Y:S06]  /*70a0*/  HMMA.16816.F32.BF16 R56, R88.reuse, R52, R28 ;  /* 0x000000345838723c */ /* 0x042fec000004181c */
[----:B------:R-:W-:-:S15]  /*70b0*/  HMMA.16816.F32.BF16 R52, R88, R54, R32 ;  /* 0x000000365834723c */ /* 0x000fde0000041820 */
[----:B------:R-:W-:-:S09]  /*70c0*/  NOP ;  /* 0x0000000000007918 */ /* 0x000fd20000000000 */
.L_x_5189:
        /* <DEDUP_REMOVED lines=11> */
[----:B------:R-:W-:Y:S01]  /*7180*/  SHF.R.S32.HI R127, RZ, 0x1f, R128 ;  /* 0x0000001fff7f7819 */ /* 0x000fe20000011480 */
[----:B------:R-:W-:Y:S01]  /*7190*/  ULDC UR4, c[0x0][0x2ec] ;  /* 0x0000bb0000047ab9 */ /* 0x000fe20000000800 */
[----:B------:R-:W-:-:S07]  /*71a0*/  SHF.R.S32.HI R125, RZ, 0x1f, R126 ;  /* 0x0000001fff7d7819 */ /* 0x000fce000001147e */
.L_x_5199:
        /* <DEDUP_REMOVED lines=66> */
.L_x_5196:
[C---:B------:R-:W-:Y:S04]  /*75d0*/  LEA R122, P0, R8.reuse, R122, 0x1 ;  /* 0x0000007a087a7211 */ /* 0x040fe800078008ff */
[----:B------:R-:W-:Y:S02]  /*75e0*/  LEA.HI.X R123, R8, R123, R131, 0x1, P0 ;  /* 0x0000007b087b7211 */ /* 0x000fe400000f0c83 */
[----:B------:R-:W-:Y:S03]  /*75f0*/  IADD3 R138, P0, R129, R122, RZ ;  /* 0x0000007a818a7210 */ /* 0x000fe60007f1e0ff */
[----:B------:R-:W-:Y:S01]  /*7600*/  @!PT LDS RZ, [RZ] ;  /* 0x00000000fffff984 */ /* 0x000fe20000000800 */
[----:B------:R-:W-:Y:S01]  /*7610*/  @!PT LDS RZ, [RZ] ;  /* 0x00000000fffff984 */ /* 0x000fe20000000800 */
[----:B------:R-:W-:Y:S01]  /*7620*/  @!PT LDS RZ, [RZ] ;  /* 0x00000000fffff984 */ /* 0x000fe20000000800 */
[----:B------:R-:W-:Y:S01]  /*7630*/  LDGSTS.E.BYPASS.LTC128B.128 [R116+0x6000], desc[UR10][R122.64] ;  /* 0x060000007a747fae */ /* 0x000fe2000b901d4a */
[----:B------:R-:W-:Y:S02]  /*7640*/  IADD3.X R139, R130, R123, RZ, P0, !PT ;  /* 0x0000007b828b7210 */ /* 0x000fe400007fe4ff */
[----:B------:R-:W-:Y:S03]  /*7650*/  ISETP.GE.AND P0, PT, R115, 0x2, PT ;  /* 0x000000027300780c */ /* 0x000fe60003f06270 */
[----:B------:R-:W-:Y:S06]  /*7660*/  LDGSTS.E.BYPASS.LTC128B.128 [R116+0x7000], desc[UR10][R122.64+0x40] ;  /* 0x070000407a747fae */ /* 0x000fec000b901d4a */
[----:B------:R-:W-:Y:S06]  /*7670*/  LDGSTS.E.BYPASS.LTC128B.128 [R116+0x8000], desc[UR10][R122.64+0x80] ;  /* 0x080000807a747fae */ /* 0x000fec000b901d4a */
[----:B------:R-:W-:Y:S06]  /*7680*/  LDGSTS.E.BYPASS.LTC128B.128 [R116+0x6800], desc[UR10][R138.64] ;  /* 0x068000008a747fae */ /* 0x000fec000b901d4a */
[----:B------:R-:W-:Y:S06]  /*7690*/  LDGSTS.E.BYPASS.LTC128B.128 [R116+0x7800], desc[UR10][R138.64+0x40] ;  /* 0x078000408a747fae */ /* 0x000fec000b901d4a */
[----:B------:R1:W-:Y:S06]  /*76a0*/  LDGSTS.E.BYPASS.LTC128B.128 [R116+0x8800], desc[UR10][R138.64+0x80] ;  /* 0x088000808a747fae */ /* 0x0003ec000b901d4a */
[----:B------:R-:W-:Y:S06]  /*76b0*/  LDSM.16.M88.4 R88, [R112] ;  /* 0x000000007058783b */ /* 0x000fec0000000200 */
[----:B------:R-:W2:Y:S06]  /*76c0*/  LDSM.16.M88.4 R92, [R111+0x3000] ;  /* 0x003000006f5c783b */ /* 0x000eac0000000200 */
[----:B------:R-:W3:Y:S06]  /*76d0*/  LDSM.16.M88.4 R96, [R111+0x3400] ;  /* 0x003400006f60783b */ /* 0x000eec0000000200 */
[----:B------:R-:W4:Y:S06]  /*76e0*/  LDSM.16.M88.4 R100, [R111+0x3800] ;  /* 0x003800006f64783b */ /* 0x000f2c0000000200 */
[----:B------:R-:W5:Y:S06]  /*76f0*/  LDSM.16.M88.4 R104, [R111+0x3c00] ;  /* 0x003c00006f68783b */ /* 0x000f6c0000000200 */
        /* <DEDUP_REMOVED lines=23> */
[----:B------:R-:W2:Y:S06]  /*7870*/  LDSM.16.M88.4 R88, [R111+0x4000] ;  /* 0x004000006f58783b */ /* 0x000eac0000000200 */
        /* <DEDUP_REMOVED lines=67> */
[C---:B--2---:R-:W-:Y:S06]  /*7cb0*/  HMMA.16816.F32.BF16 R20, R88.reuse, R92, R20 ;  /* 0x0000005c5814723c */ /* 0x044fec0000041814 */
[C---:B------:R-:W-:Y:S03]  /*7cc0*/  HMMA.16816.F32.BF16 R24, R88.reuse, R94, R24 ;  /* 0x0000005e5818723c */ /* 0x040fe60000041818 */
[----:B------:R-:W2:Y:S03]  /*7cd0*/  MUFU.TANH R162, R162 ;  /* 0x000000a200a27308 */ /* 0x000ea60000002400 */
[C---:B---3--:R-:W-:Y:S07]  /*7ce0*/  HMMA.16816.F32.BF16 R28, R88.reuse, R96, R28 ;  /* 0x00000060581c723c */ /* 0x048fee000004181c */
[----:B------:R-:W3:Y:S01]  /*7cf0*/  MUFU.TANH R163, R163 ;  /* 0x000000a300a37308 */ /* 0x000ee20000002400 */
[----:B------:R-:W-:Y:S09]  /*7d00*/  HMMA.16816.F32.BF16 R32, R88, R98, R32 ;  /* 0x000000625820723c */ /* 0x000ff20000041820 */
[----:B------:R-:W2:Y:S02]  /*7d10*/  MUFU.TANH R161, R161 ;  /* 0x000000a100a17308 */ /* 0x000ea40000002400 */
[----:B------:R-:W-:Y:S01]  /*7d20*/  FMUL.FTZ R137, R20, UR5 ;  /* 0x0000000514897c20 */ /* 0x000fe20008410000 */
[----:B-1----:R-:W-:Y:S01]  /*7d30*/  FMUL.FTZ R139, R21, UR5 ;  /* 0x00000005158b7c20 */ /* 0x002fe20008410000 */
        /* <DEDUP_REMOVED lines=40> */
[----:B--234-:R-:W-:Y:S05]  /*7fc0*/  @!P0 BRA `(.L_x_5197) ;  /* 0x0000000400408947 */ /* 0x01cfea0003800000 */
[----:B------:R-:W-:Y:S02]  /*7fd0*/  MOV R8, R126 ;  /* 0x0000007e00087202 */ /* 0x000fe40000000f00 */
[----:B------:R-:W-:Y:S01]  /*7fe0*/  MOV R7, R125 ;  /* 0x0000007d00077202 */ /* 0x000fe20000000f00 */
        /* <DEDUP_REMOVED lines=9> */
[----:B------:R-:W-:Y:S02]  /*8080*/  ISETP.GE.AND P2, PT, R11, RZ, PT ;  /* 0x000000ff0b00720c */ /* 0x000fe40003f46270 */
[-C--:B------:R-:W-:Y:S06]  /*8090*/  LOP3.LUT R11, RZ, R0.reuse, RZ, 0x33, !PT ;  /* 0x00000000ff0b7212 */ /* 0x080fec00078e33ff */
        /* <DEDUP_REMOVED lines=25> */
[----:B------:R-:W2:Y:S07]  /*8230*/  LDC.64 R6, c[0x0][0x248] ;  /* 0x00009200ff067b82 */ /* 0x000eae0000000a00 */
        /* <DEDUP_REMOVED lines=14> */
[----:B------:R-:W3:Y:S03]  /*8320*/  LDG.E R9, desc[UR10][R14.64] ;  /* 0x0000000a0e097981 */ /* 0x000ee6000c1e1900 */
        /* <DEDUP_REMOVED lines=11> */
.L_x_5198:
[----:B------:R-:W2:Y:S01]  /*83e0*/  LDC.64 R4, c[0x0][0x248] ;  /* 0x00009200ff047b82 */ /* 0x000ea20000000a00 */
        /* <DEDUP_REMOVED lines=8> */
[C---:B--2---:R-:W-:Y:S04]  /*8470*/  LEA R6, P0, R4.reuse, R132, 0x6 ;  /* 0x0000008404067211 */ /* 0x044fe800078030ff */
[----:B------:R-:W-:Y:S05]  /*8480*/  LEA.HI.X R7, R4, R133, R5, 0x6, P0 ;  /* 0x0000008504077211 */ /* 0x000fea00000f3405 */
[----:B------:R3:W-:Y:S04]  /*8490*/  LDGSTS.E.BYPASS.LTC128B.128 [R116+0x3800], desc[UR10][R6.64] ;  /* 0x0380000006747fae */ /* 0x0007e8000b901d4a */
[----:B------:R3:W-:Y:S04]  /*84a0*/  LDGSTS.E.BYPASS.LTC128B.128 [R116+0x4800], desc[UR10][R6.64+0x40] ;  /* 0x0480004006747fae */ /* 0x0007e8000b901d4a */
[----:B------:R3:W-:Y:S04]  /*84b0*/  LDGSTS.E.BYPASS.LTC128B.128 [R116+0x5800], desc[UR10][R6.64+0x80] ;  /* 0x0580008006747fae */ /* 0x0007e8000b901d4a */
[----:B------:R-:W0:Y:S02]  /*84c0*/  LDGDEPBAR ;  /* 0x00000000000079af */ /* 0x000e240000000000 */
.L_x_5197:
[----:B------:R-:W-:Y:S01]  /*84d0*/  FMNMX.FTZ R0, R159, R85, !PT ;  /* 0x000000559f007209 */ /* 0x000fe20007810000 */
[----:B------:R-:W-:Y:S01]  /*84e0*/  LDSM.16.MT88.4 R20, [R87+0x6000] ;  /* 0x006000005714783b */ /* 0x000fe20000004200 */
[----:B---3--:R-:W-:Y:S02]  /*84f0*/  FMNMX.FTZ R7, R158, R3, !PT ;  /* 0x000000039e077209 */ /* 0x008fe40007810000 */
[----:B------:R-:W-:Y:S02]  /*8500*/  FMNMX.FTZ R0, R157, R0, !PT ;  /* 0x000000009d007209 */ /* 0x000fe40007810000 */
[----:B------:R-:W-:Y:S02]  /*8510*/  FMNMX.FTZ R7, R162, R7, !PT ;  /* 0x00000007a2077209 */ /* 0x000fe40007810000 */
[----:B------:R-:W-:Y:S01]  /*8520*/  FMNMX.FTZ R0, R163, R0, !PT ;  /* 0x00000000a3007209 */ /* 0x000fe20007810000 */
[----:B------:R-:W-:Y:S01]  /*8530*/  LDSM.16.MT88.4 R28, [R109+0x7000] ;  /* 0x007000006d1c783b */ /* 0x000fe20000004200 */
        /* <DEDUP_REMOVED lines=39> */
[----:B------:R-:W-:Y:S02]  /*87b0*/  FMUL.FTZ R103, R0, UR4 ;  /* 0x0000000400677c20 */ /* 0x000fe40008410000 */
        /* <DEDUP_REMOVED lines=49> */
[----:B------:R-:W2:Y:S01]  /*8ad0*/  LDSM.16.MT88.4 R60, [R87+0x7000] ;  /* 0x00700000573c783b */ /* 0x000ea20000004200 */
[C---:B------:R-:W-:Y:S01]  /*8ae0*/  FMUL.FTZ R32, R85.reuse, R52 ;  /* 0x0000003455207220 */ /* 0x040fe20000410000 */
[----:B------:R-:W-:Y:S01]  /*8af0*/  FMUL.FTZ R33, R85, R53 ;  /* 0x0000003555217220 */ /* 0x000fe20000410000 */
[C---:B------:R-:W-:Y:S01]  /*8b00*/  FMUL.FTZ R34, R3.reuse, R54 ;  /* 0x0000003603227220 */ /* 0x040fe20000410000 */
[----:B------:R-:W-:Y:S03]  /*8b10*/  FMUL.FTZ R35, R3, R55 ;  /* 0x0000003703237220 */ /* 0x000fe60000410000 */
[----:B------:R-:W3:Y:S01]  /*8b20*/  MUFU.EX2 R92, R92 ;  /* 0x0000005c005c7308 */ /* 0x000ee20000000800 */
[----:B-1----:R-:W-:Y:S01]  /*8b30*/  F2FP.BF16.F32.PACK_AB R80, R93, R104 ;  /* 0x000000685d50723e */ /* 0x002fe200000010ff */
[C---:B------:R-:W-:Y:S01]  /*8b40*/  FMUL.FTZ R36, R85.reuse, R36 ;  /* 0x0000002455247220 */ /* 0x040fe20000410000 */
[----:B------:R-:W1:Y:S01]  /*8b50*/  LDSM.16.MT88.4 R52, [R109+0x8000] ;  /* 0x008000006d34783b */ /* 0x000e620000004200 */
[----:B------:R-:W-:Y:S01]  /*8b60*/  FMUL.FTZ R37, R85, R37 ;  /* 0x0000002555257220 */ /* 0x000fe20000410000 */
        /* <DEDUP_REMOVED lines=24> */
[----:B------:R-:W-:Y:S01]  /*8cf0*/  FFMA.FTZ R106, R148, UR4, -R106 ;  /* 0x00000004946a7c23 */ /* 0x000fe2000801086a */
[----:B------:R-:W-:Y:S01]  /*8d00*/  LDSM.16.MT88.4 R68, [R87+0x6c00] ;  /* 0x006c00005744783b */ /* 0x000fe20000004200 */
[--C-:B------:R-:W-:Y:S03]  /*8d10*/  FFMA.FTZ R135, R143, UR4, -R103.reuse ;  /* 0x000000048f877c23 */ /* 0x100fe60008010867 */
[----:B------:R-:W5:Y:S01]  /*8d20*/  MUFU.EX2 R88, R88 ;  /* 0x0000005800587308 */ /* 0x000f620000000800 */
[----:B----4-:R-:W-:Y:S01]  /*8d30*/  F2FP.BF16.F32.PACK_AB R82, R89, R90 ;  /* 0x0000005a5952723e */ /* 0x010fe200000010ff */
[----:B------:R-:W-:Y:S01]  /*8d40*/  FFMA.FTZ R144, R144, UR4, -R103 ;  /* 0x0000000490907c23 */ /* 0x000fe20008010867 */
[----:B------:R-:W-:Y:S01]  /*8d50*/  FFMA.FTZ R94, R3, R134, R94 ;  /* 0x00000086035e7223 */ /* 0x000fe2000001005e */
[----:B------:R-:W-:Y:S01]  /*8d60*/  FFMA.FTZ R104, R85, R136, R104 ;  /* 0x0000008855687223 */ /* 0x000fe20000010068 */
[----:B------:R-:W-:Y:S02]  /*8d70*/  ISETP.GT.AND P0, PT, R115, 0x1, PT ;  /* 0x000000017300780c */ /* 0x000fe40003f04270 */
[----:B------:R-:W-:Y:S03]  /*8d80*/  FADD.FTZ R94, R92, R94 ;  /* 0x0000005e5c5e7221 */ /* 0x000fe60000010000 */
[----:B------:R-:W-:Y:S01]  /*8d90*/  MUFU.EX2 R98, R98 ;  /* 0x0000006200627308 */ /* 0x000fe20000000800 */
[----:B------:R-:W-:Y:S01]  /*8da0*/  FADD.FTZ R93, R93, R104 ;  /* 0x000000685d5d7221 */ /* 0x000fe20000010000 */
[----:B---3--:R-:W-:Y:S03]  /*8db0*/  FADD.FTZ R143, R91, R94 ;  /* 0x0000005e5b8f7221 */ /* 0x008fe60000010000 */
[----:B------:R-:W-:Y:S05]  /*8dc0*/  FADD.FTZ R90, R90, R93 ;  /* 0x0000005d5a5a7221 */ /* 0x000fea0000010000 */
[----:B------:R-:W3:Y:S01]  /*8dd0*/  MUFU.EX2 R95, R95 ;  /* 0x0000005f005f7308 */ /* 0x000ee20000000800 */
[C---:B-----5:R-:W-:Y:S01]  /*8de0*/  F2FP.BF16.F32.PACK_AB R83, R88.reuse, R91 ;  /* 0x0000005b5853723e */ /* 0x060fe200000010ff */
[----:B------:R-:W-:Y:S01]  /*8df0*/  FADD.FTZ R93, R89, R90 ;  /* 0x0000005a595d7221 */ /* 0x000fe20000010000 */
[----:B------:R-:W-:Y:S05]  /*8e00*/  FADD.FTZ R143, R88, R143 ;  /* 0x0000008f588f7221 */ /* 0x000fea0000010000 */
        /* <DEDUP_REMOVED lines=18> */
[----:B------:R-:W-:Y:S03]  /*8f30*/  FFMA.FTZ R103, R84, UR4, -R103 ;  /* 0x0000000454677c23 */ /* 0x000fe60008010867 */
        /* <DEDUP_REMOVED lines=8> */
[----:B------:R-:W-:Y:S01]  /*8fc0*/  LDSM.16.MT88.4 R56, [R109+0x6400] ;  /* 0x006400006d38783b */ /* 0x000fe20000004200 */
[----:B------:R-:W-:Y:S01]  /*8fd0*/  MOV R85, R2 ;  /* 0x0000000200557202 */ /* 0x000fe20000000f00 */
        /* <DEDUP_REMOVED lines=20> */
[C---:B----4-:R-:W-:Y:S01]  /*9120*/  F2FP.BF16.F32.PACK_AB R53, R97.reuse, R96 ;  /* 0x000000606135723e */ /* 0x050fe200000010ff */
[----:B------:R-:W-:Y:S01]  /*9130*/  FADD.FTZ R96, R96, R143 ;  /* 0x0000008f60607221 */ /* 0x000fe20000010000 */
[----:B--2---:R-:W-:Y:S04]  /*9140*/  F2FP.BF16.F32.PACK_AB R54, R102, R99 ;  /* 0x000000636636723e */ /* 0x004fe800000010ff */
[----:B------:R-:W2:Y:S01]  /*9150*/  MUFU.EX2 R84, R144 ;  /* 0x0000009000547308 */ /* 0x000ea20000000800 */
[----:B-----5:R-:W-:Y:S01]  /*9160*/  F2FP.BF16.F32.PACK_AB R55, R100, R101 ;  /* 0x000000656437723e */ /* 0x020fe200000010ff */
[----:B------:R-:W-:Y:S01]  /*9170*/  FADD.FTZ R96, R97, R96 ;  /* 0x0000006061607221 */ /* 0x000fe20000010000 */
[----:B-1----:R-:W-:Y:S01]  /*9180*/  F2FP.BF16.F32.PACK_AB R88, R86, R139 ;  /* 0x0000008b5658723e */ /* 0x002fe200000010ff */
[----:B------:R-:W-:Y:S04]  /*9190*/  FADD.FTZ R98, R95, R98 ;  /* 0x000000625f627221 */ /* 0x000fe80000010000 */
        /* <DEDUP_REMOVED lines=31> */
[C---:B------:R-:W-:Y:S02]  /*9390*/  F2FP.BF16.F32.PACK_AB R54, R142.reuse, R137 ;  /* 0x000000898e36723e */ /* 0x040fe400000010ff */
[----:B------:R-:W-:Y:S01]  /*93a0*/  F2FP.BF16.F32.PACK_AB R55, R131, R152 ;  /* 0x000000988337723e */ /* 0x000fe200000010ff */
[----:B------:R-:W-:Y:S04]  /*93b0*/  FADD.FTZ R137, R137, R150 ;  /* 0x0000009689897221 */ /* 0x000fe80000010000 */
[----:B------:R-:W-:Y:S04]  /*93c0*/  FADD.FTZ R142, R142, R137 ;  /* 0x000000898e8e7221 */ /* 0x000fe80000010000 */
[----:B------:R-:W-:Y:S04]  /*93d0*/  FADD.FTZ R139, R139, R142 ;  /* 0x0000008e8b8b7221 */ /* 0x000fe80000010000 */
[----:B------:R-:W-:Y:S04]  /*93e0*/  FADD.FTZ R86, R86, R139 ;  /* 0x0000008b56567221 */ /* 0x000fe80000010000 */
[----:B------:R-:W-:Y:S04]  /*93f0*/  FADD.FTZ R141, R141, R86 ;  /* 0x000000568d8d7221 */ /* 0x000fe80000010000 */
        /* <DEDUP_REMOVED lines=42> */
[----:B------:R-:W-:Y:S05]  /*96a0*/  IADD3 R3, R115, -0x1, RZ ;  /* 0xffffffff73037810 */ /* 0x000fea0007ffe0ff */
[----:B------:R-:W-:Y:S01]  /*96b0*/  MOV R115, R3 ;  /* 0x0000000300737202 */ /* 0x000fe20000000f00 */
[----:B------:R-:W-:Y:S01]  /*96c0*/  FADD.FTZ R134, R134, R5 ;  /* 0x0000000586867221 */ /* 0x000fe20000010000 */
[----:B------:R-:W-:Y:S01]  /*96d0*/  MOV R3, R0 ;  /* 0x0000000000037202 */ /* 0x000fe20000000f00 */
[----:B------:R-:W-:Y:S10]  /*96e0*/  @P0 BRA `(.L_x_5199) ;  /* 0xffffffd800b00947 */ /* 0x000ff4000383ffff */
.L_x_5195:
[----:B------:R-:W1:Y:S01]  /*96f0*/  SHFL.BFLY PT, R3, R136, 0x2, 0x1f ;  /* 0x0c401f0088037f89 */ /* 0x000e6200000e0000 */
[----:B------:R-:W-:Y:S01]  /*9700*/  MOV R6, 0x3f800000 ;  /* 0x3f80000000067802 */ /* 0x000fe20000000f00 */
[----:B------:R-:W2:Y:S01]  /*9710*/  S2UR UR4, SR_CgaCtaId ;  /* 0x00000000000479c3 */ /* 0x000ea20000008800 */
[----:B------:R-:W-:Y:S01]  /*9720*/  MOV R7, 0x3f800000 ;  /* 0x3f80000000077802 */ /* 0x000fe20000000f00 */
[----:B------:R-:W3:Y:S01]  /*9730*/  SHFL.BFLY PT, R9, R134, 0x2, 0x1f ;  /* 0x0c401f0086097f89 */ /* 0x000ee200000e0000 */
[----:B------:R-:W-:Y:S01]  /*9740*/  UMOV UR5, 0x400 ;  /* 0x0000040000057882 */ /* 0x000fe20000000000 */
        /* <DEDUP_REMOVED lines=12> */
[----:B------:R-:W4:Y:S08]  /*9810*/  @P2 MUFU.RCP R7, R4 ;  /* 0x0000000400072308 */ /* 0x000f300000001000 */
[----:B------:R-:W-:Y:S01]  /*9820*/  @P2 MUFU.LG2 R4, R4 ;  /* 0x0000000400042308 */ /* 0x000fe20000000c00 */
        /* <DEDUP_REMOVED lines=92> */
[----:B------:R-:W2:Y:S01]  /*9df0*/  @P0 LDC.64 R12, c[0x0][0x298] ;  /* 0x0000a600ff0c0b82 */ /* 0x000ea20000000a00 */
        /* <DEDUP_REMOVED lines=18> */
[----:B--2---:R-:W-:Y:S01]  /*9f20*/  @P0 IMAD.WIDE.U32 R22, R114, R12, RZ ;  /* 0x0000000c72160225 */ /* 0x004fe200078e00ff */
        /* <DEDUP_REMOVED lines=29> */
[----:B--2---:R-:W-:Y:S01]  /*a100*/  @P2 FMUL.FTZ R17, R4, 0.69314718246459960938 ;  /* 0x3f31721804112820 */ /* 0x004fe20000410000 */
[----:B------:R-:W-:Y:S01]  /*a110*/  @P0 MOV R4, R22 ;  /* 0x0000001600040202 */ /* 0x000fe20000000f00 */
[----:B----4-:R-:W-:Y:S01]  /*a120*/  IMAD.MOV.U32 R9, RZ, RZ, 0x7f800000 ;  /* 0x7f800000ff097424 */ /* 0x010fe200078e00ff */
[----:B---3--:R-:W-:Y:S06]  /*a130*/  @P0 BRA `(.L_x_5200) ;  /* 0x0000000000200947 */ /* 0x008fec0003800000 */
        /* <DEDUP_REMOVED lines=8> */
.L_x_5200:
        /* <DEDUP_REMOVED lines=10> */
.L_x_5201:
[----:B------:R-:W1:Y:S01]  /*a260*/  S2R R5, SR_CTAID.Z ;  /* 0x0000000000057919 */ /* 0x000e620000002700 */
[----:B------:R-:W1:Y:S01]  /*a270*/  LDC R0, c[0x0][0x270] ;  /* 0x00009c00ff007b82 */ /* 0x000e620000000800 */
[----:B------:R-:W1:Y:S07]  /*a280*/  S2R R2, SR_CTAID.Y ;  /* 0x0000000000027919 */ /* 0x000e6e0000002600 */
[----:B------:R-:W2:Y:S01]  /*a290*/  LDC R114, c[0x0][0x2c4] ;  /* 0x0000b100ff727b82 */ /* 0x000ea20000000800 */
[----:B-1----:R-:W-:-:S04]  /*a2a0*/  IMAD R13, R2, R0, R5 ;  /* 0x00000000020d7224 */ /* 0x002fc800078e0205 */
[----:B--2---:R-:W-:-:S07]  /*a2b0*/  IMAD R114, R13, R114, RZ ;  /* 0x000000720d727224 */ /* 0x004fce00078e02ff */
.L_x_5202:
        /* <DEDUP_REMOVED lines=35> */
.L_x_5204:
[----:B------:R-:W-:Y:S05]  /*a4f0*/  BSYNC B0 ;  /* 0x0000000000007941 */ /* 0x000fea0003800000 */
.L_x_5203:
[----:B-1----:R-:W-:Y:S01]  /*a500*/  LEA.HI.SX32 R9, R8, 0x20, 0x1e ;  /* 0x0000002008097811 */ /* 0x002fe200078ff2ff */
[----:B------:R-:W-:Y:S01]  /*a510*/  ULDC.64 UR4, c[0x0][0x2a0] ;  /* 0x0000a80000047ab9 */ /* 0x000fe20000000a00 */
[----:B------:R-:W-:Y:S01]  /*a520*/  IADD3.X R21, R16, R17, R119, P0, !PT ;  /* 0x0000001110157210 */ /* 0x000fe200007fe477 */
[----:B------:R-:W-:Y:S01]  /*a530*/  BSSY B0, `(.L_x_5205) ;  /* 0x0000019000007945 */ /* 0x000fe20003800000 */
[----:B------:R-:W-:Y:S02]  /*a540*/  SHF.R.S32.HI R0, RZ, 0x2, R19 ;  /* 0x00000002ff007819 */ /* 0x000fe40000011413 */
[----:B------:R-:W-:Y:S01]  /*a550*/  ISETP.GE.AND P1, PT, R9, R2, PT ;  /* 0x000000020900720c */ /* 0x000fe20003f26270 */
[----:B------:R-:W-:Y:S01]  /*a560*/  IMAD.WIDE.U32 R24, R5, UR4, R20 ;  /* 0x0000000405187c25 */ /* 0x000fe2000f8e0014 */
[----:B------:R1:W2:Y:S01]  /*a570*/  LDS.128 R16, [R116+0x1000] ;  /* 0x0010000074107984 */ /* 0x0002a20000000c00 */
[----:B------:R-:W-:Y:S02]  /*a580*/  ISETP.GE.AND P0, PT, R0, R113, PT ;  /* 0x000000710000720c */ /* 0x000fe40003f06270 */
[----:B------:R-:W-:Y:S01]  /*a590*/  SHF.R.S32.HI R3, RZ, 0x1f, R5 ;  /* 0x0000001fff037819 */ /* 0x000fe20000011405 */
[----:B------:R1:W3:Y:S01]  /*a5a0*/  LDS.128 R20, [R116] ;  /* 0x0000000074147984 */ /* 0x0002e20000000c00 */
[----:B------:R-:W-:-:S03]  /*a5b0*/  SHF.R.S32.HI R0, RZ, 0x1f, R0 ;  /* 0x0000001fff007819 */ /* 0x000fc60000011400 */
        /* <DEDUP_REMOVED lines=16> */
.L_x_5206:
[----:B------:R-:W-:Y:S05]  /*a6c0*/  BSYNC B0 ;  /* 0x0000000000007941 */ /* 0x000fea0003800000 */
.L_x_5205:
[----:B---34-:R3:W4:Y:S04]  /*a6d0*/  LDS.128 R8, [R116+0x1800] ;  /* 0x0018000074087984 */ /* 0x0187280000000c00 */
[----:B--2---:R3:W2:Y:S01]  /*a6e0*/  LDS.128 R16, [R116+0x2800] ;  /* 0x0028000074107984 */ /* 0x0046a20000000c00 */
[----:B------:R-:W-:Y:S05]  /*a6f0*/  @P1 EXIT ;  /* 0x000000000000194d */ /* 0x000fea0003800000 */
[----:B------:R-:W-:Y:S01]  /*a700*/  IADD3 R7, P0, R7, 0x20, RZ ;  /* 0x0000002007077810 */ /* 0x000fe20007f1e0ff */
[----:B------:R-:W-:Y:S01]  /*a710*/  IMAD.MOV.U32 R2, RZ, RZ, R24 ;  /* 0x000000ffff027224 */ /* 0x000fe200078e0018 */
[----:B------:R-:W-:Y:S01]  /*a720*/  MOV R3, R5 ;  /* 0x0000000500037202 */ /* 0x000fe20000000f00 */
[----:B------:R-:W-:Y:S02]  /*a730*/  ULDC.64 UR4, c[0x0][0x280] ;  /* 0x0000a00000047ab9 */ /* 0x000fe40000000a00 */
[----:B------:R-:W-:Y:S02]  /*a740*/  IMAD.X R0, RZ, RZ, R0, P0 ;  /* 0x000000ffff007224 */ /* 0x000fe400000e0600 */
[----:B------:R-:W-:-:S04]  /*a750*/  IMAD.WIDE.U32 R2, R7, UR6, R2 ;  /* 0x0000000607027c25 */ /* 0x000fc8000f8e0002 */
[----:B------:R-:W-:Y:S01]  /*a760*/  IMAD R0, R0, UR6, RZ ;  /* 0x0000000600007c24 */ /* 0x000fe2000f8e02ff */
[----:B------:R-:W-:-:S03]  /*a770*/  LEA R4, P0, R2, UR4, 0x1 ;  /* 0x0000000402047c11 */ /* 0x000fc6000f8008ff */
[----:B------:R-:W-:-:S05]  /*a780*/  IMAD R0, R7, UR7, R0 ;  /* 0x0000000707007c24 */ /* 0x000fca000f8e0200 */
[----:B------:R-:W-:-:S04]  /*a790*/  IADD3 R0, R0, R3, RZ ;  /* 0x0000000300007210 */ /* 0x000fc80007ffe0ff */
[----:B------:R-:W-:-:S05]  /*a7a0*/  LEA.HI.X R5, R2, UR5, R0, 0x1, P0 ;  /* 0x0000000502057c11 */ /* 0x000fca00080f0c00 */
[----:B------:R-:W-:Y:S04]  /*a7b0*/  STG.E.128 desc[UR10][R4.64], R12 ;  /* 0x0000000c04007986 */ /* 0x000fe8000c101d0a */
[----:B----4-:R-:W-:Y:S04]  /*a7c0*/  STG.E.128 desc[UR10][R4.64+0x40], R8 ;  /* 0x0000400804007986 */ /* 0x010fe8000c101d0a */
[----:B--2---:R-:W-:Y:S01]  /*a7d0*/  STG.E.128 desc[UR10][R4.64+0x80], R16 ;  /* 0x0000801004007986 */ /* 0x004fe2000c101d0a */
[----:B------:R-:W-:Y:S05]  /*a7e0*/  EXIT ;  /* 0x000000000000794d */ /* 0x000fea0003800000 */
.L_x_5207:
        /* <DEDUP_REMOVED lines=9> */
.L_x_6499:


//--------------------- .text._ZN5flash24flash_fwd_splitkv_kernelI23Flash_fwd_kernel_traitsILi96ELi64ELi64ELi4ELb0ELb0EN7cutlass10bfloat16_tE19Flash_kernel_traitsILi96ELi64ELi64ELi4ES3_EELb1ELb0ELb1ELb0ELb0ELb0ELb0ELb0EEEvNS_16Flash_fwd_paramsE --------------------------
	.section	.text._ZN5flash24flash_fwd_splitkv_kernelI23Flash_fwd_kernel_traitsILi96ELi64ELi64ELi4ELb0ELb0EN7cutlass10bfloat16_tE19Flash_kernel_traitsILi96ELi64ELi64ELi4ES3_EELb1ELb0ELb1ELb0ELb0ELb0ELb0ELb0EEEvNS_16Flash_fwd_paramsE,"ax",@progbits
	.align	128
        .global         _ZN5flash24flash_fwd_splitkv_kernelI23Flash_fwd_kernel_traitsILi96ELi64ELi64ELi4ELb0ELb0EN7cutlass10bfloat16_tE19Flash_kernel_traitsILi96ELi64ELi64ELi4ES3_EELb1ELb0ELb1ELb0ELb0ELb0ELb0ELb0EEEvNS_16Flash_fwd_paramsE
        .type           _ZN5flash24flash_fwd_splitkv_kernelI23Flash_fwd_kernel_traitsILi96ELi64ELi64ELi4ELb0ELb0EN7cutlass10bfloat16_tE19Flash_kernel_traitsILi96ELi64ELi64ELi4ES3_EELb1ELb0ELb1ELb0ELb0ELb0ELb0ELb0EEEvNS_16Flash_fwd_paramsE,@function
        .size           _ZN5flash24flash_fwd_splitkv_kernelI23Flash_fwd_kernel_traitsILi96ELi64ELi64ELi4ELb0ELb0EN7cutlass10bfloat16_tE19Flash_kernel_traitsILi96ELi64ELi64ELi4ES3_EELb1ELb0ELb1ELb0ELb0ELb0ELb0ELb0EEEvNS_16Flash_fwd_paramsE,(.L_x_6500 - _ZN5flash24flash_fwd_splitkv_kernelI23Flash_fwd_kernel_traitsILi96ELi64ELi64ELi4ELb0ELb0EN7cutlass10bfloat16_tE19Flash_kernel_traitsILi96ELi64ELi64ELi4ES3_EELb1ELb0ELb1ELb0ELb0ELb0ELb0ELb0EEEvNS_16Flash_fwd_paramsE)
        .other          _ZN5flash24flash_fwd_splitkv_kernelI23Flash_fwd_kernel_traitsILi96ELi64ELi64ELi4ELb0ELb0EN7cutlass10bfloat16_tE19Flash_kernel_traitsILi96ELi64ELi64ELi4ES3_EELb1ELb0ELb1ELb0ELb0ELb0ELb0ELb0EEEvNS_16Flash_fwd_paramsE,@"STO_CUDA_ENTRY STV_DEFAULT"
_ZN5flash24flash_fwd_splitkv_kernelI23Flash_fwd_kernel_traitsILi96ELi64ELi64ELi4ELb0ELb0EN7cutlass10bfloat16_tE19Flash_kernel_traitsILi96ELi64ELi64ELi4ES3_EELb1ELb0ELb1ELb0ELb0ELb0ELb0ELb0EEEvNS_16Flash_fwd_paramsE:
.text._ZN5flash24flash_fwd_splitkv_kernelI23Flash_fwd_kernel_traitsILi96ELi64ELi64ELi4ELb0ELb0EN7cutlass10bfloat16_tE19Flash_kernel_traitsILi96ELi64ELi64ELi4ES3_EELb1ELb0ELb1ELb0ELb0ELb0ELb0ELb0EEEvNS_16Flash_fwd_paramsE:
        /* <DEDUP_REMOVED lines=38> */
.L_x_5208:
[----:B------:R-:W1:Y:S02]  /*0260*/  LDC R4, c[0x0][0x2c8] ;  /* 0x0000b200ff047b82 */ /* 0x000e640000000800 */
.L_x_5209:
[----:B------:R-:W4:Y:S02]  /*0270*/  LDC.64 R2, c[0x0][0x308] ;  /* 0x0000c200ff027b82 */ /* 0x000f240000000a00 */
[----:B----4-:R-:W-:-:S04]  /*0280*/  ISETP.NE.U32.AND P1, PT, R2, RZ, PT ;  /* 0x000000ff0200720c */ /* 0x010fc80003f25070 */
[----:B------:R-:W-:-:S13]  /*0290*/  ISETP.NE.AND.EX P1, PT, R3, RZ, PT, P1 ;  /* 0x000000ff0300720c */ /* 0x000fda0003f25310 */
[----:B------:R-:W4:Y:S01]  /*02a0*/  @P1 LDC.64 R2, c[0x0][0x308] ;  /* 0x0000c200ff021b82 */ /* 0x000f220000000a00 */
[----:B------:R-:W-:-:S07]  /*02b0*/  IMAD.SHL.U32 R83, R27, 0x40, RZ ;  /* 0x000000401b537824 */ /* 0x000fce00078e00ff */
[----:B------:R-:W1:Y:S01]  /*02c0*/  @!P1 LDC R5, c[0x0][0x2cc] ;  /* 0x0000b300ff059b82 */ /* 0x000e620000000800 */
[----:B----4-:R-:W-:-:S07]  /*02d0*/  @P1 IMAD.WIDE R8, R16, 0x4, R2 ;  /* 0x0000000410081825 */ /* 0x010fce00078e0202 */
[----:B------:R-:W4:Y:S01]  /*02e0*/  @!P1 LDC.64 R2, c[0x0][0x318] ;  /* 0x0000c600ff029b82 */ /* 0x000f220000000a00 */
[----:B------:R1:W5:Y:S01]  /*02f0*/  @P1 LDG.E R8, desc[UR10][R8.64] ;  /* 0x0000000a08081981 */ /* 0x000362000c1e1900 */
[----:B--2---:R-:W-:-:S13]  /*0300*/  ISETP.GT.AND P0, PT, R122, R83, PT ;  /* 0x000000537a00720c */ /* 0x004fda0003f04270 */
[----:B------:R-:W-:Y:S05]  /*0310*/  @!P0 EXIT ;  /* 0x000000000000894d */ /* 0x000fea0003800000 */
[----:B---3--:R-:W2:Y:S01]  /*0320*/  LDC R6, c[0x0][0x398] ;  /* 0x0000e600ff067b82 */ /* 0x008ea20000000800 */
[----:B----4-:R-:W-:Y:S01]  /*0330*/  @!P1 ISETP.NE.U32.AND P0, PT, R2, RZ, PT ;  /* 0x000000ff0200920c */ /* 0x010fe20003f05070 */
[----:B-----5:R-:W-:Y:S01]  /*0340*/  @P1 IMAD.IADD R77, R8, 0x1, -R11 ;  /* 0x00000001084d1824 */ /* 0x020fe200078e0a0b */
[----:B------:R-:W-:Y:S01]  /*0350*/  ULDC UR5, c[0x0][0x2c8] ;  /* 0x0000b20000057ab9 */ /* 0x000fe20000000800 */
[----:B------:R-:W3:Y:S01]  /*0360*/  S2R R78, SR_TID.X ;  /* 0x00000000004e7919 */ /* 0x000ee20000002100 */
[----:B------:R-:W-:Y:S01]  /*0370*/  @!P1 ISETP.NE.AND.EX P0, PT, R3, RZ, PT, P0 ;  /* 0x000000ff0300920c */ /* 0x000fe20003f05300 */
[----:B------:R-:W-:Y:S01]  /*0380*/  UIADD3 UR5, UR5, 0x3f, URZ ;  /* 0x0000003f05057890 */ /* 0x000fe2000fffe03f */
[----:B------:R-:W-:Y:S02]  /*0390*/  IADD3 R3, -R122, 0x7f, R83 ;  /* 0x0000007f7a037810 */ /* 0x000fe40007ffe153 */
[----:B-1----:R-:W-:Y:S01]  /*03a0*/  @!P1 SEL R5, R5, RZ, P0 ;  /* 0x000000ff05059207 */ /* 0x002fe20000000000 */
        /* <DEDUP_REMOVED lines=41> */
[----:B------:R-:W-:Y:S01]  /*0640*/  ULDC UR4, c[0x0][0x2c4] ;  /* 0x0000b10000047ab9 */ /* 0x000fe20000000800 */
[----:B------:R-:W-:Y:S01]  /*0650*/  ISETP.GE.AND P1, PT, R3, R122, PT ;  /* 0x0000007a0300720c */ /* 0x000fe20003f26270 */
[----:B------:R-:W-:Y:S01]  /*0660*/  IMAD.WIDE.U32 R14, R83, R4, R8 ;  /* 0x00000004530e7225 */ /* 0x000fe200078e0008 */
[----:B------:R-:W-:-:S03]  /*0670*/  SHF.R.S32.HI R7, RZ, 0x1f, R18 ;  /* 0x0000001fff077819 */ /* 0x000fc60000011412 */
[----:B------:R-:W-:Y:S01]  /*0680*/  IMAD R2, R83, R5, R2 ;  /* 0x0000000553027224 */ /* 0x000fe200078e0202 */
[----:B------:R-:W-:Y:S01]  /*0690*/  IADD3 R10, P0, R6, R14, RZ ;  /* 0x0000000e060a7210 */ /* 0x000fe20007f1e0ff */
[----:B------:R-:W-:Y:S01]  /*06a0*/  IMAD R16, R16, UR4, R83 ;  /* 0x0000000410107c24 */ /* 0x000fe2000f8e0253 */
[----:B------:R-:W-:Y:S01]  /*06b0*/  ULDC.64 UR4, c[0x0][0x2a0] ;  /* 0x0000a80000047ab9 */ /* 0x000fe20000000a00 */
[----:B------:R-:W-:Y:S01]  /*06c0*/  IADD3 R6, R8, 0x40, RZ ;  /* 0x0000004008067810 */ /* 0x000fe20007ffe0ff */
[----:B------:R-:W-:Y:S01]  /*06d0*/  IMAD R13, R7, UR4, RZ ;  /* 0x00000004070d7c24 */ /* 0x000fe2000f8e02ff */
[----:B------:R-:W-:Y:S02]  /*06e0*/  IADD3.X R11, R123, R15, R2, P0, !PT ;  /* 0x0000000f7b0b7210 */ /* 0x000fe400007fe402 */
[----:B------:R-:W-:Y:S01]  /*06f0*/  IADD3 R7, R3, 0x20, RZ ;  /* 0x0000002003077810 */ /* 0x000fe20007ffe0ff */
[----:B------:R-:W-:Y:S01]  /*0700*/  IMAD R13, R18, UR5, R13 ;  /* 0x00000005120d7c24 */ /* 0x000fe2000f8e020d */
[----:B------:R-:W-:Y:S01]  /*0710*/  IADD3 R0, P3, R16, R3, RZ ;  /* 0x0000000310007210 */ /* 0x000fe20007f7e0ff */
[----:B------:R-:W-:Y:S01]  /*0720*/  IMAD.WIDE.U32 R18, R18, UR4, R10 ;  /* 0x0000000412127c25 */ /* 0x000fe2000f8e000a */
[----:B------:R-:W-:-:S02]  /*0730*/  ISETP.GE.AND P0, PT, R7, R122, PT ;  /* 0x0000007a0700720c */ /* 0x000fc40003f06270 */
[----:B------:R-:W-:Y:S01]  /*0740*/  SHF.R.S32.HI R11, RZ, 0x1f, R3 ;  /* 0x0000001fff0b7819 */ /* 0x000fe20000011403 */
        /* <DEDUP_REMOVED lines=18> */
.L_x_5212:
[----:B------:R-:W-:Y:S05]  /*0870*/  BSYNC B0 ;  /* 0x0000000000007941 */ /* 0x000fea0003800000 */
.L_x_5211:
        /* <DEDUP_REMOVED lines=20> */
.L_x_5214:
[----:B------:R-:W-:Y:S05]  /*09c0*/  BSYNC B0 ;  /* 0x0000000000007941 */ /* 0x000fea0003800000 */
.L_x_5213:
        /* <DEDUP_REMOVED lines=11> */
.L_x_5210:
        /* <DEDUP_REMOVED lines=24> */
.L_x_5215:
[----:B------:R-:W-:Y:S05]  /*0c00*/  @!P6 BRA `(.L_x_5216) ;  /* 0x00000004003ce947 */ /* 0x000fea0003800000 */
[----:B------:R-:W1:Y:S01]  /*0c10*/  LDC R8, c[0x0][0x380] ;  /* 0x0000e000ff087b82 */ /* 0x000e620000000800 */
[----:B------:R-:W-:Y:S01]  /*0c20*/  LEA R25, R96, 0xffffffc0, 0x6 ;  /* 0xffffffc060197811 */ /* 0x000fe200078e30ff */
[----:B------:R-:W-:-:S06]  /*0c30*/  ULDC.64 UR4, c[0x0][0x230] ;  /* 0x00008c0000047ab9 */ /* 0x000fcc0000000a00 */
        /* <DEDUP_REMOVED lines=27> */
[----:B-1----:R-:W-:-:S04]  /*0df0*/  IABS R2, R7 ;  /* 0x0000000700027213 */ /* 0x002fc80000000000 */
[----:B------:R-:W1:Y:S08]  /*0e00*/  I2F.RP R5, R2 ;  /* 0x0000000200057306 */ /* 0x000e700000209400 */
[----:B-1---5:R-:W1:Y:S02]  /*0e10*/  MUFU.RCP R10, R5 ;  /* 0x00000005000a7308 */ /* 0x022e640000001000 */
        /* <DEDUP_REMOVED lines=8> */
[----:B---3--:R-:W-:-:S05]  /*0ea0*/  IMAD.HI.U32 R12, R11, R4, RZ ;  /* 0x000000040b0c7227 */ /* 0x008fca00078e00ff */
[----:B------:R-:W-:-:S05]  /*0eb0*/  IADD3 R3, -R12, RZ, RZ ;  /* 0x000000ff0c037210 */ /* 0x000fca0007ffe1ff */
[----:B------:R-:W-:Y:S02]  /*0ec0*/  IMAD R3, R2, R3, R4 ;  /* 0x0000000302037224 */ /* 0x000fe400078e0204 */
[----:B------:R-:W-:-:S03]  /*0ed0*/  IMAD.MOV R4, RZ, RZ, -R9 ;  /* 0x000000ffff047224 */ /* 0x000fc600078e0a09 */
[----:B------:R-:W-:Y:S01]  /*0ee0*/  ISETP.GT.U32.AND P1, PT, R2, R3, PT ;  /* 0x000000030200720c */ /* 0x000fe20003f24070 */
[----:B------:R-:W-:-:S05]  /*0ef0*/  IMAD R25, R8, R4, R25 ;  /* 0x0000000408197224 */ /* 0x000fca00078e0219 */
[----:B------:R-:W-:-:S07]  /*0f00*/  SHF.R.S32.HI R15, RZ, 0x1f, R25 ;  /* 0x0000001fff0f7819 */ /* 0x000fce0000011419 */
        /* <DEDUP_REMOVED lines=22> */
[----:B------:R-:W-:Y:S02]  /*1070*/  IMAD R4, R25, R93, R4 ;  /* 0x0000005d19047224 */ /* 0x000fe400078e0204 */
[----:B------:R-:W-:Y:S01]  /*1080*/  IMAD.MOV.U32 R10, RZ, RZ, R8 ;  /* 0x000000ffff0a7224 */ /* 0x000fe200078e0008 */
[----:B------:R-:W-:Y:S02]  /*1090*/  IADD3 R8, R29, R3, RZ ;  /* 0x000000031d087210 */ /* 0x000fe40007ffe0ff */
[----:B------:R-:W-:Y:S01]  /*10a0*/  IADD3 R11, R9, R4, RZ ;  /* 0x00000004090b7210 */ /* 0x000fe20007ffe0ff */
[----:B------:R-:W-:-:S04]  /*10b0*/  IMAD R9, R7, UR4, RZ ;  /* 0x0000000407097c24 */ /* 0x000fc8000f8e02ff */
[C---:B------:R-:W-:Y:S02]  /*10c0*/  IMAD R9, R12.reuse, UR5, R9 ;  /* 0x000000050c097c24 */ /* 0x040fe4000f8e0209 */
[----:B------:R-:W-:-:S05]  /*10d0*/  IMAD.WIDE.U32 R30, R12, UR4, R10 ;  /* 0x000000040c1e7c25 */ /* 0x000fca000f8e000a */
[----:B------:R-:W-:Y:S01]  /*10e0*/  IADD3 R0, R31, R9, RZ ;  /* 0x000000091f007210 */ /* 0x000fe20007ffe0ff */
[----:B------:R-:W-:Y:S06]  /*10f0*/  BRA `(.L_x_5217) ;  /* 0x0000000400347947 */ /* 0x000fec0003800000 */
.L_x_5216:
        /* <DEDUP_REMOVED lines=49> */
.L_x_5218:
        /* <DEDUP_REMOVED lines=28> */
.L_x_5217:
[----:B------:R-:W-:Y:S01]  /*15d0*/  ISETP.NE.AND P0, PT, R123, -0x1, PT ;  /* 0xffffffff7b00780c */ /* 0x000fe20003f05270 */
[----:B------:R-:W1:Y:S01]  /*15e0*/  S2UR UR8, SR_CgaCtaId ;  /* 0x00000000000879c3 */ /* 0x000e620000008800 */
[----:B------:R-:W-:Y:S01]  /*15f0*/  SHF.R.S32.HI R23, RZ, 0x1f, R78 ;  /* 0x0000001fff177819 */ /* 0x000fe2000001144e */
[----:B------:R-:W-:Y:S01]  /*1600*/  IMAD.IADD R14, R122, 0x1, -R83 ;  /* 0x000000017a0e7824 */ /* 0x000fe200078e0a53 */
[----:B------:R-:W-:Y:S01]  /*1610*/  ULDC.64 UR4, c[0x0][0x268] ;  /* 0x00009a0000047ab9 */ /* 0x000fe20000000a00 */
[----:B------:R-:W-:Y:S01]  /*1620*/  SHF.R.S32.HI R19, RZ, 0x1f, R18 ;  /* 0x0000001fff137819 */ /* 0x000fe20000011412 */
[----:B------:R-:W-:Y:S01]  /*1630*/  IMAD R7, R7, UR4, RZ ;  /* 0x0000000407077c24 */ /* 0x000fe2000f8e02ff */
[CC--:B------:R-:W-:Y:S01]  /*1640*/  LEA.HI R9, R23.reuse, R78.reuse, RZ, 0x2 ;  /* 0x0000004e17097211 */ /* 0x0c0fe200078f10ff */
[----:B------:R-:W-:Y:S01]  /*1650*/  ULDC.64 UR6, c[0x0][0x258] ;  /* 0x0000960000067ab9 */ /* 0x000fe20000000a00 */
[----:B------:R-:W-:Y:S01]  /*1660*/  LEA.HI R17, R23, R78, RZ, 0x3 ;  /* 0x0000004e17117211 */ /* 0x000fe200078f18ff */
[----:B------:R-:W-:Y:S01]  /*1670*/  UMOV UR9, 0x400 ;  /* 0x0000040000097882 */ /* 0x000fe20000000000 */
[C---:B------:R-:W-:Y:S01]  /*1680*/  LOP3.LUT R11, R9.reuse, 0xfffffffc, RZ, 0xc0, !PT ;  /* 0xfffffffc090b7812 */ /* 0x040fe200078ec0ff */
[----:B------:R-:W-:Y:S01]  /*1690*/  VIADD R120, R96, 0xffffffff ;  /* 0xffffffff60787836 */ /* 0x000fe20000000000 */
[----:B------:R-:W2:Y:S01]  /*16a0*/  @!P0 LDC.64 R2, c[0x0][0x228] ;  /* 0x00008a00ff028b82 */ /* 0x000ea20000000a00 */
[----:B------:R-:W-:Y:S01]  /*16b0*/  @!P0 SHF.R.S32.HI R13, RZ, 0x1f, R16 ;  /* 0x0000001fff0d8819 */ /* 0x000fe20000011410 */
[----:B------:R-:W-:Y:S01]  /*16c0*/  IMAD R7, R12, UR5, R7 ;  /* 0x000000050c077c24 */ /* 0x000fe2000f8e0207 */
[----:B------:R-:W-:Y:S01]  /*16d0*/  SHF.R.S32.HI R20, RZ, 0x2, R9 ;  /* 0x00000002ff147819 */ /* 0x000fe20000011409 */
[----:B------:R-:W-:Y:S01]  /*16e0*/  IMAD.IADD R124, R78, 0x1, -R11 ;  /* 0x000000014e7c7824 */ /* 0x000fe200078e0a0b */
[----:B-----5:R-:W-:Y:S01]  /*16f0*/  SHF.R.S32.HI R10, RZ, 0x3, R17 ;  /* 0x00000003ff0a7819 */ /* 0x020fe20000011411 */
[----:B------:R-:W-:Y:S01]  /*1700*/  BSSY B0, `(.L_x_5219) ;  /* 0x0000054000007945 */ /* 0x000fe20003800000 */
[----:B------:R-:W-:Y:S01]  /*1710*/  LEA.HI R9, R9, R20, RZ, 0x1 ;  /* 0x0000001409097211 */ /* 0x000fe200078f08ff */
[----:B------:R-:W3:Y:S01]  /*1720*/  @P0 LDC.64 R4, c[0x0][0x240] ;  /* 0x00009000ff040b82 */ /* 0x000ee20000000a00 */
[----:B------:R-:W-:Y:S01]  /*1730*/  SHF.L.U32 R124, R124, 0x3, RZ ;  /* 0x000000037c7c7819 */ /* 0x000fe200000006ff */
[----:B------:R-:W-:Y:S01]  /*1740*/  IMAD.SHL.U32 R121, R10, 0x40, RZ ;  /* 0x000000400a797824 */ /* 0x000fe200078e00ff */
[----:B------:R-:W-:Y:S01]  /*1750*/  LEA.HI R80, R23, R78, RZ, 0x5 ;  /* 0x0000004e17507211 */ /* 0x000fe200078f28ff */
[----:B------:R-:W-:Y:S01]  /*1760*/  VIADD R11, R20, 0x20 ;  /* 0x00000020140b7836 */ /* 0x000fe20000000000 */
[C---:B------:R-:W-:Y:S01]  /*1770*/  IADD3 R28, P1, R124.reuse, R28, RZ ;  /* 0x0000001c7c1c7210 */ /* 0x040fe20007f3e0ff */
[----:B------:R-:W-:Y:S01]  /*1780*/  VIADD R114, R124, 0x40 ;  /* 0x000000407c727836 */ /* 0x000fe20000000000 */
[----:B------:R-:W-:-:S02]  /*1790*/  LOP3.LUT R121, R121, 0xc0, RZ, 0xc0, !PT ;  /* 0x000000c079797812 */ /* 0x000fc400078ec0ff */
[-C--:B------:R-:W-:Y:S02]  /*17a0*/  ISETP.GE.AND P4, PT, R20, R14.reuse, PT ;  /* 0x0000000e1400720c */ /* 0x080fe40003f86270 */
[----:B------:R-:W-:Y:S02]  /*17b0*/  ISETP.GE.AND P2, PT, R11, R14, PT ;  /* 0x0000000e0b00720c */ /* 0x000fe40003f46270 */
[----:B------:R-:W-:Y:S02]  /*17c0*/  LOP3.LUT R14, R121, 0x18, R124, 0xf8, !PT ;  /* 0x00000018790e7812 */ /* 0x000fe400078ef87c */
[----:B------:R-:W-:Y:S01]  /*17d0*/  SHF.R.U32.HI R121, RZ, 0x3, R121 ;  /* 0x00000003ff797819 */ /* 0x000fe20000011679 */
[-C--:B--2---:R-:W-:Y:S01]  /*17e0*/  @!P0 IMAD R13, R13, R2.reuse, RZ ;  /* 0x000000020d0d8224 */ /* 0x084fe200078e02ff */
[----:B------:R-:W-:Y:S01]  /*17f0*/  SHF.R.S32.HI R81, RZ, 0x5, R80 ;  /* 0x00000005ff517819 */ /* 0x000fe20000011450 */
[----:B------:R-:W-:Y:S01]  /*1800*/  @!P0 IMAD.WIDE.U32 R34, R16, R2, RZ ;  /* 0x0000000210228225 */ /* 0x000fe200078e00ff */
[----:B------:R-:W-:-:S02]  /*1810*/  LOP3.LUT R121, R14, R121, RZ, 0x3c, !PT ;  /* 0x000000790e797212 */ /* 0x000fc400078e3cff */
[----:B------:R-:W-:Y:S01]  /*1820*/  IADD3 R30, P3, R124, R30, RZ ;  /* 0x0000001e7c1e7210 */ /* 0x000fe20007f7e0ff */
[----:B------:R-:W-:Y:S01]  /*1830*/  @!P0 IMAD R3, R16, R3, R13 ;  /* 0x0000000310038224 */ /* 0x000fe200078e020d */
[----:B------:R-:W-:Y:S01]  /*1840*/  SHF.R.S32.HI R21, RZ, 0x1f, R20 ;  /* 0x0000001fff157819 */ /* 0x000fe20000011414 */
[----:B---3--:R-:W-:Y:S01]  /*1850*/  @P0 IMAD.WIDE.U32 R32, R123, R4, RZ ;  /* 0x000000047b200225 */ /* 0x008fe200078e00ff */
[----:B------:R-:W-:-:S03]  /*1860*/  IADD3 R115, R124, 0x20, RZ ;  /* 0x000000207c737810 */ /* 0x000fc60007ffe0ff */
[----:B------:R-:W-:Y:S01]  /*1870*/  @P0 IMAD R2, R123, R5, R33 ;  /* 0x000000057b020224 */ /* 0x000fe200078e0221 */
[----:B------:R-:W-:Y:S01]  /*1880*/  LOP3.LUT R5, R9, 0x7fffffe, RZ, 0xc0, !PT ;  /* 0x07fffffe09057812 */ /* 0x000fe200078ec0ff */
[----:B------:R-:W-:Y:S01]  /*1890*/  @!P0 IMAD.IADD R2, R35, 0x1, R3 ;  /* 0x0000000123028824 */ /* 0x000fe200078e0203 */
[----:B------:R-:W-:Y:S01]  /*18a0*/  SHF.R.S32.HI R3, RZ, 0x1f, R124 ;  /* 0x0000001fff037819 */ /* 0x000fe2000001147c */
[----:B------:R-:W-:Y:S02]  /*18b0*/  @!P0 IMAD.MOV.U32 R32, RZ, RZ, R34 ;  /* 0x000000ffff208224 */ /* 0x000fe400078e0022 */
[----:B------:R-:W-:Y:S02]  /*18c0*/  IMAD.IADD R4, R20, 0x1, -R5 ;  /* 0x0000000114047824 */ /* 0x000fe400078e0a05 */
[----:B------:R-:W-:Y:S01]  /*18d0*/  IMAD.X R29, R3, 0x1, R8, P1 ;  /* 0x00000001031d7824 */ /* 0x000fe200008e0608 */
[----:B------:R-:W-:Y:S01]  /*18e0*/  IADD3 R32, P0, R124, R32, RZ ;  /* 0x000000207c207210 */ /* 0x000fe20007f1e0ff */
[----:B------:R-:W2:Y:S01]  /*18f0*/  LDC.64 R8, c[0x0][0x3c8] ;  /* 0x0000f200ff087b82 */ /* 0x000ea20000000a00 */
[----:B------:R-:W-:Y:S01]  /*1900*/  LEA R4, R81, R4, 0x3 ;  /* 0x0000000451047211 */ /* 0x000fe200078e18ff */
[----:B------:R-:W-:Y:S01]  /*1910*/  IMAD R35, R19, UR6, RZ ;  /* 0x0000000613237c24 */ /* 0x000fe2000f8e02ff */
[----:B------:R-:W-:Y:S01]  /*1920*/  IADD3.X R33, R3, R2, RZ, P0, !PT ;  /* 0x0000000203217210 */ /* 0x000fe200007fe4ff */
[----:B------:R-:W-:Y:S01]  /*1930*/  IMAD.WIDE.U32 R12, R12, UR4, R28 ;  /* 0x000000040c0c7c25 */ /* 0x000fe2000f8e001c */
[----:B-1----:R-:W-:-:S03]  /*1940*/  ULEA UR4, UR8, UR9, 0x18 ;  /* 0x0000000908047291 */ /* 0x002fc6000f8ec03f */
[----:B------:R-:W-:Y:S02]  /*1950*/  IMAD.U32 R121, R4, 0x20, R121 ;  /* 0x0000002004797824 */ /* 0x000fe400078e0079 */
[----:B------:R-:W-:Y:S02]  /*1960*/  IMAD.X R31, R3, 0x1, R0, P3 ;  /* 0x00000001031f7824 */ /* 0x000fe400018e0600 */
[----:B------:R-:W-:Y:S01]  /*1970*/  IMAD.SHL.U32 R0, R120, 0x40, RZ ;  /* 0x0000004078007824 */ /* 0x000fe200078e00ff */
[----:B------:R-:W-:Y:S01]  /*1980*/  LEA R121, R121, UR4, 0x1 ;  /* 0x0000000479797c11 */ /* 0x000fe2000f8e08ff */
[C---:B------:R-:W-:Y:S02]  /*1990*/  IMAD R35, R18.reuse, UR7, R35 ;  /* 0x0000000712237c24 */ /* 0x040fe4000f8e0223 */
[----:B------:R-:W-:-:S04]  /*19a0*/  IMAD.WIDE.U32 R32, R18, UR6, R32 ;  /* 0x0000000612207c25 */ /* 0x000fc8000f8e0020 */
        /* <DEDUP_REMOVED lines=17> */
[----:B------:R-:W4:Y:S01]  /*1ac0*/  @!P4 LDC.64 R2, c[0x0][0x210] ;  /* 0x00008400ff02cb82 */ /* 0x000f220000000a00 */
[----:B------:R3:W-:Y:S01]  /*1ad0*/  @P5 STS.64 [R121+0x8], RZ ;  /* 0x000008ff79005388 */ /* 0x0007e20000000a00 */
[----:B-1----:R-:W-:-:S04]  /*1ae0*/  @!P5 LEA R4, P1, R36, R4, 0x1 ;  /* 0x000000042404d211 */ /* 0x002fc800078208ff */
[C---:B------:R-:W-:Y:S02]  /*1af0*/  @!P5 LEA.HI.X R5, R36.reuse, R5, R22, 0x1, P1 ;  /* 0x000000052405d211 */ /* 0x040fe400008f0c16 */
[----:B----4-:R-:W-:-:S03]  /*1b00*/  @!P4 LEA R2, P0, R36, R2, 0x1 ;  /* 0x000000022402c211 */ /* 0x010fc600078008ff */
        /* <DEDUP_REMOVED lines=19> */
.L_x_5220:
[----:B------:R-:W-:Y:S05]  /*1c40*/  BSYNC B0 ;  /* 0x0000000000007941 */ /* 0x000fea0003800000 */
.L_x_5219:
        /* <DEDUP_REMOVED lines=13> */
[----:B---3--:R-:W3:Y:S01]  /*1d20*/  @!P3 LDC.64 R4, c[0x0][0x210] ;  /* 0x00008400ff04bb82 */ /* 0x008ee20000000a00 */
[----:B------:R-:W-:Y:S01]  /*1d30*/  IMAD R27, R22, UR7, R27 ;  /* 0x00000007161b7c24 */ /* 0x000fe2000f8e021b */
[----:B------:R4:W-:Y:S06]  /*1d40*/  @P3 STS.128 [R121+0x800], RZ ;  /* 0x000800ff79003388 */ /* 0x0009ec0000000c00 */
[----:B-1----:R-:W1:Y:S01]  /*1d50*/  @!P2 LDC.64 R2, c[0x0][0x210] ;  /* 0x00008400ff02ab82 */ /* 0x002e620000000a00 */
[----:B---3--:R-:W-:Y:S01]  /*1d60*/  @!P3 LEA R26, P4, R28, R4, 0x1 ;  /* 0x000000041c1ab211 */ /* 0x008fe200078808ff */
        /* <DEDUP_REMOVED lines=22> */
.L_x_5222:
[----:B------:R-:W-:Y:S05]  /*1ed0*/  BSYNC B0 ;  /* 0x0000000000007941 */ /* 0x000fea0003800000 */
.L_x_5221:
[C---:B------:R-:W-:Y:S01]  /*1ee0*/  ISETP.GE.AND P0, PT, R20.reuse, R14, PT ;  /* 0x0000000e1400720c */ /* 0x040fe20003f06270 */
[-C--:B------:R-:W-:Y:S01]  /*1ef0*/  IMAD R98, R21, R92.reuse, RZ ;  /* 0x0000005c15627224 */ /* 0x080fe200078e02ff */
[----:B------:R-:W-:Y:S01]  /*1f00*/  BSSY B0, `(.L_x_5223) ;  /* 0x000002a000007945 */ /* 0x000fe20003800000 */
[C---:B------:R-:W-:Y:S01]  /*1f10*/  IMAD.WIDE.U32 R30, R20.reuse, R92, R30 ;  /* 0x0000005c141e7225 */ /* 0x040fe200078e001e */
[C---:B------:R-:W-:Y:S02]  /*1f20*/  IADD3 R86, P5, R20.reuse, R25, RZ ;  /* 0x0000001914567210 */ /* 0x040fe40007fbe0ff */
        /* <DEDUP_REMOVED lines=12> */
[----:B---3--:R-:W3:Y:S01]  /*1ff0*/  @!P3 LDC.64 R4, c[0x0][0x218] ;  /* 0x00008600ff04bb82 */ /* 0x008ee20000000a00 */
[----:B------:R2:W-:Y:S04]  /*2000*/  @P3 STS [R121+0x3000], RZ ;  /* 0x003000ff79003388 */ /* 0x0005e80000000800 */
[----:B------:R2:W-:Y:S03]  /*2010*/  @P3 STS [R121+0x3004], RZ ;  /* 0x003004ff79003388 */ /* 0x0005e60000000800 */
[----:B-1--4-:R-:W1:Y:S01]  /*2020*/  @!P2 LDC.64 R2, c[0x0][0x218] ;  /* 0x00008600ff02ab82 */ /* 0x012e620000000a00 */
[----:B------:R4:W-:Y:S01]  /*2030*/  @P3 STS.64 [R121+0x3008], RZ ;  /* 0x003008ff79003388 */ /* 0x0009e20000000a00 */
[----:B---3--:R-:W-:-:S04]  /*2040*/  @!P3 LEA R4, P1, R97, R4, 0x1 ;  /* 0x000000046104b211 */ /* 0x008fc800078208ff */
        /* <DEDUP_REMOVED lines=13> */
[----:B--2---:R-:W-:Y:S05]  /*2120*/  @P0 BRA `(.L_x_5224) ;  /* 0x00000000001c0947 */ /* 0x004fea0003800000 */
[----:B------:R-:W-:Y:S02]  /*2130*/  ULDC.64 UR6, c[0x0][0x218] ;  /* 0x0000860000067ab9 */ /* 0x000fe40000000a00 */
[----:B----4-:R-:W-:-:S04]  /*2140*/  LEA R2, P0, R97, UR6, 0x1 ;  /* 0x0000000661027c11 */ /* 0x010fc8000f8008ff */
[----:B------:R-:W-:-:S05]  /*2150*/  LEA.HI.X R3, R97, UR7, R98, 0x1, P0 ;  /* 0x0000000761037c11 */ /* 0x000fca00080f0c62 */
[----:B------:R-:W-:Y:S01]  /*2160*/  @!PT LDS RZ, [RZ] ;  /* 0x00000000fffff984 */ /* 0x000fe20000000800 */
[----:B------:R-:W-:Y:S01]  /*2170*/  @!PT LDS RZ, [RZ] ;  /* 0x00000000fffff984 */ /* 0x000fe20000000800 */
[----:B------:R-:W-:Y:S01]  /*2180*/  @!PT LDS RZ, [RZ] ;  /* 0x00000000fffff984 */ /* 0x000fe20000000800 */
[----:B------:R1:W-:Y:S04]  /*2190*/  LDGSTS.E.BYPASS.LTC128B.128 [R121+0x5000], desc[UR10][R2.64+0x80] ;  /* 0x0500008002797fae */ /* 0x0003e8000b901d4a */
.L_x_5224:
[----:B------:R-:W-:Y:S05]  /*21a0*/  BSYNC B0 ;  /* 0x0000000000007941 */ /* 0x000fea0003800000 */
.L_x_5223:
        /* <DEDUP_REMOVED lines=8> */
[----:B---34-:R-:W3:Y:S01]  /*2230*/  @!P3 LDC.64 R4, c[0x0][0x218] ;  /* 0x00008600ff04bb82 */ /* 0x018ee20000000a00 */
[----:B------:R4:W-:Y:S07]  /*2240*/  @P3 STS.128 [R121+0x3800], RZ ;  /* 0x003800ff79003388 */ /* 0x0009ee0000000c00 */
[----:B-1----:R-:W1:Y:S01]  /*2250*/  @!P2 LDC.64 R2, c[0x0][0x218] ;  /* 0x00008600ff02ab82 */ /* 0x002e620000000a00 */
        /* <DEDUP_REMOVED lines=22> */
.L_x_5226:
[----:B------:R-:W-:Y:S05]  /*23c0*/  BSYNC B0 ;  /* 0x0000000000007941 */ /* 0x000fea0003800000 */
.L_x_5225:
[----:B------:R-:W0:Y:S01]  /*23d0*/  LDGDEPBAR ;  /* 0x00000000000079af */ /* 0x000e220000000000 */
[----:B-1-34-:R-:W-:Y:S01]  /*23e0*/  SHF.R.S32.HI R2, RZ, 0x1f, R16 ;  /* 0x0000001fff027819 */ /* 0x01afe20000011410 */
[----:B------:R-:W-:Y:S01]  /*23f0*/  ULDC.64 UR6, c[0x0][0x3d0] ;  /* 0x0000f40000067ab9 */ /* 0x000fe20000000a00 */
[----:B------:R-:W-:Y:S01]  /*2400*/  SHF.R.S32.HI R4, RZ, 0x4, R23 ;  /* 0x00000004ff047819 */ /* 0x000fe20000011417 */
[----:B------:R-:W-:Y:S01]  /*2410*/  IMAD.WIDE.U32 R18, R16, UR6, R18 ;  /* 0x0000000610127c25 */ /* 0x000fe2000f8e0012 */
[----:B------:R-:W-:Y:S01]  /*2420*/  ISETP.GE.AND P1, PT, R20, R14, PT ;  /* 0x0000000e1400720c */ /* 0x000fe20003f26270 */
[----:B------:R-:W1:Y:S01]  /*2430*/  LDC.64 R94, c[0x0][0x250] ;  /* 0x00009400ff5e7b82 */ /* 0x000e620000000a00 */
[C---:B------:R-:W-:Y:S01]  /*2440*/  LOP3.LUT R79, R23.reuse, 0xfffffff0, RZ, 0xc0, !PT ;  /* 0xfffffff0174f7812 */ /* 0x040fe200078ec0ff */
[----:B------:R-:W-:Y:S01]  /*2450*/  IMAD R3, R2, UR6, RZ ;  /* 0x0000000602037c24 */ /* 0x000fe2000f8e02ff */
[----:B------:R-:W-:Y:S01]  /*2460*/  LEA.HI R5, R23, R4, RZ, 0x1 ;  /* 0x0000000417057211 */ /* 0x000fe200078f08ff */
[----:B------:R-:W-:Y:S01]  /*2470*/  IMAD.X R15, R21, 0x1, R15, P5 ;  /* 0x00000001150f7824 */ /* 0x000fe200028e060f */
[----:B--2---:R-:W-:Y:S01]  /*2480*/  LEA R20, P2, R18, R8, 0x2 ;  /* 0x0000000812147211 */ /* 0x004fe200078410ff */
[----:B------:R-:W-:Y:S01]  /*2490*/  IMAD R16, R16, UR7, R3 ;  /* 0x0000000710107c24 */ /* 0x000fe2000f8e0203 */
[----:B------:R-:W-:Y:S01]  /*24a0*/  LOP3.LUT R3, R17, 0xfffffff8, RZ, 0xc0, !PT ;  /* 0xfffffff811037812 */ /* 0x000fe200078ec0ff */
[C---:B------:R-:W-:Y:S01]  /*24b0*/  IMAD.IADD R79, R78.reuse, 0x1, -R79 ;  /* 0x000000014e4f7824 */ /* 0x040fe200078e0a4f */
[----:B------:R-:W-:Y:S01]  /*24c0*/  LOP3.LUT R5, R5, 0xfffffffe, RZ, 0xc0, !PT ;  /* 0xfffffffe05057812 */ /* 0x000fe200078ec0ff */
[----:B------:R-:W-:Y:S01]  /*24d0*/  IMAD.IADD R16, R19, 0x1, R16 ;  /* 0x0000000113107824 */ /* 0x000fe200078e0210 */
[----:B------:R-:W-:Y:S01]  /*24e0*/  ISETP.GE.AND P0, PT, R11, R14, PT ;  /* 0x0000000e0b00720c */ /* 0x000fe20003f06270 */
[----:B------:R-:W-:Y:S01]  /*24f0*/  IMAD.IADD R3, R78, 0x1, -R3 ;  /* 0x000000014e037824 */ /* 0x000fe200078e0a03 */
[----:B------:R-:W-:Y:S01]  /*2500*/  ULDC.64 UR6, c[0x0][0x220] ;  /* 0x0000880000067ab9 */ /* 0x000fe20000000a00 */
[----:B------:R-:W-:Y:S01]  /*2510*/  IMAD.IADD R5, R4, 0x1, -R5 ;  /* 0x0000000104057824 */ /* 0x000fe200078e0a05 */
[----:B------:R-:W-:Y:S01]  /*2520*/  LEA.HI.X R21, R18, R9, R16, 0x2, P2 ;  /* 0x0000000912157211 */ /* 0x000fe200010f1410 */
[----:B------:R-:W-:Y:S01]  /*2530*/  IMAD.IADD R13, R13, 0x1, R7 ;  /* 0x000000010d0d7824 */ /* 0x000fe200078e0207 */
[----:B------:R-:W-:Y:S01]  /*2540*/  LEA.HI R14, R3, R3, RZ, 0x1 ;  /* 0x00000003030e7211 */ /* 0x000fe200078f08ff */
[----:B------:R-:W-:-:S04]  /*2550*/  DEPBAR.LE SB0, 0x0 ;  /* 0x000080000000791a */ /* 0x000fc80000000000 */
[----:B------:R-:W-:Y:S01]  /*2560*/  LEA.HI R18, R79, R79, RZ, 0x1 ;  /* 0x0000004f4f127211 */ /* 0x000fe200078f08ff */
[----:B------:R2:W5:Y:S01]  /*2570*/  LDG.E R2, desc[UR10][R20.64] ;  /* 0x0000000a14027981 */ /* 0x000562000c1e1900 */
[----:B------:R-:W-:Y:S01]  /*2580*/  SHF.R.S32.HI R4, RZ, 0x1, R14 ;  /* 0x00000001ff047819 */ /* 0x000fe2000001140e */
[----:B------:R-:W-:Y:S01]  /*2590*/  IMAD.SHL.U32 R9, R10, 0x8, RZ ;  /* 0x000000080a097824 */ /* 0x000fe200078e00ff */
[--C-:B------:R-:W-:Y:S01]  /*25a0*/  SHF.R.S32.HI R16, RZ, 0x1, R18.reuse ;  /* 0x00000001ff107819 */ /* 0x100fe20000011412 */
[----:B------:R-:W-:Y:S01]  /*25b0*/  BAR.SYNC.DEFER_BLOCKING 0x0 ;  /* 0x0000000000007b1d */ /* 0x000fe20000010000 */
[----:B------:R-:W-:Y:S01]  /*25c0*/  SHF.R.S32.HI R11, RZ, 0x1f, R18 ;  /* 0x0000001fff0b7819 */ /* 0x000fe20000011412 */
[----:B------:R-:W-:Y:S01]  /*25d0*/  IMAD.SHL.U32 R8, R4, 0x40, RZ ;  /* 0x0000004004087824 */ /* 0x000fe200078e00ff */
[----:B------:R-:W-:Y:S01]  /*25e0*/  LOP3.LUT R14, R14, 0x7fffffe, RZ, 0xc0, !PT ;  /* 0x07fffffe0e0e7812 */ /* 0x000fe200078ec0ff */
[----:B-1----:R-:W-:Y:S01]  /*25f0*/  IMAD R15, R15, R94, RZ ;  /* 0x0000005e0f0f7224 */ /* 0x002fe200078e02ff */
[----:B------:R-:W-:Y:S01]  /*2600*/  LEA.HI R11, R11, R16, RZ, 0x2 ;  /* 0x000000100b0b7211 */ /* 0x000fe200078f10ff */
[----:B------:R-:W-:Y:S01]  /*2610*/  ULDC UR5, c[0x0][0x2e8] ;  /* 0x0000ba0000057ab9 */ /* 0x000fe20000000800 */
[----:B------:R-:W-:Y:S01]  /*2620*/  LOP3.LUT R8, R8, 0xc0, RZ, 0xc0, !PT ;  /* 0x000000c008087812 */ /* 0x000fe200078ec0ff */
[----:B------:R-:W-:Y:S01]  /*2630*/  IMAD.IADD R14, R3, 0x1, -R14 ;  /* 0x00000001030e7824 */ /* 0x000fe200078e0a0e */
[----:B------:R-:W-:Y:S01]  /*2640*/  LOP3.LUT R11, R11, 0xfffffffc, RZ, 0xc0, !PT ;  /* 0xfffffffc0b0b7812 */ /* 0x000fe200078ec0ff */
[----:B------:R-:W-:Y:S01]  /*2650*/  IMAD R15, R86, R95, R15 ;  /* 0x0000005f560f7224 */ /* 0x000fe200078e020f */
[----:B------:R-:W-:Y:S01]  /*2660*/  SHF.R.S32.HI R10, RZ, 0x1f, R79 ;  /* 0x0000001fff0a7819 */ /* 0x000fe2000001144f */
[C---:B------:R-:W-:Y:S01]  /*2670*/  IMAD R7, R5.reuse, 0x8, R14 ;  /* 0x0000000805077824 */ /* 0x040fe200078e020e */
[----:B------:R-:W-:Y:S01]  /*2680*/  LOP3.LUT R9, R8, 0x8, R9, 0xf8, !PT ;  /* 0x0000000808097812 */ /* 0x000fe200078ef809 */
[----:B------:R-:W-:Y:S01]  /*2690*/  IMAD.IADD R3, R16, 0x1, -R11 ;  /* 0x0000000110037824 */ /* 0x000fe200078e0a0b */
[----:B------:R-:W-:Y:S01]  /*26a0*/  SHF.R.U32.HI R8, RZ, 0x3, R8 ;  /* 0x00000003ff087819 */ /* 0x000fe20000011608 */
[----:B------:R-:W-:Y:S01]  /*26b0*/  IMAD.SHL.U32 R5, R5, 0x8, RZ ;  /* 0x0000000805057824 */ /* 0x000fe200078e00ff */
[----:B------:R-:W-:Y:S01]  /*26c0*/  LEA.HI R10, R10, R79, RZ, 0x3 ;  /* 0x0000004f0a0a7211 */ /* 0x000fe200078f18ff */
[----:B------:R-:W-:Y:S01]  /*26d0*/  IMAD.WIDE.U32 R86, R86, R94, R12 ;  /* 0x0000005e56567225 */ /* 0x000fe200078e000c */
[----:B------:R-:W-:Y:S01]  /*26e0*/  LOP3.LUT R8, R9, R8, RZ, 0x3c, !PT ;  /* 0x0000000809087212 */ /* 0x000fe200078e3cff */
[----:B------:R-:W-:Y:S01]  /*26f0*/  BSSY B0, `(.L_x_5227) ;  /* 0x0000038000007945 */ /* 0x000fe20003800000 */
[----:B------:R-:W-:Y:S01]  /*2700*/  LOP3.LUT R18, R18, 0x7fffffe, RZ, 0xc0, !PT ;  /* 0x07fffffe12127812 */ /* 0x000fe200078ec0ff */
[----:B------:R-:W-:Y:S01]  /*2710*/  IMAD.SHL.U32 R9, R3, 0x40, RZ ;  /* 0x0000004003097824 */ /* 0x000fe200078e00ff */
[----:B------:R-:W-:Y:S01]  /*2720*/  LEA R140, P2, R86, UR6, 0x1 ;  /* 0x00000006568c7c11 */ /* 0x000fe2000f8408ff */
[----:B------:R-:W-:Y:S01]  /*2730*/  IMAD.SHL.U32 R10, R10, 0x20, RZ ;  /* 0x000000200a0a7824 */ /* 0x000fe200078e00ff */
[----:B------:R2:W-:Y:S01]  /*2740*/  @P1 STS [R121+0x6000], RZ ;  /* 0x006000ff79001388 */ /* 0x0005e20000000800 */
[----:B------:R-:W-:Y:S01]  /*2750*/  IMAD.IADD R79, R79, 0x1, -R18 ;  /* 0x000000014f4f7824 */ /* 0x000fe200078e0a12 */
[----:B------:R-:W-:Y:S01]  /*2760*/  LOP3.LUT R14, R9, 0xc0, RZ, 0xc0, !PT ;  /* 0x000000c0090e7812 */ /* 0x000fe200078ec0ff */
[----:B------:R-:W-:Y:S01]  /*2770*/  IMAD.U32 R112, R7, 0x20, R8 ;  /* 0x0000002007707824 */ /* 0x000fe200078e0008 */
[----:B------:R2:W-:Y:S01]  /*2780*/  @P1 STS [R121+0x6004], RZ ;  /* 0x006004ff79001388 */ /* 0x0005e20000000800 */
[----:B------:R-:W-:Y:S01]  /*2790*/  LOP3.LUT R76, R10, 0xffffff00, RZ, 0xc0, !PT ;  /* 0xffffff000a4c7812 */ /* 0x000fe200078ec0ff */
[----:B------:R-:W-:Y:S01]  /*27a0*/  IMAD.IADD R84, R87, 0x1, R15 ;  /* 0x0000000157547824 */ /* 0x000fe200078e020f */
[----:B------:R-:W-:Y:S01]  /*27b0*/  LOP3.LUT R5, R14, 0x8, R5, 0xf8, !PT ;  /* 0x000000080e057812 */ /* 0x000fe200078ef805 */
[----:B------:R2:W-:Y:S01]  /*27c0*/  @P1 STS.64 [R121+0x6008], RZ ;  /* 0x006008ff79001388 */ /* 0x0005e20000000a00 */
[----:B------:R-:W-:Y:S01]  /*27d0*/  SHF.R.U32.HI R14, RZ, 0x3, R14 ;  /* 0x00000003ff0e7819 */ /* 0x000fe2000001160e */
[----:B------:R-:W-:Y:S01]  /*27e0*/  IMAD R10, R81, 0x200, R76 ;  /* 0x00000200510a7824 */ /* 0x000fe200078e024c */
[----:B------:R-:W1:Y:S01]  /*27f0*/  MUFU.RCP R7, UR5 ;  /* 0x0000000500077d08 */ /* 0x000e620008001000 */
[----:B------:R2:W-:Y:S01]  /*2800*/  @P1 STS.128 [R121+0x7000], RZ ;  /* 0x007000ff79001388 */ /* 0x0005e20000000c00 */
[----:B------:R-:W-:Y:S01]  /*2810*/  LOP3.LUT R5, R5, R14, RZ, 0x3c, !PT ;  /* 0x0000000e05057212 */ /* 0x000fe200078e3cff */
[----:B------:R-:W-:Y:S01]  /*2820*/  IMAD R8, R79, 0x20, R10 ;  /* 0x000000204f087824 */ /* 0x000fe200078e020a */
[C---:B------:R-:W-:Y:S01]  /*2830*/  SHF.L.U64.HI R118, R94.reuse, 0x5, R95 ;  /* 0x000000055e767819 */ /* 0x040fe2000001025f */
[----:B------:R2:W-:Y:S01]  /*2840*/  @P1 STS.128 [R121+0x8000], RZ ;  /* 0x008000ff79001388 */ /* 0x0005e20000000c00 */
[----:B------:R-:W-:Y:S01]  /*2850*/  IMAD.SHL.U32 R119, R94, 0x20, RZ ;  /* 0x000000205e777824 */ /* 0x000fe200078e00ff */
[----:B------:R-:W-:Y:S01]  /*2860*/  LEA.HI.X R141, R86, UR7, R84, 0x1, P2 ;  /* 0x00000007568d7c11 */ /* 0x000fe200090f0c54 */
[----:B------:R-:W-:Y:S01]  /*2870*/  IMAD.IADD R113, R5, 0x1, R8 ;  /* 0x0000000105717824 */ /* 0x000fe200078e0208 */
[----:B------:R-:W-:-:S04]  /*2880*/  LEA R112, R112, UR4, 0x1 ;  /* 0x0000000470707c11 */ /* 0x000fc8000f8e08ff */
        /* <DEDUP_REMOVED lines=24> */
[----:B---3--:R-:W-:Y:S02]  /*2a10*/  MOV R8, R140 ;  /* 0x0000008c00087202 */ /* 0x008fe40000000f00 */
[----:B------:R-:W-:-:S05]  /*2a20*/  MOV R9, R141 ;  /* 0x0000008d00097202 */ /* 0x000fca0000000f00 */
[----:B------:R-:W-:Y:S01]  /*2a30*/  @!PT LDS RZ, [RZ] ;  /* 0x00000000fffff984 */ /* 0x000fe20000000800 */
[----:B------:R-:W-:Y:S01]  /*2a40*/  @!PT LDS RZ, [RZ] ;  /* 0x00000000fffff984 */ /* 0x000fe20000000800 */
[----:B------:R-:W-:Y:S01]  /*2a50*/  @!PT LDS RZ, [RZ] ;  /* 0x00000000fffff984 */ /* 0x000fe20000000800 */
[----:B------:R4:W-:Y:S02]  /*2a60*/  LDGSTS.E.BYPASS.LTC128B.128 [R121+0x8000], desc[UR10][R8.64+0x80] ;  /* 0x0800008008797fae */ /* 0x0009e4000b901d4a */
.L_x_5228:
[----:B------:R-:W-:Y:S05]  /*2a70*/  BSYNC B0 ;  /* 0x0000000000007941 */ /* 0x000fea0003800000 */
.L_x_5227:
        /* <DEDUP_REMOVED lines=9> */
[CC--:B---3--:R-:W-:Y:S01]  /*2b10*/  @!P3 LEA R10, P4, R119.reuse, R140.reuse, 0x1 ;  /* 0x0000008c770ab211 */ /* 0x0c8fe200078808ff */
[----:B------:R3:W-:Y:S01]  /*2b20*/  @P3 STS.128 [R121+0x6800], RZ ;  /* 0x006800ff79003388 */ /* 0x0007e20000000c00 */
[C---:B----4-:R-:W-:Y:S02]  /*2b30*/  @!P2 LEA R8, P1, R119.reuse, R140, 0x1 ;  /* 0x0000008c7708a211 */ /* 0x050fe400078208ff */
        /* <DEDUP_REMOVED lines=13> */
[----:B---3--:R-:W-:-:S04]  /*2c10*/  LEA R8, P0, R119, R140, 0x1 ;  /* 0x0000008c77087211 */ /* 0x008fc800078008ff */
[----:B------:R-:W-:-:S05]  /*2c20*/  LEA.HI.X R9, R119, R141, R118, 0x1, P0 ;  /* 0x0000008d77097211 */ /* 0x000fca00000f0c76 */
[----:B------:R-:W-:Y:S01]  /*2c30*/  @!PT LDS RZ, [RZ] ;  /* 0x00000000fffff984 */ /* 0x000fe20000000800 */
[----:B------:R-:W-:Y:S01]  /*2c40*/  @!PT LDS RZ, [RZ] ;  /* 0x00000000fffff984 */ /* 0x000fe20000000800 */
[----:B------:R-:W-:Y:S01]  /*2c50*/  @!PT LDS RZ, [RZ] ;  /* 0x00000000fffff984 */ /* 0x000fe20000000800 */
[----:B------:R3:W-:Y:S04]  /*2c60*/  LDGSTS.E.BYPASS.LTC128B.128 [R121+0x8800], desc[UR10][R8.64+0x80] ;  /* 0x0880008008797fae */ /* 0x0007e8000b901d4a */
.L_x_5230:
[----:B------:R-:W-:Y:S05]  /*2c70*/  BSYNC B0 ;  /* 0x0000000000007941 */ /* 0x000fea0003800000 */
.L_x_5229:
[----:B------:R-:W-:Y:S01]  /*2c80*/  LDSM.16.M88.4 R60, [R113] ;  /* 0x00000000713c783b */ /* 0x000fe20000000200 */
[----:B------:R-:W-:Y:S01]  /*2c90*/  LOP3.LUT P0, RZ, R4, 0x2, RZ, 0xc0, !PT ;  /* 0x0000000204ff7812 */ /* 0x000fe2000780c0ff */
[----:B------:R-:W-:Y:S01]  /*2ca0*/  IMAD.MOV.U32 R4, RZ, RZ, 0x10 ;  /* 0x00000010ff047424 */ /* 0x000fe200078e00ff */
[----:B------:R-:W-:Y:S01]  /*2cb0*/  LOP3.LUT P1, RZ, R3, 0x2, RZ, 0xc0, !PT ;  /* 0x0000000203ff7812 */ /* 0x000fe2000782c0ff */
[----:B------:R-:W2:Y:S01]  /*2cc0*/  LDSM.16.M88.4 R32, [R112+0x3000] ;  /* 0x003000007020783b */ /* 0x000ea20000000200 */
[----:B------:R-:W-:Y:S02]  /*2cd0*/  IMAD R81, R81, 0x10, R83 ;  /* 0x0000001051517824 */ /* 0x000fe400078e0253 */
[C---:B------:R-:W-:Y:S01]  /*2ce0*/  SEL R3, R4.reuse, 0xfffffff0, !P0 ;  /* 0xfffffff004037807 */ /* 0x040fe20004000000 */
[----:B------:R-:W1:Y:S01]  /*2cf0*/  LDSM.16.M88.4 R24, [R112+0x3400] ;  /* 0x003400007018783b */ /* 0x000e620000000200 */
[----:B------:R-:W-:Y:S01]  /*2d00*/  SEL R4, R4, 0xfffffff0, !P1 ;  /* 0xfffffff004047807 */ /* 0x000fe20004800000 */
[----:B------:R-:W-:-:S02]  /*2d10*/  IMAD.SHL.U32 R129, R78, 0x2, RZ ;  /* 0x000000024e817824 */ /* 0x000fc400078e00ff */
[----:B------:R-:W1:Y:S01]  /*2d20*/  LDSM.16.M88.4 R16, [R112+0x3800] ;  /* 0x003800007010783b */ /* 0x000e620000000200 */
[----:B------:R-:W-:Y:S01]  /*2d30*/  IMAD R109, R3, 0x2, R112 ;  /* 0x00000002036d7824 */ /* 0x000fe200078e0270 */
[----:B------:R-:W-:Y:S01]  /*2d40*/  LOP3.LUT R3, R80, 0xffffffe0, RZ, 0xc0, !PT ;  /* 0xffffffe050037812 */ /* 0x000fe200078ec0ff */
[----:B------:R-:W-:Y:S01]  /*2d50*/  IMAD R111, R4, 0x2, R113 ;  /* 0x00000002046f7824 */ /* 0x000fe200078e0271 */
[----:B------:R-:W1:Y:S01]  /*2d60*/  LDSM.16.M88.4 R44, [R112+0x3c00] ;  /* 0x003c0000702c783b */ /* 0x000e620000000200 */
[----:B------:R-:W-:Y:S01]  /*2d70*/  LOP3.LUT R129, R129, 0x6, RZ, 0xc0, !PT ;  /* 0x0000000681817812 */ /* 0x000fe200078ec0ff */
[----:B------:R-:W-:Y:S02]  /*2d80*/  IMAD R76, R79, 0x20, R76 ;  /* 0x000000204f4c7824 */ /* 0x000fe400078e024c */
[----:B---34-:R-:W-:Y:S01]  /*2d90*/  LDSM.16.M88.4 R8, [R111] ;  /* 0x000000006f08783b */ /* 0x018fe20000000200 */
[----:B------:R-:W-:Y:S02]  /*2da0*/  IMAD.IADD R3, R78, 0x1, -R3 ;  /* 0x000000014e037824 */ /* 0x000fe400078e0a03 */
[----:B------:R-:W-:Y:S01]  /*2db0*/  IMAD.IADD R5, R5, 0x1, R76 ;  /* 0x0000000105057824 */ /* 0x000fe200078e024c */
[----:B------:R-:W3:Y:S04]  /*2dc0*/  LDSM.16.M88.4 R52, [R109+0x3000] ;  /* 0x003000006d34783b */ /* 0x000ee80000000200 */
[----:B------:R-:W4:Y:S04]  /*2dd0*/  LDSM.16.M88.4 R48, [R109+0x3400] ;  /* 0x003400006d30783b */ /* 0x000f280000000200 */
[----:B------:R-:W4:Y:S04]  /*2de0*/  LDSM.16.M88.4 R40, [R109+0x3800] ;  /* 0x003800006d28783b */ /* 0x000f280000000200 */
[----:B------:R-:W4:Y:S04]  /*2df0*/  LDSM.16.M88.4 R12, [R109+0x3c00] ;  /* 0x003c00006d0c783b */ /* 0x000f280000000200 */
[----:B------:R-:W-:Y:S01]  /*2e00*/  LDSM.16.M88.4 R68, [R112+0x4000] ;  /* 0x004000007044783b */ /* 0x000fe20000000200 */
[C---:B--2---:R-:W-:Y:S03]  /*2e10*/  HMMA.16816.F32.BF16 R36, R60.reuse, R32, RZ ;  /* 0x000000203c24723c */ /* 0x044fe600000418ff */
        /* <DEDUP_REMOVED lines=8> */
[C---:B------:R-:W-:Y:S06]  /*2ea0*/  HMMA.16816.F32.BF16 R64, R60.reuse, R44, RZ ;  /* 0x0000002c3c40723c */ /* 0x040fec00000418ff */
[----:B------:R-:W-:Y:S01]  /*2eb0*/  HMMA.16816.F32.BF16 R60, R60, R46, RZ ;  /* 0x0000002e3c3c723c */ /* 0x000fe200000418ff */
[----:B------:R-:W1:Y:S05]  /*2ec0*/  LDSM.16.M88.4 R44, [R113+0x1000] ;  /* 0x00100000712c783b */ /* 0x000e6a0000000200 */
        /* <DEDUP_REMOVED lines=24> */
[----:B------:R-:W-:Y:S04]  /*3050*/  LDSM.16.M88.4 R48, [R112+0x5400] ;  /* 0x005400007030783b */ /* 0x000fe80000000200 */
[----:B------:R-:W-:Y:S01]  /*3060*/  LDSM.16.M88.4 R44, [R112+0x5800] ;  /* 0x00580000702c783b */ /* 0x000fe20000000200 */
        /* <DEDUP_REMOVED lines=10> */
[----:B------:R-:W-:Y:S01]  /*3110*/  HMMA.16816.F32.BF16 R68, R72, R70, R60 ;  /* 0x000000464844723c */ /* 0x000fe2000004183c */
[----:B------:R-:W1:Y:S05]  /*3120*/  LDSM.16.M88.4 R60, [R109+0x5400] ;  /* 0x005400006d3c783b */ /* 0x000e6a0000000200 */
[C---:B--2---:R-:W-:Y:S06]  /*3130*/  HMMA.16816.F32.BF16 R36, R56.reuse, R52, R36 ;  /* 0x000000343824723c */ /* 0x044fec0000041824 */
[C---:B------:R-:W-:Y:S01]  /*3140*/  HMMA.16816.F32.BF16 R52, R56.reuse, R54, R32 ;  /* 0x000000363834723c */ /* 0x040fe20000041820 */
[----:B------:R-:W-:Y:S05]  /*3150*/  LDSM.16.M88.4 R32, [R109+0x5800] ;  /* 0x005800006d20783b */ /* 0x000fea0000000200 */
[C---:B---3--:R-:W-:Y:S06]  /*3160*/  HMMA.16816.F32.BF16 R64, R56.reuse, R40, R64 ;  /* 0x000000283840723c */ /* 0x048fec0000041840 */
[----:B------:R-:W-:Y:S01]  /*3170*/  HMMA.16816.F32.BF16 R68, R56, R42, R68 ;  /* 0x0000002a3844723c */ /* 0x000fe20000041844 */
[----:B------:R-:W2:Y:S01]  /*3180*/  LDSM.16.M88.4 R40, [R109+0x5c00] ;  /* 0x005c00006d28783b */ /* 0x000ea20000000200 */
[----:B------:R-:W-:-:S04]  /*3190*/  DEPBAR.LE SB0, 0x0 ;  /* 0x000080000000791a */ /* 0x000fc80000000000 */
[----:B----4-:R-:W-:Y:S06]  /*31a0*/  HMMA.16816.F32.BF16 R36, R8, R12, R36 ;  /* 0x0000000c0824723c */ /* 0x010fec0000041824 */
        /* <DEDUP_REMOVED lines=11> */
[----:B------:R-:W-:Y:S01]  /*3260*/  HMMA.16816.F32.BF16 R16, R56, R46, R16 ;  /* 0x0000002e3810723c */ /* 0x000fe20000041810 */
[----:B------:R-:W-:Y:S02]  /*3270*/  IMAD.IADD R6, R0, 0x1, R129 ;  /* 0x0000000100067824 */ /* 0x000fe400078e0281 */
[----:B------:R-:W-:-:S02]  /*3280*/  VIMNMX R100, R12, R77, PT ;  /* 0x0000004d0c647248 */ /* 0x000fc40003fe0100 */
[----:B------:R-:W-:Y:S01]  /*3290*/  VIADDMNMX R99, R12, 0x8, R77, PT ;  /* 0x000000080c637846 */ /* 0x000fe2000380014d */
[C---:B-1----:R-:W-:Y:S01]  /*32a0*/  HMMA.16816.F32.BF16 R28, R8.reuse, R60, R28 ;  /* 0x0000003c081c723c */ /* 0x042fe2000004181c */
[C---:B------:R-:W-:Y:S02]  /*32b0*/  VIADD R12, R6.reuse, 0x1 ;  /* 0x00000001060c7836 */ /* 0x040fe40000000000 */
[C---:B------:R-:W-:Y:S02]  /*32c0*/  VIADD R7, R6.reuse, 0x8 ;  /* 0x0000000806077836 */ /* 0x040fe40000000000 */
[----:B------:R-:W-:Y:S01]  /*32d0*/  VIADD R2, R6, 0x9 ;  /* 0x0000000906027836 */ /* 0x000fe20000000000 */
[CC--:B------:R-:W-:Y:S01]  /*32e0*/  ISETP.GE.AND P3, PT, R12.reuse, R100.reuse, PT ;  /* 0x000000640c00720c */ /* 0x0c0fe20003f66270 */
[----:B--2---:R-:W-:Y:S01]  /*32f0*/  HMMA.16816.F32.BF16 R64, R8, R40, R64 ;  /* 0x000000280840723c */ /* 0x004fe20000041840 */
[----:B------:R-:W-:Y:S02]  /*3300*/  ISETP.GE.AND P0, PT, R12, R99, PT ;  /* 0x000000630c00720c */ /* 0x000fe40003f06270 */
[----:B------:R-:W-:-:S02]  /*3310*/  ISETP.GE.AND P4, PT, R7, R100, PT ;  /* 0x000000640700720c */ /* 0x000fc40003f86270 */
[----:B------:R-:W-:Y:S01]  /*3320*/  ISETP.GE.AND P1, PT, R7, R99, PT ;  /* 0x000000630700720c */ /* 0x000fe20003f26270 */
[C---:B------:R-:W-:Y:S01]  /*3330*/  HMMA.16816.F32.BF16 R24, R8.reuse, R62, R24 ;  /* 0x0000003e0818723c */ /* 0x040fe20000041818 */
[----:B------:R-:W-:Y:S02]  /*3340*/  I2FP.F32.S32 R12, R12 ;  /* 0x0000000c000c7245 */ /* 0x000fe40000201400 */
[----:B------:R-:W-:Y:S02]  /*3350*/  I2FP.F32.S32 R7, R7 ;  /* 0x0000000700077245 */ /* 0x000fe40000201400 */
[----:B------:R-:W-:Y:S01]  /*3360*/  ISETP.GE.AND P5, PT, R2, R100, PT ;  /* 0x000000640200720c */ /* 0x000fe20003fa6270 */
[CC--:B------:R-:W-:Y:S01]  /*3370*/  FFMA.FTZ R37, R3.reuse, R12.reuse, R37 ;  /* 0x0000000c03257223 */ /* 0x0c0fe20000010025 */
[C---:B------:R-:W-:Y:S01]  /*3380*/  FFMA.FTZ R39, R3.reuse, R12, R39 ;  /* 0x0000000c03277223 */ /* 0x040fe20000010027 */
[CC--:B------:R-:W-:Y:S01]  /*3390*/  FFMA.FTZ R40, R3.reuse, R7.reuse, R52 ;  /* 0x0000000703287223 */ /* 0x0c0fe20000010034 */
[----:B------:R-:W-:Y:S01]  /*33a0*/  FFMA.FTZ R47, R3, R7, R54 ;  /* 0x00000007032f7223 */ /* 0x000fe20000010036 */
[----:B------:R-:W-:Y:S01]  /*33b0*/  HMMA.16816.F32.BF16 R20, R8, R32, R20 ;  /* 0x000000200814723c */ /* 0x000fe20000041814 */
[----:B------:R-:W-:Y:S01]  /*33c0*/  VIADD R7, R6, 0x10 ;  /* 0x0000001006077836 */ /* 0x000fe20000000000 */
[----:B------:R-:W-:-:S02]  /*33d0*/  FSEL R41, R39, -INF , !P0 ;  /* 0xff80000027297808 */ /* 0x000fc40004000000 */
[----:B------:R-:W-:Y:S02]  /*33e0*/  FSEL R40, R40, -INF , !P4 ;  /* 0xff80000028287808 */ /* 0x000fe40006000000 */
[C---:B------:R-:W-:Y:S01]  /*33f0*/  HMMA.16816.F32.BF16 R16, R8.reuse, R34, R16 ;  /* 0x000000220810723c */ /* 0x040fe20000041810 */
[----:B------:R-:W-:Y:S01]  /*3400*/  BAR.SYNC.DEFER_BLOCKING 0x0 ;  /* 0x0000000000007b1d */ /* 0x000fe20000010000 */
[-C--:B------:R-:W-:Y:S01]  /*3410*/  ISETP.GE.AND P0, PT, R7, R99.reuse, PT ;  /* 0x000000630700720c */ /* 0x080fe20003f06270 */
[----:B------:R-:W-:Y:S01]  /*3420*/  VIADD R33, R6, 0x20 ;  /* 0x0000002006217836 */ /* 0x000fe20000000000 */
[----:B------:R-:W-:Y:S02]  /*3430*/  FSEL R47, R47, -INF , !P1 ;  /* 0xff8000002f2f7808 */ /* 0x000fe40004800000 */
[----:B------:R-:W-:Y:S01]  /*3440*/  HMMA.16816.F32.BF16 R68, R8, R42, R68 ;  /* 0x0000002a0844723c */ /* 0x000fe20000041844 */
[----:B------:R-:W-:Y:S02]  /*3450*/  ISETP.GE.AND P2, PT, R2, R99, PT ;  /* 0x000000630200720c */ /* 0x000fe40003f46270 */
[----:B------:R-:W-:-:S04]  /*3460*/  I2FP.F32.S32 R2, R2 ;  /* 0x0000000200027245 */ /* 0x000fc80000201400 */
[C---:B------:R-:W-:Y:S01]  /*3470*/  VIADD R10, R6.reuse, 0x11 ;  /* 0x00000011060a7836 */ /* 0x040fe20000000000 */
[----:B------:R-:W-:Y:S01]  /*3480*/  FSEL R42, R37, -INF , !P3 ;  /* 0xff800000252a7808 */ /* 0x000fe20005800000 */
[----:B------:R-:W-:Y:S01]  /*3490*/  FFMA.FTZ R44, R3, R2, R53 ;  /* 0x00000002032c7223 */ /* 0x000fe20000010035 */
[----:B------:R-:W-:Y:S01]  /*34a0*/  ISETP.GE.AND P3, PT, R7, R100, PT ;  /* 0x000000640700720c */ /* 0x000fe20003f66270 */
[C---:B------:R-:W-:Y:S01]  /*34b0*/  FFMA.FTZ R49, R3.reuse, R2, R55 ;  /* 0x0000000203317223 */ /* 0x040fe20000010037 */
[----:B------:R-:W-:Y:S01]  /*34c0*/  I2FP.F32.S32 R7, R7 ;  /* 0x0000000700077245 */ /* 0x000fe20000201400 */
[----:B------:R-:W-:Y:S01]  /*34d0*/  VIADD R9, R6, 0x19 ;  /* 0x0000001906097836 */ /* 0x000fe20000000000 */
[C---:B------:R-:W-:Y:S02]  /*34e0*/  ISETP.GE.AND P4, PT, R10.reuse, R100, PT ;  /* 0x000000640a00720c */ /* 0x040fe40003f86270 */
[----:B------:R-:W-:Y:S01]  /*34f0*/  ISETP.GE.AND P1, PT, R10, R99, PT ;  /* 0x000000630a00720c */ /* 0x000fe20003f26270 */
[CC--:B------:R-:W-:Y:S01]  /*3500*/  FFMA.FTZ R8, R3.reuse, R7.reuse, R28 ;  /* 0x0000000703087223 */ /* 0x0c0fe2000001001c */
[----:B------:R-:W-:Y:S01]  /*3510*/  I2FP.F32.S32 R10, R10 ;  /* 0x0000000a000a7245 */ /* 0x000fe20000201400 */
[----:B------:R-:W-:Y:S01]  /*3520*/  FFMA.FTZ R2, R3, R7, R30 ;  /* 0x0000000703027223 */ /* 0x000fe2000001001e */
[----:B------:R-:W-:Y:S01]  /*3530*/  VIADD R7, R6, 0x18 ;  /* 0x0000001806077836 */ /* 0x000fe20000000000 */
[----:B------:R-:W-:-:S02]  /*3540*/  FSEL R44, R44, -INF , !P5 ;  /* 0xff8000002c2c7808 */ /* 0x000fc40006800000 */
[CC--:B------:R-:W-:Y:S01]  /*3550*/  FFMA.FTZ R28, R3.reuse, R10.reuse, R29 ;  /* 0x0000000a031c7223 */ /* 0x0c0fe2000001001d */
[----:B------:R-:W-:Y:S01]  /*3560*/  FFMA.FTZ R39, R3, R10, R31 ;  /* 0x0000000a03277223 */ /* 0x000fe2000001001f */
[----:B------:R-:W-:Y:S02]  /*3570*/  FSEL R31, R2, -INF , !P0 ;  /* 0xff800000021f7808 */ /* 0x000fe40004000000 */
[----:B------:R-:W-:Y:S02]  /*3580*/  I2FP.F32.S32 R2, R9 ;  /* 0x0000000900027245 */ /* 0x000fe40000201400 */
[----:B------:R-:W-:Y:S02]  /*3590*/  FSEL R28, R28, -INF , !P4 ;  /* 0xff8000001c1c7808 */ /* 0x000fe40006000000 */
[----:B------:R-:W-:Y:S01]  /*35a0*/  FSEL R39, R39, -INF , !P1 ;  /* 0xff80000027277808 */ /* 0x000fe20004800000 */
[----:B------:R-:W-:Y:S01]  /*35b0*/  FFMA.FTZ R25, R3, R2, R25 ;  /* 0x0000000203197223 */ /* 0x000fe20000010019 */
[----:B------:R-:W-:Y:S01]  /*35c0*/  ISETP.GE.AND P4, PT, R33, R100, PT ;  /* 0x000000642100720c */ /* 0x000fe20003f86270 */
[----:B------:R-:W-:Y:S01]  /*35d0*/  FFMA.FTZ R27, R3, R2, R27 ;  /* 0x00000002031b7223 */ /* 0x000fe2000001001b */
[----:B------:R-:W-:Y:S01]  /*35e0*/  ISETP.GE.AND P1, PT, R33, R99, PT ;  /* 0x000000632100720c */ /* 0x000fe20003f26270 */
[----:B------:R-:W-:Y:S01]  /*35f0*/  VIADD R2, R6, 0x29 ;  /* 0x0000002906027836 */ /* 0x000fe20000000000 */
[----:B------:R-:W-:-:S02]  /*3600*/  I2FP.F32.S32 R33, R33 ;  /* 0x0000002100217245 */ /* 0x000fc40000201400 */
[----:B------:R-:W-:Y:S02]  /*3610*/  FSEL R49, R49, -INF , !P2 ;  /* 0xff80000031317808 */ /* 0x000fe40005000000 */
[-C--:B------:R-:W-:Y:S01]  /*3620*/  ISETP.GE.AND P5, PT, R7, R100.reuse, PT ;  /* 0x000000640700720c */ /* 0x080fe20003fa6270 */
[----:B------:R-:W-:Y:S01]  /*3630*/  FFMA.FTZ R32, R3, R33, R20 ;  /* 0x0000002103207223 */ /* 0x000fe20000010014 */
[----:B------:R-:W-:Y:S01]  /*3640*/  ISETP.GE.AND P2, PT, R7, R99, PT ;  /* 0x000000630700720c */ /* 0x000fe20003f46270 */
[----:B------:R-:W-:Y:S01]  /*3650*/  FFMA.FTZ R33, R3, R33, R22 ;  /* 0x0000002103217223 */ /* 0x000fe20000010016 */
[----:B------:R-:W-:Y:S02]  /*3660*/  I2FP.F32.S32 R7, R7 ;  /* 0x0000000700077245 */ /* 0x000fe40000201400 */
[----:B------:R-:W-:Y:S01]  /*3670*/  FSEL R30, R8, -INF , !P3 ;  /* 0xff800000081e7808 */ /* 0x000fe20005800000 */
[C---:B------:R-:W-:Y:S01]  /*3680*/  VIADD R8, R6.reuse, 0x21 ;  /* 0x0000002106087836 */ /* 0x040fe20000000000 */
[----:B------:R-:W-:Y:S01]  /*3690*/  ISETP.GE.AND P3, PT, R9, R100, PT ;  /* 0x000000640900720c */ /* 0x000fe20003f66270 */
[CC--:B------:R-:W-:Y:S01]  /*36a0*/  FFMA.FTZ R24, R3.reuse, R7.reuse, R24 ;  /* 0x0000000703187223 */ /* 0x0c0fe20000010018 */
        /* <DEDUP_REMOVED lines=41> */
[CC--:B------:R-:W-:Y:S01]  /*3940*/  FFMA.FTZ R64, R3.reuse, R7.reuse, R64 ;  /* 0x0000000703407223 */ /* 0x0c0fe20000010040 */
[C---:B------:R-:W-:Y:S01]  /*3950*/  ISETP.GE.AND P4, PT, R2.reuse, R100, PT ;  /* 0x000000640200720c */ /* 0x040fe20003f86270 */
[----:B------:R-:W-:Y:S01]  /*3960*/  FFMA.FTZ R25, R3, R7, R66 ;  /* 0x0000000703197223 */ /* 0x000fe20000010042 */
[----:B------:R-:W-:Y:S01]  /*3970*/  FSEL R91, R19, -INF , !P1 ;  /* 0xff800000135b7808 */ /* 0x000fe20004800000 */
[CC--:B------:R-:W-:Y:S01]  /*3980*/  FFMA.FTZ R65, R3.reuse, R8.reuse, R65 ;  /* 0x0000000803417223 */ /* 0x0c0fe20000010041 */
[----:B------:R-:W-:Y:S01]  /*3990*/  ISETP.GE.AND P1, PT, R2, R99, PT ;  /* 0x000000630200720c */ /* 0x000fe20003f26270 */
[----:B------:R-:W-:Y:S01]  /*39a0*/  FFMA.FTZ R24, R3, R8, R67 ;  /* 0x0000000803187223 */ /* 0x000fe20000010043 */
[----:B------:R-:W-:Y:S01]  /*39b0*/  VIADD R2, R6, 0x39 ;  /* 0x0000003906027836 */ /* 0x000fe20000000000 */
[----:B------:R-:W-:Y:S02]  /*39c0*/  FSEL R104, R68, -INF , !P4 ;  /* 0xff80000044687808 */ /* 0x000fe40006000000 */
[----:B------:R-:W-:-:S02]  /*39d0*/  ISETP.GE.AND P4, PT, R96, 0x2, PT ;  /* 0x000000026000780c */ /* 0x000fc40003f86270 */
        /* <DEDUP_REMOVED lines=80> */
.L_x_5232:
[----:B------:R-:W-:-:S04]  /*3ee0*/  LEA R2, -R92, RZ, 0x6 ;  /* 0x000000ff5c027211 */ /* 0x000fc800078e31ff */
[----:B------:R-:W-:-:S07]  /*3ef0*/  SHF.R.S32.HI R21, RZ, 0x1f, R2 ;  /* 0x0000001fff157819 */ /* 0x000fce0000011402 */
.L_x_5233:
        /* <DEDUP_REMOVED lines=66> */
.L_x_5235:
[----:B------:R-:W-:Y:S05]  /*4320*/  BSYNC B0 ;  /* 0x0000000000007941 */ /* 0x000fea0003800000 */
.L_x_5234:
[----:B------:R-:W0:Y:S01]  /*4330*/  LDGDEPBAR ;  /* 0x00000000000079af */ /* 0x000e220000000000 */
[----:B------:R-:W-:Y:S02]  /*4340*/  MOV R97, R19 ;  /* 0x0000001300617202 */ /* 0x000fe40000000f00 */
[----:B------:R-:W-:-:S07]  /*4350*/  MOV R98, R0 ;  /* 0x0000000000627202 */ /* 0x000fce0000000f00 */
.L_x_5231:
[----:B-12---:R-:W-:Y:S01]  /*4360*/  FMNMX.FTZ R7, R16, R42, !PT ;  /* 0x0000002a10077209 */ /* 0x006fe20007810000 */
        /* <DEDUP_REMOVED lines=32> */
[----:B------:R-:W-:-:S04]  /*4570*/  FMNMX.FTZ R0, R85, R0, !PT ;  /* 0x0000000055007209 */ /* 0x000fc80007810000 */
[----:B------:R-:W-:-:S04]  /*4580*/  FMNMX.FTZ R0, R91, R0, !PT ;  /* 0x000000005b007209 */ /* 0x000fc80007810000 */
[----:B------:R-:W-:Y:S02]  /*4590*/  FMNMX.FTZ R9, R25, R0, !PT ;  /* 0x0000000019097209 */ /* 0x000fe40007810000 */
[----:B-1----:R-:W-:Y:S02]  /*45a0*/  FMNMX.FTZ R7, R6, R7, !PT ;  /* 0x0000000706077209 */ /* 0x002fe40007810000 */
[----:B------:R-:W-:-:S03]  /*45b0*/  FMNMX.FTZ R0, R24, R9, !PT ;  /* 0x0000000918007209 */ /* 0x000fc60007810000 */
[----:B------:R-:W1:Y:S01]  /*45c0*/  SHFL.BFLY PT, R2, R7, 0x1, 0x1f ;  /* 0x0c201f0007027f89 */ /* 0x000e6200000e0000 */
[----:B------:R-:W-:-:S04]  /*45d0*/  FMNMX.FTZ R9, R27, R0, !PT ;  /* 0x000000001b097209 */ /* 0x000fc80007810000 */
[----:B------:R-:W-:-:S05]  /*45e0*/  FMNMX.FTZ R9, R26, R9, !PT ;  /* 0x000000091a097209 */ /* 0x000fca0007810000 */
[----:B------:R-:W2:Y:S01]  /*45f0*/  SHFL.BFLY PT, R6, R9, 0x2, 0x1f ;  /* 0x0c401f0009067f89 */ /* 0x000ea200000e0000 */
[----:B-1----:R-:W-:-:S04]  /*4600*/  FMNMX.FTZ R2, R7, R2, !PT ;  /* 0x0000000207027209 */ /* 0x002fc80007810000 */
[C---:B------:R-:W-:Y:S01]  /*4610*/  FSETP.NEU.FTZ.AND P0, PT, R2.reuse, -INF , PT ;  /* 0xff8000000200780b */ /* 0x040fe20003f1d000 */
[----:B------:R-:W-:Y:S01]  /*4620*/  FMUL.FTZ R131, R2, UR12 ;  /* 0x0000000c02837c20 */ /* 0x000fe20008410000 */
[----:B--2---:R-:W-:-:S04]  /*4630*/  FMNMX.FTZ R6, R9, R6, !PT ;  /* 0x0000000609067209 */ /* 0x004fc80007810000 */
[----:B------:R-:W-:Y:S01]  /*4640*/  FSEL R131, R131, RZ, P0 ;  /* 0x000000ff83837208 */ /* 0x000fe20000000000 */
[----:B------:R-:W-:Y:S04]  /*4650*/  LDSM.16.MT88.4 R8, [R108+0x6400] ;  /* 0x006400006c08783b */ /* 0x000fe80000004200 */
[----:B------:R-:W1:Y:S01]  /*4660*/  SHFL.BFLY PT, R7, R6, 0x1, 0x1f ;  /* 0x0c201f0006077f89 */ /* 0x000e6200000e0000 */
        /* <DEDUP_REMOVED lines=17> */
[----:B------:R-:W-:Y:S01]  /*4780*/  FFMA.FTZ R105, R105, UR12, -R131 ;  /* 0x0000000c69697c23 */ /* 0x000fe20008010883 */
[----:B-1----:R-:W-:-:S05]  /*4790*/  FMNMX.FTZ R0, R6, R7, !PT ;  /* 0x0000000706007209 */ /* 0x002fca0007810000 */
[----:B------:R-:W-:Y:S01]  /*47a0*/  MUFU.EX2 R132, R132 ;  /* 0x0000008400847308 */ /* 0x000fe20000000800 */
[C---:B------:R-:W-:Y:S01]  /*47b0*/  FSETP.NEU.FTZ.AND P0, PT, R0.reuse, -INF , PT ;  /* 0xff8000000000780b */ /* 0x040fe20003f1d000 */
[----:B------:R-:W-:-:S06]  /*47c0*/  FMUL.FTZ R28, R0, UR12 ;  /* 0x0000000c001c7c20 */ /* 0x000fcc0008410000 */
[----:B------:R-:W1:Y:S01]  /*47d0*/  MUFU.EX2 R107, R107 ;  /* 0x0000006b006b7308 */ /* 0x000e620000000800 */
[----:B------:R-:W-:Y:S02]  /*47e0*/  FSEL R28, R28, RZ, P0 ;  /* 0x000000ff1c1c7208 */ /* 0x000fe40000000000 */
[----:B--2---:R-:W-:Y:S01]  /*47f0*/  F2FP.BF16.F32.PACK_AB R80, R134, R137 ;  /* 0x000000898650723e */ /* 0x004fe200000010ff */
[----:B------:R-:W-:Y:S01]  /*4800*/  FADD.FTZ R137, R137, R134 ;  /* 0x0000008689897221 */ /* 0x000fe20000010000 */
[----:B------:R-:W-:Y:S01]  /*4810*/  LEA R134, P0, R97, UR8, 0x1 ;  /* 0x0000000861867c11 */ /* 0x000fe2000f8008ff */
        /* <DEDUP_REMOVED lines=10> */
[----:B------:R-:W3:Y:S01]  /*48c0*/  LDSM.16.MT88.4 R40, [R110+0x6000] ;  /* 0x006000006e28783b */ /* 0x000ee20000004200 */
[----:B-1----:R-:W-:Y:S01]  /*48d0*/  F2FP.BF16.F32.PACK_AB R82, R107, R132 ;  /* 0x000000846b52723e */ /* 0x002fe200000010ff */
        /* <DEDUP_REMOVED lines=9> */
[----:B------:R-:W-:Y:S01]  /*4970*/  FFMA.FTZ R138, R26, UR12, -R28 ;  /* 0x0000000c1a8a7c23 */ /* 0x000fe2000801081c */
[----:B------:R-:W4:Y:S01]  /*4980*/  MUFU.EX2 R135, R135 ;  /* 0x0000008700877308 */ /* 0x000f220000000800 */
[----:B------:R-:W-:-:S04]  /*4990*/  FADD.FTZ R132, R132, R137 ;  /* 0x0000008984847221 */ /* 0x000fc80000010000 */
[----:B------:R-:W-:-:S03]  /*49a0*/  FADD.FTZ R107, R107, R132 ;  /* 0x000000846b6b7221 */ /* 0x000fc60000010000 */
[----:B------:R-:W5:Y:S08]  /*49b0*/  MUFU.EX2 R133, R133 ;  /* 0x0000008500857308 */ /* 0x000f700000000800 */
[----:B------:R-:W-:Y:S01]  /*49c0*/  MUFU.EX2 R106, R106 ;  /* 0x0000006a006a7308 */ /* 0x000fe20000000800 */
[----:B----4-:R-:W-:Y:S01]  /*49d0*/  F2FP.BF16.F32.PACK_AB R81, R135, R130 ;  /* 0x000000828751723e */ /* 0x010fe200000010ff */
[----:B------:R-:W-:-:S06]  /*49e0*/  FADD.FTZ R130, R130, R135 ;  /* 0x0000008782827221 */ /* 0x000fcc0000010000 */
[----:B------:R-:W4:Y:S01]  /*49f0*/  MUFU.EX2 R29, R29 ;  /* 0x0000001d001d7308 */ /* 0x000f220000000800 */
[----:B-----5:R-:W-:Y:S01]  /*4a00*/  F2FP.BF16.F32.PACK_AB R83, R128, R133 ;  /* 0x000000858053723e */ /* 0x020fe200000010ff */
[----:B------:R-:W-:-:S04]  /*4a10*/  FADD.FTZ R133, R133, R130 ;  /* 0x0000008285857221 */ /* 0x000fc80000010000 */
[----:B------:R-:W-:Y:S01]  /*4a20*/  FADD.FTZ R128, R128, R133 ;  /* 0x0000008580807221 */ /* 0x000fe20000010000 */
[----:B------:R-:W-:Y:S01]  /*4a30*/  LEA.HI.X R133, R97, UR9, R98, 0x1, P0 ;  /* 0x0000000961857c11 */ /* 0x000fe200080f0c62 */
[C---:B--2---:R-:W-:Y:S01]  /*4a40*/  HMMA.16816.F32.BF16 R44, R80.reuse, R48, RZ ;  /* 0x00000030502c723c */ /* 0x044fe200000418ff */
        /* <DEDUP_REMOVED lines=16> */
[C---:B---3--:R-:W-:Y:S05]  /*4b50*/  HMMA.16816.F32.BF16 R36, R80.reuse, R40, RZ ;  /* 0x000000285024723c */ /* 0x048fea00000418ff */
[----:B------:R-:W2:Y:S01]  /*4b60*/  MUFU.EX2 R22, R22 ;  /* 0x0000001600167308 */ /* 0x000ea20000000800 */
[----:B----4-:R-:W-:Y:S01]  /*4b70*/  F2FP.BF16.F32.PACK_AB R5, R30, R31 ;  /* 0x0000001f1e05723e */ /* 0x010fe200000010ff */
        /* <DEDUP_REMOVED lines=16> */
[C---:B------:R-:W-:Y:S01]  /*4c80*/  HMMA.16816.F32.BF16 R40, R4.reuse, R18, R40 ;  /* 0x000000120428723c */ /* 0x040fe20000041828 */
[----:B------:R-:W-:Y:S01]  /*4c90*/  MUFU.EX2 R88, R88 ;  /* 0x0000005800587308 */ /* 0x000fe20000000800 */
[----:B------:R-:W-:Y:S04]  /*4ca0*/  LDSM.16.MT88.4 R16, [R110+0x6c00] ;  /* 0x006c00006e10783b */ /* 0x000fe80000004200 */
[C---:B------:R-:W-:Y:S03]  /*4cb0*/  HMMA.16816.F32.BF16 R52, R4.reuse, R12, R52 ;  /* 0x0000000c0434723c */ /* 0x040fe60000041834 */
[----:B------:R-:W1:Y:S03]  /*4cc0*/  MUFU.EX2 R85, R103 ;  /* 0x0000006700557308 */ /* 0x000e660000000800 */
[C---:B------:R-:W-:Y:S01]  /*4cd0*/  HMMA.16816.F32.BF16 R56, R4.reuse, R14, R56 ;  /* 0x0000000e0438723c */ /* 0x040fe20000041838 */
[----:B------:R-:W-:Y:S04]  /*4ce0*/  LDSM.16.MT88.4 R12, [R108+0x6c00] ;  /* 0x006c00006c0c783b */ /* 0x000fe80000004200 */
[----:B------:R-:W-:Y:S08]  /*4cf0*/  MUFU.EX2 R33, R33 ;  /* 0x0000002100217308 */ /* 0x000ff00000000800 */
[----:B------:R-:W4:Y:S01]  /*4d00*/  MUFU.EX2 R32, R32 ;  /* 0x0000002000207308 */ /* 0x000f220000000800 */
[C---:B---3--:R-:W-:Y:S07]  /*4d10*/  HMMA.16816.F32.BF16 R60, R4.reuse, R8, R60 ;  /* 0x00000008043c723c */ /* 0x048fee000004183c */
[----:B------:R-:W-:Y:S01]  /*4d20*/  MUFU.EX2 R102, R102 ;  /* 0x0000006600667308 */ /* 0x000fe20000000800 */
[C---:B------:R-:W-:Y:S01]  /*4d30*/  HMMA.16816.F32.BF16 R64, R4.reuse, R10, R64 ;  /* 0x0000000a0440723c */ /* 0x040fe20000041840 */
[----:B------:R-:W3:Y:S06]  /*4d40*/  LDSM.16.MT88.4 R8, [R110+0x8400] ;  /* 0x008400006e08783b */ /* 0x000eec0000004200 */
        /* <DEDUP_REMOVED lines=17> */
[----:B--2---:R-:W-:-:S02]  /*4e60*/  F2FP.BF16.F32.PACK_AB R4, R89, R90 ;  /* 0x0000005a5904723e */ /* 0x004fc400000010ff */
[----:B-1----:R-:W-:Y:S02]  /*4e70*/  F2FP.BF16.F32.PACK_AB R5, R85, R88 ;  /* 0x000000585505723e */ /* 0x002fe400000010ff */
[----:B------:R-:W-:Y:S02]  /*4e80*/  F2FP.BF16.F32.PACK_AB R6, R34, R35 ;  /* 0x000000232206723e */ /* 0x000fe400000010ff */
[----:B----4-:R-:W-:-:S07]  /*4e90*/  F2FP.BF16.F32.PACK_AB R7, R32, R33 ;  /* 0x000000212007723e */ /* 0x010fce00000010ff */
        /* <DEDUP_REMOVED lines=33> */
[----:B------:R-:W-:-:S04]  /*50b0*/  FADD.FTZ R12, R90, R21 ;  /* 0x000000155a0c7221 */ /* 0x000fc80000010000 */
[----:B------:R-:W-:Y:S01]  /*50c0*/  FADD.FTZ R12, R89, R12 ;  /* 0x0000000c590c7221 */ /* 0x000fe20000010000 */
[----:B---3--:R-:W-:Y:S01]  /*50d0*/  HMMA.16816.F32.BF16 R60, R4, R16, R60 ;  /* 0x00000010043c723c */ /* 0x008fe2000004183c */
[----:B------:R-:W-:-:S04]  /*50e0*/  FADD.FTZ R14, R88, R23 ;  /* 0x00000017580e7221 */ /* 0x000fc80000010000 */
[----:B------:R-:W-:Y:S01]  /*50f0*/  FADD.FTZ R14, R85, R14 ;  /* 0x0000000e550e7221 */ /* 0x000fe20000010000 */
[----:B------:R-:W-:Y:S03]  /*5100*/  HMMA.16816.F32.BF16 R64, R4, R18, R64 ;  /* 0x000000120440723c */ /* 0x000fe60000041840 */
[----:B------:R-:W-:-:S03]  /*5110*/  FADD.FTZ R33, R33, R14 ;  /* 0x0000000e21217221 */ /* 0x000fc60000010000 */
[----:B-1----:R-:W-:Y:S01]  /*5120*/  HMMA.16816.F32.BF16 R76, R4, R8, R76 ;  /* 0x00000008044c723c */ /* 0x002fe2000004184c */
        /* <DEDUP_REMOVED lines=66> */
[----:B------:R-:W-:Y:S02]  /*5550*/  IMAD R5, R6, R95, R5 ;  /* 0x0000005f06057224 */ /* 0x000fe400078e0205 */
        /* <DEDUP_REMOVED lines=9> */
.L_x_5237:
[----:B------:R-:W-:-:S04]  /*55f0*/  LEA R4, -R94, RZ, 0x6 ;  /* 0x000000ff5e047211 */ /* 0x000fc800078e31ff */
[----:B------:R-:W-:-:S07]  /*5600*/  SHF.R.S32.HI R5, RZ, 0x1f, R4 ;  /* 0x0000001fff057819 */ /* 0x000fce0000011404 */
.L_x_5238:
        /* <DEDUP_REMOVED lines=59> */
[----:B------:R-:W3:Y:S04]  /*59c0*/  LDSM.16.M88.4 R20, [R112+0x3400] ;  /* 0x003400007014783b */ /* 0x000ee80000000200 */
[----:B------:R-:W4:Y:S04]  /*59d0*/  LDSM.16.M88.4 R28, [R112+0x3000] ;  /* 0x00300000701c783b */ /* 0x000f280000000200 */
[----:B------:R-:W-:Y:S04]  /*59e0*/  LDSM.16.M88.4 R84, [R111] ;  /* 0x000000006f54783b */ /* 0x000fe80000000200 */
[----:B------:R-:W5:Y:S04]  /*59f0*/  LDSM.16.M88.4 R88, [R109+0x3400] ;  /* 0x003400006d58783b */ /* 0x000f680000000200 */
[----:B------:R-:W5:Y:S04]  /*5a00*/  LDSM.16.M88.4 R16, [R109+0x3000] ;  /* 0x003000006d10783b */ /* 0x000f680000000200 */
[----:B-1----:R-:W1:Y:S04]  /*5a10*/  LDSM.16.M88.4 R8, [R112+0x3800] ;  /* 0x003800007008783b */ /* 0x002e680000000200 */
[----:B--2---:R-:W2:Y:S04]  /*5a20*/  LDSM.16.M88.4 R12, [R109+0x3800] ;  /* 0x003800006d0c783b */ /* 0x004ea80000000200 */
[----:B------:R-:W0:Y:S01]  /*5a30*/  LDGDEPBAR ;  /* 0x00000000000079af */ /* 0x000e220000000000 */
[C---:B---3--:R-:W-:Y:S06]  /*5a40*/  HMMA.16816.F32.BF16 R24, R4.reuse, R20, RZ ;  /* 0x000000140418723c */ /* 0x048fec00000418ff */
[C---:B------:R-:W-:Y:S06]  /*5a50*/  HMMA.16816.F32.BF16 R20, R4.reuse, R22, RZ ;  /* 0x000000160414723c */ /* 0x040fec00000418ff */
[C---:B----4-:R-:W-:Y:S06]  /*5a60*/  HMMA.16816.F32.BF16 R32, R4.reuse, R28, RZ ;  /* 0x0000001c0420723c */ /* 0x050fec00000418ff */
[----:B------:R-:W-:Y:S06]  /*5a70*/  HMMA.16816.F32.BF16 R28, R4, R30, RZ ;  /* 0x0000001e041c723c */ /* 0x000fec00000418ff */
[C---:B-----5:R-:W-:Y:S06]  /*5a80*/  HMMA.16816.F32.BF16 R24, R84.reuse, R88, R24 ;  /* 0x000000585418723c */ /* 0x060fec0000041818 */
[C---:B------:R-:W-:Y:S01]  /*5a90*/  HMMA.16816.F32.BF16 R20, R84.reuse, R90, R20 ;  /* 0x0000005a5414723c */ /* 0x040fe20000041814 */
[----:B------:R-:W3:Y:S05]  /*5aa0*/  LDSM.16.M88.4 R88, [R112+0x3c00] ;  /* 0x003c00007058783b */ /* 0x000eea0000000200 */
[C---:B------:R-:W-:Y:S06]  /*5ab0*/  HMMA.16816.F32.BF16 R32, R84.reuse, R16, R32 ;  /* 0x000000105420723c */ /* 0x040fec0000041820 */
[----:B------:R-:W-:Y:S06]  /*5ac0*/  HMMA.16816.F32.BF16 R28, R84, R18, R28 ;  /* 0x00000012541c723c */ /* 0x000fec000004181c */
[C---:B-1----:R-:W-:Y:S06]  /*5ad0*/  HMMA.16816.F32.BF16 R16, R4.reuse, R8, RZ ;  /* 0x000000080410723c */ /* 0x042fec00000418ff */
[----:B------:R-:W-:-:S15]  /*5ae0*/  HMMA.16816.F32.BF16 R8, R4, R10, RZ ;  /* 0x0000000a0408723c */ /* 0x000fde00000418ff */
[----:B------:R-:W-:-:S03]  /*5af0*/  NOP ;  /* 0x0000000000007918 */ /* 0x000fc60000000000 */
[C---:B--2---:R-:W-:Y:S06]  /*5b00*/  HMMA.16816.F32.BF16 R16, R84.reuse, R12, R16 ;  /* 0x0000000c5410723c */ /* 0x044fec0000041810 */
[----:B------:R-:W-:Y:S06]  /*5b10*/  HMMA.16816.F32.BF16 R12, R84, R14, R8 ;  /* 0x0000000e540c723c */ /* 0x000fec0000041808 */
[C---:B---3--:R-:W-:Y:S06]  /*5b20*/  HMMA.16816.F32.BF16 R8, R4.reuse, R88, RZ ;  /* 0x000000580408723c */ /* 0x048fec00000418ff */
        /* <DEDUP_REMOVED lines=58> */
[----:B------:R-:W-:-:S04]  /*5ed0*/  IMAD R84, R120, 0x40, R129 ;  /* 0x0000004078547824 */ /* 0x000fc800078e0281 */
[----:B------:R-:W-:-:S05]  /*5ee0*/  VIADD R85, R84, 0x1 ;  /* 0x0000000154557836 */ /* 0x000fca0000000000 */
[----:B------:R-:W-:Y:S01]  /*5ef0*/  I2FP.F32.S32 R86, R85 ;  /* 0x0000005500567245 */ /* 0x000fe20000201400 */
[----:B------:R-:W-:Y:S01]  /*5f00*/  BAR.SYNC.DEFER_BLOCKING 0x0 ;  /* 0x0000000000007b1d */ /* 0x000fe20000010000 */
[C---:B------:R-:W-:Y:S02]  /*5f10*/  ISETP.GE.AND P1, PT, R85.reuse, R100, PT ;  /* 0x000000645500720c */ /* 0x040fe40003f26270 */
[----:B------:R-:W-:Y:S01]  /*5f20*/  ISETP.GE.AND P5, PT, R85, R99, PT ;  /* 0x000000635500720c */ /* 0x000fe20003fa6270 */
[CC--:B------:R-:W-:Y:S01]  /*5f30*/  FFMA.FTZ R33, R3.reuse, R86.reuse, R33 ;  /* 0x0000005603217223 */ /* 0x0c0fe20000010021 */
[----:B------:R-:W-:Y:S01]  /*5f40*/  FFMA.FTZ R87, R3, R86, R35 ;  /* 0x0000005603577223 */ /* 0x000fe20000010023 */
[C---:B------:R-:W-:Y:S02]  /*5f50*/  VIADD R86, R84.reuse, 0x8 ;  /* 0x0000000854567836 */ /* 0x040fe40000000000 */
[----:B------:R-:W-:Y:S01]  /*5f60*/  VIADD R85, R84, 0x9 ;  /* 0x0000000954557836 */ /* 0x000fe20000000000 */
[----:B------:R-:W-:-:S02]  /*5f70*/  FSEL R35, R33, -INF , !P1 ;  /* 0xff80000021237808 */ /* 0x000fc40004800000 */
[C---:B------:R-:W-:Y:S02]  /*5f80*/  ISETP.GE.AND P0, PT, R86.reuse, R100, PT ;  /* 0x000000645600720c */ /* 0x040fe40003f06270 */
[----:B------:R-:W-:Y:S02]  /*5f90*/  ISETP.GE.AND P1, PT, R86, R99, PT ;  /* 0x000000635600720c */ /* 0x000fe40003f26270 */
[----:B------:R-:W-:Y:S02]  /*5fa0*/  I2FP.F32.S32 R86, R86 ;  /* 0x0000005600567245 */ /* 0x000fe40000201400 */
[----:B------:R-:W-:-:S03]  /*5fb0*/  I2FP.F32.S32 R88, R85 ;  /* 0x0000005500587245 */ /* 0x000fc60000201400 */
[-C--:B------:R-:W-:Y:S01]  /*5fc0*/  FFMA.FTZ R33, R3, R86.reuse, R28 ;  /* 0x0000005603217223 */ /* 0x080fe2000001001c */
[----:B------:R-:W-:Y:S01]  /*5fd0*/  FSEL R28, R87, -INF , !P5 ;  /* 0xff800000571c7808 */ /* 0x000fe20006800000 */
[----:B------:R-:W-:Y:S01]  /*5fe0*/  FFMA.FTZ R30, R3, R86, R30 ;  /* 0x00000056031e7223 */ /* 0x000fe2000001001e */
[----:B------:R-:W-:Y:S01]  /*5ff0*/  ISETP.GE.AND P5, PT, R85, R100, PT ;  /* 0x000000645500720c */ /* 0x000fe20003fa6270 */
[-C--:B------:R-:W-:Y:S01]  /*6000*/  FFMA.FTZ R29, R3, R88.reuse, R29 ;  /* 0x00000058031d7223 */ /* 0x080fe2000001001d */
[----:B------:R-:W-:Y:S01]  /*6010*/  FSEL R33, R33, -INF , !P0 ;  /* 0xff80000021217808 */ /* 0x000fe20004000000 */
[----:B------:R-:W-:Y:S01]  /*6020*/  FFMA.FTZ R86, R3, R88, R31 ;  /* 0x0000005803567223 */ /* 0x000fe2000001001f */
[----:B------:R-:W-:Y:S01]  /*6030*/  ISETP.GE.AND P0, PT, R85, R99, PT ;  /* 0x000000635500720c */ /* 0x000fe20003f06270 */
[----:B------:R-:W-:Y:S01]  /*6040*/  VIADD R85, R84, 0x10 ;  /* 0x0000001054557836 */ /* 0x000fe20000000000 */
[----:B------:R-:W-:Y:S01]  /*6050*/  FSEL R30, R30, -INF , !P1 ;  /* 0xff8000001e1e7808 */ /* 0x000fe20004800000 */
[----:B------:R-:W-:Y:S01]  /*6060*/  VIADD R31, R84, 0x11 ;  /* 0x00000011541f7836 */ /* 0x000fe20000000000 */
[----:B------:R-:W-:-:S02]  /*6070*/  FSEL R29, R29, -INF , !P5 ;  /* 0xff8000001d1d7808 */ /* 0x000fc40006800000 */
[C---:B------:R-:W-:Y:S02]  /*6080*/  ISETP.GE.AND P1, PT, R85.reuse, R100, PT ;  /* 0x000000645500720c */ /* 0x040fe40003f26270 */
[----:B------:R-:W-:Y:S02]  /*6090*/  ISETP.GE.AND P5, PT, R85, R99, PT ;  /* 0x000000635500720c */ /* 0x000fe40003fa6270 */
[----:B------:R-:W-:-:S05]  /*60a0*/  I2FP.F32.S32 R85, R85 ;  /* 0x0000005500557245 */ /* 0x000fca0000201400 */
[CC--:B------:R-:W-:Y:S01]  /*60b0*/  FFMA.FTZ R147, R3.reuse, R85.reuse, R24 ;  /* 0x0000005503937223 */ /* 0x0c0fe20000010018 */
[----:B------:R-:W-:Y:S01]  /*60c0*/  FSEL R24, R86, -INF , !P0 ;  /* 0xff80000056187808 */ /* 0x000fe20004000000 */
[----:B------:R-:W-:Y:S01]  /*60d0*/  FFMA.FTZ R26, R3, R85, R26 ;  /* 0x00000055031a7223 */ /* 0x000fe2000001001a */
[----:B------:R-:W-:Y:S02]  /*60e0*/  I2FP.F32.S32 R86, R31 ;  /* 0x0000001f00567245 */ /* 0x000fe40000201400 */
[----:B------:R-:W-:Y:S02]  /*60f0*/  FSEL R147, R147, -INF , !P1 ;  /* 0xff80000093937808 */ /* 0x000fe40004800000 */
[----:B------:R-:W-:Y:S01]  /*6100*/  ISETP.GE.AND P0, PT, R31, R100, PT ;  /* 0x000000641f00720c */ /* 0x000fe20003f06270 */
[-C--:B------:R-:W-:Y:S01]  /*6110*/  FFMA.FTZ R25, R3, R86.reuse, R25 ;  /* 0x0000005603197223 */ /* 0x080fe20000010019 */
[----:B------:R-:W-:Y:S01]  /*6120*/  ISETP.GE.AND P1, PT, R31, R99, PT ;  /* 0x000000631f00720c */ /* 0x000fe20003f26270 */
[----:B------:R-:W-:Y:S01]  /*6130*/  VIADD R31, R84, 0x18 ;  /* 0x00000018541f7836 */ /* 0x000fe20000000000 */
[----:B------:R-:W-:Y:S01]  /*6140*/  FSEL R148, R26, -INF , !P5 ;  /* 0xff8000001a947808 */ /* 0x000fe20006800000 */
[----:B------:R-:W-:Y:S01]  /*6150*/  FFMA.FTZ R27, R3, R86, R27 ;  /* 0x00000056031b7223 */ /* 0x000fe2000001001b */
[----:B------:R-:W-:Y:S01]  /*6160*/  FSEL R151, R25, -INF , !P0 ;  /* 0xff80000019977808 */ /* 0x000fe20004000000 */
[----:B------:R-:W-:Y:S01]  /*6170*/  VIADD R25, R84, 0x19 ;  /* 0x0000001954197836 */ /* 0x000fe20000000000 */
[----:B------:R-:W-:-:S02]  /*6180*/  I2FP.F32.S32 R26, R31 ;  /* 0x0000001f001a7245 */ /* 0x000fc40000201400 */
[----:B------:R-:W-:Y:S02]  /*6190*/  FSEL R146, R27, -INF , !P1 ;  /* 0xff8000001b927808 */ /* 0x000fe40004800000 */
[----:B------:R-:W-:Y:S01]  /*61a0*/  ISETP.GE.AND P0, PT, R31, R99, PT ;  /* 0x000000631f00720c */ /* 0x000fe20003f06270 */
[CC--:B------:R-:W-:Y:S01]  /*61b0*/  FFMA.FTZ R149, R3.reuse, R26.reuse, R20 ;  /* 0x0000001a03957223 */ /* 0x0c0fe20000010014 */
[----:B------:R-:W-:Y:S01]  /*61c0*/  I2FP.F32.S32 R20, R25 ;  /* 0x0000001900147245 */ /* 0x000fe20000201400 */
[----:B------:R-:W-:Y:S01]  /*61d0*/  FFMA.FTZ R22, R3, R26, R22 ;  /* 0x0000001a03167223 */ /* 0x000fe20000010016 */
[-C--:B------:R-:W-:Y:S02]  /*61e0*/  ISETP.GE.AND P1, PT, R25, R100.reuse, PT ;  /* 0x000000641900720c */ /* 0x080fe40003f26270 */
[----:B------:R-:W-:Y:S01]  /*61f0*/  ISETP.GE.AND P5, PT, R31, R100, PT ;  /* 0x000000641f00720c */ /* 0x000fe20003fa6270 */
[CC--:B------:R-:W-:Y:S01]  /*6200*/  FFMA.FTZ R21, R3.reuse, R20.reuse, R21 ;  /* 0x0000001403157223 */ /* 0x0c0fe20000010015 */
[----:B------:R-:W-:Y:S01]  /*6210*/  FFMA.FTZ R23, R3, R20, R23 ;  /* 0x0000001403177223 */ /* 0x000fe20000010017 */
[----:B------:R-:W-:Y:S01]  /*6220*/  VIADD R20, R84, 0x20 ;  /* 0x0000002054147836 */ /* 0x000fe20000000000 */
        /* <DEDUP_REMOVED lines=15> */
[----:B------:R-:W-:Y:S01]  /*6320*/  VIADD R16, R84, 0x28 ;  /* 0x0000002854107836 */ /* 0x000fe20000000000 */
        /* <DEDUP_REMOVED lines=30> */
[----:B------:R-:W-:Y:S01]  /*6510*/  VIADD R9, R84, 0x38 ;  /* 0x0000003854097836 */ /* 0x000fe20000000000 */
[----:B------:R-:W-:Y:S01]  /*6520*/  FSEL R104, R10, -INF , !P0 ;  /* 0xff8000000a687808 */ /* 0x000fe20004000000 */
[----:B------:R-:W-:Y:S01]  /*6530*/  FFMA.FTZ R11, R3, R8, R11 ;  /* 0x00000008030b7223 */ /* 0x000fe2000001000b */
[----:B------:R-:W-:Y:S01]  /*6540*/  FSEL R102, R102, -INF , !P5 ;  /* 0xff80000066667808 */ /* 0x000fe20006800000 */
[----:B------:R-:W-:Y:S01]  /*6550*/  VIADD R8, R84, 0x39 ;  /* 0x0000003954087836 */ /* 0x000fe20000000000 */
[----:B------:R-:W-:Y:S02]  /*6560*/  FSEL R105, R105, -INF , !P1 ;  /* 0xff80000069697808 */ /* 0x000fe40004800000 */
[C---:B------:R-:W-:Y:S02]  /*6570*/  ISETP.GE.AND P0, PT, R9.reuse, R100, PT ;  /* 0x000000640900720c */ /* 0x040fe40003f06270 */
[----:B------:R-:W-:-:S02]  /*6580*/  ISETP.GE.AND P1, PT, R9, R99, PT ;  /* 0x000000630900720c */ /* 0x000fc40003f26270 */
[----:B------:R-:W-:Y:S02]  /*6590*/  I2FP.F32.S32 R9, R9 ;  /* 0x0000000900097245 */ /* 0x000fe40000201400 */
[----:B------:R-:W-:-:S03]  /*65a0*/  ISETP.GE.AND P5, PT, R12, R99, PT ;  /* 0x000000630c00720c */ /* 0x000fc60003fa6270 */
[CC--:B------:R-:W-:Y:S01]  /*65b0*/  FFMA.FTZ R136, R3.reuse, R9.reuse, R4 ;  /* 0x0000000903887223 */ /* 0x0c0fe20000010004 */
[----:B------:R-:W-:Y:S01]  /*65c0*/  I2FP.F32.S32 R4, R84 ;  /* 0x0000005400047245 */ /* 0x000fe20000201400 */
[----:B------:R-:W-:Y:S01]  /*65d0*/  FFMA.FTZ R6, R3, R9, R6 ;  /* 0x0000000903067223 */ /* 0x000fe20000010006 */
[----:B------:R-:W-:Y:S02]  /*65e0*/  FSEL R131, R11, -INF , !P5 ;  /* 0xff8000000b837808 */ /* 0x000fe40006800000 */
[----:B------:R-:W-:Y:S01]  /*65f0*/  ISETP.GE.AND P5, PT, R84, R100, PT ;  /* 0x000000645400720c */ /* 0x000fe20003fa6270 */
[CC--:B------:R-:W-:Y:S01]  /*6600*/  FFMA.FTZ R9, R3.reuse, R4.reuse, R32 ;  /* 0x0000000403097223 */ /* 0x0c0fe20000010020 */
[----:B------:R-:W-:Y:S01]  /*6610*/  FSEL R132, R6, -INF , !P1 ;  /* 0xff80000006847808 */ /* 0x000fe20004800000 */
[----:B------:R-:W-:Y:S01]  /*6620*/  FFMA.FTZ R4, R3, R4, R34 ;  /* 0x0000000403047223 */ /* 0x000fe20000010022 */
[----:B------:R-:W-:Y:S02]  /*6630*/  ISETP.GE.AND P1, PT, R8, R100, PT ;  /* 0x000000640800720c */ /* 0x000fe40003f26270 */
[----:B------:R-:W-:-:S02]  /*6640*/  FSEL R9, R9, -INF , !P5 ;  /* 0xff80000009097808 */ /* 0x000fc40006800000 */
[-C--:B------:R-:W-:Y:S02]  /*6650*/  ISETP.GE.AND P5, PT, R8, R99.reuse, PT ;  /* 0x000000630800720c */ /* 0x080fe40003fa6270 */
[----:B------:R-:W-:Y:S02]  /*6660*/  I2FP.F32.S32 R8, R8 ;  /* 0x0000000800087245 */ /* 0x000fe40000201400 */
[----:B------:R-:W-:Y:S02]  /*6670*/  FSEL R136, R136, -INF , !P0 ;  /* 0xff80000088887808 */ /* 0x000fe40004000000 */
[----:B------:R-:W-:Y:S01]  /*6680*/  ISETP.GE.AND P0, PT, R84, R99, PT ;  /* 0x000000635400720c */ /* 0x000fe20003f06270 */
[CC--:B------:R-:W-:Y:S01]  /*6690*/  FFMA.FTZ R5, R3.reuse, R8.reuse, R5 ;  /* 0x0000000803057223 */ /* 0x0c0fe20000010005 */
[----:B------:R-:W-:Y:S02]  /*66a0*/  FFMA.FTZ R7, R3, R8, R7 ;  /* 0x0000000803077223 */ /* 0x000fe40000010007 */
[----:B------:R-:W-:-:S02]  /*66b0*/  FSEL R4, R4, -INF , !P0 ;  /* 0xff80000004047808 */ /* 0x000fc40004000000 */
[----:B------:R-:W-:Y:S02]  /*66c0*/  FSEL R99, R5, -INF , !P1 ;  /* 0xff80000005637808 */ /* 0x000fe40004800000 */
[----:B------:R-:W-:Y:S02]  /*66d0*/  ISETP.GE.AND P1, PT, R96, 0x3, PT ;  /* 0x000000036000780c */ /* 0x000fe40003f26270 */
[----:B------:R-:W-:Y:S02]  /*66e0*/  LEA R134, P0, R97, UR8, 0x1 ;  /* 0x0000000861867c11 */ /* 0x000fe4000f8008ff */
[----:B------:R-:W-:Y:S02]  /*66f0*/  FSEL R100, R7, -INF , !P5 ;  /* 0xff80000007647808 */ /* 0x000fe40006800000 */
[----:B------:R-:W-:-:S07]  /*6700*/  LEA.HI.X R133, R97, UR9, R98, 0x1, P0 ;  /* 0x0000000961857c11 */ /* 0x000fce00080f0c62 */
[----:B------:R-:W-:Y:S05]  /*6710*/  @!P1 BRA `(.L_x_5239) ;  /* 0x0000000400e89947 */ /* 0x000fea0003800000 */
        /* <DEDUP_REMOVED lines=13> */
[----:B------:R-:W-:-:S05]  /*67f0*/  IABS R5, R11 ;  /* 0x0000000b00057213 */ /* 0x000fca0000000000 */
[----:B------:R-:W-:-:S04]  /*6800*/  IMAD.HI.U32 R12, R6, R5, RZ ;  /* 0x00000005060c7227 */ /* 0x000fc800078e00ff */
[----:B------:R-:W-:-:S04]  /*6810*/  IMAD.MOV R10, RZ, RZ, -R12 ;  /* 0x000000ffff0a7224 */ /* 0x000fc800078e0a0c */
[----:B------:R-:W-:Y:S01]  /*6820*/  IMAD R10, R7, R10, R5 ;  /* 0x0000000a070a7224 */ /* 0x000fe200078e0205 */
[C---:B------:R-:W-:Y:S02]  /*6830*/  LOP3.LUT R5, R11.reuse, R8, RZ, 0x3c, !PT ;  /* 0x000000080b057212 */ /* 0x040fe400078e3cff */
[----:B------:R-:W-:Y:S02]  /*6840*/  IADD3 R11, R11, -0x40, RZ ;  /* 0xffffffc00b0b7810 */ /* 0x000fe40007ffe0ff */
[----:B------:R-:W-:Y:S02]  /*6850*/  ISETP.GT.U32.AND P1, PT, R7, R10, PT ;  /* 0x0000000a0700720c */ /* 0x000fe40003f24070 */
[----:B------:R-:W-:Y:S02]  /*6860*/  ISETP.GE.AND P5, PT, R5, RZ, PT ;  /* 0x000000ff0500720c */ /* 0x000fe40003fa6270 */
[----:B------:R-:W-:Y:S02]  /*6870*/  IABS R5, R11 ;  /* 0x0000000b00057213 */ /* 0x000fe40000000000 */
[----:B------:R-:W-:-:S03]  /*6880*/  LOP3.LUT R11, R11, R8, RZ, 0x3c, !PT ;  /* 0x000000080b0b7212 */ /* 0x000fc600078e3cff */
[----:B------:R-:W-:-:S04]  /*6890*/  IMAD.HI.U32 R6, R6, R5, RZ ;  /* 0x0000000506067227 */ /* 0x000fc800078e00ff */
[----:B------:R-:W-:Y:S02]  /*68a0*/  @!P1 IMAD.IADD R10, R10, 0x1, -R7 ;  /* 0x000000010a0a9824 */ /* 0x000fe400078e0a07 */
[----:B------:R-:W-:-:S03]  /*68b0*/  @!P1 VIADD R12, R12, 0x1 ;  /* 0x000000010c0c9836 */ /* 0x000fc60000000000 */
[----:B------:R-:W-:Y:S02]  /*68c0*/  ISETP.GE.U32.AND P0, PT, R10, R7, PT ;  /* 0x000000070a00720c */ /* 0x000fe40003f06070 */
[----:B------:R-:W-:-:S05]  /*68d0*/  IADD3 R10, -R6, RZ, RZ ;  /* 0x000000ff060a7210 */ /* 0x000fca0007ffe1ff */
[----:B------:R-:W-:-:S05]  /*68e0*/  IMAD R10, R7, R10, R5 ;  /* 0x0000000a070a7224 */ /* 0x000fca00078e0205 */
[----:B------:R-:W-:Y:S01]  /*68f0*/  ISETP.GT.U32.AND P1, PT, R7, R10, PT ;  /* 0x0000000a0700720c */ /* 0x000fe20003f24070 */
[----:B------:R-:W-:-:S05]  /*6900*/  @P0 VIADD R12, R12, 0x1 ;  /* 0x000000010c0c0836 */ /* 0x000fca0000000000 */
[----:B------:R-:W-:-:S07]  /*6910*/  @!P5 IADD3 R12, -R12, RZ, RZ ;  /* 0x000000ff0c0cd210 */ /* 0x000fce0007ffe1ff */
[-C--:B------:R-:W-:Y:S02]  /*6920*/  @!P1 IADD3 R10, R10, -R7.reuse, RZ ;  /* 0x800000070a0a9210 */ /* 0x080fe40007ffe0ff */
[----:B------:R-:W-:Y:S02]  /*6930*/  @!P1 IADD3 R6, R6, 0x1, RZ ;  /* 0x0000000106069810 */ /* 0x000fe40007ffe0ff */
[----:B------:R-:W-:Y:S02]  /*6940*/  ISETP.GE.U32.AND P0, PT, R10, R7, PT ;  /* 0x000000070a00720c */ /* 0x000fe40003f06070 */
[----:B------:R-:W-:Y:S02]  /*6950*/  ISETP.GE.AND P1, PT, R11, RZ, PT ;  /* 0x000000ff0b00720c */ /* 0x000fe40003f26270 */
[----:B------:R-:W-:-:S09]  /*6960*/  LOP3.LUT R10, RZ, R8, RZ, 0x33, !PT ;  /* 0x00000008ff0a7212 */ /* 0x000fd200078e33ff */
[----:B------:R-:W-:Y:S01]  /*6970*/  @P0 VIADD R6, R6, 0x1 ;  /* 0x0000000106060836 */ /* 0x000fe20000000000 */
        /* <DEDUP_REMOVED lines=22> */
.L_x_5240:
[----:B------:R-:W-:-:S04]  /*6ae0*/  LEA R6, -R92, RZ, 0x6 ;  /* 0x000000ff5c067211 */ /* 0x000fc800078e31ff */
[----:B------:R-:W-:-:S07]  /*6af0*/  SHF.R.S32.HI R5, RZ, 0x1f, R6 ;  /* 0x0000001fff057819 */ /* 0x000fce0000011406 */
.L_x_5241:
[C---:B------:R-:W-:Y:S01]  /*6b00*/  LEA R134, P0, R6.reuse, R134, 0x1 ;  /* 0x0000008606867211 */ /* 0x040fe200078008ff */
[----:B------:R1:W-:Y:S01]  /*6b10*/  @P4 STS [R121+0x3000], RZ ;  /* 0x003000ff79004388 */ /* 0x0003e20000000800 */
[----:B------:R-:W-:Y:S02]  /*6b20*/  BSSY B0, `(.L_x_5242) ;  /* 0x0000038000007945 */ /* 0x000fe40003800000 */
[----:B------:R-:W-:Y:S01]  /*6b30*/  LEA.HI.X R133, R6, R133, R5, 0x1, P0 ;  /* 0x0000008506857211 */ /* 0x000fe200000f0c05 */
[----:B------:R-:W-:Y:S01]  /*6b40*/  @!P4 IMAD.MOV.U32 R14, RZ, RZ, R134 ;  /* 0x000000ffff0ec224 */ /* 0x000fe200078e0086 */
[CC--:B------:R-:W-:Y:S01]  /*6b50*/  @!P3 IADD3 R8, P0, R97.reuse, R6.reuse, RZ ;  /* 0x000000066108b210 */ /* 0x0c0fe20007f1e0ff */
[----:B------:R1:W-:Y:S02]  /*6b60*/  @P4 STS [R121+0x3004], RZ ;  /* 0x003004ff79004388 */ /* 0x0003e40000000800 */
[----:B------:R-:W-:Y:S02]  /*6b70*/  @!P4 IMAD.MOV.U32 R15, RZ, RZ, R133 ;  /* 0x000000ffff0fc224 */ /* 0x000fe400078e0085 */
[----:B------:R-:W-:Y:S01]  /*6b80*/  @!P3 IMAD.X R7, R98, 0x1, R5, P0 ;  /* 0x000000016207b824 */ /* 0x000fe200000e0605 */
[C---:B------:R-:W-:Y:S01]  /*6b90*/  @!P3 LEA R10, P0, R8.reuse, UR8, 0x1 ;  /* 0x00000008080abc11 */ /* 0x040fe2000f8008ff */
[----:B------:R1:W-:Y:S03]  /*6ba0*/  @P4 STS.64 [R121+0x3008], RZ ;  /* 0x003008ff79004388 */ /* 0x0003e60000000a00 */
        /* <DEDUP_REMOVED lines=24> */
[----:B------:R-:W-:Y:S02]  /*6d30*/  @!P3 LEA R16, P0, R7, UR8, 0x1 ;  /* 0x000000080710bc11 */ /* 0x000fe4000f8008ff */
[----:B--2---:R-:W-:-:S02]  /*6d40*/  @!P4 LEA R14, P1, R92, R134, 0x6 ;  /* 0x000000865c0ec211 */ /* 0x004fc400078230ff */
[----:B------:R-:W-:Y:S02]  /*6d50*/  @!P3 LEA.HI.X R17, R7, UR9, R8, 0x1, P0 ;  /* 0x000000090711bc11 */ /* 0x000fe400080f0c08 */
        /* <DEDUP_REMOVED lines=20> */
.L_x_5243:
[----:B------:R-:W-:Y:S05]  /*6ea0*/  BSYNC B0 ;  /* 0x0000000000007941 */ /* 0x000fea0003800000 */
.L_x_5242:
[----:B------:R-:W0:Y:S02]  /*6eb0*/  LDGDEPBAR ;  /* 0x00000000000079af */ /* 0x000e240000000000 */
.L_x_5239:
[----:B------:R-:W-:Y:S01]  /*6ec0*/  FMNMX.FTZ R6, R2, R9, !PT ;  /* 0x0000000902067209 */ /* 0x000fe20007810000 */
[----:B-1----:R-:W-:Y:S01]  /*6ed0*/  LDSM.16.MT88.4 R16, [R108+0x6000] ;  /* 0x006000006c10783b */ /* 0x002fe20000004200 */
        /* <DEDUP_REMOVED lines=38> */
[C---:B------:R-:W-:Y:S01]  /*7140*/  FSETP.NEU.FTZ.AND P1, PT, R89.reuse, -INF , PT ;  /* 0xff8000005900780b */ /* 0x040fe20003f3d000 */
[----:B------:R-:W-:-:S05]  /*7150*/  FMUL.FTZ R98, R89, UR12 ;  /* 0x0000000c59627c20 */ /* 0x000fca0008410000 */
[----:B------:R-:W-:-:S05]  /*7160*/  FSEL R98, R98, RZ, P1 ;  /* 0x000000ff62627208 */ /* 0x000fca0000800000 */
[--C-:B------:R-:W-:Y:S01]  /*7170*/  FFMA.FTZ R152, R9, UR12, -R98.reuse ;  /* 0x0000000c09987c23 */ /* 0x100fe20008010862 */
[--C-:B------:R-:W-:Y:S01]  /*7180*/  FFMA.FTZ R93, R35, UR12, -R98.reuse ;  /* 0x0000000c235d7c23 */ /* 0x100fe20008010862 */
[----:B--2---:R-:W1:Y:S01]  /*7190*/  LDSM.16.MT88.4 R8, [R110+0x6000] ;  /* 0x006000006e08783b */ /* 0x004e620000004200 */
[----:B---3--:R-:W-:Y:S01]  /*71a0*/  FMNMX.FTZ R88, R5, R88, !PT ;  /* 0x0000005805587209 */ /* 0x008fe20007810000 */
[--C-:B------:R-:W-:Y:S01]  /*71b0*/  FFMA.FTZ R96, R33, UR12, -R98.reuse ;  /* 0x0000000c21607c23 */ /* 0x100fe20008010862 */
[----:B------:R-:W-:Y:S01]  /*71c0*/  FSEL R5, R89, RZ, P1 ;  /* 0x000000ff59057208 */ /* 0x000fe20000800000 */
        /* <DEDUP_REMOVED lines=9> */
[----:B------:R-:W-:-:S02]  /*7260*/  FFMA.FTZ R136, R136, UR12, -R98 ;  /* 0x0000000c88887c23 */ /* 0x000fc40008010862 */
[----:B------:R-:W2:Y:S01]  /*7270*/  MUFU.EX2 R93, R93 ;  /* 0x0000005d005d7308 */ /* 0x000ea20000000800 */
[----:B------:R-:W-:Y:S01]  /*7280*/  FFMA.FTZ R143, R4, UR12, -R145 ;  /* 0x0000000c048f7c23 */ /* 0x000fe20008010891 */
[----:B------:R-:W-:Y:S01]  /*7290*/  FADD.FTZ R4, R2, -R5 ;  /* 0x8000000502047221 */ /* 0x000fe20000010000 */
[----:B------:R-:W-:Y:S01]  /*72a0*/  FSEL R5, R88, RZ, P0 ;  /* 0x000000ff58057208 */ /* 0x000fe20000000000 */
[--C-:B------:R-:W-:Y:S01]  /*72b0*/  FFMA.FTZ R90, R28, UR12, -R145.reuse ;  /* 0x0000000c1c5a7c23 */ /* 0x100fe20008010891 */
[--C-:B------:R-:W-:Y:S01]  /*72c0*/  FFMA.FTZ R2, R30, UR12, -R145.reuse ;  /* 0x0000000c1e027c23 */ /* 0x100fe20008010891 */
[----:B------:R-:W-:Y:S01]  /*72d0*/  FMUL.FTZ R154, R4, UR12 ;  /* 0x0000000c049a7c20 */ /* 0x000fe20008410000 */
[----:B------:R-:W-:Y:S01]  /*72e0*/  FFMA.FTZ R95, R24, UR12, -R145 ;  /* 0x0000000c185f7c23 */ /* 0x000fe20008010891 */
[----:B------:R-:W-:Y:S01]  /*72f0*/  FADD.FTZ R5, R0, -R5 ;  /* 0x8000000500057221 */ /* 0x000fe20000010000 */
[----:B------:R-:W-:Y:S01]  /*7300*/  MUFU.EX2 R96, R96 ;  /* 0x0000006000607308 */ /* 0x000fe20000000800 */
[----:B------:R-:W3:Y:S01]  /*7310*/  LDSM.16.MT88.4 R24, [R110+0x7000] ;  /* 0x007000006e18783b */ /* 0x000ee20000004200 */
[--C-:B------:R-:W-:Y:S01]  /*7320*/  FFMA.FTZ R0, R144, UR12, -R145.reuse ;  /* 0x0000000c90007c23 */ /* 0x100fe20008010891 */
[----:B------:R-:W-:Y:S01]  /*7330*/  FMUL.FTZ R142, R5, UR12 ;  /* 0x0000000c058e7c20 */ /* 0x000fe20008410000 */
[----:B------:R-:W-:Y:S01]  /*7340*/  FFMA.FTZ R144, R107, UR12, -R98 ;  /* 0x0000000c6b907c23 */ /* 0x000fe20008010862 */
[--C-:B------:R-:W-:Y:S01]  /*7350*/  FFMA.FTZ R107, R106, UR12, -R145.reuse ;  /* 0x0000000c6a6b7c23 */ /* 0x100fe20008010891 */
[--C-:B------:R-:W-:Y:S01]  /*7360*/  FFMA.FTZ R128, R128, UR12, -R145.reuse ;  /* 0x0000000c80807c23 */ /* 0x100fe20008010891 */
[--C-:B------:R-:W-:Y:S01]  /*7370*/  FFMA.FTZ R106, R137, UR12, -R145.reuse ;  /* 0x0000000c896a7c23 */ /* 0x100fe20008010891 */
[----:B------:R-:W4:Y:S01]  /*7380*/  MUFU.EX2 R91, R91 ;  /* 0x0000005b005b7308 */ /* 0x000f220000000800 */
[----:B--2---:R-:W-:Y:S01]  /*7390*/  F2FP.BF16.F32.PACK_AB R84, R93, R152 ;  /* 0x000000985d54723e */ /* 0x004fe200000010ff */
[--C-:B------:R-:W-:Y:S01]  /*73a0*/  FFMA.FTZ R101, R101, UR12, -R145.reuse ;  /* 0x0000000c65657c23 */ /* 0x100fe20008010891 */
[--C-:B------:R-:W-:Y:S01]  /*73b0*/  FFMA.FTZ R104, R104, UR12, -R145.reuse ;  /* 0x0000000c68687c23 */ /* 0x100fe20008010891 */
[----:B------:R-:W-:-:S04]  /*73c0*/  FFMA.FTZ R132, R132, UR12, -R145 ;  /* 0x0000000c84847c23 */ /* 0x000fc80008010891 */
        /* <DEDUP_REMOVED lines=44> */
[----:B------:R-:W1:Y:S01]  /*7690*/  LDSM.16.MT88.4 R40, [R110+0x8000] ;  /* 0x008000006e28783b */ /* 0x000e620000004200 */
[-C--:B------:R-:W-:Y:S01]  /*76a0*/  FMUL.FTZ R44, R76, R154.reuse ;  /* 0x0000009a4c2c7220 */ /* 0x080fe20000410000 */
[----:B------:R-:W-:Y:S01]  /*76b0*/  FMUL.FTZ R45, R77, R154 ;  /* 0x0000009a4d2d7220 */ /* 0x000fe20000410000 */
[-C--:B------:R-:W-:Y:S01]  /*76c0*/  FMUL.FTZ R46, R78, R142.reuse ;  /* 0x0000008e4e2e7220 */ /* 0x080fe20000410000 */
[----:B------:R-:W-:Y:S01]  /*76d0*/  FMUL.FTZ R47, R79, R142 ;  /* 0x0000008e4f2f7220 */ /* 0x000fe20000410000 */
[C---:B------:R-:W-:Y:S01]  /*76e0*/  HMMA.16816.F32.BF16 R16, R84.reuse, R18, R48 ;  /* 0x000000125410723c */ /* 0x040fe20000041830 */
[----:B------:R-:W2:Y:S01]  /*76f0*/  LDSM.16.MT88.4 R48, [R108+0x8000] ;  /* 0x008000006c30783b */ /* 0x000ea20000004200 */
[-C--:B------:R-:W-:Y:S01]  /*7700*/  FMUL.FTZ R64, R64, R154.reuse ;  /* 0x0000009a40407220 */ /* 0x080fe20000410000 */
[----:B------:R-:W-:Y:S01]  /*7710*/  FMUL.FTZ R65, R65, R154 ;  /* 0x0000009a41417220 */ /* 0x000fe20000410000 */
[-C--:B------:R-:W-:Y:S01]  /*7720*/  FMUL.FTZ R66, R66, R142.reuse ;  /* 0x0000008e42427220 */ /* 0x080fe20000410000 */
[----:B------:R-:W-:Y:S01]  /*7730*/  FMUL.FTZ R67, R67, R142 ;  /* 0x0000008e43437220 */ /* 0x000fe20000410000 */
[C---:B---3--:R-:W-:Y:S01]  /*7740*/  HMMA.16816.F32.BF16 R20, R84.reuse, R24, R20 ;  /* 0x000000185414723c */ /* 0x048fe20000041814 */
[-C--:B------:R-:W-:Y:S01]  /*7750*/  FMUL.FTZ R72, R72, R154.reuse ;  /* 0x0000009a48487220 */ /* 0x080fe20000410000 */
[----:B------:R-:W-:Y:S01]  /*7760*/  FMUL.FTZ R73, R73, R154 ;  /* 0x0000009a49497220 */ /* 0x000fe20000410000 */
[-C--:B------:R-:W-:Y:S01]  /*7770*/  FMUL.FTZ R74, R74, R142.reuse ;  /* 0x0000008e4a4a7220 */ /* 0x080fe20000410000 */
[----:B------:R-:W-:Y:S01]  /*7780*/  FMUL.FTZ R75, R75, R142 ;  /* 0x0000008e4b4b7220 */ /* 0x000fe20000410000 */
[-C--:B------:R-:W-:Y:S01]  /*7790*/  FMUL.FTZ R80, R80, R154.reuse ;  /* 0x0000009a50507220 */ /* 0x080fe20000410000 */
[C---:B------:R-:W-:Y:S01]  /*77a0*/  HMMA.16816.F32.BF16 R24, R84.reuse, R26, R56 ;  /* 0x0000001a5418723c */ /* 0x040fe20000041838 */
[----:B------:R-:W3:Y:S01]  /*77b0*/  LDSM.16.MT88.4 R56, [R110+0x6400] ;  /* 0x006400006e38783b */ /* 0x000ee20000004200 */
[----:B------:R-:W-:Y:S01]  /*77c0*/  FMUL.FTZ R81, R81, R154 ;  /* 0x0000009a51517220 */ /* 0x000fe20000410000 */
[-C--:B------:R-:W-:Y:S01]  /*77d0*/  FMUL.FTZ R82, R82, R142.reuse ;  /* 0x0000008e52527220 */ /* 0x080fe20000410000 */
[-C--:B------:R-:W-:Y:S01]  /*77e0*/  FMUL.FTZ R83, R83, R142.reuse ;  /* 0x0000008e53537220 */ /* 0x080fe20000410000 */
[----:B------:R-:W-:Y:S01]  /*77f0*/  MUFU.EX2 R97, R97 ;  /* 0x0000006100617308 */ /* 0x000fe20000000800 */
[----:B------:R-:W-:Y:S01]  /*7800*/  HMMA.16816.F32.BF16 R28, R84, R32, R28 ;  /* 0x00000020541c723c */ /* 0x000fe2000004181c */
[----:B------:R-:W-:Y:S01]  /*7810*/  LDSM.16.MT88.4 R60, [R110+0x6800] ;  /* 0x006800006e3c783b */ /* 0x000fe20000004200 */
[----:B------:R-:W-:-:S04]  /*7820*/  FFMA.FTZ R143, R138, R142, R143 ;  /* 0x0000008e8a8f7223 */ /* 0x000fc8000001008f */
[----:B------:R-:W-:Y:S01]  /*7830*/  HMMA.16816.F32.BF16 R32, R84, R34, R64 ;  /* 0x000000225420723c */ /* 0x000fe20000041840 */
[----:B------:R-:W-:Y:S01]  /*7840*/  MUFU.EX2 R0, R0 ;  /* 0x0000000000007308 */ /* 0x000fe20000000800 */
[----:B------:R-:W-:-:S04]  /*7850*/  FADD.FTZ R143, R90, R143 ;  /* 0x0000008f5a8f7221 */ /* 0x000fc80000010000 */
[----:B------:R-:W-:Y:S01]  /*7860*/  FADD.FTZ R2, R2, R143 ;  /* 0x0000008f02027221 */ /* 0x000fe20000010000 */
[----:B------:R-:W-:Y:S01]  /*7870*/  FFMA.FTZ R64, R147, UR12, -R98 ;  /* 0x0000000c93407c23 */ /* 0x000fe20008010862 */
[--C-:B------:R-:W-:Y:S01]  /*7880*/  FFMA.FTZ R65, R148, UR12, -R145.reuse ;  /* 0x0000000c94417c23 */ /* 0x100fe20008010891 */
[----:B------:R-:W-:Y:S01]  /*7890*/  FFMA.FTZ R66, R135, R154, R152 ;  /* 0x0000009a87427223 */ /* 0x000fe20000010098 */
[--C-:B------:R-:W-:Y:S01]  /*78a0*/  FFMA.FTZ R135, R103, UR12, -R98.reuse ;  /* 0x0000000c67877c23 */ /* 0x100fe20008010862 */
[C---:B-1----:R-:W-:Y:S01]  /*78b0*/  HMMA.16816.F32.BF16 R36, R84.reuse, R40, R36 ;  /* 0x000000285424723c */ /* 0x042fe20000041824 */
[--C-:B------:R-:W-:Y:S01]  /*78c0*/  FFMA.FTZ R103, R130, UR12, -R98.reuse ;  /* 0x0000000c82677c23 */ /* 0x100fe20008010862 */
[----:B------:R-:W1:Y:S01]  /*78d0*/  MUFU.EX2 R64, R64 ;  /* 0x0000004000407308 */ /* 0x000e620000000800 */
[--C-:B------:R-:W-:Y:S01]  /*78e0*/  FFMA.FTZ R130, R139, UR12, -R98.reuse ;  /* 0x0000000c8b827c23 */ /* 0x100fe20008010862 */
[----:B------:R-:W-:Y:S01]  /*78f0*/  FFMA.FTZ R67, R102, UR12, -R98 ;  /* 0x0000000c66437c23 */ /* 0x000fe20008010862 */
[----:B------:R-:W-:Y:S01]  /*7900*/  FFMA.FTZ R102, R131, UR12, -R145 ;  /* 0x0000000c83667c23 */ /* 0x000fe20008010891 */
[----:B--2---:R-:W-:Y:S01]  /*7910*/  HMMA.16816.F32.BF16 R44, R84, R48, R44 ;  /* 0x00000030542c723c */ /* 0x004fe2000004182c */
[----:B------:R-:W-:-:S03]  /*7920*/  FADD.FTZ R93, R93, R66 ;  /* 0x000000425d5d7221 */ /* 0x000fc60000010000 */
[----:B------:R-:W-:Y:S01]  /*7930*/  MUFU.EX2 R65, R65 ;  /* 0x0000004100417308 */ /* 0x000fe20000000800 */
[----:B------:R-:W-:Y:S01]  /*7940*/  FADD.FTZ R96, R96, R93 ;  /* 0x0000005d60607221 */ /* 0x000fe20000010000 */
[----:B------:R-:W-:Y:S01]  /*7950*/  HMMA.16816.F32.BF16 R40, R84, R42, R72 ;  /* 0x0000002a5428723c */ /* 0x000fe20000041848 */
[----:B------:R-:W-:Y:S02]  /*7960*/  LDSM.16.MT88.4 R72, [R110+0x8800] ;  /* 0x008800006e48783b */ /* 0x000fe40000004200 */
[----:B------:R-:W-:-:S03]  /*7970*/  FADD.FTZ R91, R91, R96 ;  /* 0x000000605b5b7221 */ /* 0x000fc60000010000 */
[----:B------:R-:W-:Y:S01]  /*7980*/  HMMA.16816.F32.BF16 R48, R84, R50, R80 ;  /* 0x000000325430723c */ /* 0x000fe20000041850 */
[----:B-1----:R-:W-:Y:S01]  /*7990*/  F2FP.BF16.F32.PACK_AB R52, R97, R64 ;  /* 0x000000406134723e */ /* 0x002fe200000010ff */
[----:B------:R-:W1:Y:S01]  /*79a0*/  LDSM.16.MT88.4 R80, [R108+0x8400] ;  /* 0x008400006c50783b */ /* 0x000e620000004200 */
[----:B------:R-:W-:Y:S04]  /*79b0*/  MUFU.EX2 R135, R135 ;  /* 0x0000008700877308 */ /* 0x000fe80000000800 */
[--C-:B------:R-:W-:Y:S01]  /*79c0*/  FFMA.FTZ R87, R149, UR12, -R98.reuse ;  /* 0x0000000c95577c23 */ /* 0x100fe20008010862 */
[----:B------:R-:W-:Y:S01]  /*79d0*/  FFMA.FTZ R84, R153, UR12, -R98 ;  /* 0x0000000c99547c23 */ /* 0x000fe20008010862 */
[--C-:B------:R-:W-:Y:S01]  /*79e0*/  FFMA.FTZ R86, R146, UR12, -R145.reuse ;  /* 0x0000000c92567c23 */ /* 0x100fe20008010891 */
[--C-:B------:R-:W-:Y:S01]  /*79f0*/  FFMA.FTZ R85, R150, UR12, -R145.reuse ;  /* 0x0000000c96557c23 */ /* 0x100fe20008010891 */
[----:B------:R-:W-:Y:S01]  /*7a00*/  MUFU.EX2 R144, R144 ;  /* 0x0000009000907308 */ /* 0x000fe20000000800 */
[----:B------:R-:W-:-:S07]  /*7a10*/  FFMA.FTZ R145, R100, UR12, -R145 ;  /* 0x0000000c64917c23 */ /* 0x000fce0008010891 */
[----:B------:R-:W-:Y:S08]  /*7a20*/  MUFU.EX2 R87, R87 ;  /* 0x0000005700577308 */ /* 0x000ff00000000800 */
[----:B------:R-:W2:Y:S08]  /*7a30*/  MUFU.EX2 R84, R84 ;  /* 0x0000005400547308 */ /* 0x000eb00000000800 */
[----:B------:R-:W4:Y:S08]  /*7a40*/  MUFU.EX2 R86, R86 ;  /* 0x0000005600567308 */ /* 0x000f300000000800 */
[----:B------:R-:W5:Y:S01]  /*7a50*/  MUFU.EX2 R85, R85 ;  /* 0x0000005500557308 */ /* 0x000f620000000800 */
[----:B--2---:R-:W-:-:S07]  /*7a60*/  F2FP.BF16.F32.PACK_AB R54, R84, R87 ;  /* 0x000000575436723e */ /* 0x004fce00000010ff */
[----:B------:R-:W-:Y:S01]  /*7a70*/  MUFU.EX2 R103, R103 ;  /* 0x0000006700677308 */ /* 0x000fe20000000800 */
[----:B----4-:R-:W-:-:S07]  /*7a80*/  F2FP.BF16.F32.PACK_AB R53, R86, R65 ;  /* 0x000000415635723e */ /* 0x010fce00000010ff */
[----:B------:R-:W-:Y:S01]  /*7a90*/  MUFU.EX2 R130, R130 ;  /* 0x0000008200827308 */ /* 0x000fe20000000800 */
[----:B-----5:R-:W-:-:S07]  /*7aa0*/  F2FP.BF16.F32.PACK_AB R55, R0, R85 ;  /* 0x000000550037723e */ /* 0x020fce00000010ff */
[C---:B---3--:R-:W-:Y:S01]  /*7ab0*/  HMMA.16816.F32.BF16 R4, R52.reuse, R56, R4 ;  /* 0x000000383404723c */ /* 0x048fe20000041804 */
[----:B------:R-:W-:Y:S05]  /*7ac0*/  MUFU.EX2 R107, R107 ;  /* 0x0000006b006b7308 */ /* 0x000fea0000000800 */
[C---:B------:R-:W-:Y:S01]  /*7ad0*/  HMMA.16816.F32.BF16 R8, R52.reuse, R58, R8 ;  /* 0x0000003a3408723c */ /* 0x040fe20000041808 */
[----:B------:R-:W2:Y:S02]  /*7ae0*/  LDSM.16.MT88.4 R56, [R108+0x6400] ;  /* 0x006400006c38783b */ /* 0x000ea40000004200 */
[----:B------:R-:W3:Y:S03]  /*7af0*/  MUFU.EX2 R128, R128 ;  /* 0x0000008000807308 */ /* 0x000ee60000000800 */
[C---:B-1----:R-:W-:Y:S05]  /*7b00*/  HMMA.16816.F32.BF16 R44, R52.reuse, R80, R44 ;  /* 0x00000050342c723c */ /* 0x042fea000004182c */
[----:B------:R-:W-:Y:S01]  /*7b10*/  MUFU.EX2 R106, R106 ;  /* 0x0000006a006a7308 */ /* 0x000fe20000000800 */
[C---:B------:R-:W-:Y:S07]  /*7b20*/  HMMA.16816.F32.BF16 R80, R52.reuse, R82, R48 ;  /* 0x000000523450723c */ /* 0x040fee0000041830 */
[----:B------:R-:W1:Y:S08]  /*7b30*/  MUFU.EX2 R101, R101 ;  /* 0x0000006500657308 */ /* 0x000e700000000800 */
[----:B------:R-:W-:Y:S08]  /*7b40*/  MUFU.EX2 R98, R67 ;  /* 0x0000004300627308 */ /* 0x000ff00000000800 */
[----:B------:R-:W-:Y:S01]  /*7b50*/  MUFU.EX2 R105, R105 ;  /* 0x0000006900697308 */ /* 0x000fe20000000800 */
[C---:B--2---:R-:W-:Y:S07]  /*7b60*/  HMMA.16816.F32.BF16 R12, R52.reuse, R56, R12 ;  /* 0x00000038340c723c */ /* 0x044fee000004180c */
[----:B------:R-:W-:Y:S01]  /*7b70*/  MUFU.EX2 R100, R136 ;  /* 0x0000008800647308 */ /* 0x000fe20000000800 */
[C---:B------:R-:W-:Y:S01]  /*7b80*/  HMMA.16816.F32.BF16 R16, R52.reuse, R58, R16 ;  /* 0x0000003a3410723c */ /* 0x040fe20000041810 */
[----:B------:R-:W2:Y:S06]  /*7b90*/  LDSM.16.MT88.4 R56, [R110+0x7400] ;  /* 0x007400006e38783b */ /* 0x000eac0000004200 */
[----:B------:R-:W-:Y:S08]  /*7ba0*/  MUFU.EX2 R99, R99 ;  /* 0x0000006300637308 */ /* 0x000ff00000000800 */
[----:B------:R-:W-:Y:S08]  /*7bb0*/  MUFU.EX2 R131, R104 ;  /* 0x0000006800837308 */ /* 0x000ff00000000800 */
[----:B------:R-:W4:Y:S08]  /*7bc0*/  MUFU.EX2 R102, R102 ;  /* 0x0000006600667308 */ /* 0x000f300000000800 */
[----:B------:R-:W-:Y:S08]  /*7bd0*/  MUFU.EX2 R132, R132 ;  /* 0x0000008400847308 */ /* 0x000ff00000000800 */
[----:B------:R-:W5:Y:S01]  /*7be0*/  MUFU.EX2 R145, R145 ;  /* 0x0000009100917308 */ /* 0x000f620000000800 */
        /* <DEDUP_REMOVED lines=10> */
[----:B---3--:R-:W-:Y:S02]  /*7c90*/  F2FP.BF16.F32.PACK_AB R53, R128, R107 ;  /* 0x0000006b8035723e */ /* 0x008fe400000010ff */
[----:B------:R-:W-:Y:S02]  /*7ca0*/  F2FP.BF16.F32.PACK_AB R54, R130, R103 ;  /* 0x000000678236723e */ /* 0x000fe400000010ff */
[----:B-1----:R-:W-:-:S07]  /*7cb0*/  F2FP.BF16.F32.PACK_AB R55, R101, R106 ;  /* 0x0000006a6537723e */ /* 0x002fce00000010ff */
[C---:B------:R-:W-:Y:S01]  /*7cc0*/  HMMA.16816.F32.BF16 R48, R52.reuse, R60, R4 ;  /* 0x0000003c3430723c */ /* 0x040fe20000041804 */
[----:B------:R-:W1:Y:S05]  /*7cd0*/  LDSM.16.MT88.4 R4, [R108+0x7800] ;  /* 0x007800006c04783b */ /* 0x000e6a0000004200 */
[C---:B------:R-:W-:Y:S06]  /*7ce0*/  HMMA.16816.F32.BF16 R68, R52.reuse, R72, R36 ;  /* 0x000000483444723c */ /* 0x040fec0000041824 */
[C---:B------:R-:W-:Y:S06]  /*7cf0*/  HMMA.16816.F32.BF16 R8, R52.reuse, R62, R8 ;  /* 0x0000003e3408723c */ /* 0x040fec0000041808 */
[C---:B------:R-:W-:Y:S01]  /*7d00*/  HMMA.16816.F32.BF16 R72, R52.reuse, R74, R40 ;  /* 0x0000004a3448723c */ /* 0x040fe20000041828 */
[----:B------:R-:W-:Y:S05]  /*7d10*/  LDSM.16.MT88.4 R40, [R110+0x6c00] ;  /* 0x006c00006e28783b */ /* 0x000fea0000004200 */
        /* <DEDUP_REMOVED lines=10> */
[----:B------:R-:W-:Y:S01]  /*7dc0*/  HMMA.16816.F32.BF16 R80, R52, R6, R80 ;  /* 0x000000063450723c */ /* 0x000fe20000041850 */
[----:B------:R-:W1:Y:S01]  /*7dd0*/  LDSM.16.MT88.4 R52, [R108+0x6c00] ;  /* 0x006c00006c34783b */ /* 0x000e620000004200 */
[----:B------:R-:W-:Y:S01]  /*7de0*/  FADD.FTZ R4, R95, R2 ;  /* 0x000000025f047221 */ /* 0x000fe20000010000 */
[----:B------:R-:W-:Y:S01]  /*7df0*/  FADD.FTZ R2, R64, R91 ;  /* 0x0000005b40027221 */ /* 0x000fe20000010000 */
[----:B----4-:R-:W-:-:S02]  /*7e00*/  F2FP.BF16.F32.PACK_AB R5, R102, R131 ;  /* 0x000000836605723e */ /* 0x010fc400000010ff */
[----:B------:R-:W-:Y:S01]  /*7e10*/  FADD.FTZ R91, R65, R4 ;  /* 0x00000004415b7221 */ /* 0x000fe20000010000 */
[----:B------:R-:W-:Y:S01]  /*7e20*/  F2FP.BF16.F32.PACK_AB R4, R105, R98 ;  /* 0x000000626904723e */ /* 0x000fe200000010ff */
[----:B------:R-:W2:Y:S01]  /*7e30*/  LDSM.16.MT88.4 R64, [R108+0x7c00] ;  /* 0x007c00006c40783b */ /* 0x000ea20000004200 */
[----:B------:R-:W-:Y:S01]  /*7e40*/  F2FP.BF16.F32.PACK_AB R6, R99, R100 ;  /* 0x000000646306723e */ /* 0x000fe200000010ff */
[----:B------:R-:W-:Y:S01]  /*7e50*/  FADD.FTZ R2, R97, R2 ;  /* 0x0000000261027221 */ /* 0x000fe20000010000 */
[----:B-----5:R-:W-:Y:S01]  /*7e60*/  F2FP.BF16.F32.PACK_AB R7, R145, R132 ;  /* 0x000000849107723e */ /* 0x020fe200000010ff */
[----:B------:R-:W-:Y:S02]  /*7e70*/  FADD.FTZ R86, R86, R91 ;  /* 0x0000005b56567221 */ /* 0x000fe40000010000 */
        /* <DEDUP_REMOVED lines=8> */
[----:B------:R-:W3:Y:S02]  /*7f00*/  LDSM.16.MT88.4 R8, [R108+0x8c00] ;  /* 0x008c00006c08783b */ /* 0x000ee40000004200 */
[----:B------:R-:W-:-:S03]  /*7f10*/  FADD.FTZ R144, R144, R135 ;  /* 0x0000008790907221 */ /* 0x000fc60000010000 */
[C---:B-1----:R-:W-:Y:S01]  /*7f20*/  HMMA.16816.F32.BF16 R44, R4.reuse, R52, R12 ;  /* 0x00000034042c723c */ /* 0x042fe2000004180c */
[----:B------:R-:W1:Y:S05]  /*7f30*/  LDSM.16.MT88.4 R12, [R110+0x8c00] ;  /* 0x008c00006e0c783b */ /* 0x000e6a0000004200 */
[C---:B------:R-:W-:Y:S06]  /*7f40*/  HMMA.16816.F32.BF16 R48, R4.reuse, R54, R16 ;  /* 0x000000360430723c */ /* 0x040fec0000041810 */
[C---:B------:R-:W-:Y:S06]  /*7f50*/  HMMA.16816.F32.BF16 R52, R4.reuse, R56, R20 ;  /* 0x000000380434723c */ /* 0x040fec0000041814 */
[C---:B--2---:R-:W-:Y:S06]  /*7f60*/  HMMA.16816.F32.BF16 R60, R4.reuse, R64, R28 ;  /* 0x00000040043c723c */ /* 0x044fec000004181c */
[C---:B---3--:R-:W-:Y:S06]  /*7f70*/  HMMA.16816.F32.BF16 R76, R4.reuse, R8, R76 ;  /* 0x00000008044c723c */ /* 0x048fec000004184c */
[----:B------:R-:W-:Y:S01]  /*7f80*/  HMMA.16816.F32.BF16 R56, R4, R58, R24 ;  /* 0x0000003a0438723c */ /* 0x000fe20000041818 */
[----:B------:R-:W-:-:S04]  /*7f90*/  FADD.FTZ R9, R103, R144 ;  /* 0x0000009067097221 */ /* 0x000fc80000010000 */
[----:B------:R-:W-:Y:S01]  /*7fa0*/  FADD.FTZ R9, R130, R9 ;  /* 0x0000000982097221 */ /* 0x000fe20000010000 */
[----:B------:R-:W-:Y:S03]  /*7fb0*/  HMMA.16816.F32.BF16 R64, R4, R66, R32 ;  /* 0x000000420440723c */ /* 0x000fe60000041820 */
        /* <DEDUP_REMOVED lines=8> */
[----:B------:R-:W-:Y:S03]  /*8040*/  HMMA.16816.F32.BF16 R80, R4, R10, R80 ;  /* 0x0000000a0450723c */ /* 0x000fe60000041850 */
[----:B------:R-:W-:-:S04]  /*8050*/  FADD.FTZ R0, R106, R13 ;  /* 0x0000000d6a007221 */ /* 0x000fc80000010000 */
[----:B------:R-:W-:-:S04]  /*8060*/  FADD.FTZ R0, R101, R0 ;  /* 0x0000000065007221 */ /* 0x000fc80000010000 */
[----:B------:R-:W-:Y:S01]  /*8070*/  FADD.FTZ R131, R131, R0 ;  /* 0x0000000083837221 */ /* 0x000fe20000010000 */
[----:B------:R-:W-:-:S03]  /*8080*/  MOV R0, R88 ;  /* 0x0000005800007202 */ /* 0x000fc60000000f00 */
[----:B------:R-:W-:-:S04]  /*8090*/  FADD.FTZ R131, R102, R131 ;  /* 0x0000008366837221 */ /* 0x000fc80000010000 */
[----:B------:R-:W-:-:S04]  /*80a0*/  FADD.FTZ R132, R132, R131 ;  /* 0x0000008384847221 */ /* 0x000fc80000010000 */
[----:B------:R-:W-:-:S07]  /*80b0*/  FADD.FTZ R138, R145, R132 ;  /* 0x00000084918a7221 */ /* 0x000fce0000010000 */
.L_x_5236:
        /* <DEDUP_REMOVED lines=10> */
.L_x_5248:
        /* <DEDUP_REMOVED lines=70> */
.L_x_5245:
        /* <DEDUP_REMOVED lines=53> */
[C---:B------:R-:W-:Y:S06]  /*8910*/  HMMA.16816.F32.BF16 R16, R88.reuse, R98, RZ ;  /* 0x000000625810723c */ /* 0x040fec00000418ff */
[C---:B----4-:R-:W-:Y:S06]  /*8920*/  HMMA.16816.F32.BF16 R20, R88.reuse, R100, RZ ;  /* 0x000000645814723c */ /* 0x050fec00000418ff */
[C---:B------:R-:W-:Y:S06]  /*8930*/  HMMA.16816.F32.BF16 R24, R88.reuse, R102, RZ ;  /* 0x000000665818723c */ /* 0x040fec00000418ff */
[C---:B-----5:R-:W-:Y:S06]  /*8940*/  HMMA.16816.F32.BF16 R28, R88.reuse, R104, RZ ;  /* 0x00000068581c723c */ /* 0x060fec00000418ff */
[----:B------:R-:W-:Y:S01]  /*8950*/  HMMA.16816.F32.BF16 R32, R88, R106, RZ ;  /* 0x0000006a5820723c */ /* 0x000fe200000418ff */
[----:B------:R-:W2:Y:S05]  /*8960*/  LDSM.16.M88.4 R88, [R109+0x3000] ;  /* 0x003000006d58783b */ /* 0x000eaa0000000200 */
[C---:B--2---:R-:W-:Y:S06]  /*8970*/  HMMA.16816.F32.BF16 R4, R92.reuse, R88, R4 ;  /* 0x000000585c04723c */ /* 0x044fec0000041804 */
[C---:B------:R-:W-:Y:S01]  /*8980*/  HMMA.16816.F32.BF16 R8, R92.reuse, R90, R8 ;  /* 0x0000005a5c08723c */ /* 0x040fe20000041808 */
        /* <DEDUP_REMOVED lines=8> */
[----:B------:R-:W-:Y:S01]  /*8a10*/  HMMA.16816.F32.BF16 R32, R92, R90, R32 ;  /* 0x0000005a5c20723c */ /* 0x000fe20000041820 */
[----:B------:R-:W-:Y:S04]  /*8a20*/  LDSM.16.M88.4 R88, [R113+0x1000] ;  /* 0x001000007158783b */ /* 0x000fe80000000200 */
[----:B------:R-:W2:Y:S02]  /*8a30*/  LDSM.16.M88.4 R92, [R112+0x4000] ;  /* 0x00400000705c783b */ /* 0x000ea40000000200 */
        /* <DEDUP_REMOVED lines=47> */
[----:B------:R-:W2:Y:S01]  /*8d30*/  LDSM.16.M88.4 R92, [R109+0x5c00] ;  /* 0x005c00006d5c783b */ /* 0x000ea20000000200 */
[----:B------:R-:W-:Y:S04]  /*8d40*/  DEPBAR.LE SB0, 0x0 ;  /* 0x000080000000791a */ /* 0x000fe80000000000 */
[----:B------:R-:W-:Y:S01]  /*8d50*/  BAR.SYNC.DEFER_BLOCKING 0x0 ;  /* 0x0000000000007b1d */ /* 0x000fe20000010000 */
[C---:B--2---:R-:W-:Y:S06]  /*8d60*/  HMMA.16816.F32.BF16 R28, R88.reuse, R92, R28 ;  /* 0x0000005c581c723c */ /* 0x044fec000004181c */
        /* <DEDUP_REMOVED lines=21> */
[----:B------:R-:W-:Y:S06]  /*8ec0*/  IMAD.HI.U32 R89, R89, R97, R88 ;  /* 0x0000006159597227 */ /* 0x000fec00078e0058 */
[----:B------:R-:W-:Y:S05]  /*8ed0*/  IMAD.HI.U32 R86, R89, R84, RZ ;  /* 0x0000005459567227 */ /* 0x000fea00078e00ff */
[C---:B------:R-:W-:Y:S05]  /*8ee0*/  IADD3 R2, -R86.reuse, RZ, RZ ;  /* 0x000000ff56027210 */ /* 0x040fea0007ffe1ff */
[----:B------:R-:W-:Y:S01]  /*8ef0*/  IMAD R84, R91, R2, R84 ;  /* 0x000000025b547224 */ /* 0x000fe200078e0254 */
[----:B------:R-:W-:Y:S02]  /*8f00*/  IABS R2, R93 ;  /* 0x0000005d00027213 */ /* 0x000fe40000000000 */
[----:B------:R-:W-:Y:S02]  /*8f10*/  LOP3.LUT R93, R93, R0, RZ, 0x3c, !PT ;  /* 0x000000005d5d7212 */ /* 0x000fe400078e3cff */
[----:B------:R-:W-:Y:S01]  /*8f20*/  ISETP.GT.U32.AND P4, PT, R91, R84, PT ;  /* 0x000000545b00720c */ /* 0x000fe20003f84070 */
[----:B------:R-:W-:Y:S11]  /*8f30*/  IMAD.HI.U32 R89, R89, R2, RZ ;  /* 0x0000000259597227 */ /* 0x000ff600078e00ff */
[----:B------:R-:W-:Y:S01]  /*8f40*/  @!UPT UIADD3 URZ, URZ, URZ, URZ ;  /* 0x0000003f3f3ff290 */ /* 0x000fe2000fffe03f */
[----:B------:R-:W-:Y:S01]  /*8f50*/  @!P4 IADD3 R86, R86, 0x1, RZ ;  /* 0x000000015656c810 */ /* 0x000fe20007ffe0ff */
[--C-:B------:R-:W-:Y:S01]  /*8f60*/  @!P4 IMAD.IADD R84, R84, 0x1, -R91.reuse ;  /* 0x000000015454c824 */ /* 0x100fe200078e0a5b */
[----:B------:R-:W-:Y:S04]  /*8f70*/  ISETP.GE.AND P4, PT, R93, RZ, PT ;  /* 0x000000ff5d00720c */ /* 0x000fe80003f86270 */
[-C--:B------:R-:W-:Y:S02]  /*8f80*/  ISETP.GE.U32.AND P0, PT, R84, R91.reuse, PT ;  /* 0x0000005b5400720c */ /* 0x080fe40003f06070 */
[----:B------:R-:W-:Y:S05]  /*8f90*/  IADD3 R84, -R89, RZ, RZ ;  /* 0x000000ff59547210 */ /* 0x000fea0007ffe1ff */
[C---:B------:R-:W-:Y:S05]  /*8fa0*/  IMAD R2, R91.reuse, R84, R2 ;  /* 0x000000545b027224 */ /* 0x040fea00078e0202 */
[----:B------:R-:W-:Y:S01]  /*8fb0*/  ISETP.GT.U32.AND P5, PT, R91, R2, PT ;  /* 0x000000025b00720c */ /* 0x000fe20003fa4070 */
[----:B------:R-:W-:Y:S01]  /*8fc0*/  @P0 VIADD R86, R86, 0x1 ;  /* 0x0000000156560836 */ /* 0x000fe20000000000 */
[----:B------:R-:W-:Y:S11]  /*8fd0*/  ISETP.NE.AND P0, PT, R0, RZ, PT ;  /* 0x000000ff0000720c */ /* 0x000ff60003f05270 */
[----:B------:R-:W-:Y:S02]  /*8fe0*/  @!P5 IMAD.IADD R2, R2, 0x1, -R91 ;  /* 0x000000010202d824 */ /* 0x000fe400078e0a5b */
[----:B------:R-:W-:Y:S03]  /*8ff0*/  @!P5 VIADD R89, R89, 0x1 ;  /* 0x000000015959d836 */ /* 0x000fe60000000000 */
[----:B------:R-:W-:Y:S02]  /*9000*/  ISETP.GE.U32.AND P5, PT, R2, R91, PT ;  /* 0x0000005b0200720c */ /* 0x000fe40003fa6070 */
[----:B------:R-:W1:Y:S11]  /*9010*/  LDC.64 R90, c[0x0][0x248] ;  /* 0x00009200ff5a7b82 */ /* 0x000e760000000a00 */
[----:B------:R-:W-:Y:S01]  /*9020*/  @P5 VIADD R89, R89, 0x1 ;  /* 0x0000000159595836 */ /* 0x000fe20000000000 */
[----:B------:R-:W-:Y:S02]  /*9030*/  ISETP.GE.AND P5, PT, R95, RZ, PT ;  /* 0x000000ff5f00720c */ /* 0x000fe40003fa6270 */
[----:B------:R-:W-:Y:S02]  /*9040*/  LOP3.LUT R95, RZ, R0, RZ, 0x33, !PT ;  /* 0x00000000ff5f7212 */ /* 0x000fe400078e33ff */
[----:B------:R-:W-:Y:S04]  /*9050*/  @!P4 IADD3 R89, -R89, RZ, RZ ;  /* 0x000000ff5959c210 */ /* 0x000fe80007ffe1ff */
[----:B------:R-:W-:Y:S04]  /*9060*/  SEL R89, R95, R89, !P0 ;  /* 0x000000595f597207 */ /* 0x000fe80004000000 */
[C---:B------:R-:W-:Y:S01]  /*9070*/  LEA R100, P4, R89.reuse, R126, 0x2 ;  /* 0x0000007e59647211 */ /* 0x040fe200078810ff */
[----:B------:R-:W-:Y:S03]  /*9080*/  @!P5 IMAD.MOV R86, RZ, RZ, -R86 ;  /* 0x000000ffff56d224 */ /* 0x000fe600078e0a56 */
        /* <DEDUP_REMOVED lines=20> */
.L_x_5247:
        /* <DEDUP_REMOVED lines=46> */
.L_x_5246:
[----:B------:R-:W-:Y:S04]  /*94b0*/  IADD3 R104, R120, -0x1, RZ ;  /* 0xffffffff78687810 */ /* 0x000fe80007ffe0ff */
[----:B------:R-:W-:Y:S04]  /*94c0*/  LEA R0, R104, R129, 0x6 ;  /* 0x0000008168007211 */ /* 0x000fe800078e30ff */
[----:B------:R-:W-:Y:S02]  /*94d0*/  I2FP.F32.S32 R84, R0 ;  /* 0x0000000000547245 */ /* 0x000fe40000201400 */
[C---:B-1----:R-:W-:Y:S02]  /*94e0*/  IADD3 R91, R0.reuse, 0x8, RZ ;  /* 0x00000008005b7810 */ /* 0x042fe40007ffe0ff */
[C---:B------:R-:W-:Y:S01]  /*94f0*/  IADD3 R89, R0.reuse, 0x10, RZ ;  /* 0x0000001000597810 */ /* 0x040fe20007ffe0ff */
[CC--:B------:R-:W-:Y:S01]  /*9500*/  FFMA.FTZ R4, R3.reuse, R84.reuse, R4 ;  /* 0x0000005403047223 */ /* 0x0c0fe20000010004 */
[C---:B------:R-:W-:Y:S01]  /*9510*/  FFMA.FTZ R6, R3.reuse, R84, R6 ;  /* 0x0000005403067223 */ /* 0x040fe20000010006 */
[C---:B------:R-:W-:Y:S02]  /*9520*/  IADD3 R84, R0.reuse, 0x9, RZ ;  /* 0x0000000900547810 */ /* 0x040fe40007ffe0ff */
[----:B------:R-:W-:Y:S02]  /*9530*/  I2FP.F32.S32 R91, R91 ;  /* 0x0000005b005b7245 */ /* 0x000fe40000201400 */
[----:B------:R-:W-:Y:S02]  /*9540*/  I2FP.F32.S32 R84, R84 ;  /* 0x0000005400547245 */ /* 0x000fe40000201400 */
[C---:B------:R-:W-:Y:S01]  /*9550*/  IADD3 R2, R0.reuse, 0x1, RZ ;  /* 0x0000000100027810 */ /* 0x040fe20007ffe0ff */
[C---:B------:R-:W-:Y:S01]  /*9560*/  FFMA.FTZ R8, R3.reuse, R91, R8 ;  /* 0x0000005b03087223 */ /* 0x040fe20000010008 */
[----:B------:R-:W-:Y:S01]  /*9570*/  I2FP.F32.S32 R89, R89 ;  /* 0x0000005900597245 */ /* 0x000fe20000201400 */
[CC--:B------:R-:W-:Y:S01]  /*9580*/  FFMA.FTZ R9, R3.reuse, R84.reuse, R9 ;  /* 0x0000005403097223 */ /* 0x0c0fe20000010009 */
[C---:B------:R-:W-:Y:S01]  /*9590*/  FFMA.FTZ R11, R3.reuse, R84, R11 ;  /* 0x00000054030b7223 */ /* 0x040fe2000001000b */
        /* <DEDUP_REMOVED lines=16> */
[----:B------:R-:W-:Y:S01]  /*96a0*/  FFMA.FTZ R18, R3, R91, R18 ;  /* 0x0000005b03127223 */ /* 0x000fe20000010012 */
[----:B------:R-:W-:Y:S02]  /*96b0*/  FMNMX.FTZ R84, R4, R85, !PT ;  /* 0x0000005504547209 */ /* 0x000fe40007810000 */
[----:B------:R-:W-:Y:S01]  /*96c0*/  FMNMX.FTZ R91, R7, R86, !PT ;  /* 0x00000056075b7209 */ /* 0x000fe20007810000 */
[CC--:B------:R-:W-:Y:S01]  /*96d0*/  FFMA.FTZ R20, R3.reuse, R89.reuse, R20 ;  /* 0x0000005903147223 */ /* 0x0c0fe20000010014 */
        /* <DEDUP_REMOVED lines=69> */
[----:B------:R-:W1:Y:S01]  /*9b30*/  LDSM.16.MT88.4 R92, [R110+0x6000] ;  /* 0x006000006e5c783b */ /* 0x000e620000004200 */
[----:B--2---:R-:W-:Y:S01]  /*9b40*/  FMNMX.FTZ R0, R89, R0, !PT ;  /* 0x0000000059007209 */ /* 0x004fe20007810000 */
[C---:B------:R-:W-:Y:S01]  /*9b50*/  FMUL.FTZ R96, R2.reuse, UR4 ;  /* 0x0000000402607c20 */ /* 0x040fe20008410000 */
[----:B------:R-:W-:Y:S02]  /*9b60*/  FADD.FTZ R86, -R2, R85 ;  /* 0x0000005502567221 */ /* 0x000fe40000010100 */
[C---:B------:R-:W-:Y:S01]  /*9b70*/  FSETP.NEU.FTZ.AND P0, PT, R0.reuse, -INF , PT ;  /* 0xff8000000000780b */ /* 0x040fe20003f1d000 */
[C---:B------:R-:W-:Y:S01]  /*9b80*/  FMUL.FTZ R98, R0.reuse, UR4 ;  /* 0x0000000400627c20 */ /* 0x040fe20008410000 */
[----:B------:R-:W-:Y:S01]  /*9b90*/  FADD.FTZ R84, -R0, R87 ;  /* 0x0000005700547221 */ /* 0x000fe20000010100 */
[----:B------:R-:W-:Y:S03]  /*9ba0*/  FMUL.FTZ R87, R86, UR4 ;  /* 0x0000000456577c20 */ /* 0x000fe60008410000 */
[----:B------:R-:W-:Y:S01]  /*9bb0*/  FSEL R98, R98, RZ, P0 ;  /* 0x000000ff62627208 */ /* 0x000fe20000000000 */
[----:B------:R-:W-:Y:S01]  /*9bc0*/  FMUL.FTZ R85, R84, UR4 ;  /* 0x0000000454557c20 */ /* 0x000fe20008410000 */
[----:B------:R-:W-:Y:S01]  /*9bd0*/  FSETP.NEU.FTZ.AND P0, PT, R2, -INF , PT ;  /* 0xff8000000200780b */ /* 0x000fe20003f1d000 */
[----:B------:R-:W2:Y:S02]  /*9be0*/  MUFU.EX2 R84, R87 ;  /* 0x0000005700547308 */ /* 0x000ea40000000800 */
        /* <DEDUP_REMOVED lines=15> */
[C---:B--2---:R-:W-:Y:S01]  /*9ce0*/  FMUL.FTZ R36, R84.reuse, R36 ;  /* 0x0000002454247220 */ /* 0x044fe20000410000 */
        /* <DEDUP_REMOVED lines=10> */
[----:B------:R-:W3:Y:S01]  /*9d90*/  MUFU.EX2 R88, R88 ;  /* 0x0000005800587308 */ /* 0x000ee20000000800 */
        /* <DEDUP_REMOVED lines=16> */
[----:B---3--:R-:W-:Y:S01]  /*9ea0*/  F2FP.BF16.F32.PACK_AB R89, R101, R88 ;  /* 0x000000586559723e */ /* 0x008fe200000010ff */
[C---:B------:R-:W-:Y:S01]  /*9eb0*/  FFMA.FTZ R138, R85.reuse, R138, R88 ;  /* 0x0000008a558a7223 */ /* 0x040fe20000010058 */
        /* <DEDUP_REMOVED lines=25> */
[----:B------:R-:W-:Y:S01]  /*a050*/  FMUL.FTZ R83, R85, R83 ;  /* 0x0000005355537220 */ /* 0x000fe20000410000 */
[C---:B------:R-:W-:Y:S01]  /*a060*/  FMUL.FTZ R80, R84.reuse, R80 ;  /* 0x0000005054507220 */ /* 0x040fe20000410000 */
[----:B------:R-:W-:Y:S01]  /*a070*/  FMUL.FTZ R81, R84, R81 ;  /* 0x0000005154517220 */ /* 0x000fe20000410000 */
[--C-:B------:R-:W-:Y:S03]  /*a080*/  FFMA.FTZ R139, R15, UR4, -R98.reuse ;  /* 0x000000040f8b7c23 */ /* 0x100fe60008010862 */
[----:B------:R-:W2:Y:S01]  /*a090*/  MUFU.EX2 R103, R103 ;  /* 0x0000006700677308 */ /* 0x000ea20000000800 */
[--C-:B------:R-:W-:Y:S01]  /*a0a0*/  FFMA.FTZ R140, R18, UR4, -R98.reuse ;  /* 0x00000004128c7c23 */ /* 0x100fe20008010862 */
[----:B------:R-:W-:Y:S01]  /*a0b0*/  FFMA.FTZ R105, R19, UR4, -R98 ;  /* 0x0000000413697c23 */ /* 0x000fe20008010862 */
        /* <DEDUP_REMOVED lines=8> */
[----:B------:R-:W-:Y:S01]  /*a140*/  FFMA.FTZ R153, R29, UR4, -R96 ;  /* 0x000000041d997c23 */ /* 0x000fe20008010860 */
[--C-:B------:R-:W-:Y:S01]  /*a150*/  FFMA.FTZ R148, R22, UR4, -R98.reuse ;  /* 0x0000000416947c23 */ /* 0x100fe20008010862 */
[--C-:B------:R-:W-:Y:S01]  /*a160*/  FFMA.FTZ R145, R23, UR4, -R98.reuse ;  /* 0x0000000417917c23 */ /* 0x100fe20008010862 */
[--C-:B------:R-:W-:Y:S01]  /*a170*/  FFMA.FTZ R143, R26, UR4, -R98.reuse ;  /* 0x000000041a8f7c23 */ /* 0x100fe20008010862 */
[--C-:B------:R-:W-:Y:S03]  /*a180*/  FFMA.FTZ R146, R27, UR4, -R98.reuse ;  /* 0x000000041b927c23 */ /* 0x100fe60008010862 */
[----:B------:R-:W-:Y:S01]  /*a190*/  MUFU.EX2 R139, R139 ;  /* 0x0000008b008b7308 */ /* 0x000fe20000000800 */
[----:B--2---:R-:W-:Y:S01]  /*a1a0*/  F2FP.BF16.F32.PACK_AB R88, R102, R103 ;  /* 0x000000676658723e */ /* 0x004fe200000010ff */
[--C-:B------:R-:W-:Y:S01]  /*a1b0*/  FFMA.FTZ R151, R30, UR4, -R98.reuse ;  /* 0x000000041e977c23 */ /* 0x100fe20008010862 */
[--C-:B------:R-:W-:Y:S01]  /*a1c0*/  FFMA.FTZ R157, R31, UR4, -R98.reuse ;  /* 0x000000041f9d7c23 */ /* 0x100fe20008010862 */
[--C-:B------:R-:W-:Y:S01]  /*a1d0*/  FFMA.FTZ R156, R34, UR4, -R98.reuse ;  /* 0x00000004229c7c23 */ /* 0x100fe20008010862 */
[----:B------:R-:W-:Y:S01]  /*a1e0*/  FFMA.FTZ R98, R35, UR4, -R98 ;  /* 0x0000000423627c23 */ /* 0x000fe20008010862 */
[----:B------:R-:W-:Y:S01]  /*a1f0*/  FADD.FTZ R138, R101, R138 ;  /* 0x0000008a658a7221 */ /* 0x000fe20000010000 */
[----:B------:R-:W-:Y:S01]  /*a200*/  FFMA.FTZ R101, R32, UR4, -R96 ;  /* 0x0000000420657c23 */ /* 0x000fe20008010860 */
[C---:B-1----:R-:W-:Y:S02]  /*a210*/  HMMA.16816.F32.BF16 R36, R88.reuse, R92, R36 ;  /* 0x0000005c5824723c */ /* 0x042fe40000041824 */
[----:B------:R-:W-:Y:S03]  /*a220*/  MUFU.EX2 R140, R140 ;  /* 0x0000008c008c7308 */ /* 0x000fe60000000800 */
[----:B------:R-:W-:Y:S01]  /*a230*/  FADD.FTZ R99, R99, R138 ;  /* 0x0000008a63637221 */ /* 0x000fe20000010000 */
[C---:B------:R-:W-:Y:S01]  /*a240*/  HMMA.16816.F32.BF16 R40, R88.reuse, R94, R40 ;  /* 0x0000005e5828723c */ /* 0x040fe20000041828 */
[----:B------:R-:W1:Y:S05]  /*a250*/  LDSM.16.MT88.4 R92, [R108+0x6000] ;  /* 0x006000006c5c783b */ /* 0x000e6a0000004200 */
[----:B------:R2:W-:Y:S01]  /*a260*/  MUFU.EX2 R138, R98 ;  /* 0x00000062008a7308 */ /* 0x0005e20000000800 */
[----:B------:R-:W-:Y:S01]  /*a270*/  ISETP.GT.AND P0, PT, R120, 0x1, PT ;  /* 0x000000017800780c */ /* 0x000fe20003f04270 */
[----:B------:R-:W-:Y:S03]  /*a280*/  FADD.FTZ R159, R86, R99 ;  /* 0x00000063569f7221 */ /* 0x000fe60000010000 */
[----:B------:R-:W-:Y:S01]  /*a290*/  FFMA.FTZ R103, R84, R135, R103 ;  /* 0x0000008754677223 */ /* 0x000fe20000010067 */
[----:B------:R-:W-:Y:S03]  /*a2a0*/  MOV R120, R104 ;  /* 0x0000006800787202 */ /* 0x000fe60000000f00 */
[----:B------:R-:W-:Y:S01]  /*a2b0*/  FADD.FTZ R102, R102, R103 ;  /* 0x0000006766667221 */ /* 0x000fe20000010000 */
[----:B------:R-:W-:Y:S01]  /*a2c0*/  MUFU.EX2 R86, R101 ;  /* 0x0000006500567308 */ /* 0x000fe20000000800 */
[----:B------:R-:W-:Y:S02]  /*a2d0*/  MOV R87, R0 ;  /* 0x0000000000577202 */ /* 0x000fe40000000f00 */
[----:B------:R-:W-:Y:S01]  /*a2e0*/  FADD.FTZ R103, R97, R102 ;  /* 0x0000006661677221 */ /* 0x000fe20000010000 */
[----:B------:R-:W-:Y:S03]  /*a2f0*/  MOV R85, R2 ;  /* 0x0000000200557202 */ /* 0x000fe60000000f00 */
[----:B------:R-:W-:Y:S01]  /*a300*/  FADD.FTZ R100, R100, R103 ;  /* 0x0000006764647221 */ /* 0x000fe20000010000 */
[----:B--2---:R-:W-:Y:S02]  /*a310*/  LDSM.16.MT88.4 R96, [R110+0x6c00] ;  /* 0x006c00006e60783b */ /* 0x004fe40000004200 */
[----:B------:R-:W-:Y:S10]  /*a320*/  MUFU.EX2 R105, R105 ;  /* 0x0000006900697308 */ /* 0x000ff40000000800 */
[----:B------:R-:W-:Y:S10]  /*a330*/  MUFU.EX2 R141, R141 ;  /* 0x0000008d008d7308 */ /* 0x000ff40000000800 */
[----:B------:R-:W-:Y:S01]  /*a340*/  MUFU.EX2 R144, R144 ;  /* 0x0000009000907308 */ /* 0x000fe20000000800 */
[C---:B-1----:R-:W-:Y:S09]  /*a350*/  HMMA.16816.F32.BF16 R44, R88.reuse, R92, R44 ;  /* 0x0000005c582c723c */ /* 0x042ff2000004182c */
[----:B------:R-:W-:Y:S01]  /*a360*/  MUFU.EX2 R107, R107 ;  /* 0x0000006b006b7308 */ /* 0x000fe20000000800 */
[C---:B------:R-:W-:Y:S01]  /*a370*/  HMMA.16816.F32.BF16 R48, R88.reuse, R94, R48 ;  /* 0x0000005e5830723c */ /* 0x040fe20000041830 */
[----:B------:R-:W1:Y:S08]  /*a380*/  LDSM.16.MT88.4 R92, [R110+0x7000] ;  /* 0x007000006e5c783b */ /* 0x000e700000004200 */
[----:B------:R-:W-:Y:S10]  /*a390*/  MUFU.EX2 R106, R106 ;  /* 0x0000006a006a7308 */ /* 0x000ff40000000800 */
[----:B------:R-:W-:Y:S10]  /*a3a0*/  MUFU.EX2 R148, R148 ;  /* 0x0000009400947308 */ /* 0x000ff40000000800 */
[----:B------:R-:W2:Y:S10]  /*a3b0*/  MUFU.EX2 R145, R145 ;  /* 0x0000009100917308 */ /* 0x000eb40000000800 */
[----:B------:R-:W-:Y:S10]  /*a3c0*/  MUFU.EX2 R143, R143 ;  /* 0x0000008f008f7308 */ /* 0x000ff40000000800 */
[----:B------:R-:W3:Y:S01]  /*a3d0*/  MUFU.EX2 R146, R146 ;  /* 0x0000009200927308 */ /* 0x000ee20000000800 */
[----:B--2---:R-:W-:Y:S01]  /*a3e0*/  F2FP.BF16.F32.PACK_AB R33, R145, R148 ;  /* 0x000000949121723e */ /* 0x004fe200000010ff */
[C---:B-1----:R-:W-:Y:S08]  /*a3f0*/  HMMA.16816.F32.BF16 R52, R88.reuse, R92, R52 ;  /* 0x0000005c5834723c */ /* 0x042ff00000041834 */
[----:B------:R-:W-:Y:S01]  /*a400*/  MUFU.EX2 R147, R147 ;  /* 0x0000009300937308 */ /* 0x000fe20000000800 */
[C---:B------:R-:W-:Y:S01]  /*a410*/  HMMA.16816.F32.BF16 R56, R88.reuse, R94, R56 ;  /* 0x0000005e5838723c */ /* 0x040fe20000041838 */
[----:B------:R-:W1:Y:S08]  /*a420*/  LDSM.16.MT88.4 R92, [R108+0x7000] ;  /* 0x007000006c5c783b */ /* 0x000e700000004200 */
[----:B------:R-:W2:Y:S02]  /*a430*/  MUFU.EX2 R152, R152 ;  /* 0x0000009800987308 */ /* 0x000ea40000000800 */
[----:B---3--:R-:W-:Y:S08]  /*a440*/  F2FP.BF16.F32.PACK_AB R35, R146, R143 ;  /* 0x0000008f9223723e */ /* 0x008ff000000010ff */
[----:B------:R-:W-:Y:S10]  /*a450*/  MUFU.EX2 R150, R150 ;  /* 0x0000009600967308 */ /* 0x000ff40000000800 */
[----:B------:R-:W3:Y:S01]  /*a460*/  MUFU.EX2 R149, R149 ;  /* 0x0000009500957308 */ /* 0x000ee20000000800 */
[----:B--2---:R-:W-:Y:S09]  /*a470*/  F2FP.BF16.F32.PACK_AB R32, R152, R147 ;  /* 0x000000939820723e */ /* 0x004ff200000010ff */
[----:B------:R-:W-:Y:S10]  /*a480*/  MUFU.EX2 R151, R151 ;  /* 0x0000009700977308 */ /* 0x000ff40000000800 */
[----:B------:R-:W2:Y:S01]  /*a490*/  MUFU.EX2 R84, R157 ;  /* 0x0000009d00547308 */ /* 0x000ea20000000800 */
[----:B---3--:R-:W-:Y:S01]  /*a4a0*/  F2FP.BF16.F32.PACK_AB R34, R149, R150 ;  /* 0x000000969522723e */ /* 0x008fe200000010ff */
[C---:B-1----:R-:W-:Y:S06]  /*a4b0*/  HMMA.16816.F32.BF16 R60, R88.reuse, R92, R60 ;  /* 0x0000005c583c723c */ /* 0x042fec000004183c */
[C---:B------:R-:W-:Y:S01]  /*a4c0*/  HMMA.16816.F32.BF16 R64, R88.reuse, R94, R64 ;  /* 0x0000005e5840723c */ /* 0x040fe20000041840 */
[----:B------:R-:W1:Y:S01]  /*a4d0*/  LDSM.16.MT88.4 R92, [R110+0x8000] ;  /* 0x008000006e5c783b */ /* 0x000e620000004200 */
[----:B------:R-:W3:Y:S10]  /*a4e0*/  MUFU.EX2 R135, R156 ;  /* 0x0000009c00877308 */ /* 0x000ef40000000800 */
[----:B------:R-:W-:Y:S10]  /*a4f0*/  MUFU.EX2 R154, R154 ;  /* 0x0000009a009a7308 */ /* 0x000ff40000000800 */
[----:B------:R-:W4:Y:S10]  /*a500*/  MUFU.EX2 R153, R153 ;  /* 0x0000009900997308 */ /* 0x000f340000000800 */
[----:B------:R-:W5:Y:S01]  /*a510*/  MUFU.EX2 R155, R155 ;  /* 0x0000009b009b7308 */ /* 0x000f620000000800 */
        /* <DEDUP_REMOVED lines=8> */
[----:B------:R-:W-:Y:S01]  /*a5a0*/  F2FP.BF16.F32.PACK_AB R91, R105, R140 ;  /* 0x0000008c695b723e */ /* 0x000fe200000010ff */
[----:B------:R-:W-:Y:S01]  /*a5b0*/  FADD.FTZ R139, R139, R142 ;  /* 0x0000008e8b8b7221 */ /* 0x000fe20000010000 */
[----:B------:R-:W-:Y:S01]  /*a5c0*/  F2FP.BF16.F32.PACK_AB R88, R144, R141 ;  /* 0x0000008d9058723e */ /* 0x000fe200000010ff */
[----:B------:R-:W-:Y:S01]  /*a5d0*/  FADD.FTZ R141, R141, R100 ;  /* 0x000000648d8d7221 */ /* 0x000fe20000010000 */
[----:B------:R-:W-:Y:S01]  /*a5e0*/  F2FP.BF16.F32.PACK_AB R90, R106, R107 ;  /* 0x0000006b6a5a723e */ /* 0x000fe200000010ff */
[----:B------:R-:W-:Y:S01]  /*a5f0*/  LDSM.16.MT88.4 R100, [R108+0x7c00] ;  /* 0x007c00006c64783b */ /* 0x000fe20000004200 */
        /* <DEDUP_REMOVED lines=8> */
[----:B------:R-:W-:Y:S04]  /*a680*/  FADD.FTZ R148, R145, R148 ;  /* 0x0000009491947221 */ /* 0x000fe80000010000 */
[----:B------:R-:W-:Y:S04]  /*a690*/  FADD.FTZ R143, R143, R148 ;  /* 0x000000948f8f7221 */ /* 0x000fe80000010000 */
[----:B------:R-:W-:Y:S01]  /*a6a0*/  FADD.FTZ R146, R146, R143 ;  /* 0x0000008f92927221 */ /* 0x000fe20000010000 */
        /* <DEDUP_REMOVED lines=17> */
[----:B------:R-:W1:Y:S08]  /*a7c0*/  LDSM.16.MT88.4 R88, [R110+0x6800] ;  /* 0x006800006e58783b */ /* 0x000e700000004200 */
[----:B------:R-:W2:Y:S01]  /*a7d0*/  LDSM.16.MT88.4 R92, [R108+0x6800] ;  /* 0x006800006c5c783b */ /* 0x000ea20000004200 */
        /* <DEDUP_REMOVED lines=20> */
[----:B---3--:R-:W-:Y:S01]  /*a920*/  F2FP.BF16.F32.PACK_AB R35, R138, R135 ;  /* 0x000000878a23723e */ /* 0x008fe200000010ff */
[----:B------:R-:W-:Y:S01]  /*a930*/  FADD.FTZ R84, R84, R151 ;  /* 0x0000009754547221 */ /* 0x000fe20000010000 */
[----:B----4-:R-:W-:Y:S02]  /*a940*/  F2FP.BF16.F32.PACK_AB R32, R153, R154 ;  /* 0x0000009a9920723e */ /* 0x010fe400000010ff */
[----:B-----5:R-:W-:Y:S01]  /*a950*/  F2FP.BF16.F32.PACK_AB R34, R155, R86 ;  /* 0x000000569b22723e */ /* 0x020fe200000010ff */
[----:B------:R-:W-:Y:S04]  /*a960*/  FADD.FTZ R135, R135, R84 ;  /* 0x0000005487877221 */ /* 0x000fe80000010000 */
[----:B------:R-:W-:Y:S02]  /*a970*/  FADD.FTZ R138, R138, R135 ;  /* 0x000000878a8a7221 */ /* 0x000fe40000010000 */
[C---:B------:R-:W-:Y:S06]  /*a980*/  HMMA.16816.F32.BF16 R36, R32.reuse, R96, R36 ;  /* 0x000000602024723c */ /* 0x040fec0000041824 */
[C---:B------:R-:W-:Y:S01]  /*a990*/  HMMA.16816.F32.BF16 R40, R32.reuse, R98, R40 ;  /* 0x000000622028723c */ /* 0x040fe20000041828 */
[----:B------:R-:W3:Y:S05]  /*a9a0*/  LDSM.16.MT88.4 R96, [R110+0x8c00] ;  /* 0x008c00006e60783b */ /* 0x000eea0000004200 */
[C---:B-1----:R-:W-:Y:S06]  /*a9b0*/  HMMA.16816.F32.BF16 R44, R32.reuse, R88, R44 ;  /* 0x00000058202c723c */ /* 0x042fec000004182c */
[C---:B------:R-:W-:Y:S01]  /*a9c0*/  HMMA.16816.F32.BF16 R48, R32.reuse, R90, R48 ;  /* 0x0000005a2030723c */ /* 0x040fe20000041830 */
[----:B------:R-:W1:Y:S05]  /*a9d0*/  LDSM.16.MT88.4 R88, [R108+0x8c00] ;  /* 0x008c00006c58783b */ /* 0x000e6a0000004200 */
[C---:B--2---:R-:W-:Y:S06]  /*a9e0*/  HMMA.16816.F32.BF16 R52, R32.reuse, R92, R52 ;  /* 0x0000005c2034723c */ /* 0x044fec0000041834 */
        /* <DEDUP_REMOVED lines=14> */
[----:B------:R-:W-:Y:S01]  /*aad0*/  FADD.FTZ R135, R155, R86 ;  /* 0x000000569b877221 */ /* 0x000fe20000010000 */
[----:B------:R-:W-:Y:S01]  /*aae0*/  @!UPT UIADD3 URZ, URZ, URZ, URZ ;  /* 0x0000003f3f3ff290 */ /* 0x000fe2000fffe03f */
[----:B------:R-:W-:Y:S11]  /*aaf0*/  @P0 BRA `(.L_x_5248) ;  /* 0xffffffd400980947 */ /* 0x000ff6000383ffff */
.L_x_5244:
        /* <DEDUP_REMOVED lines=20> */
[----:B------:R-:W5:Y:S07]  /*ac40*/  @P2 LDC R19, c[0x0][0x2e8] ;  /* 0x0000ba00ff132b82 */ /* 0x000f6e0000000800 */
[----:B------:R-:W2:Y:S01]  /*ac50*/  @P3 MUFU.LG2 R5, R5 ;  /* 0x0000000500053308 */ /* 0x000ea20000000c00 */
        /* <DEDUP_REMOVED lines=53> */
[----:B--2---:R-:W-:Y:S01]  /*afb0*/  @P3 FMUL.FTZ R5, R5, 0.69314718246459960938 ;  /* 0x3f31721805053820 */ /* 0x004fe20000410000 */
        /* <DEDUP_REMOVED lines=86> */
[----:B--2---:R-:W3:Y:S01]  /*b520*/  LDC R15, c[0x0][0x2e4] ;  /* 0x0000b900ff0f7b82 */ /* 0x004ee20000000800 */
[----:B-1----:R-:W-:-:S05]  /*b530*/  IMAD R0, R25, R0, RZ ;  /* 0x0000000019007224 */ /* 0x002fca00078e02ff */
[----:B------:R-:W-:-:S05]  /*b540*/  SEL R0, R0, R123, !P0 ;  /* 0x0000007b00007207 */ /* 0x000fca0004000000 */
[----:B---3--:R-:W-:Y:S01]  /*b550*/  IMAD R15, R2, R15, R0 ;  /* 0x0000000f020f7224 */ /* 0x008fe200078e0200 */
[----:B------:R-:W-:Y:S06]  /*b560*/  BRA `(.L_x_5250) ;  /* 0x0000000000187947 */ /* 0x000fec0003800000 */
.L_x_5249:
[----:B------:R-:W1:Y:S01]  /*b570*/  S2R R2, SR_CTAID.Z ;  /* 0x0000000000027919 */ /* 0x000e620000002700 */
[----:B------:R-:W1:Y:S01]  /*b580*/  LDC R0, c[0x0][0x270] ;  /* 0x00009c00ff007b82 */ /* 0x000e620000000800 */
[----:B------:R-:W1:Y:S07]  /*b590*/  S2R R25, SR_CTAID.Y ;  /* 0x0000000000197919 */ /* 0x000e6e0000002600 */
[----:B--2---:R-:W2:Y:S01]  /*b5a0*/  LDC R15, c[0x0][0x2c4] ;  /* 0x0000b100ff0f7b82 */ /* 0x004ea20000000800 */
[----:B-1----:R-:W-:-:S04]  /*b5b0*/  IMAD R0, R25, R0, R2 ;  /* 0x0000000019007224 */ /* 0x002fc800078e0202 */
[----:B--2---:R-:W-:-:S07]  /*b5c0*/  IMAD R15, R0, R15, RZ ;  /* 0x0000000f000f7224 */ /* 0x004fce00078e02ff */
.L_x_5250:
[----:B------:R-:W1:Y:S01]  /*b5d0*/  S2R R0, SR_TID.X ;  /* 0x0000000000007919 */ /* 0x000e620000002100 */
[----:B------:R-:W2:Y:S01]  /*b5e0*/  LDC.64 R4, c[0x0][0x290] ;  /* 0x0000a400ff047b82 */ /* 0x000ea20000000a00 */
[----:B------:R-:W-:Y:S01]  /*b5f0*/  LOP3.LUT R24, R6, 0xffffffe0, RZ, 0xc0, !PT ;  /* 0xffffffe006187812 */ /* 0x000fe200078ec0ff */
[----:B------:R-:W-:Y:S06]  /*b600*/  BSSY B0, `(.L_x_5251) ;  /* 0x0000037000007945 */ /* 0x000fec0003800000 */
[----:B------:R-:W-:Y:S01]  /*b610*/  BAR.SYNC.DEFER_BLOCKING 0x0 ;  /* 0x0000000000007b1d */ /* 0x000fe20000010000 */
[----:B------:R-:W-:Y:S01]  /*b620*/  SHF.R.S32.HI R27, RZ, 0x1f, R25 ;  /* 0x0000001fff1b7819 */ /* 0x000fe20000011419 */
[----:B------:R-:W-:Y:S01]  /*b630*/  IMAD.IADD R24, R3, 0x1, -R24 ;  /* 0x0000000103187824 */ /* 0x000fe200078e0a18 */
[----:B------:R-:W-:-:S05]  /*b640*/  ISETP.NE.AND P0, PT, R123, -0x1, PT ;  /* 0xffffffff7b00780c */ /* 0x000fca0003f05270 */
[----:B------:R-:W3:Y:S01]  /*b650*/  LDC.64 R12, c[0x0][0x298] ;  /* 0x0000a600ff0c7b82 */ /* 0x000ee20000000a00 */
[----:B------:R-:W-:Y:S01]  /*b660*/  SHF.R.S32.HI R26, RZ, 0x1f, R11 ;  /* 0x0000001fff1a7819 */ /* 0x000fe2000001140b */
[----:B------:R-:W4:Y:S01]  /*b670*/  S2R R9, SR_CTAID.X ;  /* 0x0000000000097919 */ /* 0x000f220000002500 */
[----:B------:R-:W-:Y:S02]  /*b680*/  LOP3.LUT P1, RZ, R24, 0x3, RZ, 0xc0, !PT ;  /* 0x0000000318ff7812 */ /* 0x000fe4000782c0ff */
[----:B------:R-:W-:Y:S02]  /*b690*/  LEA.HI R26, R26, R11, RZ, 0x2 ;  /* 0x0000000b1a1a7211 */ /* 0x000fe400078f10ff */
[----:B------:R-:W-:Y:S02]  /*b6a0*/  SHF.R.S32.HI R125, RZ, 0x1f, R124 ;  /* 0x0000001fff7d7819 */ /* 0x000fe4000001147c */
[----:B------:R-:W-:-:S05]  /*b6b0*/  LOP3.LUT R26, R26, 0xffffffc, RZ, 0xc0, !PT ;  /* 0x0ffffffc1a1a7812 */ /* 0x000fca00078ec0ff */
[----:B------:R-:W-:Y:S02]  /*b6c0*/  IMAD.IADD R11, R11, 0x1, -R26 ;  /* 0x000000010b0b7824 */ /* 0x000fe400078e0a1a */
[-C--:B--2---:R-:W-:Y:S01]  /*b6d0*/  IMAD R6, R27, R4.reuse, RZ ;  /* 0x000000041b067224 */ /* 0x084fe200078e02ff */
[----:B------:R2:W2:Y:S01]  /*b6e0*/  LDS.128 R20, [R121+0x800] ;  /* 0x0008000079147984 */ /* 0x0004a20000000c00 */
[----:B------:R-:W-:-:S03]  /*b6f0*/  IMAD.WIDE.U32 R32, R25, R4, RZ ;  /* 0x0000000419207225 */ /* 0x000fc600078e00ff */
[----:B------:R2:W2:Y:S01]  /*b700*/  LDS.128 R16, [R121+0x1800] ;  /* 0x0018000079107984 */ /* 0x0004a20000000c00 */
[----:B-1----:R-:W-:Y:S01]  /*b710*/  SHF.R.S32.HI R3, RZ, 0x1f, R0 ;  /* 0x0000001fff037819 */ /* 0x002fe20000011400 */
[----:B------:R-:W-:-:S03]  /*b720*/  IMAD R6, R25, R5, R6 ;  /* 0x0000000519067224 */ /* 0x000fc600078e0206 */
[----:B------:R-:W-:-:S04]  /*b730*/  LEA.HI R24, R3, R0, RZ, 0x5 ;  /* 0x0000000003187211 */ /* 0x000fc800078f28ff */
[----:B------:R-:W-:Y:S01]  /*b740*/  LOP3.LUT R5, R24, 0xffffffe0, RZ, 0xc0, !PT ;  /* 0xffffffe018057812 */ /* 0x000fe200078ec0ff */
[----:B---3--:R-:W-:-:S04]  /*b750*/  IMAD.WIDE.U32 R24, R123, R12, RZ ;  /* 0x0000000c7b187225 */ /* 0x008fc800078e00ff */
[----:B------:R-:W-:Y:S01]  /*b760*/  IMAD.IADD R4, R0, 0x1, -R5 ;  /* 0x0000000100047824 */ /* 0x000fe200078e0a05 */
[----:B------:R-:W-:Y:S01]  /*b770*/  SEL R31, R32, R24, !P0 ;  /* 0x00000018201f7207 */ /* 0x000fe20004000000 */
[----:B----4-:R-:W-:Y:S01]  /*b780*/  IMAD.SHL.U32 R5, R9, 0x40, RZ ;  /* 0x0000004009057824 */ /* 0x010fe200078e00ff */
[----:B------:R-:W-:Y:S01]  /*b790*/  LEA.HI.SX32 R24, R8, 0x20, 0x1e ;  /* 0x0000002008187811 */ /* 0x000fe200078ff2ff */
[-C--:B------:R-:W-:Y:S01]  /*b7a0*/  IMAD R123, R123, R13.reuse, R25 ;  /* 0x0000000d7b7b7224 */ /* 0x080fe200078e0219 */
[----:B------:R-:W-:Y:S01]  /*b7b0*/  SHF.R.S32.HI R27, RZ, 0x1f, R4 ;  /* 0x0000001fff1b7819 */ /* 0x000fe20000011404 */
[----:B------:R-:W-:Y:S01]  /*b7c0*/  IMAD.WIDE.U32 R28, R5, R12, R124 ;  /* 0x0000000c051c7225 */ /* 0x000fe200078e007c */
[----:B------:R-:W-:Y:S02]  /*b7d0*/  SHF.R.S32.HI R25, RZ, 0x1f, R5 ;  /* 0x0000001fff197819 */ /* 0x000fe40000011405 */
[----:B------:R-:W-:Y:S01]  /*b7e0*/  LEA.HI R4, R27, R4, RZ, 0x2 ;  /* 0x000000041b047211 */ /* 0x000fe200078f10ff */
[----:B------:R-:W-:Y:S01]  /*b7f0*/  @!P0 IMAD.IADD R123, R33, 0x1, R6 ;  /* 0x00000001217b8824 */ /* 0x000fe200078e0206 */
[----:B------:R-:W-:Y:S01]  /*b800*/  IADD3 R30, P0, R31, R28, RZ ;  /* 0x0000001c1f1e7210 */ /* 0x000fe20007f1e0ff */
[----:B------:R-:W-:Y:S01]  /*b810*/  IMAD R6, R25, R12, RZ ;  /* 0x0000000c19067224 */ /* 0x000fe200078e02ff */
[----:B------:R-:W-:Y:S01]  /*b820*/  SHF.R.S32.HI R4, RZ, 0x2, R4 ;  /* 0x00000002ff047819 */ /* 0x000fe20000011404 */
[----:B------:R-:W-:Y:S01]  /*b830*/  IMAD R9, R9, -0x40, R122 ;  /* 0xffffffc009097824 */ /* 0x000fe200078e027a */
[----:B------:R-:W-:Y:S01]  /*b840*/  SHF.R.S32.HI R8, RZ, 0x1f, R2 ;  /* 0x0000001fff087819 */ /* 0x000fe20000011402 */
[----:B------:R-:W-:-:S02]  /*b850*/  IMAD R6, R5, R13, R6 ;  /* 0x0000000d05067224 */ /* 0x000fc400078e0206 */
[----:B------:R-:W-:Y:S02]  /*b860*/  IMAD.IADD R26, R122, 0x1, -R5 ;  /* 0x000000017a1a7824 */ /* 0x000fe400078e0a05 */
[----:B------:R-:W-:Y:S01]  /*b870*/  IMAD R11, R11, 0x10, R4 ;  /* 0x000000100b0b7824 */ /* 0x000fe200078e0204 */
[----:B------:R-:W-:Y:S06]  /*b880*/  @P1 BRA `(.L_x_5252) ;  /* 0x0000000000381947 */ /* 0x000fec0003800000 */
        /* <DEDUP_REMOVED lines=14> */
.L_x_5252:
[----:B------:R-:W-:Y:S05]  /*b970*/  BSYNC B0 ;  /* 0x0000000000007941 */ /* 0x000fea0003800000 */
.L_x_5251:
[----:B------:R-:W-:Y:S01]  /*b980*/  ULDC.64 UR4, c[0x0][0x2a0] ;  /* 0x0000a80000047ab9 */ /* 0x000fe20000000a00 */
[----:B------:R-:W-:Y:S01]  /*b990*/  IADD3.X R31, R123, R29, R6, P0, !PT ;  /* 0x0000001d7b1f7210 */ /* 0x000fe200007fe406 */
[----:B-1----:R-:W-:Y:S01]  /*b9a0*/  IMAD R5, R8, UR4, RZ ;  /* 0x0000000408057c24 */ /* 0x002fe2000f8e02ff */
[----:B------:R-:W-:Y:S01]  /*b9b0*/  LEA.HI R3, R3, R0, RZ, 0x2 ;  /* 0x0000000003037211 */ /* 0x000fe200078f10ff */
[----:B------:R-:W-:Y:S01]  /*b9c0*/  BSSY B0, `(.L_x_5253) ;  /* 0x000001b000007945 */ /* 0x000fe20003800000 */
[----:B------:R-:W-:Y:S01]  /*b9d0*/  ISETP.GE.AND P4, PT, R24, R9, PT ;  /* 0x000000091800720c */ /* 0x000fe20003f86270 */
[C---:B------:R-:W-:Y:S01]  /*b9e0*/  IMAD R0, R2.reuse, UR5, R5 ;  /* 0x0000000502007c24 */ /* 0x040fe2000f8e0205 */
[----:B------:R-:W-:Y:S01]  /*b9f0*/  ISETP.GE.AND P0, PT, R7, R26, PT ;  /* 0x0000001a0700720c */ /* 0x000fe20003f06270 */
[----:B------:R-:W-:Y:S01]  /*ba00*/  IMAD.WIDE.U32 R4, R2, UR4, R30 ;  /* 0x0000000402047c25 */ /* 0x000fe2000f8e001e */
[----:B------:R1:W3:Y:S01]  /*ba10*/  LDS.128 R24, [R121+0x1000] ;  /* 0x0010000079187984 */ /* 0x0002e20000000c00 */
[----:B------:R-:W-:-:S02]  /*ba20*/  SHF.R.S32.HI R3, RZ, 0x2, R3 ;  /* 0x00000002ff037819 */ /* 0x000fc40000011403 */
[----:B------:R-:W-:Y:S01]  /*ba30*/  IMAD.IADD R15, R0, 0x1, R5 ;  /* 0x00000001000f7824 */ /* 0x000fe200078e0205 */
[----:B------:R1:W4:Y:S01]  /*ba40*/  LDS.128 R28, [R121] ;  /* 0x00000000791c7984 */ /* 0x0003220000000c00 */
[----:B------:R-:W-:-:S03]  /*ba50*/  SHF.R.S32.HI R3, RZ, 0x1f, R3 ;  /* 0x0000001fff037819 */ /* 0x000fc60000011403 */
[----:B------:R1:W1:Y:S03]  /*ba60*/  LDS.128 R8, [R121+0x2000] ;  /* 0x0020000079087984 */ /* 0x0002660000000c00 */
        /* <DEDUP_REMOVED lines=14> */
[----:B---3--:R4:W-:Y:S04]  /*bb50*/  @!P1 STG.E.128 desc[UR10][R34.64+0x40], R24 ;  /* 0x0000401822009986 */ /* 0x0089e8000c101d0a */
[----:B-1----:R4:W-:Y:S02]  /*bb60*/  @!P0 STG.E.128 desc[UR10][R34.64+0x80], R8 ;  /* 0x0000800822008986 */ /* 0x0029e4000c101d0a */
.L_x_5254:
[----:B------:R-:W-:Y:S05]  /*bb70*/  BSYNC B0 ;  /* 0x0000000000007941 */ /* 0x000fea0003800000 */
.L_x_5253:
        /* <DEDUP_REMOVED lines=17> */
[----:B--2---:R2:W-:Y:S04]  /*bc90*/  @!P2 STG.E.128 desc[UR10][R4.64], R20 ;  /* 0x000000140400a986 */ /* 0x0045e8000c101d0a */
[----:B------:R2:W-:Y:S01]  /*bca0*/  @!P1 STG.E.128 desc[UR10][R4.64+0x40], R16 ;  /* 0x0000401004009986 */ /* 0x0005e2000c101d0a */
[----:B------:R-:W-:Y:S05]  /*bcb0*/  @P0 EXIT ;  /* 0x000000000000094d */ /* 0x000fea0003800000 */
[----:B----4-:R-:W-:Y:S01]  /*bcc0*/  STG.E.128 desc[UR10][R4.64+0x80], R8 ;  /* 0x0000800804007986 */ /* 0x010fe2000c101d0a */
[----:B------:R-:W-:Y:S05]  /*bcd0*/  EXIT ;  /* 0x000000000000794d */ /* 0x000fea0003800000 */
.L_x_5255:
        /* <DEDUP_REMOVED lines=10> */
.L_x_6500:


//--------------------- .text._ZN5flash24flash_fwd_splitkv_kernelI23Flash_fwd_kernel_traitsILi96ELi64ELi64ELi4ELb0ELb0EN7cutlass10bfloat16_tE19Flash_kernel_traitsILi96ELi64ELi64ELi4ES3_EELb1ELb0ELb1ELb0ELb0ELb1ELb0ELb0EEEvNS_16Flash_fwd_paramsE --------------------------
	.section	.text._ZN5flash24flash_fwd_splitkv_kernelI23Flash_fwd_kernel_traitsILi96ELi64ELi64ELi4ELb0ELb0EN7cutlass10bfloat16_tE19Flash_kernel_traitsILi96ELi64ELi64ELi4ES3_EELb1ELb0ELb1ELb0ELb0ELb1ELb0ELb0EEEvNS_16Flash_fwd_paramsE,"ax",@progbits
	.align	128
        .global         _ZN5flash24flash_fwd_splitkv_kernelI23Flash_fwd_kernel_traitsILi96ELi64ELi64ELi4ELb0ELb0EN7cutlass10bfloat16_tE19Flash_kernel_traitsILi96ELi64ELi64ELi4ES3_EELb1ELb0ELb1ELb0ELb0ELb1ELb0ELb0EEEvNS_16Flash_fwd_paramsE
        .type           _ZN5flash24flash_fwd_splitkv_kernelI23Flash_fwd_kernel_traitsILi96ELi64ELi64ELi4ELb0ELb0EN7cutlass10bfloat16_tE19Flash_kernel_traitsILi96ELi64ELi64ELi4ES3_EELb1ELb0ELb1ELb0ELb0ELb1ELb0ELb0EEEvNS_16Flash_fwd_paramsE,@function
        .size           _ZN5flash24flash_fwd_splitkv_kernelI23Flash_fwd_kernel_traitsILi96ELi64ELi64ELi4ELb0ELb0EN7cutlass10bfloat16_tE19Flash_kernel_traitsILi96ELi64ELi64ELi4ES3_EELb1ELb0ELb1ELb0ELb0ELb1ELb0ELb0EEEvNS_16Flash_fwd_paramsE,(.L_x_6501 - _ZN5flash24flash_fwd_splitkv_kernelI23Flash_fwd_kernel_traitsILi96ELi64ELi64ELi4ELb0ELb0EN7cutlass10bfloat16_tE19Flash_kernel_traitsILi96ELi64ELi64ELi4ES3_EELb1ELb0ELb1ELb0ELb0ELb1ELb0ELb0EEEvNS_16Flash_fwd_paramsE)
        .other          _ZN5flash24flash_fwd_splitkv_kernelI23Flash_fwd_kernel_traitsILi96ELi64ELi64ELi4ELb0ELb0EN7cutlass10bfloat16_tE19Flash_kernel_traitsILi96ELi64ELi64ELi4ES3_EELb1ELb0ELb1ELb0ELb0ELb1ELb0ELb0EEEvNS_16Flash_fwd_paramsE,@"STO_CUDA_ENTRY STV_DEFAULT"
_ZN5flash24flash_fwd_splitkv_kernelI23Flash_fwd_kernel_traitsILi96ELi64ELi64ELi4ELb0ELb0EN7cutlass10bfloat16_tE19Flash_kernel_traitsILi96ELi64ELi64ELi4ES3_EELb1ELb0ELb1ELb0ELb0ELb1ELb0ELb0EEEvNS_16Flash_fwd_paramsE:
.text._ZN5flash24flash_fwd_splitkv_kernelI23Flash_fwd_kernel_traitsILi96ELi64ELi64ELi4ELb0ELb0EN7cutlass10bfloat16_tE19Flash_kernel_traitsILi96ELi64ELi64ELi4ES3_EELb1ELb0ELb1ELb0ELb0ELb1ELb0ELb0EEEvNS_16Flash_fwd_paramsE:
        /* <DEDUP_REMOVED lines=38> */
.L_x_5256:
[----:B------:R-:W1:Y:S02]  /*0260*/  LDC R4, c[0x0][0x2c8] ;  /* 0x0000b200ff047b82 */ /* 0x000e640000000800 */
.L_x_5257:
        /* <DEDUP_REMOVED lines=50> */
[----:B------:R-:W-:-:S04]  /*0590*/  IMAD R14, R9, R4, RZ ;  /* 0x00000004090e7224 */ /* 0x000fc800078e02ff */
[----:B------:R-:W-:Y:S02]  /*05a0*/  IMAD R14, R99, R5, R14 ;  /* 0x00000005630e7224 */ /* 0x000fe400078e020e */
[-C--:B--2---:R-:W-:Y:S02]  /*05b0*/  @!P0 IMAD R8, R11, R2.reuse, RZ ;  /* 0x000000020b088224 */ /* 0x084fe400078e02ff */
[----:B------:R-:W-:-:S04]  /*05c0*/  @!P0 IMAD.WIDE.U32 R16, R7, R2, RZ ;  /* 0x0000000207108225 */ /* 0x000fc800078e00ff */
[----:B------:R-:W-:Y:S02]  /*05d0*/  @!P0 IMAD R3, R7, R3, R8 ;  /* 0x0000000307038224 */ /* 0x000fe400078e0208 */
[----:B------:R-:W-:Y:S01]  /*05e0*/  @P0 IMAD.MOV.U32 R8, RZ, RZ, R12 ;  /* 0x000000ffff080224 */ /* 0x000fe200078e000c */
[----:B------:R-:W-:Y:S01]  /*05f0*/  SHF.L.U32 R12, R6, 0x3, RZ ;  /* 0x00000003060c7819 */ /* 0x000fe200000006ff */
[----:B------:R-:W-:Y:S01]  /*0600*/  @!P0 IMAD.IADD R123, R17, 0x1, R3 ;  /* 0x00000001117b8824 */ /* 0x000fe200078e0203 */
[----:B------:R-:W-:Y:S01]  /*0610*/  SHF.R.S32.HI R3, RZ, 0x2, R0 ;  /* 0x00000002ff037819 */ /* 0x000fe20000011400 */
[----:B------:R-:W-:Y:S01]  /*0620*/  IMAD R2, R7, UR4, R10 ;  /* 0x0000000407027c24 */ /* 0x000fe2000f8e020a */
[--C-:B------:R-:W-:Y:S01]  /*0630*/  SHF.R.S32.HI R13, RZ, 0x1f, R12.reuse ;  /* 0x0000001fff0d7819 */ /* 0x100fe2000001140c */
[----:B------:R-:W-:Y:S01]  /*0640*/  ULDC UR4, c[0x0][0x2c4] ;  /* 0x0000b10000047ab9 */ /* 0x000fe20000000800 */
[----:B------:R-:W-:Y:S01]  /*0650*/  @!P0 MOV R8, R16 ;  /* 0x0000001000088202 */ /* 0x000fe20000000f00 */
[----:B------:R-:W-:Y:S01]  /*0660*/  IMAD R2, R2, UR4, R99 ;  /* 0x0000000402027c24 */ /* 0x000fe2000f8e0263 */
[----:B------:R-:W-:Y:S01]  /*0670*/  ISETP.GE.AND P1, PT, R3, R122, PT ;  /* 0x0000007a0300720c */ /* 0x000fe20003f26270 */
[----:B------:R-:W-:Y:S01]  /*0680*/  IMAD.WIDE.U32 R18, R99, R4, R12 ;  /* 0x0000000463127225 */ /* 0x000fe200078e000c */
[----:B------:R-:W-:Y:S01]  /*0690*/  SHF.R.S32.HI R7, RZ, 0x1f, R10 ;  /* 0x0000001fff077819 */ /* 0x000fe2000001140a */
[----:B------:R-:W-:Y:S01]  /*06a0*/  ULDC.64 UR4, c[0x0][0x2a0] ;  /* 0x0000a80000047ab9 */ /* 0x000fe20000000a00 */
[----:B------:R-:W-:-:S02]  /*06b0*/  IADD3 R0, P3, R2, R3, RZ ;  /* 0x0000000302007210 */ /* 0x000fc40007f7e0ff */
[----:B------:R-:W-:Y:S01]  /*06c0*/  IADD3 R8, P0, R8, R18, RZ ;  /* 0x0000001208087210 */ /* 0x000fe20007f1e0ff */
[----:B------:R-:W-:Y:S01]  /*06d0*/  IMAD R17, R7, UR4, RZ ;  /* 0x0000000407117c24 */ /* 0x000fe2000f8e02ff */
[----:B------:R-:W-:Y:S02]  /*06e0*/  IADD3 R7, R3, 0x20, RZ ;  /* 0x0000002003077810 */ /* 0x000fe40007ffe0ff */
[----:B------:R-:W-:Y:S01]  /*06f0*/  IADD3.X R9, R123, R19, R14, P0, !PT ;  /* 0x000000137b097210 */ /* 0x000fe200007fe40e */
[C---:B------:R-:W-:Y:S01]  /*0700*/  IMAD R17, R10.reuse, UR5, R17 ;  /* 0x000000050a117c24 */ /* 0x040fe2000f8e0211 */
[----:B------:R-:W-:Y:S01]  /*0710*/  ISETP.GE.AND P0, PT, R7, R122, PT ;  /* 0x0000007a0700720c */ /* 0x000fe20003f06270 */
[----:B------:R-:W-:Y:S01]  /*0720*/  IMAD.WIDE.U32 R14, R10, UR4, R8 ;  /* 0x000000040a0e7c25 */ /* 0x000fe2000f8e0008 */
[----:B------:R-:W-:Y:S02]  /*0730*/  SHF.R.S32.HI R9, RZ, 0x1f, R3 ;  /* 0x0000001fff097819 */ /* 0x000fe40000011403 */
[C---:B------:R-:W-:Y:S01]  /*0740*/  IADD3 R8, R12.reuse, 0x40, RZ ;  /* 0x000000400c087810 */ /* 0x040fe20007ffe0ff */
[----:B------:R-:W-:-:S02]  /*0750*/  VIADD R10, R12, 0x20 ;  /* 0x000000200c0a7836 */ /* 0x000fc40000000000 */
        /* <DEDUP_REMOVED lines=17> */
.L_x_5260:
[----:B------:R-:W-:Y:S05]  /*0870*/  BSYNC B0 ;  /* 0x0000000000007941 */ /* 0x000fea0003800000 */
.L_x_5259:
        /* <DEDUP_REMOVED lines=20> */
.L_x_5262:
[----:B------:R-:W-:Y:S05]  /*09c0*/  BSYNC B0 ;  /* 0x0000000000007941 */ /* 0x000fea0003800000 */
.L_x_5261:
        /* <DEDUP_REMOVED lines=11> */
.L_x_5258:
        /* <DEDUP_REMOVED lines=24> */
.L_x_5263:
[----:B------:R-:W-:Y:S05]  /*0c00*/  @!P6 BRA `(.L_x_5264) ;  /* 0x000000040040e947 */ /* 0x000fea0003800000 */
[----:B------:R-:W1:Y:S01]  /*0c10*/  LDC R8, c[0x0][0x380] ;  /* 0x0000e000ff087b82 */ /* 0x000e620000000800 */
[----:B------:R-:W-:Y:S01]  /*0c20*/  LEA R21, R96, 0xffffffc0, 0x6 ;  /* 0xffffffc060157811 */ /* 0x000fe200078e30ff */
[----:B------:R-:W-:Y:S01]  /*0c30*/  ULDC.64 UR4, c[0x0][0x230] ;  /* 0x00008c0000047ab9 */ /* 0x000fe20000000a00 */
[----:B------:R-:W-:-:S05]  /*0c40*/  MOV R14, RZ ;  /* 0x000000ff000e7202 */ /* 0x000fca0000000f00 */
        /* <DEDUP_REMOVED lines=27> */
[----:B-1----:R-:W-:-:S04]  /*0e00*/  IABS R2, R9 ;  /* 0x0000000900027213 */ /* 0x002fc80000000000 */
[----:B-----5:R-:W1:Y:S08]  /*0e10*/  I2F.RP R12, R2 ;  /* 0x00000002000c7306 */ /* 0x020e700000209400 */
[----:B-1----:R-:W1:Y:S02]  /*0e20*/  MUFU.RCP R5, R12 ;  /* 0x0000000c00057308 */ /* 0x002e640000001000 */
[----:B-1----:R-:W-:-:S06]  /*0e30*/  IADD3 R5, R5, 0xffffffe, RZ ;  /* 0x0ffffffe05057810 */ /* 0x002fcc0007ffe0ff */
[----:B------:R-:W1:Y:S02]  /*0e40*/  F2I.FTZ.U32.TRUNC.NTZ R15, R5 ;  /* 0x00000005000f7305 */ /* 0x000e64000021f000 */
[----:B-1----:R-:W-:-:S04]  /*0e50*/  IMAD.MOV R3, RZ, RZ, -R15 ;  /* 0x000000ffff037224 */ /* 0x002fc800078e0a0f */
[----:B------:R-:W-:Y:S01]  /*0e60*/  IMAD R4, R3, R2, RZ ;  /* 0x0000000203047224 */ /* 0x000fe200078e02ff */
[----:B------:R-:W-:-:S03]  /*0e70*/  IABS R3, R10 ;  /* 0x0000000a00037213 */ /* 0x000fc60000000000 */
[----:B------:R-:W-:-:S04]  /*0e80*/  IMAD.HI.U32 R15, R15, R4, R14 ;  /* 0x000000040f0f7227 */ /* 0x000fc800078e000e */
[----:B------:R-:W-:-:S04]  /*0e90*/  IMAD.MOV.U32 R4, RZ, RZ, R3 ;  /* 0x000000ffff047224 */ /* 0x000fc800078e0003 */
[----:B------:R-:W-:-:S05]  /*0ea0*/  IMAD.HI.U32 R14, R15, R4, RZ ;  /* 0x000000040f0e7227 */ /* 0x000fca00078e00ff */
[----:B------:R-:W-:-:S05]  /*0eb0*/  IADD3 R3, -R14, RZ, RZ ;  /* 0x000000ff0e037210 */ /* 0x000fca0007ffe1ff */
[----:B------:R-:W-:Y:S02]  /*0ec0*/  IMAD R3, R2, R3, R4 ;  /* 0x0000000302037224 */ /* 0x000fe400078e0204 */
[----:B------:R-:W-:-:S03]  /*0ed0*/  IMAD.MOV R4, RZ, RZ, -R13 ;  /* 0x000000ffff047224 */ /* 0x000fc600078e0a0d */
[----:B------:R-:W-:Y:S01]  /*0ee0*/  ISETP.GT.U32.AND P1, PT, R2, R3, PT ;  /* 0x000000030200720c */ /* 0x000fe20003f24070 */
[----:B------:R-:W-:-:S12]  /*0ef0*/  IMAD R21, R8, R4, R21 ;  /* 0x0000000408157224 */ /* 0x000fd800078e0215 */
        /* <DEDUP_REMOVED lines=21> */
[----:B------:R-:W-:-:S04]  /*1050*/  IMAD.WIDE.U32 R8, R21, R92, R16 ;  /* 0x0000005c15087225 */ /* 0x000fc800078e0010 */
[----:B------:R-:W-:Y:S01]  /*1060*/  IMAD R4, R21, R93, R4 ;  /* 0x0000005d15047224 */ /* 0x000fe200078e0204 */
[----:B------:R-:W-:-:S03]  /*1070*/  MOV R16, R8 ;  /* 0x0000000800107202 */ /* 0x000fc60000000f00 */
[----:B------:R-:W-:Y:S02]  /*1080*/  IMAD.IADD R17, R9, 0x1, R4 ;  /* 0x0000000109117824 */ /* 0x000fe400078e0204 */
        /* <DEDUP_REMOVED lines=8> */
.L_x_5264:
        /* <DEDUP_REMOVED lines=47> */
.L_x_5266:
        /* <DEDUP_REMOVED lines=29> */
.L_x_5265:
        /* <DEDUP_REMOVED lines=8> */
[-C--:B------:R-:W-:Y:S01]  /*1650*/  LEA.HI R16, R17, R6.reuse, RZ, 0x3 ;  /* 0x0000000611107211 */ /* 0x080fe200078f18ff */
[----:B------:R-:W-:Y:S01]  /*1660*/  VIADD R120, R96, 0xffffffff ;  /* 0xffffffff60787836 */ /* 0x000fe20000000000 */
[----:B------:R-:W-:Y:S01]  /*1670*/  LOP3.LUT R3, R121, 0xfffffffc, RZ, 0xc0, !PT ;  /* 0xfffffffc79037812 */ /* 0x000fe200078ec0ff */
[----:B------:R-:W-:Y:S01]  /*1680*/  BSSY B0, `(.L_x_5267) ;  /* 0x000005c000007945 */ /* 0x000fe20003800000 */
[----:B-----5:R-:W-:Y:S01]  /*1690*/  SHF.R.S32.HI R12, RZ, 0x3, R16 ;  /* 0x00000003ff0c7819 */ /* 0x020fe20000011410 */
[----:B------:R-:W2:Y:S01]  /*16a0*/  @P0 LDC.64 R8, c[0x0][0x240] ;  /* 0x00009000ff080b82 */ /* 0x000ea20000000a00 */
[----:B------:R-:W-:Y:S01]  /*16b0*/  SHF.R.S32.HI R18, RZ, 0x2, R121 ;  /* 0x00000002ff127819 */ /* 0x000fe20000011479 */
[----:B------:R-:W-:Y:S01]  /*16c0*/  IMAD.IADD R124, R6, 0x1, -R3 ;  /* 0x00000001067c7824 */ /* 0x000fe200078e0a03 */
[----:B------:R-:W-:Y:S01]  /*16d0*/  LEA.HI R91, R17, R6, RZ, 0x5 ;  /* 0x00000006115b7211 */ /* 0x000fe200078f28ff */
[----:B------:R-:W-:Y:S01]  /*16e0*/  IMAD.SHL.U32 R27, R12, 0x40, RZ ;  /* 0x000000400c1b7824 */ /* 0x000fe200078e00ff */
[----:B------:R-:W-:Y:S01]  /*16f0*/  LEA.HI R121, R121, R18, RZ, 0x1 ;  /* 0x0000001279797211 */ /* 0x000fe200078f08ff */
[----:B------:R-:W-:Y:S01]  /*1700*/  IMAD.SHL.U32 R124, R124, 0x8, RZ ;  /* 0x000000087c7c7824 */ /* 0x000fe200078e00ff */
[----:B------:R-:W-:Y:S01]  /*1710*/  SHF.R.S32.HI R100, RZ, 0x5, R91 ;  /* 0x00000005ff647819 */ /* 0x000fe2000001145b */
[----:B------:R-:W3:Y:S01]  /*1720*/  @!P0 LDC.64 R4, c[0x0][0x228] ;  /* 0x00008a00ff048b82 */ /* 0x000ee20000000a00 */
[----:B------:R-:W-:Y:S01]  /*1730*/  LOP3.LUT R27, R27, 0xc0, RZ, 0xc0, !PT ;  /* 0x000000c01b1b7812 */ /* 0x000fe200078ec0ff */
[----:B------:R-:W-:Y:S01]  /*1740*/  VIADD R114, R124, 0x40 ;  /* 0x000000407c727836 */ /* 0x000fe20000000000 */
[----:B------:R-:W-:-:S02]  /*1750*/  LOP3.LUT R121, R121, 0x7fffffe, RZ, 0xc0, !PT ;  /* 0x07fffffe79797812 */ /* 0x000fc400078ec0ff */
[----:B------:R-:W-:Y:S02]  /*1760*/  LOP3.LUT R25, R27, 0x18, R124, 0xf8, !PT ;  /* 0x000000181b197812 */ /* 0x000fe400078ef87c */
[----:B------:R-:W-:Y:S01]  /*1770*/  SHF.R.U32.HI R26, RZ, 0x3, R27 ;  /* 0x00000003ff1a7819 */ /* 0x000fe2000001161b */
[C---:B------:R-:W-:Y:S01]  /*1780*/  IMAD.IADD R121, R18.reuse, 0x1, -R121 ;  /* 0x0000000112797824 */ /* 0x040fe200078e0a79 */
[----:B------:R-:W-:Y:S02]  /*1790*/  IADD3 R3, R18, 0x20, RZ ;  /* 0x0000002012037810 */ /* 0x000fe40007ffe0ff */
[----:B------:R-:W-:Y:S01]  /*17a0*/  LOP3.LUT R26, R25, R26, RZ, 0x3c, !PT ;  /* 0x0000001a191a7212 */ /* 0x000fe200078e3cff */
[----:B------:R-:W-:Y:S01]  /*17b0*/  IMAD R121, R100, 0x8, R121 ;  /* 0x0000000864797824 */ /* 0x000fe200078e0279 */
[-C--:B------:R-:W-:Y:S02]  /*17c0*/  ISETP.GE.AND P3, PT, R18, R11.reuse, PT ;  /* 0x0000000b1200720c */ /* 0x080fe40003f66270 */
[----:B------:R-:W-:Y:S01]  /*17d0*/  ISETP.GE.AND P2, PT, R3, R11, PT ;  /* 0x0000000b0300720c */ /* 0x000fe20003f46270 */
[----:B------:R-:W-:Y:S01]  /*17e0*/  IMAD.U32 R121, R121, 0x20, R26 ;  /* 0x0000002079797824 */ /* 0x000fe200078e001a */
[----:B------:R-:W-:Y:S01]  /*17f0*/  @!P0 SHF.R.S32.HI R11, RZ, 0x1f, R7 ;  /* 0x0000001fff0b8819 */ /* 0x000fe20000011407 */
[----:B--2---:R-:W-:Y:S01]  /*1800*/  @P0 IMAD.WIDE.U32 R26, R123, R8, RZ ;  /* 0x000000087b1a0225 */ /* 0x004fe200078e00ff */
[----:B------:R-:W-:-:S02]  /*1810*/  SHF.R.S32.HI R19, RZ, 0x1f, R18 ;  /* 0x0000001fff137819 */ /* 0x000fc40000011412 */
[----:B------:R-:W-:Y:S01]  /*1820*/  LEA.HI R17, R17, R6, RZ, 0x4 ;  /* 0x0000000611117211 */ /* 0x000fe200078f20ff */
[----:B------:R-:W-:Y:S01]  /*1830*/  @P0 IMAD R9, R123, R9, R27 ;  /* 0x000000097b090224 */ /* 0x000fe200078e021b */
[C---:B------:R-:W-:Y:S01]  /*1840*/  IADD3 R115, R124.reuse, 0x20, RZ ;  /* 0x000000207c737810 */ /* 0x040fe20007ffe0ff */
[-C--:B---3--:R-:W-:Y:S01]  /*1850*/  @!P0 IMAD R28, R11, R4.reuse, RZ ;  /* 0x000000040b1c8224 */ /* 0x088fe200078e02ff */
[----:B------:R-:W-:Y:S01]  /*1860*/  SHF.R.S32.HI R11, RZ, 0x1f, R10 ;  /* 0x0000001fff0b7819 */ /* 0x000fe2000001140a */
[C---:B------:R-:W-:Y:S01]  /*1870*/  @!P0 IMAD.WIDE.U32 R30, R7.reuse, R4, RZ ;  /* 0x00000004071e8225 */ /* 0x040fe200078e00ff */
[----:B------:R-:W-:Y:S02]  /*1880*/  @P0 MOV R4, R26 ;  /* 0x0000001a00040202 */ /* 0x000fe40000000f00 */
[----:B------:R-:W-:Y:S01]  /*1890*/  IADD3 R26, P1, R124, R20, RZ ;  /* 0x000000147c1a7210 */ /* 0x000fe20007f3e0ff */
[----:B------:R-:W-:Y:S01]  /*18a0*/  @!P0 IMAD R28, R7, R5, R28 ;  /* 0x00000005071c8224 */ /* 0x000fe200078e021c */
[----:B------:R-:W-:Y:S01]  /*18b0*/  SHF.R.S32.HI R5, RZ, 0x1f, R124 ;  /* 0x0000001fff057819 */ /* 0x000fe2000001147c */
[----:B------:R-:W-:-:S02]  /*18c0*/  @!P0 IMAD.MOV.U32 R4, RZ, RZ, R30 ;  /* 0x000000ffff048224 */ /* 0x000fc400078e001e */
[----:B------:R-:W-:Y:S02]  /*18d0*/  @!P0 IMAD.IADD R9, R31, 0x1, R28 ;  /* 0x000000011f098824 */ /* 0x000fe400078e021c */
[C---:B------:R-:W-:Y:S01]  /*18e0*/  IMAD.X R27, R5.reuse, 0x1, R0, P1 ;  /* 0x00000001051b7824 */ /* 0x040fe200008e0600 */
[----:B------:R-:W-:Y:S01]  /*18f0*/  IADD3 R28, P0, R124, R4, RZ ;  /* 0x000000047c1c7210 */ /* 0x000fe20007f1e0ff */
[----:B------:R-:W-:Y:S01]  /*1900*/  IMAD R0, R14, UR5, R15 ;  /* 0x000000050e007c24 */ /* 0x000fe2000f8e020f */
[----:B------:R-:W-:Y:S01]  /*1910*/  IADD3 R24, P1, R124, R24, RZ ;  /* 0x000000187c187210 */ /* 0x000fe20007f3e0ff */
[----:B------:R-:W-:Y:S01]  /*1920*/  IMAD.WIDE.U32 R14, R14, UR4, R26 ;  /* 0x000000040e0e7c25 */ /* 0x000fe2000f8e001a */
[----:B------:R-:W-:Y:S02]  /*1930*/  UMOV UR4, 0x400 ;  /* 0x0000040000047882 */ /* 0x000fe40000000000 */
[----:B-1----:R-:W-:Y:S01]  /*1940*/  ULEA UR4, UR8, UR4, 0x18 ;  /* 0x0000000408047291 */ /* 0x002fe2000f8ec03f */
[C---:B------:R-:W-:Y:S01]  /*1950*/  IMAD.X R29, R5.reuse, 0x1, R9, P0 ;  /* 0x00000001051d7824 */ /* 0x040fe200000e0609 */
[----:B------:R-:W-:Y:S01]  /*1960*/  IADD3.X R25, R5, R2, RZ, P1, !PT ;  /* 0x0000000205197210 */ /* 0x000fe20000ffe4ff */
[----:B------:R-:W-:-:S02]  /*1970*/  IMAD R31, R11, UR6, RZ ;  /* 0x000000060b1f7c24 */ /* 0x000fc4000f8e02ff */
[----:B------:R-:W-:Y:S01]  /*1980*/  IMAD.WIDE.U32 R28, R10, UR6, R28 ;  /* 0x000000060a1c7c25 */ /* 0x000fe2000f8e001c */
[----:B------:R-:W-:-:S03]  /*1990*/  LEA R121, R121, UR4, 0x1 ;  /* 0x0000000479797c11 */ /* 0x000fc6000f8e08ff */
[----:B------:R-:W-:Y:S02]  /*19a0*/  IMAD R31, R10, UR7, R31 ;  /* 0x000000070a1f7c24 */ /* 0x000fe4000f8e021f */
[----:B------:R-:W-:-:S04]  /*19b0*/  IMAD.WIDE R22, R23, 0x40, R18 ;  /* 0x0000004017167825 */ /* 0x000fc800078e0212 */
[----:B------:R-:W-:Y:S02]  /*19c0*/  IMAD.SHL.U32 R2, R120, 0x40, RZ ;  /* 0x0000004078027824 */ /* 0x000fe400078e00ff */
        /* <DEDUP_REMOVED lines=39> */
.L_x_5268:
[----:B------:R-:W-:Y:S05]  /*1c40*/  BSYNC B0 ;  /* 0x0000000000007941 */ /* 0x000fea0003800000 */
.L_x_5267:
        /* <DEDUP_REMOVED lines=40> */
.L_x_5270:
[----:B------:R-:W-:Y:S05]  /*1ed0*/  BSYNC B0 ;  /* 0x0000000000007941 */ /* 0x000fea0003800000 */
.L_x_5269:
[----:B------:R-:W-:Y:S01]  /*1ee0*/  IMAD.IADD R20, R85, 0x1, -R2 ;  /* 0x0000000155147824 */ /* 0x000fe200078e0a02 */
[----:B---3--:R-:W-:Y:S01]  /*1ef0*/  SHF.R.S32.HI R22, RZ, 0x4, R17 ;  /* 0x00000004ff167819 */ /* 0x008fe20000011411 */
[-C--:B------:R-:W-:Y:S01]  /*1f00*/  IMAD R98, R19, R92.reuse, RZ ;  /* 0x0000005c13627224 */ /* 0x080fe200078e02ff */
[----:B------:R-:W-:Y:S01]  /*1f10*/  BSSY B0, `(.L_x_5271) ;  /* 0x000002b000007945 */ /* 0x000fe20003800000 */
[C---:B------:R-:W-:Y:S01]  /*1f20*/  IMAD.WIDE.U32 R24, R18.reuse, R92, R24 ;  /* 0x0000005c12187225 */ /* 0x040fe200078e0018 */
[CC--:B------:R-:W-:Y:S02]  /*1f30*/  ISETP.GE.AND P0, PT, R18.reuse, R20.reuse, PT ;  /* 0x000000141200720c */ /* 0x0c0fe40003f06270 */
[C---:B------:R-:W-:Y:S01]  /*1f40*/  IADD3 R86, P5, R18.reuse, R21, RZ ;  /* 0x0000001512567210 */ /* 0x040fe20007fbe0ff */
[----:B------:R-:W-:Y:S01]  /*1f50*/  IMAD R98, R18, R93, R98 ;  /* 0x0000005d12627224 */ /* 0x000fe200078e0262 */
[----:B------:R-:W-:Y:S01]  /*1f60*/  ISETP.GE.AND P4, PT, R3, R20, PT ;  /* 0x000000140300720c */ /* 0x000fe20003f86270 */
[C---:B------:R-:W-:Y:S01]  /*1f70*/  IMAD.SHL.U32 R117, R92.reuse, 0x20, RZ ;  /* 0x000000205c757824 */ /* 0x040fe200078e00ff */
[----:B------:R-:W-:Y:S01]  /*1f80*/  SHF.L.U64.HI R116, R92, 0x5, R93 ;  /* 0x000000055c747819 */ /* 0x000fe2000001025d */
[----:B------:R-:W-:Y:S01]  /*1f90*/  IMAD.MOV.U32 R97, RZ, RZ, R24 ;  /* 0x000000ffff617224 */ /* 0x000fe200078e0018 */
[----:B------:R-:W-:-:S02]  /*1fa0*/  LEA.HI R21, R17, R22, RZ, 0x1 ;  /* 0x0000001611157211 */ /* 0x000fc400078f08ff */
[----:B------:R-:W-:-:S03]  /*1fb0*/  IADD3 R98, R25, R98, RZ ;  /* 0x0000006219627210 */ /* 0x000fc60007ffe0ff */
[----:B------:R-:W-:Y:S05]  /*1fc0*/  @P0 BRA `(.L_x_5272) ;  /* 0x00000000007c0947 */ /* 0x000fea0003800000 */
        /* <DEDUP_REMOVED lines=31> */
.L_x_5272:
[----:B------:R-:W-:Y:S05]  /*21c0*/  BSYNC B0 ;  /* 0x0000000000007941 */ /* 0x000fea0003800000 */
.L_x_5271:
        /* <DEDUP_REMOVED lines=33> */
.L_x_5274:
[----:B------:R-:W-:Y:S05]  /*23e0*/  BSYNC B0 ;  /* 0x0000000000007941 */ /* 0x000fea0003800000 */
.L_x_5273:
[----:B------:R-:W-:Y:S01]  /*23f0*/  LOP3.LUT R17, R17, 0xfffffff0, RZ, 0xc0, !PT ;  /* 0xfffffff011117812 */ /* 0x000fe200078ec0ff */
[----:B-1234-:R-:W1:Y:S01]  /*2400*/  LDC.64 R4, c[0x0][0x3c8] ;  /* 0x0000f200ff047b82 */ /* 0x01ee620000000a00 */
[----:B------:R-:W-:Y:S01]  /*2410*/  LOP3.LUT R23, R16, 0xfffffff8, RZ, 0xc0, !PT ;  /* 0xfffffff810177812 */ /* 0x000fe200078ec0ff */
[----:B------:R-:W-:Y:S01]  /*2420*/  IMAD.X R13, R19, 0x1, R13, P5 ;  /* 0x00000001130d7824 */ /* 0x000fe200028e060d */
[----:B------:R-:W-:Y:S01]  /*2430*/  LOP3.LUT R21, R21, 0xfffffffe, RZ, 0xc0, !PT ;  /* 0xfffffffe15157812 */ /* 0x000fe200078ec0ff */
[----:B------:R-:W-:Y:S01]  /*2440*/  IMAD.IADD R90, R6, 0x1, -R17 ;  /* 0x00000001065a7824 */ /* 0x000fe200078e0a11 */
[----:B------:R-:W-:Y:S01]  /*2450*/  ISETP.GE.AND P1, PT, R18, R20, PT ;  /* 0x000000141200720c */ /* 0x000fe20003f26270 */
[----:B------:R-:W-:Y:S01]  /*2460*/  IMAD.IADD R23, R6, 0x1, -R23 ;  /* 0x0000000106177824 */ /* 0x000fe200078e0a17 */
[----:B------:R-:W0:Y:S01]  /*2470*/  LDGDEPBAR ;  /* 0x00000000000079af */ /* 0x000e220000000000 */
[----:B------:R-:W-:Y:S01]  /*2480*/  IMAD.IADD R17, R22, 0x1, -R21 ;  /* 0x0000000116117824 */ /* 0x000fe200078e0a15 */
[----:B------:R-:W-:Y:S01]  /*2490*/  LEA.HI R19, R90, R90, RZ, 0x1 ;  /* 0x0000005a5a137211 */ /* 0x000fe200078f08ff */
[----:B------:R-:W-:Y:S01]  /*24a0*/  ULDC.64 UR6, c[0x0][0x3d0] ;  /* 0x0000f40000067ab9 */ /* 0x000fe20000000a00 */
[----:B------:R-:W-:Y:S01]  /*24b0*/  LEA.HI R16, R23, R23, RZ, 0x1 ;  /* 0x0000001717107211 */ /* 0x000fe200078f08ff */
[----:B------:R-:W-:Y:S01]  /*24c0*/  IMAD.WIDE.U32 R10, R7, UR6, R10 ;  /* 0x00000006070a7c25 */ /* 0x000fe2000f8e000a */
[--C-:B------:R-:W-:Y:S01]  /*24d0*/  SHF.R.S32.HI R21, RZ, 0x1, R19.reuse ;  /* 0x00000001ff157819 */ /* 0x100fe20000011413 */
[----:B------:R-:W2:Y:S01]  /*24e0*/  LDC.64 R94, c[0x0][0x250] ;  /* 0x00009400ff5e7b82 */ /* 0x000ea20000000a00 */
[----:B------:R-:W-:Y:S01]  /*24f0*/  SHF.R.S32.HI R8, RZ, 0x1f, R19 ;  /* 0x0000001fff087819 */ /* 0x000fe20000011413 */
[----:B------:R-:W-:Y:S01]  /*2500*/  IMAD.IADD R15, R15, 0x1, R0 ;  /* 0x000000010f0f7824 */ /* 0x000fe200078e0200 */
[----:B------:R-:W-:Y:S01]  /*2510*/  SHF.R.S32.HI R18, RZ, 0x1f, R7 ;  /* 0x0000001fff127819 */ /* 0x000fe20000011407 */
[----:B------:R-:W-:Y:S01]  /*2520*/  IMAD.SHL.U32 R12, R12, 0x8, RZ ;  /* 0x000000080c0c7824 */ /* 0x000fe200078e00ff */
[----:B------:R-:W-:Y:S01]  /*2530*/  ISETP.GE.AND P0, PT, R3, R20, PT ;  /* 0x000000140300720c */ /* 0x000fe20003f06270 */
[----:B------:R-:W-:Y:S01]  /*2540*/  ULDC UR5, c[0x0][0x2e8] ;  /* 0x0000ba0000057ab9 */ /* 0x000fe20000000800 */
[----:B------:R-:W-:Y:S01]  /*2550*/  SHF.R.S32.HI R3, RZ, 0x1, R16 ;  /* 0x00000001ff037819 */ /* 0x000fe20000011410 */
[----:B------:R-:W-:Y:S01]  /*2560*/  IMAD R18, R18, UR6, RZ ;  /* 0x0000000612127c24 */ /* 0x000fe2000f8e02ff */
[----:B------:R-:W-:-:S02]  /*2570*/  LOP3.LUT R16, R16, 0x7fffffe, RZ, 0xc0, !PT ;  /* 0x07fffffe10107812 */ /* 0x000fc400078ec0ff */
[----:B------:R-:W-:Y:S01]  /*2580*/  LEA.HI R8, R8, R21, RZ, 0x2 ;  /* 0x0000001508087211 */ /* 0x000fe200078f10ff */
[----:B------:R-:W-:Y:S01]  /*2590*/  IMAD R18, R7, UR7, R18 ;  /* 0x0000000707127c24 */ /* 0x000fe2000f8e0212 */
[----:B------:R-:W-:Y:S01]  /*25a0*/  SHF.R.S32.HI R9, RZ, 0x1f, R90 ;  /* 0x0000001fff097819 */ /* 0x000fe2000001145a */
[----:B------:R-:W-:Y:S01]  /*25b0*/  IMAD.IADD R16, R23, 0x1, -R16 ;  /* 0x0000000117107824 */ /* 0x000fe200078e0a10 */
[----:B------:R-:W-:Y:S01]  /*25c0*/  LOP3.LUT R8, R8, 0xfffffffc, RZ, 0xc0, !PT ;  /* 0xfffffffc08087812 */ /* 0x000fe200078ec0ff */
[----:B------:R-:W-:Y:S01]  /*25d0*/  IMAD.IADD R18, R11, 0x1, R18 ;  /* 0x000000010b127824 */ /* 0x000fe200078e0212 */
[----:B------:R-:W-:-:S04]  /*25e0*/  DEPBAR.LE SB0, 0x0 ;  /* 0x000080000000791a */ /* 0x000fc80000000000 */
[----:B------:R-:W-:Y:S01]  /*25f0*/  IMAD.IADD R8, R21, 0x1, -R8 ;  /* 0x0000000115087824 */ /* 0x000fe200078e0a08 */
[----:B------:R-:W-:Y:S01]  /*2600*/  LOP3.LUT R19, R19, 0x7fffffe, RZ, 0xc0, !PT ;  /* 0x07fffffe13137812 */ /* 0x000fe200078ec0ff */
[----:B------:R-:W-:Y:S01]  /*2610*/  IMAD R7, R17, 0x8, R16 ;  /* 0x0000000811077824 */ /* 0x000fe200078e0210 */
[----:B-1----:R-:W-:Y:S01]  /*2620*/  LEA R16, P2, R10, R4, 0x2 ;  /* 0x000000040a107211 */ /* 0x002fe200078410ff */
[----:B------:R-:W-:Y:S01]  /*2630*/  IMAD.SHL.U32 R0, R8, 0x40, RZ ;  /* 0x0000004008007824 */ /* 0x000fe200078e00ff */
[----:B------:R-:W-:Y:S01]  /*2640*/  LEA.HI R9, R9, R90, RZ, 0x3 ;  /* 0x0000005a09097211 */ /* 0x000fe200078f18ff */
[----:B------:R-:W-:Y:S01]  /*2650*/  IMAD.SHL.U32 R4, R17, 0x8, RZ ;  /* 0x0000000811047824 */ /* 0x000fe200078e00ff */
[----:B------:R-:W-:Y:S01]  /*2660*/  LEA.HI.X R17, R10, R5, R18, 0x2, P2 ;  /* 0x000000050a117211 */ /* 0x000fe200010f1412 */
[----:B------:R-:W-:Y:S01]  /*2670*/  IMAD.IADD R90, R90, 0x1, -R19 ;  /* 0x000000015a5a7824 */ /* 0x000fe200078e0a13 */
[----:B------:R-:W-:Y:S01]  /*2680*/  LOP3.LUT R11, R0, 0xc0, RZ, 0xc0, !PT ;  /* 0x000000c0000b7812 */ /* 0x000fe200078ec0ff */
[----:B------:R-:W-:Y:S01]  /*2690*/  IMAD.SHL.U32 R19, R3, 0x40, RZ ;  /* 0x0000004003137824 */ /* 0x000fe200078e00ff */
[----:B------:R-:W-:Y:S01]  /*26a0*/  ULDC.64 UR6, c[0x0][0x220] ;  /* 0x0000880000067ab9 */ /* 0x000fe20000000a00 */
[----:B------:R1:W5:Y:S01]  /*26b0*/  LDG.E R0, desc[UR12][R16.64] ;  /* 0x0000000c10007981 */ /* 0x000362000c1e1900 */
[----:B------:R-:W-:Y:S01]  /*26c0*/  IMAD.SHL.U32 R9, R9, 0x20, RZ ;  /* 0x0000002009097824 */ /* 0x000fe200078e00ff */
[----:B------:R-:W-:Y:S01]  /*26d0*/  LOP3.LUT R4, R11, 0x8, R4, 0xf8, !PT ;  /* 0x000000080b047812 */ /* 0x000fe200078ef804 */
[----:B------:R-:W-:Y:S01]  /*26e0*/  BAR.SYNC.DEFER_BLOCKING 0x0 ;  /* 0x0000000000007b1d */ /* 0x000fe20000010000 */
[----:B------:R-:W-:-:S02]  /*26f0*/  LOP3.LUT R19, R19, 0xc0, RZ, 0xc0, !PT ;  /* 0x000000c013137812 */ /* 0x000fc400078ec0ff */
[----:B------:R-:W-:Y:S02]  /*2700*/  LOP3.LUT R89, R9, 0xffffff00, RZ, 0xc0, !PT ;  /* 0xffffff0009597812 */ /* 0x000fe400078ec0ff */
[----:B------:R-:W-:Y:S02]  /*2710*/  LOP3.LUT R12, R19, 0x8, R12, 0xf8, !PT ;  /* 0x00000008130c7812 */ /* 0x000fe400078ef80c */
[----:B------:R-:W-:Y:S01]  /*2720*/  SHF.R.U32.HI R19, RZ, 0x3, R19 ;  /* 0x00000003ff137819 */ /* 0x000fe20000011613 */
[----:B------:R-:W-:Y:S01]  /*2730*/  IMAD R9, R100, 0x200, R89 ;  /* 0x0000020064097824 */ /* 0x000fe200078e0259 */
[----:B------:R-:W-:Y:S02]  /*2740*/  SHF.R.U32.HI R5, RZ, 0x3, R11 ;  /* 0x00000003ff057819 */ /* 0x000fe4000001160b */
[----:B------:R-:W-:Y:S02]  /*2750*/  LOP3.LUT R12, R12, R19, RZ, 0x3c, !PT ;  /* 0x000000130c0c7212 */ /* 0x000fe400078e3cff */
[----:B------:R-:W-:-:S03]  /*2760*/  LOP3.LUT R5, R4, R5, RZ, 0x3c, !PT ;  /* 0x0000000504057212 */ /* 0x000fc600078e3cff */
[----:B------:R-:W-:Y:S02]  /*2770*/  IMAD.U32 R112, R7, 0x20, R12 ;  /* 0x0000002007707824 */ /* 0x000fe400078e000c */
[-C--:B--2---:R-:W-:Y:S01]  /*2780*/  IMAD R7, R13, R94.reuse, RZ ;  /* 0x0000005e0d077224 */ /* 0x084fe200078e02ff */
[----:B------:R1:W-:Y:S03]  /*2790*/  @P1 STS [R121+0x6000], RZ ;  /* 0x006000ff79001388 */ /* 0x0003e60000000800 */
[C---:B------:R-:W-:Y:S02]  /*27a0*/  IMAD R7, R86.reuse, R95, R7 ;  /* 0x0000005f56077224 */ /* 0x040fe400078e0207 */
[----:B------:R-:W-:Y:S01]  /*27b0*/  IMAD.WIDE.U32 R86, R86, R94, R14 ;  /* 0x0000005e56567225 */ /* 0x000fe200078e000e */
        /* <DEDUP_REMOVED lines=12> */
[----:B------:R-:W-:Y:S02]  /*2880*/  LEA.HI.X R141, R86, UR7, R84, 0x1, P2 ;  /* 0x00000007568d7c11 */ /* 0x000fe400090f0c54 */
[----:B------:R-:W-:Y:S02]  /*2890*/  LEA R112, R112, UR4, 0x1 ;  /* 0x0000000470707c11 */ /* 0x000fe4000f8e08ff */
        /* <DEDUP_REMOVED lines=30> */
.L_x_5276:
[----:B------:R-:W-:Y:S05]  /*2a80*/  BSYNC B0 ;  /* 0x0000000000007941 */ /* 0x000fea0003800000 */
.L_x_5275:
        /* <DEDUP_REMOVED lines=31> */
.L_x_5278:
[----:B------:R-:W-:Y:S05]  /*2c80*/  BSYNC B0 ;  /* 0x0000000000007941 */ /* 0x000fea0003800000 */
.L_x_5277:
[----:B------:R-:W-:Y:S01]  /*2c90*/  LDSM.16.M88.4 R60, [R113] ;  /* 0x00000000713c783b */ /* 0x000fe20000000200 */
[----:B------:R-:W-:Y:S01]  /*2ca0*/  LOP3.LUT P1, RZ, R8, 0x2, RZ, 0xc0, !PT ;  /* 0x0000000208ff7812 */ /* 0x000fe2000782c0ff */
[----:B------:R-:W-:Y:S01]  /*2cb0*/  IMAD.MOV.U32 R8, RZ, RZ, 0x10 ;  /* 0x00000010ff087424 */ /* 0x000fe200078e00ff */
[----:B------:R-:W-:Y:S01]  /*2cc0*/  LOP3.LUT P0, RZ, R3, 0x2, RZ, 0xc0, !PT ;  /* 0x0000000203ff7812 */ /* 0x000fe2000780c0ff */
[----:B-1----:R-:W1:Y:S01]  /*2cd0*/  LDSM.16.M88.4 R16, [R112+0x3000] ;  /* 0x003000007010783b */ /* 0x002e620000000200 */
[----:B------:R-:W-:Y:S01]  /*2ce0*/  ULDC UR10, c[0x0][0x39c] ;  /* 0x0000e700000a7ab9 */ /* 0x000fe20000000800 */
[----:B------:R-:W-:Y:S01]  /*2cf0*/  LOP3.LUT R91, R91, 0xffffffe0, RZ, 0xc0, !PT ;  /* 0xffffffe05b5b7812 */ /* 0x000fe200078ec0ff */
[----:B------:R-:W-:Y:S01]  /*2d00*/  IMAD R99, R100, 0x10, R99 ;  /* 0x0000001064637824 */ /* 0x000fe200078e0263 */
[----:B------:R-:W1:Y:S01]  /*2d10*/  LDSM.16.M88.4 R36, [R112+0x3800] ;  /* 0x003800007024783b */ /* 0x000e620000000200 */
[----:B------:R-:W-:Y:S01]  /*2d20*/  SEL R4, R8, 0xfffffff0, !P1 ;  /* 0xfffffff008047807 */ /* 0x000fe20004800000 */
[----:B------:R-:W-:Y:S01]  /*2d30*/  IMAD.SHL.U32 R129, R6, 0x2, RZ ;  /* 0x0000000206817824 */ /* 0x000fe200078e00ff */
[----:B------:R-:W-:Y:S01]  /*2d40*/  SEL R3, R8, 0xfffffff0, !P0 ;  /* 0xfffffff008037807 */ /* 0x000fe20004000000 */
[----:B------:R-:W-:Y:S01]  /*2d50*/  LDSM.16.M88.4 R44, [R112+0x3400] ;  /* 0x00340000702c783b */ /* 0x000fe20000000200 */
[----:B--2--5:R-:W-:Y:S01]  /*2d60*/  FMUL.FTZ R0, R0, R7 ;  /* 0x0000000700007220 */ /* 0x024fe20000410000 */
[----:B------:R-:W-:Y:S01]  /*2d70*/  IMAD R111, R4, 0x2, R113 ;  /* 0x00000002046f7824 */ /* 0x000fe200078e0271 */
[----:B------:R-:W-:Y:S01]  /*2d80*/  LOP3.LUT R129, R129, 0x6, RZ, 0xc0, !PT ;  /* 0x0000000681817812 */ /* 0x000fe200078ec0ff */
[----:B------:R-:W-:Y:S01]  /*2d90*/  IMAD R109, R3, 0x2, R112 ;  /* 0x00000002036d7824 */ /* 0x000fe200078e0270 */
[----:B------:R-:W-:Y:S01]  /*2da0*/  LDSM.16.M88.4 R48, [R112+0x3c00] ;  /* 0x003c00007030783b */ /* 0x000fe20000000200 */
[----:B------:R-:W-:-:S03]  /*2db0*/  IMAD R90, R90, 0x20, R89 ;  /* 0x000000205a5a7824 */ /* 0x000fc600078e0259 */
[----:B---34-:R-:W-:Y:S01]  /*2dc0*/  LDSM.16.M88.4 R8, [R111] ;  /* 0x000000006f08783b */ /* 0x018fe20000000200 */
[----:B------:R-:W-:-:S03]  /*2dd0*/  IMAD.IADD R5, R5, 0x1, R90 ;  /* 0x0000000105057824 */ /* 0x000fc600078e025a */
[----:B------:R-:W2:Y:S04]  /*2de0*/  LDSM.16.M88.4 R64, [R109+0x3000] ;  /* 0x003000006d40783b */ /* 0x000ea80000000200 */
[----:B------:R-:W3:Y:S04]  /*2df0*/  LDSM.16.M88.4 R28, [R109+0x3800] ;  /* 0x003800006d1c783b */ /* 0x000ee80000000200 */
[----:B------:R-:W-:Y:S04]  /*2e00*/  LDSM.16.M88.4 R72, [R113+0x1000] ;  /* 0x001000007148783b */ /* 0x000fe80000000200 */
[----:B------:R-:W4:Y:S04]  /*2e10*/  LDSM.16.M88.4 R20, [R112+0x4000] ;  /* 0x004000007014783b */ /* 0x000f280000000200 */
[----:B------:R-:W4:Y:S01]  /*2e20*/  LDSM.16.M88.4 R32, [R109+0x3400] ;  /* 0x003400006d20783b */ /* 0x000f220000000200 */
[C---:B-1----:R-:W-:Y:S03]  /*2e30*/  HMMA.16816.F32.BF16 R12, R60.reuse, R16, RZ ;  /* 0x000000103c0c723c */ /* 0x042fe600000418ff */
[----:B------:R-:W1:Y:S04]  /*2e40*/  LDSM.16.M88.4 R68, [R109+0x3c00] ;  /* 0x003c00006d44783b */ /* 0x000e680000000200 */
[----:B------:R-:W-:Y:S01]  /*2e50*/  LDSM.16.M88.4 R56, [R111+0x1000] ;  /* 0x001000006f38783b */ /* 0x000fe20000000200 */
[C---:B------:R-:W-:Y:S03]  /*2e60*/  HMMA.16816.F32.BF16 R16, R60.reuse, R18, RZ ;  /* 0x000000123c10723c */ /* 0x040fe600000418ff */
[----:B------:R-:W1:Y:S03]  /*2e70*/  LDSM.16.M88.4 R52, [R109+0x4000] ;  /* 0x004000006d34783b */ /* 0x000e660000000200 */
[C---:B------:R-:W-:Y:S01]  /*2e80*/  HMMA.16816.F32.BF16 R40, R60.reuse, R36, RZ ;  /* 0x000000243c28723c */ /* 0x040fe200000418ff */
[----:B------:R-:W-:Y:S04]  /*2e90*/  LDSM.16.M88.4 R80, [R109+0x4400] ;  /* 0x004400006d50783b */ /* 0x000fe80000000200 */
[----:B------:R-:W-:Y:S01]  /*2ea0*/  LDSM.16.M88.4 R76, [R109+0x5000] ;  /* 0x005000006d4c783b */ /* 0x000fe20000000200 */
[----:B------:R-:W-:Y:S03]  /*2eb0*/  HMMA.16816.F32.BF16 R36, R60, R38, RZ ;  /* 0x000000263c24723c */ /* 0x000fe600000418ff */
[----:B------:R-:W0:Y:S03]  /*2ec0*/  LDGDEPBAR ;  /* 0x00000000000079af */ /* 0x000e260000000000 */
[C---:B--2---:R-:W-:Y:S06]  /*2ed0*/  HMMA.16816.F32.BF16 R12, R8.reuse, R64, R12 ;  /* 0x00000040080c723c */ /* 0x044fec000004180c */
[----:B------:R-:W-:Y:S06]  /*2ee0*/  HMMA.16816.F32.BF16 R16, R8, R66, R16 ;  /* 0x000000420810723c */ /* 0x000fec0000041810 */
[C---:B------:R-:W-:Y:S06]  /*2ef0*/  HMMA.16816.F32.BF16 R24, R60.reuse, R44, RZ ;  /* 0x0000002c3c18723c */ /* 0x040fec00000418ff */
[----:B------:R-:W-:Y:S06]  /*2f00*/  HMMA.16816.F32.BF16 R44, R60, R46, RZ ;  /* 0x0000002e3c2c723c */ /* 0x000fec00000418ff */
[C---:B---3--:R-:W-:Y:S06]  /*2f10*/  HMMA.16816.F32.BF16 R40, R8.reuse, R28, R40 ;  /* 0x0000001c0828723c */ /* 0x048fec0000041828 */
[----:B------:R-:W-:Y:S01]  /*2f20*/  HMMA.16816.F32.BF16 R36, R8, R30, R36 ;  /* 0x0000001e0824723c */ /* 0x000fe20000041824 */
[----:B------:R-:W2:Y:S05]  /*2f30*/  LDSM.16.M88.4 R28, [R112+0x4400] ;  /* 0x00440000701c783b */ /* 0x000eaa0000000200 */
[C---:B------:R-:W-:Y:S06]  /*2f40*/  HMMA.16816.F32.BF16 R64, R60.reuse, R48, RZ ;  /* 0x000000303c40723c */ /* 0x040fec00000418ff */
[----:B------:R-:W-:Y:S01]  /*2f50*/  HMMA.16816.F32.BF16 R60, R60, R50, RZ ;  /* 0x000000323c3c723c */ /* 0x000fe200000418ff */
[----:B------:R-:W-:Y:S05]  /*2f60*/  LDSM.16.M88.4 R48, [R112+0x5000] ;  /* 0x005000007030783b */ /* 0x000fea0000000200 */
[C---:B----4-:R-:W-:Y:S06]  /*2f70*/  HMMA.16816.F32.BF16 R12, R72.reuse, R20, R12 ;  /* 0x00000014480c723c */ /* 0x050fec000004180c */
[----:B------:R-:W-:Y:S01]  /*2f80*/  HMMA.16816.F32.BF16 R16, R72, R22, R16 ;  /* 0x000000164810723c */ /* 0x000fe20000041810 */
[----:B------:R-:W-:Y:S05]  /*2f90*/  LDSM.16.M88.4 R20, [R112+0x4800] ;  /* 0x004800007014783b */ /* 0x000fea0000000200 */
[C---:B------:R-:W-:Y:S06]  /*2fa0*/  HMMA.16816.F32.BF16 R24, R8.reuse, R32, R24 ;  /* 0x000000200818723c */ /* 0x040fec0000041818 */
[C---:B------:R-:W-:Y:S01]  /*2fb0*/  HMMA.16816.F32.BF16 R44, R8.reuse, R34, R44 ;  /* 0x00000022082c723c */ /* 0x040fe2000004182c */
[----:B------:R-:W3:Y:S05]  /*2fc0*/  LDSM.16.M88.4 R32, [R113+0x2000] ;  /* 0x002000007120783b */ /* 0x000eea0000000200 */
[C---:B-1----:R-:W-:Y:S06]  /*2fd0*/  HMMA.16816.F32.BF16 R64, R8.reuse, R68, R64 ;  /* 0x000000440840723c */ /* 0x042fec0000041840 */
[----:B------:R-:W-:Y:S01]  /*2fe0*/  HMMA.16816.F32.BF16 R60, R8, R70, R60 ;  /* 0x00000046083c723c */ /* 0x000fe2000004183c */
[----:B------:R-:W1:Y:S04]  /*2ff0*/  LDSM.16.M88.4 R68, [R112+0x4c00] ;  /* 0x004c00007044783b */ /* 0x000e680000000200 */
[----:B------:R-:W-:Y:S01]  /*3000*/  LDSM.16.M88.4 R8, [R111+0x2000] ;  /* 0x002000006f08783b */ /* 0x000fe20000000200 */
[C---:B------:R-:W-:Y:S06]  /*3010*/  HMMA.16816.F32.BF16 R12, R56.reuse, R52, R12 ;  /* 0x00000034380c723c */ /* 0x040fec000004180c */
[----:B------:R-:W-:Y:S01]  /*3020*/  HMMA.16816.F32.BF16 R16, R56, R54, R16 ;  /* 0x000000363810723c */ /* 0x000fe20000041810 */
[----:B------:R-:W4:Y:S05]  /*3030*/  LDSM.16.M88.4 R52, [R109+0x4800] ;  /* 0x004800006d34783b */ /* 0x000f2a0000000200 */
[C---:B--2---:R-:W-:Y:S06]  /*3040*/  HMMA.16816.F32.BF16 R24, R72.reuse, R28, R24 ;  /* 0x0000001c4818723c */ /* 0x044fec0000041818 */
[----:B------:R-:W-:Y:S01]  /*3050*/  HMMA.16816.F32.BF16 R44, R72, R30, R44 ;  /* 0x0000001e482c723c */ /* 0x000fe2000004182c */
[----:B------:R-:W2:Y:S05]  /*3060*/  LDSM.16.M88.4 R28, [R112+0x5400] ;  /* 0x00540000701c783b */ /* 0x000eaa0000000200 */
[C---:B---3--:R-:W-:Y:S06]  /*3070*/  HMMA.16816.F32.BF16 R12, R32.reuse, R48, R12 ;  /* 0x00000030200c723c */ /* 0x048fec000004180c */
[----:B------:R-:W-:Y:S01]  /*3080*/  HMMA.16816.F32.BF16 R16, R32, R50, R16 ;  /* 0x000000322010723c */ /* 0x000fe20000041810 */
[----:B------:R-:W3:Y:S05]  /*3090*/  LDSM.16.M88.4 R48, [R109+0x4c00] ;  /* 0x004c00006d30783b */ /* 0x000eea0000000200 */
[----:B------:R-:W-:Y:S06]  /*30a0*/  HMMA.16816.F32.BF16 R36, R72, R22, R36 ;  /* 0x000000164824723c */ /* 0x000fec0000041824 */
[----:B------:R-:W-:Y:S06]  /*30b0*/  HMMA.16816.F32.BF16 R24, R56, R80, R24 ;  /* 0x000000503818723c */ /* 0x000fec0000041818 */
[C---:B-1----:R-:W-:Y:S06]  /*30c0*/  HMMA.16816.F32.BF16 R64, R72.reuse, R68, R64 ;  /* 0x000000444840723c */ /* 0x042fec0000041840 */
[----:B------:R-:W-:Y:S01]  /*30d0*/  HMMA.16816.F32.BF16 R60, R72, R70, R60 ;  /* 0x00000046483c723c */ /* 0x000fe2000004183c */
[----:B------:R-:W1:Y:S05]  /*30e0*/  LDSM.16.M88.4 R68, [R112+0x5800] ;  /* 0x005800007044783b */ /* 0x000e6a0000000200 */
[----:B------:R-:W-:Y:S06]  /*30f0*/  HMMA.16816.F32.BF16 R44, R56, R82, R44 ;  /* 0x00000052382c723c */ /* 0x000fec000004182c */
[----:B------:R-:W-:Y:S01]  /*3100*/  HMMA.16816.F32.BF16 R40, R72, R20, R40 ;  /* 0x000000144828723c */ /* 0x000fe20000041828 */
[----:B------:R-:W1:Y:S04]  /*3110*/  LDSM.16.M88.4 R20, [R109+0x5400] ;  /* 0x005400006d14783b */ /* 0x000e680000000200 */
[----:B------:R-:W1:Y:S01]  /*3120*/  LDSM.16.M88.4 R72, [R112+0x5c00] ;  /* 0x005c00007048783b */ /* 0x000e620000000200 */
[----:B----4-:R-:W-:Y:S06]  /*3130*/  HMMA.16816.F32.BF16 R36, R56, R54, R36 ;  /* 0x000000363824723c */ /* 0x010fec0000041824 */
[----:B------:R-:W-:Y:S06]  /*3140*/  HMMA.16816.F32.BF16 R16, R8, R78, R16 ;  /* 0x0000004e0810723c */ /* 0x000fec0000041810 */
[C---:B--2---:R-:W-:Y:S06]  /*3150*/  HMMA.16816.F32.BF16 R24, R32.reuse, R28, R24 ;  /* 0x0000001c2018723c */ /* 0x044fec0000041818 */
[----:B------:R-:W-:Y:S01]  /*3160*/  HMMA.16816.F32.BF16 R44, R32, R30, R44 ;  /* 0x0000001e202c723c */ /* 0x000fe2000004182c */
[----:B------:R-:W2:Y:S05]  /*3170*/  LDSM.16.M88.4 R28, [R109+0x5800] ;  /* 0x005800006d1c783b */ /* 0x000eaa0000000200 */
[----:B------:R-:W-:Y:S06]  /*3180*/  HMMA.16816.F32.BF16 R12, R8, R76, R12 ;  /* 0x0000004c080c723c */ /* 0x000fec000004180c */
[----:B------:R-:W-:Y:S01]  /*3190*/  HMMA.16816.F32.BF16 R40, R56, R52, R40 ;  /* 0x000000343828723c */ /* 0x000fe20000041828 */
[----:B------:R-:W-:-:S05]  /*31a0*/  FMUL.FTZ R16, R16, UR10 ;  /* 0x0000000a10107c20 */ /* 0x000fca0008410000 */
[----:B---3--:R-:W-:Y:S01]  /*31b0*/  HMMA.16816.F32.BF16 R64, R56, R48, R64 ;  /* 0x000000303840723c */ /* 0x008fe20000041840 */
[----:B------:R-:W-:-:S05]  /*31c0*/  FMUL.FTZ R53, R19, UR10 ;  /* 0x0000000a13357c20 */ /* 0x000fca0008410000 */
[----:B------:R-:W-:Y:S01]  /*31d0*/  HMMA.16816.F32.BF16 R60, R56, R50, R60 ;  /* 0x00000032383c723c */ /* 0x000fe2000004183c */
[----:B------:R-:W-:Y:S01]  /*31e0*/  FMUL.FTZ R49, R17, UR10 ;  /* 0x0000000a11317c20 */ /* 0x000fe20008410000 */
[----:B------:R-:W-:Y:S04]  /*31f0*/  MUFU.TANH R53, R53 ;  /* 0x0000003500357308 */ /* 0x000fe80000002400 */
[----:B-1----:R-:W-:Y:S01]  /*3200*/  HMMA.16816.F32.BF16 R36, R32, R70, R36 ;  /* 0x000000462024723c */ /* 0x002fe20000041824 */
[----:B------:R-:W-:Y:S01]  /*3210*/  FMUL.FTZ R51, R18, UR10 ;  /* 0x0000000a12337c20 */ /* 0x000fe20008410000 */
[----:B------:R-:W-:Y:S01]  /*3220*/  FMUL.FTZ R3, R12, UR10 ;  /* 0x0000000a0c037c20 */ /* 0x000fe20008410000 */
[----:B------:R-:W-:Y:S02]  /*3230*/  IMAD.IADD R12, R6, 0x1, -R91 ;  /* 0x00000001060c7824 */ /* 0x000fe400078e0a5b */
[----:B------:R-:W-:Y:S01]  /*3240*/  FMUL.FTZ R13, R13, UR10 ;  /* 0x0000000a0d0d7c20 */ /* 0x000fe20008410000 */
[----:B------:R-:W-:Y:S01]  /*3250*/  FMUL.FTZ R15, R15, UR10 ;  /* 0x0000000a0f0f7c20 */ /* 0x000fe20008410000 */
[----:B------:R-:W-:Y:S01]  /*3260*/  HMMA.16816.F32.BF16 R24, R8, R20, R24 ;  /* 0x000000140818723c */ /* 0x000fe20000041818 */
[----:B------:R1:W3:Y:S01]  /*3270*/  MUFU.TANH R21, R16 ;  /* 0x0000001000157308 */ /* 0x0002e20000002400 */
[----:B------:R-:W-:-:S02]  /*3280*/  IMAD.IADD R6, R2, 0x1, R129 ;  /* 0x0000000102067824 */ /* 0x000fc400078e0281 */
[----:B------:R-:W-:Y:S02]  /*3290*/  FMUL.FTZ R14, R14, UR10 ;  /* 0x0000000a0e0e7c20 */ /* 0x000fe40008410000 */
[C---:B------:R-:W-:Y:S03]  /*32a0*/  HMMA.16816.F32.BF16 R40, R32.reuse, R68, R40 ;  /* 0x000000442028723c */ /* 0x040fe60000041828 */
[----:B------:R-:W4:Y:S03]  /*32b0*/  MUFU.TANH R51, R51 ;  /* 0x0000003300337308 */ /* 0x000f260000002400 */
[C---:B------:R-:W-:Y:S05]  /*32c0*/  HMMA.16816.F32.BF16 R64, R32.reuse, R72, R64 ;  /* 0x000000482040723c */ /* 0x040fea0000041840 */
[----:B------:R-:W4:Y:S01]  /*32d0*/  MUFU.TANH R13, R13 ;  /* 0x0000000d000d7308 */ /* 0x000f220000002400 */
[----:B-1----:R-:W1:Y:S01]  /*32e0*/  LDSM.16.M88.4 R16, [R109+0x5c00] ;  /* 0x005c00006d10783b */ /* 0x002e620000000200 */
[----:B------:R-:W-:Y:S01]  /*32f0*/  HMMA.16816.F32.BF16 R60, R32, R74, R60 ;  /* 0x0000004a203c723c */ /* 0x000fe2000004183c */
[----:B------:R-:W-:-:S04]  /*3300*/  DEPBAR.LE SB0, 0x0 ;  /* 0x000080000000791a */ /* 0x000fc80000000000 */
[----:B------:R-:W-:Y:S01]  /*3310*/  FMUL.FTZ R27, R27, UR10 ;  /* 0x0000000a1b1b7c20 */ /* 0x000fe20008410000 */
[C---:B--2---:R-:W-:Y:S01]  /*3320*/  HMMA.16816.F32.BF16 R36, R8.reuse, R30, R36 ;  /* 0x0000001e0824723c */ /* 0x044fe20000041824 */
[----:B------:R-:W-:Y:S01]  /*3330*/  SHF.R.S32.HI R33, RZ, 0x1f, R12 ;  /* 0x0000001fff217819 */ /* 0x000fe2000001140c */
[----:B------:R-:W2:Y:S01]  /*3340*/  MUFU.TANH R15, R15 ;  /* 0x0000000f000f7308 */ /* 0x000ea20000002400 */
[----:B------:R-:W-:Y:S02]  /*3350*/  FMUL.FTZ R24, R24, UR10 ;  /* 0x0000000a18187c20 */ /* 0x000fe40008410000 */
[----:B------:R-:W-:Y:S01]  /*3360*/  LEA.HI R12, R33, R12, RZ, 0x2 ;  /* 0x0000000c210c7211 */ /* 0x000fe200078f10ff */
[C---:B------:R-:W-:Y:S03]  /*3370*/  HMMA.16816.F32.BF16 R44, R8.reuse, R22, R44 ;  /* 0x00000016082c723c */ /* 0x040fe6000004182c */
[----:B------:R-:W-:Y:S01]  /*3380*/  SHF.R.S32.HI R12, RZ, 0x2, R12 ;  /* 0x00000002ff0c7819 */ /* 0x000fe2000001140c */
[----:B------:R-:W2:Y:S02]  /*3390*/  MUFU.TANH R49, R49 ;  /* 0x0000003100317308 */ /* 0x000ea40000002400 */
[----:B------:R-:W-:Y:S01]  /*33a0*/  HMMA.16816.F32.BF16 R40, R8, R28, R40 ;  /* 0x0000001c0828723c */ /* 0x000fe20000041828 */
[----:B------:R-:W-:Y:S01]  /*33b0*/  IADD3 R99, R99, 0x1, R12 ;  /* 0x0000000163637810 */ /* 0x000fe20007ffe00c */
[----:B------:R-:W-:Y:S01]  /*33c0*/  FMUL.FTZ R23, R25, UR10 ;  /* 0x0000000a19177c20 */ /* 0x000fe20008410000 */
[----:B------:R-:W-:-:S02]  /*33d0*/  VIADD R12, R6, 0x8 ;  /* 0x00000008060c7836 */ /* 0x000fc40000000000 */
[----:B------:R-:W-:Y:S01]  /*33e0*/  FMUL.FTZ R25, R26, UR10 ;  /* 0x0000000a1a197c20 */ /* 0x000fe20008410000 */
[----:B------:R-:W-:Y:S01]  /*33f0*/  IADD3 R99, R85, R99, -R122 ;  /* 0x0000006355637210 */ /* 0x000fe20007ffe87a */
[----:B------:R-:W-:Y:S04]  /*3400*/  MUFU.TANH R55, R24 ;  /* 0x0000001800377308 */ /* 0x000fe80000002400 */
[----:B------:R-:W-:Y:S02]  /*3410*/  IMAD.IADD R88, R99, 0x1, R88 ;  /* 0x0000000163587824 */ /* 0x000fe400078e0258 */
[----:B------:R-:W-:Y:S01]  /*3420*/  FMUL.FTZ R36, R36, UR10 ;  /* 0x0000000a24247c20 */ /* 0x000fe20008410000 */
[----:B------:R-:W-:Y:S01]  /*3430*/  FMUL.FTZ R38, R38, UR10 ;  /* 0x0000000a26267c20 */ /* 0x000fe20008410000 */
[----:B------:R-:W2:Y:S01]  /*3440*/  MUFU.TANH R23, R23 ;  /* 0x0000001700177308 */ /* 0x000ea20000002400 */
[----:B------:R-:W-:-:S02]  /*3450*/  VIMNMX R100, R88, R85, PT ;  /* 0x0000005558647248 */ /* 0x000fc40003fe0100 */
[----:B------:R-:W-:Y:S01]  /*3460*/  VIADDMNMX R99, R88, 0x8, R85, PT ;  /* 0x0000000858637846 */ /* 0x000fe20003800155 */
[----:B------:R-:W-:Y:S01]  /*3470*/  FMUL.FTZ R29, R44, UR10 ;  /* 0x0000000a2c1d7c20 */ /* 0x000fe20008410000 */
[----:B------:R-:W-:Y:S01]  /*3480*/  ISETP.GE.AND P4, PT, R12, R100, PT ;  /* 0x000000640c00720c */ /* 0x000fe20003f86270 */
[----:B------:R-:W-:Y:S01]  /*3490*/  FMUL.FTZ R7, R46, UR10 ;  /* 0x0000000a2e077c20 */ /* 0x000fe20008410000 */
[C---:B-1----:R-:W-:Y:S01]  /*34a0*/  HMMA.16816.F32.BF16 R64, R8.reuse, R16, R64 ;  /* 0x000000100840723c */ /* 0x042fe20000041840 */
[----:B------:R-:W-:Y:S01]  /*34b0*/  ISETP.GE.AND P1, PT, R12, R99, PT ;  /* 0x000000630c00720c */ /* 0x000fe20003f26270 */
[----:B------:R-:W-:Y:S01]  /*34c0*/  MUFU.TANH R25, R25 ;  /* 0x0000001900197308 */ /* 0x000fe20000002400 */
[----:B------:R-:W-:Y:S01]  /*34d0*/  I2FP.F32.S32 R12, R12 ;  /* 0x0000000c000c7245 */ /* 0x000fe20000201400 */
[----:B------:R-:W-:Y:S01]  /*34e0*/  FMUL.FTZ R33, R45, UR10 ;  /* 0x0000000a2d217c20 */ /* 0x000fe20008410000 */
[----:B------:R-:W-:Y:S01]  /*34f0*/  FMUL.FTZ R35, R40, UR10 ;  /* 0x0000000a28237c20 */ /* 0x000fe20008410000 */
[----:B------:R-:W-:Y:S01]  /*3500*/  HMMA.16816.F32.BF16 R60, R8, R18, R60 ;  /* 0x00000012083c723c */ /* 0x000fe2000004183c */
[----:B------:R-:W-:-:S02]  /*3510*/  VIADD R16, R6, 0x10 ;  /* 0x0000001006107836 */ /* 0x000fc40000000000 */
[-C--:B---3--:R-:W-:Y:S01]  /*3520*/  FFMA.FTZ R21, R0, R12.reuse, R21 ;  /* 0x0000000c00157223 */ /* 0x088fe20000010015 */
[----:B------:R-:W-:Y:S01]  /*3530*/  FMUL.FTZ R42, R42, UR10 ;  /* 0x0000000a2a2a7c20 */ /* 0x000fe20008410000 */
[----:B------:R-:W1:Y:S01]  /*3540*/  MUFU.TANH R27, R27 ;  /* 0x0000001b001b7308 */ /* 0x000e620000002400 */
[----:B------:R-:W-:Y:S01]  /*3550*/  FMUL.FTZ R43, R43, UR10 ;  /* 0x0000000a2b2b7c20 */ /* 0x000fe20008410000 */
[----:B------:R-:W-:Y:S01]  /*3560*/  FMUL.FTZ R8, R39, UR10 ;  /* 0x0000000a27087c20 */ /* 0x000fe20008410000 */
[C---:B------:R-:W-:Y:S02]  /*3570*/  VIADD R39, R6.reuse, 0x1 ;  /* 0x0000000106277836 */ /* 0x040fe40000000000 */
[----:B------:R-:W-:Y:S01]  /*3580*/  FMUL.FTZ R10, R37, UR10 ;  /* 0x0000000a250a7c20 */ /* 0x000fe20008410000 */
[----:B------:R-:W-:Y:S02]  /*3590*/  VIADD R37, R6, 0x9 ;  /* 0x0000000906257836 */ /* 0x000fe40000000000 */
[----:B----4-:R-:W-:Y:S01]  /*35a0*/  FFMA.FTZ R19, R0, R12, R51 ;  /* 0x0000000c00137223 */ /* 0x010fe20000010033 */
[----:B------:R-:W-:Y:S01]  /*35b0*/  VIADD R12, R6, 0x11 ;  /* 0x00000011060c7836 */ /* 0x000fe20000000000 */
[CC--:B------:R-:W-:Y:S01]  /*35c0*/  ISETP.GE.AND P3, PT, R39.reuse, R100.reuse, PT ;  /* 0x000000642700720c */ /* 0x0c0fe20003f66270 */
[----:B------:R-:W3:Y:S01]  /*35d0*/  MUFU.TANH R29, R29 ;  /* 0x0000001d001d7308 */ /* 0x000ee20000002400 */
[----:B------:R-:W-:Y:S01]  /*35e0*/  ISETP.GE.AND P0, PT, R39, R99, PT ;  /* 0x000000632700720c */ /* 0x000fe20003f06270 */
[----:B------:R-:W-:Y:S01]  /*35f0*/  FMUL.FTZ R9, R47, UR10 ;  /* 0x0000000a2f097c20 */ /* 0x000fe20008410000 */
[----:B------:R-:W-:Y:S01]  /*3600*/  I2FP.F32.S32 R39, R39 ;  /* 0x0000002700277245 */ /* 0x000fe20000201400 */
[----:B------:R-:W-:Y:S01]  /*3610*/  FMUL.FTZ R11, R41, UR10 ;  /* 0x0000000a290b7c20 */ /* 0x000fe20008410000 */
[-C--:B------:R-:W-:Y:S01]  /*3620*/  ISETP.GE.AND P5, PT, R37, R100.reuse, PT ;  /* 0x000000642500720c */ /* 0x080fe20003fa6270 */
[----:B------:R-:W-:Y:S01]  /*3630*/  FMUL.FTZ R65, R65, UR10 ;  /* 0x0000000a41417c20 */ /* 0x000fe20008410000 */
[----:B------:R-:W-:Y:S01]  /*3640*/  ISETP.GE.AND P2, PT, R37, R99, PT ;  /* 0x000000632500720c */ /* 0x000fe20003f46270 */
[CC--:B------:R-:W-:Y:S01]  /*3650*/  FFMA.FTZ R45, R0.reuse, R39.reuse, R13 ;  /* 0x00000027002d7223 */ /* 0x0c0fe2000001000d */
[----:B------:R-:W-:Y:S01]  /*3660*/  FSEL R21, R21, -INF , !P4 ;  /* 0xff80000015157808 */ /* 0x000fe20006000000 */
[----:B--2---:R-:W-:Y:S01]  /*3670*/  FFMA.FTZ R39, R0, R39, R15 ;  /* 0x0000002700277223 */ /* 0x004fe2000001000f */
[----:B------:R-:W-:Y:S01]  /*3680*/  FSEL R19, R19, -INF , !P1 ;  /* 0xff80000013137808 */ /* 0x000fe20004800000 */
[----:B------:R-:W2:Y:S01]  /*3690*/  MUFU.TANH R7, R7 ;  /* 0x0000000700077308 */ /* 0x000ea20000002400 */
[----:B------:R-:W-:Y:S01]  /*36a0*/  I2FP.F32.S32 R37, R37 ;  /* 0x0000002500257245 */ /* 0x000fe20000201400 */
[----:B------:R-:W-:Y:S01]  /*36b0*/  FMUL.FTZ R60, R60, UR10 ;  /* 0x0000000a3c3c7c20 */ /* 0x000fe20008410000 */
[C---:B------:R-:W-:Y:S01]  /*36c0*/  ISETP.GE.AND P4, PT, R12.reuse, R100, PT ;  /* 0x000000640c00720c */ /* 0x040fe20003f86270 */
[----:B------:R-:W-:Y:S01]  /*36d0*/  FMUL.FTZ R67, R67, UR10 ;  /* 0x0000000a43437c20 */ /* 0x000fe20008410000 */
[----:B------:R-:W-:Y:S01]  /*36e0*/  ISETP.GE.AND P1, PT, R12, R99, PT ;  /* 0x000000630c00720c */ /* 0x000fe20003f26270 */
[CC--:B------:R-:W-:Y:S01]  /*36f0*/  FFMA.FTZ R49, R0.reuse, R37.reuse, R49 ;  /* 0x0000002500317223 */ /* 0x0c0fe20000010031 */
[----:B------:R-:W-:Y:S01]  /*3700*/  I2FP.F32.S32 R12, R12 ;  /* 0x0000000c000c7245 */ /* 0x000fe20000201400 */
[C---:B------:R-:W-:Y:S01]  /*3710*/  FFMA.FTZ R37, R0.reuse, R37, R53 ;  /* 0x0000002500257223 */ /* 0x040fe20000010035 */
[----:B------:R-:W-:Y:S01]  /*3720*/  FSEL R45, R45, -INF , !P3 ;  /* 0xff8000002d2d7808 */ /* 0x000fe20005800000 */
[----:B------:R-:W4:Y:S01]  /*3730*/  MUFU.TANH R35, R35 ;  /* 0x0000002300237308 */ /* 0x000f220000002400 */
[----:B------:R-:W-:Y:S01]  /*3740*/  FSEL R39, R39, -INF , !P0 ;  /* 0xff80000027277808 */ /* 0x000fe20004000000 */
[----:B------:R-:W-:Y:S01]  /*3750*/  FFMA.FTZ R47, R0, R12, R23 ;  /* 0x0000000c002f7223 */ /* 0x000fe20000010017 */
[----:B------:R-:W-:Y:S01]  /*3760*/  ISETP.GE.AND P3, PT, R16, R100, PT ;  /* 0x000000641000720c */ /* 0x000fe20003f66270 */
[----:B------:R-:W-:Y:S01]  /*3770*/  VIADD R23, R6, 0x18 ;  /* 0x0000001806177836 */ /* 0x000fe20000000000 */
[-C--:B------:R-:W-:Y:S01]  /*3780*/  ISETP.GE.AND P0, PT, R16, R99.reuse, PT ;  /* 0x000000631000720c */ /* 0x080fe20003f06270 */
[----:B-1----:R-:W-:Y:S01]  /*3790*/  FFMA.FTZ R17, R0, R12, R27 ;  /* 0x0000000c00117223 */ /* 0x002fe2000001001b */
[----:B------:R-:W-:Y:S01]  /*37a0*/  I2FP.F32.S32 R16, R16 ;  /* 0x0000001000107245 */ /* 0x000fe20000201400 */
[----:B------:R-:W1:Y:S01]  /*37b0*/  MUFU.TANH R15, R42 ;  /* 0x0000002a000f7308 */ /* 0x000e620000002400 */
[----:B------:R-:W-:Y:S01]  /*37c0*/  FSEL R53, R49, -INF , !P5 ;  /* 0xff80000031357808 */ /* 0x000fe20006800000 */
[----:B------:R-:W-:Y:S01]  /*37d0*/  VIADD R12, R6, 0x20 ;  /* 0x00000020060c7836 */ /* 0x000fe20000000000 */
[----:B------:R-:W-:Y:S01]  /*37e0*/  FSEL R37, R37, -INF , !P2 ;  /* 0xff80000025257808 */ /* 0x000fe20005000000 */
[C---:B------:R-:W-:Y:S01]  /*37f0*/  FFMA.FTZ R51, R0.reuse, R16, R55 ;  /* 0x0000001000337223 */ /* 0x040fe20000010037 */
[C---:B------:R-:W-:Y:S01]  /*3800*/  ISETP.GE.AND P5, PT, R23.reuse, R100, PT ;  /* 0x000000641700720c */ /* 0x040fe20003fa6270 */
[----:B------:R-:W-:Y:S01]  /*3810*/  FFMA.FTZ R31, R0, R16, R25 ;  /* 0x00000010001f7223 */ /* 0x000fe20000010019 */
[----:B------:R-:W-:Y:S01]  /*3820*/  ISETP.GE.AND P2, PT, R23, R99, PT ;  /* 0x000000631700720c */ /* 0x000fe20003f46270 */
[----:B------:R-:W1:Y:S01]  /*3830*/  MUFU.TANH R33, R33 ;  /* 0x0000002100217308 */ /* 0x000e620000002400 */
[----:B------:R-:W-:Y:S01]  /*3840*/  I2FP.F32.S32 R23, R23 ;  /* 0x0000001700177245 */ /* 0x000fe20000201400 */
[----:B------:R-:W-:Y:S01]  /*3850*/  VIADD R16, R6, 0x19 ;  /* 0x0000001906107836 */ /* 0x000fe20000000000 */
[----:B------:R-:W-:Y:S01]  /*3860*/  FSEL R51, R51, -INF , !P3 ;  /* 0xff80000033337808 */ /* 0x000fe20005800000 */
[----:B------:R-:W-:Y:S01]  /*3870*/  FMUL.FTZ R64, R64, UR10 ;  /* 0x0000000a40407c20 */ /* 0x000fe20008410000 */
[----:B------:R-:W-:Y:S01]  /*3880*/  FSEL R31, R31, -INF , !P0 ;  /* 0xff8000001f1f7808 */ /* 0x000fe20004000000 */
[----:B---3--:R-:W-:Y:S01]  /*3890*/  FFMA.FTZ R29, R0, R23, R29 ;  /* 0x00000017001d7223 */ /* 0x008fe2000001001d */
[CC--:B------:R-:W-:Y:S01]  /*38a0*/  ISETP.GE.AND P3, PT, R16.reuse, R100.reuse, PT ;  /* 0x000000641000720c */ /* 0x0c0fe20003f66270 */
[----:B------:R-:W3:Y:S01]  /*38b0*/  MUFU.TANH R9, R9 ;  /* 0x0000000900097308 */ /* 0x000ee20000002400 */
[----:B------:R-:W-:Y:S01]  /*38c0*/  ISETP.GE.AND P0, PT, R16, R99, PT ;  /* 0x000000631000720c */ /* 0x000fe20003f06270 */
[----:B--2---:R-:W-:Y:S01]  /*38d0*/  FFMA.FTZ R23, R0, R23, R7 ;  /* 0x0000001700177223 */ /* 0x004fe20000010007 */
[----:B------:R-:W-:Y:S01]  /*38e0*/  FSEL R47, R47, -INF , !P4 ;  /* 0xff8000002f2f7808 */ /* 0x000fe20006000000 */
[----:B------:R-:W-:Y:S01]  /*38f0*/  FMUL.FTZ R66, R66, UR10 ;  /* 0x0000000a42427c20 */ /* 0x000fe20008410000 */
[----:B------:R-:W-:Y:S01]  /*3900*/  FSEL R17, R17, -INF , !P1 ;  /* 0xff80000011117808 */ /* 0x000fe20004800000 */
[----:B------:R-:W-:Y:S01]  /*3910*/  FMUL.FTZ R62, R62, UR10 ;  /* 0x0000000a3e3e7c20 */ /* 0x000fe20008410000 */
[C---:B------:R-:W-:Y:S01]  /*3920*/  ISETP.GE.AND P4, PT, R12.reuse, R100, PT ;  /* 0x000000640c00720c */ /* 0x040fe20003f86270 */
[----:B------:R-:W2:Y:S01]  /*3930*/  MUFU.TANH R13, R43 ;  /* 0x0000002b000d7308 */ /* 0x000ea20000002400 */
[----:B------:R-:W-:Y:S01]  /*3940*/  ISETP.GE.AND P1, PT, R12, R99, PT ;  /* 0x000000630c00720c */ /* 0x000fe20003f26270 */
[----:B------:R-:W-:Y:S01]  /*3950*/  FMUL.FTZ R61, R61, UR10 ;  /* 0x0000000a3d3d7c20 */ /* 0x000fe20008410000 */
[----:B------:R-:W-:Y:S01]  /*3960*/  I2FP.F32.S32 R12, R12 ;  /* 0x0000000c000c7245 */ /* 0x000fe20000201400 */
[----:B------:R-:W-:Y:S01]  /*3970*/  FMUL.FTZ R63, R63, UR10 ;  /* 0x0000000a3f3f7c20 */ /* 0x000fe20008410000 */
[----:B------:R-:W-:-:S02]  /*3980*/  FSEL R49, R29, -INF , !P5 ;  /* 0xff8000001d317808 */ /* 0x000fc40006800000 */
[----:B------:R-:W-:Y:S01]  /*3990*/  FSEL R23, R23, -INF , !P2 ;  /* 0xff80000017177808 */ /* 0x000fe20005000000 */
[----:B------:R3:W2:Y:S01]  /*39a0*/  MUFU.TANH R25, R10 ;  /* 0x0000000a00197308 */ /* 0x0006a20000002400 */
[CC--:B----4-:R-:W-:Y:S01]  /*39b0*/  FFMA.FTZ R35, R0.reuse, R12.reuse, R35 ;  /* 0x0000000c00237223 */ /* 0x0d0fe20000010023 */
[----:B-1----:R-:W-:Y:S01]  /*39c0*/  FFMA.FTZ R131, R0, R12, R15 ;  /* 0x0000000c00837223 */ /* 0x002fe2000001000f */
[----:B------:R-:W-:-:S03]  /*39d0*/  VIADD R12, R6, 0x28 ;  /* 0x00000028060c7836 */ /* 0x000fc60000000000 */
[----:B------:R-:W-:Y:S02]  /*39e0*/  FSEL R143, R35, -INF , !P4 ;  /* 0xff800000238f7808 */ /* 0x000fe40006000000 */
[----:B------:R1:W4:Y:S01]  /*39f0*/  MUFU.TANH R55, R8 ;  /* 0x0000000800377308 */ /* 0x0003220000002400 */
[----:B------:R-:W-:-:S07]  /*3a00*/  FSEL R131, R131, -INF , !P1 ;  /* 0xff80000083837808 */ /* 0x000fce0004800000 */
[----:B------:R-:W-:Y:S01]  /*3a10*/  MUFU.TANH R41, R36 ;  /* 0x0000002400297308 */ /* 0x000fe20000002400 */
[----:B---3--:R-:W-:Y:S01]  /*3a20*/  I2FP.F32.S32 R10, R16 ;  /* 0x00000010000a7245 */ /* 0x008fe20000201400 */
[----:B------:R-:W-:-:S04]  /*3a30*/  VIADD R16, R6, 0x21 ;  /* 0x0000002106107836 */ /* 0x000fc80000000000 */
[----:B------:R-:W-:Y:S01]  /*3a40*/  FFMA.FTZ R33, R0, R10, R33 ;  /* 0x0000000a00217223 */ /* 0x000fe20000010021 */
[C---:B------:R-:W-:Y:S01]  /*3a50*/  ISETP.GE.AND P5, PT, R16.reuse, R100, PT ;  /* 0x000000641000720c */ /* 0x040fe20003fa6270 */
[----:B------:R-:W-:Y:S01]  /*3a60*/  MUFU.TANH R27, R38 ;  /* 0x00000026001b7308 */ /* 0x000fe20000002400 */
[-C--:B------:R-:W-:Y:S01]  /*3a70*/  ISETP.GE.AND P2, PT, R16, R99.reuse, PT ;  /* 0x000000631000720c */ /* 0x080fe20003f46270 */
[----:B-1----:R-:W-:Y:S01]  /*3a80*/  VIADD R8, R6, 0x29 ;  /* 0x0000002906087836 */ /* 0x002fe20000000000 */
[----:B------:R-:W-:Y:S01]  /*3a90*/  I2FP.F32.S32 R16, R16 ;  /* 0x0000001000107245 */ /* 0x000fe20000201400 */
[----:B------:R-:W-:Y:S01]  /*3aa0*/  FFMA.FTZ R10, R0, R10, R9 ;  /* 0x0000000a000a7223 */ /* 0x000fe20000010009 */
[----:B------:R-:W-:Y:S02]  /*3ab0*/  FSEL R43, R33, -INF , !P3 ;  /* 0xff800000212b7808 */ /* 0x000fe40005800000 */
[----:B------:R-:W-:Y:S01]  /*3ac0*/  ISETP.GE.AND P4, PT, R8, R100, PT ;  /* 0x000000640800720c */ /* 0x000fe20003f86270 */
[----:B------:R-:W1:Y:S01]  /*3ad0*/  MUFU.TANH R11, R11 ;  /* 0x0000000b000b7308 */ /* 0x000e620000002400 */
[----:B--2---:R-:W-:Y:S01]  /*3ae0*/  FFMA.FTZ R13, R0, R16, R13 ;  /* 0x00000010000d7223 */ /* 0x004fe2000001000d */
[----:B------:R-:W-:-:S02]  /*3af0*/  ISETP.GE.AND P1, PT, R8, R99, PT ;  /* 0x000000630800720c */ /* 0x000fc40003f26270 */
[----:B------:R-:W-:Y:S02]  /*3b00*/  I2FP.F32.S32 R8, R8 ;  /* 0x0000000800087245 */ /* 0x000fe40000201400 */
[----:B------:R-:W-:Y:S01]  /*3b10*/  FSEL R15, R10, -INF , !P0 ;  /* 0xff8000000a0f7808 */ /* 0x000fe20004000000 */
[----:B------:R-:W-:Y:S01]  /*3b20*/  VIADD R10, R6, 0x31 ;  /* 0x00000031060a7836 */ /* 0x000fe20000000000 */
[----:B------:R-:W2:Y:S01]  /*3b30*/  MUFU.TANH R29, R60 ;  /* 0x0000003c001d7308 */ /* 0x000ea20000002400 */
[----:B------:R-:W-:Y:S01]  /*3b40*/  ISETP.GE.AND P3, PT, R12, R100, PT ;  /* 0x000000640c00720c */ /* 0x000fe20003f66270 */
[-C--:B------:R-:W-:Y:S01]  /*3b50*/  FFMA.FTZ R25, R0, R8.reuse, R25 ;  /* 0x0000000800197223 */ /* 0x080fe20000010019 */
[----:B------:R-:W-:Y:S01]  /*3b60*/  ISETP.GE.AND P0, PT, R12, R99, PT ;  /* 0x000000630c00720c */ /* 0x000fe20003f06270 */
[----:B----4-:R-:W-:Y:S01]  /*3b70*/  FFMA.FTZ R55, R0, R8, R55 ;  /* 0x0000000800377223 */ /* 0x010fe20000010037 */
[----:B------:R-:W-:Y:S01]  /*3b80*/  FSEL R85, R13, -INF , !P2 ;  /* 0xff8000000d557808 */ /* 0x000fe20005000000 */
[----:B------:R-:W-:Y:S01]  /*3b90*/  VIADD R8, R6, 0x38 ;  /* 0x0000003806087836 */ /* 0x000fe20000000000 */
[----:B------:R-:W-:Y:S01]  /*3ba0*/  I2FP.F32.S32 R12, R12 ;  /* 0x0000000c000c7245 */ /* 0x000fe20000201400 */
[----:B------:R-:W3:Y:S01]  /*3bb0*/  MUFU.TANH R7, R64 ;  /* 0x0000004000077308 */ /* 0x000ee20000002400 */
[----:B-1----:R-:W-:Y:S01]  /*3bc0*/  FFMA.FTZ R11, R0, R16, R11 ;  /* 0x00000010000b7223 */ /* 0x002fe2000001000b */
[----:B------:R-:W-:-:S02]  /*3bd0*/  FSEL R133, R25, -INF , !P4 ;  /* 0xff80000019857808 */ /* 0x000fc40006000000 */
[CC--:B------:R-:W-:Y:S01]  /*3be0*/  FFMA.FTZ R35, R0.reuse, R12.reuse, R41 ;  /* 0x0000000c00237223 */ /* 0x0c0fe20000010029 */
[----:B------:R-:W-:Y:S01]  /*3bf0*/  FFMA.FTZ R27, R0, R12, R27 ;  /* 0x0000000c001b7223 */ /* 0x000fe2000001001b */
[----:B------:R-:W-:Y:S01]  /*3c00*/  FSEL R105, R55, -INF , !P1 ;  /* 0xff80000037697808 */ /* 0x000fe20004800000 */
[----:B------:R-:W-:Y:S01]  /*3c10*/  VIADD R12, R6, 0x30 ;  /* 0x00000030060c7836 */ /* 0x000fe20000000000 */
[----:B------:R-:W-:Y:S01]  /*3c20*/  MUFU.TANH R65, R65 ;  /* 0x0000004100417308 */ /* 0x000fe20000002400 */
[C---:B------:R-:W-:Y:S02]  /*3c30*/  ISETP.GE.AND P4, PT, R8.reuse, R100, PT ;  /* 0x000000640800720c */ /* 0x040fe40003f86270 */
[----:B------:R-:W-:Y:S02]  /*3c40*/  ISETP.GE.AND P1, PT, R8, R99, PT ;  /* 0x000000630800720c */ /* 0x000fe40003f26270 */
[----:B------:R-:W-:Y:S02]  /*3c50*/  I2FP.F32.S32 R8, R8 ;  /* 0x0000000800087245 */ /* 0x000fe40000201400 */
[----:B------:R-:W-:Y:S01]  /*3c60*/  FSEL R35, R35, -INF , !P3 ;  /* 0xff80000023237808 */ /* 0x000fe20005800000 */
[----:B------:R-:W1:Y:S01]  /*3c70*/  MUFU.TANH R9, R66 ;  /* 0x0000004200097308 */ /* 0x000e620000002400 */
[----:B------:R-:W-:Y:S01]  /*3c80*/  FSEL R33, R27, -INF , !P0 ;  /* 0xff8000001b217808 */ /* 0x000fe20004000000 */
[----:B--2---:R-:W-:Y:S01]  /*3c90*/  FFMA.FTZ R29, R0, R8, R29 ;  /* 0x00000008001d7223 */ /* 0x004fe2000001001d */
[----:B------:R-:W-:-:S02]  /*3ca0*/  FSEL R89, R11, -INF , !P5 ;  /* 0xff8000000b597808 */ /* 0x000fc40006800000 */
[C---:B------:R-:W-:Y:S02]  /*3cb0*/  ISETP.GE.AND P3, PT, R10.reuse, R100, PT ;  /* 0x000000640a00720c */ /* 0x040fe40003f66270 */
[----:B------:R-:W-:Y:S01]  /*3cc0*/  ISETP.GE.AND P0, PT, R10, R99, PT ;  /* 0x000000630a00720c */ /* 0x000fe20003f06270 */
[----:B------:R-:W2:Y:S01]  /*3cd0*/  MUFU.TANH R67, R67 ;  /* 0x0000004300437308 */ /* 0x000ea20000002400 */
[----:B------:R-:W-:Y:S02]  /*3ce0*/  I2FP.F32.S32 R11, R12 ;  /* 0x0000000c000b7245 */ /* 0x000fe40000201400 */
[----:B------:R-:W-:Y:S02]  /*3cf0*/  I2FP.F32.S32 R10, R10 ;  /* 0x0000000a000a7245 */ /* 0x000fe40000201400 */
[----:B------:R-:W-:Y:S01]  /*3d00*/  ISETP.GE.AND P5, PT, R12, R100, PT ;  /* 0x000000640c00720c */ /* 0x000fe20003fa6270 */
[----:B---3--:R-:W-:Y:S01]  /*3d10*/  FFMA.FTZ R7, R0, R11, R7 ;  /* 0x0000000b00077223 */ /* 0x008fe20000010007 */
[----:B------:R-:W-:Y:S01]  /*3d20*/  ISETP.GE.AND P2, PT, R12, R99, PT ;  /* 0x000000630c00720c */ /* 0x000fe20003f46270 */
[----:B------:R-:W3:Y:S01]  /*3d30*/  MUFU.TANH R13, R62 ;  /* 0x0000003e000d7308 */ /* 0x000ee20000002400 */
[C---:B-1----:R-:W-:Y:S01]  /*3d40*/  FFMA.FTZ R9, R0.reuse, R11, R9 ;  /* 0x0000000b00097223 */ /* 0x042fe20000010009 */
[----:B------:R-:W-:Y:S01]  /*3d50*/  FFMA.FTZ R65, R0, R10, R65 ;  /* 0x0000000a00417223 */ /* 0x000fe20000010041 */
[----:B------:R-:W-:-:S02]  /*3d60*/  FSEL R101, R29, -INF , !P4 ;  /* 0xff8000001d657808 */ /* 0x000fc40006000000 */
[----:B------:R-:W-:Y:S02]  /*3d70*/  ISETP.GE.AND P4, PT, R96, 0x2, PT ;  /* 0x000000026000780c */ /* 0x000fe40003f86270 */
[----:B------:R-:W-:Y:S01]  /*3d80*/  FSEL R103, R7, -INF , !P5 ;  /* 0xff80000007677808 */ /* 0x000fe20006800000 */
[----:B------:R-:W1:Y:S01]  /*3d90*/  MUFU.TANH R3, R3 ;  /* 0x0000000300037308 */ /* 0x000e620000002400 */
[----:B--2---:R-:W-:Y:S01]  /*3da0*/  FFMA.FTZ R26, R0, R10, R67 ;  /* 0x0000000a001a7223 */ /* 0x004fe20000010043 */
[----:B------:R-:W-:Y:S02]  /*3db0*/  FSEL R27, R9, -INF , !P2 ;  /* 0xff800000091b7808 */ /* 0x000fe40005000000 */
[----:B------:R-:W-:Y:S02]  /*3dc0*/  FSEL R102, R65, -INF , !P3 ;  /* 0xff80000041667808 */ /* 0x000fe40005800000 */
[----:B------:R-:W-:Y:S02]  /*3dd0*/  FSEL R26, R26, -INF , !P0 ;  /* 0xff8000001a1a7808 */ /* 0x000fe40004000000 */
[----:B------:R-:W2:Y:S01]  /*3de0*/  MUFU.TANH R25, R14 ;  /* 0x0000000e00197308 */ /* 0x000ea20000002400 */
[----:B---3--:R-:W-:Y:S01]  /*3df0*/  FFMA.FTZ R13, R0, R8, R13 ;  /* 0x00000008000d7223 */ /* 0x008fe2000001000d */
[C---:B------:R-:W-:Y:S01]  /*3e00*/  VIADD R8, R6.reuse, 0x39 ;  /* 0x0000003906087836 */ /* 0x040fe20000000000 */
[----:B------:R-:W-:Y:S01]  /*3e10*/  BAR.SYNC.DEFER_BLOCKING 0x0 ;  /* 0x0000000000007b1d */ /* 0x000fe20000010000 */
[----:B------:R-:W-:-:S02]  /*3e20*/  ISETP.GE.AND P5, PT, R6, R100, PT ;  /* 0x000000640600720c */ /* 0x000fc40003fa6270 */
[-C--:B------:R-:W-:Y:S02]  /*3e30*/  ISETP.GE.AND P2, PT, R6, R99.reuse, PT ;  /* 0x000000630600720c */ /* 0x080fe40003f46270 */
[C---:B------:R-:W-:Y:S01]  /*3e40*/  ISETP.GE.AND P3, PT, R8.reuse, R100, PT ;  /* 0x000000640800720c */ /* 0x040fe20003f66270 */
[----:B------:R-:W3:Y:S01]  /*3e50*/  MUFU.TANH R61, R61 ;  /* 0x0000003d003d7308 */ /* 0x000ee20000002400 */
[----:B------:R-:W-:Y:S02]  /*3e60*/  ISETP.GE.AND P0, PT, R8, R99, PT ;  /* 0x000000630800720c */ /* 0x000fe40003f06270 */
[----:B------:R-:W-:Y:S02]  /*3e70*/  I2FP.F32.S32 R6, R6 ;  /* 0x0000000600067245 */ /* 0x000fe40000201400 */
[----:B------:R-:W-:-:S03]  /*3e80*/  I2FP.F32.S32 R8, R8 ;  /* 0x0000000800087245 */ /* 0x000fc60000201400 */
[----:B------:R-:W4:Y:S01]  /*3e90*/  MUFU.TANH R63, R63 ;  /* 0x0000003f003f7308 */ /* 0x000f220000002400 */
[CC--:B-1----:R-:W-:Y:S01]  /*3ea0*/  FFMA.FTZ R3, R0.reuse, R6.reuse, R3 ;  /* 0x0000000600037223 */ /* 0x0c2fe20000010003 */
[----:B--2---:R-:W-:Y:S01]  /*3eb0*/  FFMA.FTZ R41, R0, R6, R25 ;  /* 0x0000000600297223 */ /* 0x004fe20000010019 */
[----:B------:R-:W-:-:S03]  /*3ec0*/  FSEL R25, R13, -INF , !P1 ;  /* 0xff8000000d197808 */ /* 0x000fc60004800000 */
[----:B------:R-:W-:Y:S02]  /*3ed0*/  FSEL R29, R3, -INF , !P5 ;  /* 0xff800000031d7808 */ /* 0x000fe40006800000 */
[----:B------:R-:W-:Y:S01]  /*3ee0*/  FSEL R41, R41, -INF , !P2 ;  /* 0xff80000029297808 */ /* 0x000fe20005000000 */
[----:B---3--:R-:W-:-:S05]  /*3ef0*/  FFMA.FTZ R61, R0, R8, R61 ;  /* 0x00000008003d7223 */ /* 0x008fca000001003d */
[----:B------:R-:W-:Y:S01]  /*3f00*/  FSEL R91, R61, -INF , !P3 ;  /* 0xff8000003d5b7808 */ /* 0x000fe20005800000 */
[----:B----4-:R-:W-:-:S05]  /*3f10*/  FFMA.FTZ R24, R0, R8, R63 ;  /* 0x0000000800187223 */ /* 0x010fca000001003f */
        /* <DEDUP_REMOVED lines=62> */
.L_x_5280:
[----:B------:R-:W-:-:S04]  /*4300*/  LEA R16, -R92, RZ, 0x6 ;  /* 0x000000ff5c107211 */ /* 0x000fc800078e31ff */
[----:B------:R-:W-:-:S07]  /*4310*/  SHF.R.S32.HI R57, RZ, 0x1f, R16 ;  /* 0x0000001fff397819 */ /* 0x000fce0000011410 */
.L_x_5281:
        /* <DEDUP_REMOVED lines=66> */
.L_x_5283:
[----:B------:R-:W-:Y:S05]  /*4740*/  BSYNC B0 ;  /* 0x0000000000007941 */ /* 0x000fea0003800000 */
.L_x_5282:
[----:B------:R-:W0:Y:S01]  /*4750*/  LDGDEPBAR ;  /* 0x00000000000079af */ /* 0x000e220000000000 */
[----:B------:R-:W-:Y:S02]  /*4760*/  MOV R97, R55 ;  /* 0x0000003700617202 */ /* 0x000fe40000000f00 */
[----:B------:R-:W-:-:S07]  /*4770*/  MOV R98, R14 ;  /* 0x0000000e00627202 */ /* 0x000fce0000000f00 */
.L_x_5279:
        /* <DEDUP_REMOVED lines=25> */
[----:B------:R-:W-:-:S02]  /*4910*/  LEA R110, R5, UR4, 0x1 ;  /* 0x00000004056e7c11 */ /* 0x000fc4000f8e08ff */
[----:B------:R-:W-:Y:S02]  /*4920*/  FMNMX.FTZ R2, R102, R3, !PT ;  /* 0x0000000366027209 */ /* 0x000fe40007810000 */
[----:B------:R-:W-:Y:S01]  /*4930*/  FMNMX.FTZ R3, R27, R6, !PT ;  /* 0x000000061b037209 */ /* 0x000fe20007810000 */
[----:B------:R-:W-:Y:S01]  /*4940*/  LDSM.16.MT88.4 R80, [R110+0x6000] ;  /* 0x006000006e50783b */ /* 0x000fe20000004200 */
[----:B------:R-:W-:Y:S02]  /*4950*/  FMNMX.FTZ R2, R101, R2, !PT ;  /* 0x0000000265027209 */ /* 0x000fe40007810000 */
[----:B------:R-:W-:Y:S01]  /*4960*/  FMNMX.FTZ R6, R26, R3, !PT ;  /* 0x000000031a067209 */ /* 0x000fe20007810000 */
[----:B------:R-:W-:Y:S01]  /*4970*/  LDSM.16.MT88.4 R72, [R110+0x7000] ;  /* 0x007000006e48783b */ /* 0x000fe20000004200 */
[----:B------:R-:W-:Y:S02]  /*4980*/  FMNMX.FTZ R7, R91, R2, !PT ;  /* 0x000000025b077209 */ /* 0x000fe40007810000 */
[----:B------:R-:W-:-:S02]  /*4990*/  FMNMX.FTZ R9, R25, R6, !PT ;  /* 0x0000000619097209 */ /* 0x000fc40007810000 */
[----:B------:R-:W-:Y:S01]  /*49a0*/  LEA R108, R4, R110, 0x1 ;  /* 0x0000006e046c7211 */ /* 0x000fe200078e08ff */
[----:B------:R-:W1:Y:S01]  /*49b0*/  SHFL.BFLY PT, R2, R7, 0x2, 0x1f ;  /* 0x0c401f0007027f89 */ /* 0x000e6200000e0000 */
[----:B------:R-:W-:-:S03]  /*49c0*/  FMNMX.FTZ R9, R24, R9, !PT ;  /* 0x0000000918097209 */ /* 0x000fc60007810000 */
[----:B------:R-:W-:Y:S04]  /*49d0*/  LDSM.16.MT88.4 R76, [R108+0x6000] ;  /* 0x006000006c4c783b */ /* 0x000fe80000004200 */
[----:B------:R-:W2:Y:S04]  /*49e0*/  SHFL.BFLY PT, R6, R9, 0x2, 0x1f ;  /* 0x0c401f0009067f89 */ /* 0x000ea800000e0000 */
[----:B------:R-:W-:Y:S01]  /*49f0*/  LDSM.16.MT88.4 R68, [R108+0x7000] ;  /* 0x007000006c44783b */ /* 0x000fe20000004200 */
        /* <DEDUP_REMOVED lines=25> */
[----:B------:R-:W-:Y:S01]  /*4b90*/  FFMA.FTZ R20, R43, UR11, -R128 ;  /* 0x0000000b2b147c23 */ /* 0x000fe20008010880 */
[----:B------:R-:W1:Y:S01]  /*4ba0*/  MUFU.EX2 R34, R34 ;  /* 0x0000002200227308 */ /* 0x000e620000000800 */
[--C-:B------:R-:W-:Y:S01]  /*4bb0*/  FFMA.FTZ R31, R31, UR11, -R28.reuse ;  /* 0x0000000b1f1f7c23 */ /* 0x100fe2000801081c */
[--C-:B------:R-:W-:Y:S01]  /*4bc0*/  FFMA.FTZ R30, R17, UR11, -R28.reuse ;  /* 0x0000000b111e7c23 */ /* 0x100fe2000801081c */
[--C-:B------:R-:W-:Y:S01]  /*4bd0*/  FFMA.FTZ R23, R23, UR11, -R28.reuse ;  /* 0x0000000b17177c23 */ /* 0x100fe2000801081c */
[----:B------:R-:W-:Y:S01]  /*4be0*/  FFMA.FTZ R22, R15, UR11, -R28 ;  /* 0x0000000b0f167c23 */ /* 0x000fe2000801081c */
[----:B------:R-:W2:Y:S01]  /*4bf0*/  LDSM.16.MT88.4 R40, [R110+0x8000] ;  /* 0x008000006e28783b */ /* 0x000ea20000004200 */
[--C-:B------:R-:W-:Y:S01]  /*4c00*/  FFMA.FTZ R90, R143, UR11, -R128.reuse ;  /* 0x0000000b8f5a7c23 */ /* 0x100fe20008010880 */
[--C-:B------:R-:W-:Y:S01]  /*4c10*/  FFMA.FTZ R89, R89, UR11, -R128.reuse ;  /* 0x0000000b59597c23 */ /* 0x100fe20008010880 */
[----:B------:R-:W-:Y:S01]  /*4c20*/  MUFU.EX2 R135, R135 ;  /* 0x0000008700877308 */ /* 0x000fe20000000800 */
[----:B------:R-:W3:Y:S01]  /*4c30*/  LDSM.16.MT88.4 R12, [R110+0x7400] ;  /* 0x007400006e0c783b */ /* 0x000ee20000004200 */
[----:B------:R-:W-:Y:S01]  /*4c40*/  FFMA.FTZ R35, R35, UR11, -R128 ;  /* 0x0000000b23237c23 */ /* 0x000fe20008010880 */
[--C-:B------:R-:W-:Y:S01]  /*4c50*/  FFMA.FTZ R85, R85, UR11, -R28.reuse ;  /* 0x0000000b55557c23 */ /* 0x100fe2000801081c */
[----:B------:R-:W-:Y:S01]  /*4c60*/  FFMA.FTZ R33, R33, UR11, -R28 ;  /* 0x0000000b21217c23 */ /* 0x000fe2000801081c */
[----:B------:R-:W4:Y:S01]  /*4c70*/  LDSM.16.MT88.4 R16, [R110+0x6400] ;  /* 0x006400006e10783b */ /* 0x000f220000004200 */
[--C-:B------:R-:W-:Y:S01]  /*4c80*/  FFMA.FTZ R133, R133, UR11, -R128.reuse ;  /* 0x0000000b85857c23 */ /* 0x100fe20008010880 */
[--C-:B------:R-:W-:Y:S01]  /*4c90*/  FFMA.FTZ R103, R103, UR11, -R128.reuse ;  /* 0x0000000b67677c23 */ /* 0x100fe20008010880 */
[----:B------:R-:W5:Y:S01]  /*4ca0*/  MUFU.EX2 R106, R106 ;  /* 0x0000006a006a7308 */ /* 0x000f620000000800 */
[----:B-1----:R-:W-:Y:S01]  /*4cb0*/  F2FP.BF16.F32.PACK_AB R48, R34, R139 ;  /* 0x0000008b2230723e */ /* 0x002fe200000010ff */
[--C-:B------:R-:W-:Y:S01]  /*4cc0*/  FFMA.FTZ R102, R102, UR11, -R128.reuse ;  /* 0x0000000b66667c23 */ /* 0x100fe20008010880 */
[----:B------:R-:W-:Y:S01]  /*4cd0*/  FFMA.FTZ R91, R91, UR11, -R128 ;  /* 0x0000000b5b5b7c23 */ /* 0x000fe20008010880 */
[--C-:B------:R-:W-:Y:S01]  /*4ce0*/  FFMA.FTZ R27, R27, UR11, -R28.reuse ;  /* 0x0000000b1b1b7c23 */ /* 0x100fe2000801081c */
[----:B------:R-:W-:Y:S01]  /*4cf0*/  FFMA.FTZ R26, R26, UR11, -R28 ;  /* 0x0000000b1a1a7c23 */ /* 0x000fe2000801081c */
[----:B------:R-:W-:Y:S01]  /*4d00*/  FFMA.FTZ R101, R101, UR11, -R128 ;  /* 0x0000000b65657c23 */ /* 0x000fe20008010880 */
[----:B------:R-:W-:Y:S01]  /*4d10*/  FFMA.FTZ R25, R25, UR11, -R28 ;  /* 0x0000000b19197c23 */ /* 0x000fe2000801081c */
[----:B------:R-:W-:Y:S01]  /*4d20*/  MUFU.EX2 R88, R88 ;  /* 0x0000005800587308 */ /* 0x000fe20000000800 */
[----:B------:R-:W-:-:S07]  /*4d30*/  LEA R134, P0, R97, UR8, 0x1 ;  /* 0x0000000861867c11 */ /* 0x000fce000f8008ff */
[----:B------:R-:W1:Y:S01]  /*4d40*/  MUFU.EX2 R137, R137 ;  /* 0x0000008900897308 */ /* 0x000e620000000800 */
[----:B-----5:R-:W-:-:S07]  /*4d50*/  F2FP.BF16.F32.PACK_AB R50, R106, R135 ;  /* 0x000000876a32723e */ /* 0x020fce00000010ff */
[----:B------:R-:W-:Y:S08]  /*4d60*/  MUFU.EX2 R32, R32 ;  /* 0x0000002000207308 */ /* 0x000ff00000000800 */
[----:B------:R-:W5:Y:S01]  /*4d70*/  MUFU.EX2 R107, R107 ;  /* 0x0000006b006b7308 */ /* 0x000f620000000800 */
[----:B-1----:R-:W-:Y:S01]  /*4d80*/  F2FP.BF16.F32.PACK_AB R49, R137, R88 ;  /* 0x000000588931723e */ /* 0x002fe200000010ff */
[----:B------:R-:W-:Y:S01]  /*4d90*/  FADD.FTZ R137, R88, R137 ;  /* 0x0000008958897221 */ /* 0x000fe20000010000 */
[----:B------:R-:W-:-:S05]  /*4da0*/  FFMA.FTZ R88, R131, UR11, -R28 ;  /* 0x0000000b83587c23 */ /* 0x000fca000801081c */
[----:B------:R-:W-:Y:S08]  /*4db0*/  MUFU.EX2 R104, R104 ;  /* 0x0000006800687308 */ /* 0x000ff00000000800 */
[----:B------:R-:W1:Y:S01]  /*4dc0*/  MUFU.EX2 R29, R29 ;  /* 0x0000001d001d7308 */ /* 0x000e620000000800 */
[----:B-----5:R-:W-:-:S07]  /*4dd0*/  F2FP.BF16.F32.PACK_AB R51, R107, R32 ;  /* 0x000000206b33723e */ /* 0x020fce00000010ff */
[C---:B------:R-:W-:Y:S01]  /*4de0*/  HMMA.16816.F32.BF16 R60, R48.reuse, R76, RZ ;  /* 0x0000004c303c723c */ /* 0x040fe200000418ff */
[----:B------:R-:W-:Y:S05]  /*4df0*/  MUFU.EX2 R21, R21 ;  /* 0x0000001500157308 */ /* 0x000fea0000000800 */
[----:B------:R-:W-:Y:S03]  /*4e00*/  HMMA.16816.F32.BF16 R76, R48, R78, RZ ;  /* 0x0000004e304c723c */ /* 0x000fe600000418ff */
[----:B------:R-:W5:Y:S01]  /*4e10*/  MUFU.EX2 R20, R20 ;  /* 0x0000001400147308 */ /* 0x000f620000000800 */
[----:B-1----:R-:W-:-:S02]  /*4e20*/  F2FP.BF16.F32.PACK_AB R4, R29, R104 ;  /* 0x000000681d04723e */ /* 0x002fc400000010ff */
[C---:B------:R-:W-:Y:S05]  /*4e30*/  HMMA.16816.F32.BF16 R52, R48.reuse, R68, RZ ;  /* 0x000000443034723c */ /* 0x040fea00000418ff */
[----:B------:R-:W-:Y:S01]  /*4e40*/  MUFU.EX2 R31, R31 ;  /* 0x0000001f001f7308 */ /* 0x000fe20000000800 */
[C---:B------:R-:W-:Y:S06]  /*4e50*/  HMMA.16816.F32.BF16 R68, R48.reuse, R70, RZ ;  /* 0x000000463044723c */ /* 0x040fec00000418ff */
[----:B--2---:R-:W-:Y:S01]  /*4e60*/  HMMA.16816.F32.BF16 R36, R48, R40, RZ ;  /* 0x000000283024723c */ /* 0x004fe200000418ff */
[----:B------:R-:W1:Y:S01]  /*4e70*/  MUFU.EX2 R30, R30 ;  /* 0x0000001e001e7308 */ /* 0x000e620000000800 */
[----:B-----5:R-:W-:-:S04]  /*4e80*/  F2FP.BF16.F32.PACK_AB R6, R20, R21 ;  /* 0x000000151406723e */ /* 0x020fc800000010ff */
        /* <DEDUP_REMOVED lines=10> */
[----:B------:R-:W-:Y:S05]  /*4f30*/  MUFU.EX2 R89, R89 ;  /* 0x0000005900597308 */ /* 0x000fea0000000800 */
[C---:B------:R-:W-:Y:S03]  /*4f40*/  HMMA.16816.F32.BF16 R60, R4.reuse, R8, R60 ;  /* 0x00000008043c723c */ /* 0x040fe6000004183c */
[----:B------:R-:W-:Y:S03]  /*4f50*/  MUFU.EX2 R35, R35 ;  /* 0x0000002300237308 */ /* 0x000fe60000000800 */
[C---:B------:R-:W-:Y:S01]  /*4f60*/  HMMA.16816.F32.BF16 R76, R4.reuse, R10, R76 ;  /* 0x0000000a044c723c */ /* 0x040fe2000004184c */
[----:B------:R-:W1:Y:S04]  /*4f70*/  LDSM.16.MT88.4 R8, [R108+0x7400] ;  /* 0x007400006c08783b */ /* 0x000e680000004200 */
[----:B------:R-:W-:Y:S01]  /*4f80*/  MUFU.EX2 R88, R88 ;  /* 0x0000005800587308 */ /* 0x000fe20000000800 */
[C---:B---3--:R-:W-:Y:S06]  /*4f90*/  HMMA.16816.F32.BF16 R56, R4.reuse, R12, R56 ;  /* 0x0000000c0438723c */ /* 0x048fec0000041838 */
[C---:B----4-:R-:W-:Y:S01]  /*4fa0*/  HMMA.16816.F32.BF16 R64, R4.reuse, R16, R64 ;  /* 0x000000100440723c */ /* 0x050fe20000041840 */
[----:B------:R-:W-:Y:S01]  /*4fb0*/  FADD.FTZ R12, R32, R137 ;  /* 0x00000089200c7221 */ /* 0x000fe20000010000 */
[----:B------:R-:W-:Y:S01]  /*4fc0*/  FFMA.FTZ R32, R105, UR11, -R28 ;  /* 0x0000000b69207c23 */ /* 0x000fe2000801081c */
[----:B------:R-:W-:Y:S02]  /*4fd0*/  MUFU.EX2 R85, R85 ;  /* 0x0000005500557308 */ /* 0x000fe40000000800 */
[----:B------:R-:W-:Y:S01]  /*4fe0*/  FADD.FTZ R12, R107, R12 ;  /* 0x0000000c6b0c7221 */ /* 0x000fe20000010000 */
[----:B------:R-:W-:Y:S01]  /*4ff0*/  HMMA.16816.F32.BF16 R80, R4, R18, R80 ;  /* 0x000000120450723c */ /* 0x000fe20000041850 */
[----:B------:R-:W-:Y:S02]  /*5000*/  LDSM.16.MT88.4 R16, [R110+0x6c00] ;  /* 0x006c00006e10783b */ /* 0x000fe40000004200 */
[----:B------:R-:W-:-:S02]  /*5010*/  FADD.FTZ R31, R31, R12 ;  /* 0x0000000c1f1f7221 */ /* 0x000fc40000010000 */
[----:B------:R-:W-:Y:S01]  /*5020*/  MUFU.EX2 R33, R33 ;  /* 0x0000002100217308 */ /* 0x000fe20000000800 */
[----:B------:R-:W-:Y:S01]  /*5030*/  HMMA.16816.F32.BF16 R72, R4, R14, R72 ;  /* 0x0000000e0448723c */ /* 0x000fe20000041848 */
[----:B------:R-:W-:Y:S01]  /*5040*/  LDSM.16.MT88.4 R12, [R108+0x6c00] ;  /* 0x006c00006c0c783b */ /* 0x000fe20000004200 */
[----:B------:R-:W-:-:S04]  /*5050*/  FADD.FTZ R30, R30, R31 ;  /* 0x0000001f1e1e7221 */ /* 0x000fc80000010000 */
[----:B------:R-:W-:Y:S01]  /*5060*/  FADD.FTZ R23, R23, R30 ;  /* 0x0000001e17177221 */ /* 0x000fe20000010000 */
[----:B------:R-:W2:Y:S03]  /*5070*/  MUFU.EX2 R32, R32 ;  /* 0x0000002000207308 */ /* 0x000ea60000000800 */
[----:B------:R-:W-:-:S05]  /*5080*/  FADD.FTZ R23, R22, R23 ;  /* 0x0000001716177221 */ /* 0x000fca0000010000 */
        /* <DEDUP_REMOVED lines=19> */
[----:B--2---:R-:W-:Y:S01]  /*51c0*/  F2FP.BF16.F32.PACK_AB R7, R32, R33 ;  /* 0x000000212007723e */ /* 0x004fe200000010ff */
[----:B------:R-:W2:Y:S01]  /*51d0*/  MUFU.EX2 R34, R133 ;  /* 0x0000008500227308 */ /* 0x000ea20000000800 */
[----:B------:R-:W-:Y:S01]  /*51e0*/  FFMA.FTZ R139, R24, UR11, -R28 ;  /* 0x0000000b188b7c23 */ /* 0x000fe2000801081c */
[----:B------:R-:W-:Y:S01]  /*51f0*/  FADD.FTZ R5, R135, R4 ;  /* 0x0000000487057221 */ /* 0x000fe20000010000 */
[----:B------:R-:W-:-:S03]  /*5200*/  F2FP.BF16.F32.PACK_AB R4, R89, R90 ;  /* 0x0000005a5904723e */ /* 0x000fc600000010ff */
[----:B------:R-:W-:Y:S02]  /*5210*/  FADD.FTZ R5, R106, R5 ;  /* 0x000000056a057221 */ /* 0x000fe40000010000 */
[----:B------:R-:W3:Y:S02]  /*5220*/  MUFU.EX2 R106, R101 ;  /* 0x00000065006a7308 */ /* 0x000ee40000000800 */
[----:B------:R-:W-:Y:S01]  /*5230*/  FADD.FTZ R104, R104, R5 ;  /* 0x0000000568687221 */ /* 0x000fe20000010000 */
[----:B------:R-:W-:-:S03]  /*5240*/  F2FP.BF16.F32.PACK_AB R5, R85, R88 ;  /* 0x000000585505723e */ /* 0x000fc600000010ff */
[----:B------:R-:W-:Y:S02]  /*5250*/  FADD.FTZ R104, R29, R104 ;  /* 0x000000681d687221 */ /* 0x000fe40000010000 */
[----:B------:R-:W-:Y:S01]  /*5260*/  MUFU.EX2 R24, R25 ;  /* 0x0000001900187308 */ /* 0x000fe20000000800 */
[----:B--2---:R-:W-:Y:S01]  /*5270*/  F2FP.BF16.F32.PACK_AB R6, R34, R35 ;  /* 0x000000232206723e */ /* 0x004fe200000010ff */
[----:B------:R-:W-:Y:S01]  /*5280*/  FADD.FTZ R21, R21, R104 ;  /* 0x0000006815157221 */ /* 0x000fe20000010000 */
[----:B------:R-:W-:-:S03]  /*5290*/  LEA.HI.X R133, R97, UR9, R98, 0x1, P0 ;  /* 0x0000000961857c11 */ /* 0x000fc600080f0c62 */
[----:B------:R-:W-:Y:S02]  /*52a0*/  FADD.FTZ R21, R20, R21 ;  /* 0x0000001514157221 */ /* 0x000fe40000010000 */
[----:B------:R-:W2:Y:S01]  /*52b0*/  MUFU.EX2 R139, R139 ;  /* 0x0000008b008b7308 */ /* 0x000ea20000000800 */
        /* <DEDUP_REMOVED lines=20> */
[----:B---3--:R-:W-:Y:S02]  /*5400*/  F2FP.BF16.F32.PACK_AB R6, R91, R106 ;  /* 0x0000006a5b06723e */ /* 0x008fe400000010ff */
[----:B--2---:R-:W-:-:S07]  /*5410*/  F2FP.BF16.F32.PACK_AB R7, R139, R24 ;  /* 0x000000188b07723e */ /* 0x004fce00000010ff */
        /* <DEDUP_REMOVED lines=13> */
[C---:B---3--:R-:W-:Y:S01]  /*54f0*/  HMMA.16816.F32.BF16 R52, R4.reuse, R16, R52 ;  /* 0x000000100434723c */ /* 0x048fe20000041834 */
        /* <DEDUP_REMOVED lines=14> */
[----:B------:R-:W-:Y:S02]  /*55e0*/  FADD.FTZ R135, R91, R106 ;  /* 0x0000006a5b877221 */ /* 0x000fe40000010000 */
[----:B------:R-:W-:-:S04]  /*55f0*/  FADD.FTZ R24, R24, R27 ;  /* 0x0000001b18187221 */ /* 0x000fc80000010000 */
[----:B------:R-:W-:Y:S01]  /*5600*/  FADD.FTZ R139, R139, R24 ;  /* 0x000000188b8b7221 */ /* 0x000fe20000010000 */
[----:B------:R-:W-:-:S12]  /*5610*/  @!P4 BRA `(.L_x_5284) ;  /* 0x0000003000ccc947 */ /* 0x000fd80003800000 */
        /* <DEDUP_REMOVED lines=63> */
.L_x_5285:
[----:B------:R-:W-:-:S04]  /*5a10*/  LEA R4, -R94, RZ, 0x6 ;  /* 0x000000ff5e047211 */ /* 0x000fc800078e31ff */
[----:B------:R-:W-:-:S07]  /*5a20*/  SHF.R.S32.HI R5, RZ, 0x1f, R4 ;  /* 0x0000001fff057819 */ /* 0x000fce0000011404 */
.L_x_5286:
[----:B------:R-:W-:Y:S01]  /*5a30*/  ULDC UR4, c[0x0][0x2d0] ;  /* 0x0000b40000047ab9 */ /* 0x000fe20000000800 */
[----:B------:R-:W-:Y:S02]  /*5a40*/  IADD3 R7, P1, R119, R4, RZ ;  /* 0x0000000477077210 */ /* 0x000fe40007f3e0ff */
[----:B------:R-:W-:Y:S02]  /*5a50*/  ISETP.GE.AND P3, PT, R115, UR4, PT ;  /* 0x0000000473007c0c */ /* 0x000fe4000bf66270 */
[----:B------:R-:W-:Y:S01]  /*5a60*/  ISETP.GE.AND P2, PT, R114, UR4, PT ;  /* 0x0000000472007c0c */ /* 0x000fe2000bf46270 */
[----:B------:R-:W-:Y:S01]  /*5a70*/  IMAD.X R9, R118, 0x1, R5, P1 ;  /* 0x0000000176097824 */ /* 0x000fe200008e0605 */
[----:B------:R-:W-:Y:S02]  /*5a80*/  ISETP.GE.AND P4, PT, R124, UR4, PT ;  /* 0x000000047c007c0c */ /* 0x000fe4000bf86270 */
[----:B------:R-:W-:-:S04]  /*5a90*/  LEA R138, P0, R4, R138, 0x1 ;  /* 0x0000008a048a7211 */ /* 0x000fc800078008ff */
[----:B------:R-:W-:-:S03]  /*5aa0*/  LEA.HI.X R141, R4, R141, R5, 0x1, P0 ;  /* 0x0000008d048d7211 */ /* 0x000fc600000f0c05 */
        /* <DEDUP_REMOVED lines=9> */
[----:B------:R-:W-:Y:S01]  /*5b40*/  @!P4 IMAD.MOV.U32 R140, RZ, RZ, R138 ;  /* 0x000000ffff8cc224 */ /* 0x000fe200078e008a */
[----:B------:R-:W-:Y:S01]  /*5b50*/  @!P3 LEA.HI.X R15, R11, UR7, R6, 0x1, P5 ;  /* 0x000000070b0fbc11 */ /* 0x000fe2000a8f0c06 */
[----:B------:R-:W-:Y:S01]  /*5b60*/  @P4 STS [R121+0x6000], RZ ;  /* 0x006000ff79004388 */ /* 0x000fe20000000800 */
[----:B------:R-:W-:Y:S01]  /*5b70*/  @!P4 LEA R26, P5, R94, R138, 0x6 ;  /* 0x0000008a5e1ac211 */ /* 0x000fe200078a30ff */
[----:B------:R-:W-:Y:S01]  /*5b80*/  @!P2 IMAD.X R84, R9, 0x1, R84, P0 ;  /* 0x000000010954a824 */ /* 0x000fe200000e0654 */
[----:B------:R-:W-:Y:S01]  /*5b90*/  @!P2 LEA.HI.X R11, R4, UR7, R5, 0x1, P1 ;  /* 0x00000007040bac11 */ /* 0x000fe200088f0c05 */
[----:B------:R-:W-:Y:S01]  /*5ba0*/  @P4 STS [R121+0x6004], RZ ;  /* 0x006004ff79004388 */ /* 0x000fe20000000800 */
[----:B------:R-:W-:-:S02]  /*5bb0*/  @!P3 LEA R24, P1, R8, UR6, 0x1 ;  /* 0x000000060818bc11 */ /* 0x000fc4000f8208ff */
[C---:B------:R-:W-:Y:S01]  /*5bc0*/  @!P2 LEA R12, P0, R7.reuse, UR6, 0x1 ;  /* 0x00000006070cac11 */ /* 0x040fe2000f8008ff */
[----:B------:R-:W-:Y:S01]  /*5bd0*/  @P4 STS.64 [R121+0x6008], RZ ;  /* 0x006008ff79004388 */ /* 0x000fe20000000a00 */
[----:B------:R-:W-:Y:S02]  /*5be0*/  @!P4 LEA.HI.X R27, R94, R141, R95, 0x6, P5 ;  /* 0x0000008d5e1bc211 */ /* 0x000fe400028f345f */
        /* <DEDUP_REMOVED lines=105> */
[----:B------:R-:W-:-:S06]  /*6280*/  FMUL.FTZ R35, R35, UR10 ;  /* 0x0000000a23237c20 */ /* 0x000fcc0008410000 */
[----:B------:R-:W-:Y:S01]  /*6290*/  MUFU.TANH R35, R35 ;  /* 0x0000002300237308 */ /* 0x000fe20000002400 */
[C---:B-1----:R-:W-:Y:S06]  /*62a0*/  HMMA.16816.F32.BF16 R24, R88.reuse, R84, R24 ;  /* 0x000000545818723c */ /* 0x042fec0000041818 */
[----:B------:R-:W-:Y:S01]  /*62b0*/  HMMA.16816.F32.BF16 R20, R88, R86, R20 ;  /* 0x000000565814723c */ /* 0x000fe20000041814 */
[----:B------:R-:W1:-:S15]  /*62c0*/  LDSM.16.M88.4 R84, [R109+0x5800] ;  /* 0x005800006d54783b */ /* 0x000e5e0000000200 */
[----:B------:R-:W-:-:S02]  /*62d0*/  NOP ;  /* 0x0000000000007918 */ /* 0x000fc40000000000 */
[----:B------:R-:W-:-:S06]  /*62e0*/  FMUL.FTZ R137, R24, UR10 ;  /* 0x0000000a18897c20 */ /* 0x000fcc0008410000 */
[----:B------:R-:W-:Y:S01]  /*62f0*/  MUFU.TANH R137, R137 ;  /* 0x0000008900897308 */ /* 0x000fe20000002400 */
[----:B------:R-:W-:Y:S01]  /*6300*/  FMUL.FTZ R147, R20, UR10 ;  /* 0x0000000a14937c20 */ /* 0x000fe20008410000 */
[----:B------:R-:W-:Y:S01]  /*6310*/  FMUL.FTZ R22, R22, UR10 ;  /* 0x0000000a16167c20 */ /* 0x000fe20008410000 */
[----:B------:R-:W-:Y:S01]  /*6320*/  FMUL.FTZ R21, R21, UR10 ;  /* 0x0000000a15157c20 */ /* 0x000fe20008410000 */
[----:B------:R-:W-:-:S04]  /*6330*/  FMUL.FTZ R23, R23, UR10 ;  /* 0x0000000a17177c20 */ /* 0x000fc80008410000 */
[----:B------:R-:W-:Y:S08]  /*6340*/  MUFU.TANH R147, R147 ;  /* 0x0000009300937308 */ /* 0x000ff00000002400 */
[----:B------:R-:W-:Y:S01]  /*6350*/  MUFU.TANH R21, R21 ;  /* 0x0000001500157308 */ /* 0x000fe20000002400 */
[C---:B-1----:R-:W-:Y:S06]  /*6360*/  HMMA.16816.F32.BF16 R16, R88.reuse, R84, R16 ;  /* 0x000000545810723c */ /* 0x042fec0000041810 */
[----:B------:R-:W-:Y:S01]  /*6370*/  HMMA.16816.F32.BF16 R12, R88, R86, R12 ;  /* 0x00000056580c723c */ /* 0x000fe2000004180c */
[----:B------:R-:W1:Y:S01]  /*6380*/  LDSM.16.M88.4 R84, [R109+0x5c00] ;  /* 0x005c00006d54783b */ /* 0x000e620000000200 */
[----:B------:R-:W-:Y:S01]  /*6390*/  MUFU.TANH R23, R23 ;  /* 0x0000001700177308 */ /* 0x000fe20000002400 */
[----:B------:R-:W-:-:S15]  /*63a0*/  DEPBAR.LE SB0, 0x0 ;  /* 0x000080000000791a */ /* 0x000fde0000000000 */
[----:B------:R-:W-:Y:S01]  /*63b0*/  FMUL.FTZ R16, R16, UR10 ;  /* 0x0000000a10107c20 */ /* 0x000fe20008410000 */
[----:B------:R-:W-:Y:S01]  /*63c0*/  FMUL.FTZ R103, R18, UR10 ;  /* 0x0000000a12677c20 */ /* 0x000fe20008410000 */
[----:B------:R-:W-:Y:S01]  /*63d0*/  FMUL.FTZ R18, R17, UR10 ;  /* 0x0000000a11127c20 */ /* 0x000fe20008410000 */
[----:B------:R-:W-:-:S03]  /*63e0*/  FMUL.FTZ R17, R19, UR10 ;  /* 0x0000000a13117c20 */ /* 0x000fc60008410000 */
[----:B------:R-:W-:Y:S01]  /*63f0*/  FMUL.FTZ R19, R12, UR10 ;  /* 0x0000000a0c137c20 */ /* 0x000fe20008410000 */
[----:B------:R-:W-:Y:S01]  /*6400*/  MUFU.TANH R103, R103 ;  /* 0x0000006700677308 */ /* 0x000fe20000002400 */
[----:B------:R-:W-:Y:S01]  /*6410*/  FMUL.FTZ R14, R14, UR10 ;  /* 0x0000000a0e0e7c20 */ /* 0x000fe20008410000 */
[----:B------:R-:W-:Y:S01]  /*6420*/  FMUL.FTZ R12, R13, UR10 ;  /* 0x0000000a0d0c7c20 */ /* 0x000fe20008410000 */
[----:B------:R-:W-:-:S05]  /*6430*/  FMUL.FTZ R13, R15, UR10 ;  /* 0x0000000a0f0d7c20 */ /* 0x000fca0008410000 */
[----:B------:R-:W-:Y:S01]  /*6440*/  MUFU.TANH R19, R19 ;  /* 0x0000001300137308 */ /* 0x000fe20000002400 */
[C---:B-1----:R-:W-:Y:S07]  /*6450*/  HMMA.16816.F32.BF16 R8, R88.reuse, R84, R8 ;  /* 0x000000545808723c */ /* 0x042fee0000041808 */
[----:B------:R-:W-:Y:S01]  /*6460*/  MUFU.TANH R13, R13 ;  /* 0x0000000d000d7308 */ /* 0x000fe20000002400 */
[----:B------:R-:W-:Y:S01]  /*6470*/  HMMA.16816.F32.BF16 R4, R88, R86, R4 ;  /* 0x000000565804723c */ /* 0x000fe20000041804 */
[----:B------:R-:W-:Y:S01]  /*6480*/  FMUL.FTZ R85, R33, UR10 ;  /* 0x0000000a21557c20 */ /* 0x000fe20008410000 */
[----:B------:R-:W-:-:S05]  /*6490*/  FMUL.FTZ R84, R31, UR10 ;  /* 0x0000000a1f547c20 */ /* 0x000fca0008410000 */
[----:B------:R-:W1:Y:S01]  /*64a0*/  MUFU.TANH R85, R85 ;  /* 0x0000005500557308 */ /* 0x000e620000002400 */
[----:B------:R-:W-:Y:S01]  /*64b0*/  FMUL.FTZ R89, R28, UR10 ;  /* 0x0000000a1c597c20 */ /* 0x000fe20008410000 */
[----:B------:R-:W-:Y:S02]  /*64c0*/  IMAD R28, R120, 0x40, R129 ;  /* 0x00000040781c7824 */ /* 0x000fe400078e0281 */
[----:B------:R-:W-:Y:S01]  /*64d0*/  FMUL.FTZ R87, R30, UR10 ;  /* 0x0000000a1e577c20 */ /* 0x000fe20008410000 */
[----:B------:R-:W-:Y:S01]  /*64e0*/  FMUL.FTZ R86, R29, UR10 ;  /* 0x0000000a1d567c20 */ /* 0x000fe20008410000 */
[C---:B------:R-:W-:Y:S02]  /*64f0*/  VIADD R33, R28.reuse, 0x1 ;  /* 0x000000011c217836 */ /* 0x040fe40000000000 */
[----:B------:R-:W2:Y:S01]  /*6500*/  MUFU.TANH R89, R89 ;  /* 0x0000005900597308 */ /* 0x000ea20000002400 */
[C---:B------:R-:W-:Y:S02]  /*6510*/  VIADD R30, R28.reuse, 0x8 ;  /* 0x000000081c1e7836 */ /* 0x040fe40000000000 */
[CC--:B------:R-:W-:Y:S01]  /*6520*/  ISETP.GE.AND P0, PT, R33.reuse, R100.reuse, PT ;  /* 0x000000642100720c */ /* 0x0c0fe20003f06270 */
[C---:B------:R-:W-:Y:S01]  /*6530*/  VIADD R148, R28.reuse, 0x10 ;  /* 0x000000101c947836 */ /* 0x040fe20000000000 */
[----:B------:R-:W-:Y:S01]  /*6540*/  ISETP.GE.AND P5, PT, R33, R99, PT ;  /* 0x000000632100720c */ /* 0x000fe20003fa6270 */
[----:B------:R-:W-:Y:S01]  /*6550*/  VIADD R150, R28, 0x18 ;  /* 0x000000181c967836 */ /* 0x000fe20000000000 */
[----:B------:R-:W-:Y:S01]  /*6560*/  I2FP.F32.S32 R33, R33 ;  /* 0x0000002100217245 */ /* 0x000fe20000201400 */
[----:B------:R-:W3:Y:S01]  /*6570*/  MUFU.TANH R87, R87 ;  /* 0x0000005700577308 */ /* 0x000ee20000002400 */
[----:B------:R-:W-:Y:S01]  /*6580*/  ISETP.GE.AND P1, PT, R30, R100, PT ;  /* 0x000000641e00720c */ /* 0x000fe20003f26270 */
[----:B------:R-:W-:-:S02]  /*6590*/  VIADD R130, R28, 0x28 ;  /* 0x000000281c827836 */ /* 0x000fc40000000000 */
[----:B------:R-:W-:Y:S01]  /*65a0*/  FMUL.FTZ R8, R8, UR10 ;  /* 0x0000000a08087c20 */ /* 0x000fe20008410000 */
[CC--:B-1----:R-:W-:Y:S01]  /*65b0*/  FFMA.FTZ R29, R0.reuse, R33.reuse, R85 ;  /* 0x00000021001d7223 */ /* 0x0c2fe20000010055 */
[----:B------:R-:W-:Y:S01]  /*65c0*/  FFMA.FTZ R35, R0, R33, R35 ;  /* 0x0000002100237223 */ /* 0x000fe20000010023 */
[----:B------:R-:W-:Y:S01]  /*65d0*/  FMUL.FTZ R9, R9, UR10 ;  /* 0x0000000a09097c20 */ /* 0x000fe20008410000 */
[----:B------:R-:W-:Y:S01]  /*65e0*/  FMUL.FTZ R10, R10, UR10 ;  /* 0x0000000a0a0a7c20 */ /* 0x000fe20008410000 */
[----:B------:R1:W4:Y:S01]  /*65f0*/  MUFU.TANH R85, R86 ;  /* 0x0000005600557308 */ /* 0x0003220000002400 */
[----:B------:R-:W-:Y:S01]  /*6600*/  FSEL R29, R29, -INF , !P0 ;  /* 0xff8000001d1d7808 */ /* 0x000fe20004000000 */
[----:B------:R-:W-:Y:S01]  /*6610*/  FMUL.FTZ R11, R11, UR10 ;  /* 0x0000000a0b0b7c20 */ /* 0x000fe20008410000 */
[----:B------:R-:W-:Y:S01]  /*6620*/  ISETP.GE.AND P0, PT, R30, R99, PT ;  /* 0x000000631e00720c */ /* 0x000fe20003f06270 */
[----:B------:R-:W-:Y:S01]  /*6630*/  FMUL.FTZ R7, R7, UR10 ;  /* 0x0000000a07077c20 */ /* 0x000fe20008410000 */
[----:B------:R-:W-:-:S02]  /*6640*/  I2FP.F32.S32 R30, R30 ;  /* 0x0000001e001e7245 */ /* 0x000fc40000201400 */
[----:B------:R-:W-:Y:S01]  /*6650*/  FSEL R24, R35, -INF , !P5 ;  /* 0xff80000023187808 */ /* 0x000fe20006800000 */
[----:B------:R-:W-:Y:S01]  /*6660*/  FMUL.FTZ R35, R26, UR10 ;  /* 0x0000000a1a237c20 */ /* 0x000fe20008410000 */
[----:B------:R5:W5:Y:S01]  /*6670*/  MUFU.TANH R33, R84 ;  /* 0x0000005400217308 */ /* 0x000b620000002400 */
[CC--:B--2---:R-:W-:Y:S01]  /*6680*/  FFMA.FTZ R31, R0.reuse, R30.reuse, R89 ;  /* 0x0000001e001f7223 */ /* 0x0c4fe20000010059 */
[----:B---3--:R-:W-:Y:S01]  /*6690*/  FFMA.FTZ R30, R0, R30, R87 ;  /* 0x0000001e001e7223 */ /* 0x008fe20000010057 */
[----:B------:R-:W-:-:S03]  /*66a0*/  VIADD R87, R28, 0x9 ;  /* 0x000000091c577836 */ /* 0x000fc60000000000 */
[----:B------:R-:W-:Y:S02]  /*66b0*/  FSEL R31, R31, -INF , !P1 ;  /* 0xff8000001f1f7808 */ /* 0x000fe40004800000 */
[CC--:B------:R-:W-:Y:S01]  /*66c0*/  ISETP.GE.AND P5, PT, R87.reuse, R100.reuse, PT ;  /* 0x000000645700720c */ /* 0x0c0fe20003fa6270 */
[----:B------:R-:W2:Y:S01]  /*66d0*/  MUFU.TANH R35, R35 ;  /* 0x0000002300237308 */ /* 0x000ea20000002400 */
[----:B------:R-:W-:Y:S01]  /*66e0*/  ISETP.GE.AND P1, PT, R87, R99, PT ;  /* 0x000000635700720c */ /* 0x000fe20003f26270 */
[----:B-1----:R-:W-:Y:S01]  /*66f0*/  FMUL.FTZ R86, R25, UR10 ;  /* 0x0000000a19567c20 */ /* 0x002fe20008410000 */
[----:B------:R-:W-:Y:S02]  /*6700*/  I2FP.F32.S32 R87, R87 ;  /* 0x0000005700577245 */ /* 0x000fe40000201400 */
[----:B------:R-:W-:Y:S01]  /*6710*/  FSEL R26, R30, -INF , !P0 ;  /* 0xff8000001e1a7808 */ /* 0x000fe20004000000 */
[----:B------:R-:W-:Y:S01]  /*6720*/  BAR.SYNC.DEFER_BLOCKING 0x0 ;  /* 0x0000000000007b1d */ /* 0x000fe20000010000 */
[----:B------:R-:W-:Y:S01]  /*6730*/  ISETP.GE.AND P0, PT, R148, R100, PT ;  /* 0x000000649400720c */ /* 0x000fe20003f06270 */
[CC--:B----4-:R-:W-:Y:S01]  /*6740*/  FFMA.FTZ R25, R0.reuse, R87.reuse, R85 ;  /* 0x0000005700197223 */ /* 0x0d0fe20000010055 */
[----:B-----5:R-:W-:Y:S01]  /*6750*/  FMUL.FTZ R84, R27, UR10 ;  /* 0x0000000a1b547c20 */ /* 0x020fe20008410000 */
[----:B------:R-:W-:-:S02]  /*6760*/  FFMA.FTZ R27, R0, R87, R33 ;  /* 0x00000057001b7223 */ /* 0x000fc40000010021 */
[----:B------:R-:W1:Y:S01]  /*6770*/  MUFU.TANH R85, R86 ;  /* 0x0000005600557308 */ /* 0x000e620000002400 */
[----:B------:R-:W-:Y:S02]  /*6780*/  FSEL R25, R25, -INF , !P5 ;  /* 0xff80000019197808 */ /* 0x000fe40006800000 */
[----:B------:R-:W-:Y:S02]  /*6790*/  ISETP.GE.AND P5, PT, R148, R99, PT ;  /* 0x000000639400720c */ /* 0x000fe40003fa6270 */
[----:B------:R-:W-:Y:S02]  /*67a0*/  I2FP.F32.S32 R148, R148 ;  /* 0x0000009400947245 */ /* 0x000fe40000201400 */
[----:B------:R-:W-:Y:S01]  /*67b0*/  FSEL R20, R27, -INF , !P1 ;  /* 0xff8000001b147808 */ /* 0x000fe20004800000 */
[----:B------:R-:W3:Y:S02]  /*67c0*/  MUFU.TANH R33, R84 ;  /* 0x0000005400217308 */ /* 0x000ee40000002400 */
[CC--:B------:R-:W-:Y:S01]  /*67d0*/  FFMA.FTZ R137, R0.reuse, R148.reuse, R137 ;  /* 0x0000009400897223 */ /* 0x0c0fe20000010089 */
[----:B--2---:R-:W-:Y:S01]  /*67e0*/  FFMA.FTZ R148, R0, R148, R35 ;  /* 0x0000009400947223 */ /* 0x004fe20000010023 */
[----:B------:R-:W-:-:S03]  /*67f0*/  VIADD R35, R28, 0x11 ;  /* 0x000000111c237836 */ /* 0x000fc60000000000 */
[----:B------:R-:W-:Y:S01]  /*6800*/  FSEL R137, R137, -INF , !P0 ;  /* 0xff80000089897808 */ /* 0x000fe20004000000 */
[----:B------:R-:W2:Y:S01]  /*6810*/  MUFU.TANH R27, R22 ;  /* 0x00000016001b7308 */ /* 0x000ea20000002400 */
[CC--:B------:R-:W-:Y:S02]  /*6820*/  ISETP.GE.AND P1, PT, R35.reuse, R100.reuse, PT ;  /* 0x000000642300720c */ /* 0x0c0fe40003f26270 */
[----:B------:R-:W-:Y:S02]  /*6830*/  ISETP.GE.AND P0, PT, R35, R99, PT ;  /* 0x000000632300720c */ /* 0x000fe40003f06270 */
[----:B------:R-:W-:Y:S02]  /*6840*/  I2FP.F32.S32 R35, R35 ;  /* 0x0000002300237245 */ /* 0x000fe40000201400 */
[----:B------:R-:W-:Y:S01]  /*6850*/  FSEL R148, R148, -INF , !P5 ;  /* 0xff80000094947808 */ /* 0x000fe20006800000 */
[----:B------:R4:W-:Y:S01]  /*6860*/  MUFU.TANH R15, R8 ;  /* 0x00000008000f7308 */ /* 0x0009e20000002400 */
[----:B------:R-:W-:Y:S01]  /*6870*/  ISETP.GE.AND P5, PT, R150, R100, PT ;  /* 0x000000649600720c */ /* 0x000fe20003fa6270 */
[CC--:B-1----:R-:W-:Y:S01]  /*6880*/  FFMA.FTZ R85, R0.reuse, R35.reuse, R85 ;  /* 0x0000002300557223 */ /* 0x0c2fe20000010055 */
[----:B---3--:R-:W-:Y:S01]  /*6890*/  FFMA.FTZ R136, R0, R35, R33 ;  /* 0x0000002300887223 */ /* 0x008fe20000010021 */
[----:B------:R-:W-:-:S03]  /*68a0*/  VIADD R33, R28, 0x19 ;  /* 0x000000191c217836 */ /* 0x000fc60000000000 */
[----:B------:R-:W-:Y:S01]  /*68b0*/  FSEL R145, R85, -INF , !P1 ;  /* 0xff80000055917808 */ /* 0x000fe20004800000 */
[----:B------:R-:W-:Y:S01]  /*68c0*/  MUFU.TANH R9, R9 ;  /* 0x0000000900097308 */ /* 0x000fe20000002400 */
[----:B------:R-:W-:Y:S02]  /*68d0*/  ISETP.GE.AND P1, PT, R150, R99, PT ;  /* 0x000000639600720c */ /* 0x000fe40003f26270 */
[----:B------:R-:W-:Y:S02]  /*68e0*/  I2FP.F32.S32 R150, R150 ;  /* 0x0000009600967245 */ /* 0x000fe40000201400 */
[----:B------:R-:W-:Y:S02]  /*68f0*/  FSEL R136, R136, -INF , !P0 ;  /* 0xff80000088887808 */ /* 0x000fe40004000000 */
[----:B------:R-:W-:Y:S01]  /*6900*/  ISETP.GE.AND P0, PT, R33, R100, PT ;  /* 0x000000642100720c */ /* 0x000fe20003f06270 */
[CC--:B------:R-:W-:Y:S01]  /*6910*/  FFMA.FTZ R147, R0.reuse, R150.reuse, R147 ;  /* 0x0000009600937223 */ /* 0x0c0fe20000010093 */
[----:B--2---:R-:W-:Y:S01]  /*6920*/  FFMA.FTZ R150, R0, R150, R27 ;  /* 0x0000009600967223 */ /* 0x004fe2000001001b */
[----:B----4-:R-:W-:Y:S01]  /*6930*/  VIADD R8, R28, 0x30 ;  /* 0x000000301c087836 */ /* 0x010fe20000000000 */
[----:B------:R1:W2:Y:S02]  /*6940*/  MUFU.TANH R27, R16 ;  /* 0x00000010001b7308 */ /* 0x0002a40000002400 */
[----:B------:R-:W-:-:S02]  /*6950*/  FSEL R147, R147, -INF , !P5 ;  /* 0xff80000093937808 */ /* 0x000fc40006800000 */
[----:B------:R-:W-:Y:S02]  /*6960*/  ISETP.GE.AND P5, PT, R33, R99, PT ;  /* 0x000000632100720c */ /* 0x000fe40003fa6270 */
[----:B------:R-:W-:Y:S02]  /*6970*/  I2FP.F32.S32 R33, R33 ;  /* 0x0000002100217245 */ /* 0x000fe40000201400 */
[----:B------:R-:W-:Y:S01]  /*6980*/  FSEL R150, R150, -INF , !P1 ;  /* 0xff80000096967808 */ /* 0x000fe20004800000 */
[----:B------:R-:W-:Y:S02]  /*6990*/  MUFU.TANH R11, R11 ;  /* 0x0000000b000b7308 */ /* 0x000fe40000002400 */
[CC--:B------:R-:W-:Y:S01]  /*69a0*/  FFMA.FTZ R149, R0.reuse, R33.reuse, R21 ;  /* 0x0000002100957223 */ /* 0x0c0fe20000010015 */
[----:B------:R-:W-:-:S04]  /*69b0*/  FFMA.FTZ R146, R0, R33, R23 ;  /* 0x0000002100927223 */ /* 0x000fc80000010017 */
[----:B------:R-:W-:Y:S01]  /*69c0*/  FSEL R149, R149, -INF , !P0 ;  /* 0xff80000095957808 */ /* 0x000fe20004000000 */
[----:B-1----:R-:W-:Y:S01]  /*69d0*/  VIADD R16, R28, 0x20 ;  /* 0x000000201c107836 */ /* 0x002fe20000000000 */
[----:B------:R-:W1:Y:S01]  /*69e0*/  MUFU.TANH R21, R18 ;  /* 0x0000001200157308 */ /* 0x000e620000002400 */
[----:B------:R-:W-:-:S03]  /*69f0*/  FSEL R146, R146, -INF , !P5 ;  /* 0xff80000092927808 */ /* 0x000fc60006800000 */
[C---:B------:R-:W-:Y:S02]  /*6a00*/  ISETP.GE.AND P1, PT, R16.reuse, R100, PT ;  /* 0x000000641000720c */ /* 0x040fe40003f26270 */
[----:B------:R-:W-:Y:S02]  /*6a10*/  ISETP.GE.AND P0, PT, R16, R99, PT ;  /* 0x000000631000720c */ /* 0x000fe40003f06270 */
[----:B------:R-:W-:Y:S01]  /*6a20*/  I2FP.F32.S32 R16, R16 ;  /* 0x0000001000107245 */ /* 0x000fe20000201400 */
[----:B------:R-:W3:Y:S04]  /*6a30*/  MUFU.TANH R23, R17 ;  /* 0x0000001100177308 */ /* 0x000ee80000002400 */
[----:B--2---:R-:W-:Y:S01]  /*6a40*/  FFMA.FTZ R102, R0, R16, R27 ;  /* 0x0000001000667223 */ /* 0x004fe2000001001b */
[----:B------:R-:W-:-:S02]  /*6a50*/  VIADD R27, R28, 0x21 ;  /* 0x000000211c1b7836 */ /* 0x000fc40000000000 */
[----:B------:R-:W-:Y:S01]  /*6a60*/  FFMA.FTZ R103, R0, R16, R103 ;  /* 0x0000001000677223 */ /* 0x000fe20000010067 */
[----:B------:R-:W2:Y:S01]  /*6a70*/  MUFU.TANH R17, R14 ;  /* 0x0000000e00117308 */ /* 0x000ea20000002400 */
[----:B------:R-:W-:Y:S02]  /*6a80*/  FSEL R102, R102, -INF , !P1 ;  /* 0xff80000066667808 */ /* 0x000fe40004800000 */
[C---:B------:R-:W-:Y:S02]  /*6a90*/  ISETP.GE.AND P5, PT, R27.reuse, R100, PT ;  /* 0x000000641b00720c */ /* 0x040fe40003fa6270 */
[----:B------:R-:W-:Y:S02]  /*6aa0*/  ISETP.GE.AND P1, PT, R27, R99, PT ;  /* 0x000000631b00720c */ /* 0x000fe40003f26270 */
[----:B------:R-:W-:Y:S01]  /*6ab0*/  I2FP.F32.S32 R27, R27 ;  /* 0x0000001b001b7245 */ /* 0x000fe20000201400 */
[----:B------:R-:W-:Y:S01]  /*6ac0*/  MUFU.TANH R7, R7 ;  /* 0x0000000700077308 */ /* 0x000fe20000002400 */
[----:B------:R-:W-:-:S02]  /*6ad0*/  FSEL R103, R103, -INF , !P0 ;  /* 0xff80000067677808 */ /* 0x000fc40004000000 */
[----:B------:R-:W-:Y:S01]  /*6ae0*/  ISETP.GE.AND P0, PT, R130, R100, PT ;  /* 0x000000648200720c */ /* 0x000fe20003f06270 */
[CC--:B-1----:R-:W-:Y:S01]  /*6af0*/  FFMA.FTZ R104, R0.reuse, R27.reuse, R21 ;  /* 0x0000001b00687223 */ /* 0x0c2fe20000010015 */
[----:B---3--:R-:W-:-:S03]  /*6b00*/  FFMA.FTZ R106, R0, R27, R23 ;  /* 0x0000001b006a7223 */ /* 0x008fc60000010017 */
[----:B------:R-:W1:Y:S01]  /*6b10*/  MUFU.TANH R21, R12 ;  /* 0x0000000c00157308 */ /* 0x000e620000002400 */
[----:B------:R-:W-:Y:S02]  /*6b20*/  FSEL R104, R104, -INF , !P5 ;  /* 0xff80000068687808 */ /* 0x000fe40006800000 */
[----:B------:R-:W-:Y:S02]  /*6b30*/  ISETP.GE.AND P5, PT, R130, R99, PT ;  /* 0x000000638200720c */ /* 0x000fe40003fa6270 */
[----:B------:R-:W-:Y:S02]  /*6b40*/  I2FP.F32.S32 R130, R130 ;  /* 0x0000008200827245 */ /* 0x000fe40000201400 */
[----:B------:R-:W-:-:S03]  /*6b50*/  FSEL R106, R106, -INF , !P1 ;  /* 0xff8000006a6a7808 */ /* 0x000fc60004800000 */
[CC--:B------:R-:W-:Y:S01]  /*6b60*/  FFMA.FTZ R128, R0.reuse, R130.reuse, R19 ;  /* 0x0000008200807223 */ /* 0x0c0fe20000010013 */
[----:B--2---:R-:W-:Y:S01]  /*6b70*/  FFMA.FTZ R130, R0, R130, R17 ;  /* 0x0000008200827223 */ /* 0x004fe20000010011 */
[----:B------:R-:W-:Y:S01]  /*6b80*/  VIADD R17, R28, 0x29 ;  /* 0x000000291c117836 */ /* 0x000fe20000000000 */
[----:B------:R-:W2:Y:S02]  /*6b90*/  MUFU.TANH R19, R10 ;  /* 0x0000000a00137308 */ /* 0x000ea40000002400 */
[----:B------:R-:W-:Y:S02]  /*6ba0*/  FSEL R128, R128, -INF , !P0 ;  /* 0xff80000080807808 */ /* 0x000fe40004000000 */
[C---:B------:R-:W-:Y:S02]  /*6bb0*/  ISETP.GE.AND P1, PT, R17.reuse, R100, PT ;  /* 0x000000641100720c */ /* 0x040fe40003f26270 */
[----:B------:R-:W-:Y:S02]  /*6bc0*/  ISETP.GE.AND P0, PT, R17, R99, PT ;  /* 0x000000631100720c */ /* 0x000fe40003f06270 */
[----:B------:R-:W-:-:S02]  /*6bd0*/  I2FP.F32.S32 R17, R17 ;  /* 0x0000001100117245 */ /* 0x000fc40000201400 */
[----:B------:R-:W-:Y:S02]  /*6be0*/  FSEL R130, R130, -INF , !P5 ;  /* 0xff80000082827808 */ /* 0x000fe40006800000 */
[----:B------:R-:W-:Y:S01]  /*6bf0*/  ISETP.GE.AND P5, PT, R8, R100, PT ;  /* 0x000000640800720c */ /* 0x000fe20003fa6270 */
[CC--:B-1----:R-:W-:Y:S01]  /*6c00*/  FFMA.FTZ R21, R0.reuse, R17.reuse, R21 ;  /* 0x0000001100157223 */ /* 0x0c2fe20000010015 */
[----:B------:R-:W-:Y:S01]  /*6c10*/  FFMA.FTZ R13, R0, R17, R13 ;  /* 0x00000011000d7223 */ /* 0x000fe2000001000d */
[----:B------:R-:W-:Y:S01]  /*6c20*/  FMUL.FTZ R17, R4, UR10 ;  /* 0x0000000a04117c20 */ /* 0x000fe20008410000 */
[----:B------:R-:W-:Y:S02]  /*6c30*/  VIADD R4, R28, 0x31 ;  /* 0x000000311c047836 */ /* 0x000fe40000000000 */
[----:B------:R-:W-:Y:S02]  /*6c40*/  FSEL R131, R21, -INF , !P1 ;  /* 0xff80000015837808 */ /* 0x000fe40004800000 */
[----:B------:R-:W-:Y:S01]  /*6c50*/  ISETP.GE.AND P1, PT, R8, R99, PT ;  /* 0x000000630800720c */ /* 0x000fe20003f26270 */
[----:B------:R-:W1:Y:S01]  /*6c60*/  MUFU.TANH R17, R17 ;  /* 0x0000001100117308 */ /* 0x000e620000002400 */
[----:B------:R-:W-:-:S02]  /*6c70*/  I2FP.F32.S32 R8, R8 ;  /* 0x0000000800087245 */ /* 0x000fc40000201400 */
[----:B------:R-:W-:Y:S01]  /*6c80*/  FSEL R90, R13, -INF , !P0 ;  /* 0xff8000000d5a7808 */ /* 0x000fe20004000000 */
[----:B------:R-:W-:Y:S01]  /*6c90*/  FMUL.FTZ R13, R6, UR10 ;  /* 0x0000000a060d7c20 */ /* 0x000fe20008410000 */
[----:B------:R-:W-:Y:S01]  /*6ca0*/  ISETP.GE.AND P0, PT, R4, R100, PT ;  /* 0x000000640400720c */ /* 0x000fe20003f06270 */
[CC--:B------:R-:W-:Y:S01]  /*6cb0*/  FFMA.FTZ R15, R0.reuse, R8.reuse, R15 ;  /* 0x00000008000f7223 */ /* 0x0c0fe2000001000f */
[----:B--2---:R-:W-:Y:S01]  /*6cc0*/  FFMA.FTZ R19, R0, R8, R19 ;  /* 0x0000000800137223 */ /* 0x004fe20000010013 */
[----:B------:R-:W-:Y:S02]  /*6cd0*/  VIADD R6, R28, 0x38 ;  /* 0x000000381c067836 */ /* 0x000fe40000000000 */
[----:B------:R-:W-:Y:S01]  /*6ce0*/  FMUL.FTZ R8, R5, UR10 ;  /* 0x0000000a05087c20 */ /* 0x000fe20008410000 */
[----:B------:R-:W2:Y:S01]  /*6cf0*/  MUFU.TANH R13, R13 ;  /* 0x0000000d000d7308 */ /* 0x000ea20000002400 */
[----:B------:R-:W-:Y:S02]  /*6d00*/  FSEL R91, R15, -INF , !P5 ;  /* 0xff8000000f5b7808 */ /* 0x000fe40006800000 */
[----:B------:R-:W-:-:S02]  /*6d10*/  ISETP.GE.AND P5, PT, R4, R99, PT ;  /* 0x000000630400720c */ /* 0x000fc40003fa6270 */
[----:B------:R-:W-:Y:S02]  /*6d20*/  I2FP.F32.S32 R4, R4 ;  /* 0x0000000400047245 */ /* 0x000fe40000201400 */
[----:B------:R-:W-:Y:S02]  /*6d30*/  FSEL R95, R19, -INF , !P1 ;  /* 0xff800000135f7808 */ /* 0x000fe40004800000 */
[----:B------:R-:W-:Y:S01]  /*6d40*/  ISETP.GE.AND P1, PT, R6, R100, PT ;  /* 0x000000640600720c */ /* 0x000fe20003f26270 */
[CC--:B------:R-:W-:Y:S01]  /*6d50*/  FFMA.FTZ R9, R0.reuse, R4.reuse, R9 ;  /* 0x0000000400097223 */ /* 0x0c0fe20000010009 */
[----:B------:R-:W-:Y:S01]  /*6d60*/  FFMA.FTZ R11, R0, R4, R11 ;  /* 0x00000004000b7223 */ /* 0x000fe2000001000b */
[----:B------:R-:W-:-:S03]  /*6d70*/  VIADD R4, R28, 0x39 ;  /* 0x000000391c047836 */ /* 0x000fc60000000000 */
[----:B------:R-:W-:Y:S01]  /*6d80*/  FSEL R101, R9, -INF , !P0 ;  /* 0xff80000009657808 */ /* 0x000fe20004000000 */
[----:B------:R-:W-:Y:S01]  /*6d90*/  FMUL.FTZ R9, R32, UR10 ;  /* 0x0000000a20097c20 */ /* 0x000fe20008410000 */
[----:B------:R-:W-:Y:S02]  /*6da0*/  ISETP.GE.AND P0, PT, R6, R99, PT ;  /* 0x000000630600720c */ /* 0x000fe40003f06270 */
[----:B------:R-:W-:Y:S02]  /*6db0*/  I2FP.F32.S32 R6, R6 ;  /* 0x0000000600067245 */ /* 0x000fe40000201400 */
[----:B------:R-:W-:Y:S01]  /*6dc0*/  FSEL R105, R11, -INF , !P5 ;  /* 0xff8000000b697808 */ /* 0x000fe20006800000 */
[----:B------:R-:W3:Y:S01]  /*6dd0*/  MUFU.TANH R9, R9 ;  /* 0x0000000900097308 */ /* 0x000ee20000002400 */
[----:B------:R-:W-:Y:S01]  /*6de0*/  ISETP.GE.AND P5, PT, R28, R100, PT ;  /* 0x000000641c00720c */ /* 0x000fe20003fa6270 */
[CC--:B-1----:R-:W-:Y:S01]  /*6df0*/  FFMA.FTZ R17, R0.reuse, R6.reuse, R17 ;  /* 0x0000000600117223 */ /* 0x0c2fe20000010011 */
[----:B--2---:R-:W-:Y:S01]  /*6e00*/  FFMA.FTZ R6, R0, R6, R13 ;  /* 0x0000000600067223 */ /* 0x004fe2000001000d */
[----:B------:R-:W-:-:S03]  /*6e10*/  FMUL.FTZ R13, R34, UR10 ;  /* 0x0000000a220d7c20 */ /* 0x000fc60008410000 */
[----:B------:R-:W-:Y:S01]  /*6e20*/  FSEL R107, R17, -INF , !P1 ;  /* 0xff800000116b7808 */ /* 0x000fe20004800000 */
[----:B------:R-:W1:Y:S01]  /*6e30*/  MUFU.TANH R11, R8 ;  /* 0x00000008000b7308 */ /* 0x000e620000002400 */
[----:B------:R-:W-:Y:S02]  /*6e40*/  ISETP.GE.AND P1, PT, R4, R100, PT ;  /* 0x000000640400720c */ /* 0x000fe40003f26270 */
[----:B------:R-:W-:Y:S02]  /*6e50*/  FSEL R100, R6, -INF , !P0 ;  /* 0xff80000006647808 */ /* 0x000fe40004000000 */
[----:B------:R-:W-:Y:S02]  /*6e60*/  I2FP.F32.S32 R6, R28 ;  /* 0x0000001c00067245 */ /* 0x000fe40000201400 */
[----:B------:R-:W-:Y:S01]  /*6e70*/  ISETP.GE.AND P0, PT, R28, R99, PT ;  /* 0x000000631c00720c */ /* 0x000fe20003f06270 */
[----:B------:R-:W2:Y:S02]  /*6e80*/  MUFU.TANH R13, R13 ;  /* 0x0000000d000d7308 */ /* 0x000ea40000002400 */
[----:B---3--:R-:W-:-:S05]  /*6e90*/  FFMA.FTZ R5, R0, R6, R9 ;  /* 0x0000000600057223 */ /* 0x008fca0000010009 */
[----:B------:R-:W-:Y:S02]  /*6ea0*/  FSEL R5, R5, -INF , !P5 ;  /* 0xff80000005057808 */ /* 0x000fe40006800000 */
[----:B------:R-:W-:Y:S02]  /*6eb0*/  ISETP.GE.AND P5, PT, R4, R99, PT ;  /* 0x000000630400720c */ /* 0x000fe40003fa6270 */
[----:B------:R-:W-:-:S05]  /*6ec0*/  I2FP.F32.S32 R4, R4 ;  /* 0x0000000400047245 */ /* 0x000fca0000201400 */
[C---:B-1----:R-:W-:Y:S01]  /*6ed0*/  FFMA.FTZ R11, R0.reuse, R4, R11 ;  /* 0x00000004000b7223 */ /* 0x042fe2000001000b */
[C---:B--2---:R-:W-:Y:S01]  /*6ee0*/  FFMA.FTZ R13, R0.reuse, R6, R13 ;  /* 0x00000006000d7223 */ /* 0x044fe2000001000d */
[----:B------:R-:W-:-:S03]  /*6ef0*/  FFMA.FTZ R132, R0, R4, R7 ;  /* 0x0000000400847223 */ /* 0x000fc60000010007 */
[----:B------:R-:W-:Y:S02]  /*6f00*/  FSEL R99, R11, -INF , !P1 ;  /* 0xff8000000b637808 */ /* 0x000fe40004800000 */
[----:B------:R-:W-:Y:S02]  /*6f10*/  ISETP.GE.AND P1, PT, R96, 0x3, PT ;  /* 0x000000036000780c */ /* 0x000fe40003f26270 */
[----:B------:R-:W-:Y:S02]  /*6f20*/  FSEL R4, R13, -INF , !P0 ;  /* 0xff8000000d047808 */ /* 0x000fe40004000000 */
[C---:B------:R-:W-:Y:S02]  /*6f30*/  LEA R134, P0, R97.reuse, UR8, 0x1 ;  /* 0x0000000861867c11 */ /* 0x040fe4000f8008ff */
[----:B------:R-:W-:Y:S02]  /*6f40*/  FSEL R132, R132, -INF , !P5 ;  /* 0xff80000084847808 */ /* 0x000fe40006800000 */
[----:B------:R-:W-:-:S05]  /*6f50*/  LEA.HI.X R133, R97, UR9, R98, 0x1, P0 ;  /* 0x0000000961857c11 */ /* 0x000fca00080f0c62 */
[----:B------:R-:W-:Y:S05]  /*6f60*/  @!P1 BRA `(.L_x_5287) ;  /* 0x0000000400f49947 */ /* 0x000fea0003800000 */
        /* <DEDUP_REMOVED lines=13> */
[----:B------:R-:W-:-:S05]  /*7040*/  IABS R6, R10 ;  /* 0x0000000a00067213 */ /* 0x000fca0000000000 */
[----:B------:R-:W-:-:S05]  /*7050*/  IMAD.HI.U32 R12, R7, R6, RZ ;  /* 0x00000006070c7227 */ /* 0x000fca00078e00ff */
[----:B------:R-:W-:-:S05]  /*7060*/  IADD3 R11, -R12, RZ, RZ ;  /* 0x000000ff0c0b7210 */ /* 0x000fca0007ffe1ff */
[----:B------:R-:W-:Y:S01]  /*7070*/  IMAD R11, R8, R11, R6 ;  /* 0x0000000b080b7224 */ /* 0x000fe200078e0206 */
[C---:B------:R-:W-:Y:S01]  /*7080*/  LOP3.LUT R6, R10.reuse, R9, RZ, 0x3c, !PT ;  /* 0x000000090a067212 */ /* 0x040fe200078e3cff */
[----:B------:R-:W-:-:S03]  /*7090*/  VIADD R10, R10, 0xffffffc0 ;  /* 0xffffffc00a0a7836 */ /* 0x000fc60000000000 */
[----:B------:R-:W-:Y:S02]  /*70a0*/  ISETP.GT.U32.AND P1, PT, R8, R11, PT ;  /* 0x0000000b0800720c */ /* 0x000fe40003f24070 */
[----:B------:R-:W-:Y:S02]  /*70b0*/  ISETP.GE.AND P5, PT, R6, RZ, PT ;  /* 0x000000ff0600720c */ /* 0x000fe40003fa6270 */
[----:B------:R-:W-:Y:S02]  /*70c0*/  IABS R6, R10 ;  /* 0x0000000a00067213 */ /* 0x000fe40000000000 */
[----:B------:R-:W-:-:S03]  /*70d0*/  LOP3.LUT R10, R10, R9, RZ, 0x3c, !PT ;  /* 0x000000090a0a7212 */ /* 0x000fc600078e3cff */
[----:B------:R-:W-:-:S04]  /*70e0*/  IMAD.HI.U32 R7, R7, R6, RZ ;  /* 0x0000000607077227 */ /* 0x000fc800078e00ff */
[-C--:B------:R-:W-:Y:S02]  /*70f0*/  @!P1 IADD3 R11, R11, -R8.reuse, RZ ;  /* 0x800000080b0b9210 */ /* 0x080fe40007ffe0ff */
[----:B------:R-:W-:Y:S02]  /*7100*/  @!P1 IADD3 R12, R12, 0x1, RZ ;  /* 0x000000010c0c9810 */ /* 0x000fe40007ffe0ff */
[----:B------:R-:W-:Y:S01]  /*7110*/  ISETP.GE.U32.AND P0, PT, R11, R8, PT ;  /* 0x000000080b00720c */ /* 0x000fe20003f06070 */
[----:B------:R-:W-:-:S04]  /*7120*/  IMAD.MOV R11, RZ, RZ, -R7 ;  /* 0x000000ffff0b7224 */ /* 0x000fc800078e0a07 */
[----:B------:R-:W-:-:S05]  /*7130*/  IMAD R11, R8, R11, R6 ;  /* 0x0000000b080b7224 */ /* 0x000fca00078e0206 */
[----:B------:R-:W-:-:S03]  /*7140*/  ISETP.GT.U32.AND P1, PT, R8, R11, PT ;  /* 0x0000000b0800720c */ /* 0x000fc60003f24070 */
[----:B------:R-:W-:-:S04]  /*7150*/  @P0 IADD3 R12, R12, 0x1, RZ ;  /* 0x000000010c0c0810 */ /* 0x000fc80007ffe0ff */
[----:B------:R-:W-:-:S06]  /*7160*/  @!P5 IADD3 R12, -R12, RZ, RZ ;  /* 0x000000ff0c0cd210 */ /* 0x000fcc0007ffe1ff */
[----:B------:R-:W-:Y:S02]  /*7170*/  @!P1 IMAD.IADD R11, R11, 0x1, -R8 ;  /* 0x000000010b0b9824 */ /* 0x000fe400078e0a08 */
[----:B------:R-:W-:Y:S01]  /*7180*/  @!P1 VIADD R7, R7, 0x1 ;  /* 0x0000000107079836 */ /* 0x000fe20000000000 */
[----:B------:R-:W-:Y:S02]  /*7190*/  ISETP.GE.AND P1, PT, R10, RZ, PT ;  /* 0x000000ff0a00720c */ /* 0x000fe40003f26270 */
[----:B------:R-:W-:Y:S02]  /*71a0*/  ISETP.GE.U32.AND P0, PT, R11, R8, PT ;  /* 0x000000080b00720c */ /* 0x000fe40003f06070 */
[----:B------:R-:W-:-:S11]  /*71b0*/  LOP3.LUT R8, RZ, R9, RZ, 0x33, !PT ;  /* 0x00000009ff087212 */ /* 0x000fd600078e33ff */
[----:B------:R-:W-:Y:S02]  /*71c0*/  @P0 IADD3 R7, R7, 0x1, RZ ;  /* 0x0000000107070810 */ /* 0x000fe40007ffe0ff */
[----:B------:R-:W-:-:S03]  /*71d0*/  ISETP.NE.AND P0, PT, R9, RZ, PT ;  /* 0x000000ff0900720c */ /* 0x000fc60003f05270 */
[----:B------:R-:W-:Y:S01]  /*71e0*/  IMAD.MOV.U32 R11, RZ, RZ, R7 ;  /* 0x000000ffff0b7224 */ /* 0x000fe200078e0007 */
[----:B------:R-:W-:-:S03]  /*71f0*/  SEL R7, R8, R12, !P0 ;  /* 0x0000000c08077207 */ /* 0x000fc60004000000 */
[----:B------:R-:W-:Y:S02]  /*7200*/  @!P1 IMAD.MOV R11, RZ, RZ, -R11 ;  /* 0x000000ffff0b9224 */ /* 0x000fe400078e0a0b */
[----:B------:R-:W-:-:S03]  /*7210*/  IMAD.WIDE R14, R7, 0x4, R126 ;  /* 0x00000004070e7825 */ /* 0x000fc600078e027e */
[----:B------:R-:W-:Y:S02]  /*7220*/  SEL R8, R8, R11, !P0 ;  /* 0x0000000b08087207 */ /* 0x000fe40004000000 */
[----:B------:R-:W2:Y:S03]  /*7230*/  LDG.E R11, desc[UR12][R14.64] ;  /* 0x0000000c0e0b7981 */ /* 0x000ea6000c1e1900 */
[----:B------:R-:W-:-:S05]  /*7240*/  IMAD.WIDE R12, R8, 0x4, R126 ;  /* 0x00000004080c7825 */ /* 0x000fca00078e027e */
        /* <DEDUP_REMOVED lines=9> */
[----:B------:R-:W-:Y:S01]  /*72e0*/  IADD3 R9, R11, R8, RZ ;  /* 0x000000080b097210 */ /* 0x000fe20007ffe0ff */
[----:B------:R-:W-:Y:S02]  /*72f0*/  IMAD.MOV.U32 R8, RZ, RZ, R10 ;  /* 0x000000ffff087224 */ /* 0x000fe400078e000a */
[----:B------:R-:W-:Y:S02]  /*7300*/  IMAD R7, R7, UR4, RZ ;  /* 0x0000000407077c24 */ /* 0x000fe4000f8e02ff */
[----:B------:R-:W-:-:S04]  /*7310*/  IMAD.WIDE.U32 R8, R6, UR4, R8 ;  /* 0x0000000406087c25 */ /* 0x000fc8000f8e0008 */
[----:B------:R-:W-:Y:S02]  /*7320*/  IMAD R7, R6, UR5, R7 ;  /* 0x0000000506077c24 */ /* 0x000fe4000f8e0207 */
[----:B------:R-:W-:-:S03]  /*7330*/  IMAD.MOV.U32 R6, RZ, RZ, R8 ;  /* 0x000000ffff067224 */ /* 0x000fc600078e0008 */
[----:B------:R-:W-:Y:S01]  /*7340*/  IADD3 R7, R9, R7, RZ ;  /* 0x0000000709077210 */ /* 0x000fe20007ffe0ff */
[----:B------:R-:W-:Y:S06]  /*7350*/  BRA `(.L_x_5289) ;  /* 0x0000000000087947 */ /* 0x000fec0003800000 */
.L_x_5288:
[----:B------:R-:W-:-:S04]  /*7360*/  LEA R6, -R92, RZ, 0x6 ;  /* 0x000000ff5c067211 */ /* 0x000fc800078e31ff */
[----:B------:R-:W-:-:S07]  /*7370*/  SHF.R.S32.HI R7, RZ, 0x1f, R6 ;  /* 0x0000001fff077819 */ /* 0x000fce0000011406 */
.L_x_5289:
[C---:B------:R-:W-:Y:S01]  /*7380*/  LEA R134, P0, R6.reuse, R134, 0x1 ;  /* 0x0000008606867211 */ /* 0x040fe200078008ff */
[----:B------:R1:W-:Y:S01]  /*7390*/  @P4 STS [R121+0x3000], RZ ;  /* 0x003000ff79004388 */ /* 0x0003e20000000800 */
[----:B------:R-:W-:Y:S02]  /*73a0*/  BSSY B0, `(.L_x_5290) ;  /* 0x0000038000007945 */ /* 0x000fe40003800000 */
[----:B------:R-:W-:Y:S01]  /*73b0*/  LEA.HI.X R133, R6, R133, R7, 0x1, P0 ;  /* 0x0000008506857211 */ /* 0x000fe200000f0c07 */
[----:B------:R-:W-:Y:S01]  /*73c0*/  @!P4 IMAD.MOV.U32 R14, RZ, RZ, R134 ;  /* 0x000000ffff0ec224 */ /* 0x000fe200078e0086 */
[-C--:B------:R-:W-:Y:S01]  /*73d0*/  @!P3 IADD3 R9, P0, R97, R6.reuse, RZ ;  /* 0x000000066109b210 */ /* 0x080fe20007f1e0ff */
        /* <DEDUP_REMOVED lines=52> */
.L_x_5291:
[----:B------:R-:W-:Y:S05]  /*7720*/  BSYNC B0 ;  /* 0x0000000000007941 */ /* 0x000fea0003800000 */
.L_x_5290:
[----:B------:R-:W0:Y:S02]  /*7730*/  LDGDEPBAR ;  /* 0x00000000000079af */ /* 0x000e240000000000 */
.L_x_5287:
[----:B------:R-:W-:Y:S01]  /*7740*/  FMNMX.FTZ R6, R3, R5, !PT ;  /* 0x0000000503067209 */ /* 0x000fe20007810000 */
[----:B------:R-:W-:Y:S01]  /*7750*/  LDSM.16.MT88.4 R32, [R108+0x7000] ;  /* 0x007000006c20783b */ /* 0x000fe20000004200 */
[----:B------:R-:W-:Y:S02]  /*7760*/  FMNMX.FTZ R7, R2, R4, !PT ;  /* 0x0000000402077209 */ /* 0x000fe40007810000 */
[----:B------:R-:W-:Y:S01]  /*7770*/  FMNMX.FTZ R6, R29, R6, !PT ;  /* 0x000000061d067209 */ /* 0x000fe20007810000 */
[----:B-1----:R-:W-:Y:S01]  /*7780*/  LDSM.16.MT88.4 R16, [R108+0x6000] ;  /* 0x006000006c10783b */ /* 0x002fe20000004200 */
        /* <DEDUP_REMOVED lines=35> */
[----:B------:R-:W-:Y:S01]  /*79c0*/  LDSM.16.MT88.4 R8, [R110+0x6000] ;  /* 0x006000006e08783b */ /* 0x000fe20000004200 */
[----:B-1----:R-:W-:Y:S02]  /*79d0*/  FMNMX.FTZ R85, R6, R85, !PT ;  /* 0x0000005506557209 */ /* 0x002fe40007810000 */
[----:B--2---:R-:W-:-:S03]  /*79e0*/  FMNMX.FTZ R84, R7, R84, !PT ;  /* 0x0000005407547209 */ /* 0x004fc60007810000 */
[C---:B------:R-:W-:Y:S01]  /*79f0*/  FMUL.FTZ R142, R85.reuse, UR11 ;  /* 0x0000000b558e7c20 */ /* 0x040fe20008410000 */
[----:B------:R-:W-:Y:S02]  /*7a00*/  FSETP.NEU.FTZ.AND P1, PT, R85, -INF , PT ;  /* 0xff8000005500780b */ /* 0x000fe40003f3d000 */
[C---:B------:R-:W-:Y:S01]  /*7a10*/  FSETP.NEU.FTZ.AND P0, PT, R84.reuse, -INF , PT ;  /* 0xff8000005400780b */ /* 0x040fe20003f1d000 */
[----:B------:R-:W-:Y:S01]  /*7a20*/  FMUL.FTZ R143, R84, UR11 ;  /* 0x0000000b548f7c20 */ /* 0x000fe20008410000 */
[----:B------:R-:W-:-:S04]  /*7a30*/  FSEL R142, R142, RZ, P1 ;  /* 0x000000ff8e8e7208 */ /* 0x000fc80000800000 */
[----:B------:R-:W-:Y:S01]  /*7a40*/  FSEL R143, R143, RZ, P0 ;  /* 0x000000ff8f8f7208 */ /* 0x000fe20000000000 */
[--C-:B------:R-:W-:Y:S01]  /*7a50*/  FFMA.FTZ R152, R5, UR11, -R142.reuse ;  /* 0x0000000b05987c23 */ /* 0x100fe2000801088e */
[----:B------:R-:W-:Y:S01]  /*7a60*/  FSEL R5, R84, RZ, P0 ;  /* 0x000000ff54057208 */ /* 0x000fe20000000000 */
[--C-:B------:R-:W-:Y:S01]  /*7a70*/  FFMA.FTZ R89, R29, UR11, -R142.reuse ;  /* 0x0000000b1d597c23 */ /* 0x100fe2000801088e */
[--C-:B------:R-:W-:Y:S01]  /*7a80*/  FFMA.FTZ R88, R31, UR11, -R142.reuse ;  /* 0x0000000b1f587c23 */ /* 0x100fe2000801088e */
[----:B------:R-:W-:Y:S01]  /*7a90*/  FFMA.FTZ R140, R4, UR11, -R143 ;  /* 0x0000000b048c7c23 */ /* 0x000fe2000801088f */
[----:B------:R-:W-:Y:S01]  /*7aa0*/  FSEL R4, R85, RZ, P1 ;  /* 0x000000ff55047208 */ /* 0x000fe20000800000 */
[----:B------:R-:W-:Y:S01]  /*7ab0*/  FADD.FTZ R5, R2, -R5 ;  /* 0x8000000502057221 */ /* 0x000fe20000010000 */
[----:B------:R-:W-:Y:S01]  /*7ac0*/  FFMA.FTZ R87, R25, UR11, -R142 ;  /* 0x0000000b19577c23 */ /* 0x000fe2000801088e */
[--C-:B------:R-:W-:Y:S01]  /*7ad0*/  FFMA.FTZ R86, R24, UR11, -R143.reuse ;  /* 0x0000000b18567c23 */ /* 0x100fe2000801088f */
[--C-:B------:R-:W-:Y:S01]  /*7ae0*/  FFMA.FTZ R2, R20, UR11, -R143.reuse ;  /* 0x0000000b14027c23 */ /* 0x100fe2000801088f */
        /* <DEDUP_REMOVED lines=10> */
[----:B------:R-:W-:Y:S01]  /*7b90*/  LDSM.16.MT88.4 R24, [R110+0x7000] ;  /* 0x007000006e18783b */ /* 0x000fe20000004200 */
[----:B------:R-:W1:Y:S01]  /*7ba0*/  MUFU.EX2 R151, R151 ;  /* 0x0000009700977308 */ /* 0x000e620000000800 */
[--C-:B------:R-:W-:Y:S01]  /*7bb0*/  FFMA.FTZ R104, R104, UR11, -R142.reuse ;  /* 0x0000000b68687c23 */ /* 0x100fe2000801088e */
[--C-:B------:R-:W-:Y:S01]  /*7bc0*/  FFMA.FTZ R131, R131, UR11, -R142.reuse ;  /* 0x0000000b83837c23 */ /* 0x100fe2000801088e */
[--C-:B------:R-:W-:Y:S01]  /*7bd0*/  FFMA.FTZ R90, R90, UR11, -R143.reuse ;  /* 0x0000000b5a5a7c23 */ /* 0x100fe2000801088f */
[--C-:B------:R-:W-:Y:S01]  /*7be0*/  FFMA.FTZ R91, R91, UR11, -R142.reuse ;  /* 0x0000000b5b5b7c23 */ /* 0x100fe2000801088e */
[----:B------:R-:W-:Y:S01]  /*7bf0*/  FFMA.FTZ R107, R107, UR11, -R142 ;  /* 0x0000000b6b6b7c23 */ /* 0x000fe2000801088e */
[----:B------:R-:W-:-:S02]  /*7c00*/  FFMA.FTZ R132, R132, UR11, -R143 ;  /* 0x0000000b84847c23 */ /* 0x000fc4000801088f */
[----:B------:R-:W2:Y:S08]  /*7c10*/  MUFU.EX2 R144, R144 ;  /* 0x0000009000907308 */ /* 0x000eb00000000800 */
[----:B------:R-:W3:Y:S01]  /*7c20*/  MUFU.EX2 R89, R89 ;  /* 0x0000005900597308 */ /* 0x000ee20000000800 */
        /* <DEDUP_REMOVED lines=11> */
[----:B------:R-:W1:Y:S01]  /*7ce0*/  LDSM.16.MT88.4 R52, [R110+0x8000] ;  /* 0x008000006e34783b */ /* 0x000e620000004200 */
[-C--:B------:R-:W-:Y:S01]  /*7cf0*/  FMUL.FTZ R7, R67, R144.reuse ;  /* 0x0000009043077220 */ /* 0x080fe20000410000 */
[-C--:B------:R-:W-:Y:S01]  /*7d00*/  FMUL.FTZ R38, R38, R144.reuse ;  /* 0x0000009026267220 */ /* 0x080fe20000410000 */
[----:B------:R-:W-:Y:S01]  /*7d10*/  FMUL.FTZ R39, R39, R144 ;  /* 0x0000009027277220 */ /* 0x000fe20000410000 */
        /* <DEDUP_REMOVED lines=11> */
[----:B------:R-:W-:Y:S01]  /*7dd0*/  LDSM.16.MT88.4 R56, [R110+0x6400] ;  /* 0x006400006e38783b */ /* 0x000fe20000004200 */
[-C--:B------:R-:W-:Y:S01]  /*7de0*/  FMUL.FTZ R69, R69, R151.reuse ;  /* 0x0000009745457220 */ /* 0x080fe20000410000 */
[-C--:B------:R-:W-:Y:S01]  /*7df0*/  FMUL.FTZ R70, R70, R144.reuse ;  /* 0x0000009046467220 */ /* 0x080fe20000410000 */
[----:B------:R-:W-:Y:S01]  /*7e00*/  FMUL.FTZ R71, R71, R144 ;  /* 0x0000009047477220 */ /* 0x000fe20000410000 */
        /* <DEDUP_REMOVED lines=14> */
[----:B------:R-:W-:Y:S01]  /*7ef0*/  FMUL.FTZ R51, R51, R144 ;  /* 0x0000009033337220 */ /* 0x000fe20000410000 */
[-C--:B------:R-:W-:Y:S01]  /*7f00*/  FMUL.FTZ R12, R60, R151.reuse ;  /* 0x000000973c0c7220 */ /* 0x080fe20000410000 */
[-C--:B------:R-:W-:Y:S01]  /*7f10*/  FMUL.FTZ R13, R61, R151.reuse ;  /* 0x000000973d0d7220 */ /* 0x080fe20000410000 */
        /* <DEDUP_REMOVED lines=10> */
[----:B------:R-:W-:Y:S01]  /*7fc0*/  FMUL.FTZ R73, R73, R151 ;  /* 0x0000009749497220 */ /* 0x000fe20000410000 */
[-C--:B------:R-:W-:Y:S01]  /*7fd0*/  FMUL.FTZ R74, R74, R144.reuse ;  /* 0x000000904a4a7220 */ /* 0x080fe20000410000 */
[-C--:B------:R-:W-:Y:S01]  /*7fe0*/  FMUL.FTZ R75, R75, R144.reuse ;  /* 0x000000904b4b7220 */ /* 0x080fe20000410000 */
[----:B------:R-:W-:Y:S01]  /*7ff0*/  LDSM.16.MT88.4 R60, [R110+0x6800] ;  /* 0x006800006e3c783b */ /* 0x000fe20000004200 */
[----:B------:R-:W-:-:S02]  /*8000*/  FFMA.FTZ R139, R139, R144, R140 ;  /* 0x000000908b8b7223 */ /* 0x000fc4000001008c */
[----:B------:R-:W-:Y:S01]  /*8010*/  MUFU.EX2 R97, R97 ;  /* 0x0000006100617308 */ /* 0x000fe20000000800 */
[----:B--2---:R-:W-:Y:S01]  /*8020*/  F2FP.BF16.F32.PACK_AB R67, R2, R3 ;  /* 0x000000030243723e */ /* 0x004fe200000010ff */
[----:B------:R-:W-:-:S04]  /*8030*/  FADD.FTZ R86, R86, R139 ;  /* 0x0000008b56567221 */ /* 0x000fc80000010000 */
[----:B------:R-:W-:Y:S02]  /*8040*/  FADD.FTZ R3, R3, R86 ;  /* 0x0000005603037221 */ /* 0x000fe40000010000 */
[C---:B-1----:R-:W-:Y:S01]  /*8050*/  HMMA.16816.F32.BF16 R36, R64.reuse, R52, R36 ;  /* 0x000000344024723c */ /* 0x042fe20000041824 */
[----:B------:R-:W-:Y:S05]  /*8060*/  MUFU.EX2 R136, R136 ;  /* 0x0000008800887308 */ /* 0x000fea0000000800 */
[C---:B------:R-:W-:Y:S01]  /*8070*/  HMMA.16816.F32.BF16 R40, R64.reuse, R54, R40 ;  /* 0x000000364028723c */ /* 0x040fe20000041828 */
[----:B------:R-:W1:Y:S02]  /*8080*/  LDSM.16.MT88.4 R52, [R108+0x8000] ;  /* 0x008000006c34783b */ /* 0x000e640000004200 */
[----:B------:R-:W-:Y:S03]  /*8090*/  MUFU.EX2 R96, R96 ;  /* 0x0000006000607308 */ /* 0x000fe60000000800 */
[C---:B------:R-:W-:Y:S05]  /*80a0*/  HMMA.16816.F32.BF16 R28, R64.reuse, R32, R28 ;  /* 0x00000020401c723c */ /* 0x040fea000004181c */
[----:B------:R-:W-:Y:S01]  /*80b0*/  MUFU.EX2 R93, R93 ;  /* 0x0000005d005d7308 */ /* 0x000fe20000000800 */
[C---:B------:R-:W-:Y:S06]  /*80c0*/  HMMA.16816.F32.BF16 R32, R64.reuse, R34, R68 ;  /* 0x000000224020723c */ /* 0x040fec0000041844 */
[C---:B------:R-:W-:Y:S01]  /*80d0*/  HMMA.16816.F32.BF16 R4, R64.reuse, R8, R4 ;  /* 0x000000084004723c */ /* 0x040fe20000041804 */
[--C-:B------:R-:W-:Y:S01]  /*80e0*/  FFMA.FTZ R68, R137, UR11, -R142.reuse ;  /* 0x0000000b89447c23 */ /* 0x100fe2000801088e */
[----:B------:R-:W-:Y:S01]  /*80f0*/  FFMA.FTZ R137, R145, UR11, -R142 ;  /* 0x0000000b91897c23 */ /* 0x000fe2000801088e */
[--C-:B------:R-:W-:Y:S01]  /*8100*/  FFMA.FTZ R69, R148, UR11, -R143.reuse ;  /* 0x0000000b94457c23 */ /* 0x100fe2000801088f */
[----:B------:R-:W-:Y:S01]  /*8110*/  FFMA.FTZ R70, R135, R151, R152 ;  /* 0x0000009787467223 */ /* 0x000fe20000010098 */
[--C-:B------:R-:W-:Y:S01]  /*8120*/  FFMA.FTZ R135, R102, UR11, -R142.reuse ;  /* 0x0000000b66877c23 */ /* 0x100fe2000801088e */
[C---:B------:R-:W-:Y:S01]  /*8130*/  HMMA.16816.F32.BF16 R8, R64.reuse, R10, R80 ;  /* 0x0000000a4008723c */ /* 0x040fe20000041850 */
[----:B------:R-:W-:Y:S01]  /*8140*/  MUFU.EX2 R68, R68 ;  /* 0x0000004400447308 */ /* 0x000fe20000000800 */
[--C-:B------:R-:W-:Y:S01]  /*8150*/  FFMA.FTZ R102, R128, UR11, -R142.reuse ;  /* 0x0000000b80667c23 */ /* 0x100fe2000801088e */
[--C-:B------:R-:W-:Y:S01]  /*8160*/  FFMA.FTZ R128, R103, UR11, -R143.reuse ;  /* 0x0000000b67807c23 */ /* 0x100fe2000801088f */
[--C-:B------:R-:W-:Y:S01]  /*8170*/  FFMA.FTZ R145, R106, UR11, -R143.reuse ;  /* 0x0000000b6a917c23 */ /* 0x100fe2000801088f */
[--C-:B------:R-:W-:Y:S01]  /*8180*/  FFMA.FTZ R103, R130, UR11, -R143.reuse ;  /* 0x0000000b82677c23 */ /* 0x100fe2000801088f */
[C---:B------:R-:W-:Y:S01]  /*8190*/  HMMA.16816.F32.BF16 R12, R64.reuse, R16, R12 ;  /* 0x00000010400c723c */ /* 0x040fe2000004180c */
[----:B------:R-:W-:Y:S01]  /*81a0*/  LDSM.16.MT88.4 R80, [R110+0x6c00] ;  /* 0x006c00006e50783b */ /* 0x000fe20000004200 */
[--C-:B------:R-:W-:Y:S01]  /*81b0*/  FFMA.FTZ R106, R101, UR11, -R142.reuse ;  /* 0x0000000b656a7c23 */ /* 0x100fe2000801088e */
[----:B------:R-:W2:Y:S01]  /*81c0*/  MUFU.EX2 R137, R137 ;  /* 0x0000008900897308 */ /* 0x000ea20000000800 */
[----:B------:R-:W-:Y:S01]  /*81d0*/  FFMA.FTZ R142, R99, UR11, -R142 ;  /* 0x0000000b638e7c23 */ /* 0x000fe2000801088e */
[--C-:B------:R-:W-:Y:S01]  /*81e0*/  FFMA.FTZ R130, R95, UR11, -R143.reuse ;  /* 0x0000000b5f827c23 */ /* 0x100fe2000801088f */
[C---:B------:R-:W-:Y:S01]  /*81f0*/  HMMA.16816.F32.BF16 R16, R64.reuse, R18, R76 ;  /* 0x000000124010723c */ /* 0x040fe2000004184c */
[----:B------:R-:W-:Y:S01]  /*8200*/  LDSM.16.MT88.4 R76, [R108+0x6c00] ;  /* 0x006c00006c4c783b */ /* 0x000fe20000004200 */
[--C-:B------:R-:W-:Y:S01]  /*8210*/  FFMA.FTZ R99, R105, UR11, -R143.reuse ;  /* 0x0000000b69637c23 */ /* 0x100fe2000801088f */
[----:B------:R-:W-:Y:S01]  /*8220*/  FFMA.FTZ R71, R100, UR11, -R143 ;  /* 0x0000000b64477c23 */ /* 0x000fe2000801088f */
[----:B------:R-:W-:Y:S01]  /*8230*/  FADD.FTZ R89, R89, R70 ;  /* 0x0000004659597221 */ /* 0x000fe20000010000 */
[----:B------:R-:W3:Y:S01]  /*8240*/  MUFU.EX2 R69, R69 ;  /* 0x0000004500457308 */ /* 0x000ee20000000800 */
[----:B-1----:R-:W-:Y:S02]  /*8250*/  HMMA.16816.F32.BF16 R44, R64, R52, R44 ;  /* 0x00000034402c723c */ /* 0x002fe4000004182c */
[----:B------:R-:W-:-:S04]  /*8260*/  FADD.FTZ R88, R88, R89 ;  /* 0x0000005958587221 */ /* 0x000fc80000010000 */
[----:B------:R-:W-:Y:S01]  /*8270*/  HMMA.16816.F32.BF16 R48, R64, R54, R48 ;  /* 0x000000364030723c */ /* 0x000fe20000041830 */
[----:B------:R-:W-:Y:S01]  /*8280*/  MUFU.EX2 R135, R135 ;  /* 0x0000008700877308 */ /* 0x000fe20000000800 */
[----:B--2---:R-:W-:Y:S01]  /*8290*/  F2FP.BF16.F32.PACK_AB R52, R137, R68 ;  /* 0x000000448934723e */ /* 0x004fe200000010ff */
[----:B------:R-:W-:-:S03]  /*82a0*/  FADD.FTZ R87, R87, R88 ;  /* 0x0000005857577221 */ /* 0x000fc60000010000 */
[C---:B------:R-:W-:Y:S01]  /*82b0*/  HMMA.16816.F32.BF16 R20, R64.reuse, R24, R20 ;  /* 0x000000184014723c */ /* 0x040fe20000041814 */
[----:B------:R-:W-:Y:S02]  /*82c0*/  F2FP.BF16.F32.PACK_AB R54, R97, R98 ;  /* 0x000000626136723e */ /* 0x000fe400000010ff */
[----:B------:R-:W-:Y:S01]  /*82d0*/  F2FP.BF16.F32.PACK_AB R55, R93, R96 ;  /* 0x000000605d37723e */ /* 0x000fe200000010ff */
[----:B------:R-:W1:Y:S01]  /*82e0*/  MUFU.EX2 R104, R104 ;  /* 0x0000006800687308 */ /* 0x000e620000000800 */
[----:B---3--:R-:W-:Y:S01]  /*82f0*/  F2FP.BF16.F32.PACK_AB R53, R136, R69 ;  /* 0x000000458835723e */ /* 0x008fe200000010ff */
[----:B------:R-:W-:Y:S01]  /*8300*/  HMMA.16816.F32.BF16 R24, R64, R26, R72 ;  /* 0x0000001a4018723c */ /* 0x000fe20000041848 */
[----:B------:R-:W-:Y:S05]  /*8310*/  LDSM.16.MT88.4 R72, [R110+0x7c00] ;  /* 0x007c00006e48783b */ /* 0x000fea0000004200 */
[C---:B------:R-:W-:Y:S01]  /*8320*/  HMMA.16816.F32.BF16 R4, R52.reuse, R56, R4 ;  /* 0x000000383404723c */ /* 0x040fe20000041804 */
[----:B------:R-:W-:Y:S05]  /*8330*/  MUFU.EX2 R102, R102 ;  /* 0x0000006600667308 */ /* 0x000fea0000000800 */
[C---:B------:R-:W-:Y:S01]  /*8340*/  HMMA.16816.F32.BF16 R8, R52.reuse, R58, R8 ;  /* 0x0000003a3408723c */ /* 0x040fe20000041808 */
[----:B------:R-:W2:Y:S02]  /*8350*/  LDSM.16.MT88.4 R56, [R108+0x6400] ;  /* 0x006400006c38783b */ /* 0x000ea40000004200 */
[----:B------:R-:W-:Y:S08]  /*8360*/  MUFU.EX2 R131, R131 ;  /* 0x0000008300837308 */ /* 0x000ff00000000800 */
[----:B------:R-:W-:Y:S08]  /*8370*/  MUFU.EX2 R128, R128 ;  /* 0x0000008000807308 */ /* 0x000ff00000000800 */
[----:B------:R-:W3:Y:S08]  /*8380*/  MUFU.EX2 R145, R145 ;  /* 0x0000009100917308 */ /* 0x000ef00000000800 */
[----:B------:R-:W-:Y:S08]  /*8390*/  MUFU.EX2 R103, R103 ;  /* 0x0000006700677308 */ /* 0x000ff00000000800 */
[----:B------:R-:W4:Y:S01]  /*83a0*/  MUFU.EX2 R90, R90 ;  /* 0x0000005a005a7308 */ /* 0x000f220000000800 */
        /* <DEDUP_REMOVED lines=8> */
[----:B------:R-:W5:Y:S01]  /*8430*/  MUFU.EX2 R99, R99 ;  /* 0x0000006300637308 */ /* 0x000f620000000800 */
[C---:B--2---:R-:W-:Y:S07]  /*8440*/  HMMA.16816.F32.BF16 R20, R52.reuse, R56, R20 ;  /* 0x000000383414723c */ /* 0x044fee0000041814 */
[----:B------:R2:W-:Y:S01]  /*8450*/  MUFU.EX2 R101, R71 ;  /* 0x0000004700657308 */ /* 0x0005e20000000800 */
[C---:B------:R-:W-:Y:S01]  /*8460*/  HMMA.16816.F32.BF16 R24, R52.reuse, R58, R24 ;  /* 0x0000003a3418723c */ /* 0x040fe20000041818 */
[----:B------:R-:W1:Y:S06]  /*8470*/  LDSM.16.MT88.4 R56, [R108+0x7400] ;  /* 0x007400006c38783b */ /* 0x000e6c0000004200 */
        /* <DEDUP_REMOVED lines=11> */
[----:B---3--:R-:W-:Y:S02]  /*8530*/  F2FP.BF16.F32.PACK_AB R53, R145, R128 ;  /* 0x000000809135723e */ /* 0x008fe400000010ff */
[----:B------:R-:W-:Y:S02]  /*8540*/  F2FP.BF16.F32.PACK_AB R54, R131, R102 ;  /* 0x000000668336723e */ /* 0x000fe400000010ff */
[----:B----4-:R-:W-:-:S07]  /*8550*/  F2FP.BF16.F32.PACK_AB R55, R90, R103 ;  /* 0x000000675a37723e */ /* 0x010fce00000010ff */
[C---:B------:R-:W-:Y:S01]  /*8560*/  HMMA.16816.F32.BF16 R64, R52.reuse, R60, R4 ;  /* 0x0000003c3440723c */ /* 0x040fe20000041804 */
[----:B------:R-:W3:Y:S05]  /*8570*/  LDSM.16.MT88.4 R4, [R108+0x7800] ;  /* 0x007800006c04783b */ /* 0x000eea0000004200 */
[C---:B------:R-:W-:Y:S06]  /*8580*/  HMMA.16816.F32.BF16 R8, R52.reuse, R62, R8 ;  /* 0x0000003e3408723c */ /* 0x040fec0000041808 */
        /* <DEDUP_REMOVED lines=11> */
[----:B------:R-:W-:Y:S01]  /*8640*/  FADD.FTZ R4, R2, R3 ;  /* 0x0000000302047221 */ /* 0x000fe20000010000 */
[----:B-----5:R-:W-:Y:S01]  /*8650*/  F2FP.BF16.F32.PACK_AB R5, R99, R130 ;  /* 0x000000826305723e */ /* 0x020fe200000010ff */
[----:B------:R-:W-:-:S02]  /*8660*/  FADD.FTZ R2, R68, R87 ;  /* 0x0000005744027221 */ /* 0x000fc40000010000 */
[----:B------:R-:W-:Y:S01]  /*8670*/  FADD.FTZ R3, R69, R4 ;  /* 0x0000000445037221 */ /* 0x000fe20000010000 */
[----:B------:R-:W-:Y:S01]  /*8680*/  F2FP.BF16.F32.PACK_AB R4, R106, R91 ;  /* 0x0000005b6a04723e */ /* 0x000fe200000010ff */
[----:B--2---:R-:W2:Y:S01]  /*8690*/  LDSM.16.MT88.4 R68, [R108+0x7c00] ;  /* 0x007c00006c44783b */ /* 0x004ea20000004200 */
[----:B------:R-:W-:Y:S01]  /*86a0*/  F2FP.BF16.F32.PACK_AB R6, R95, R100 ;  /* 0x000000645f06723e */ /* 0x000fe200000010ff */
[----:B------:R-:W-:Y:S01]  /*86b0*/  FADD.FTZ R137, R137, R2 ;  /* 0x0000000289897221 */ /* 0x000fe20000010000 */
[----:B------:R-:W-:Y:S01]  /*86c0*/  F2FP.BF16.F32.PACK_AB R7, R132, R101 ;  /* 0x000000658407723e */ /* 0x000fe200000010ff */
[----:B------:R-:W-:Y:S02]  /*86d0*/  FADD.FTZ R3, R136, R3 ;  /* 0x0000000388037221 */ /* 0x000fe40000010000 */
[----:B------:R-:W-:Y:S02]  /*86e0*/  FADD.FTZ R2, R98, R137 ;  /* 0x0000008962027221 */ /* 0x000fe40000010000 */
[----:B------:R-:W-:-:S02]  /*86f0*/  FADD.FTZ R96, R96, R3 ;  /* 0x0000000360607221 */ /* 0x000fc40000010000 */
        /* <DEDUP_REMOVED lines=8> */
[----:B------:R-:W-:Y:S01]  /*8780*/  HMMA.16816.F32.BF16 R60, R4, R76, R12 ;  /* 0x0000004c043c723c */ /* 0x000fe2000004180c */
[----:B------:R-:W3:Y:S01]  /*8790*/  LDSM.16.MT88.4 R12, [R110+0x8c00] ;  /* 0x008c00006e0c783b */ /* 0x000ee20000004200 */
[----:B------:R-:W-:Y:S01]  /*87a0*/  FADD.FTZ R2, R145, R2 ;  /* 0x0000000291027221 */ /* 0x000fe20000010000 */
[----:B------:R-:W-:-:S03]  /*87b0*/  FADD.FTZ R102, R102, R3 ;  /* 0x0000000366667221 */ /* 0x000fc60000010000 */
[----:B-1----:R-:W-:Y:S01]  /*87c0*/  HMMA.16816.F32.BF16 R36, R52, R56, R36 ;  /* 0x000000383424723c */ /* 0x002fe20000041824 */
[----:B------:R-:W-:Y:S01]  /*87d0*/  FADD.FTZ R3, R103, R2 ;  /* 0x0000000267037221 */ /* 0x000fe20000010000 */
[----:B------:R-:W-:-:S03]  /*87e0*/  FADD.FTZ R2, R131, R102 ;  /* 0x0000006683027221 */ /* 0x000fc60000010000 */
[----:B------:R-:W-:Y:S01]  /*87f0*/  FADD.FTZ R3, R90, R3 ;  /* 0x000000035a037221 */ /* 0x000fe20000010000 */
[----:B------:R-:W-:Y:S01]  /*8800*/  HMMA.16816.F32.BF16 R40, R52, R58, R40 ;  /* 0x0000003a3428723c */ /* 0x000fe20000041828 */
[----:B------:R-:W-:Y:S01]  /*8810*/  FADD.FTZ R91, R91, R2 ;  /* 0x000000025b5b7221 */ /* 0x000fe20000010000 */
[----:B------:R-:W-:Y:S01]  /*8820*/  MOV R2, R84 ;  /* 0x0000005400027202 */ /* 0x000fe20000000f00 */
[----:B------:R-:W-:Y:S01]  /*8830*/  FADD.FTZ R130, R130, R3 ;  /* 0x0000000382827221 */ /* 0x000fe20000010000 */
[----:B------:R-:W-:Y:S01]  /*8840*/  MOV R3, R85 ;  /* 0x0000005500037202 */ /* 0x000fe20000000f00 */
[----:B------:R-:W-:Y:S01]  /*8850*/  FADD.FTZ R91, R106, R91 ;  /* 0x0000005b6a5b7221 */ /* 0x000fe20000010000 */
[----:B------:R-:W-:Y:S01]  /*8860*/  HMMA.16816.F32.BF16 R56, R4, R72, R20 ;  /* 0x000000480438723c */ /* 0x000fe20000041814 */
[----:B------:R-:W-:Y:S02]  /*8870*/  FADD.FTZ R130, R99, R130 ;  /* 0x0000008263827221 */ /* 0x000fe40000010000 */
[----:B------:R-:W-:-:S02]  /*8880*/  FADD.FTZ R100, R100, R91 ;  /* 0x0000005b64647221 */ /* 0x000fc40000010000 */
[----:B------:R-:W-:Y:S01]  /*8890*/  FADD.FTZ R101, R101, R130 ;  /* 0x0000008265657221 */ /* 0x000fe20000010000 */
[----:B--2---:R-:W-:Y:S01]  /*88a0*/  HMMA.16816.F32.BF16 R52, R4, R68, R28 ;  /* 0x000000440434723c */ /* 0x004fe2000004181c */
[----:B------:R-:W-:Y:S02]  /*88b0*/  FADD.FTZ R135, R95, R100 ;  /* 0x000000645f877221 */ /* 0x000fe40000010000 */
[----:B------:R-:W-:-:S03]  /*88c0*/  FADD.FTZ R139, R132, R101 ;  /* 0x00000065848b7221 */ /* 0x000fc60000010000 */
[C---:B------:R-:W-:Y:S06]  /*88d0*/  HMMA.16816.F32.BF16 R76, R4.reuse, R78, R16 ;  /* 0x0000004e044c723c */ /* 0x040fec0000041810 */
[C---:B------:R-:W-:Y:S06]  /*88e0*/  HMMA.16816.F32.BF16 R72, R4.reuse, R74, R24 ;  /* 0x0000004a0448723c */ /* 0x040fec0000041818 */
[C---:B------:R-:W-:Y:S06]  /*88f0*/  HMMA.16816.F32.BF16 R68, R4.reuse, R70, R32 ;  /* 0x000000460444723c */ /* 0x040fec0000041820 */
[C---:B---3--:R-:W-:Y:S06]  /*8900*/  HMMA.16816.F32.BF16 R36, R4.reuse, R12, R36 ;  /* 0x0000000c0424723c */ /* 0x048fec0000041824 */
[C---:B------:R-:W-:Y:S06]  /*8910*/  HMMA.16816.F32.BF16 R40, R4.reuse, R14, R40 ;  /* 0x0000000e0428723c */ /* 0x040fec0000041828 */
[C---:B------:R-:W-:Y:S06]  /*8920*/  HMMA.16816.F32.BF16 R44, R4.reuse, R8, R44 ;  /* 0x00000008042c723c */ /* 0x040fec000004182c */
[----:B------:R-:W-:-:S15]  /*8930*/  HMMA.16816.F32.BF16 R48, R4, R10, R48 ;  /* 0x0000000a0430723c */ /* 0x000fde0000041830 */
[----:B------:R-:W-:-:S09]  /*8940*/  NOP ;  /* 0x0000000000007918 */ /* 0x000fd20000000000 */
.L_x_5284:
        /* <DEDUP_REMOVED lines=11> */
.L_x_5296:
        /* <DEDUP_REMOVED lines=51> */
[----:B------:R-:W2:Y:S01]  /*8d30*/  LDC.64 R6, c[0x0][0x250] ;  /* 0x00009400ff067b82 */ /* 0x000ea20000000a00 */
        /* <DEDUP_REMOVED lines=14> */
[-C--:B----4-:R-:W-:Y:S04]  /*8e20*/  IMAD.WIDE.U32 R12, R9, R4.reuse, R12 ;  /* 0x00000004090c7225 */ /* 0x090fe800078e000c */
[----:B------:R-:W-:Y:S04]  /*8e30*/  IMAD R6, R7, R4, RZ ;  /* 0x0000000407067224 */ /* 0x000fe800078e02ff */
[----:B------:R-:W-:Y:S05]  /*8e40*/  IMAD R6, R9, R5, R6 ;  /* 0x0000000509067224 */ /* 0x000fea00078e0206 */
[----:B------:R-:W-:Y:S07]  /*8e50*/  IADD3 R87, R13, R6, RZ ;  /* 0x000000060d577210 */ /* 0x000fee0007ffe0ff */
.L_x_5293:
        /* <DEDUP_REMOVED lines=43> */
[----:B------:R-:W-:Y:S05]  /*9110*/  LDSM.16.M88.4 R88, [R113] ;  /* 0x000000007158783b */ /* 0x000fea0000000200 */
[----:B------:R-:W2:Y:S05]  /*9120*/  LDSM.16.M88.4 R92, [R112+0x3000] ;  /* 0x00300000705c783b */ /* 0x000eaa0000000200 */
[----:B------:R-:W3:Y:S05]  /*9130*/  LDSM.16.M88.4 R96, [R112+0x3400] ;  /* 0x003400007060783b */ /* 0x000eea0000000200 */
[----:B------:R-:W4:Y:S05]  /*9140*/  LDSM.16.M88.4 R100, [R112+0x3800] ;  /* 0x003800007064783b */ /* 0x000f2a0000000200 */
[----:B------:R-:W5:Y:S05]  /*9150*/  LDSM.16.M88.4 R104, [R112+0x3c00] ;  /* 0x003c00007068783b */ /* 0x000f6a0000000200 */
        /* <DEDUP_REMOVED lines=22> */
[----:B------:R-:W-:Y:S05]  /*92c0*/  LDSM.16.M88.4 R88, [R113+0x1000] ;  /* 0x001000007158783b */ /* 0x000fea0000000200 */
        /* <DEDUP_REMOVED lines=42> */
[----:B------:R-:W2:Y:S11]  /*9570*/  LDSM.16.M88.4 R92, [R109+0x5400] ;  /* 0x005400006d5c783b */ /* 0x000eb60000000200 */
[----:B------:R-:W-:Y:S06]  /*9580*/  @!UPT UIADD3 URZ, URZ, URZ, URZ ;  /* 0x0000003f3f3ff290 */ /* 0x000fec000fffe03f */
[----:B-1----:R-:W-:Y:S01]  /*9590*/  FMUL.FTZ R141, R4, UR5 ;  /* 0x00000005048d7c20 */ /* 0x002fe20008410000 */
[----:B------:R-:W-:Y:S01]  /*95a0*/  FMUL.FTZ R143, R5, UR5 ;  /* 0x00000005058f7c20 */ /* 0x000fe20008410000 */
[----:B------:R-:W-:Y:S01]  /*95b0*/  FMUL.FTZ R153, R6, UR5 ;  /* 0x0000000506997c20 */ /* 0x000fe20008410000 */
[----:B------:R-:W-:Y:S03]  /*95c0*/  FMUL.FTZ R157, R7, UR5 ;  /* 0x00000005079d7c20 */ /* 0x000fe60008410000 */
[----:B------:R-:W1:Y:S01]  /*95d0*/  MUFU.TANH R141, R141 ;  /* 0x0000008d008d7308 */ /* 0x000e620000002400 */
[----:B------:R-:W-:Y:S01]  /*95e0*/  FMUL.FTZ R2, R9, UR5 ;  /* 0x0000000509027c20 */ /* 0x000fe20008410000 */
[----:B------:R-:W-:Y:S01]  /*95f0*/  FMUL.FTZ R155, R8, UR5 ;  /* 0x00000005089b7c20 */ /* 0x000fe20008410000 */
[----:B------:R-:W-:Y:S01]  /*9600*/  FMUL.FTZ R161, R10, UR5 ;  /* 0x000000050aa17c20 */ /* 0x000fe20008410000 */
[----:B------:R-:W-:Y:S06]  /*9610*/  FMUL.FTZ R159, R11, UR5 ;  /* 0x000000050b9f7c20 */ /* 0x000fec0008410000 */
[----:B------:R3:W4:Y:S10]  /*9620*/  MUFU.TANH R8, R2 ;  /* 0x0000000200087308 */ /* 0x0007340000002400 */
[----:B------:R-:W1:Y:S01]  /*9630*/  MUFU.TANH R143, R143 ;  /* 0x0000008f008f7308 */ /* 0x000e620000002400 */
[C---:B--2---:R-:W-:Y:S06]  /*9640*/  HMMA.16816.F32.BF16 R12, R88.reuse, R92, R12 ;  /* 0x0000005c580c723c */ /* 0x044fec000004180c */
[C---:B------:R-:W-:Y:S03]  /*9650*/  HMMA.16816.F32.BF16 R16, R88.reuse, R94, R16 ;  /* 0x0000005e5810723c */ /* 0x040fe60000041810 */
[----:B------:R-:W2:Y:S01]  /*9660*/  MUFU.TANH R153, R153 ;  /* 0x0000009900997308 */ /* 0x000ea20000002400 */
[----:B------:R-:W5:Y:S09]  /*9670*/  LDSM.16.M88.4 R92, [R109+0x5800] ;  /* 0x005800006d5c783b */ /* 0x000f720000000200 */
        /* <DEDUP_REMOVED lines=12> */
[----:B------:R-:W1:Y:S01]  /*9740*/  MUFU.TANH R148, R148 ;  /* 0x0000009400947308 */ /* 0x000e620000002400 */
[C---:B-----5:R-:W-:Y:S06]  /*9750*/  HMMA.16816.F32.BF16 R20, R88.reuse, R92, R20 ;  /* 0x0000005c5814723c */ /* 0x060fec0000041814 */
[C---:B------:R-:W-:Y:S03]  /*9760*/  HMMA.16816.F32.BF16 R24, R88.reuse, R94, R24 ;  /* 0x0000005e5818723c */ /* 0x040fe60000041818 */
[----:B------:R-:W1:Y:S01]  /*9770*/  MUFU.TANH R146, R146 ;  /* 0x0000009200927308 */ /* 0x000e620000002400 */
[----:B------:R-:W5:Y:S02]  /*9780*/  LDSM.16.M88.4 R92, [R109+0x5c00] ;  /* 0x005c00006d5c783b */ /* 0x000f640000000200 */
[----:B------:R-:W-:Y:S07]  /*9790*/  DEPBAR.LE SB0, 0x0 ;  /* 0x000080000000791a */ /* 0x000fee0000000000 */
[----:B------:R-:W1:Y:S01]  /*97a0*/  MUFU.TANH R151, R151 ;  /* 0x0000009700977308 */ /* 0x000e620000002400 */
[----:B------:R-:W-:Y:S09]  /*97b0*/  BAR.SYNC.DEFER_BLOCKING 0x0 ;  /* 0x0000000000007b1d */ /* 0x000ff20000010000 */
[----:B------:R-:W1:Y:S01]  /*97c0*/  MUFU.TANH R149, R149 ;  /* 0x0000009500957308 */ /* 0x000e620000002400 */
[----:B------:R-:W-:Y:S01]  /*97d0*/  FMUL.FTZ R86, R20, UR5 ;  /* 0x0000000514567c20 */ /* 0x000fe20008410000 */
[----:B------:R-:W-:Y:S01]  /*97e0*/  FMUL.FTZ R3, R21, UR5 ;  /* 0x0000000515037c20 */ /* 0x000fe20008410000 */
[----:B---3--:R-:W-:Y:S01]  /*97f0*/  FMUL.FTZ R2, R23, UR5 ;  /* 0x0000000517027c20 */ /* 0x008fe20008410000 */
[----:B------:R-:W-:Y:S01]  /*9800*/  FMUL.FTZ R138, R22, UR5 ;  /* 0x00000005168a7c20 */ /* 0x000fe20008410000 */
[----:B------:R-:W-:Y:S01]  /*9810*/  FMUL.FTZ R87, R25, UR5 ;  /* 0x0000000519577c20 */ /* 0x000fe20008410000 */
[----:B------:R-:W-:Y:S04]  /*9820*/  FMUL.FTZ R140, R24, UR5 ;  /* 0x00000005188c7c20 */ /* 0x000fe80008410000 */
[----:B------:R3:W1:Y:S10]  /*9830*/  MUFU.TANH R102, R86 ;  /* 0x0000005600667308 */ /* 0x0006740000002400 */
[----:B------:R4:W1:Y:S10]  /*9840*/  MUFU.TANH R101, R3 ;  /* 0x0000000300657308 */ /* 0x0008740000002400 */
[----:B------:R2:W1:Y:S01]  /*9850*/  MUFU.TANH R99, R87 ;  /* 0x0000005700637308 */ /* 0x0004620000002400 */
[C---:B-----5:R-:W-:Y:S05]  /*9860*/  HMMA.16816.F32.BF16 R28, R88.reuse, R92, R28 ;  /* 0x0000005c581c723c */ /* 0x060fea000004181c */
[----:B---3--:R-:W-:Y:S01]  /*9870*/  FMUL.FTZ R86, R26, UR5 ;  /* 0x000000051a567c20 */ /* 0x008fe20008410000 */
[----:B------:R-:W-:Y:S03]  /*9880*/  HMMA.16816.F32.BF16 R32, R88, R94, R32 ;  /* 0x0000005e5820723c */ /* 0x000fe60000041820 */
[----:B------:R-:W3:Y:S02]  /*9890*/  MUFU.TANH R107, R2 ;  /* 0x00000002006b7308 */ /* 0x000ee40000002400 */
[----:B----4-:R-:W-:Y:S08]  /*98a0*/  FMUL.FTZ R3, R27, UR5 ;  /* 0x000000051b037c20 */ /* 0x010ff00008410000 */
[----:B------:R4:W1:Y:S10]  /*98b0*/  MUFU.TANH R106, R86 ;  /* 0x00000056006a7308 */ /* 0x0008740000002400 */
[----:B------:R5:W1:Y:S01]  /*98c0*/  MUFU.TANH R100, R140 ;  /* 0x0000008c00647308 */ /* 0x000a620000002400 */
[----:B------:R-:W-:Y:S01]  /*98d0*/  FMUL.FTZ R154, R28, UR5 ;  /* 0x000000051c9a7c20 */ /* 0x000fe20008410000 */
[----:B------:R-:W-:Y:S01]  /*98e0*/  FMUL.FTZ R152, R29, UR5 ;  /* 0x000000051d987c20 */ /* 0x000fe20008410000 */
[----:B------:R-:W-:Y:S01]  /*98f0*/  FMUL.FTZ R150, R30, UR5 ;  /* 0x000000051e967c20 */ /* 0x000fe20008410000 */
[----:B--2---:R-:W-:Y:S06]  /*9900*/  FMUL.FTZ R87, R34, UR5 ;  /* 0x0000000522577c20 */ /* 0x004fec0008410000 */
[----:B------:R2:W1:Y:S01]  /*9910*/  MUFU.TANH R105, R3 ;  /* 0x0000000300697308 */ /* 0x0004620000002400 */
[----:B----4-:R-:W-:Y:S01]  /*9920*/  FMUL.FTZ R86, R35, UR5 ;  /* 0x0000000523567c20 */ /* 0x010fe20008410000 */
[----:B------:R-:W-:Y:S08]  /*9930*/  FMUL.FTZ R2, R33, UR5 ;  /* 0x0000000521027c20 */ /* 0x000ff00008410000 */
[----:B------:R-:W4:Y:S01]  /*9940*/  MUFU.TANH R144, R144 ;  /* 0x0000009000907308 */ /* 0x000f220000002400 */
[----:B-----5:R-:W-:Y:S09]  /*9950*/  FMUL.FTZ R140, R31, UR5 ;  /* 0x000000051f8c7c20 */ /* 0x020ff20008410000 */
[----:B------:R-:W1:Y:S01]  /*9960*/  MUFU.TANH R142, R142 ;  /* 0x0000008e008e7308 */ /* 0x000e620000002400 */
[----:B--2---:R-:W-:Y:S09]  /*9970*/  FMUL.FTZ R3, R32, UR5 ;  /* 0x0000000520037c20 */ /* 0x004ff20008410000 */
[----:B------:R-:W2:Y:S10]  /*9980*/  MUFU.TANH R147, R147 ;  /* 0x0000009300937308 */ /* 0x000eb40000002400 */
        /* <DEDUP_REMOVED lines=11> */
[----:B------:R-:W-:Y:S02]  /*9a40*/  MOV R10, R130 ;  /* 0x00000082000a7202 */ /* 0x000fe40000000f00 */
[----:B------:R-:W-:Y:S01]  /*9a50*/  MOV R5, R128 ;  /* 0x0000008000057202 */ /* 0x000fe20000000f00 */
        /* <DEDUP_REMOVED lines=8> */
[----:B------:R-:W1:Y:S10]  /*9ae0*/  I2F.RP R12, R5 ;  /* 0x00000005000c7306 */ /* 0x000e740000209400 */
[----:B-1----:R-:W1:Y:S02]  /*9af0*/  MUFU.RCP R2, R12 ;  /* 0x0000000c00027308 */ /* 0x002e640000001000 */
[----:B-1----:R-:W-:Y:S08]  /*9b00*/  VIADD R10, R2, 0xffffffe ;  /* 0x0ffffffe020a7836 */ /* 0x002ff00000000000 */
[----:B------:R-:W1:Y:S02]  /*9b10*/  F2I.FTZ.U32.TRUNC.NTZ R3, R10 ;  /* 0x0000000a00037305 */ /* 0x000e64000021f000 */
[--C-:B-1----:R-:W-:Y:S04]  /*9b20*/  IMAD.MOV R2, RZ, RZ, -R3.reuse ;  /* 0x000000ffff027224 */ /* 0x102fe800078e0a03 */
[----:B------:R-:W-:Y:S02]  /*9b30*/  IMAD R9, R2, R5, RZ ;  /* 0x0000000502097224 */ /* 0x000fe400078e02ff */
[----:B------:R-:W-:Y:S04]  /*9b40*/  IMAD.MOV.U32 R2, RZ, RZ, RZ ;  /* 0x000000ffff027224 */ /* 0x000fe800078e00ff */
[----:B------:R-:W-:Y:S06]  /*9b50*/  IMAD.HI.U32 R3, R3, R9, R2 ;  /* 0x0000000903037227 */ /* 0x000fec00078e0002 */
[----:B------:R-:W-:Y:S05]  /*9b60*/  IMAD.HI.U32 R9, R3, R4, RZ ;  /* 0x0000000403097227 */ /* 0x000fea00078e00ff */
[----:B------:R-:W-:Y:S05]  /*9b70*/  IADD3 R2, -R9, RZ, RZ ;  /* 0x000000ff09027210 */ /* 0x000fea0007ffe1ff */
        /* <DEDUP_REMOVED lines=18> */
[----:B------:R-:W-:Y:S01]  /*9ca0*/  LOP3.LUT R2, RZ, R6, RZ, 0x33, !PT ;  /* 0x00000006ff027212 */ /* 0x000fe200078e33ff */
[----:B------:R-:W1:Y:S10]  /*9cb0*/  LDC.64 R4, c[0x0][0x248] ;  /* 0x00009200ff047b82 */ /* 0x000e740000000a00 */
[----:B------:R-:W-:Y:S01]  /*9cc0*/  @P5 VIADD R3, R3, 0x1 ;  /* 0x0000000103035836 */ /* 0x000fe20000000000 */
[----:B------:R-:W-:Y:S04]  /*9cd0*/  ISETP.GE.AND P5, PT, R11, RZ, PT ;  /* 0x000000ff0b00720c */ /* 0x000fe80003fa6270 */
[----:B------:R-:W-:Y:S04]  /*9ce0*/  @!P4 IADD3 R3, -R3, RZ, RZ ;  /* 0x000000ff0303c210 */ /* 0x000fe80007ffe1ff */
[C---:B------:R-:W-:Y:S04]  /*9cf0*/  SEL R3, R2.reuse, R3, !P0 ;  /* 0x0000000302037207 */ /* 0x040fe80004000000 */
[CC--:B------:R-:W-:Y:S01]  /*9d00*/  LEA R14, P4, R3.reuse, R126.reuse, 0x2 ;  /* 0x0000007e030e7211 */ /* 0x0c0fe200078810ff */
[----:B------:R-:W-:Y:S03]  /*9d10*/  @!P5 IMAD.MOV R9, RZ, RZ, -R9 ;  /* 0x000000ffff09d224 */ /* 0x000fe600078e0a09 */
[----:B------:R-:W-:Y:S02]  /*9d20*/  LEA.HI.X.SX32 R15, R3, R127, 0x2, P4 ;  /* 0x0000007f030f7211 */ /* 0x000fe400020f16ff */
        /* <DEDUP_REMOVED lines=9> */
[-C--:B-1----:R-:W-:Y:S04]  /*9dc0*/  IMAD R6, R11, R4.reuse, RZ ;  /* 0x000000040b067224 */ /* 0x082fe800078e02ff */
[C---:B------:R-:W-:Y:S01]  /*9dd0*/  IMAD R6, R9.reuse, R5, R6 ;  /* 0x0000000509067224 */ /* 0x040fe200078e0206 */
        /* <DEDUP_REMOVED lines=8> */
.L_x_5295:
[----:B------:R2:W-:Y:S01]  /*9e60*/  @P3 STS [R121+0x3000], RZ ;  /* 0x003000ff79003388 */ /* 0x0005e20000000800 */
[----:B-1----:R-:W1:Y:S01]  /*9e70*/  @!P3 LDC.64 R2, c[0x0][0x248] ;  /* 0x00009200ff02bb82 */ /* 0x002e620000000a00 */
        /* <DEDUP_REMOVED lines=22> */
[C---:B-1----:R-:W-:Y:S03]  /*9fe0*/  @!P3 LEA R12, P5, R2.reuse, R6, 0x6 ;  /* 0x00000006020cb211 */ /* 0x042fe600078a30ff */
        /* <DEDUP_REMOVED lines=21> */
.L_x_5294:
[----:B------:R-:W-:Y:S01]  /*a140*/  IADD3 R92, R120, -0x1, RZ ;  /* 0xffffffff785c7810 */ /* 0x000fe20007ffe0ff */
[----:B------:R-:W-:Y:S03]  /*a150*/  LDSM.16.MT88.4 R88, [R110+0x6000] ;  /* 0x006000006e58783b */ /* 0x000fe60000004200 */
[----:B-1----:R-:W-:Y:S04]  /*a160*/  LEA R2, R92, R129, 0x6 ;  /* 0x000000815c027211 */ /* 0x002fe800078e30ff */
[C---:B------:R-:W-:Y:S02]  /*a170*/  IADD3 R5, R2.reuse, 0x10, RZ ;  /* 0x0000001002057810 */ /* 0x040fe40007ffe0ff */
[----:B--2---:R-:W-:Y:S02]  /*a180*/  I2FP.F32.S32 R10, R2 ;  /* 0x00000002000a7245 */ /* 0x004fe40000201400 */
[----:B------:R-:W-:Y:S02]  /*a190*/  I2FP.F32.S32 R5, R5 ;  /* 0x0000000500057245 */ /* 0x000fe40000201400 */
[----:B------:R-:W-:Y:S01]  /*a1a0*/  IADD3 R16, R2, 0x1, RZ ;  /* 0x0000000102107810 */ /* 0x000fe20007ffe0ff */
[-C--:B------:R-:W-:Y:S01]  /*a1b0*/  FFMA.FTZ R153, R0, R10.reuse, R153 ;  /* 0x0000000a00997223 */ /* 0x080fe20000010099 */
[----:B------:R-:W-:Y:S01]  /*a1c0*/  IADD3 R12, R2, 0x8, RZ ;  /* 0x00000008020c7810 */ /* 0x000fe20007ffe0ff */
[CC--:B------:R-:W-:Y:S01]  /*a1d0*/  FFMA.FTZ R151, R0.reuse, R5.reuse, R151 ;  /* 0x0000000500977223 */ /* 0x0c0fe20000010097 */
[----:B------:R-:W-:Y:S01]  /*a1e0*/  FFMA.FTZ R148, R0, R5, R148 ;  /* 0x0000000500947223 */ /* 0x000fe20000010094 */
        /* <DEDUP_REMOVED lines=9> */
[CC--:B------:R-:W-:Y:S01]  /*a280*/  FFMA.FTZ R145, R0.reuse, R5.reuse, R145 ;  /* 0x0000000500917223 */ /* 0x0c0fe20000010091 */
[----:B------:R-:W-:Y:S01]  /*a290*/  I2FP.F32.S32 R4, R4 ;  /* 0x0000000400047245 */ /* 0x000fe20000201400 */
        /* <DEDUP_REMOVED lines=8> */
[----:B------:R-:W-:Y:S01]  /*a320*/  FFMA.FTZ R12, R0, R12, R155 ;  /* 0x0000000c000c7223 */ /* 0x000fe2000001009b */
[----:B------:R-:W-:Y:S01]  /*a330*/  IADD3 R4, R2, 0x18, RZ ;  /* 0x0000001802047810 */ /* 0x000fe20007ffe0ff */
[----:B------:R-:W-:Y:S01]  /*a340*/  FFMA.FTZ R149, R0, R3, R149 ;  /* 0x0000000300957223 */ /* 0x000fe20000010095 */
[----:B------:R-:W-:Y:S01]  /*a350*/  FMNMX.FTZ R5, R16, R5, !PT ;  /* 0x0000000510057209 */ /* 0x000fe20007810000 */
[----:B------:R-:W-:Y:S01]  /*a360*/  FFMA.FTZ R146, R0, R3, R146 ;  /* 0x0000000300927223 */ /* 0x000fe20000010092 */
[----:B------:R-:W-:Y:S02]  /*a370*/  IADD3 R3, R2, 0x20, RZ ;  /* 0x0000002002037810 */ /* 0x000fe40007ffe0ff */
[----:B------:R-:W-:Y:S02]  /*a380*/  FMNMX.FTZ R6, R161, R6, !PT ;  /* 0x00000006a1067209 */ /* 0x000fe40007810000 */
[----:B------:R-:W-:Y:S02]  /*a390*/  I2FP.F32.S32 R4, R4 ;  /* 0x0000000400047245 */ /* 0x000fe40000201400 */
[----:B------:R-:W-:Y:S02]  /*a3a0*/  FMNMX.FTZ R7, R12, R5, !PT ;  /* 0x000000050c077209 */ /* 0x000fe40007810000 */
[----:B------:R-:W-:Y:S01]  /*a3b0*/  I2FP.F32.S32 R3, R3 ;  /* 0x0000000300037245 */ /* 0x000fe20000201400 */
[C---:B------:R-:W-:Y:S01]  /*a3c0*/  FFMA.FTZ R147, R0.reuse, R4, R147 ;  /* 0x0000000400937223 */ /* 0x040fe20000010093 */
[----:B------:R-:W-:Y:S01]  /*a3d0*/  FMNMX.FTZ R6, R159, R6, !PT ;  /* 0x000000069f067209 */ /* 0x000fe20007810000 */
[----:B------:R-:W-:Y:S01]  /*a3e0*/  FFMA.FTZ R144, R0, R4, R144 ;  /* 0x0000000400907223 */ /* 0x000fe20000010090 */
[----:B------:R-:W-:Y:S01]  /*a3f0*/  FMNMX.FTZ R7, R8, R7, !PT ;  /* 0x0000000708077209 */ /* 0x000fe20007810000 */
[-C--:B------:R-:W-:Y:S01]  /*a400*/  FFMA.FTZ R138, R0, R3.reuse, R138 ;  /* 0x00000003008a7223 */ /* 0x080fe2000001008a */
[----:B------:R-:W-:Y:S01]  /*a410*/  IADD3 R4, R2, 0x21, RZ ;  /* 0x0000002102047810 */ /* 0x000fe20007ffe0ff */
[----:B------:R-:W-:Y:S01]  /*a420*/  FFMA.FTZ R102, R0, R3, R102 ;  /* 0x0000000300667223 */ /* 0x000fe20000010066 */
        /* <DEDUP_REMOVED lines=18> */
[-C--:B------:R-:W-:Y:S01]  /*a550*/  FFMA.FTZ R105, R0, R4.reuse, R105 ;  /* 0x0000000400697223 */ /* 0x080fe20000010069 */
[----:B------:R-:W-:Y:S01]  /*a560*/  IADD3 R3, R2, 0x30, RZ ;  /* 0x0000003002037810 */ /* 0x000fe20007ffe0ff */
[----:B------:R-:W-:Y:S01]  /*a570*/  FFMA.FTZ R99, R0, R4, R99 ;  /* 0x0000000400637223 */ /* 0x000fe20000010063 */
[----:B------:R-:W-:Y:S02]  /*a580*/  FMNMX.FTZ R4, R102, R7, !PT ;  /* 0x0000000766047209 */ /* 0x000fe40007810000 */
[----:B------:R-:W-:Y:S02]  /*a590*/  I2FP.F32.S32 R3, R3 ;  /* 0x0000000300037245 */ /* 0x000fe40000201400 */
[----:B------:R-:W-:Y:S02]  /*a5a0*/  FMNMX.FTZ R5, R107, R6, !PT ;  /* 0x000000066b057209 */ /* 0x000fe40007810000 */
[----:B------:R-:W-:Y:S01]  /*a5b0*/  IADD3 R9, R2, 0x31, RZ ;  /* 0x0000003102097810 */ /* 0x000fe20007ffe0ff */
[CC--:B------:R-:W-:Y:S01]  /*a5c0*/  FFMA.FTZ R98, R0.reuse, R3.reuse, R98 ;  /* 0x0000000300627223 */ /* 0x0c0fe20000010062 */
        /* <DEDUP_REMOVED lines=10> */
[----:B------:R-:W-:Y:S02]  /*a670*/  IADD3 R5, R2, 0x39, RZ ;  /* 0x0000003902057810 */ /* 0x000fe40007ffe0ff */
[----:B------:R-:W-:Y:S01]  /*a680*/  FMNMX.FTZ R2, R98, R7, !PT ;  /* 0x0000000762027209 */ /* 0x000fe20007810000 */
[CC--:B------:R-:W-:Y:S01]  /*a690*/  FFMA.FTZ R87, R0.reuse, R3.reuse, R87 ;  /* 0x0000000300577223 */ /* 0x0c0fe20000010057 */
[----:B------:R-:W-:Y:S01]  /*a6a0*/  FMNMX.FTZ R4, R99, R4, !PT ;  /* 0x0000000463047209 */ /* 0x000fe20007810000 */
[C---:B------:R-:W-:Y:S01]  /*a6b0*/  FFMA.FTZ R93, R0.reuse, R3, R93 ;  /* 0x00000003005d7223 */ /* 0x040fe2000001005d */
        /* <DEDUP_REMOVED lines=29> */
[--C-:B------:R-:W-:Y:S01]  /*a890*/  FFMA.FTZ R141, R157, UR4, -R140.reuse ;  /* 0x000000049d8d7c23 */ /* 0x100fe2000801088c */
[----:B------:R-:W-:Y:S01]  /*a8a0*/  FSEL R103, R103, RZ, P0 ;  /* 0x000000ff67677208 */ /* 0x000fe20000000000 */
        /* <DEDUP_REMOVED lines=23> */
[----:B------:R-:W-:Y:S01]  /*aa20*/  FMUL.FTZ R35, R4, R71 ;  /* 0x0000004704237220 */ /* 0x000fe20000410000 */
[----:B------:R-:W-:Y:S01]  /*aa30*/  FFMA.FTZ R70, R8, UR4, -R103 ;  /* 0x0000000408467c23 */ /* 0x000fe20008010867 */
[C---:B------:R-:W-:Y:S01]  /*aa40*/  FMUL.FTZ R10, R4.reuse, R82 ;  /* 0x00000052040a7220 */ /* 0x040fe20000410000 */
[----:B------:R-:W-:Y:S01]  /*aa50*/  FMUL.FTZ R11, R4, R83 ;  /* 0x00000053040b7220 */ /* 0x000fe20000410000 */
[----:B------:R-:W-:Y:S01]  /*aa60*/  FMUL.FTZ R8, R84, R80 ;  /* 0x0000005054087220 */ /* 0x000fe20000410000 */
[----:B---3--:R-:W-:Y:S01]  /*aa70*/  FFMA.FTZ R78, R4, R139, R9 ;  /* 0x0000008b044e7223 */ /* 0x008fe20000010009 */
[--C-:B------:R-:W-:Y:S01]  /*aa80*/  FFMA.FTZ R74, R16, UR4, -R103.reuse ;  /* 0x00000004104a7c23 */ /* 0x100fe20008010867 */
[--C-:B------:R-:W-:Y:S01]  /*aa90*/  FFMA.FTZ R71, R12, UR4, -R103.reuse ;  /* 0x000000040c477c23 */ /* 0x100fe20008010867 */
[----:B------:R-:W-:Y:S01]  /*aaa0*/  MUFU.EX2 R70, R70 ;  /* 0x0000004600467308 */ /* 0x000fe20000000800 */
[C---:B------:R-:W-:Y:S01]  /*aab0*/  FMUL.FTZ R14, R4.reuse, R62 ;  /* 0x0000003e040e7220 */ /* 0x040fe20000410000 */
[----:B------:R-:W-:Y:S01]  /*aac0*/  FMUL.FTZ R15, R4, R63 ;  /* 0x0000003f040f7220 */ /* 0x000fe20000410000 */
[----:B------:R-:W-:Y:S01]  /*aad0*/  FMUL.FTZ R12, R84, R60 ;  /* 0x0000003c540c7220 */ /* 0x000fe20000410000 */
[----:B------:R-:W-:Y:S01]  /*aae0*/  FMUL.FTZ R19, R4, R79 ;  /* 0x0000004f04137220 */ /* 0x000fe20000410000 */
[----:B-1----:R-:W-:Y:S01]  /*aaf0*/  F2FP.BF16.F32.PACK_AB R65, R141, R9 ;  /* 0x000000098d41723e */ /* 0x002fe200000010ff */
[----:B------:R-:W-:Y:S01]  /*ab00*/  FMUL.FTZ R9, R84, R81 ;  /* 0x0000005154097220 */ /* 0x000fe20000410000 */
[----:B------:R-:W-:Y:S03]  /*ab10*/  LDSM.16.MT88.4 R60, [R110+0x7000] ;  /* 0x007000006e3c783b */ /* 0x000fe60000004200 */
[----:B------:R-:W-:Y:S01]  /*ab20*/  MUFU.EX2 R74, R74 ;  /* 0x0000004a004a7308 */ /* 0x000fe20000000800 */
[C---:B------:R-:W-:Y:S01]  /*ab30*/  FMUL.FTZ R22, R4.reuse, R58 ;  /* 0x0000003a04167220 */ /* 0x040fe20000410000 */
[C---:B------:R-:W-:Y:S01]  /*ab40*/  FMUL.FTZ R23, R4.reuse, R59 ;  /* 0x0000003b04177220 */ /* 0x040fe20000410000 */
[C---:B------:R-:W-:Y:S01]  /*ab50*/  FMUL.FTZ R27, R4.reuse, R75 ;  /* 0x0000004b041b7220 */ /* 0x040fe20000410000 */
[C---:B------:R-:W-:Y:S01]  /*ab60*/  FMUL.FTZ R30, R4.reuse, R54 ;  /* 0x00000036041e7220 */ /* 0x040fe20000410000 */
[C---:B------:R-:W-:Y:S01]  /*ab70*/  FMUL.FTZ R31, R4.reuse, R55 ;  /* 0x00000037041f7220 */ /* 0x040fe20000410000 */
[C---:B------:R-:W-:Y:S01]  /*ab80*/  FMUL.FTZ R6, R4.reuse, R66 ;  /* 0x0000004204067220 */ /* 0x040fe20000410000 */
[----:B------:R-:W1:Y:S03]  /*ab90*/  LDSM.16.MT88.4 R80, [R108+0x6000] ;  /* 0x006000006c50783b */ /* 0x000e660000004200 */
        /* <DEDUP_REMOVED lines=12> */
[----:B------:R-:W3:Y:S01]  /*ac60*/  LDSM.16.MT88.4 R56, [R108+0x7000] ;  /* 0x007000006c38783b */ /* 0x000ee20000004200 */
[C---:B------:R-:W-:Y:S01]  /*ac70*/  FMUL.FTZ R16, R84.reuse, R76 ;  /* 0x0000004c54107220 */ /* 0x040fe20000410000 */
[C---:B------:R-:W-:Y:S01]  /*ac80*/  FMUL.FTZ R24, R84.reuse, R72 ;  /* 0x0000004854187220 */ /* 0x040fe20000410000 */
[----:B------:R-:W-:Y:S03]  /*ac90*/  FMUL.FTZ R25, R84, R73 ;  /* 0x0000004954197220 */ /* 0x000fe60000410000 */
[----:B------:R-:W4:Y:S01]  /*aca0*/  MUFU.EX2 R85, R85 ;  /* 0x0000005500557308 */ /* 0x000f220000000800 */
[----:B--2---:R-:W-:Y:S01]  /*acb0*/  F2FP.BF16.F32.PACK_AB R66, R70, R71 ;  /* 0x000000474642723e */ /* 0x004fe200000010ff */
[C---:B------:R-:W-:Y:S01]  /*acc0*/  FMUL.FTZ R32, R84.reuse, R68 ;  /* 0x0000004454207220 */ /* 0x040fe20000410000 */
[C---:B------:R-:W-:Y:S01]  /*acd0*/  FMUL.FTZ R33, R84.reuse, R69 ;  /* 0x0000004554217220 */ /* 0x040fe20000410000 */
[----:B------:R-:W2:Y:S01]  /*ace0*/  LDSM.16.MT88.4 R52, [R110+0x8000] ;  /* 0x008000006e34783b */ /* 0x000ea20000004200 */
[C---:B------:R-:W-:Y:S01]  /*acf0*/  FMUL.FTZ R36, R84.reuse, R36 ;  /* 0x0000002454247220 */ /* 0x040fe20000410000 */
[C---:B------:R-:W-:Y:S01]  /*ad00*/  FMUL.FTZ R37, R84.reuse, R37 ;  /* 0x0000002554257220 */ /* 0x040fe20000410000 */
[C---:B------:R-:W-:Y:S03]  /*ad10*/  FMUL.FTZ R40, R84.reuse, R40 ;  /* 0x0000002854287220 */ /* 0x040fe60000410000 */
[----:B------:R-:W5:Y:S01]  /*ad20*/  MUFU.EX2 R143, R143 ;  /* 0x0000008f008f7308 */ /* 0x000f620000000800 */
[C---:B------:R-:W-:Y:S01]  /*ad30*/  FMUL.FTZ R41, R84.reuse, R41 ;  /* 0x0000002954297220 */ /* 0x040fe20000410000 */
[C---:B------:R-:W-:Y:S01]  /*ad40*/  FMUL.FTZ R44, R84.reuse, R44 ;  /* 0x0000002c542c7220 */ /* 0x040fe20000410000 */
[C---:B------:R-:W-:Y:S01]  /*ad50*/  FMUL.FTZ R45, R84.reuse, R45 ;  /* 0x0000002d542d7220 */ /* 0x040fe20000410000 */
[C---:B------:R-:W-:Y:S01]  /*ad60*/  FMUL.FTZ R48, R84.reuse, R48 ;  /* 0x0000003054307220 */ /* 0x040fe20000410000 */
[----:B------:R-:W-:Y:S01]  /*ad70*/  FMUL.FTZ R49, R84, R49 ;  /* 0x0000003154317220 */ /* 0x000fe20000410000 */
[--C-:B------:R-:W-:Y:S01]  /*ad80*/  FFMA.FTZ R69, R147, UR4, -R140.reuse ;  /* 0x0000000493457c23 */ /* 0x100fe2000801088c */
[--C-:B------:R-:W-:Y:S01]  /*ad90*/  FFMA.FTZ R73, R151, UR4, -R140.reuse ;  /* 0x0000000497497c23 */ /* 0x100fe2000801088c */
[----:B------:R-:W-:Y:S01]  /*ada0*/  FFMA.FTZ R68, R149, UR4, -R140 ;  /* 0x0000000495447c23 */ /* 0x000fe2000801088c */
[----:B----4-:R-:W-:Y:S01]  /*adb0*/  F2FP.BF16.F32.PACK_AB R67, R85, R104 ;  /* 0x000000685543723e */ /* 0x010fe200000010ff */
[----:B------:R-:W-:Y:S01]  /*adc0*/  FFMA.FTZ R72, R148, UR4, -R103 ;  /* 0x0000000494487c23 */ /* 0x000fe20008010867 */
[----:B------:R-:W-:Y:S01]  /*add0*/  FADD.FTZ R141, R141, R78 ;  /* 0x0000004e8d8d7221 */ /* 0x000fe20000010000 */
[----:B------:R-:W-:Y:S01]  /*ade0*/  MUFU.EX2 R69, R69 ;  /* 0x0000004500457308 */ /* 0x000fe20000000800 */
[----:B------:R-:W-:Y:S01]  /*adf0*/  LDSM.16.MT88.4 R76, [R108+0x6c00] ;  /* 0x006c00006c4c783b */ /* 0x000fe20000004200 */
[----:B------:R-:W-:Y:S01]  /*ae00*/  ISETP.GT.AND P0, PT, R120, 0x1, PT ;  /* 0x000000017800780c */ /* 0x000fe20003f04270 */
[----:B------:R-:W-:Y:S01]  /*ae10*/  FADD.FTZ R104, R104, R141 ;  /* 0x0000008d68687221 */ /* 0x000fe20000010000 */
[----:B------:R-:W-:Y:S02]  /*ae20*/  MOV R141, R137 ;  /* 0x00000089008d7202 */ /* 0x000fe40000000f00 */
[----:B-----5:R-:W-:Y:S01]  /*ae30*/  F2FP.BF16.F32.PACK_AB R64, R74, R143 ;  /* 0x0000008f4a40723e */ /* 0x020fe200000010ff */
[----:B------:R-:W-:Y:S03]  /*ae40*/  FFMA.FTZ R143, R84, R135, R143 ;  /* 0x00000087548f7223 */ /* 0x000fe6000001008f */
[----:B------:R-:W-:Y:S01]  /*ae50*/  MUFU.EX2 R73, R73 ;  /* 0x0000004900497308 */ /* 0x000fe20000000800 */
[----:B------:R-:W-:Y:S01]  /*ae60*/  FADD.FTZ R104, R85, R104 ;  /* 0x0000006855687221 */ /* 0x000fe20000010000 */
[----:B------:R-:W-:Y:S01]  /*ae70*/  MOV R120, R92 ;  /* 0x0000005c00787202 */ /* 0x000fe20000000f00 */
[----:B------:R-:W-:Y:S01]  /*ae80*/  FADD.FTZ R74, R74, R143 ;  /* 0x0000008f4a4a7221 */ /* 0x000fe20000010000 */
[C---:B------:R-:W-:Y:S06]  /*ae90*/  HMMA.16816.F32.BF16 R4, R64.reuse, R88, R4 ;  /* 0x000000584004723c */ /* 0x040fec0000041804 */
[----:B------:R-:W4:Y:S01]  /*aea0*/  MUFU.EX2 R68, R68 ;  /* 0x0000004400447308 */ /* 0x000f220000000800 */
[----:B------:R-:W-:Y:S01]  /*aeb0*/  FADD.FTZ R71, R71, R74 ;  /* 0x0000004a47477221 */ /* 0x000fe20000010000 */
[C---:B------:R-:W-:Y:S03]  /*aec0*/  HMMA.16816.F32.BF16 R8, R64.reuse, R90, R8 ;  /* 0x0000005a4008723c */ /* 0x040fe60000041808 */
[----:B------:R-:W-:Y:S03]  /*aed0*/  FADD.FTZ R71, R70, R71 ;  /* 0x0000004746477221 */ /* 0x000fe60000010000 */
[C---:B-1----:R-:W-:Y:S02]  /*aee0*/  HMMA.16816.F32.BF16 R12, R64.reuse, R80, R12 ;  /* 0x00000050400c723c */ /* 0x042fe4000004180c */
[----:B------:R-:W-:Y:S03]  /*aef0*/  MUFU.EX2 R72, R72 ;  /* 0x0000004800487308 */ /* 0x000fe60000000800 */
[--C-:B------:R-:W-:Y:S01]  /*af00*/  FFMA.FTZ R88, R145, UR4, -R140.reuse ;  /* 0x0000000491587c23 */ /* 0x100fe2000801088c */
[C---:B------:R-:W-:Y:S01]  /*af10*/  HMMA.16816.F32.BF16 R16, R64.reuse, R82, R16 ;  /* 0x000000524010723c */ /* 0x040fe20000041810 */
[----:B------:R-:W-:Y:S05]  /*af20*/  LDSM.16.MT88.4 R80, [R110+0x6c00] ;  /* 0x006c00006e50783b */ /* 0x000fea0000004200 */
[----:B------:R-:W-:Y:S01]  /*af30*/  MUFU.EX2 R138, R138 ;  /* 0x0000008a008a7308 */ /* 0x000fe20000000800 */
[--C-:B------:R-:W-:Y:S01]  /*af40*/  FFMA.FTZ R91, R106, UR4, -R140.reuse ;  /* 0x000000046a5b7c23 */ /* 0x100fe2000801088c */
[C---:B------:R-:W-:Y:S08]  /*af50*/  HMMA.16816.F32.BF16 R20, R64.reuse, R60, R20 ;  /* 0x0000003c4014723c */ /* 0x040ff00000041814 */
[----:B------:R-:W1:Y:S01]  /*af60*/  MUFU.EX2 R88, R88 ;  /* 0x0000005800587308 */ /* 0x000e620000000800 */
[C---:B------:R-:W-:Y:S01]  /*af70*/  HMMA.16816.F32.BF16 R24, R64.reuse, R62, R24 ;  /* 0x0000003e4018723c */ /* 0x040fe20000041818 */
[----:B------:R-:W-:Y:S02]  /*af80*/  LDSM.16.MT88.4 R60, [R108+0x6800] ;  /* 0x006800006c3c783b */ /* 0x000fe40000004200 */
[----:B------:R-:W-:Y:S03]  /*af90*/  FFMA.FTZ R106, R105, UR4, -R140 ;  /* 0x00000004696a7c23 */ /* 0x000fe6000801088c */
        /* <DEDUP_REMOVED lines=10> */
[----:B------:R-:W2:Y:S08]  /*b040*/  LDSM.16.MT88.4 R52, [R108+0x8000] ;  /* 0x008000006c34783b */ /* 0x000eb00000004200 */
[----:B------:R-:W3:Y:S10]  /*b050*/  MUFU.EX2 R89, R89 ;  /* 0x0000005900597308 */ /* 0x000ef40000000800 */
[----:B------:R-:W-:Y:S10]  /*b060*/  MUFU.EX2 R106, R106 ;  /* 0x0000006a006a7308 */ /* 0x000ff40000000800 */
[----:B------:R-:W-:Y:S10]  /*b070*/  MUFU.EX2 R102, R102 ;  /* 0x0000006600667308 */ /* 0x000ff40000000800 */
[----:B------:R-:W-:Y:S10]  /*b080*/  MUFU.EX2 R101, R101 ;  /* 0x0000006500657308 */ /* 0x000ff40000000800 */
[----:B------:R-:W-:Y:S01]  /*b090*/  MUFU.EX2 R100, R100 ;  /* 0x0000006400647308 */ /* 0x000fe20000000800 */
[C---:B--2---:R-:W-:Y:S06]  /*b0a0*/  HMMA.16816.F32.BF16 R44, R64.reuse, R52, R44 ;  /* 0x00000034402c723c */ /* 0x044fec000004182c */
[----:B------:R-:W-:Y:S03]  /*b0b0*/  HMMA.16816.F32.BF16 R48, R64, R54, R48 ;  /* 0x000000364030723c */ /* 0x000fe60000041830 */
[----:B------:R-:W-:Y:S02]  /*b0c0*/  MUFU.EX2 R99, R99 ;  /* 0x0000006300637308 */ /* 0x000fe40000000800 */
[----:B----4-:R-:W-:Y:S01]  /*b0d0*/  F2FP.BF16.F32.PACK_AB R53, R68, R73 ;  /* 0x000000494435723e */ /* 0x010fe200000010ff */
[----:B------:R-:W-:Y:S01]  /*b0e0*/  FADD.FTZ R73, R73, R104 ;  /* 0x0000006849497221 */ /* 0x000fe20000010000 */
[----:B------:R-:W-:Y:S01]  /*b0f0*/  FFMA.FTZ R65, R146, UR4, -R103 ;  /* 0x0000000492417c23 */ /* 0x000fe20008010867 */
[----:B-1----:R-:W-:Y:S03]  /*b100*/  F2FP.BF16.F32.PACK_AB R55, R88, R69 ;  /* 0x000000455837723e */ /* 0x002fe600000010ff */
[----:B---3--:R-:W-:Y:S01]  /*b110*/  F2FP.BF16.F32.PACK_AB R54, R89, R90 ;  /* 0x0000005a5936723e */ /* 0x008fe200000010ff */
[----:B------:R-:W-:Y:S01]  /*b120*/  FADD.FTZ R68, R68, R73 ;  /* 0x0000004944447221 */ /* 0x000fe20000010000 */
[----:B------:R-:W1:Y:S01]  /*b130*/  MUFU.EX2 R65, R65 ;  /* 0x0000004100417308 */ /* 0x000e620000000800 */
[--C-:B------:R-:W-:Y:S01]  /*b140*/  FFMA.FTZ R67, R98, UR4, -R140.reuse ;  /* 0x0000000462437c23 */ /* 0x100fe2000801088c */
[----:B------:R-:W-:Y:S01]  /*b150*/  FFMA.FTZ R66, R97, UR4, -R140 ;  /* 0x0000000461427c23 */ /* 0x000fe2000801088c */
[----:B------:R-:W-:Y:S01]  /*b160*/  FADD.FTZ R105, R69, R68 ;  /* 0x0000004445697221 */ /* 0x000fe20000010000 */
[--C-:B------:R-:W-:Y:S01]  /*b170*/  FFMA.FTZ R64, R93, UR4, -R103.reuse ;  /* 0x000000045d407c23 */ /* 0x100fe20008010867 */
[--C-:B------:R-:W-:Y:S01]  /*b180*/  FFMA.FTZ R98, R95, UR4, -R103.reuse ;  /* 0x000000045f627c23 */ /* 0x100fe20008010867 */
[--C-:B------:R-:W-:Y:S01]  /*b190*/  FFMA.FTZ R97, R94, UR4, -R103.reuse ;  /* 0x000000045e617c23 */ /* 0x100fe20008010867 */
[----:B------:R-:W-:Y:S03]  /*b1a0*/  FFMA.FTZ R140, R86, UR4, -R140 ;  /* 0x00000004568c7c23 */ /* 0x000fe6000801088c */
[----:B------:R-:W-:Y:S01]  /*b1b0*/  MUFU.EX2 R95, R67 ;  /* 0x00000043005f7308 */ /* 0x000fe20000000800 */
[----:B------:R-:W-:Y:S01]  /*b1c0*/  FFMA.FTZ R103, R96, UR4, -R103 ;  /* 0x0000000460677c23 */ /* 0x000fe20008010867 */
[----:B------:R-:W-:Y:S08]  /*b1d0*/  FADD.FTZ R105, R88, R105 ;  /* 0x0000006958697221 */ /* 0x000ff00000010000 */
[----:B------:R-:W2:Y:S01]  /*b1e0*/  MUFU.EX2 R94, R66 ;  /* 0x00000042005e7308 */ /* 0x000ea20000000800 */
[C---:B-1----:R-:W-:Y:S01]  /*b1f0*/  F2FP.BF16.F32.PACK_AB R52, R65.reuse, R72 ;  /* 0x000000484134723e */ /* 0x042fe200000010ff */
[----:B------:R-:W-:Y:S02]  /*b200*/  FADD.FTZ R72, R72, R71 ;  /* 0x0000004748487221 */ /* 0x000fe40000010000 */
[----:B------:R-:W-:Y:S02]  /*b210*/  LDSM.16.MT88.4 R68, [R108+0x7c00] ;  /* 0x007c00006c44783b */ /* 0x000fe40000004200 */
[----:B------:R-:W-:Y:S02]  /*b220*/  FADD.FTZ R135, R65, R72 ;  /* 0x0000004841877221 */ /* 0x000fe40000010000 */
[C---:B------:R-:W-:Y:S02]  /*b230*/  HMMA.16816.F32.BF16 R4, R52.reuse, R56, R4 ;  /* 0x000000383404723c */ /* 0x040fe40000041804 */
[----:B------:R-:W-:Y:S02]  /*b240*/  MUFU.EX2 R96, R64 ;  /* 0x0000004000607308 */ /* 0x000fe40000000800 */
[----:B------:R-:W-:Y:S01]  /*b250*/  LDSM.16.MT88.4 R72, [R110+0x7c00] ;  /* 0x007c00006e48783b */ /* 0x000fe20000004200 */
[----:B------:R-:W-:Y:S01]  /*b260*/  FADD.FTZ R90, R90, R135 ;  /* 0x000000875a5a7221 */ /* 0x000fe20000010000 */
[C---:B------:R-:W-:Y:S06]  /*b270*/  HMMA.16816.F32.BF16 R8, R52.reuse, R58, R8 ;  /* 0x0000003a3408723c */ /* 0x040fec0000041808 */
[----:B------:R-:W-:Y:S01]  /*b280*/  MUFU.EX2 R93, R87 ;  /* 0x00000057005d7308 */ /* 0x000fe20000000800 */
[----:B--2---:R-:W-:Y:S01]  /*b290*/  F2FP.BF16.F32.PACK_AB R85, R94, R95 ;  /* 0x0000005f5e55723e */ /* 0x004fe200000010ff */
[----:B------:R-:W1:Y:S03]  /*b2a0*/  LDSM.16.MT88.4 R56, [R108+0x6400] ;  /* 0x006400006c38783b */ /* 0x000e660000004200 */
[----:B------:R-:W-:Y:S05]  /*b2b0*/  FADD.FTZ R89, R89, R90 ;  /* 0x0000005a59597221 */ /* 0x000fea0000010000 */
[----:B------:R-:W2:Y:S10]  /*b2c0*/  MUFU.EX2 R140, R140 ;  /* 0x0000008c008c7308 */ /* 0x000eb40000000800 */
[----:B------:R-:W-:Y:S10]  /*b2d0*/  MUFU.EX2 R98, R98 ;  /* 0x0000006200627308 */ /* 0x000ff40000000800 */
[----:B------:R-:W3:Y:S01]  /*b2e0*/  MUFU.EX2 R97, R97 ;  /* 0x0000006100617308 */ /* 0x000ee20000000800 */
[----:B--2---:R-:W-:Y:S09]  /*b2f0*/  F2FP.BF16.F32.PACK_AB R87, R140, R93 ;  /* 0x0000005d8c57723e */ /* 0x004ff200000010ff */
[----:B------:R-:W2:Y:S01]  /*b300*/  MUFU.EX2 R103, R103 ;  /* 0x0000006700677308 */ /* 0x000ea20000000800 */
[----:B---3--:R-:W-:Y:S01]  /*b310*/  F2FP.BF16.F32.PACK_AB R84, R97, R98 ;  /* 0x000000626154723e */ /* 0x008fe200000010ff */
[C---:B-1----:R-:W-:Y:S06]  /*b320*/  HMMA.16816.F32.BF16 R12, R52.reuse, R56, R12 ;  /* 0x00000038340c723c */ /* 0x042fec000004180c */
[C---:B------:R-:W-:Y:S01]  /*b330*/  HMMA.16816.F32.BF16 R16, R52.reuse, R58, R16 ;  /* 0x0000003a3410723c */ /* 0x040fe20000041810 */
[----:B------:R-:W1:Y:S04]  /*b340*/  LDSM.16.MT88.4 R56, [R110+0x7400] ;  /* 0x007400006e38783b */ /* 0x000e680000004200 */
        /* <DEDUP_REMOVED lines=33> */
[C---:B-1----:R-:W-:Y:S03]  /*b560*/  HMMA.16816.F32.BF16 R4, R52.reuse, R56, R4 ;  /* 0x000000383404723c */ /* 0x042fe60000041804 */
[----:B------:R-:W-:Y:S03]  /*b570*/  FADD.FTZ R135, R103, R96 ;  /* 0x0000006067877221 */ /* 0x000fe60000010000 */
        /* <DEDUP_REMOVED lines=12> */
[C---:B------:R-:W-:Y:S06]  /*b640*/  HMMA.16816.F32.BF16 R40, R52.reuse, R58, R40 ;  /* 0x0000003a3428723c */ /* 0x040fec0000041828 */
[C---:B--2---:R-:W-:Y:S06]  /*b650*/  HMMA.16816.F32.BF16 R44, R52.reuse, R60, R44 ;  /* 0x0000003c342c723c */ /* 0x044fec000004182c */
[----:B------:R-:W-:Y:S06]  /*b660*/  HMMA.16816.F32.BF16 R48, R52, R62, R48 ;  /* 0x0000003e3430723c */ /* 0x000fec0000041830 */
[C---:B------:R-:W-:Y:S01]  /*b670*/  HMMA.16816.F32.BF16 R64, R84.reuse, R80, R4 ;  /* 0x000000505440723c */ /* 0x040fe20000041804 */
[----:B------:R-:W1:Y:S05]  /*b680*/  LDSM.16.MT88.4 R4, [R110+0x8c00] ;  /* 0x008c00006e04783b */ /* 0x000e6a0000004200 */
[C---:B------:R-:W-:Y:S03]  /*b690*/  HMMA.16816.F32.BF16 R80, R84.reuse, R82, R8 ;  /* 0x000000525450723c */ /* 0x040fe60000041808 */
[----:B------:R-:W2:Y:S03]  /*b6a0*/  LDSM.16.MT88.4 R8, [R108+0x8c00] ;  /* 0x008c00006c08783b */ /* 0x000ea60000004200 */
[C---:B------:R-:W-:Y:S06]  /*b6b0*/  HMMA.16816.F32.BF16 R60, R84.reuse, R76, R12 ;  /* 0x0000004c543c723c */ /* 0x040fec000004180c */
[C---:B------:R-:W-:Y:S06]  /*b6c0*/  HMMA.16816.F32.BF16 R76, R84.reuse, R78, R16 ;  /* 0x0000004e544c723c */ /* 0x040fec0000041810 */
[C---:B------:R-:W-:Y:S06]  /*b6d0*/  HMMA.16816.F32.BF16 R56, R84.reuse, R72, R20 ;  /* 0x000000485438723c */ /* 0x040fec0000041814 */
[C---:B------:R-:W-:Y:S06]  /*b6e0*/  HMMA.16816.F32.BF16 R72, R84.reuse, R74, R24 ;  /* 0x0000004a5448723c */ /* 0x040fec0000041818 */
[C---:B------:R-:W-:Y:S06]  /*b6f0*/  HMMA.16816.F32.BF16 R52, R84.reuse, R68, R28 ;  /* 0x000000445434723c */ /* 0x040fec000004181c */
[C---:B------:R-:W-:Y:S06]  /*b700*/  HMMA.16816.F32.BF16 R68, R84.reuse, R70, R32 ;  /* 0x000000465444723c */ /* 0x040fec0000041820 */
[C---:B-1----:R-:W-:Y:S06]  /*b710*/  HMMA.16816.F32.BF16 R36, R84.reuse, R4, R36 ;  /* 0x000000045424723c */ /* 0x042fec0000041824 */
[C---:B------:R-:W-:Y:S06]  /*b720*/  HMMA.16816.F32.BF16 R40, R84.reuse, R6, R40 ;  /* 0x000000065428723c */ /* 0x040fec0000041828 */
[C---:B--2---:R-:W-:Y:S06]  /*b730*/  HMMA.16816.F32.BF16 R44, R84.reuse, R8, R44 ;  /* 0x00000008542c723c */ /* 0x044fec000004182c */
[----:B------:R-:W-:Y:S07]  /*b740*/  HMMA.16816.F32.BF16 R48, R84, R10, R48 ;  /* 0x0000000a5430723c */ /* 0x000fee0000041830 */
[----:B------:R-:W-:Y:S04]  /*b750*/  MOV R85, R2 ;  /* 0x0000000200557202 */ /* 0x000fe80000000f00 */
[----:B------:R-:W-:Y:S01]  /*b760*/  MOV R84, R3 ;  /* 0x0000000300547202 */ /* 0x000fe20000000f00 */
[----:B------:R-:W-:Y:S01]  /*b770*/  @!UPT UIADD3 URZ, URZ, URZ, URZ ;  /* 0x0000003f3f3ff290 */ /* 0x000fe2000fffe03f */
[----:B------:R-:W-:Y:S11]  /*b780*/  @P0 BRA `(.L_x_5296) ;  /* 0xffffffd0009c0947 */ /* 0x000ff6000383ffff */
.L_x_5292:
        /* <DEDUP_REMOVED lines=167> */
.L_x_5297:
[----:B------:R-:W1:Y:S01]  /*c200*/  S2R R22, SR_CTAID.Z ;  /* 0x0000000000167919 */ /* 0x000e620000002700 */
[----:B------:R-:W1:Y:S01]  /*c210*/  LDC R2, c[0x0][0x270] ;  /* 0x00009c00ff027b82 */ /* 0x000e620000000800 */
[----:B------:R-:W1:Y:S07]  /*c220*/  S2R R25, SR_CTAID.Y ;  /* 0x0000000000197919 */ /* 0x000e6e0000002600 */
[----:B------:R-:W2:Y:S01]  /*c230*/  LDC R23, c[0x0][0x2c4] ;  /* 0x0000b100ff177b82 */ /* 0x000ea20000000800 */
[----:B-1----:R-:W-:-:S04]  /*c240*/  IMAD R2, R25, R2, R22 ;  /* 0x0000000219027224 */ /* 0x002fc800078e0216 */
[----:B--2---:R-:W-:-:S07]  /*c250*/  IMAD R23, R2, R23, RZ ;  /* 0x0000001702177224 */ /* 0x004fce00078e02ff */
.L_x_5298:
[----:B------:R-:W1:Y:S01]  /*c260*/  S2R R20, SR_TID.X ;  /* 0x0000000000147919 */ /* 0x000e620000002100 */
[----:B------:R-:W2:Y:S01]  /*c270*/  LDC.64 R2, c[0x0][0x290] ;  /* 0x0000a400ff027b82 */ /* 0x000ea20000000a00 */
[----:B------:R-:W-:Y:S01]  /*c280*/  LOP3.LUT R9, R9, 0xffffffe0, RZ, 0xc0, !PT ;  /* 0xffffffe009097812 */ /* 0x000fe200078ec0ff */
[----:B------:R-:W-:Y:S06]  /*c290*/  BSSY B0, `(.L_x_5299) ;  /* 0x0000037000007945 */ /* 0x000fec0003800000 */
[----:B------:R-:W-:Y:S01]  /*c2a0*/  BAR.SYNC.DEFER_BLOCKING 0x0 ;  /* 0x0000000000007b1d */ /* 0x000fe20000010000 */
[----:B------:R-:W-:Y:S01]  /*c2b0*/  SHF.R.S32.HI R27, RZ, 0x1f, R25 ;  /* 0x0000001fff1b7819 */ /* 0x000fe20000011419 */
[----:B------:R-:W-:Y:S01]  /*c2c0*/  IMAD.IADD R0, R0, 0x1, -R9 ;  /* 0x0000000100007824 */ /* 0x000fe200078e0a09 */
[----:B------:R-:W-:-:S05]  /*c2d0*/  SHF.R.S32.HI R26, RZ, 0x1f, R11 ;  /* 0x0000001fff1a7819 */ /* 0x000fca000001140b */
[----:B------:R-:W4:Y:S01]  /*c2e0*/  LDC.64 R4, c[0x0][0x298] ;  /* 0x0000a600ff047b82 */ /* 0x000f220000000a00 */
[----:B------:R-:W-:Y:S01]  /*c2f0*/  ISETP.NE.AND P0, PT, R123, -0x1, PT ;  /* 0xffffffff7b00780c */ /* 0x000fe20003f05270 */
[----:B------:R-:W5:Y:S01]  /*c300*/  S2R R21, SR_CTAID.X ;  /* 0x0000000000157919 */ /* 0x000f620000002500 */
[----:B------:R-:W-:Y:S02]  /*c310*/  LEA.HI R26, R26, R11, RZ, 0x2 ;  /* 0x0000000b1a1a7211 */ /* 0x000fe400078f10ff */
[----:B------:R-:W-:Y:S02]  /*c320*/  LOP3.LUT P1, RZ, R0, 0x3, RZ, 0xc0, !PT ;  /* 0x0000000300ff7812 */ /* 0x000fe4000782c0ff */
[----:B------:R-:W-:Y:S02]  /*c330*/  LOP3.LUT R26, R26, 0xffffffc, RZ, 0xc0, !PT ;  /* 0x0ffffffc1a1a7812 */ /* 0x000fe400078ec0ff */
[----:B------:R-:W-:-:S03]  /*c340*/  SHF.R.S32.HI R125, RZ, 0x1f, R124 ;  /* 0x0000001fff7d7819 */ /* 0x000fc6000001147c */
[----:B------:R-:W-:Y:S02]  /*c350*/  IMAD.IADD R11, R11, 0x1, -R26 ;  /* 0x000000010b0b7824 */ /* 0x000fe400078e0a1a */
[-C--:B--2---:R-:W-:Y:S02]  /*c360*/  IMAD R24, R27, R2.reuse, RZ ;  /* 0x000000021b187224 */ /* 0x084fe400078e02ff */
[C---:B------:R-:W-:Y:S01]  /*c370*/  IMAD.WIDE.U32 R32, R25.reuse, R2, RZ ;  /* 0x0000000219207225 */ /* 0x040fe200078e00ff */
[----:B---3--:R2:W3:Y:S03]  /*c380*/  LDS.128 R16, [R121+0x800] ;  /* 0x0008000079107984 */ /* 0x0084e60000000c00 */
[----:B------:R-:W-:Y:S01]  /*c390*/  IMAD R24, R25, R3, R24 ;  /* 0x0000000319187224 */ /* 0x000fe200078e0218 */
[----:B------:R2:W2:Y:S01]  /*c3a0*/  LDS.128 R12, [R121+0x1800] ;  /* 0x00180000790c7984 */ /* 0x0004a20000000c00 */
[----:B-1----:R-:W-:Y:S01]  /*c3b0*/  SHF.R.S32.HI R9, RZ, 0x1f, R20 ;  /* 0x0000001fff097819 */ /* 0x002fe20000011414 */
[----:B----4-:R-:W-:-:S03]  /*c3c0*/  IMAD.WIDE.U32 R26, R123, R4, RZ ;  /* 0x000000047b1a7225 */ /* 0x010fc600078e00ff */
[----:B------:R-:W-:Y:S01]  /*c3d0*/  LEA.HI R0, R9, R20, RZ, 0x5 ;  /* 0x0000001409007211 */ /* 0x000fe200078f28ff */
[----:B------:R-:W-:Y:S01]  /*c3e0*/  IMAD R123, R123, R5, R27 ;  /* 0x000000057b7b7224 */ /* 0x000fe200078e021b */
[----:B------:R-:W-:Y:S01]  /*c3f0*/  SEL R31, R32, R26, !P0 ;  /* 0x0000001a201f7207 */ /* 0x000fe20004000000 */
[----:B------:R-:W-:Y:S01]  /*c400*/  @!P0 IMAD.IADD R123, R33, 0x1, R24 ;  /* 0x00000001217b8824 */ /* 0x000fe200078e0218 */
[----:B------:R-:W-:Y:S02]  /*c410*/  LOP3.LUT R3, R0, 0xffffffe0, RZ, 0xc0, !PT ;  /* 0xffffffe000037812 */ /* 0x000fe400078ec0ff */
[----:B------:R-:W-:Y:S02]  /*c420*/  LEA.HI.SX32 R24, R6, 0x20, 0x1e ;  /* 0x0000002006187811 */ /* 0x000fe400078ff2ff */
[----:B------:R-:W-:Y:S01]  /*c430*/  SHF.R.S32.HI R6, RZ, 0x1f, R22 ;  /* 0x0000001fff067819 */ /* 0x000fe20000011416 */
[----:B------:R-:W-:Y:S02]  /*c440*/  IMAD.IADD R0, R20, 0x1, -R3 ;  /* 0x0000000114007824 */ /* 0x000fe400078e0a03 */
[----:B-----5:R-:W-:-:S02]  /*c450*/  IMAD.SHL.U32 R3, R21, 0x40, RZ ;  /* 0x0000004015037824 */ /* 0x020fc400078e00ff */
[----:B------:R-:W-:Y:S01]  /*c460*/  IMAD R21, R21, -0x40, R122 ;  /* 0xffffffc015157824 */ /* 0x000fe200078e027a */
[----:B------:R-:W-:Y:S01]  /*c470*/  SHF.R.S32.HI R27, RZ, 0x1f, R0 ;  /* 0x0000001fff1b7819 */ /* 0x000fe20000011400 */
[----:B------:R-:W-:Y:S01]  /*c480*/  IMAD.WIDE.U32 R28, R3, R4, R124 ;  /* 0x00000004031c7225 */ /* 0x000fe200078e007c */
[--C-:B------:R-:W-:Y:S02]  /*c490*/  SHF.R.S32.HI R25, RZ, 0x1f, R3.reuse ;  /* 0x0000001fff197819 */ /* 0x100fe40000011403 */
[----:B------:R-:W-:Y:S01]  /*c4a0*/  LEA.HI R0, R27, R0, RZ, 0x2 ;  /* 0x000000001b007211 */ /* 0x000fe200078f10ff */
[----:B------:R-:W-:Y:S01]  /*c4b0*/  IMAD.IADD R26, R122, 0x1, -R3 ;  /* 0x000000017a1a7824 */ /* 0x000fe200078e0a03 */
[----:B------:R-:W-:Y:S01]  /*c4c0*/  IADD3 R30, P0, R31, R28, RZ ;  /* 0x0000001c1f1e7210 */ /* 0x000fe20007f1e0ff */
[----:B------:R-:W-:Y:S01]  /*c4d0*/  IMAD R2, R25, R4, RZ ;  /* 0x0000000419027224 */ /* 0x000fe200078e02ff */
[----:B------:R-:W-:-:S03]  /*c4e0*/  SHF.R.S32.HI R0, RZ, 0x2, R0 ;  /* 0x00000002ff007819 */ /* 0x000fc60000011400 */
[----:B------:R-:W-:Y:S02]  /*c4f0*/  IMAD R2, R3, R5, R2 ;  /* 0x0000000503027224 */ /* 0x000fe400078e0202 */
[----:B------:R-:W-:Y:S01]  /*c500*/  IMAD R11, R11, 0x10, R0 ;  /* 0x000000100b0b7824 */ /* 0x000fe200078e0200 */
[----:B--23--:R-:W-:Y:S06]  /*c510*/  @P1 BRA `(.L_x_5300) ;  /* 0x0000000000381947 */ /* 0x00cfec0003800000 */
        /* <DEDUP_REMOVED lines=14> */
.L_x_5300:
[----:B------:R-:W-:Y:S05]  /*c600*/  BSYNC B0 ;  /* 0x0000000000007941 */ /* 0x000fea0003800000 */
.L_x_5299:
[----:B------:R-:W-:Y:S01]  /*c610*/  ULDC.64 UR4, c[0x0][0x2a0] ;  /* 0x0000a80000047ab9 */ /* 0x000fe20000000a00 */
[----:B------:R-:W-:Y:S01]  /*c620*/  IADD3.X R31, R123, R29, R2, P0, !PT ;  /* 0x0000001d7b1f7210 */ /* 0x000fe200007fe402 */
[----:B------:R-:W-:Y:S01]  /*c630*/  IMAD R11, R6, UR4, RZ ;  /* 0x00000004060b7c24 */ /* 0x000fe2000f8e02ff */
[----:B------:R-:W-:Y:S01]  /*c640*/  ISETP.GE.AND P4, PT, R24, R21, PT ;  /* 0x000000151800720c */ /* 0x000fe20003f86270 */
[----:B------:R-:W-:Y:S01]  /*c650*/  BSSY B0, `(.L_x_5301) ;  /* 0x000001b000007945 */ /* 0x000fe20003800000 */
[----:B------:R-:W-:Y:S01]  /*c660*/  LEA.HI R3, R9, R20, RZ, 0x2 ;  /* 0x0000001409037211 */ /* 0x000fe200078f10ff */
[C---:B------:R-:W-:Y:S01]  /*c670*/  IMAD R0, R22.reuse, UR5, R11 ;  /* 0x0000000516007c24 */ /* 0x040fe2000f8e020b */
[----:B------:R-:W-:Y:S01]  /*c680*/  ISETP.GE.AND P0, PT, R7, R26, PT ;  /* 0x0000001a0700720c */ /* 0x000fe20003f06270 */
[----:B------:R-:W-:Y:S01]  /*c690*/  IMAD.WIDE.U32 R30, R22, UR4, R30 ;  /* 0x00000004161e7c25 */ /* 0x000fe2000f8e001e */
[----:B------:R2:W3:Y:S01]  /*c6a0*/  LDS.128 R24, [R121] ;  /* 0x0000000079187984 */ /* 0x0004e20000000c00 */
[----:B------:R-:W-:-:S02]  /*c6b0*/  SHF.R.S32.HI R3, RZ, 0x2, R3 ;  /* 0x00000002ff037819 */ /* 0x000fc40000011403 */
[----:B------:R-:W-:Y:S01]  /*c6c0*/  IMAD.IADD R29, R0, 0x1, R31 ;  /* 0x00000001001d7824 */ /* 0x000fe200078e021f */
[----:B------:R2:W4:Y:S01]  /*c6d0*/  LDS.128 R20, [R121+0x1000] ;  /* 0x0010000079147984 */ /* 0x0005220000000c00 */
[----:B------:R-:W-:-:S03]  /*c6e0*/  SHF.R.S32.HI R3, RZ, 0x1f, R3 ;  /* 0x0000001fff037819 */ /* 0x000fc60000011403 */
[----:B-1----:R2:W1:Y:S03]  /*c6f0*/  LDS.128 R8, [R121+0x2000] ;  /* 0x0020000079087984 */ /* 0x0024660000000c00 */
        /* <DEDUP_REMOVED lines=15> */
[----:B-1----:R3:W-:Y:S02]  /*c7f0*/  @!P0 STG.E.128 desc[UR12][R34.64+0x80], R8 ;  /* 0x0000800822008986 */ /* 0x0027e4000c101d0c */
.L_x_5302:
[----:B------:R-:W-:Y:S05]  /*c800*/  BSYNC B0 ;  /* 0x0000000000007941 */ /* 0x000fea0003800000 */
.L_x_5301:
[----:B-1-3--:R1:W3:Y:S01]  /*c810*/  LDS.128 R8, [R121+0x2800] ;  /* 0x0028000079087984 */ /* 0x00a2e20000000c00 */
        /* <DEDUP_REMOVED lines=21> */
.L_x_5303:
        /* <DEDUP_REMOVED lines=9> */
.L_x_6501:


//--------------------- .text._ZN5flash24flash_fwd_splitkv_kernelI23Flash_fwd_kernel_traitsILi96ELi64ELi64ELi4ELb0ELb0EN7cutlass10bfloat16_tE19Flash_kernel_traitsILi96ELi64ELi64ELi4ES3_EELb1ELb0ELb0ELb0ELb1ELb0ELb0ELb1EEEvNS_16Flash_fwd_paramsE --------------------------
	.section	.text._ZN5flash24flash_fwd_splitkv_kernelI23Flash_fwd_kernel_traitsILi96ELi64ELi64ELi4ELb0ELb0EN7cutlass10bfloat16_tE19Flash_kernel_traitsILi96ELi64ELi64ELi4ES3_EELb1ELb0ELb0ELb0ELb1ELb0ELb0ELb1EEEvNS_16Flash_fwd_paramsE,"ax",@progbits
	.align	128
        .global         _ZN5flash24flash_fwd_splitkv_kernelI23Flash_fwd_kernel_traitsILi96ELi64ELi64ELi4ELb0ELb0EN7cutlass10bfloat16_tE19Flash_kernel_traitsILi96ELi64ELi64ELi4ES3_EELb1ELb0ELb0ELb0ELb1ELb0ELb0ELb1EEEvNS_16Flash_fwd_paramsE
        .type           _ZN5flash24flash_fwd_splitkv_kernelI23Flash_fwd_kernel_traitsILi96ELi64ELi64ELi4ELb0ELb0EN7cutlass10bfloat16_tE19Flash_kernel_traitsILi96ELi64ELi64ELi4ES3_EELb1ELb0ELb0ELb0ELb1ELb0ELb0ELb1EEEvNS_16Flash_fwd_paramsE,@function
        .size           _ZN5flash24flash_fwd_splitkv_kernelI23Flash_fwd_kernel_traitsILi96ELi64ELi64ELi4ELb0ELb0EN7cutlass10bfloat16_tE19Flash_kernel_traitsILi96ELi64ELi64ELi4ES3_EELb1ELb0ELb0ELb0ELb1ELb0ELb0ELb1EEEvNS_16Flash_fwd_paramsE,(.L_x_6502 - _ZN5flash24flash_fwd_splitkv_kernelI23Flash_fwd_kernel_traitsILi96ELi64ELi64ELi4ELb0ELb0EN7cutlass10bfloat16_tE19Flash_kernel_traitsILi96ELi64ELi64ELi4ES3_EELb1ELb0ELb0ELb0ELb1ELb0ELb0ELb1EEEvNS_16Flash_fwd_paramsE)
        .other          _ZN5flash24flash_fwd_splitkv_kernelI23Flash_fwd_kernel_traitsILi96ELi64ELi64ELi4ELb0ELb0EN7cutlass10bfloat16_tE19Flash_kernel_traitsILi96ELi64ELi64ELi4ES3_EELb1ELb0ELb0ELb0ELb1ELb0ELb0ELb1EEEvNS_16Flash_fwd_paramsE,@"STO_CUDA_ENTRY STV_DEFAULT"
_ZN5flash24flash_fwd_splitkv_kernelI23Flash_fwd_kernel_traitsILi96ELi64ELi64ELi4ELb0ELb0EN7cutlass10bfloat16_tE19Flash_kernel_traitsILi96ELi64ELi64ELi4ES3_EELb1ELb0ELb0ELb0ELb1ELb0ELb0ELb1EEEvNS_16Flash_fwd_paramsE:
.text._ZN5flash24flash_fwd_splitkv_kernelI23Flash_fwd_kernel_traitsILi96ELi64ELi64ELi4ELb0ELb0EN7cutlass10bfloat16_tE19Flash_kernel_traitsILi96ELi64ELi64ELi4ES3_EELb1ELb0ELb0ELb0ELb1ELb0ELb0ELb1EEEvNS_16Flash_fwd_paramsE:
        /* <DEDUP_REMOVED lines=41> */
.L_x_5304:
[----:B------:R-:W1:Y:S02]  /*0290*/  LDC R73, c[0x0][0x2c8] ;  /* 0x0000b200ff497b82 */ /* 0x000e640000000800 */
.L_x_5305:
        /* <DEDUP_REMOVED lines=44> */
[C---:B------:R-:W-:Y:S01]  /*0560*/  LOP3.LUT P4, RZ, R61.reuse, 0x3, RZ, 0xc0, !PT ;  /* 0x000000033dff7812 */ /* 0x040fe2000788c0ff */
[----:B------:R-:W-:Y:S01]  /*0570*/  BSSY B0, `(.L_x_5307) ;  /* 0x000002c000007945 */ /* 0x000fe20003800000 */
[----:B------:R-:W-:Y:S01]  /*0580*/  LOP3.LUT R8, R0, 0x1ffffffc, RZ, 0xc0, !PT ;  /* 0x1ffffffc00087812 */ /* 0x000fe200078ec0ff */
[----:B------:R-:W-:Y:S01]  /*0590*/  IMAD R12, R12, UR8, R65 ;  /* 0x000000080c0c7c24 */ /* 0x000fe2000f8e0241 */
[----:B------:R-:W2:Y:S03]  /*05a0*/  @!P0 LDC.64 R2, c[0x0][0x290] ;  /* 0x0000a400ff028b82 */ /* 0x000ea60000000a00 */
[----:B------:R-:W-:-:S04]  /*05b0*/  IMAD.IADD R8, R61, 0x1, -R8 ;  /* 0x000000013d087824 */ /* 0x000fc800078e0a08 */
[----:B------:R-:W-:-:S05]  /*05c0*/  IMAD.SHL.U32 R8, R8, 0x8, RZ ;  /* 0x0000000808087824 */ /* 0x000fca00078e00ff */
[----:B------:R-:W-:-:S03]  /*05d0*/  SHF.R.S32.HI R9, RZ, 0x1f, R8 ;  /* 0x0000001fff097819 */ /* 0x000fc60000011408 */
[----:B-1----:R-:W-:-:S04]  /*05e0*/  IMAD.WIDE.U32 R8, R65, R4, R8 ;  /* 0x0000000441087225 */ /* 0x002fc800078e0008 */
[----:B--2---:R-:W-:Y:S02]  /*05f0*/  @!P0 IMAD R6, R11, R2, RZ ;  /* 0x000000020b068224 */ /* 0x004fe400078e02ff */
[----:B------:R-:W-:-:S04]  /*0600*/  @P0 IMAD.WIDE.U32 R10, R119, R4, RZ ;  /* 0x00000004770a0225 */ /* 0x000fc800078e00ff */
[C---:B------:R-:W-:Y:S02]  /*0610*/  @!P0 IMAD R3, R27.reuse, R3, R6 ;  /* 0x000000031b038224 */ /* 0x040fe400078e0206 */
[----:B------:R-:W-:Y:S01]  /*0620*/  @!P0 IMAD.WIDE.U32 R6, R27, R2, RZ ;  /* 0x000000021b068225 */ /* 0x000fe200078e00ff */
[----:B------:R-:W-:-:S03]  /*0630*/  SHF.R.S32.HI R2, RZ, 0x1f, R100 ;  /* 0x0000001fff027819 */ /* 0x000fc60000011464 */
[-C--:B------:R-:W-:Y:S01]  /*0640*/  @P0 IMAD R119, R119, R5.reuse, R11 ;  /* 0x0000000577770224 */ /* 0x080fe200078e020b */
[----:B------:R-:W-:Y:S01]  /*0650*/  @!P0 MOV R10, R6 ;  /* 0x00000006000a8202 */ /* 0x000fe20000000f00 */
[----:B------:R-:W-:Y:S01]  /*0660*/  @!P0 IMAD.IADD R119, R7, 0x1, R3 ;  /* 0x0000000107778824 */ /* 0x000fe200078e0203 */
[----:B------:R-:W-:Y:S02]  /*0670*/  SHF.R.S32.HI R3, RZ, 0x1f, R65 ;  /* 0x0000001fff037819 */ /* 0x000fe40000011441 */
[----:B------:R-:W-:Y:S02]  /*0680*/  SHF.R.S32.HI R7, RZ, 0x2, R0 ;  /* 0x00000002ff077819 */ /* 0x000fe40000011400 */
[----:B------:R-:W-:Y:S01]  /*0690*/  IADD3 R10, P0, R10, R8, RZ ;  /* 0x000000080a0a7210 */ /* 0x000fe20007f1e0ff */
[----:B------:R-:W-:Y:S01]  /*06a0*/  IMAD R6, R3, R4, RZ ;  /* 0x0000000403067224 */ /* 0x000fe200078e02ff */
[CC--:B------:R-:W-:Y:S01]  /*06b0*/  ISETP.GE.AND P1, PT, R7.reuse, R118.reuse, PT ;  /* 0x000000760700720c */ /* 0x0c0fe20003f26270 */
[----:B------:R-:W-:Y:S01]  /*06c0*/  IMAD R3, R2, UR4, RZ ;  /* 0x0000000402037c24 */ /* 0x000fe2000f8e02ff */
[----:B------:R-:W-:Y:S01]  /*06d0*/  ISETP.GE.OR P3, PT, R7, R118, P4 ;  /* 0x000000760700720c */ /* 0x000fe20002766670 */
[----:B------:R-:W-:-:S02]  /*06e0*/  IMAD R6, R65, R5, R6 ;  /* 0x0000000541067224 */ /* 0x000fc400078e0206 */
        /* <DEDUP_REMOVED lines=20> */
.L_x_5308:
[----:B------:R-:W-:Y:S05]  /*0830*/  BSYNC B0 ;  /* 0x0000000000007941 */ /* 0x000fea0003800000 */
.L_x_5307:
        /* <DEDUP_REMOVED lines=15> */
.L_x_5310:
[----:B------:R-:W-:Y:S05]  /*0930*/  BSYNC B0 ;  /* 0x0000000000007941 */ /* 0x000fea0003800000 */
.L_x_5309:
        /* <DEDUP_REMOVED lines=11> */
.L_x_5306:
        /* <DEDUP_REMOVED lines=22> */
.L_x_5311:
        /* <DEDUP_REMOVED lines=61> */
[----:B---3--:R-:W-:Y:S02]  /*0f20*/  IMAD R7, R7, R2, RZ ;  /* 0x0000000207077224 */ /* 0x008fe400078e02ff */
[C---:B------:R-:W-:Y:S01]  /*0f30*/  IMAD R10, R6.reuse, UR5, R17 ;  /* 0x00000005060a7c24 */ /* 0x040fe2000f8e0211 */
[----:B------:R-:W-:Y:S01]  /*0f40*/  SHF.R.S32.HI R17, RZ, 0x1f, R21 ;  /* 0x0000001fff117819 */ /* 0x000fe20000011415 */
[----:B------:R-:W-:Y:S01]  /*0f50*/  ULDC.64 UR4, c[0x0][0x260] ;  /* 0x0000980000047ab9 */ /* 0x000fe20000000a00 */
[----:B------:R-:W-:Y:S02]  /*0f60*/  IMAD R3, R6, R3, R7 ;  /* 0x0000000306037224 */ /* 0x000fe400078e0207 */
[----:B------:R-:W-:Y:S01]  /*0f70*/  IADD3 R15, R15, R10, RZ ;  /* 0x0000000a0f0f7210 */ /* 0x000fe20007ffe0ff */
[----:B-1----:R-:W-:-:S02]  /*0f80*/  IMAD R10, R17, R4, RZ ;  /* 0x00000004110a7224 */ /* 0x002fc400078e02ff */
[----:B------:R-:W-:-:S04]  /*0f90*/  IMAD.WIDE.U32 R6, R6, R2, RZ ;  /* 0x0000000206067225 */ /* 0x000fc800078e00ff */
[C---:B------:R-:W-:Y:S01]  /*0fa0*/  IMAD.WIDE.U32 R22, R21.reuse, R4, R14 ;  /* 0x0000000415167225 */ /* 0x040fe200078e000e */
[----:B------:R-:W-:Y:S02]  /*0fb0*/  SHF.R.S32.HI R15, RZ, 0x1f, R8 ;  /* 0x0000001fff0f7819 */ /* 0x000fe40000011408 */
[----:B------:R-:W-:Y:S01]  /*0fc0*/  MOV R14, R6 ;  /* 0x00000006000e7202 */ /* 0x000fe20000000f00 */
[----:B------:R-:W-:Y:S02]  /*0fd0*/  IMAD R9, R21, R5, R10 ;  /* 0x0000000515097224 */ /* 0x000fe400078e020a */
[----:B------:R-:W-:Y:S02]  /*0fe0*/  IMAD.IADD R25, R7, 0x1, R3 ;  /* 0x0000000107197824 */ /* 0x000fe400078e0203 */
[----:B------:R-:W-:Y:S02]  /*0ff0*/  IMAD.IADD R23, R23, 0x1, R9 ;  /* 0x0000000117177824 */ /* 0x000fe400078e0209 */
[----:B------:R-:W-:-:S02]  /*1000*/  IMAD R9, R15, UR4, RZ ;  /* 0x000000040f097c24 */ /* 0x000fc4000f8e02ff */
[----:B------:R-:W-:-:S04]  /*1010*/  IMAD.WIDE.U32 R22, R8, UR4, R22 ;  /* 0x0000000408167c25 */ /* 0x000fc8000f8e0016 */
[----:B------:R-:W-:Y:S01]  /*1020*/  IMAD R9, R8, UR5, R9 ;  /* 0x0000000508097c24 */ /* 0x000fe2000f8e0209 */
[----:B------:R-:W-:-:S04]  /*1030*/  MOV R10, R22 ;  /* 0x00000016000a7202 */ /* 0x000fc80000000f00 */
[----:B------:R-:W-:Y:S01]  /*1040*/  IADD3 R23, R23, R9, RZ ;  /* 0x0000000917177210 */ /* 0x000fe20007ffe0ff */
[----:B------:R-:W-:Y:S06]  /*1050*/  BRA `(.L_x_5313) ;  /* 0x0000000400487947 */ /* 0x000fec0003800000 */
.L_x_5312:
[----:B------:R-:W1:Y:S01]  /*1060*/  LDC R15, c[0x0][0x278] ;  /* 0x00009e00ff0f7b82 */ /* 0x000e620000000800 */
[----:B------:R-:W-:-:S13]  /*1070*/  ISETP.NE.AND P4, PT, R21, -0x1, PT ;  /* 0xffffffff1500780c */ /* 0x000fda0003f85270 */
[----:B------:R-:W-:Y:S01]  /*1080*/  @P4 IMAD.IADD R22, R12, 0x1, R21 ;  /* 0x000000010c164824 */ /* 0x000fe200078e0215 */
[----:B-1----:R-:W-:-:S04]  /*1090*/  IABS R3, R15 ;  /* 0x0000000f00037213 */ /* 0x002fc80000000000 */
[----:B------:R-:W1:Y:S08]  /*10a0*/  I2F.RP R6, R3 ;  /* 0x0000000300067306 */ /* 0x000e700000209400 */
[----:B-1----:R-:W1:Y:S02]  /*10b0*/  MUFU.RCP R4, R6 ;  /* 0x0000000600047308 */ /* 0x002e640000001000 */
[----:B-1----:R-:W-:Y:S01]  /*10c0*/  VIADD R4, R4, 0xffffffe ;  /* 0x0ffffffe04047836 */ /* 0x002fe20000000000 */
[----:B------:R-:W1:Y:S05]  /*10d0*/  @P4 LDC.64 R6, c[0x0][0x250] ;  /* 0x00009400ff064b82 */ /* 0x000e6a0000000a00 */
[----:B------:R-:W2:Y:S02]  /*10e0*/  F2I.FTZ.U32.TRUNC.NTZ R5, R4 ;  /* 0x0000000400057305 */ /* 0x000ea4000021f000 */
[----:B--2---:R-:W-:Y:S01]  /*10f0*/  IMAD.MOV R0, RZ, RZ, -R5 ;  /* 0x000000ffff007224 */ /* 0x004fe200078e0a05 */
[----:B------:R-:W-:-:S03]  /*1100*/  MOV R4, RZ ;  /* 0x000000ff00047202 */ /* 0x000fc60000000f00 */
[----:B------:R-:W-:Y:S01]  /*1110*/  IMAD R2, R0, R3, RZ ;  /* 0x0000000300027224 */ /* 0x000fe200078e02ff */
[----:B------:R-:W-:-:S03]  /*1120*/  IABS R0, R100 ;  /* 0x0000006400007213 */ /* 0x000fc60000000000 */
[----:B------:R-:W-:-:S04]  /*1130*/  IMAD.HI.U32 R5, R5, R2, R4 ;  /* 0x0000000205057227 */ /* 0x000fc800078e0004 */
[----:B------:R-:W-:-:S04]  /*1140*/  IMAD.MOV.U32 R2, RZ, RZ, R0 ;  /* 0x000000ffff027224 */ /* 0x000fc800078e0000 */
[----:B------:R-:W-:Y:S02]  /*1150*/  IMAD.HI.U32 R16, R5, R2, RZ ;  /* 0x0000000205107227 */ /* 0x000fe400078e00ff */
[----:B------:R-:W2:Y:S02]  /*1160*/  @P4 LDC.64 R4, c[0x0][0x248] ;  /* 0x00009200ff044b82 */ /* 0x000ea40000000a00 */
[----:B------:R-:W-:-:S04]  /*1170*/  IMAD.MOV R0, RZ, RZ, -R16 ;  /* 0x000000ffff007224 */ /* 0x000fc800078e0a10 */
[----:B------:R-:W-:-:S05]  /*1180*/  IMAD R0, R3, R0, R2 ;  /* 0x0000000003007224 */ /* 0x000fca00078e0202 */
[----:B------:R-:W-:-:S13]  /*1190*/  ISETP.GT.U32.AND P0, PT, R3, R0, PT ;  /* 0x000000000300720c */ /* 0x000fda0003f04070 */
[----:B------:R-:W-:Y:S01]  /*11a0*/  @!P0 IADD3 R0, R0, -R3, RZ ;  /* 0x8000000300008210 */ /* 0x000fe20007ffe0ff */
[----:B--2---:R-:W-:Y:S01]  /*11b0*/  @P4 IMAD R9, R22, R5, RZ ;  /* 0x0000000516094224 */ /* 0x004fe200078e02ff */
[----:B------:R-:W-:Y:S01]  /*11c0*/  @!P0 IADD3 R16, R16, 0x1, RZ ;  /* 0x0000000110108810 */ /* 0x000fe20007ffe0ff */
[----:B------:R-:W-:Y:S01]  /*11d0*/  @P4 IMAD.WIDE.U32 R22, R22, R4, RZ ;  /* 0x0000000416164225 */ /* 0x000fe200078e00ff */
[----:B------:R-:W-:Y:S02]  /*11e0*/  ISETP.GE.U32.AND P3, PT, R0, R3, PT ;  /* 0x000000030000720c */ /* 0x000fe40003f66070 */
[----:B------:R-:W2:Y:S01]  /*11f0*/  LDC.64 R2, c[0x0][0x260] ;  /* 0x00009800ff027b82 */ /* 0x000ea20000000a00 */
        /* <DEDUP_REMOVED lines=23> */
.L_x_5314:
        /* <DEDUP_REMOVED lines=10> */
[----:B--2---:R-:W-:Y:S01]  /*1410*/  IMAD R8, R15, R2, RZ ;  /* 0x000000020f087224 */ /* 0x004fe200078e02ff */
        /* <DEDUP_REMOVED lines=22> */
.L_x_5313:
[----:B------:R1:W5:Y:S01]  /*1580*/  @P5 LDG.E R9, desc[UR6][R102.64] ;  /* 0x0000000666095981 */ /* 0x000362000c1e1900 */
[----:B------:R-:W-:Y:S01]  /*1590*/  ISETP.NE.AND P0, PT, R119, -0x1, PT ;  /* 0xffffffff7700780c */ /* 0x000fe20003f05270 */
[----:B------:R-:W2:Y:S01]  /*15a0*/  LDC.64 R6, c[0x0][0x240] ;  /* 0x00009000ff067b82 */ /* 0x000ea20000000a00 */
[----:B------:R-:W-:Y:S01]  /*15b0*/  SHF.R.S32.HI R70, RZ, 0x1f, R61 ;  /* 0x0000001fff467819 */ /* 0x000fe2000001143d */
[----:B------:R-:W-:Y:S01]  /*15c0*/  ULDC.64 UR4, c[0x0][0x268] ;  /* 0x00009a0000047ab9 */ /* 0x000fe20000000a00 */
[----:B------:R-:W-:Y:S01]  /*15d0*/  SHF.R.S32.HI R82, RZ, 0x1f, R73 ;  /* 0x0000001fff527819 */ /* 0x000fe20000011449 */
[----:B------:R-:W-:Y:S01]  /*15e0*/  IMAD.MOV.U32 R51, RZ, RZ, 0x10 ;  /* 0x00000010ff337424 */ /* 0x000fe200078e00ff */
[-C--:B------:R-:W-:Y:S01]  /*15f0*/  LEA.HI R33, R70, R61.reuse, RZ, 0x2 ;  /* 0x0000003d46217211 */ /* 0x080fe200078f10ff */
        /* <DEDUP_REMOVED lines=9> */
[----:B------:R-:W-:Y:S01]  /*1690*/  SHF.R.S32.HI R99, RZ, 0x1f, R98 ;  /* 0x0000001fff637819 */ /* 0x000fe20000011462 */
[----:B------:R-:W-:Y:S01]  /*16a0*/  IMAD.SHL.U32 R31, R66, 0x40, RZ ;  /* 0x00000040421f7824 */ /* 0x000fe200078e00ff */
[----:B------:R-:W-:Y:S02]  /*16b0*/  LEA.HI R33, R33, R98, RZ, 0x1 ;  /* 0x0000006221217211 */ /* 0x000fe400078f08ff */
[----:B------:R-:W-:Y:S01]  /*16c0*/  SHF.R.S32.HI R82, RZ, 0x6, R82 ;  /* 0x00000006ff527819 */ /* 0x000fe20000011452 */
[----:B------:R-:W-:Y:S01]  /*16d0*/  IMAD.WIDE R28, R19, 0x40, R98 ;  /* 0x00000040131c7825 */ /* 0x000fe200078e0262 */
[----:B------:R-:W-:-:S02]  /*16e0*/  LOP3.LUT R33, R33, 0x7fffffe, RZ, 0xc0, !PT ;  /* 0x07fffffe21217812 */ /* 0x000fc400078ec0ff */
[----:B------:R-:W-:Y:S01]  /*16f0*/  LOP3.LUT R31, R31, 0xc0, RZ, 0xc0, !PT ;  /* 0x000000c01f1f7812 */ /* 0x000fe200078ec0ff */
[C---:B--2--5:R-:W-:Y:S01]  /*1700*/  @P0 IMAD.WIDE.U32 R26, R119.reuse, R6, RZ ;  /* 0x00000006771a0225 */ /* 0x064fe200078e00ff */
[C---:B------:R-:W-:Y:S02]  /*1710*/  LEA.HI R19, R70.reuse, R61, RZ, 0x5 ;  /* 0x0000003d46137211 */ /* 0x040fe400078f28ff */
[----:B------:R-:W-:Y:S01]  /*1720*/  SHF.R.U32.HI R20, RZ, 0x3, R31 ;  /* 0x00000003ff147819 */ /* 0x000fe2000001161f */
[----:B------:R-:W-:Y:S01]  /*1730*/  @P0 IMAD R27, R119, R7, R27 ;  /* 0x00000007771b0224 */ /* 0x000fe200078e021b */
[----:B------:R-:W-:Y:S01]  /*1740*/  SHF.R.S32.HI R19, RZ, 0x5, R19 ;  /* 0x00000005ff137819 */ /* 0x000fe20000011413 */
[----:B------:R-:W-:Y:S01]  /*1750*/  @P0 IMAD.MOV.U32 R16, RZ, RZ, R26 ;  /* 0x000000ffff100224 */ /* 0x000fe200078e001a */
[----:B------:R-:W-:Y:S02]  /*1760*/  LEA.HI R70, R70, R61, RZ, 0x4 ;  /* 0x0000003d46467211 */ /* 0x000fe400078f20ff */
[----:B------:R-:W-:-:S02]  /*1770*/  VIMNMX R82, RZ, R82, !PT ;  /* 0x00000052ff527248 */ /* 0x000fc40007fe0100 */
[----:B---3--:R-:W-:Y:S02]  /*1780*/  LEA.HI R80, R80, R80, RZ, 0x1 ;  /* 0x0000005050507211 */ /* 0x008fe400078f08ff */
[----:B------:R-:W-:Y:S01]  /*1790*/  SHF.L.U64.HI R60, R4, 0x5, R5 ;  /* 0x00000005043c7819 */ /* 0x000fe20000010205 */
[-C--:B----4-:R-:W-:Y:S01]  /*17a0*/  @!P0 IMAD R18, R11, R2.reuse, RZ ;  /* 0x000000020b128224 */ /* 0x090fe200078e02ff */
[----:B------:R-:W-:Y:S01]  /*17b0*/  SHF.R.S32.HI R77, RZ, 0x1, R80 ;  /* 0x00000001ff4d7819 */ /* 0x000fe20000011450 */
[----:B------:R-:W-:-:S04]  /*17c0*/  @!P0 IMAD.WIDE.U32 R34, R13, R2, RZ ;  /* 0x000000020d228225 */ /* 0x000fc800078e00ff */
[----:B------:R-:W-:Y:S02]  /*17d0*/  @!P0 IMAD R3, R13, R3, R18 ;  /* 0x000000030d038224 */ /* 0x000fe400078e0212 */
[----:B------:R-:W-:Y:S02]  /*17e0*/  IMAD.SHL.U32 R18, R12, 0x8, RZ ;  /* 0x000000080c127824 */ /* 0x000fe400078e00ff */
[----:B------:R-:W-:Y:S02]  /*17f0*/  @!P0 IMAD.IADD R27, R35, 0x1, R3 ;  /* 0x00000001231b8824 */ /* 0x000fe400078e0203 */
[----:B------:R-:W-:Y:S01]  /*1800*/  IMAD.IADD R2, R98, 0x1, -R33 ;  /* 0x0000000162027824 */ /* 0x000fe200078e0a21 */
[----:B------:R-:W-:Y:S01]  /*1810*/  LOP3.LUT R3, R31, 0x18, R18, 0xf8, !PT ;  /* 0x000000181f037812 */ /* 0x000fe200078ef812 */
[----:B------:R-:W-:Y:S02]  /*1820*/  @!P0 IMAD.MOV.U32 R16, RZ, RZ, R34 ;  /* 0x000000ffff108224 */ /* 0x000fe400078e0022 */
[----:B------:R-:W-:Y:S01]  /*1830*/  IMAD.SHL.U32 R79, R77, 0x20, RZ ;  /* 0x000000204d4f7824 */ /* 0x000fe200078e00ff */
[----:B------:R-:W-:Y:S01]  /*1840*/  LOP3.LUT R95, R3, R20, RZ, 0x3c, !PT ;  /* 0x00000014035f7212 */ /* 0x000fe200078e3cff */
[----:B------:R-:W-:Y:S01]  /*1850*/  IMAD R3, R29, R6, RZ ;  /* 0x000000061d037224 */ /* 0x000fe200078e02ff */
[----:B------:R-:W-:Y:S01]  /*1860*/  LEA R2, R19, R2, 0x3 ;  /* 0x0000000213027211 */ /* 0x000fe200078e18ff */
[----:B------:R-:W-:Y:S01]  /*1870*/  IMAD R29, R15, UR4, RZ ;  /* 0x000000040f1d7c24 */ /* 0x000fe2000f8e02ff */
[----:B------:R-:W-:Y:S01]  /*1880*/  IADD3 R26, P0, R18, R16, RZ ;  /* 0x00000010121a7210 */ /* 0x000fe20007f1e0ff */
[----:B------:R-:W-:Y:S01]  /*1890*/  IMAD R7, R28, R7, R3 ;  /* 0x000000071c077224 */ /* 0x000fe200078e0203 */
[----:B------:R-:W-:Y:S01]  /*18a0*/  SHF.R.S32.HI R19, RZ, 0x1f, R18 ;  /* 0x0000001fff137819 */ /* 0x000fe20000011412 */
[----:B------:R-:W-:Y:S01]  /*18b0*/  IMAD.U32 R95, R2, 0x20, R95 ;  /* 0x00000020025f7824 */ /* 0x000fe200078e005f */
[----:B------:R-:W-:Y:S01]  /*18c0*/  LOP3.LUT R16, R70, 0xfffffff0, RZ, 0xc0, !PT ;  /* 0xfffffff046107812 */ /* 0x000fe200078ec0ff */
[----:B------:R-:W2:Y:S01]  /*18d0*/  LDC.64 R2, c[0x0][0x250] ;  /* 0x00009400ff027b82 */ /* 0x000ea20000000a00 */
[----:B------:R-:W-:-:S02]  /*18e0*/  IMAD R24, R8, UR5, R29 ;  /* 0x0000000508187c24 */ /* 0x000fc4000f8e021d */
[----:B------:R-:W-:Y:S01]  /*18f0*/  IADD3 R69, -R16, R61, RZ ;  /* 0x0000003d10457210 */ /* 0x000fe20007ffe1ff */
[----:B------:R-:W-:Y:S01]  /*1900*/  IMAD.X R27, R19, 0x1, R27, P0 ;  /* 0x00000001131b7824 */ /* 0x000fe200000e061b */
[----:B------:R-:W-:Y:S02]  /*1910*/  IADD3 R30, P0, R18, R14, RZ ;  /* 0x0000000e121e7210 */ /* 0x000fe40007f1e0ff */
[----:B------:R-:W-:Y:S01]  /*1920*/  LEA.HI R68, R69, R69, RZ, 0x1 ;  /* 0x0000004545447211 */ /* 0x000fe200078f08ff */
[----:B------:R-:W-:Y:S01]  /*1930*/  IMAD.WIDE.U32 R26, R28, R6, R26 ;  /* 0x000000061c1a7225 */ /* 0x000fe200078e001a */
[----:B------:R-:W-:Y:S02]  /*1940*/  SHF.R.S32.HI R6, RZ, 0x1f, R100 ;  /* 0x0000001fff067819 */ /* 0x000fe40000011464 */
[--C-:B------:R-:W-:Y:S01]  /*1950*/  SHF.R.S32.HI R64, RZ, 0x1, R68.reuse ;  /* 0x00000001ff407819 */ /* 0x100fe20000011444 */
[----:B------:R-:W-:Y:S01]  /*1960*/  IMAD.X R31, R19, 0x1, R25, P0 ;  /* 0x00000001131f7824 */ /* 0x000fe200000e0619 */
[----:B------:R-:W-:Y:S01]  /*1970*/  SHF.R.S32.HI R25, RZ, 0x1f, R68 ;  /* 0x0000001fff197819 */ /* 0x000fe20000011444 */
[----:B------:R-:W-:Y:S01]  /*1980*/  IMAD.IADD R27, R27, 0x1, R7 ;  /* 0x000000011b1b7824 */ /* 0x000fe200078e0207 */
[----:B------:R-:W-:Y:S01]  /*1990*/  IADD3 R86, P0, R98, R21, RZ ;  /* 0x0000001562567210 */ /* 0x000fe20007f1e0ff */
[----:B------:R-:W-:Y:S01]  /*19a0*/  IMAD.WIDE.U32 R28, R8, UR4, R30 ;  /* 0x00000004081c7c25 */ /* 0x000fe2000f8e001e */
[----:B------:R-:W-:Y:S01]  /*19b0*/  LEA.HI R14, R25, R64, RZ, 0x2 ;  /* 0x00000040190e7211 */ /* 0x000fe200078f10ff */
[----:B------:R-:W-:-:S02]  /*19c0*/  ULDC.64 UR4, c[0x0][0x258] ;  /* 0x0000960000047ab9 */ /* 0x000fc40000000a00 */
[----:B------:R-:W-:Y:S01]  /*19d0*/  IMAD.X R17, R99, 0x1, R17, P0 ;  /* 0x0000000163117824 */ /* 0x000fe200000e0611 */
[----:B------:R-:W-:Y:S01]  /*19e0*/  LOP3.LUT R21, R14, 0xfffffffc, RZ, 0xc0, !PT ;  /* 0xfffffffc0e157812 */ /* 0x000fe200078ec0ff */
[----:B------:R-:W-:Y:S01]  /*19f0*/  IMAD.IADD R25, R29, 0x1, R24 ;  /* 0x000000011d197824 */ /* 0x000fe200078e0218 */
[----:B------:R-:W-:Y:S01]  /*1a00*/  IADD3 R96, P0, R18, R10, RZ ;  /* 0x0000000a12607210 */ /* 0x000fe20007f1e0ff */
[----:B--2---:R-:W-:Y:S01]  /*1a10*/  IMAD R7, R17, R2, RZ ;  /* 0x0000000211077224 */ /* 0x004fe200078e02ff */
[----:B------:R-:W-:Y:S01]  /*1a20*/  IADD3 R64, R64, -R21, RZ ;  /* 0x8000001540407210 */ /* 0x000fe20007ffe0ff */
[----:B------:R-:W-:Y:S01]  /*1a30*/  IMAD R21, R6, UR4, RZ ;  /* 0x0000000406157c24 */ /* 0x000fe2000f8e02ff */
[----:B------:R-:W-:Y:S01]  /*1a40*/  SHF.L.U64.HI R67, R2, 0x5, R3 ;  /* 0x0000000502437819 */ /* 0x000fe20000010203 */
[----:B------:R-:W-:Y:S01]  /*1a50*/  IMAD.X R97, R19, 0x1, R23, P0 ;  /* 0x0000000113617824 */ /* 0x000fe200000e0617 */
[----:B------:R-:W-:Y:S01]  /*1a60*/  ISETP.GT.AND P0, PT, R85, R82, PT ;  /* 0x000000525500720c */ /* 0x000fe20003f04270 */
[----:B------:R-:W-:Y:S01]  /*1a70*/  IMAD R17, R100, UR5, R21 ;  /* 0x0000000564117c24 */ /* 0x000fe2000f8e0215 */
[----:B------:R-:W-:Y:S01]  /*1a80*/  LOP3.LUT P1, RZ, R64, 0x2, RZ, 0xc0, !PT ;  /* 0x0000000240ff7812 */ /* 0x000fe2000782c0ff */
[----:B------:R-:W-:Y:S01]  /*1a90*/  IMAD R21, R99, R4, RZ ;  /* 0x0000000463157224 */ /* 0x000fe200078e02ff */
[----:B------:R-:W-:Y:S01]  /*1aa0*/  SHF.L.U32 R62, R2, 0x5, RZ ;  /* 0x00000005023e7819 */ /* 0x000fe200000006ff */
[----:B------:R-:W-:Y:S01]  /*1ab0*/  IMAD.MOV.U32 R24, RZ, RZ, R28 ;  /* 0x000000ffff187224 */ /* 0x000fe200078e001c */
[----:B------:R-:W-:Y:S01]  /*1ac0*/  SEL R51, R51, 0xfffffff0, !P1 ;  /* 0xfffffff033337807 */ /* 0x000fe20004800000 */
[----:B------:R-:W-:-:S02]  /*1ad0*/  IMAD R21, R98, R5, R21 ;  /* 0x0000000562157224 */ /* 0x000fc400078e0215 */
[----:B------:R-:W-:Y:S02]  /*1ae0*/  IMAD.SHL.U32 R5, R12, 0x4, RZ ;  /* 0x000000040c057824 */ /* 0x000fe400078e00ff */
[----:B------:R-:W-:Y:S02]  /*1af0*/  IMAD R7, R86, R3, R7 ;  /* 0x0000000356077224 */ /* 0x000fe400078e0207 */
[C---:B------:R-:W-:Y:S02]  /*1b00*/  IMAD R78, R98.reuse, R77, R5 ;  /* 0x0000004d624e7224 */ /* 0x040fe400078e0205 */
[----:B------:R-:W-:-:S03]  /*1b10*/  IMAD.WIDE.U32 R96, R98, R4, R96 ;  /* 0x0000000462607225 */ /* 0x000fc600078e0060 */
[--C-:B------:R-:W-:Y:S01]  /*1b20*/  SHF.R.S32.HI R75, RZ, 0x1f, R78.reuse ;  /* 0x0000001fff4b7819 */ /* 0x100fe2000001144e */
[----:B------:R-:W-:Y:S01]  /*1b30*/  IMAD.IADD R76, R5, 0x1, R78 ;  /* 0x00000001054c7824 */ /* 0x000fe200078e024e */
[----:B------:R-:W-:Y:S01]  /*1b40*/  IADD3 R54, R97, R21, RZ ;  /* 0x0000001561367210 */ /* 0x000fe20007ffe0ff */
[----:B------:R-:W-:-:S03]  /*1b50*/  IMAD.WIDE.U32 R100, R100, UR4, R26 ;  /* 0x0000000464647c25 */ /* 0x000fc6000f8e001a */
[----:B------:R-:W-:Y:S01]  /*1b60*/  SHF.R.S32.HI R74, RZ, 0x1f, R76 ;  /* 0x0000001fff4a7819 */ /* 0x000fe2000001144c */
[----:B------:R-:W-:-:S04]  /*1b70*/  IMAD.WIDE.U32 R86, R86, R2, R24 ;  /* 0x0000000256567225 */ /* 0x000fc800078e0018 */
[----:B------:R-:W-:Y:S02]  /*1b80*/  IMAD.IADD R72, R101, 0x1, R17 ;  /* 0x0000000165487824 */ /* 0x000fe400078e0211 */
[----:B------:R-:W-:Y:S02]  /*1b90*/  IMAD.IADD R84, R87, 0x1, R7 ;  /* 0x0000000157547824 */ /* 0x000fe400078e0207 */
[----:B------:R-:W-:Y:S01]  /*1ba0*/  @!P5 IMAD.MOV.U32 R9, RZ, RZ, RZ ;  /* 0x000000ffff09d224 */ /* 0x000fe200078e00ff */
[----:B-1----:R-:W-:Y:S06]  /*1bb0*/  @!P0 BRA `(.L_x_5315) ;  /* 0x00000040008c8947 */ /* 0x002fec0003800000 */
        /* <DEDUP_REMOVED lines=12> */
[----:B------:R-:W-:Y:S01]  /*1c80*/  ULDC.64 UR12, c[0x0][0x350] ;  /* 0x0000d400000c7ab9 */ /* 0x000fe20000000a00 */
[----:B------:R-:W-:Y:S01]  /*1c90*/  IMAD.WIDE.U32 R10, R13, UR4, R18 ;  /* 0x000000040d0a7c25 */ /* 0x000fe2000f8e0012 */
[----:B------:R-:W1:Y:S01]  /*1ca0*/  LDC R83, c[0x0][0x340] ;  /* 0x0000d000ff537b82 */ /* 0x000e620000000800 */
[----:B------:R-:W-:Y:S01]  /*1cb0*/  IADD3 R93, R79, 0x40, RZ ;  /* 0x000000404f5d7810 */ /* 0x000fe20007ffe0ff */
[----:B------:R-:W-:Y:S01]  /*1cc0*/  ULDC.U8 UR19, c[0x0][0x3c3] ;  /* 0x0000f0c000137ab9 */ /* 0x000fe20000000000 */
[----:B------:R-:W-:Y:S01]  /*1cd0*/  IMAD R6, R13, UR5, R6 ;  /* 0x000000050d067c24 */ /* 0x000fe2000f8e0206 */
[----:B------:R-:W-:Y:S01]  /*1ce0*/  ULDC.64 UR4, c[0x0][0x348] ;  /* 0x0000d20000047ab9 */ /* 0x000fe20000000a00 */
[----:B------:R-:W-:Y:S01]  /*1cf0*/  IMAD.IADD R17, R17, 0x1, R2 ;  /* 0x0000000111117824 */ /* 0x000fe200078e0202 */
[----:B------:R-:W-:Y:S01]  /*1d00*/  SHF.R.S32.HI R92, RZ, 0x1f, R79 ;  /* 0x0000001fff5c7819 */ /* 0x000fe2000001144f */
[C---:B------:R-:W-:Y:S01]  /*1d10*/  IMAD R5, R3.reuse, UR14, RZ ;  /* 0x0000000e03057c24 */ /* 0x040fe2000f8e02ff */
[----:B------:R-:W-:Y:S01]  /*1d20*/  SHF.R.S32.HI R90, RZ, 0x1f, R93 ;  /* 0x0000001fff5a7819 */ /* 0x000fe2000001145d */
[----:B------:R-:W-:Y:S01]  /*1d30*/  IMAD R3, R3, UR10, RZ ;  /* 0x0000000a03037c24 */ /* 0x000fe2000f8e02ff */
[----:B------:R-:W-:Y:S01]  /*1d40*/  ULDC UR18, c[0x0][0x2e0] ;  /* 0x0000b80000127ab9 */ /* 0x000fe20000000800 */
[----:B------:R-:W-:Y:S01]  /*1d50*/  IMAD.IADD R11, R11, 0x1, R6 ;  /* 0x000000010b0b7824 */ /* 0x000fe200078e0206 */
[----:B------:R-:W-:Y:S01]  /*1d60*/  ULDC.64 UR16, c[0x0][0x250] ;  /* 0x0000940000107ab9 */ /* 0x000fe20000000a00 */
[C---:B------:R-:W-:Y:S01]  /*1d70*/  IMAD R5, R4.reuse, UR15, R5 ;  /* 0x0000000f04057c24 */ /* 0x040fe2000f8e0205 */
[----:B------:R-:W-:Y:S01]  /*1d80*/  USHF.L.U64.HI UR15, UR14, 0x5, UR15 ;  /* 0x000000050e0f7899 */ /* 0x000fe2000801020f */
[----:B------:R-:W-:Y:S01]  /*1d90*/  IMAD.WIDE.U32 R16, R4, UR14, R16 ;  /* 0x0000000e04107c25 */ /* 0x000fe2000f8e0010 */
[----:B------:R-:W-:-:S03]  /*1da0*/  USHF.L.U32 UR14, UR14, 0x5, URZ ;  /* 0x000000050e0e7899 */ /* 0x000fc6000800063f */
[C---:B------:R-:W-:Y:S01]  /*1db0*/  IMAD R3, R4.reuse, UR11, R3 ;  /* 0x0000000b04037c24 */ /* 0x040fe2000f8e0203 */
[----:B------:R-:W-:Y:S01]  /*1dc0*/  USHF.L.U64.HI UR20, UR14, 0x1, UR15 ;  /* 0x000000010e147899 */ /* 0x000fe2000801020f */
[----:B------:R-:W-:Y:S01]  /*1dd0*/  IMAD.WIDE.U32 R6, R4, UR10, R10 ;  /* 0x0000000a04067c25 */ /* 0x000fe2000f8e000a */
[----:B------:R-:W-:Y:S01]  /*1de0*/  USHF.L.U32 UR21, UR14, 0x1, URZ ;  /* 0x000000010e157899 */ /* 0x000fe2000800063f */
[----:B-1----:R-:W-:Y:S02]  /*1df0*/  LEA R83, -R83, RZ, 0x6 ;  /* 0x000000ff53537211 */ /* 0x002fe400078e31ff */
[----:B------:R-:W-:Y:S01]  /*1e00*/  IMAD.IADD R17, R17, 0x1, R5 ;  /* 0x0000000111117824 */ /* 0x000fe200078e0205 */
[----:B------:R-:W-:Y:S01]  /*1e10*/  IADD3 R7, R7, R3, RZ ;  /* 0x0000000307077210 */ /* 0x000fe20007ffe0ff */
[----:B------:R-:W-:Y:S01]  /*1e20*/  IMAD R5, R15, UR12, RZ ;  /* 0x0000000c0f057c24 */ /* 0x000fe2000f8e02ff */
[----:B------:R-:W-:Y:S01]  /*1e30*/  ULDC.64 UR14, c[0x0][0x238] ;  /* 0x00008e00000e7ab9 */ /* 0x000fe20000000a00 */
[----:B------:R-:W-:-:S02]  /*1e40*/  IMAD.IADD R0, R9, 0x1, R0 ;  /* 0x0000000109007824 */ /* 0x000fc400078e0200 */
[C---:B------:R-:W-:Y:S02]  /*1e50*/  IMAD R3, R8.reuse, UR13, R5 ;  /* 0x0000000d08037c24 */ /* 0x040fe4000f8e0205 */
[----:B------:R-:W-:Y:S01]  /*1e60*/  IMAD.WIDE.U32 R4, R8, UR12, R16 ;  /* 0x0000000c08047c25 */ /* 0x000fe2000f8e0010 */
[----:B------:R-:W-:-:S03]  /*1e70*/  ULDC.64 UR12, c[0x0][0x320] ;  /* 0x0000c800000c7ab9 */ /* 0x000fc60000000a00 */
[----:B------:R-:W-:Y:S01]  /*1e80*/  IMAD.IADD R3, R5, 0x1, R3 ;  /* 0x0000000105037824 */ /* 0x000fe200078e0203 */
[----:B------:R-:W-:Y:S01]  /*1e90*/  LEA R88, P0, R4, UR12, 0x1 ;  /* 0x0000000c04587c11 */ /* 0x000fe2000f8008ff */
[----:B------:R-:W-:Y:S01]  /*1ea0*/  IMAD R15, R15, UR4, RZ ;  /* 0x000000040f0f7c24 */ /* 0x000fe2000f8e02ff */
[----:B------:R-:W-:Y:S01]  /*1eb0*/  USHF.L.U64.HI UR12, UR10, 0x5, UR11 ;  /* 0x000000050a0c7899 */ /* 0x000fe2000801020b */
[----:B------:R-:W-:Y:S01]  /*1ec0*/  IMAD.WIDE.U32 R6, R8, UR4, R6 ;  /* 0x0000000408067c25 */ /* 0x000fe2000f8e0006 */
[----:B------:R-:W-:Y:S01]  /*1ed0*/  LEA.HI.X R89, R4, UR13, R3, 0x1, P0 ;  /* 0x0000000d04597c11 */ /* 0x000fe200080f0c03 */
[----:B------:R-:W-:Y:S02]  /*1ee0*/  USHF.L.U32 UR13, UR10, 0x5, URZ ;  /* 0x000000050a0d7899 */ /* 0x000fe4000800063f */
[----:B------:R-:W-:Y:S01]  /*1ef0*/  IMAD R3, R77, R0, RZ ;  /* 0x000000004d037224 */ /* 0x000fe200078e02ff */
[----:B------:R-:W-:Y:S01]  /*1f00*/  ULDC.64 UR10, c[0x0][0x218] ;  /* 0x00008600000a7ab9 */ /* 0x000fe20000000a00 */
[----:B------:R-:W-:Y:S01]  /*1f10*/  IMAD R2, R8, UR5, R15 ;  /* 0x0000000508027c24 */ /* 0x000fe2000f8e020f */
[----:B------:R-:W-:Y:S01]  /*1f20*/  ULDC.64 UR4, c[0x0][0x318] ;  /* 0x0000c60000047ab9 */ /* 0x000fe20000000a00 */
[----:B------:R-:W-:Y:S01]  /*1f30*/  LEA R110, P1, R96, UR10, 0x1 ;  /* 0x0000000a606e7c11 */ /* 0x000fe2000f8208ff */
[----:B------:R-:W-:Y:S01]  /*1f40*/  VIADD R94, R79, 0x20 ;  /* 0x000000204f5e7836 */ /* 0x000fe20000000000 */
[----:B------:R-:W-:Y:S01]  /*1f50*/  SHF.R.S32.HI R53, RZ, 0x1f, R3 ;  /* 0x0000001fff357819 */ /* 0x000fe20000011403 */
[----:B------:R-:W-:Y:S01]  /*1f60*/  VIADD R81, R98, 0x20 ;  /* 0x0000002062517836 */ /* 0x000fe20000000000 */
[-C--:B------:R-:W-:Y:S01]  /*1f70*/  IADD3 R104, P3, R76, R3.reuse, RZ ;  /* 0x000000034c687210 */ /* 0x080fe20007f7e0ff */
[----:B------:R-:W-:Y:S01]  /*1f80*/  VIADD R14, R18, 0x40 ;  /* 0x00000040120e7836 */ /* 0x000fe20000000000 */
[----:B------:R-:W-:Y:S01]  /*1f90*/  IADD3 R52, P4, R78, R3, RZ ;  /* 0x000000034e347210 */ /* 0x000fe20007f9e0ff */
[----:B------:R-:W-:Y:S01]  /*1fa0*/  IMAD.MOV.U32 R13, RZ, RZ, R85 ;  /* 0x000000ffff0d7224 */ /* 0x000fe200078e0055 */
[----:B------:R-:W-:Y:S01]  /*1fb0*/  IADD3 R2, R7, R2, RZ ;  /* 0x0000000207027210 */ /* 0x000fe20007ffe0ff */
[--C-:B------:R-:W-:Y:S01]  /*1fc0*/  IMAD.X R105, R74, 0x1, R53.reuse, P3 ;  /* 0x000000014a697824 */ /* 0x100fe200018e0635 */
[----:B------:R-:W-:Y:S01]  /*1fd0*/  LEA R114, P0, R6, UR4, 0x1 ;  /* 0x0000000406727c11 */ /* 0x000fe2000f8008ff */
[----:B------:R-:W-:Y:S01]  /*1fe0*/  IMAD.X R53, R75, 0x1, R53, P4 ;  /* 0x000000014b357824 */ /* 0x000fe200020e0635 */
[----:B------:R-:W-:Y:S01]  /*1ff0*/  LEA.HI.X R111, R96, UR11, R54, 0x1, P1 ;  /* 0x0000000b606f7c11 */ /* 0x000fe200088f0c36 */
[----:B------:R-:W-:Y:S01]  /*2000*/  ULDC.64 UR10, c[0x0][0x360] ;  /* 0x0000d800000a7ab9 */ /* 0x000fe20000000a00 */
[----:B------:R-:W-:Y:S01]  /*2010*/  LEA.HI.X R115, R6, UR5, R2, 0x1, P0 ;  /* 0x0000000506737c11 */ /* 0x000fe200080f0c02 */
[----:B------:R-:W-:Y:S01]  /*2020*/  ULDC.64 UR4, c[0x0][0x220] ;  /* 0x0000880000047ab9 */ /* 0x000fe20000000a00 */
[C---:B------:R-:W-:Y:S01]  /*2030*/  SHF.L.U64.HI R53, R52.reuse, 0x1, R53 ;  /* 0x0000000134357819 */ /* 0x040fe20000010235 */
[----:B------:R-:W-:Y:S01]  /*2040*/  IMAD.SHL.U32 R52, R52, 0x2, RZ ;  /* 0x0000000234347824 */ /* 0x000fe200078e00ff */
[----:B------:R-:W-:Y:S01]  /*2050*/  LEA R108, P0, R86, UR4, 0x1 ;  /* 0x00000004566c7c11 */ /* 0x000fe2000f8008ff */
[----:B------:R-:W-:Y:S01]  /*2060*/  USHF.L.U64.HI UR22, UR13, 0x1, UR12 ;  /* 0x000000010d167899 */ /* 0x000fe2000801020c */
[C---:B------:R-:W-:Y:S01]  /*2070*/  SHF.L.U64.HI R105, R104.reuse, 0x1, R105 ;  /* 0x0000000168697819 */ /* 0x040fe20000010269 */
[----:B------:R-:W-:Y:S01]  /*2080*/  USHF.L.U32 UR24, UR13, 0x1, URZ ;  /* 0x000000010d187899 */ /* 0x000fe2000800063f */
[----:B------:R-:W-:-:S02]  /*2090*/  SHF.L.U32 R104, R104, 0x1, RZ ;  /* 0x0000000168687819 */ /* 0x000fc400000006ff */
[----:B------:R-:W-:Y:S01]  /*20a0*/  LEA.HI.X R109, R86, UR5, R84, 0x1, P0 ;  /* 0x00000005566d7c11 */ /* 0x000fe200080f0c54 */
[----:B------:R-:W-:Y:S01]  /*20b0*/  ULDC.64 UR4, c[0x0][0x358] ;  /* 0x0000d60000047ab9 */ /* 0x000fe20000000a00 */
[----:B------:R-:W-:Y:S01]  /*20c0*/  IADD3 R106, P4, R104, UR10, RZ ;  /* 0x0000000a686a7c10 */ /* 0x000fe2000ff9e0ff */
[----:B------:R-:W-:Y:S01]  /*20d0*/  ULDC.64 UR12, c[0x0][0x230] ;  /* 0x00008c00000c7ab9 */ /* 0x000fe20000000a00 */
[----:B------:R-:W-:Y:S02]  /*20e0*/  IADD3 R20, P1, R52, UR10, RZ ;  /* 0x0000000a34147c10 */ /* 0x000fe4000ff3e0ff */
[----:B------:R-:W-:Y:S02]  /*20f0*/  IADD3 R104, P3, R104, UR4, RZ ;  /* 0x0000000468687c10 */ /* 0x000fe4000ff7e0ff */
[----:B------:R-:W-:Y:S01]  /*2100*/  IADD3 R52, P0, R52, UR4, RZ ;  /* 0x0000000434347c10 */ /* 0x000fe2000ff1e0ff */
[----:B------:R-:W-:Y:S01]  /*2110*/  ULDC UR4, c[0x0][0x2e0] ;  /* 0x0000b80000047ab9 */ /* 0x000fe20000000800 */
[----:B------:R-:W-:-:S02]  /*2120*/  IADD3 R15, R18, 0x20, RZ ;  /* 0x00000020120f7810 */ /* 0x000fc40007ffe0ff */
[----:B------:R-:W-:Y:S02]  /*2130*/  SHF.R.S32.HI R91, RZ, 0x1f, R94 ;  /* 0x0000001fff5b7819 */ /* 0x000fe4000001145e */
[----:B------:R-:W-:Y:S02]  /*2140*/  IADD3.X R107, R105, UR11, RZ, P4, !PT ;  /* 0x0000000b696b7c10 */ /* 0x000fe4000a7fe4ff */
[----:B------:R-:W-:Y:S01]  /*2150*/  IADD3.X R21, R53, UR11, RZ, P1, !PT ;  /* 0x0000000b35157c10 */ /* 0x000fe20008ffe4ff */
[----:B------:R-:W-:Y:S01]  /*2160*/  ULDC.64 UR10, c[0x0][0x248] ;  /* 0x00009200000a7ab9 */ /* 0x000fe20000000a00 */
[----:B------:R-:W-:Y:S02]  /*2170*/  IADD3.X R105, R105, UR5, RZ, P3, !PT ;  /* 0x0000000569697c10 */ /* 0x000fe40009ffe4ff */
[----:B------:R-:W-:Y:S01]  /*2180*/  IADD3.X R53, R53, UR5, RZ, P0, !PT ;  /* 0x0000000535357c10 */ /* 0x000fe200087fe4ff */
[----:B------:R-:W-:-:S06]  /*2190*/  ULDC UR5, c[0x0][0x2e0] ;  /* 0x0000b80000057ab9 */ /* 0x000fcc0000000800 */
.L_x_5341:
[----:B------:R-:W-:Y:S01]  /*21a0*/  IMAD.SHL.U32 R17, R13, 0x40, RZ ;  /* 0x000000400d117824 */ /* 0x000fe200078e00ff */
[----:B------:R-:W-:Y:S02]  /*21b0*/  ISETP.NE.AND P6, PT, RZ, UR4, PT ;  /* 0x00000004ff007c0c */ /* 0x000fe4000bfc5270 */
[----:B------:R-:W-:Y:S01]  /*21c0*/  LEA R112, P4, R55, R110, 0x1 ;  /* 0x0000006e37707211 */ /* 0x000fe200078808ff */
[----:B------:R-:W-:Y:S01]  /*21d0*/  VIADD R16, R17, 0xffffffc0 ;  /* 0xffffffc011107836 */ /* 0x000fe20000000000 */
[----:B--2---:R-:W-:Y:S02]  /*21e0*/  IADD3 R116, P5, R114, UR24, RZ ;  /* 0x0000001872747c10 */ /* 0x004fe4000ffbe0ff */
[----:B------:R-:W-:Y:S01]  /*21f0*/  LEA.HI.X R113, R55, R111, R60, 0x1, P4 ;  /* 0x0000006f37717211 */ /* 0x000fe200020f0c3c */
[--C-:B------:R-:W-:Y:S01]  /*2200*/  IMAD.IADD R2, R63, 0x1, -R16.reuse ;  /* 0x000000013f027824 */ /* 0x100fe200078e0a10 */
[----:B------:R-:W-:Y:S01]  /*2210*/  IADD3.X R117, R115, UR22, RZ, P5, !PT ;  /* 0x0000001673757c10 */ /* 0x000fe2000affe4ff */
[----:B------:R-:W-:Y:S03]  /*2220*/  IMAD.IADD R0, R73, 0x1, -R16 ;  /* 0x0000000149007824 */ /* 0x000fe600078e0a10 */
[CC--:B------:R-:W-:Y:S02]  /*2230*/  ISETP.GE.AND P1, PT, R98.reuse, R2.reuse, PT ;  /* 0x000000026200720c */ /* 0x0c0fe40003f26270 */
[C---:B------:R-:W-:Y:S02]  /*2240*/  ISETP.GE.AND P3, PT, R81.reuse, R2, PT ;  /* 0x000000025100720c */ /* 0x040fe40003f66270 */
[-C--:B------:R-:W-:Y:S02]  /*2250*/  ISETP.GE.AND P1, PT, R98, R0.reuse, !P1 ;  /* 0x000000006200720c */ /* 0x080fe40004f26270 */
[----:B------:R-:W-:Y:S11]  /*2260*/  ISETP.GE.AND P3, PT, R81, R0, !P3 ;  /* 0x000000005100720c */ /* 0x000ff60005f66270 */
[----:B------:R-:W2:Y:S02]  /*2270*/  @P1 LDG.E.128 R8, desc[UR6][R88.64] ;  /* 0x0000000658081981 */ /* 0x000ea4000c1e1d00 */
[----:B------:R-:W-:Y:S04]  /*2280*/  @P3 IADD3 R22, P0, R88, UR21, RZ ;  /* 0x0000001558163c10 */ /* 0x000fe8000ff1e0ff */
[----:B------:R-:W-:Y:S02]  /*2290*/  @P3 IADD3.X R23, R89, UR20, RZ, P0, !PT ;  /* 0x0000001459173c10 */ /* 0x000fe400087fe4ff */
[C---:B------:R-:W-:Y:S04]  /*22a0*/  @P3 LEA R2, P0, R62.reuse, R108, 0x1 ;  /* 0x0000006c3e023211 */ /* 0x040fe800078008ff */
[----:B------:R-:W-:Y:S01]  /*22b0*/  @P3 LEA.HI.X R3, R62, R109, R67, 0x1, P0 ;  /* 0x0000006d3e033211 */ /* 0x000fe200000f0c43 */
[----:B--2---:R1:W-:Y:S04]  /*22c0*/  @P1 STG.E.128 desc[UR6][R108.64], R8 ;  /* 0x000000086c001986 */ /* 0x0043e8000c101d06 */
[----:B------:R-:W2:Y:S04]  /*22d0*/  @P1 LDG.E.128 R4, desc[UR6][R88.64+0x40] ;  /* 0x0000400658041981 */ /* 0x000ea8000c1e1d00 */
[----:B--2---:R2:W-:Y:S04]  /*22e0*/  @P1 STG.E.128 desc[UR6][R108.64+0x40], R4 ;  /* 0x000040046c001986 */ /* 0x0045e8000c101d06 */
[----:B------:R3:W4:Y:S02]  /*22f0*/  @P1 LDG.E.128 R28, desc[UR6][R88.64+0x80] ;  /* 0x00008006581c1981 */ /* 0x000724000c1e1d00 */
[C---:B---3--:R-:W-:Y:S04]  /*2300*/  LEA R88, P0, R83.reuse, R88, 0x1 ;  /* 0x0000005853587211 */ /* 0x048fe800078008ff */
[----:B------:R-:W-:Y:S01]  /*2310*/  LEA.HI.X.SX32 R89, R83, R89, 0x1, P0 ;  /* 0x0000005953597211 */ /* 0x000fe200000f0eff */
[----:B----4-:R3:W-:Y:S04]  /*2320*/  @P1 STG.E.128 desc[UR6][R108.64+0x80], R28 ;  /* 0x0000801c6c001986 */ /* 0x0107e8000c101d06 */
[----:B------:R-:W4:Y:S04]  /*2330*/  @P3 LDG.E.128 R24, desc[UR6][R22.64] ;  /* 0x0000000616183981 */ /* 0x000f28000c1e1d00 */
[----:B----4-:R3:W-:Y:S04]  /*2340*/  @P3 STG.E.128 desc[UR6][R2.64], R24 ;  /* 0x0000001802003986 */ /* 0x0107e8000c101d06 */
[----:B-1----:R-:W4:Y:S04]  /*2350*/  @P3 LDG.E.128 R8, desc[UR6][R22.64+0x40] ;  /* 0x0000400616083981 */ /* 0x002f28000c1e1d00 */
[----:B----4-:R3:W-:Y:S04]  /*2360*/  @P3 STG.E.128 desc[UR6][R2.64+0x40], R8 ;  /* 0x0000400802003986 */ /* 0x0107e8000c101d06 */
[----:B--2---:R-:W2:Y:S04]  /*2370*/  @P3 LDG.E.128 R4, desc[UR6][R22.64+0x80] ;  /* 0x0000800616043981 */ /* 0x004ea8000c1e1d00 */
[----:B--2---:R3:W-:Y:S01]  /*2380*/  @P3 STG.E.128 desc[UR6][R2.64+0x80], R4 ;  /* 0x0000800402003986 */ /* 0x0047e2000c101d06 */
[----:B------:R-:W-:Y:S05]  /*2390*/  @!P6 BRA `(.L_x_5316) ;  /* 0x0000003000ece947 */ /* 0x000fea0003800000 */
[----:B------:R-:W-:Y:S11]  /*23a0*/  ISETP.NE.AND P0, PT, RZ, UR19, PT ;  /* 0x00000013ff007c0c */ /* 0x000ff6000bf05270 */
[----:B------:R-:W-:Y:S02]  /*23b0*/  @!UPT UIADD3 URZ, URZ, URZ, URZ ;  /* 0x0000003f3f3ff290 */ /* 0x000fe4000fffe03f */
[----:B------:R-:W-:Y:S05]  /*23c0*/  @!P0 BRA `(.L_x_5317) ;  /* 0x0000001000988947 */ /* 0x000fea0003800000 */
[----:B---3--:R-:W1:Y:S01]  /*23d0*/  LDC R3, c[0x0][0x2e0] ;  /* 0x0000b800ff037b82 */ /* 0x008e620000000800 */
        /* <DEDUP_REMOVED lines=8> */
[----:B------:R-:W2:Y:S01]  /*2460*/  LDG.E.128 R24, desc[UR6][R114.64] ;  /* 0x0000000672187981 */ /* 0x000ea2000c1e1d00 */
[----:B------:R-:W-:Y:S11]  /*2470*/  ISETP.GE.AND P1, PT, R15, UR4, PT ;  /* 0x000000040f007c0c */ /* 0x000ff6000bf26270 */
[----:B------:R-:W3:Y:S06]  /*2480*/  @!P0 LDG.E.64 R22, desc[UR6][R20.64] ;  /* 0x0000000614168981 */ /* 0x000eec000c1e1b00 */
[----:B------:R-:W4:Y:S01]  /*2490*/  @!P0 LDG.E.64 R40, desc[UR6][R52.64] ;  /* 0x0000000634288981 */ /* 0x000f22000c1e1b00 */
[C---:B--2---:R-:W-:Y:S01]  /*24a0*/  @!P0 SHF.L.U32 R28, R24.reuse, 0x10, RZ ;  /* 0x00000010181c8819 */ /* 0x044fe200000006ff */
[----:B------:R-:W-:Y:S01]  /*24b0*/  @!P0 IMAD.U32 R30, R25, 0x10000, RZ ;  /* 0x00010000191e8824 */ /* 0x000fe200078e00ff */
[----:B------:R-:W-:Y:S02]  /*24c0*/  @!P0 LOP3.LUT R35, R24, 0xffff0000, RZ, 0xc0, !PT ;  /* 0xffff000018238812 */ /* 0x000fe400078ec0ff */
[----:B------:R-:W-:Y:S02]  /*24d0*/  @!P0 LOP3.LUT R34, R26, 0xffff0000, RZ, 0xc0, !PT ;  /* 0xffff00001a228812 */ /* 0x000fe400078ec0ff */
[C---:B---3--:R-:W-:Y:S02]  /*24e0*/  @!P0 SHF.L.U32 R31, R22.reuse, 0x10, RZ ;  /* 0x00000010161f8819 */ /* 0x048fe400000006ff */
[----:B------:R-:W-:Y:S02]  /*24f0*/  @!P0 LOP3.LUT R29, R22, 0xffff0000, RZ, 0xc0, !PT ;  /* 0xffff0000161d8812 */ /* 0x000fe400078ec0ff */
[C---:B------:R-:W-:Y:S01]  /*2500*/  @!P0 SHF.L.U32 R22, R23.reuse, 0x10, RZ ;  /* 0x0000001017168819 */ /* 0x040fe200000006ff */
[-C--:B------:R-:W-:Y:S01]  /*2510*/  @!P0 FMUL.FTZ R0, R28, R31.reuse ;  /* 0x0000001f1c008220 */ /* 0x080fe20000410000 */
[----:B------:R-:W-:Y:S01]  /*2520*/  @!P0 LOP3.LUT R23, R23, 0xffff0000, RZ, 0xc0, !PT ;  /* 0xffff000017178812 */ /* 0x000fe200078ec0ff */
[C---:B----4-:R-:W-:Y:S01]  /*2530*/  @!P0 IMAD.U32 R37, R40.reuse, 0x10000, RZ ;  /* 0x0001000028258824 */ /* 0x050fe200078e00ff */
[----:B------:R-:W-:Y:S01]  /*2540*/  @!P0 LOP3.LUT R39, R40, 0xffff0000, RZ, 0xc0, !PT ;  /* 0xffff000028278812 */ /* 0x000fe200078ec0ff */
[C---:B------:R-:W-:Y:S01]  /*2550*/  @!P0 FMUL.FTZ R43, R35.reuse, R31 ;  /* 0x0000001f232b8220 */ /* 0x040fe20000410000 */
[----:B------:R-:W-:Y:S01]  /*2560*/  @!P0 SHF.L.U32 R31, R26, 0x10, RZ ;  /* 0x000000101a1f8819 */ /* 0x000fe200000006ff */
[-C--:B------:R-:W-:Y:S01]  /*2570*/  @!P0 FFMA.FTZ R0, R35, R37.reuse, R0 ;  /* 0x0000002523008223 */ /* 0x080fe20000010000 */
[----:B------:R-:W-:Y:S01]  /*2580*/  @!P0 LOP3.LUT R35, R25, 0xffff0000, RZ, 0xc0, !PT ;  /* 0xffff000019238812 */ /* 0x000fe200078ec0ff */
[----:B------:R-:W-:Y:S01]  /*2590*/  @!P0 FFMA.FTZ R43, R28, R37, -R43 ;  /* 0x000000251c2b8223 */ /* 0x000fe2000001082b */
[C---:B------:R-:W-:Y:S01]  /*25a0*/  @!P0 LOP3.LUT R37, R27.reuse, 0xffff0000, RZ, 0xc0, !PT ;  /* 0xffff00001b258812 */ /* 0x040fe200078ec0ff */
[----:B------:R-:W-:Y:S02]  /*25b0*/  @!P0 IMAD.U32 R28, R27, 0x10000, RZ ;  /* 0x000100001b1c8824 */ /* 0x000fe400078e00ff */
[-C--:B------:R-:W-:Y:S01]  /*25c0*/  @!P0 FMUL.FTZ R2, R30, R29.reuse ;  /* 0x0000001d1e028220 */ /* 0x080fe20000410000 */
[C---:B------:R-:W-:Y:S01]  /*25d0*/  @!P0 IMAD.U32 R36, R41.reuse, 0x10000, RZ ;  /* 0x0001000029248824 */ /* 0x040fe200078e00ff */
        /* <DEDUP_REMOVED lines=110> */
.L_x_5319:
[----:B------:R-:W-:Y:S05]  /*2cc0*/  BSYNC B0 ;  /* 0x0000000000007941 */ /* 0x000fea0003800000 */
.L_x_5318:
[----:B------:R-:W-:Y:S04]  /*2cd0*/  BSSY B0, `(.L_x_5320) ;  /* 0x000008f000007945 */ /* 0x000fe80003800000 */
[----:B------:R-:W-:Y:S05]  /*2ce0*/  @!P3 BRA `(.L_x_5321) ;  /* 0x000000080034b947 */ /* 0x000fea0003800000 */
[C---:B------:R-:W-:Y:S01]  /*2cf0*/  SHF.L.U32 R59, R79.reuse, 0x1, RZ ;  /* 0x000000014f3b7819 */ /* 0x040fe200000006ff */
[----:B-1----:R-:W2:Y:S01]  /*2d00*/  LDG.E.128 R24, desc[UR6][R116.64] ;  /* 0x0000000674187981 */ /* 0x002ea2000c1e1d00 */
[----:B------:R-:W-:Y:S02]  /*2d10*/  ISETP.GE.AND P0, PT, R18, UR4, PT ;  /* 0x0000000412007c0c */ /* 0x000fe4000bf06270 */
[----:B------:R-:W-:Y:S02]  /*2d20*/  SHF.L.U64.HI R57, R79, 0x1, R92 ;  /* 0x000000014f397819 */ /* 0x000fe4000001025c */
[-C--:B------:R-:W-:Y:S02]  /*2d30*/  IADD3 R32, P1, R20, R59.reuse, RZ ;  /* 0x0000003b14207210 */ /* 0x080fe40007f3e0ff */
[----:B------:R-:W-:Y:S02]  /*2d40*/  IADD3 R44, P3, R52, R59, RZ ;  /* 0x0000003b342c7210 */ /* 0x000fe40007f7e0ff */
[----:B------:R-:W-:Y:S02]  /*2d50*/  IADD3.X R33, R21, R57, RZ, P1, !PT ;  /* 0x0000003915217210 */ /* 0x000fe40000ffe4ff */
[----:B------:R-:W-:Y:S01]  /*2d60*/  ISETP.GE.AND P1, PT, R15, UR4, PT ;  /* 0x000000040f007c0c */ /* 0x000fe2000bf26270 */
[----:B------:R-:W-:Y:S02]  /*2d70*/  IMAD.X R45, R53, 0x1, R57, P3 ;  /* 0x00000001352d7824 */ /* 0x000fe400018e0639 */
        /* <DEDUP_REMOVED lines=26> */
[-C--:B------:R-:W-:Y:S01]  /*2f20*/  @!P0 FMUL.FTZ R123, R39, R21.reuse ;  /* 0x00000015277b8220 */ /* 0x080fe20000410000 */
[----:B------:R-:W-:Y:S01]  /*2f30*/  @!P0 FMUL.FTZ R4, R22, R21 ;  /* 0x0000001516048220 */ /* 0x000fe20000410000 */
[C---:B------:R-:W-:Y:S01]  /*2f40*/  @!P0 FMUL.FTZ R59, R37.reuse, R23 ;  /* 0x00000017253b8220 */ /* 0x040fe20000410000 */
        /* <DEDUP_REMOVED lines=19> */
[----:B------:R-:W-:Y:S01]  /*3080*/  @!P1 LOP3.LUT R23, R20, 0xffff0000, RZ, 0xc0, !PT ;  /* 0xffff000014179812 */ /* 0x000fe200078ec0ff */
[C---:B------:R-:W-:Y:S01]  /*3090*/  @!P1 IMAD.U32 R20, R21.reuse, 0x10000, RZ ;  /* 0x0001000015149824 */ /* 0x040fe200078e00ff */
[----:B------:R-:W-:Y:S02]  /*30a0*/  @!P1 LOP3.LUT R21, R21, 0xffff0000, RZ, 0xc0, !PT ;  /* 0xffff000015159812 */ /* 0x000fe400078ec0ff */
[C---:B---3--:R-:W-:Y:S01]  /*30b0*/  @!P1 LOP3.LUT R34, R28.reuse, 0xffff0000, RZ, 0xc0, !PT ;  /* 0xffff00001c229812 */ /* 0x048fe200078ec0ff */
[----:B------:R-:W-:Y:S01]  /*30c0*/  @!P1 IMAD.U32 R22, R28, 0x10000, RZ ;  /* 0x000100001c169824 */ /* 0x000fe200078e00ff */
[----:B-1----:R-:W-:Y:S01]  /*30d0*/  @!P1 SHF.L.U32 R24, R29, 0x10, RZ ;  /* 0x000000101d189819 */ /* 0x002fe200000006ff */
[----:B------:R-:W-:Y:S01]  /*30e0*/  @!P1 IMAD.U32 R25, R30, 0x10000, RZ ;  /* 0x000100001e199824 */ /* 0x000fe200078e00ff */
[----:B------:R-:W-:Y:S01]  /*30f0*/  @!P1 LOP3.LUT R41, R31, 0xffff0000, RZ, 0xc0, !PT ;  /* 0xffff00001f299812 */ /* 0x000fe200078ec0ff */
[-C--:B------:R-:W-:Y:S01]  /*3100*/  @!P1 FMUL.FTZ R5, R22, R35.reuse ;  /* 0x0000002316059220 */ /* 0x080fe20000410000 */
[----:B------:R-:W-:Y:S01]  /*3110*/  @!P1 FMUL.FTZ R40, R34, R35 ;  /* 0x0000002322289220 */ /* 0x000fe20000410000 */
[----:B------:R-:W-:Y:S01]  /*3120*/  @!P1 FMUL.FTZ R6, R24, R23 ;  /* 0x0000001718069220 */ /* 0x000fe20000410000 */
[C---:B----4-:R-:W-:Y:S01]  /*3130*/  @!P1 LOP3.LUT R39, R42.reuse, 0xffff0000, RZ, 0xc0, !PT ;  /* 0xffff00002a279812 */ /* 0x050fe200078ec0ff */
[----:B------:R-:W-:Y:S01]  /*3140*/  @!P1 IMAD.U32 R37, R42, 0x10000, RZ ;  /* 0x000100002a259824 */ /* 0x000fe200078e00ff */
[----:B------:R-:W-:Y:S01]  /*3150*/  @!P1 SHF.L.U32 R36, R43, 0x10, RZ ;  /* 0x000000102b249819 */ /* 0x000fe200000006ff */
[----:B------:R-:W-:Y:S01]  /*3160*/  @!P1 FMUL.FTZ R7, R25, R20 ;  /* 0x0000001419079220 */ /* 0x000fe20000410000 */
[----:B------:R-:W-:Y:S01]  /*3170*/  @!P1 LOP3.LUT R43, R43, 0xffff0000, RZ, 0xc0, !PT ;  /* 0xffff00002b2b9812 */ /* 0x000fe200078ec0ff */
[-C--:B------:R-:W-:Y:S01]  /*3180*/  @!P1 FFMA.FTZ R40, R22, R37.reuse, -R40 ;  /* 0x0000002516289223 */ /* 0x080fe20000010828 */
[----:B------:R-:W-:Y:S01]  /*3190*/  @!P1 SHF.L.U32 R22, R31, 0x10, RZ ;  /* 0x000000101f169819 */ /* 0x000fe200000006ff */
[----:B------:R-:W-:Y:S01]  /*31a0*/  @!P1 FFMA.FTZ R5, R34, R37, R5 ;  /* 0x0000002522059223 */ /* 0x000fe20000010005 */
[----:B------:R-:W-:Y:S01]  /*31b0*/  @!P1 LOP3.LUT R37, R29, 0xffff0000, RZ, 0xc0, !PT ;  /* 0xffff00001d259812 */ /* 0x000fe200078ec0ff */
[-C--:B------:R-:W-:Y:S01]  /*31c0*/  @!P1 FMUL.FTZ R59, R41, R21.reuse ;  /* 0x00000015293b9220 */ /* 0x080fe20000410000 */
[----:B------:R-:W-:Y:S01]  /*31d0*/  @!P1 LOP3.LUT R34, R30, 0xffff0000, RZ, 0xc0, !PT ;  /* 0xffff00001e229812 */ /* 0x000fe200078ec0ff */
[----:B------:R-:W-:Y:S01]  /*31e0*/  @!P1 FMUL.FTZ R8, R22, R21 ;  /* 0x0000001516089220 */ /* 0x000fe20000410000 */
[----:B------:R-:W-:Y:S01]  /*31f0*/  @!P1 F2FP.BF16.F32.PACK_AB R40, R5, R40 ;  /* 0x000000280528923e */ /* 0x000fe200000010ff */
[C---:B------:R-:W-:Y:S01]  /*3200*/  @!P1 FMUL.FTZ R57, R37.reuse, R23 ;  /* 0x0000001725399220 */ /* 0x040fe20000410000 */
[-C--:B------:R-:W-:Y:S01]  /*3210*/  @!P1 FFMA.FTZ R6, R37, R39.reuse, R6 ;  /* 0x0000002725069223 */ /* 0x080fe20000010006 */
[----:B------:R-:W-:Y:S01]  /*3220*/  @!P1 FMUL.FTZ R48, R34, R20 ;  /* 0x0000001422309220 */ /* 0x000fe20000410000 */
[----:B------:R-:W-:Y:S01]  /*3230*/  @!P1 MOV R28, R40 ;  /* 0x00000028001c9202 */ /* 0x000fe20000000f00 */
        /* <DEDUP_REMOVED lines=16> */
[----:B------:R-:W-:Y:S02]  /*3340*/  @!P0 LOP3.LUT R27, R24, 0xffff0000, RZ, 0xc0, !PT ;  /* 0xffff0000181b8812 */ /* 0x000fe400078ec0ff */
[----:B------:R-:W-:Y:S02]  /*3350*/  @!P0 SHF.L.U32 R24, R25, 0x10, RZ ;  /* 0x0000001019188819 */ /* 0x000fe400000006ff */
[----:B---3--:R-:W-:Y:S01]  /*3360*/  @!P0 LOP3.LUT R34, R20, 0xffff0000, RZ, 0xc0, !PT ;  /* 0xffff000014228812 */ /* 0x008fe200078ec0ff */
[----:B-1----:R-:W-:Y:S01]  /*3370*/  @!P0 IMAD.U32 R29, R22, 0x10000, RZ ;  /* 0x00010000161d8824 */ /* 0x002fe200078e00ff */
[----:B------:R-:W-:Y:S02]  /*3380*/  @!P0 SHF.L.U32 R26, R20, 0x10, RZ ;  /* 0x00000010141a8819 */ /* 0x000fe400000006ff */
[----:B------:R-:W-:Y:S01]  /*3390*/  @!P0 SHF.L.U32 R28, R21, 0x10, RZ ;  /* 0x00000010151c8819 */ /* 0x000fe200000006ff */
[-C--:B------:R-:W-:Y:S01]  /*33a0*/  @!P0 FMUL.FTZ R40, R34, R35.reuse ;  /* 0x0000002322288220 */ /* 0x080fe20000410000 */
[----:B------:R-:W-:Y:S01]  /*33b0*/  @!P0 LOP3.LUT R25, R25, 0xffff0000, RZ, 0xc0, !PT ;  /* 0xffff000019198812 */ /* 0x000fe200078ec0ff */
[----:B------:R-:W-:Y:S01]  /*33c0*/  @!P0 FMUL.FTZ R9, R26, R35 ;  /* 0x000000231a098220 */ /* 0x000fe20000410000 */
[----:B------:R-:W-:Y:S01]  /*33d0*/  @!P0 LOP3.LUT R41, R23, 0xffff0000, RZ, 0xc0, !PT ;  /* 0xffff000017298812 */ /* 0x000fe200078ec0ff */
[C---:B----4-:R-:W-:Y:S01]  /*33e0*/  @!P0 IMAD.U32 R37, R44.reuse, 0x10000, RZ ;  /* 0x000100002c258824 */ /* 0x050fe200078e00ff */
[----:B------:R-:W-:Y:S01]  /*33f0*/  @!P0 LOP3.LUT R39, R44, 0xffff0000, RZ, 0xc0, !PT ;  /* 0xffff00002c278812 */ /* 0x000fe200078ec0ff */
[----:B------:R-:W-:Y:S01]  /*3400*/  @!P0 FMUL.FTZ R10, R28, R27 ;  /* 0x0000001b1c0a8220 */ /* 0x000fe20000410000 */
[----:B------:R-:W-:Y:S01]  /*3410*/  @!P0 LOP3.LUT R43, R45, 0xffff0000, RZ, 0xc0, !PT ;  /* 0xffff00002d2b8812 */ /* 0x000fe200078ec0ff */
[-C--:B------:R-:W-:Y:S01]  /*3420*/  @!P0 FFMA.FTZ R40, R26, R37.reuse, -R40 ;  /* 0x000000251a288223 */ /* 0x080fe20000010828 */
[----:B------:R-:W-:Y:S01]  /*3430*/  @!P0 SHF.L.U32 R26, R23, 0x10, RZ ;  /* 0x00000010171a8819 */ /* 0x000fe200000006ff */
        /* <DEDUP_REMOVED lines=24> */
.L_x_5321:
[----:B------:R-:W-:Y:S05]  /*35c0*/  BSYNC B0 ;  /* 0x0000000000007941 */ /* 0x000fea0003800000 */
.L_x_5320:
[----:B--2---:R-:W-:Y:S01]  /*35d0*/  MOV R20, R47 ;  /* 0x0000002f00147202 */ /* 0x004fe20000000f00 */
[----:B------:R-:W-:Y:S01]  /*35e0*/  IMAD.MOV.U32 R52, RZ, RZ, R49 ;  /* 0x000000ffff347224 */ /* 0x000fe200078e0031 */
[----:B------:R-:W-:Y:S01]  /*35f0*/  MOV R21, R38 ;  /* 0x0000002600157202 */ /* 0x000fe20000000f00 */
[----:B------:R-:W-:Y:S01]  /*3600*/  IMAD.MOV.U32 R53, RZ, RZ, R46 ;  /* 0x000000ffff357224 */ /* 0x000fe200078e002e */
[----:B------:R-:W-:Y:S01]  /*3610*/  UMOV UR4, UR18 ;  /* 0x0000001200047c82 */ /* 0x000fe20008000000 */
[----:B------:R-:W-:Y:S05]  /*3620*/  BRA `(.L_x_5322) ;  /* 0x00000020007c7947 */ /* 0x000fea0003800000 */
.L_x_5317:
[----:B------:R-:W-:Y:S04]  /*3630*/  BSSY B1, `(.L_x_5323) ;  /* 0x00000fe000017945 */ /* 0x000fe80003800000 */
[----:B------:R-:W-:Y:S05]  /*3640*/  @!P1 BRA `(.L_x_5324) ;  /* 0x0000000c00f09947 */ /* 0x000fea0003800000 */
[----:B------:R1:W5:Y:S01]  /*3650*/  LDG.E.128 R40, desc[UR6][R114.64] ;  /* 0x0000000672287981 */ /* 0x000362000c1e1d00 */
[----:B------:R-:W-:Y:S01]  /*3660*/  ISETP.GE.AND P0, PT, R18, UR4, PT ;  /* 0x0000000412007c0c */ /* 0x000fe2000bf06270 */
[----:B------:R-:W-:Y:S01]  /*3670*/  BSSY B0, `(.L_x_5325) ;  /* 0x0000051000007945 */ /* 0x000fe20003800000 */
[----:B------:R-:W-:Y:S11]  /*3680*/  ISETP.GE.AND P1, PT, R15, UR4, PT ;  /* 0x000000040f007c0c */ /* 0x000ff6000bf26270 */
        /* <DEDUP_REMOVED lines=18> */
[C---:B---3--:R-:W-:Y:S04]  /*37b0*/  LEA R10, P0, R123.reuse, R114, 0x1 ;  /* 0x000000727b0a7211 */ /* 0x048fe800078008ff */
        /* <DEDUP_REMOVED lines=60> */
.L_x_5326:
[----:B------:R-:W-:Y:S05]  /*3b80*/  BSYNC B0 ;  /* 0x0000000000007941 */ /* 0x000fea0003800000 */
.L_x_5325:
[----:B-----5:R2:W-:Y:S01]  /*3b90*/  STG.E.128 desc[UR6][R110.64], R40 ;  /* 0x000000286e007986 */ /* 0x0205e2000c101d06 */
[----:B------:R-:W-:Y:S03]  /*3ba0*/  BSSY B0, `(.L_x_5327) ;  /* 0x0000051000007945 */ /* 0x000fe60003800000 */
[----:B------:R2:W5:Y:S01]  /*3bb0*/  LDG.E.128 R44, desc[UR6][R114.64+0x40] ;  /* 0x00004006722c7981 */ /* 0x000562000c1e1d00 */
[----:B------:R-:W-:Y:S05]  /*3bc0*/  @P1 BRA `(.L_x_5328) ;  /* 0x0000000400381947 */ /* 0x000fea0003800000 */
[C---:B-----5:R-:W-:Y:S01]  /*3bd0*/  SHF.L.U32 R37, R44.reuse, 0x10, RZ ;  /* 0x000000102c257819 */ /* 0x060fe200000006ff */
        /* <DEDUP_REMOVED lines=77> */
.L_x_5328:
[----:B------:R-:W-:Y:S05]  /*40b0*/  BSYNC B0 ;  /* 0x0000000000007941 */ /* 0x000fea0003800000 */
.L_x_5327:
[----:B-----5:R4:W-:Y:S01]  /*40c0*/  STG.E.128 desc[UR6][R110.64+0x40], R44 ;  /* 0x0000402c6e007986 */ /* 0x0209e2000c101d06 */
[----:B------:R-:W-:Y:S01]  /*40d0*/  ISETP.GE.AND P0, PT, R14, UR4, PT ;  /* 0x000000040e007c0c */ /* 0x000fe2000bf06270 */
[----:B------:R-:W-:Y:S02]  /*40e0*/  BSSY B0, `(.L_x_5329) ;  /* 0x0000051000007945 */ /* 0x000fe40003800000 */
[----:B--2---:R4:W5:Y:S10]  /*40f0*/  LDG.E.128 R40, desc[UR6][R114.64+0x80] ;  /* 0x0000800672287981 */ /* 0x004974000c1e1d00 */
[----:B------:R-:W-:Y:S05]  /*4100*/  @P0 BRA `(.L_x_5330) ;  /* 0x0000000400380947 */ /* 0x000fea0003800000 */
[C---:B-----5:R-:W-:Y:S01]  /*4110*/  SHF.L.U32 R37, R40.reuse, 0x10, RZ ;  /* 0x0000001028257819 */ /* 0x060fe200000006ff */
[----:B------:R-:W-:Y:S01]  /*4120*/  ULEA.HI UR23, UR4, UR4, URZ, 0x1 ;  /* 0x0000000404177291 */ /* 0x000fe2000f8f083f */
[----:B------:R-:W-:Y:S01]  /*4130*/  LOP3.LUT R39, R40, 0xffff0000, RZ, 0xc0, !PT ;  /* 0xffff000028277812 */ /* 0x000fe200078ec0ff */
[----:B------:R-:W-:Y:S01]  /*4140*/  IMAD.MOV.U32 R125, RZ, RZ, RZ ;  /* 0x000000ffff7d7224 */ /* 0x000fe200078e00ff */
[C---:B----4-:R-:W-:Y:S01]  /*4150*/  SHF.L.U32 R44, R42.reuse, 0x10, RZ ;  /* 0x000000102a2c7819 */ /* 0x050fe200000006ff */
        /* <DEDUP_REMOVED lines=73> */
.L_x_5330:
[----:B------:R-:W-:Y:S05]  /*45f0*/  BSYNC B0 ;  /* 0x0000000000007941 */ /* 0x000fea0003800000 */
.L_x_5329:
[----:B-----5:R2:W-:Y:S02]  /*4600*/  STG.E.128 desc[UR6][R110.64+0x80], R40 ;  /* 0x000080286e007986 */ /* 0x0205e4000c101d06 */
.L_x_5324:
[----:B------:R-:W-:Y:S05]  /*4610*/  BSYNC B1 ;  /* 0x0000000000017941 */ /* 0x000fea0003800000 */
.L_x_5323:
[----:B------:R-:W-:Y:S04]  /*4620*/  BSSY B1, `(.L_x_5331) ;  /* 0x000010a000017945 */ /* 0x000fe80003800000 */
[----:B------:R-:W-:Y:S05]  /*4630*/  @!P3 BRA `(.L_x_5332) ;  /* 0x000000100020b947 */ /* 0x000fea0003800000 */
[----:B--2---:R2:W5:Y:S01]  /*4640*/  LDG.E.128 R40, desc[UR6][R116.64] ;  /* 0x0000000674287981 */ /* 0x004562000c1e1d00 */
[----:B------:R-:W-:Y:S01]  /*4650*/  ISETP.GE.AND P0, PT, R18, UR4, PT ;  /* 0x0000000412007c0c */ /* 0x000fe2000bf06270 */
[----:B------:R-:W-:Y:S01]  /*4660*/  BSSY B0, `(.L_x_5333) ;  /* 0x0000055000007945 */ /* 0x000fe20003800000 */
[----:B------:R-:W-:Y:S11]  /*4670*/  ISETP.GE.AND P1, PT, R15, UR4, PT ;  /* 0x000000040f007c0c */ /* 0x000ff6000bf26270 */
[----:B------:R-:W-:Y:S05]  /*4680*/  @P0 BRA `(.L_x_5334) ;  /* 0x0000000400480947 */ /* 0x000fea0003800000 */
[----:B-----5:R-:W-:Y:S01]  /*4690*/  LOP3.LUT R39, R40, 0xffff0000, RZ, 0xc0, !PT ;  /* 0xffff000028277812 */ /* 0x020fe200078ec0ff */
[----:B------:R-:W-:Y:S01]  /*46a0*/  ULEA.HI UR23, UR4, UR4, URZ, 0x1 ;  /* 0x0000000404177291 */ /* 0x000fe2000f8f083f */
[C---:B----4-:R-:W-:Y:S01]  /*46b0*/  SHF.L.U32 R44, R42.reuse, 0x10, RZ ;  /* 0x000000102a2c7819 */ /* 0x050fe200000006ff */
        /* <DEDUP_REMOVED lines=16> */
[C---:B---3--:R-:W-:Y:S03]  /*47c0*/  LEA R10, P0, R123.reuse, R116, 0x1 ;  /* 0x000000747b0a7211 */ /* 0x048fe600078008ff */
[----:B------:R-:W3:Y:S01]  /*47d0*/  LDG.E.128 R124, desc[UR6][R130.64] ;  /* 0x00000006827c7981 */ /* 0x000ee2000c1e1d00 */
[----:B------:R-:W-:Y:S01]  /*47e0*/  LEA.HI.X.SX32 R11, R123, R117, 0x1, P0 ;  /* 0x000000757b0b7211 */ /* 0x000fe200000f0eff */
[----:B------:R-:W-:Y:S01]  /*47f0*/  IMAD.MOV.U32 R123, RZ, RZ, RZ ;  /* 0x000000ffff7b7224 */ /* 0x000fe200078e00ff */
[----:B------:R-:W-:Y:S04]  /*4800*/  @P3 IADD3 R123, RZ, -UR23, RZ ;  /* 0x80000017ff7b3c10 */ /* 0x000fe8000fffe0ff */
[----:B------:R-:W-:Y:S01]  /*4810*/  IADD3 R129, P0, R79, R123, RZ ;  /* 0x0000007b4f817210 */ /* 0x000fe20007f1e0ff */
[----:B------:R4:W2:Y:S03]  /*4820*/  LDG.E.128 R24, desc[UR6][R10.64] ;  /* 0x000000060a187981 */ /* 0x0008a6000c1e1d00 */
[----:B------:R-:W-:Y:S02]  /*4830*/  LEA.HI.X.SX32 R123, R123, R92, 0x1, P0 ;  /* 0x0000005c7b7b7211 */ /* 0x000fe400000f0eff */
[C---:B------:R-:W-:Y:S04]  /*4840*/  LEA R46, P0, R129.reuse, R104, 0x1 ;  /* 0x00000068812e7211 */ /* 0x040fe800078008ff */
        /* <DEDUP_REMOVED lines=22> */
[----:B------:R-:W-:Y:S01]  /*49b0*/  SHF.L.U32 R23, R27, 0x10, RZ ;  /* 0x000000101b177819 */ /* 0x000fe200000006ff */
[----:B------:R-:W-:Y:S01]  /*49c0*/  FMUL.FTZ R2, R33, R30 ;  /* 0x0000001e21027220 */ /* 0x000fe20000410000 */
[C---:B------:R-:W-:Y:S01]  /*49d0*/  LOP3.LUT R36, R56.reuse, 0xffff0000, RZ, 0xc0, !PT ;  /* 0xffff000038247812 */ /* 0x040fe200078ec0ff */
        /* <DEDUP_REMOVED lines=29> */
.L_x_5334:
[----:B------:R-:W-:Y:S05]  /*4bb0*/  BSYNC B0 ;  /* 0x0000000000007941 */ /* 0x000fea0003800000 */
.L_x_5333:
[----:B-----5:R1:W-:Y:S01]  /*4bc0*/  STG.E.128 desc[UR6][R112.64], R40 ;  /* 0x0000002870007986 */ /* 0x0203e2000c101d06 */
[----:B------:R-:W-:Y:S03]  /*4bd0*/  BSSY B0, `(.L_x_5335) ;  /* 0x0000055000007945 */ /* 0x000fe60003800000 */
[----:B----4-:R1:W5:Y:S01]  /*4be0*/  LDG.E.128 R44, desc[UR6][R116.64+0x40] ;  /* 0x00004006742c7981 */ /* 0x010362000c1e1d00 */
[----:B------:R-:W-:Y:S05]  /*4bf0*/  @P1 BRA `(.L_x_5336) ;  /* 0x0000000400481947 */ /* 0x000fea0003800000 */
[C---:B-----5:R-:W-:Y:S01]  /*4c00*/  LOP3.LUT R39, R44.reuse, 0xffff0000, RZ, 0xc0, !PT ;  /* 0xffff00002c277812 */ /* 0x060fe200078ec0ff */
        /* <DEDUP_REMOVED lines=24> */
[----:B------:R1:W4:Y:S03]  /*4d90*/  LDG.E.128 R24, desc[UR6][R10.64+0x40] ;  /* 0x000040060a187981 */ /* 0x000326000c1e1d00 */
        /* <DEDUP_REMOVED lines=26> */
[C---:B--2---:R-:W-:Y:S01]  /*4f40*/  LOP3.LUT R36, R56.reuse, 0xffff0000, RZ, 0xc0, !PT ;  /* 0xffff000038247812 */ /* 0x044fe200078ec0ff */
        /* <DEDUP_REMOVED lines=29> */
.L_x_5336:
[----:B------:R-:W-:Y:S05]  /*5120*/  BSYNC B0 ;  /* 0x0000000000007941 */ /* 0x000fea0003800000 */
.L_x_5335:
[----:B-----5:R4:W-:Y:S01]  /*5130*/  STG.E.128 desc[UR6][R112.64+0x40], R44 ;  /* 0x0000402c70007986 */ /* 0x0209e2000c101d06 */
[----:B------:R-:W-:Y:S01]  /*5140*/  ISETP.GE.AND P0, PT, R14, UR4, PT ;  /* 0x000000040e007c0c */ /* 0x000fe2000bf06270 */
[----:B------:R-:W-:Y:S02]  /*5150*/  BSSY B0, `(.L_x_5337) ;  /* 0x0000055000007945 */ /* 0x000fe40003800000 */
[----:B-1----:R4:W5:Y:S10]  /*5160*/  LDG.E.128 R40, desc[UR6][R116.64+0x80] ;  /* 0x0000800674287981 */ /* 0x002974000c1e1d00 */
        /* <DEDUP_REMOVED lines=23> */
[----:B--2---:R-:W-:Y:S01]  /*52e0*/  IMAD.MOV.U32 R117, RZ, RZ, RZ ;  /* 0x000000ffff757224 */ /* 0x004fe200078e00ff */
[----:B------:R-:W-:Y:S04]  /*52f0*/  @P1 IADD3 R117, RZ, -UR23, RZ ;  /* 0x80000017ff751c10 */ /* 0x000fe8000fffe0ff */
[----:B------:R-:W-:Y:S01]  /*5300*/  IADD3 R123, P0, R93, R117, RZ ;  /* 0x000000755d7b7210 */ /* 0x000fe20007f1e0ff */
[----:B------:R1:W2:Y:S03]  /*5310*/  LDG.E.128 R24, desc[UR6][R10.64+0x80] ;  /* 0x000080060a187981 */ /* 0x0002a6000c1e1d00 */
[----:B------:R-:W-:Y:S02]  /*5320*/  LEA.HI.X.SX32 R117, R117, R90, 0x1, P0 ;  /* 0x0000005a75757211 */ /* 0x000fe400000f0eff */
[C---:B------:R-:W-:Y:S04]  /*5330*/  LEA R46, P0, R123.reuse, R104, 0x1 ;  /* 0x000000687b2e7211 */ /* 0x040fe800078008ff */
[----:B------:R-:W-:Y:S05]  /*5340*/  LEA.HI.X R47, R123, R105, R117, 0x1, P0 ;  /* 0x000000697b2f7211 */ /* 0x000fea00000f0c75 */
[----:B------:R-:W4:Y:S01]  /*5350*/  LDG.E.128 R56, desc[UR6][R46.64] ;  /* 0x000000062e387981 */ /* 0x000f22000c1e1d00 */
        /* <DEDUP_REMOVED lines=22> */
[C---:B----4-:R-:W-:Y:S01]  /*54c0*/  LOP3.LUT R36, R56.reuse, 0xffff0000, RZ, 0xc0, !PT ;  /* 0xffff000038247812 */ /* 0x050fe200078ec0ff */
        /* <DEDUP_REMOVED lines=29> */
.L_x_5338:
[----:B------:R-:W-:Y:S05]  /*56a0*/  BSYNC B0 ;  /* 0x0000000000007941 */ /* 0x000fea0003800000 */
.L_x_5337:
[----:B-----5:R1:W-:Y:S02]  /*56b0*/  STG.E.128 desc[UR6][R112.64+0x80], R40 ;  /* 0x0000802870007986 */ /* 0x0203e4000c101d06 */
.L_x_5332:
[----:B------:R-:W-:Y:S05]  /*56c0*/  BSYNC B1 ;  /* 0x0000000000017941 */ /* 0x000fea0003800000 */
.L_x_5331:
[----:B---3--:R-:W3:Y:S01]  /*56d0*/  LDC R3, c[0x0][0x2e0] ;  /* 0x0000b800ff037b82 */ /* 0x008ee20000000800 */
[----:B------:R-:W-:Y:S01]  /*56e0*/  UMOV UR4, UR5 ;  /* 0x0000000500047c82 */ /* 0x000fe20008000000 */
[----:B---3--:R-:W-:Y:S05]  /*56f0*/  IMAD.U32 R3, R3, -0x20, RZ ;  /* 0xffffffe003037824 */ /* 0x008fea00078e00ff */
[C---:B------:R-:W-:Y:S02]  /*5700*/  LEA R104, P1, R3.reuse, R104, 0x1 ;  /* 0x0000006803687211 */ /* 0x040fe400078208ff */
[C---:B------:R-:W-:Y:S02]  /*5710*/  LEA R106, P0, R3.reuse, R106, 0x1 ;  /* 0x0000006a036a7211 */ /* 0x040fe400078008ff */
[C---:B------:R-:W-:Y:S02]  /*5720*/  LEA.HI.X.SX32 R105, R3.reuse, R105, 0x1, P1 ;  /* 0x0000006903697211 */ /* 0x040fe400008f0eff */
[----:B------:R-:W-:Y:S01]  /*5730*/  LEA.HI.X.SX32 R107, R3, R107, 0x1, P0 ;  /* 0x0000006b036b7211 */ /* 0x000fe200000f0eff */
[----:B------:R-:W-:Y:S08]  /*5740*/  BRA `(.L_x_5322) ;  /* 0x0000000000347947 */ /* 0x000ff00003800000 */
.L_x_5316:
[----:B------:R-:W2:Y:S01]  /*5750*/  @P1 LDG.E.128 R32, desc[UR6][R114.64] ;  /* 0x0000000672201981 */ /* 0x000ea2000c1e1d00 */
[----:B------:R-:W-:Y:S03]  /*5760*/  UMOV UR4, URZ ;  /* 0x0000003f00047c82 */ /* 0x000fe60008000000 */
[----:B--2---:R1:W-:Y:S04]  /*5770*/  @P1 STG.E.128 desc[UR6][R110.64], R32 ;  /* 0x000000206e001986 */ /* 0x0043e8000c101d06 */
[----:B---3--:R-:W2:Y:S04]  /*5780*/  @P1 LDG.E.128 R28, desc[UR6][R114.64+0x40] ;  /* 0x00004006721c1981 */ /* 0x008ea8000c1e1d00 */
[----:B--2---:R1:W-:Y:S04]  /*5790*/  @P1 STG.E.128 desc[UR6][R110.64+0x40], R28 ;  /* 0x0000401c6e001986 */ /* 0x0043e8000c101d06 */
[----:B------:R-:W2:Y:S04]  /*57a0*/  @P1 LDG.E.128 R24, desc[UR6][R114.64+0x80] ;  /* 0x0000800672181981 */ /* 0x000ea8000c1e1d00 */
[----:B--2---:R1:W-:Y:S04]  /*57b0*/  @P1 STG.E.128 desc[UR6][R110.64+0x80], R24 ;  /* 0x000080186e001986 */ /* 0x0043e8000c101d06 */
[----:B------:R-:W2:Y:S04]  /*57c0*/  @P3 LDG.E.128 R8, desc[UR6][R116.64] ;  /* 0x0000000674083981 */ /* 0x000ea8000c1e1d00 */
[----:B--2---:R1:W-:Y:S04]  /*57d0*/  @P3 STG.E.128 desc[UR6][R112.64], R8 ;  /* 0x0000000870003986 */ /* 0x0043e8000c101d06 */
[----:B------:R-:W2:Y:S04]  /*57e0*/  @P3 LDG.E.128 R4, desc[UR6][R116.64+0x40] ;  /* 0x0000400674043981 */ /* 0x000ea8000c1e1d00 */
[----:B--2---:R1:W-:Y:S04]  /*57f0*/  @P3 STG.E.128 desc[UR6][R112.64+0x40], R4 ;  /* 0x0000400470003986 */ /* 0x0043e8000c101d06 */
[----:B------:R-:W2:Y:S04]  /*5800*/  @P3 LDG.E.128 R36, desc[UR6][R116.64+0x80] ;  /* 0x0000800674243981 */ /* 0x000ea8000c1e1d00 */
[----:B--2---:R1:W-:Y:S02]  /*5810*/  @P3 STG.E.128 desc[UR6][R112.64+0x80], R36 ;  /* 0x0000802470003986 */ /* 0x0043e4000c101d06 */
.L_x_5322:
[----:B------:R-:W3:Y:S02]  /*5820*/  LDC R3, c[0x0][0x338] ;  /* 0x0000ce00ff037b82 */ /* 0x000ee40000000800 */
[----:B---3--:R-:W-:Y:S05]  /*5830*/  IMAD.U32 R3, R3, -0x40, RZ ;  /* 0xffffffc003037824 */ /* 0x008fea00078e00ff */
[C---:B-1--4-:R-:W-:Y:S04]  /*5840*/  LEA R114, P0, R3.reuse, R114, 0x1 ;  /* 0x0000007203727211 */ /* 0x052fe800078008ff */
[----:B------:R-:W-:Y:S01]  /*5850*/  LEA.HI.X.SX32 R115, R3, R115, 0x1, P0 ;  /* 0x0000007303737211 */ /* 0x000fe200000f0eff */
[----:B------:R-:W-:Y:S08]  /*5860*/  @!P2 BRA `(.L_x_5339) ;  /* 0x000000040030a947 */ /* 0x000ff00003800000 */
[----:B------:R-:W-:Y:S04]  /*5870*/  IADD3 R3, R13, -0x1, RZ ;  /* 0xffffffff0d037810 */ /* 0x000fe80007ffe0ff */
[----:B------:R-:W-:Y:S11]  /*5880*/  ISETP.GT.AND P0, PT, R3, R82, PT ;  /* 0x000000520300720c */ /* 0x000ff60003f04270 */
[----:B------:R-:W-:Y:S02]  /*5890*/  @!UPT UIADD3 URZ, URZ, URZ, URZ ;  /* 0x0000003f3f3ff290 */ /* 0x000fe4000fffe03f */
[----:B------:R-:W-:Y:S05]  /*58a0*/  @!P0 BRA `(.L_x_5340) ;  /* 0x0000000400408947 */ /* 0x000fea0003800000 */
[----:B------:R-:W-:Y:S01]  /*58b0*/  IMAD.MOV.U32 R22, RZ, RZ, RZ ;  /* 0x000000ffff167224 */ /* 0x000fe200078e00ff */
        /* <DEDUP_REMOVED lines=44> */
[----:B------:R-:W3:Y:S02]  /*5b80*/  LDG.E R5, desc[UR6][R26.64] ;  /* 0x000000061a057981 */ /* 0x000ee4000c1e1900 */
[----:B------:R-:W-:Y:S02]  /*5b90*/  IMAD R0, R3, R2, R0 ;  /* 0x0000000203007224 */ /* 0x000fe400078e0200 */
[----:B------:R-:W3:Y:S02]  /*5ba0*/  LDG.E R8, desc[UR6][R22.64] ;  /* 0x0000000616087981 */ /* 0x000ee4000c1e1900 */
[----:B------:R-:W-:Y:S01]  /*5bb0*/  IMAD.WIDE.U32 R24, R0, UR16, RZ ;  /* 0x0000001000187c25 */ /* 0x000fe2000f8e00ff */
[----:B------:R-:W-:Y:S02]  /*5bc0*/  SHF.R.S32.HI R7, RZ, 0x1f, R0 ;  /* 0x0000001fff077819 */ /* 0x000fe40000011400 */
[----:B---3--:R-:W-:Y:S03]  /*5bd0*/  IADD3 R10, -R8, R5, RZ ;  /* 0x00000005080a7210 */ /* 0x008fe60007ffe1ff */
[C---:B------:R-:W-:Y:S02]  /*5be0*/  IMAD R8, R7.reuse, UR16, RZ ;  /* 0x0000001007087c24 */ /* 0x040fe4000f8e02ff */
[----:B------:R-:W-:Y:S01]  /*5bf0*/  IMAD R7, R7, UR10, RZ ;  /* 0x0000000a07077c24 */ /* 0x000fe2000f8e02ff */
[----:B------:R-:W-:Y:S01]  /*5c00*/  SHF.R.S32.HI R9, RZ, 0x1f, R10 ;  /* 0x0000001fff097819 */ /* 0x000fe2000001140a */
[----:B------:R-:W-:Y:S04]  /*5c10*/  IMAD.WIDE.U32 R22, R10, UR12, RZ ;  /* 0x0000000c0a167c25 */ /* 0x000fe8000f8e00ff */
[----:B------:R-:W-:Y:S02]  /*5c20*/  IMAD R5, R9, UR12, RZ ;  /* 0x0000000c09057c24 */ /* 0x000fe4000f8e02ff */
[----:B------:R-:W-:Y:S02]  /*5c30*/  IMAD R8, R0, UR17, R8 ;  /* 0x0000001100087c24 */ /* 0x000fe4000f8e0208 */
[C---:B------:R-:W-:Y:S02]  /*5c40*/  IMAD R5, R10.reuse, UR13, R5 ;  /* 0x0000000d0a057c24 */ /* 0x040fe4000f8e0205 */
        /* <DEDUP_REMOVED lines=10> */
[----:B--2---:R-:W-:Y:S02]  /*5cf0*/  LEA R110, P0, R22, R110, 0x1 ;  /* 0x0000006e166e7211 */ /* 0x004fe400078008ff */
[----:B------:R-:W-:Y:S02]  /*5d00*/  LEA.HI.X R109, R24, R109, R9, 0x1, P1 ;  /* 0x0000006d186d7211 */ /* 0x000fe400008f0c09 */
[----:B------:R-:W-:Y:S01]  /*5d10*/  LEA.HI.X R111, R22, R111, R7, 0x1, P0 ;  /* 0x0000006f166f7211 */ /* 0x000fe200000f0c07 */
[----:B------:R-:W-:Y:S08]  /*5d20*/  BRA `(.L_x_5340) ;  /* 0x0000000000207947 */ /* 0x000ff00003800000 */
.L_x_5339:
[----:B------:R-:W1:Y:S08]  /*5d30*/  LDC R5, c[0x0][0x250] ;  /* 0x00009400ff057b82 */ /* 0x000e700000000800 */
[----:B------:R-:W3:Y:S02]  /*5d40*/  LDC R3, c[0x0][0x248] ;  /* 0x00009200ff037b82 */ /* 0x000ee40000000800 */
[----:B---3--:R-:W-:Y:S02]  /*5d50*/  IMAD.U32 R3, R3, -0x40, RZ ;  /* 0xffffffc003037824 */ /* 0x008fe400078e00ff */
[----:B-1----:R-:W-:Y:S03]  /*5d60*/  IMAD.U32 R5, R5, -0x40, RZ ;  /* 0xffffffc005057824 */ /* 0x002fe600078e00ff */
[----:B--2---:R-:W-:Y:S02]  /*5d70*/  LEA R110, P0, R3, R110, 0x1 ;  /* 0x0000006e036e7211 */ /* 0x004fe400078008ff */
[----:B------:R-:W-:Y:S02]  /*5d80*/  LEA R108, P1, R5, R108, 0x1 ;  /* 0x0000006c056c7211 */ /* 0x000fe400078208ff */
[----:B------:R-:W-:Y:S02]  /*5d90*/  LEA.HI.X.SX32 R111, R3, R111, 0x1, P0 ;  /* 0x0000006f036f7211 */ /* 0x000fe400000f0eff */
[----:B------:R-:W-:Y:S09]  /*5da0*/  LEA.HI.X.SX32 R109, R5, R109, 0x1, P1 ;  /* 0x0000006d056d7211 */ /* 0x000ff200008f0eff */
.L_x_5340:
[----:B------:R-:W-:Y:S04]  /*5db0*/  IADD3 R13, R13, -0x1, RZ ;  /* 0xffffffff0d0d7810 */ /* 0x000fe80007ffe0ff */
[----:B------:R-:W-:Y:S11]  /*5dc0*/  ISETP.GT.AND P0, PT, R13, R82, PT ;  /* 0x000000520d00720c */ /* 0x000ff60003f04270 */
[----:B------:R-:W-:Y:S02]  /*5dd0*/  @!UPT UIADD3 URZ, URZ, URZ, URZ ;  /* 0x0000003f3f3ff290 */ /* 0x000fe4000fffe03f */
[----:B------:R-:W-:Y:S05]  /*5de0*/  @P0 BRA `(.L_x_5341) ;  /* 0xffffffc000ec0947 */ /* 0x000fea000383ffff */
.L_x_5315:
        /* <DEDUP_REMOVED lines=21> */
[----:B------:R-:W-:Y:S02]  /*5f40*/  IADD3.X R7, R72, UR11, RZ, P0, !PT ;  /* 0x0000000b48077c10 */ /* 0x000fe400087fe4ff */
        /* <DEDUP_REMOVED lines=20> */
[C---:B--2---:R-:W-:Y:S01]  /*6090*/  IMAD.SHL.U32 R40, R24.reuse, 0x2, RZ ;  /* 0x0000000218287824 */ /* 0x044fe200078e00ff */
        /* <DEDUP_REMOVED lines=25> */
[C---:B-1----:R-:W-:Y:S01]  /*6230*/  LOP3.LUT R33, R7.reuse, 0xffff0000, RZ, 0xc0, !PT ;  /* 0xffff000007217812 */ /* 0x042fe200078ec0ff */
        /* <DEDUP_REMOVED lines=21> */
.L_x_5348:
[----:B------:R-:W-:Y:S05]  /*6390*/  BSYNC B0 ;  /* 0x0000000000007941 */ /* 0x000fea0003800000 */
.L_x_5347:
        /* <DEDUP_REMOVED lines=20> */
[----:B-1----:R-:W-:Y:S01]  /*64e0*/  FMUL.FTZ R33, R2, R15 ;  /* 0x0000000f02217220 */ /* 0x002fe20000410000 */
        /* <DEDUP_REMOVED lines=22> */
.L_x_5350:
[----:B------:R-:W-:Y:S05]  /*6650*/  BSYNC B0 ;  /* 0x0000000000007941 */ /* 0x000fea0003800000 */
.L_x_5349:
        /* <DEDUP_REMOVED lines=43> */
.L_x_5352:
[----:B------:R-:W-:Y:S05]  /*6910*/  BSYNC B0 ;  /* 0x0000000000007941 */ /* 0x000fea0003800000 */
.L_x_5351:
[----:B------:R4:W-:Y:S02]  /*6920*/  STS.128 [R122+0x2000], R8 ;  /* 0x002000087a007388 */ /* 0x0009e40000000c00 */
.L_x_5346:
[----:B------:R-:W-:Y:S05]  /*6930*/  BSYNC B1 ;  /* 0x0000000000017941 */ /* 0x000fea0003800000 */
.L_x_5345:
[----:B-1----:R-:W-:-:S05]  /*6940*/  VIADD R32, R98, 0x20 ;  /* 0x0000002062207836 */ /* 0x002fca0000000000 */
        /* <DEDUP_REMOVED lines=57> */
.L_x_5355:
[----:B------:R-:W-:Y:S05]  /*6ce0*/  BSYNC B0 ;  /* 0x0000000000007941 */ /* 0x000fea0003800000 */
.L_x_5354:
        /* <DEDUP_REMOVED lines=44> */
.L_x_5357:
[----:B------:R-:W-:Y:S05]  /*6fb0*/  BSYNC B0 ;  /* 0x0000000000007941 */ /* 0x000fea0003800000 */
.L_x_5356:
        /* <DEDUP_REMOVED lines=44> */
.L_x_5359:
[----:B------:R-:W-:Y:S05]  /*7280*/  BSYNC B0 ;  /* 0x0000000000007941 */ /* 0x000fea0003800000 */
.L_x_5358:
[----:B------:R4:W-:Y:S01]  /*7290*/  STS.128 [R122+0x2800], R8 ;  /* 0x002800087a007388 */ /* 0x0009e20000000c00 */
[----:B------:R-:W-:Y:S05]  /*72a0*/  BRA `(.L_x_5353) ;  /* 0x0000002400287947 */ /* 0x000fea0003800000 */
.L_x_5344:
        /* <DEDUP_REMOVED lines=42> */
[----:B--2---:R-:W-:Y:S01]  /*7550*/  IMAD.U32 R40, R6, 0x10000, RZ ;  /* 0x0001000006287824 */ /* 0x004fe200078e00ff */
        /* <DEDUP_REMOVED lines=20> */
[----:B------:R-:W-:-:S02]  /*76a0*/  IMAD.U32 R5, R25, 0x10000, RZ ;  /* 0x0001000019057824 */ /* 0x000fc400078e00ff */
        /* <DEDUP_REMOVED lines=29> */
.L_x_5363:
[----:B------:R-:W-:Y:S05]  /*7880*/  BSYNC B0 ;  /* 0x0000000000007941 */ /* 0x000fea0003800000 */
.L_x_5362:
        /* <DEDUP_REMOVED lines=20> */
[----:B------:R-:W4:Y:S01]  /*79d0*/  LDG.E.128 R4, desc[UR6][R6.64+0x40] ;  /* 0x0000400606047981 */ /* 0x000f22000c1e1d00 */
[----:B------:R-:W-:Y:S01]  /*79e0*/  LEA.HI.X R23, R21, UR9, R20, 0x1, P1 ;  /* 0x0000000915177c11 */ /* 0x000fe200088f0c14 */
[----:B------:R-:W-:Y:S01]  /*79f0*/  ULDC.64 UR8, c[0x0][0x358] ;  /* 0x0000d60000087ab9 */ /* 0x000fe20000000a00 */
[----:B------:R-:W-:-:S04]  /*7a00*/  IADD3 R24, P1, R25, R0, RZ ;  /* 0x0000000019187210 */ /* 0x000fc80007f3e0ff */
[----:B------:R-:W5:Y:S01]  /*7a10*/  LDG.E.128 R20, desc[UR6][R22.64+0x40] ;  /* 0x0000400616147981 */ /* 0x000f62000c1e1d00 */
[----:B------:R-:W-:Y:S02]  /*7a20*/  LEA.HI.X.SX32 R25, R25, R2, 0x1, P1 ;  /* 0x0000000219197211 */ /* 0x000fe400008f0eff */
[----:B------:R-:W-:-:S04]  /*7a30*/  LEA R26, P1, R24, UR8, 0x1 ;  /* 0x00000008181a7c11 */ /* 0x000fc8000f8208ff */
[----:B------:R-:W-:-:S06]  /*7a40*/  LEA.HI.X R27, R24, UR9, R25, 0x1, P1 ;  /* 0x00000009181b7c11 */ /* 0x000fcc00088f0c19 */
[----:B------:R-:W2:Y:S01]  /*7a50*/  LDG.E.128 R24, desc[UR6][R26.64+0x40] ;  /* 0x000040061a187981 */ /* 0x000ea2000c1e1d00 */
[C---:B---3--:R-:W-:Y:S01]  /*7a60*/  IMAD.U32 R29, R12.reuse, 0x10000, RZ ;  /* 0x000100000c1d7824 */ /* 0x048fe200078e00ff */
[----:B------:R-:W-:Y:S01]  /*7a70*/  LOP3.LUT R28, R12, 0xffff0000, RZ, 0xc0, !PT ;  /* 0xffff00000c1c7812 */ /* 0x000fe200078ec0ff */
[C---:B------:R-:W-:Y:S01]  /*7a80*/  IMAD.U32 R31, R13.reuse, 0x10000, RZ ;  /* 0x000100000d1f7824 */ /* 0x040fe200078e00ff */
[----:B------:R-:W-:Y:S01]  /*7a90*/  LOP3.LUT R12, R13, 0xffff0000, RZ, 0xc0, !PT ;  /* 0xffff00000d0c7812 */ /* 0x000fe200078ec0ff */
[C---:B------:R-:W-:Y:S01]  /*7aa0*/  IMAD.U32 R35, R15.reuse, 0x10000, RZ ;  /* 0x000100000f237824 */ /* 0x040fe200078e00ff */
[----:B------:R-:W-:Y:S02]  /*7ab0*/  LOP3.LUT R13, R15, 0xffff0000, RZ, 0xc0, !PT ;  /* 0xffff00000f0d7812 */ /* 0x000fe400078ec0ff */
[C---:B------:R-:W-:Y:S02]  /*7ac0*/  SHF.L.U32 R30, R14.reuse, 0x10, RZ ;  /* 0x000000100e1e7819 */ /* 0x040fe400000006ff */
[----:B------:R-:W-:Y:S01]  /*7ad0*/  LOP3.LUT R14, R14, 0xffff0000, RZ, 0xc0, !PT ;  /* 0xffff00000e0e7812 */ /* 0x000fe200078ec0ff */
[C---:B----4-:R-:W-:Y:S01]  /*7ae0*/  IMAD.U32 R34, R4.reuse, 0x10000, RZ ;  /* 0x0001000004227824 */ /* 0x050fe200078e00ff */
[----:B------:R-:W-:Y:S01]  /*7af0*/  LOP3.LUT R15, R4, 0xffff0000, RZ, 0xc0, !PT ;  /* 0xffff0000040f7812 */ /* 0x000fe200078ec0ff */
[----:B------:R-:W-:Y:S01]  /*7b00*/  IMAD.U32 R36, R6, 0x10000, RZ ;  /* 0x0001000006247824 */ /* 0x000fe200078e00ff */
[----:B------:R-:W-:-:S02]  /*7b10*/  SHF.L.U32 R4, R5, 0x10, RZ ;  /* 0x0000001005047819 */ /* 0x000fc400000006ff */
[----:B------:R-:W-:Y:S01]  /*7b20*/  LOP3.LUT R37, R5, 0xffff0000, RZ, 0xc0, !PT ;  /* 0xffff000005257812 */ /* 0x000fe200078ec0ff */
[C---:B------:R-:W-:Y:S01]  /*7b30*/  IMAD.U32 R5, R7.reuse, 0x10000, RZ ;  /* 0x0001000007057824 */ /* 0x040fe200078e00ff */
[----:B------:R-:W-:Y:S01]  /*7b40*/  LOP3.LUT R38, R7, 0xffff0000, RZ, 0xc0, !PT ;  /* 0xffff000007267812 */ /* 0x000fe200078ec0ff */
[C---:B-----5:R-:W-:Y:S01]  /*7b50*/  IMAD.U32 R7, R21.reuse, 0x10000, RZ ;  /* 0x0001000015077824 */ /* 0x060fe200078e00ff */
[----:B--2---:R-:W-:Y:S02]  /*7b60*/  LOP3.LUT R40, R21, 0xffff0000, RZ, 0xc0, !PT ;  /* 0xffff000015287812 */ /* 0x004fe400078ec0ff */
        /* <DEDUP_REMOVED lines=44> */
.L_x_5365:
[----:B------:R-:W-:Y:S05]  /*7e30*/  BSYNC B0 ;  /* 0x0000000000007941 */ /* 0x000fea0003800000 */
.L_x_5364:
        /* <DEDUP_REMOVED lines=14> */
[----:B----4-:R-:W-:Y:S01]  /*7f20*/  IADD3 R12, P1, R5, R0, RZ ;  /* 0x00000000050c7210 */ /* 0x010fe20007f3e0ff */
[----:B------:R-:W-:Y:S02]  /*7f30*/  IMAD.MOV.U32 R21, RZ, RZ, RZ ;  /* 0x000000ffff157224 */ /* 0x000fe400078e00ff */
[----:B------:R-:W-:Y:S01]  /*7f40*/  IMAD.WIDE R6, R7, 0x2, R32 ;  /* 0x0000000207067825 */ /* 0x000fe200078e0220 */
[----:B------:R-:W-:-:S02]  /*7f50*/  LEA.HI.X.SX32 R13, R5, R2, 0x1, P1 ;  /* 0x00000002050d7211 */ /* 0x000fc400008f0eff */
[----:B------:R-:W-:Y:S02]  /*7f60*/  LEA R14, P1, R12, UR8, 0x1 ;  /* 0x000000080c0e7c11 */ /* 0x000fe4000f8208ff */
        /* <DEDUP_REMOVED lines=10> */
[C---:B------:R-:W-:Y:S01]  /*8010*/  IMAD.U32 R25, R8.reuse, 0x10000, RZ ;  /* 0x0001000008197824 */ /* 0x040fe200078e00ff */
[----:B------:R-:W-:Y:S01]  /*8020*/  LOP3.LUT R24, R8, 0xffff0000, RZ, 0xc0, !PT ;  /* 0xffff000008187812 */ /* 0x000fe200078ec0ff */
[C---:B------:R-:W-:Y:S01]  /*8030*/  IMAD.U32 R27, R9.reuse, 0x10000, RZ ;  /* 0x00010000091b7824 */ /* 0x040fe200078e00ff */
[----:B------:R-:W-:Y:S01]  /*8040*/  LOP3.LUT R8, R9, 0xffff0000, RZ, 0xc0, !PT ;  /* 0xffff000009087812 */ /* 0x000fe200078ec0ff */
[C---:B---3--:R-:W-:Y:S01]  /*8050*/  IMAD.U32 R29, R11.reuse, 0x10000, RZ ;  /* 0x000100000b1d7824 */ /* 0x048fe200078e00ff */
        /* <DEDUP_REMOVED lines=9> */
[----:B-1----:R-:W-:Y:S01]  /*80f0*/  LOP3.LUT R32, R7, 0xffff0000, RZ, 0xc0, !PT ;  /* 0xffff000007207812 */ /* 0x002fe200078ec0ff */
[C---:B-----5:R-:W-:Y:S01]  /*8100*/  IMAD.U32 R7, R13.reuse, 0x10000, RZ ;  /* 0x000100000d077824 */ /* 0x060fe200078e00ff */
        /* <DEDUP_REMOVED lines=15> */
[----:B--2---:R-:W-:-:S02]  /*8200*/  IMAD.U32 R5, R21, 0x10000, RZ ;  /* 0x0001000015057824 */ /* 0x004fc400078e00ff */
        /* <DEDUP_REMOVED lines=29> */
.L_x_5367:
[----:B------:R-:W-:Y:S05]  /*83e0*/  BSYNC B0 ;  /* 0x0000000000007941 */ /* 0x000fea0003800000 */
.L_x_5366:
[----:B------:R1:W-:Y:S02]  /*83f0*/  STS.128 [R122+0x2000], R8 ;  /* 0x002000087a007388 */ /* 0x0003e40000000c00 */
.L_x_5361:
[----:B------:R-:W-:Y:S05]  /*8400*/  BSYNC B1 ;  /* 0x0000000000017941 */ /* 0x000fea0003800000 */
.L_x_5360:
[----:B-1----:R-:W-:-:S05]  /*8410*/  VIADD R32, R98, 0x20 ;  /* 0x0000002062207836 */ /* 0x002fca0000000000 */
[----:B------:R-:W-:-:S04]  /*8420*/  ISETP.GE.AND P0, PT, R32, R3, PT ;  /* 0x000000032000720c */ /* 0x000fc80003f06270 */
[----:B------:R-:W-:-:S13]  /*8430*/  ISETP.LT.OR P0, PT, R61, -0x83, P0 ;  /* 0xffffff7d3d00780c */ /* 0x000fda0000701670 */
[----:B------:R-:W-:Y:S05]  /*8440*/  @P0 BRA `(.L_x_5353) ;  /* 0x0000001000c00947 */ /* 0x000fea0003800000 */
[----:B----4-:R1:W5:Y:S04]  /*8450*/  LDG.E.128 R12, desc[UR6][R16.64+0x40] ;  /* 0x00004006100c7981 */ /* 0x010368000c1e1d00 */
[----:B------:R1:W5:Y:S04]  /*8460*/  LDG.E.128 R8, desc[UR6][R16.64+0x80] ;  /* 0x0000800610087981 */ /* 0x000368000c1e1d00 */
[----:B---3--:R1:W5:Y:S01]  /*8470*/  LDG.E.128 R28, desc[UR6][R16.64] ;  /* 0x00000006101c7981 */ /* 0x008362000c1e1d00 */
        /* <DEDUP_REMOVED lines=22> */
[----:B------:R-:W3:Y:S03]  /*85e0*/  LDG.E.128 R20, desc[UR6][R20.64] ;  /* 0x0000000614147981 */ /* 0x000ee6000c1e1d00 */
[C---:B------:R-:W-:Y:S01]  /*85f0*/  IADD3 R25, P1, R26.reuse, R25, RZ ;  /* 0x000000191a197210 */ /* 0x040fe20007f3e0ff */
[----:B------:R-:W2:Y:S03]  /*8600*/  LDG.E.128 R4, desc[UR6][R4.64] ;  /* 0x0000000604047981 */ /* 0x000ea6000c1e1d00 */
        /* <DEDUP_REMOVED lines=12> */
[C---:B---3--:R-:W-:Y:S01]  /*86d0*/  IMAD.U32 R36, R20.reuse, 0x10000, RZ ;  /* 0x0001000014247824 */ /* 0x048fe200078e00ff */
[----:B------:R-:W-:Y:S01]  /*86e0*/  LOP3.LUT R31, R20, 0xffff0000, RZ, 0xc0, !PT ;  /* 0xffff0000141f7812 */ /* 0x000fe200078ec0ff */
[----:B------:R-:W-:Y:S01]  /*86f0*/  IMAD.U32 R38, R22, 0x10000, RZ ;  /* 0x0001000016267824 */ /* 0x000fe200078e00ff */
[----:B------:R-:W-:Y:S01]  /*8700*/  SHF.L.U32 R20, R21, 0x10, RZ ;  /* 0x0000001015147819 */ /* 0x000fe200000006ff */
[----:B--2---:R-:W-:Y:S01]  /*8710*/  IMAD.U32 R41, R5, 0x10000, RZ ;  /* 0x0001000005297824 */ /* 0x004fe200078e00ff */
        /* <DEDUP_REMOVED lines=48> */
.L_x_5369:
[----:B------:R-:W-:Y:S05]  /*8a20*/  BSYNC B0 ;  /* 0x0000000000007941 */ /* 0x000fea0003800000 */
.L_x_5368:
        /* <DEDUP_REMOVED lines=23> */
[----:B------:R-:W4:Y:S01]  /*8ba0*/  LDG.E.128 R20, desc[UR6][R20.64] ;  /* 0x0000000614147981 */ /* 0x000f22000c1e1d00 */
[----:B------:R-:W-:-:S03]  /*8bb0*/  @P0 IMAD.MOV R26, RZ, RZ, -R3 ;  /* 0x000000ffff1a0224 */ /* 0x000fc600078e0a03 */
[----:B------:R-:W5:Y:S02]  /*8bc0*/  LDG.E.128 R4, desc[UR6][R4.64+0x40] ;  /* 0x0000400604047981 */ /* 0x000f64000c1e1d00 */
[----:B------:R-:W-:-:S04]  /*8bd0*/  IADD3 R25, P1, R26, R25, RZ ;  /* 0x000000191a197210 */ /* 0x000fc80007f3e0ff */
[----:B------:R-:W-:Y:S02]  /*8be0*/  LEA.HI.X.SX32 R24, R26, R24, 0x1, P1 ;  /* 0x000000181a187211 */ /* 0x000fe400008f0eff */
[----:B------:R-:W-:-:S04]  /*8bf0*/  LEA R26, P1, R25, UR8, 0x1 ;  /* 0x00000008191a7c11 */ /* 0x000fc8000f8208ff */
[----:B------:R-:W-:-:S06]  /*8c00*/  LEA.HI.X R27, R25, UR9, R24, 0x1, P1 ;  /* 0x00000009191b7c11 */ /* 0x000fcc00088f0c18 */
[----:B------:R-:W2:Y:S01]  /*8c10*/  LDG.E.128 R24, desc[UR6][R26.64] ;  /* 0x000000061a187981 */ /* 0x000ea2000c1e1d00 */
[----:B------:R-:W-:Y:S01]  /*8c20*/  LOP3.LUT R3, R13, 0xffff0000, RZ, 0xc0, !PT ;  /* 0xffff00000d037812 */ /* 0x000fe200078ec0ff */
[----:B------:R-:W-:Y:S01]  /*8c30*/  IMAD.U32 R33, R15, 0x10000, RZ ;  /* 0x000100000f217824 */ /* 0x000fe200078e00ff */
[----:B---3--:R-:W-:Y:S01]  /*8c40*/  SHF.L.U32 R30, R13, 0x10, RZ ;  /* 0x000000100d1e7819 */ /* 0x008fe200000006ff */
[----:B------:R-:W-:Y:S01]  /*8c50*/  IMAD.U32 R28, R12, 0x10000, RZ ;  /* 0x000100000c1c7824 */ /* 0x000fe200078e00ff */
[----:B------:R-:W-:Y:S01]  /*8c60*/  LOP3.LUT R13, R15, 0xffff0000, RZ, 0xc0, !PT ;  /* 0xffff00000f0d7812 */ /* 0x000fe200078ec0ff */
[----:B------:R-:W-:Y:S01]  /*8c70*/  IMAD.U32 R29, R14, 0x10000, RZ ;  /* 0x000100000e1d7824 */ /* 0x000fe200078e00ff */
[----:B------:R-:W-:Y:S02]  /*8c80*/  LOP3.LUT R12, R12, 0xffff0000, RZ, 0xc0, !PT ;  /* 0xffff00000c0c7812 */ /* 0x000fe400078ec0ff */
[----:B------:R-:W-:Y:S02]  /*8c90*/  LOP3.LUT R14, R14, 0xffff0000, RZ, 0xc0, !PT ;  /* 0xffff00000e0e7812 */ /* 0x000fe400078ec0ff */
[C---:B----4-:R-:W-:Y:S01]  /*8ca0*/  SHF.L.U32 R31, R20.reuse, 0x10, RZ ;  /* 0x00000010141f7819 */ /* 0x050fe200000006ff */
[C---:B------:R-:W-:Y:S01]  /*8cb0*/  IMAD.U32 R15, R21.reuse, 0x10000, RZ ;  /* 0x00010000150f7824 */ /* 0x040fe200078e00ff */
[----:B------:R-:W-:Y:S01]  /*8cc0*/  LOP3.LUT R20, R20, 0xffff0000, RZ, 0xc0, !PT ;  /* 0xffff000014147812 */ /* 0x000fe200078ec0ff */
[----:B------:R-:W-:Y:S01]  /*8cd0*/  IMAD.U32 R34, R22, 0x10000, RZ ;  /* 0x0001000016227824 */ /* 0x000fe200078e00ff */
[----:B------:R-:W-:Y:S01]  /*8ce0*/  LOP3.LUT R35, R21, 0xffff0000, RZ, 0xc0, !PT ;  /* 0xffff000015237812 */ /* 0x000fe200078ec0ff */
[----:B-----5:R-:W-:Y:S01]  /*8cf0*/  IMAD.U32 R36, R4, 0x10000, RZ ;  /* 0x0001000004247824 */ /* 0x020fe200078e00ff */
        /* <DEDUP_REMOVED lines=12> */
[----:B--2---:R-:W-:Y:S01]  /*8dc0*/  LOP3.LUT R40, R7, 0xffff0000, RZ, 0xc0, !PT ;  /* 0xffff000007287812 */ /* 0x004fe200078ec0ff */
[----:B------:R-:W-:Y:S01]  /*8dd0*/  FMUL.FTZ R37, R37, R20 ;  /* 0x0000001425257220 */ /* 0x000fe20000410000 */
[----:B------:R-:W-:Y:S01]  /*8de0*/  SHF.L.U32 R39, R6, 0x10, RZ ;  /* 0x0000001006277819 */ /* 0x000fe200000006ff */
[----:B------:R-:W-:-:S02]  /*8df0*/  IMAD.U32 R6, R7, 0x10000, RZ ;  /* 0x0001000007067824 */ /* 0x000fc400078e00ff */
[----:B------:R-:W-:Y:S01]  /*8e00*/  @!P0 FADD.FTZ R21, -R21, -RZ ;  /* 0x800000ff15158221 */ /* 0x000fe20000010100 */
[----:B------:R-:W-:Y:S01]  /*8e10*/  SHF.L.U32 R20, R24, 0x10, RZ ;  /* 0x0000001018147819 */ /* 0x000fe200000006ff */
        /* <DEDUP_REMOVED lines=29> */
.L_x_5371:
[----:B------:R-:W-:Y:S05]  /*8ff0*/  BSYNC B0 ;  /* 0x0000000000007941 */ /* 0x000fea0003800000 */
.L_x_5370:
        /* <DEDUP_REMOVED lines=28> */
[----:B-1----:R-:W-:-:S04]  /*91c0*/  LEA R16, P1, R0, UR8, 0x1 ;  /* 0x0000000800107c11 */ /* 0x002fc8000f8208ff */
[----:B------:R-:W-:-:S06]  /*91d0*/  LEA.HI.X R17, R0, UR9, R3, 0x1, P1 ;  /* 0x0000000900117c11 */ /* 0x000fcc00088f0c03 */
[----:B------:R-:W2:Y:S01]  /*91e0*/  LDG.E.128 R16, desc[UR6][R16.64] ;  /* 0x0000000610107981 */ /* 0x000ea2000c1e1d00 */
        /* <DEDUP_REMOVED lines=15> */
[----:B-----5:R-:W-:Y:S01]  /*92e0*/  IMAD.U32 R7, R13, 0x10000, RZ ;  /* 0x000100000d077824 */ /* 0x020fe200078e00ff */
[----:B------:R-:W-:Y:S01]  /*92f0*/  SHF.L.U32 R26, R12, 0x10, RZ ;  /* 0x000000100c1a7819 */ /* 0x000fe200000006ff */
[----:B---3--:R-:W-:Y:S01]  /*9300*/  IMAD.U32 R28, R14, 0x10000, RZ ;  /* 0x000100000e1c7824 */ /* 0x008fe200078e00ff */
        /* <DEDUP_REMOVED lines=16> */
[C---:B--2---:R-:W-:Y:S01]  /*9410*/  IMAD.U32 R11, R16.reuse, 0x10000, RZ ;  /* 0x00010000100b7824 */ /* 0x044fe200078e00ff */
        /* <DEDUP_REMOVED lines=27> */
.L_x_5373:
[----:B------:R-:W-:Y:S05]  /*95d0*/  BSYNC B0 ;  /* 0x0000000000007941 */ /* 0x000fea0003800000 */
.L_x_5372:
[----:B------:R1:W-:Y:S01]  /*95e0*/  STS.128 [R122+0x2800], R8 ;  /* 0x002800087a007388 */ /* 0x0003e20000000c00 */
[----:B------:R-:W-:Y:S05]  /*95f0*/  BRA `(.L_x_5353) ;  /* 0x0000000000547947 */ /* 0x000fea0003800000 */
.L_x_5343:
[----:B------:R-:W-:Y:S02]  /*9600*/  IMAD.IADD R3, R118, 0x1, -R65 ;  /* 0x0000000176037824 */ /* 0x000fe400078e0a41 */
[----:B------:R-:W-:-:S03]  /*9610*/  VIADD R32, R98, 0x20 ;  /* 0x0000002062207836 */ /* 0x000fc60000000000 */
[-C--:B------:R-:W-:Y:S02]  /*9620*/  ISETP.GE.AND P4, PT, R98, R3.reuse, PT ;  /* 0x000000036200720c */ /* 0x080fe40003f86270 */
[----:B------:R-:W-:-:S11]  /*9630*/  ISETP.GE.AND P3, PT, R32, R3, PT ;  /* 0x000000032000720c */ /* 0x000fd60003f66270 */
[----:B------:R-:W1:Y:S02]  /*9640*/  @!P4 LDC.64 R4, c[0x0][0x210] ;  /* 0x00008400ff04cb82 */ /* 0x000e640000000a00 */
[----:B------:R-:W-:-:S04]  /*9650*/  @!P3 IADD3 R7, P0, R100, UR10, RZ ;  /* 0x0000000a6407bc10 */ /* 0x000fc8000ff1e0ff */
[----:B------:R-:W-:Y:S02]  /*9660*/  @!P3 IADD3.X R0, R72, UR11, RZ, P0, !PT ;  /* 0x0000000b4800bc10 */ /* 0x000fe400087fe4ff */
[----:B------:R-:W3:Y:S01]  /*9670*/  @!P3 LDC.64 R2, c[0x0][0x210] ;  /* 0x00008400ff02bb82 */ /* 0x000ee20000000a00 */
[----:B-1----:R-:W-:-:S04]  /*9680*/  @!P4 LEA R4, P1, R100, R4, 0x1 ;  /* 0x000000046404c211 */ /* 0x002fc800078208ff */
[----:B------:R-:W-:Y:S02]  /*9690*/  @!P4 LEA.HI.X R5, R100, R5, R72, 0x1, P1 ;  /* 0x000000056405c211 */ /* 0x000fe400008f0c48 */
[----:B---3--:R-:W-:-:S03]  /*96a0*/  @!P3 LEA R2, P0, R7, R2, 0x1 ;  /* 0x000000020702b211 */ /* 0x008fc600078008ff */
        /* <DEDUP_REMOVED lines=10> */
.L_x_5353:
[----:B------:R-:W-:Y:S05]  /*9750*/  BSYNC B2 ;  /* 0x0000000000027941 */ /* 0x000fea0003800000 */
.L_x_5342:
[----:B------:R-:W-:Y:S01]  /*9760*/  VIADD R126, R85, 0xffffffff ;  /* 0xffffffff557e7836 */ /* 0x000fe20000000000 */
[----:B-1----:R-:W-:Y:S01]  /*9770*/  LOP3.LUT R2, R68, 0x7fffffe, RZ, 0xc0, !PT ;  /* 0x07fffffe44027812 */ /* 0x002fe200078ec0ff */
[----:B------:R-:W-:Y:S01]  /*9780*/  ULDC.64 UR12, c[0x0][0x218] ;  /* 0x00008600000c7ab9 */ /* 0x000fe20000000a00 */
[----:B------:R-:W-:Y:S01]  /*9790*/  SHF.R.S32.HI R4, RZ, 0x1f, R69 ;  /* 0x0000001fff047819 */ /* 0x000fe20000011445 */
[----:B------:R-:W-:Y:S01]  /*97a0*/  IMAD.SHL.U32 R0, R126, 0x40, RZ ;  /* 0x000000407e007824 */ /* 0x000fe200078e00ff */
[----:B------:R-:W-:Y:S01]  /*97b0*/  SHF.R.S32.HI R7, RZ, 0x4, R70 ;  /* 0x00000004ff077819 */ /* 0x000fe20000011446 */
[----:B------:R-:W-:Y:S01]  /*97c0*/  IMAD.IADD R2, R69, 0x1, -R2 ;  /* 0x0000000145027824 */ /* 0x000fe200078e0a02 */
[----:B------:R-:W-:Y:S01]  /*97d0*/  LEA R124, P0, R96, UR12, 0x1 ;  /* 0x0000000c607c7c11 */ /* 0x000fe2000f8008ff */
[----:B------:R-:W-:Y:S01]  /*97e0*/  IMAD.IADD R5, R63, 0x1, -R0 ;  /* 0x000000013f057824 */ /* 0x000fe200078e0a00 */
[----:B------:R-:W-:Y:S01]  /*97f0*/  LEA.HI R69, R4, R69, RZ, 0x3 ;  /* 0x0000004504457211 */ /* 0x000fe200078f18ff */
[----:B------:R-:W-:Y:S01]  /*9800*/  ULDC.64 UR10, c[0x0][0x220] ;  /* 0x00008800000a7ab9 */ /* 0x000fe20000000a00 */
[----:B------:R-:W-:Y:S01]  /*9810*/  LEA.HI R4, R70, R7, RZ, 0x1 ;  /* 0x0000000746047211 */ /* 0x000fe200078f08ff */
[----:B------:R-:W-:Y:S01]  /*9820*/  ULDC UR5, c[0x0][0x398] ;  /* 0x0000e60000057ab9 */ /* 0x000fe20000000800 */
[-C--:B------:R-:W-:Y:S01]  /*9830*/  ISETP.GE.AND P4, PT, R32, R5.reuse, PT ;  /* 0x000000052000720c */ /* 0x080fe20003f86270 */
[----:B------:R-:W-:Y:S01]  /*9840*/  IMAD.SHL.U32 R49, R69, 0x20, RZ ;  /* 0x0000002045317824 */ /* 0x000fe200078e00ff */
[----:B------:R-:W-:-:S02]  /*9850*/  ISETP.GE.AND P5, PT, R98, R5, PT ;  /* 0x000000056200720c */ /* 0x000fc40003fa6270 */
[----:B------:R-:W-:Y:S02]  /*9860*/  LEA.HI.X R123, R96, UR13, R54, 0x1, P0 ;  /* 0x0000000d607b7c11 */ /* 0x000fe400080f0c36 */
[----:B------:R-:W-:Y:S02]  /*9870*/  LOP3.LUT R4, R4, 0xfffffffe, RZ, 0xc0, !PT ;  /* 0xfffffffe04047812 */ /* 0x000fe400078ec0ff */
[-C--:B------:R-:W-:Y:S02]  /*9880*/  ISETP.GE.AND P3, PT, R98, R5.reuse, PT ;  /* 0x000000056200720c */ /* 0x080fe40003f66270 */
[----:B------:R-:W-:Y:S01]  /*9890*/  ISETP.GE.AND P1, PT, R32, R5, PT ;  /* 0x000000052000720c */ /* 0x000fe20003f26270 */
[----:B------:R-:W-:Y:S01]  /*98a0*/  IMAD.IADD R5, R7, 0x1, -R4 ;  /* 0x0000000107057824 */ /* 0x000fe200078e0a04 */
[----:B--2---:R-:W-:Y:S01]  /*98b0*/  LOP3.LUT R116, R71, 0xfffffff8, RZ, 0xc0, !PT ;  /* 0xfffffff847747812 */ /* 0x004fe200078ec0ff */
[----:B------:R-:W-:Y:S01]  /*98c0*/  IMAD.SHL.U32 R4, R66, 0x8, RZ ;  /* 0x0000000842047824 */ /* 0x000fe200078e00ff */
[----:B------:R-:W-:Y:S01]  /*98d0*/  @!P4 LEA R6, P0, R55, R124, 0x1 ;  /* 0x0000007c3706c211 */ /* 0x000fe200078008ff */
[----:B------:R-:W-:Y:S01]  /*98e0*/  @!P5 IMAD.MOV.U32 R125, RZ, RZ, R123 ;  /* 0x000000ffff7dd224 */ /* 0x000fe200078e007b */
[----:B------:R-:W-:Y:S01]  /*98f0*/  SHF.R.S32.HI R52, RZ, 0x1f, R61 ;  /* 0x0000001fff347819 */ /* 0x000fe2000001143d */
[----:B------:R-:W-:Y:S01]  /*9900*/  IMAD.IADD R116, R61, 0x1, -R116 ;  /* 0x000000013d747824 */ /* 0x000fe200078e0a74 */
[----:B------:R-:W-:Y:S01]  /*9910*/  @!P4 LEA.HI.X R7, R55, R123, R60, 0x1, P0 ;  /* 0x0000007b3707c211 */ /* 0x000fe200000f0c3c */
[----:B------:R-:W-:Y:S01]  /*9920*/  IMAD.SHL.U32 R48, R5, 0x8, RZ ;  /* 0x0000000805307824 */ /* 0x000fe200078e00ff */
[----:B------:R-:W-:Y:S01]  /*9930*/  @!PT LDS RZ, [RZ] ;  /* 0x00000000fffff984 */ /* 0x000fe20000000800 */
[----:B------:R-:W-:Y:S01]  /*9940*/  @!PT LDS RZ, [RZ] ;  /* 0x00000000fffff984 */ /* 0x000fe20000000800 */
[----:B------:R-:W-:Y:S01]  /*9950*/  @!PT LDS RZ, [RZ] ;  /* 0x00000000fffff984 */ /* 0x000fe20000000800 */
[----:B------:R-:W-:Y:S01]  /*9960*/  @!P5 LDGSTS.E.BYPASS.LTC128B.128 [R122+0x3000], desc[UR6][R124.64] ;  /* 0x030000007c7adfae */ /* 0x000fe2000b901d46 */
[----:B------:R-:W-:-:S02]  /*9970*/  LEA.HI R52, R52, R61, RZ, 0x5 ;  /* 0x0000003d34347211 */ /* 0x000fc400078f28ff */
[C---:B------:R-:W-:Y:S01]  /*9980*/  LEA.HI R3, R116.reuse, R116, RZ, 0x1 ;  /* 0x0000007474037211 */ /* 0x040fe200078f08ff */
[----:B------:R-:W-:Y:S01]  /*9990*/  @!P5 LDGSTS.E.BYPASS.LTC128B.128 [R122+0x4000], desc[UR6][R124.64+0x40] ;  /* 0x040000407c7adfae */ /* 0x000fe2000b901d46 */
[----:B------:R-:W-:Y:S02]  /*99a0*/  SHF.R.S32.HI R50, RZ, 0x5, R52 ;  /* 0x00000005ff327819 */ /* 0x000fe40000011434 */
[----:B----4-:R-:W-:Y:S01]  /*99b0*/  LOP3.LUT R9, R3, 0x3fffffe, RZ, 0xc0, !PT ;  /* 0x03fffffe03097812 */ /* 0x010fe200078ec0ff */
[----:B------:R-:W-:Y:S01]  /*99c0*/  @!P5 LDGSTS.E.BYPASS.LTC128B.128 [R122+0x5000], desc[UR6][R124.64+0x80] ;  /* 0x050000807c7adfae */ /* 0x000fe2000b901d46 */
[----:B------:R-:W-:Y:S02]  /*99d0*/  SHF.R.S32.HI R3, RZ, 0x1, R3 ;  /* 0x00000001ff037819 */ /* 0x000fe40000011403 */
[----:B------:R-:W-:Y:S01]  /*99e0*/  LOP3.LUT R49, R49, 0xffffff00, RZ, 0xc0, !PT ;  /* 0xffffff0031317812 */ /* 0x000fe200078ec0ff */
[----:B------:R-:W-:Y:S01]  /*99f0*/  @!P4 LDGSTS.E.BYPASS.LTC128B.128 [R122+0x3800], desc[UR6][R6.64] ;  /* 0x03800000067acfae */ /* 0x000fe2000b901d46 */
[----:B------:R-:W-:Y:S01]  /*9a00*/  IMAD.IADD R116, R116, 0x1, -R9 ;  /* 0x0000000174747824 */ /* 0x000fe200078e0a09 */
[----:B------:R-:W-:Y:S01]  /*9a10*/  LEA R128, P0, R86, UR10, 0x1 ;  /* 0x0000000a56807c11 */ /* 0x000fe2000f8008ff */
[----:B------:R-:W-:Y:S01]  /*9a20*/  IMAD.SHL.U32 R9, R64, 0x40, RZ ;  /* 0x0000004040097824 */ /* 0x000fe200078e00ff */
[----:B------:R-:W-:Y:S01]  /*9a30*/  @!P4 LDGSTS.E.BYPASS.LTC128B.128 [R122+0x4800], desc[UR6][R6.64+0x40] ;  /* 0x04800040067acfae */ /* 0x000fe2000b901d46 */
[----:B------:R-:W-:Y:S01]  /*9a40*/  IMAD R116, R5, 0x8, R116 ;  /* 0x0000000805747824 */ /* 0x000fe200078e0274 */
[----:B------:R-:W-:Y:S01]  /*9a50*/  LEA.HI.X R129, R86, UR11, R84, 0x1, P0 ;  /* 0x0000000b56817c11 */ /* 0x000fe200080f0c54 */
[----:B------:R-:W-:Y:S01]  /*9a60*/  IMAD.SHL.U32 R5, R3, 0x40, RZ ;  /* 0x0000004003057824 */ /* 0x000fe200078e00ff */
[----:B------:R1:W-:Y:S01]  /*9a70*/  @!P4 LDGSTS.E.BYPASS.LTC128B.128 [R122+0x5800], desc[UR6][R6.64+0x80] ;  /* 0x05800080067acfae */ /* 0x0003e2000b901d46 */
[----:B------:R-:W-:-:S02]  /*9a80*/  LOP3.LUT R9, R9, 0xc0, RZ, 0xc0, !PT ;  /* 0x000000c009097812 */ /* 0x000fc400078ec0ff */
[----:B------:R-:W-:Y:S01]  /*9a90*/  LOP3.LUT R52, R52, 0xffffffe0, RZ, 0xc0, !PT ;  /* 0xffffffe034347812 */ /* 0x000fe200078ec0ff */
[----:B------:R-:W0:Y:S01]  /*9aa0*/  LDGDEPBAR ;  /* 0x00000000000079af */ /* 0x000e220000000000 */
[----:B------:R-:W-:Y:S02]  /*9ab0*/  LOP3.LUT R5, R5, 0xc0, RZ, 0xc0, !PT ;  /* 0x000000c005057812 */ /* 0x000fe400078ec0ff */
[----:B------:R-:W-:Y:S01]  /*9ac0*/  LOP3.LUT R48, R9, 0x8, R48, 0xf8, !PT ;  /* 0x0000000809307812 */ /* 0x000fe200078ef830 */
[----:B------:R-:W-:Y:S01]  /*9ad0*/  IMAD.IADD R52, R61, 0x1, -R52 ;  /* 0x000000013d347824 */ /* 0x000fe200078e0a34 */
[----:B------:R-:W-:Y:S02]  /*9ae0*/  LOP3.LUT R4, R5, 0x8, R4, 0xf8, !PT ;  /* 0x0000000805047812 */ /* 0x000fe400078ef804 */
[----:B------:R-:W-:Y:S02]  /*9af0*/  SHF.R.U32.HI R9, RZ, 0x3, R9 ;  /* 0x00000003ff097819 */ /* 0x000fe40000011609 */
[----:B------:R-:W-:-:S02]  /*9b00*/  SHF.R.U32.HI R5, RZ, 0x3, R5 ;  /* 0x00000003ff057819 */ /* 0x000fc40000011605 */
[----:B------:R-:W-:Y:S02]  /*9b10*/  LOP3.LUT R48, R48, R9, RZ, 0x3c, !PT ;  /* 0x0000000930307212 */ /* 0x000fe400078e3cff */
[----:B------:R-:W-:Y:S02]  /*9b20*/  LOP3.LUT R5, R4, R5, RZ, 0x3c, !PT ;  /* 0x0000000504057212 */ /* 0x000fe400078e3cff */
[----:B------:R-:W-:-:S03]  /*9b30*/  SHF.R.S32.HI R127, RZ, 0x1f, R52 ;  /* 0x0000001fff7f7819 */ /* 0x000fc60000011434 */
[----:B------:R-:W-:Y:S01]  /*9b40*/  IMAD.U32 R116, R116, 0x20, R5 ;  /* 0x0000002074747824 */ /* 0x000fe200078e0005 */
[----:B------:R-:W-:Y:S01]  /*9b50*/  LEA.HI R127, R127, R52, RZ, 0x2 ;  /* 0x000000347f7f7211 */ /* 0x000fe200078f10ff */
[----:B-1----:R-:W-:Y:S01]  /*9b60*/  IMAD R7, R50, 0x200, R49 ;  /* 0x0000020032077824 */ /* 0x002fe200078e0231 */
[----:B------:R-:W-:-:S04]  /*9b70*/  DEPBAR.LE SB0, 0x0 ;  /* 0x000080000000791a */ /* 0x000fc80000000000 */
[----:B------:R-:W-:Y:S01]  /*9b80*/  BAR.SYNC.DEFER_BLOCKING 0x0 ;  /* 0x0000000000007b1d */ /* 0x000fe20000010000 */
[----:B------:R-:W-:Y:S01]  /*9b90*/  IMAD R117, R2, 0x20, R7 ;  /* 0x0000002002757824 */ /* 0x000fe200078e0207 */
[----:B------:R-:W-:Y:S01]  /*9ba0*/  @!P1 LEA R6, P0, R62, R128, 0x1 ;  /* 0x000000803e069211 */ /* 0x000fe200078008ff */
[----:B------:R-:W-:Y:S01]  /*9bb0*/  IMAD R50, R50, 0x10, R65 ;  /* 0x0000001032327824 */ /* 0x000fe200078e0241 */
[----:B------:R-:W-:Y:S01]  /*9bc0*/  LEA R116, R116, UR4, 0x1 ;  /* 0x0000000474747c11 */ /* 0x000fe2000f8e08ff */
[----:B------:R-:W-:Y:S01]  /*9bd0*/  IMAD.IADD R117, R48, 0x1, R117 ;  /* 0x0000000130757824 */ /* 0x000fe200078e0275 */
[----:B------:R-:W-:Y:S01]  /*9be0*/  @!P1 LEA.HI.X R7, R62, R129, R67, 0x1, P0 ;  /* 0x000000813e079211 */ /* 0x000fe200000f0c43 */
[----:B------:R-:W-:Y:S01]  /*9bf0*/  IMAD R49, R2, 0x20, R49 ;  /* 0x0000002002317824 */ /* 0x000fe200078e0231 */
[----:B------:R-:W-:Y:S01]  /*9c00*/  LOP3.LUT P0, RZ, R3, 0x2, RZ, 0xc0, !PT ;  /* 0x0000000203ff7812 */ /* 0x000fe2000780c0ff */
[----:B------:R-:W-:Y:S01]  /*9c10*/  IMAD.MOV.U32 R3, RZ, RZ, 0x20 ;  /* 0x00000020ff037424 */ /* 0x000fe200078e00ff */
[----:B------:R-:W-:-:S02]  /*9c20*/  LEA R117, R117, UR4, 0x1 ;  /* 0x0000000475757c11 */ /* 0x000fc4000f8e08ff */
[----:B------:R-:W-:Y:S02]  /*9c30*/  SHF.R.S32.HI R127, RZ, 0x2, R127 ;  /* 0x00000002ff7f7819 */ /* 0x000fe4000001147f */
[----:B------:R-:W-:Y:S01]  /*9c40*/  SEL R3, R3, 0xffffffe0, !P0 ;  /* 0xffffffe003037807 */ /* 0x000fe20004000000 */
[----:B------:R-:W-:-:S04]  /*9c50*/  IMAD R115, R51, 0x2, R117 ;  /* 0x0000000233737824 */ /* 0x000fc800078e0275 */
[----:B------:R-:W-:Y:S02]  /*9c60*/  IMAD.IADD R113, R116, 0x1, R3 ;  /* 0x0000000174717824 */ /* 0x000fe400078e0203 */
[----:B------:R-:W-:Y:S01]  /*9c70*/  IMAD.SHL.U32 R3, R61, 0x2, RZ ;  /* 0x000000023d037824 */ /* 0x000fe200078e00ff */
[----:B------:R-:W-:Y:S04]  /*9c80*/  @P3 STS [R122+0x6000], RZ ;  /* 0x006000ff7a003388 */ /* 0x000fe80000000800 */
[----:B------:R-:W-:Y:S01]  /*9c90*/  LOP3.LUT R3, R3, 0x6, RZ, 0xc0, !PT ;  /* 0x0000000603037812 */ /* 0x000fe200078ec0ff */
[----:B------:R-:W-:Y:S04]  /*9ca0*/  @P3 STS [R122+0x6004], RZ ;  /* 0x006004ff7a003388 */ /* 0x000fe80000000800 */
[----:B------:R-:W-:Y:S01]  /*9cb0*/  IMAD.IADD R3, R0, 0x1, R3 ;  /* 0x0000000100037824 */ /* 0x000fe200078e0203 */
[----:B------:R-:W-:Y:S03]  /*9cc0*/  @P3 STS.64 [R122+0x6008], RZ ;  /* 0x006008ff7a003388 */ /* 0x000fe60000000a00 */
[----:B------:R-:W-:Y:S01]  /*9cd0*/  VIADD R2, R3, 0x8 ;  /* 0x0000000803027836 */ /* 0x000fe20000000000 */
        /* <DEDUP_REMOVED lines=18> */
[----:B------:R-:W2:Y:S04]  /*9e00*/  LDSM.16.M88.4 R32, [R116+0x3000] ;  /* 0x003000007420783b */ /* 0x000ea80000000200 */
[----:B------:R-:W4:Y:S04]  /*9e10*/  LDSM.16.M88.4 R24, [R116+0x3400] ;  /* 0x003400007418783b */ /* 0x000f280000000200 */
[----:B------:R-:W5:Y:S04]  /*9e20*/  LDSM.16.M88.4 R16, [R116+0x3800] ;  /* 0x003800007410783b */ /* 0x000f680000000200 */
[----:B------:R-:W5:Y:S04]  /*9e30*/  LDSM.16.M88.4 R8, [R116+0x3c00] ;  /* 0x003c00007408783b */ /* 0x000f680000000200 */
[----:B------:R-:W-:Y:S04]  /*9e40*/  LDSM.16.M88.4 R40, [R115] ;  /* 0x000000007328783b */ /* 0x000fe80000000200 */
[----:B------:R-:W5:Y:S04]  /*9e50*/  LDSM.16.M88.4 R72, [R113+0x3000] ;  /* 0x003000007148783b */ /* 0x000f680000000200 */
[----:B------:R-:W5:Y:S04]  /*9e60*/  LDSM.16.M88.4 R68, [R113+0x3400] ;  /* 0x003400007144783b */ /* 0x000f680000000200 */
[----:B------:R-:W5:Y:S04]  /*9e70*/  LDSM.16.M88.4 R56, [R113+0x3800] ;  /* 0x003800007138783b */ /* 0x000f680000000200 */
[----:B------:R-:W5:Y:S04]  /*9e80*/  LDSM.16.M88.4 R44, [R113+0x3c00] ;  /* 0x003c0000712c783b */ /* 0x000f680000000200 */
[----:B------:R-:W-:Y:S01]  /*9e90*/  LDSM.16.M88.4 R92, [R117+0x1000] ;  /* 0x00100000755c783b */ /* 0x000fe20000000200 */
[C---:B--2---:R-:W-:Y:S03]  /*9ea0*/  HMMA.16816.F32.BF16 R36, R76.reuse, R32, RZ ;  /* 0x000000204c24723c */ /* 0x044fe600000418ff */
[----:B---3--:R-:W2:Y:S04]  /*9eb0*/  LDSM.16.M88.4 R12, [R116+0x4000] ;  /* 0x00400000740c783b */ /* 0x008ea80000000200 */
[----:B-1----:R-:W1:Y:S01]  /*9ec0*/  LDSM.16.M88.4 R4, [R116+0x4400] ;  /* 0x004400007404783b */ /* 0x002e620000000200 */
[C---:B------:R-:W-:Y:S03]  /*9ed0*/  HMMA.16816.F32.BF16 R32, R76.reuse, R34, RZ ;  /* 0x000000224c20723c */ /* 0x040fe600000418ff */
[----:B------:R-:W-:Y:S03]  /*9ee0*/  LDSM.16.M88.4 R88, [R116+0x4c00] ;  /* 0x004c00007458783b */ /* 0x000fe60000000200 */
[C---:B----4-:R-:W-:Y:S01]  /*9ef0*/  HMMA.16816.F32.BF16 R28, R76.reuse, R24, RZ ;  /* 0x000000184c1c723c */ /* 0x050fe200000418ff */
[----:B------:R-:W0:Y:S05]  /*9f00*/  LDGDEPBAR ;  /* 0x00000000000079af */ /* 0x000e2a0000000000 */
[C---:B------:R-:W-:Y:S06]  /*9f10*/  HMMA.16816.F32.BF16 R24, R76.reuse, R26, RZ ;  /* 0x0000001a4c18723c */ /* 0x040fec00000418ff */
[C---:B-----5:R-:W-:Y:S06]  /*9f20*/  HMMA.16816.F32.BF16 R20, R76.reuse, R16, RZ ;  /* 0x000000104c14723c */ /* 0x060fec00000418ff */
[C---:B------:R-:W-:Y:S06]  /*9f30*/  HMMA.16816.F32.BF16 R16, R76.reuse, R18, RZ ;  /* 0x000000124c10723c */ /* 0x040fec00000418ff */
[C---:B------:R-:W-:Y:S06]  /*9f40*/  HMMA.16816.F32.BF16 R80, R76.reuse, R8, RZ ;  /* 0x000000084c50723c */ /* 0x040fec00000418ff */
[----:B------:R-:W-:Y:S01]  /*9f50*/  HMMA.16816.F32.BF16 R76, R76, R10, RZ ;  /* 0x0000000a4c4c723c */ /* 0x000fe200000418ff */
[----:B------:R-:W3:Y:S05]  /*9f60*/  LDSM.16.M88.4 R8, [R116+0x4800] ;  /* 0x004800007408783b */ /* 0x000eea0000000200 */
[C---:B------:R-:W-:Y:S06]  /*9f70*/  HMMA.16816.F32.BF16 R36, R40.reuse, R72, R36 ;  /* 0x000000482824723c */ /* 0x040fec0000041824 */
[C---:B------:R-:W-:Y:S01]  /*9f80*/  HMMA.16816.F32.BF16 R32, R40.reuse, R74, R32 ;  /* 0x0000004a2820723c */ /* 0x040fe20000041820 */
[----:B------:R-:W-:Y:S05]  /*9f90*/  LDSM.16.M88.4 R72, [R115+0x1000] ;  /* 0x001000007348783b */ /* 0x000fea0000000200 */
[C---:B------:R-:W-:Y:S06]  /*9fa0*/  HMMA.16816.F32.BF16 R28, R40.reuse, R68, R28 ;  /* 0x00000044281c723c */ /* 0x040fec000004181c */
[C---:B------:R-:W-:Y:S01]  /*9fb0*/  HMMA.16816.F32.BF16 R24, R40.reuse, R70, R24 ;  /* 0x000000462818723c */ /* 0x040fe20000041818 */
[----:B------:R-:W4:Y:S05]  /*9fc0*/  LDSM.16.M88.4 R68, [R113+0x4000] ;  /* 0x004000007144783b */ /* 0x000f2a0000000200 */
[C---:B------:R-:W-:Y:S06]  /*9fd0*/  HMMA.16816.F32.BF16 R20, R40.reuse, R56, R20 ;  /* 0x000000382814723c */ /* 0x040fec0000041814 */
[C---:B------:R-:W-:Y:S01]  /*9fe0*/  HMMA.16816.F32.BF16 R16, R40.reuse, R58, R16 ;  /* 0x0000003a2810723c */ /* 0x040fe20000041810 */
[----:B------:R-:W5:Y:S05]  /*9ff0*/  LDSM.16.M88.4 R56, [R113+0x4400] ;  /* 0x004400007138783b */ /* 0x000f6a0000000200 */
[C---:B------:R-:W-:Y:S06]  /*a000*/  HMMA.16816.F32.BF16 R80, R40.reuse, R44, R80 ;  /* 0x0000002c2850723c */ /* 0x040fec0000041850 */
[----:B------:R-:W-:Y:S01]  /*a010*/  HMMA.16816.F32.BF16 R76, R40, R46, R76 ;  /* 0x0000002e284c723c */ /* 0x000fe2000004184c */
[----:B------:R-:W5:Y:S04]  /*a020*/  LDSM.16.M88.4 R40, [R113+0x4c00] ;  /* 0x004c00007128783b */ /* 0x000f680000000200 */
[----:B------:R-:W-:Y:S01]  /*a030*/  LDSM.16.M88.4 R44, [R113+0x4800] ;  /* 0x00480000712c783b */ /* 0x000fe20000000200 */
        /* <DEDUP_REMOVED lines=11> */
[----:B------:R-:W-:Y:S05]  /*a0f0*/  LDSM.16.M88.4 R88, [R116+0x5800] ;  /* 0x005800007458783b */ /* 0x000fea0000000200 */
[C---:B----4-:R-:W-:Y:S06]  /*a100*/  HMMA.16816.F32.BF16 R36, R72.reuse, R68, R36 ;  /* 0x000000444824723c */ /* 0x050fec0000041824 */
[C---:B------:R-:W-:Y:S06]  /*a110*/  HMMA.16816.F32.BF16 R32, R72.reuse, R70, R32 ;  /* 0x000000464820723c */ /* 0x040fec0000041820 */
[C---:B-----5:R-:W-:Y:S06]  /*a120*/  HMMA.16816.F32.BF16 R28, R72.reuse, R56, R28 ;  /* 0x00000038481c723c */ /* 0x060fec000004181c */
[C---:B------:R-:W-:Y:S01]  /*a130*/  HMMA.16816.F32.BF16 R68, R72.reuse, R58, R24 ;  /* 0x0000003a4844723c */ /* 0x040fe20000041818 */
[----:B------:R-:W-:Y:S04]  /*a140*/  LDSM.16.M88.4 R24, [R115+0x2000] ;  /* 0x002000007318783b */ /* 0x000fe80000000200 */
[----:B------:R-:W-:Y:S01]  /*a150*/  LDSM.16.M88.4 R56, [R113+0x5000] ;  /* 0x005000007138783b */ /* 0x000fe20000000200 */
[C---:B------:R-:W-:Y:S06]  /*a160*/  HMMA.16816.F32.BF16 R80, R72.reuse, R40, R80 ;  /* 0x000000284850723c */ /* 0x040fec0000041850 */
[----:B------:R-:W-:Y:S01]  /*a170*/  HMMA.16816.F32.BF16 R76, R72, R42, R76 ;  /* 0x0000002a484c723c */ /* 0x000fe2000004184c */
[----:B------:R-:W3:Y:S05]  /*a180*/  LDSM.16.M88.4 R40, [R113+0x5400] ;  /* 0x005400007128783b */ /* 0x000eea0000000200 */
[C---:B-1----:R-:W-:Y:S06]  /*a190*/  HMMA.16816.F32.BF16 R36, R4.reuse, R12, R36 ;  /* 0x0000000c0424723c */ /* 0x042fec0000041824 */
[C---:B------:R-:W-:Y:S01]  /*a1a0*/  HMMA.16816.F32.BF16 R32, R4.reuse, R14, R32 ;  /* 0x0000000e0420723c */ /* 0x040fe20000041820 */
[----:B------:R-:W1:Y:S05]  /*a1b0*/  LDSM.16.M88.4 R12, [R116+0x5c00] ;  /* 0x005c0000740c783b */ /* 0x000e6a0000000200 */
[C---:B--2---:R-:W-:Y:S06]  /*a1c0*/  HMMA.16816.F32.BF16 R28, R4.reuse, R8, R28 ;  /* 0x00000008041c723c */ /* 0x044fec000004181c */
[----:B------:R-:W-:Y:S01]  /*a1d0*/  HMMA.16816.F32.BF16 R68, R4, R10, R68 ;  /* 0x0000000a0444723c */ /* 0x000fe20000041844 */
[----:B------:R-:W2:Y:S05]  /*a1e0*/  LDSM.16.M88.4 R8, [R113+0x5800] ;  /* 0x005800007108783b */ /* 0x000eaa0000000200 */
[C---:B------:R-:W-:Y:S06]  /*a1f0*/  HMMA.16816.F32.BF16 R20, R72.reuse, R44, R20 ;  /* 0x0000002c4814723c */ /* 0x040fec0000041814 */
[----:B------:R-:W-:Y:S01]  /*a200*/  HMMA.16816.F32.BF16 R16, R72, R46, R16 ;  /* 0x0000002e4810723c */ /* 0x000fe20000041810 */
[----:B------:R-:W-:-:S04]  /*a210*/  IADD3 R44, R50, 0x1, R127 ;  /* 0x00000001322c7810 */ /* 0x000fc80007ffe07f */
[----:B------:R-:W-:Y:S01]  /*a220*/  IADD3 R44, R63, R44, -R118 ;  /* 0x0000002c3f2c7210 */ /* 0x000fe20007ffe876 */
[C---:B---3--:R-:W-:Y:S04]  /*a230*/  HMMA.16816.F32.BF16 R28, R24.reuse, R40, R28 ;  /* 0x00000028181c723c */ /* 0x048fe8000004181c */
[----:B------:R-:W-:Y:S02]  /*a240*/  VIADD R46, R44, UR5 ;  /* 0x000000052c2e7c36 */ /* 0x000fe40008000000 */
[----:B------:R-:W-:Y:S01]  /*a250*/  HMMA.16816.F32.BF16 R68, R24, R42, R68 ;  /* 0x0000002a1844723c */ /* 0x000fe20000041844 */
[----:B------:R-:W3:Y:S01]  /*a260*/  LDSM.16.M88.4 R40, [R113+0x5c00] ;  /* 0x005c00007128783b */ /* 0x000ee20000000200 */
[----:B------:R-:W-:Y:S01]  /*a270*/  VIADD R44, R3, 0x1 ;  /* 0x00000001032c7836 */ /* 0x000fe20000000000 */
[----:B------:R-:W-:Y:S01]  /*a280*/  VIMNMX R108, R46, R63, PT ;  /* 0x0000003f2e6c7248 */ /* 0x000fe20003fe0100 */
[----:B------:R-:W-:-:S04]  /*a290*/  DEPBAR.LE SB0, 0x0 ;  /* 0x000080000000791a */ /* 0x000fc80000000000 */
[----:B------:R-:W-:Y:S01]  /*a2a0*/  HMMA.16816.F32.BF16 R36, R24, R56, R36 ;  /* 0x000000381824723c */ /* 0x000fe20000041824 */
[CC--:B------:R-:W-:Y:S02]  /*a2b0*/  ISETP.GE.AND P4, PT, R3.reuse, R108.reuse, PT ;  /* 0x0000006c0300720c */ /* 0x0c0fe40003f86270 */
[----:B------:R-:W-:Y:S02]  /*a2c0*/  VIADDMNMX R109, R46, 0x8, R63, PT ;  /* 0x000000082e6d7846 */ /* 0x000fe4000380013f */
[-C--:B------:R-:W-:Y:S01]  /*a2d0*/  ISETP.GE.AND P0, PT, R44, R108.reuse, PT ;  /* 0x0000006c2c00720c */ /* 0x080fe20003f06270 */
[----:B------:R-:W-:Y:S01]  /*a2e0*/  HMMA.16816.F32.BF16 R20, R4, R88, R20 ;  /* 0x000000580414723c */ /* 0x000fe20000041814 */
[C---:B------:R-:W-:Y:S02]  /*a2f0*/  ISETP.GE.AND P3, PT, R2.reuse, R108, PT ;  /* 0x0000006c0200720c */ /* 0x040fe40003f66270 */
[-C--:B------:R-:W-:Y:S01]  /*a300*/  ISETP.GE.AND P1, PT, R2, R109.reuse, PT ;  /* 0x0000006d0200720c */ /* 0x080fe20003f26270 */
[----:B------:R-:W-:Y:S01]  /*a310*/  VIADD R2, R3, 0x11 ;  /* 0x0000001103027836 */ /* 0x000fe20000000000 */
[----:B------:R-:W-:Y:S01]  /*a320*/  BAR.SYNC.DEFER_BLOCKING 0x0 ;  /* 0x0000000000007b1d */ /* 0x000fe20000010000 */
[----:B------:R-:W-:Y:S01]  /*a330*/  HMMA.16816.F32.BF16 R32, R24, R58, R32 ;  /* 0x0000003a1820723c */ /* 0x000fe20000041820 */
[----:B------:R-:W-:-:S05]  /*a340*/  ISETP.GE.AND P5, PT, R44, R109, PT ;  /* 0x0000006d2c00720c */ /* 0x000fca0003fa6270 */
[C---:B-1----:R-:W-:Y:S06]  /*a350*/  HMMA.16816.F32.BF16 R80, R4.reuse, R12, R80 ;  /* 0x0000000c0450723c */ /* 0x042fec0000041850 */
[----:B------:R-:W-:Y:S01]  /*a360*/  HMMA.16816.F32.BF16 R16, R4, R90, R16 ;  /* 0x0000005a0410723c */ /* 0x000fe20000041810 */
[C---:B------:R-:W-:Y:S01]  /*a370*/  VIADD R12, R3.reuse, 0x9 ;  /* 0x00000009030c7836 */ /* 0x040fe20000000000 */
[----:B------:R-:W-:Y:S01]  /*a380*/  FSEL R36, R36, -INF , !P4 ;  /* 0xff80000024247808 */ /* 0x000fe20006000000 */
[----:B------:R-:W-:Y:S01]  /*a390*/  VIADD R13, R3, 0x10 ;  /* 0x00000010030d7836 */ /* 0x000fe20000000000 */
[----:B------:R-:W-:-:S02]  /*a3a0*/  FSEL R45, R39, -INF , !P5 ;  /* 0xff800000272d7808 */ /* 0x000fc40006800000 */
[CC--:B------:R-:W-:Y:S01]  /*a3b0*/  ISETP.GE.AND P6, PT, R12.reuse, R108.reuse, PT ;  /* 0x0000006c0c00720c */ /* 0x0c0fe20003fc6270 */
[----:B------:R-:W-:Y:S01]  /*a3c0*/  HMMA.16816.F32.BF16 R76, R4, R14, R76 ;  /* 0x0000000e044c723c */ /* 0x000fe2000004184c */
[-C--:B------:R-:W-:Y:S02]  /*a3d0*/  ISETP.GE.AND P4, PT, R12, R109.reuse, PT ;  /* 0x0000006d0c00720c */ /* 0x080fe40003f86270 */
[----:B------:R-:W-:Y:S02]  /*a3e0*/  FSEL R12, R37, -INF , !P0 ;  /* 0xff800000250c7808 */ /* 0x000fe40004000000 */
[CC--:B------:R-:W-:Y:S01]  /*a3f0*/  ISETP.GE.AND P0, PT, R3.reuse, R109.reuse, PT ;  /* 0x0000006d0300720c */ /* 0x0c0fe20003f06270 */
[C---:B--2---:R-:W-:Y:S01]  /*a400*/  HMMA.16816.F32.BF16 R20, R24.reuse, R8, R20 ;  /* 0x000000081814723c */ /* 0x044fe20000041814 */
[----:B------:R-:W-:Y:S01]  /*a410*/  FSEL R32, R32, -INF , !P3 ;  /* 0xff80000020207808 */ /* 0x000fe20005800000 */
[C---:B------:R-:W-:Y:S01]  /*a420*/  VIADD R5, R3.reuse, 0x21 ;  /* 0x0000002103057836 */ /* 0x040fe20000000000 */
[----:B------:R-:W-:Y:S01]  /*a430*/  FSEL R37, R38, -INF , !P0 ;  /* 0xff80000026257808 */ /* 0x000fe20004000000 */
[----:B------:R-:W-:Y:S01]  /*a440*/  VIADD R6, R3, 0x30 ;  /* 0x0000003003067836 */ /* 0x000fe20000000000 */
[C---:B------:R-:W-:Y:S01]  /*a450*/  ISETP.GE.AND P3, PT, R13.reuse, R108, PT ;  /* 0x0000006c0d00720c */ /* 0x040fe20003f66270 */
[----:B---3--:R-:W-:Y:S01]  /*a460*/  HMMA.16816.F32.BF16 R80, R24, R40, R80 ;  /* 0x000000281850723c */ /* 0x008fe20000041850 */
[----:B------:R-:W-:Y:S01]  /*a470*/  ISETP.GE.AND P0, PT, R13, R109, PT ;  /* 0x0000006d0d00720c */ /* 0x000fe20003f06270 */
[----:B------:R-:W-:Y:S01]  /*a480*/  VIADD R9, R3, 0x18 ;  /* 0x0000001803097836 */ /* 0x000fe20000000000 */
[----:B------:R-:W-:-:S02]  /*a490*/  FSEL R13, R34, -INF , !P1 ;  /* 0xff800000220d7808 */ /* 0x000fc40004800000 */
[CC--:B------:R-:W-:Y:S01]  /*a4a0*/  ISETP.GE.AND P5, PT, R2.reuse, R108.reuse, PT ;  /* 0x0000006c0200720c */ /* 0x0c0fe20003fa6270 */
[C---:B------:R-:W-:Y:S01]  /*a4b0*/  HMMA.16816.F32.BF16 R16, R24.reuse, R10, R16 ;  /* 0x0000000a1810723c */ /* 0x040fe20000041810 */
[----:B------:R-:W-:Y:S01]  /*a4c0*/  ISETP.GE.AND P1, PT, R2, R109, PT ;  /* 0x0000006d0200720c */ /* 0x000fe20003f26270 */
[----:B------:R-:W-:Y:S01]  /*a4d0*/  VIADD R2, R3, 0x19 ;  /* 0x0000001903027836 */ /* 0x000fe20000000000 */
[----:B------:R-:W-:Y:S02]  /*a4e0*/  FSEL R28, R28, -INF , !P3 ;  /* 0xff8000001c1c7808 */ /* 0x000fe40005800000 */
[----:B------:R-:W-:Y:S01]  /*a4f0*/  FSEL R35, R35, -INF , !P4 ;  /* 0xff80000023237808 */ /* 0x000fe20006000000 */
[----:B------:R-:W-:Y:S01]  /*a500*/  HMMA.16816.F32.BF16 R76, R24, R42, R76 ;  /* 0x0000002a184c723c */ /* 0x000fe2000004184c */
[----:B------:R-:W-:Y:S02]  /*a510*/  FSEL R10, R29, -INF , !P5 ;  /* 0xff8000001d0a7808 */ /* 0x000fe40006800000 */
[----:B------:R-:W-:-:S02]  /*a520*/  ISETP.GE.AND P3, PT, R2, R108, PT ;  /* 0x0000006c0200720c */ /* 0x000fc40003f66270 */
[----:B------:R-:W-:Y:S01]  /*a530*/  ISETP.GE.AND P5, PT, R2, R109, PT ;  /* 0x0000006d0200720c */ /* 0x000fe20003fa6270 */
[----:B------:R-:W-:Y:S01]  /*a540*/  VIADD R2, R3, 0x20 ;  /* 0x0000002003027836 */ /* 0x000fe20000000000 */
[-C--:B------:R-:W-:Y:S02]  /*a550*/  ISETP.GE.AND P4, PT, R9, R108.reuse, PT ;  /* 0x0000006c0900720c */ /* 0x080fe40003f86270 */
[----:B------:R-:W-:Y:S02]  /*a560*/  FSEL R7, R30, -INF , !P0 ;  /* 0xff8000001e077808 */ /* 0x000fe40004000000 */
        /* <DEDUP_REMOVED lines=11> */
[----:B------:R-:W-:Y:S02]  /*a620*/  FSEL R71, R71, -INF , !P5 ;  /* 0xff80000047477808 */ /* 0x000fe40006800000 */
[C---:B------:R-:W-:Y:S02]  /*a630*/  ISETP.GE.AND P5, PT, R2.reuse, R108, PT ;  /* 0x0000006c0200720c */ /* 0x040fe40003fa6270 */
[-C--:B------:R-:W-:Y:S01]  /*a640*/  ISETP.GE.AND P6, PT, R2, R109.reuse, PT ;  /* 0x0000006d0200720c */ /* 0x080fe20003fc6270 */
[----:B------:R-:W-:Y:S01]  /*a650*/  VIADD R2, R3, 0x29 ;  /* 0x0000002903027836 */ /* 0x000fe20000000000 */
[----:B------:R-:W-:Y:S02]  /*a660*/  FSEL R105, R22, -INF , !P0 ;  /* 0xff80000016697808 */ /* 0x000fe40004000000 */
[----:B------:R-:W-:-:S02]  /*a670*/  ISETP.GE.AND P0, PT, R6, R109, PT ;  /* 0x0000006d0600720c */ /* 0x000fc40003f06270 */
[----:B------:R-:W-:Y:S02]  /*a680*/  FSEL R130, R20, -INF , !P4 ;  /* 0xff80000014827808 */ /* 0x000fe40006000000 */
[----:B------:R-:W-:Y:S02]  /*a690*/  FSEL R110, R21, -INF , !P3 ;  /* 0xff800000156e7808 */ /* 0x000fe40005800000 */
[C---:B------:R-:W-:Y:S02]  /*a6a0*/  ISETP.GE.AND P4, PT, R2.reuse, R108, PT ;  /* 0x0000006c0200720c */ /* 0x040fe40003f86270 */
[----:B------:R-:W-:Y:S01]  /*a6b0*/  ISETP.GE.AND P3, PT, R2, R109, PT ;  /* 0x0000006d0200720c */ /* 0x000fe20003f66270 */
[----:B------:R-:W-:Y:S01]  /*a6c0*/  VIADD R2, R3, 0x31 ;  /* 0x0000003103027836 */ /* 0x000fe20000000000 */
[----:B------:R-:W-:Y:S02]  /*a6d0*/  FSEL R100, R82, -INF , !P0 ;  /* 0xff80000052647808 */ /* 0x000fe40004000000 */
[----:B------:R-:W-:-:S02]  /*a6e0*/  ISETP.GE.AND P0, PT, R85, 0x2, PT ;  /* 0x000000025500780c */ /* 0x000fc40003f06270 */
[----:B------:R-:W-:Y:S02]  /*a6f0*/  FSEL R107, R23, -INF , !P1 ;  /* 0xff800000176b7808 */ /* 0x000fe40004800000 */
[----:B------:R-:W-:Y:S02]  /*a700*/  FSEL R132, R17, -INF , !P4 ;  /* 0xff80000011847808 */ /* 0x000fe40006000000 */
[CC--:B------:R-:W-:Y:S02]  /*a710*/  ISETP.GE.AND P1, PT, R2.reuse, R108.reuse, PT ;  /* 0x0000006c0200720c */ /* 0x0c0fe40003f26270 */
[----:B------:R-:W-:Y:S01]  /*a720*/  ISETP.GE.AND P4, PT, R2, R109, PT ;  /* 0x0000006d0200720c */ /* 0x000fe20003f86270 */
[C---:B------:R-:W-:Y:S01]  /*a730*/  VIADD R2, R3.reuse, 0x38 ;  /* 0x0000003803027836 */ /* 0x040fe20000000000 */
[----:B------:R-:W-:Y:S01]  /*a740*/  FSEL R106, R16, -INF , !P5 ;  /* 0xff800000106a7808 */ /* 0x000fe20006800000 */
[----:B------:R-:W-:Y:S01]  /*a750*/  VIADD R3, R3, 0x39 ;  /* 0x0000003903037836 */ /* 0x000fe20000000000 */
[----:B------:R-:W-:-:S02]  /*a760*/  ISETP.GE.AND P5, PT, R6, R108, PT ;  /* 0x0000006c0600720c */ /* 0x000fc40003fa6270 */
[----:B------:R-:W-:Y:S02]  /*a770*/  FSEL R125, R18, -INF , !P6 ;  /* 0xff800000127d7808 */ /* 0x000fe40007000000 */
[----:B------:R-:W-:Y:S02]  /*a780*/  FSEL R111, R19, -INF , !P3 ;  /* 0xff800000136f7808 */ /* 0x000fe40005800000 */
[----:B------:R-:W-:Y:S02]  /*a790*/  FSEL R102, R80, -INF , !P5 ;  /* 0xff80000050667808 */ /* 0x000fe40006800000 */
[----:B------:R-:W-:Y:S02]  /*a7a0*/  FSEL R101, R81, -INF , !P1 ;  /* 0xff80000051657808 */ /* 0x000fe40004800000 */
[C---:B------:R-:W-:Y:S02]  /*a7b0*/  ISETP.GE.AND P6, PT, R2.reuse, R108, PT ;  /* 0x0000006c0200720c */ /* 0x040fe40003fc6270 */
[----:B------:R-:W-:-:S02]  /*a7c0*/  ISETP.GE.AND P3, PT, R2, R109, PT ;  /* 0x0000006d0200720c */ /* 0x000fc40003f66270 */
[C---:B------:R-:W-:Y:S02]  /*a7d0*/  ISETP.GE.AND P5, PT, R3.reuse, R108, PT ;  /* 0x0000006c0300720c */ /* 0x040fe40003fa6270 */
[----:B------:R-:W-:Y:S01]  /*a7e0*/  ISETP.GE.AND P1, PT, R3, R109, PT ;  /* 0x0000006d0300720c */ /* 0x000fe20003f26270 */
[----:B------:R-:W-:Y:S01]  /*a7f0*/  IMAD.IADD R3, R48, 0x1, R49 ;  /* 0x0000000130037824 */ /* 0x000fe200078e0231 */
[----:B------:R-:W-:Y:S02]  /*a800*/  FSEL R99, R83, -INF , !P4 ;  /* 0xff80000053637808 */ /* 0x000fe40006000000 */
        /* <DEDUP_REMOVED lines=66> */
.L_x_5375:
[----:B------:R-:W1:Y:S02]  /*ac30*/  LDC R0, c[0x0][0x248] ;  /* 0x00009200ff007b82 */ /* 0x000e640000000800 */
[----:B-1----:R-:W-:-:S04]  /*ac40*/  LEA R0, -R0, RZ, 0x6 ;  /* 0x000000ff00007211 */ /* 0x002fc800078e31ff */
[----:B------:R-:W-:-:S07]  /*ac50*/  SHF.R.S32.HI R9, RZ, 0x1f, R0 ;  /* 0x0000001fff097819 */ /* 0x000fce0000011400 */
.L_x_5376:
[C---:B------:R-:W-:Y:S02]  /*ac60*/  LEA R124, P5, R0.reuse, R124, 0x1 ;  /* 0x0000007c007c7211 */ /* 0x040fe400078a08ff */
[----:B------:R-:W-:Y:S02]  /*ac70*/  IADD3 R2, P4, R0, R96, RZ ;  /* 0x0000006000027210 */ /* 0x000fe40007f9e0ff */
[----:B------:R-:W-:Y:S01]  /*ac80*/  IADD3 R96, P3, P1, R96, R0, R55 ;  /* 0x0000000060607210 */ /* 0x000fe2000797e037 */
[----:B------:R-:W-:Y:S01]  /*ac90*/  IMAD.MOV.U32 R20, RZ, RZ, R124 ;  /* 0x000000ffff147224 */ /* 0x000fe200078e007c */
[----:B------:R-:W-:Y:S01]  /*aca0*/  LEA.HI.X R123, R0, R123, R9, 0x1, P5 ;  /* 0x0000007b007b7211 */ /* 0x000fe200028f0c09 */
[----:B------:R-:W-:Y:S01]  /*acb0*/  IMAD.X R11, R9, 0x1, R54, P4 ;  /* 0x00000001090b7824 */ /* 0x000fe200020e0636 */
[----:B------:R-:W-:Y:S02]  /*acc0*/  LEA R18, P4, R2, UR12, 0x1 ;  /* 0x0000000c02127c11 */ /* 0x000fe4000f8808ff */
[----:B------:R-:W-:Y:S01]  /*acd0*/  IADD3.X R9, R54, R9, R60, P3, P1 ;  /* 0x0000000936097210 */ /* 0x000fe20001fe243c */
[----:B------:R-:W-:Y:S01]  /*ace0*/  IMAD.MOV.U32 R21, RZ, RZ, R123 ;  /* 0x000000ffff157224 */ /* 0x000fe200078e007b */
[----:B------:R-:W-:-:S02]  /*acf0*/  LEA R14, P3, R55, R124, 0x1 ;  /* 0x0000007c370e7211 */ /* 0x000fc400078608ff */
[----:B------:R-:W-:Y:S02]  /*ad00*/  LEA R16, P1, R96, UR12, 0x1 ;  /* 0x0000000c60107c11 */ /* 0x000fe4000f8208ff */
[----:B------:R-:W-:Y:S01]  /*ad10*/  LEA.HI.X R19, R2, UR13, R11, 0x1, P4 ;  /* 0x0000000d02137c11 */ /* 0x000fe2000a0f0c0b */
[----:B------:R-:W-:Y:S01]  /*ad20*/  @!PT LDS RZ, [RZ] ;  /* 0x00000000fffff984 */ /* 0x000fe20000000800 */
[----:B------:R-:W-:Y:S01]  /*ad30*/  @!PT LDS RZ, [RZ] ;  /* 0x00000000fffff984 */ /* 0x000fe20000000800 */
[----:B------:R-:W-:Y:S01]  /*ad40*/  @!PT LDS RZ, [RZ] ;  /* 0x00000000fffff984 */ /* 0x000fe20000000800 */
[----:B------:R1:W-:Y:S01]  /*ad50*/  LDGSTS.E.BYPASS.LTC128B.128 [R122+0x3000], desc[UR6][R20.64] ;  /* 0x03000000147a7fae */ /* 0x0003e2000b901d46 */
[----:B------:R-:W-:Y:S02]  /*ad60*/  LEA.HI.X R15, R55, R123, R60, 0x1, P3 ;  /* 0x0000007b370f7211 */ /* 0x000fe400018f0c3c */
[----:B------:R-:W-:Y:S01]  /*ad70*/  LEA.HI.X R17, R96, UR13, R9, 0x1, P1 ;  /* 0x0000000d60117c11 */ /* 0x000fe200088f0c09 */
[----:B------:R1:W-:Y:S04]  /*ad80*/  LDGSTS.E.BYPASS.LTC128B.128 [R122+0x4000], desc[UR6][R18.64+0x40] ;  /* 0x04000040127a7fae */ /* 0x0003e8000b901d46 */
[----:B------:R1:W-:Y:S04]  /*ad90*/  LDGSTS.E.BYPASS.LTC128B.128 [R122+0x5000], desc[UR6][R18.64+0x80] ;  /* 0x05000080127a7fae */ /* 0x0003e8000b901d46 */
[----:B------:R1:W-:Y:S04]  /*ada0*/  LDGSTS.E.BYPASS.LTC128B.128 [R122+0x3800], desc[UR6][R14.64] ;  /* 0x038000000e7a7fae */ /* 0x0003e8000b901d46 */
[----:B------:R1:W-:Y:S04]  /*adb0*/  LDGSTS.E.BYPASS.LTC128B.128 [R122+0x4800], desc[UR6][R16.64+0x40] ;  /* 0x04800040107a7fae */ /* 0x0003e8000b901d46 */
[----:B------:R1:W-:Y:S04]  /*adc0*/  LDGSTS.E.BYPASS.LTC128B.128 [R122+0x5800], desc[UR6][R16.64+0x80] ;  /* 0x05800080107a7fae */ /* 0x0003e8000b901d46 */
[----:B------:R-:W0:Y:S02]  /*add0*/  LDGDEPBAR ;  /* 0x00000000000079af */ /* 0x000e240000000000 */
.L_x_5374:
        /* <DEDUP_REMOVED lines=32> */
[----:B------:R-:W2:Y:S03]  /*afe0*/  SHFL.BFLY PT, R9, R6, 0x2, 0x1f ;  /* 0x0c401f0006097f89 */ /* 0x000ea600000e0000 */
[----:B------:R-:W-:Y:S01]  /*aff0*/  LEA R112, R51, R114, 0x1 ;  /* 0x0000007233707211 */ /* 0x000fe200078e08ff */
[----:B------:R-:W-:Y:S04]  /*b000*/  LDSM.16.MT88.4 R52, [R114+0x7000] ;  /* 0x007000007234783b */ /* 0x000fe80000004200 */
[----:B------:R-:W-:Y:S04]  /*b010*/  LDSM.16.MT88.4 R60, [R112+0x7000] ;  /* 0x00700000703c783b */ /* 0x000fe80000004200 */
[----:B------:R-:W-:Y:S04]  /*b020*/  LDSM.16.MT88.4 R64, [R114+0x8000] ;  /* 0x008000007240783b */ /* 0x000fe80000004200 */
[----:B-1----:R-:W-:Y:S04]  /*b030*/  LDSM.16.MT88.4 R16, [R112+0x8000] ;  /* 0x008000007010783b */ /* 0x002fe80000004200 */
[----:B------:R-:W-:Y:S01]  /*b040*/  LDSM.16.MT88.4 R20, [R112+0x6400] ;  /* 0x006400007014783b */ /* 0x000fe20000004200 */
[----:B--2---:R-:W-:-:S03]  /*b050*/  FMNMX.FTZ R9, R6, R9, !PT ;  /* 0x0000000906097209 */ /* 0x004fc60007810000 */
        /* <DEDUP_REMOVED lines=21> */
[----:B------:R-:W-:Y:S01]  /*b1b0*/  LDSM.16.MT88.4 R8, [R112+0x7400] ;  /* 0x007400007008783b */ /* 0x000fe20000004200 */
[----:B------:R-:W1:Y:S01]  /*b1c0*/  MUFU.EX2 R91, R91 ;  /* 0x0000005b005b7308 */ /* 0x000e620000000800 */
[C---:B------:R-:W-:Y:S01]  /*b1d0*/  FSETP.NEU.FTZ.AND P1, PT, R0.reuse, -INF , PT ;  /* 0xff8000000000780b */ /* 0x040fe20003f3d000 */
[----:B------:R-:W-:Y:S01]  /*b1e0*/  FMUL.FTZ R96, R0, UR8 ;  /* 0x0000000800607c20 */ /* 0x000fe20008410000 */
[----:B------:R-:W-:-:S04]  /*b1f0*/  FFMA.FTZ R133, R103, UR8, -R97 ;  /* 0x0000000867857c23 */ /* 0x000fc80008010861 */
[----:B------:R-:W-:Y:S01]  /*b200*/  FSEL R96, R96, RZ, P1 ;  /* 0x000000ff60607208 */ /* 0x000fe20000800000 */
[----:B------:R-:W-:Y:S04]  /*b210*/  MUFU.EX2 R89, R89 ;  /* 0x0000005900597308 */ /* 0x000fe80000000800 */
        /* <DEDUP_REMOVED lines=9> */
[--C-:B------:R-:W-:Y:S01]  /*b2b0*/  FFMA.FTZ R32, R5, UR8, -R96.reuse ;  /* 0x0000000805207c23 */ /* 0x100fe20008010860 */
[--C-:B------:R-:W-:Y:S01]  /*b2c0*/  FFMA.FTZ R3, R71, UR8, -R96.reuse ;  /* 0x0000000847037c23 */ /* 0x100fe20008010860 */
[----:B------:R-:W1:Y:S01]  /*b2d0*/  LDSM.16.MT88.4 R36, [R114+0x6000] ;  /* 0x006000007224783b */ /* 0x000e620000004200 */
[----:B------:R-:W-:Y:S01]  /*b2e0*/  MUFU.EX2 R94, R94 ;  /* 0x0000005e005e7308 */ /* 0x000fe20000000800 */
[--C-:B------:R-:W-:Y:S01]  /*b2f0*/  FFMA.FTZ R99, R99, UR8, -R96.reuse ;  /* 0x0000000863637c23 */ /* 0x100fe20008010860 */
[----:B------:R-:W-:Y:S01]  /*b300*/  FFMA.FTZ R98, R98, UR8, -R96 ;  /* 0x0000000862627c23 */ /* 0x000fe20008010860 */
[----:B------:R-:W3:Y:S01]  /*b310*/  LDSM.16.MT88.4 R44, [R112+0x6000] ;  /* 0x00600000702c783b */ /* 0x000ee20000004200 */
[----:B------:R-:W-:-:S03]  /*b320*/  FADD.FTZ R92, R92, R91 ;  /* 0x0000005b5c5c7221 */ /* 0x000fc60000010000 */
[----:B------:R-:W4:Y:S01]  /*b330*/  LDSM.16.MT88.4 R28, [R114+0x6400] ;  /* 0x00640000721c783b */ /* 0x000f220000004200 */
[----:B------:R-:W5:Y:S01]  /*b340*/  MUFU.EX2 R93, R93 ;  /* 0x0000005d005d7308 */ /* 0x000f620000000800 */
[----:B--2---:R-:W-:Y:S01]  /*b350*/  F2FP.BF16.F32.PACK_AB R74, R34, R89 ;  /* 0x00000059224a723e */ /* 0x004fe200000010ff */
[----:B------:R-:W-:-:S04]  /*b360*/  FADD.FTZ R89, R89, R92 ;  /* 0x0000005c59597221 */ /* 0x000fc80000010000 */
[----:B------:R-:W-:Y:S02]  /*b370*/  FADD.FTZ R34, R34, R89 ;  /* 0x0000005922227221 */ /* 0x000fe40000010000 */
[----:B------:R-:W-:Y:S08]  /*b380*/  MUFU.EX2 R90, R90 ;  /* 0x0000005a005a7308 */ /* 0x000ff00000000800 */
[----:B------:R-:W2:Y:S01]  /*b390*/  MUFU.EX2 R35, R35 ;  /* 0x0000002300237308 */ /* 0x000ea20000000800 */
[----:B-----5:R-:W-:Y:S01]  /*b3a0*/  F2FP.BF16.F32.PACK_AB R73, R93, R94 ;  /* 0x0000005e5d49723e */ /* 0x020fe200000010ff */
[----:B------:R-:W-:-:S06]  /*b3b0*/  FADD.FTZ R93, R94, R93 ;  /* 0x0000005d5e5d7221 */ /* 0x000fcc0000010000 */
[----:B------:R-:W-:Y:S08]  /*b3c0*/  MUFU.EX2 R33, R33 ;  /* 0x0000002100217308 */ /* 0x000ff00000000800 */
[----:B------:R-:W5:Y:S01]  /*b3d0*/  MUFU.EX2 R26, R26 ;  /* 0x0000001a001a7308 */ /* 0x000f620000000800 */
[----:B--2---:R-:W-:Y:S01]  /*b3e0*/  F2FP.BF16.F32.PACK_AB R75, R35, R90 ;  /* 0x0000005a234b723e */ /* 0x004fe200000010ff */
[----:B------:R-:W-:-:S04]  /*b3f0*/  FADD.FTZ R90, R90, R93 ;  /* 0x0000005d5a5a7221 */ /* 0x000fc80000010000 */
[----:B------:R-:W-:Y:S02]  /*b400*/  FADD.FTZ R35, R35, R90 ;  /* 0x0000005a23237221 */ /* 0x000fe40000010000 */
[C---:B------:R-:W-:Y:S01]  /*b410*/  HMMA.16816.F32.BF16 R48, R72.reuse, R52, RZ ;  /* 0x000000344830723c */ /* 0x040fe200000418ff */
[----:B------:R-:W-:Y:S05]  /*b420*/  MUFU.EX2 R25, R25 ;  /* 0x0000001900197308 */ /* 0x000fea0000000800 */
[C---:B------:R-:W-:Y:S03]  /*b430*/  HMMA.16816.F32.BF16 R56, R72.reuse, R60, RZ ;  /* 0x0000003c4838723c */ /* 0x040fe600000418ff */
[----:B------:R-:W2:Y:S01]  /*b440*/  MUFU.EX2 R24, R24 ;  /* 0x0000001800187308 */ /* 0x000ea20000000800 */
[C---:B-----5:R-:W-:Y:S01]  /*b450*/  F2FP.BF16.F32.PACK_AB R4, R26.reuse, R33 ;  /* 0x000000211a04723e */ /* 0x060fe200000010ff */
[----:B------:R-:W-:Y:S01]  /*b460*/  FADD.FTZ R33, R33, R34 ;  /* 0x0000002221217221 */ /* 0x000fe20000010000 */
[----:B------:R-:W-:Y:S03]  /*b470*/  HMMA.16816.F32.BF16 R52, R72, R54, RZ ;  /* 0x000000364834723c */ /* 0x000fe600000418ff */
[----:B------:R-:W-:-:S02]  /*b480*/  FADD.FTZ R26, R26, R33 ;  /* 0x000000211a1a7221 */ /* 0x000fc40000010000 */
[----:B------:R-:W-:Y:S01]  /*b490*/  MUFU.EX2 R88, R88 ;  /* 0x0000005800587308 */ /* 0x000fe20000000800 */
[C---:B------:R-:W-:Y:S06]  /*b4a0*/  HMMA.16816.F32.BF16 R60, R72.reuse, R62, RZ ;  /* 0x0000003e483c723c */ /* 0x040fec00000418ff */
[----:B-1----:R-:W-:Y:S01]  /*b4b0*/  HMMA.16816.F32.BF16 R80, R72, R36, RZ ;  /* 0x000000244850723c */ /* 0x002fe200000418ff */
[----:B------:R-:W1:Y:S01]  /*b4c0*/  MUFU.EX2 R27, R27 ;  /* 0x0000001b001b7308 */ /* 0x000e620000000800 */
[----:B--2---:R-:W-:Y:S01]  /*b4d0*/  F2FP.BF16.F32.PACK_AB R6, R24, R25 ;  /* 0x000000191806723e */ /* 0x004fe200000010ff */
[----:B------:R-:W-:-:S03]  /*b4e0*/  FADD.FTZ R25, R25, R26 ;  /* 0x0000001a19197221 */ /* 0x000fc60000010000 */
[C---:B---3--:R-:W-:Y:S01]  /*b4f0*/  HMMA.16816.F32.BF16 R40, R72.reuse, R44, RZ ;  /* 0x0000002c4828723c */ /* 0x048fe200000418ff */
        /* <DEDUP_REMOVED lines=12> */
[----:B------:R-:W-:Y:S01]  /*b5c0*/  MUFU.EX2 R101, R101 ;  /* 0x0000006500657308 */ /* 0x000fe20000000800 */
[----:B------:R-:W-:-:S02]  /*b5d0*/  FADD.FTZ R32, R32, R27 ;  /* 0x0000001b20207221 */ /* 0x000fc40000010000 */
[----:B------:R-:W-:Y:S02]  /*b5e0*/  HMMA.16816.F32.BF16 R68, R72, R16, RZ ;  /* 0x000000104844723c */ /* 0x000fe400000418ff */
[----:B------:R-:W-:-:S04]  /*b5f0*/  FADD.FTZ R32, R3, R32 ;  /* 0x0000002003207221 */ /* 0x000fc80000010000 */
[C---:B------:R-:W-:Y:S01]  /*b600*/  HMMA.16816.F32.BF16 R48, R4.reuse, R12, R48 ;  /* 0x0000000c0430723c */ /* 0x040fe20000041830 */
[----:B------:R-:W-:Y:S05]  /*b610*/  MUFU.EX2 R104, R104 ;  /* 0x0000006800687308 */ /* 0x000fea0000000800 */
[C---:B------:R-:W-:Y:S01]  /*b620*/  HMMA.16816.F32.BF16 R52, R4.reuse, R14, R52 ;  /* 0x0000000e0434723c */ /* 0x040fe20000041834 */
[----:B------:R-:W1:Y:S02]  /*b630*/  LDSM.16.MT88.4 R12, [R114+0x8400] ;  /* 0x00840000720c783b */ /* 0x000e640000004200 */
[----:B------:R-:W-:Y:S03]  /*b640*/  MUFU.EX2 R133, R133 ;  /* 0x0000008500857308 */ /* 0x000fe60000000800 */
[C---:B------:R-:W-:Y:S06]  /*b650*/  HMMA.16816.F32.BF16 R56, R4.reuse, R8, R56 ;  /* 0x000000080438723c */ /* 0x040fec0000041838 */
[----:B------:R-:W-:Y:S01]  /*b660*/  HMMA.16816.F32.BF16 R60, R4, R10, R60 ;  /* 0x0000000a043c723c */ /* 0x000fe2000004183c */
[----:B------:R-:W2:Y:S05]  /*b670*/  LDSM.16.MT88.4 R8, [R112+0x8400] ;  /* 0x008400007008783b */ /* 0x000eaa0000004200 */
[----:B------:R-:W-:Y:S01]  /*b680*/  HMMA.16816.F32.BF16 R72, R72, R18, RZ ;  /* 0x000000124848723c */ /* 0x000fe200000418ff */
[----:B------:R-:W-:Y:S05]  /*b690*/  LDSM.16.MT88.4 R16, [R114+0x6c00] ;  /* 0x006c00007210783b */ /* 0x000fea0000004200 */
[C---:B----4-:R-:W-:Y:S06]  /*b6a0*/  HMMA.16816.F32.BF16 R80, R4.reuse, R28, R80 ;  /* 0x0000001c0450723c */ /* 0x050fec0000041850 */
[----:B------:R-:W-:Y:S01]  /*b6b0*/  HMMA.16816.F32.BF16 R36, R4, R30, R36 ;  /* 0x0000001e0424723c */ /* 0x000fe20000041824 */
[--C-:B------:R-:W-:Y:S01]  /*b6c0*/  FFMA.FTZ R29, R110, UR8, -R97.reuse ;  /* 0x000000086e1d7c23 */ /* 0x100fe20008010861 */
[----:B------:R-:W-:-:S04]  /*b6d0*/  FFMA.FTZ R28, R106, UR8, -R97 ;  /* 0x000000086a1c7c23 */ /* 0x000fc80008010861 */
[C---:B------:R-:W-:Y:S01]  /*b6e0*/  HMMA.16816.F32.BF16 R40, R4.reuse, R20, R40 ;  /* 0x000000140428723c */ /* 0x040fe20000041828 */
[--C-:B------:R-:W-:Y:S01]  /*b6f0*/  FFMA.FTZ R30, R130, UR8, -R97.reuse ;  /* 0x00000008821e7c23 */ /* 0x100fe20008010861 */
[--C-:B------:R-:W-:Y:S01]  /*b700*/  FFMA.FTZ R31, R105, UR8, -R96.reuse ;  /* 0x00000008691f7c23 */ /* 0x100fe20008010860 */
[----:B------:R-:W-:Y:S03]  /*b710*/  MUFU.EX2 R29, R29 ;  /* 0x0000001d001d7308 */ /* 0x000fe60000000800 */
[C---:B-1----:R-:W-:Y:S01]  /*b720*/  HMMA.16816.F32.BF16 R76, R4.reuse, R12, R76 ;  /* 0x0000000c044c723c */ /* 0x042fe2000004184c */
[----:B------:R-:W-:Y:S01]  /*b730*/  FFMA.FTZ R21, R132, UR8, -R97 ;  /* 0x0000000884157c23 */ /* 0x000fe20008010861 */
[--C-:B------:R-:W-:Y:S01]  /*b740*/  FFMA.FTZ R20, R111, UR8, -R96.reuse ;  /* 0x000000086f147c23 */ /* 0x100fe20008010860 */
[--C-:B------:R-:W-:Y:S01]  /*b750*/  FFMA.FTZ R97, R100, UR8, -R96.reuse ;  /* 0x0000000864617c23 */ /* 0x100fe20008010860 */
[--C-:B------:R-:W-:Y:S01]  /*b760*/  FFMA.FTZ R132, R95, UR8, -R96.reuse ;  /* 0x000000085f847c23 */ /* 0x100fe20008010860 */
[----:B------:R-:W1:Y:S01]  /*b770*/  MUFU.EX2 R30, R30 ;  /* 0x0000001e001e7308 */ /* 0x000e620000000800 */
[C---:B------:R-:W-:Y:S01]  /*b780*/  HMMA.16816.F32.BF16 R64, R4.reuse, R14, R64 ;  /* 0x0000000e0440723c */ /* 0x040fe20000041840 */
[----:B------:R-:W3:Y:S05]  /*b790*/  LDSM.16.MT88.4 R12, [R114+0x6800] ;  /* 0x00680000720c783b */ /* 0x000eea0000004200 */
[C---:B--2---:R-:W-:Y:S01]  /*b7a0*/  HMMA.16816.F32.BF16 R68, R4.reuse, R8, R68 ;  /* 0x000000080444723c */ /* 0x044fe20000041844 */
[----:B------:R-:W-:Y:S05]  /*b7b0*/  MUFU.EX2 R28, R28 ;  /* 0x0000001c001c7308 */ /* 0x000fea0000000800 */
[C---:B------:R-:W-:Y:S01]  /*b7c0*/  HMMA.16816.F32.BF16 R72, R4.reuse, R10, R72 ;  /* 0x0000000a0448723c */ /* 0x040fe20000041848 */
[----:B------:R-:W2:Y:S02]  /*b7d0*/  LDSM.16.MT88.4 R8, [R112+0x6800] ;  /* 0x006800007008783b */ /* 0x000ea40000004200 */
[----:B------:R-:W4:Y:S03]  /*b7e0*/  MUFU.EX2 R21, R21 ;  /* 0x0000001500157308 */ /* 0x000f260000000800 */
[----:B------:R-:W-:Y:S05]  /*b7f0*/  HMMA.16816.F32.BF16 R44, R4, R22, R44 ;  /* 0x00000016042c723c */ /* 0x000fea000004182c */
[----:B------:R-:W-:Y:S02]  /*b800*/  MUFU.EX2 R31, R31 ;  /* 0x0000001f001f7308 */ /* 0x000fe40000000800 */
[--C-:B------:R-:W-:Y:S01]  /*b810*/  FFMA.FTZ R22, R107, UR8, -R96.reuse ;  /* 0x000000086b167c23 */ /* 0x100fe20008010860 */
[----:B------:R-:W-:Y:S01]  /*b820*/  FFMA.FTZ R23, R125, UR8, -R96 ;  /* 0x000000087d177c23 */ /* 0x000fe20008010860 */
[----:B-1----:R-:W-:Y:S01]  /*b830*/  F2FP.BF16.F32.PACK_AB R4, R29, R30 ;  /* 0x0000001e1d04723e */ /* 0x002fe200000010ff */
[----:B------:R-:W-:-:S03]  /*b840*/  FADD.FTZ R30, R30, R25 ;  /* 0x000000191e1e7221 */ /* 0x000fc60000010000 */
[----:B------:R-:W1:Y:S01]  /*b850*/  MUFU.EX2 R22, R22 ;  /* 0x0000001600167308 */ /* 0x000e620000000800 */
[----:B----4-:R-:W-:Y:S01]  /*b860*/  F2FP.BF16.F32.PACK_AB R6, R21, R28 ;  /* 0x0000001c1506723e */ /* 0x010fe200000010ff */
[----:B------:R-:W-:-:S04]  /*b870*/  FADD.FTZ R29, R29, R30 ;  /* 0x0000001e1d1d7221 */ /* 0x000fc80000010000 */
[----:B------:R-:W-:Y:S02]  /*b880*/  FADD.FTZ R28, R28, R29 ;  /* 0x0000001d1c1c7221 */ /* 0x000fe40000010000 */
[----:B------:R-:W-:Y:S02]  /*b890*/  MUFU.EX2 R23, R23 ;  /* 0x0000001700177308 */ /* 0x000fe40000000800 */
[----:B------:R-:W-:-:S06]  /*b8a0*/  FADD.FTZ R21, R21, R28 ;  /* 0x0000001c15157221 */ /* 0x000fcc0000010000 */
[----:B------:R-:W4:Y:S01]  /*b8b0*/  MUFU.EX2 R20, R20 ;  /* 0x0000001400147308 */ /* 0x000f220000000800 */
[----:B-1----:R-:W-:Y:S01]  /*b8c0*/  F2FP.BF16.F32.PACK_AB R5, R22, R31 ;  /* 0x0000001f1605723e */ /* 0x002fe200000010ff */
[----:B------:R-:W-:-:S04]  /*b8d0*/  FADD.FTZ R31, R31, R32 ;  /* 0x000000201f1f7221 */ /* 0x000fc80000010000 */
[----:B------:R-:W-:Y:S02]  /*b8e0*/  FADD.FTZ R22, R22, R31 ;  /* 0x0000001f16167221 */ /* 0x000fe40000010000 */
[----:B------:R-:W-:Y:S08]  /*b8f0*/  MUFU.EX2 R97, R97 ;  /* 0x0000006100617308 */ /* 0x000ff00000000800 */
        /* <DEDUP_REMOVED lines=8> */
[----:B------:R-:W4:Y:S03]  /*b980*/  MUFU.EX2 R132, R132 ;  /* 0x0000008400847308 */ /* 0x000f260000000800 */
        /* <DEDUP_REMOVED lines=13> */
[----:B------:R-:W-:Y:S01]  /*ba60*/  HMMA.16816.F32.BF16 R72, R4, R10, R72 ;  /* 0x0000000a0448723c */ /* 0x000fe20000041848 */
[----:B------:R-:W2:Y:S06]  /*ba70*/  LDSM.16.MT88.4 R8, [R114+0x7c00] ;  /* 0x007c00007208783b */ /* 0x000eac0000004200 */
[----:B------:R-:W-:Y:S01]  /*ba80*/  F2FP.BF16.F32.PACK_AB R4, R101, R102 ;  /* 0x000000666504723e */ /* 0x000fe200000010ff */
        /* <DEDUP_REMOVED lines=94> */
.L_x_5378:
[----:B------:R-:W1:Y:S02]  /*c070*/  LDC R3, c[0x0][0x250] ;  /* 0x00009400ff037b82 */ /* 0x000e640000000800 */
[----:B-1----:R-:W-:-:S05]  /*c080*/  IMAD.SHL.U32 R6, R3, 0x40, RZ ;  /* 0x0000004003067824 */ /* 0x002fca00078e00ff */
[----:B------:R-:W-:-:S04]  /*c090*/  IADD3 R6, -R6, RZ, RZ ;  /* 0x000000ff06067210 */ /* 0x000fc80007ffe1ff */
[----:B------:R-:W-:-:S07]  /*c0a0*/  SHF.R.S32.HI R5, RZ, 0x1f, R6 ;  /* 0x0000001fff057819 */ /* 0x000fce0000011406 */
.L_x_5379:
[----:B------:R-:W1:Y:S01]  /*c0b0*/  LDC R4, c[0x0][0x254] ;  /* 0x00009500ff047b82 */ /* 0x000e620000000800 */
[----:B------:R-:W-:Y:S02]  /*c0c0*/  LEA R7, P1, R3, R6, 0x5 ;  /* 0x0000000603077211 */ /* 0x000fe400078228ff */
[C---:B------:R-:W-:Y:S02]  /*c0d0*/  LEA R128, P4, R6.reuse, R128, 0x1 ;  /* 0x0000008006807211 */ /* 0x040fe400078808ff */
[CC--:B------:R-:W-:Y:S02]  /*c0e0*/  IADD3 R8, P3, R6.reuse, R86.reuse, RZ ;  /* 0x0000005606087210 */ /* 0x0c0fe40007f7e0ff */
[----:B------:R-:W-:Y:S02]  /*c0f0*/  IADD3 R86, P0, R7, R86, RZ ;  /* 0x0000005607567210 */ /* 0x000fe40007f1e0ff */
[----:B------:R-:W-:-:S05]  /*c100*/  LEA.HI.X R129, R6, R129, R5, 0x1, P4 ;  /* 0x0000008106817211 */ /* 0x000fca00020f0c05 */
[----:B------:R-:W-:Y:S01]  /*c110*/  @!PT LDS RZ, [RZ] ;  /* 0x00000000fffff984 */ /* 0x000fe20000000800 */
[----:B------:R-:W-:Y:S01]  /*c120*/  @!PT LDS RZ, [RZ] ;  /* 0x00000000fffff984 */ /* 0x000fe20000000800 */
[----:B------:R-:W-:Y:S01]  /*c130*/  @!PT LDS RZ, [RZ] ;  /* 0x00000000fffff984 */ /* 0x000fe20000000800 */
[----:B------:R-:W-:Y:S01]  /*c140*/  LDGSTS.E.BYPASS.LTC128B.128 [R122+0x6000], desc[UR6][R128.64] ;  /* 0x06000000807a7fae */ /* 0x000fe2000b901d46 */
[----:B-1----:R-:W-:Y:S01]  /*c150*/  LEA.HI.X R7, R3, R5, R4, 0x5, P1 ;  /* 0x0000000503077211 */ /* 0x002fe200008f2c04 */
[--C-:B------:R-:W-:Y:S01]  /*c160*/  IMAD.X R5, R5, 0x1, R84.reuse, P3 ;  /* 0x0000000105057824 */ /* 0x100fe200018e0654 */
[----:B------:R-:W-:Y:S02]  /*c170*/  LEA R6, P1, R8, UR10, 0x1 ;  /* 0x0000000a08067c11 */ /* 0x000fe4000f8208ff */
[----:B------:R-:W-:Y:S01]  /*c180*/  LEA R10, P3, R3, R128, 0x6 ;  /* 0x00000080030a7211 */ /* 0x000fe200078630ff */
[----:B------:R-:W-:Y:S01]  /*c190*/  IMAD.X R9, R7, 0x1, R84, P0 ;  /* 0x0000000107097824 */ /* 0x000fe200000e0654 */
[----:B------:R-:W-:Y:S02]  /*c1a0*/  LEA R16, P0, R86, UR10, 0x1 ;  /* 0x0000000a56107c11 */ /* 0x000fe4000f8008ff */
[----:B------:R-:W-:Y:S02]  /*c1b0*/  LEA.HI.X R7, R8, UR11, R5, 0x1, P1 ;  /* 0x0000000b08077c11 */ /* 0x000fe400088f0c05 */
[----:B------:R-:W-:-:S02]  /*c1c0*/  LEA.HI.X R11, R3, R129, R4, 0x6, P3 ;  /* 0x00000081030b7211 */ /* 0x000fc400018f3404 */
[----:B------:R-:W-:Y:S01]  /*c1d0*/  LEA.HI.X R17, R86, UR11, R9, 0x1, P0 ;  /* 0x0000000b56117c11 */ /* 0x000fe200080f0c09 */
[----:B------:R-:W-:Y:S01]  /*c1e0*/  LDGSTS.E.BYPASS.LTC128B.128 [R122+0x7000], desc[UR6][R6.64+0x40] ;  /* 0x07000040067a7fae */ /* 0x000fe2000b901d46 */
[----:B------:R-:W-:-:S03]  /*c1f0*/  ISETP.GE.AND P0, PT, R85, 0x3, PT ;  /* 0x000000035500780c */ /* 0x000fc60003f06270 */
[----:B------:R-:W-:Y:S04]  /*c200*/  LDGSTS.E.BYPASS.LTC128B.128 [R122+0x8000], desc[UR6][R6.64+0x80] ;  /* 0x08000080067a7fae */ /* 0x000fe8000b901d46 */
[----:B------:R-:W-:Y:S04]  /*c210*/  LDGSTS.E.BYPASS.LTC128B.128 [R122+0x6800], desc[UR6][R10.64] ;  /* 0x068000000a7a7fae */ /* 0x000fe8000b901d46 */
[----:B------:R-:W-:Y:S04]  /*c220*/  LDGSTS.E.BYPASS.LTC128B.128 [R122+0x7800], desc[UR6][R16.64+0x40] ;  /* 0x07800040107a7fae */ /* 0x000fe8000b901d46 */
[----:B------:R1:W-:Y:S04]  /*c230*/  LDGSTS.E.BYPASS.LTC128B.128 [R122+0x8800], desc[UR6][R16.64+0x80] ;  /* 0x08800080107a7fae */ /* 0x0003e8000b901d46 */
[----:B------:R-:W-:Y:S04]  /*c240*/  LDSM.16.M88.4 R96, [R117] ;  /* 0x000000007560783b */ /* 0x000fe80000000200 */
[----:B------:R-:W2:Y:S04]  /*c250*/  LDSM.16.M88.4 R20, [R116+0x3400] ;  /* 0x003400007414783b */ /* 0x000ea80000000200 */
[----:B------:R-:W1:Y:S04]  /*c260*/  LDSM.16.M88.4 R12, [R116+0x3800] ;  /* 0x00380000740c783b */ /* 0x000e680000000200 */
[----:B------:R-:W3:Y:S04]  /*c270*/  LDSM.16.M88.4 R28, [R116+0x3000] ;  /* 0x00300000741c783b */ /* 0x000ee80000000200 */
[----:B------:R-:W4:Y:S04]  /*c280*/  LDSM.16.M88.4 R100, [R116+0x3c00] ;  /* 0x003c00007464783b */ /* 0x000f280000000200 */
[----:B------:R-:W-:Y:S04]  /*c290*/  LDSM.16.M88.4 R92, [R115] ;  /* 0x00000000735c783b */ /* 0x000fe80000000200 */
[----:B------:R-:W5:Y:S04]  /*c2a0*/  LDSM.16.M88.4 R88, [R113+0x3400] ;  /* 0x003400007158783b */ /* 0x000f680000000200 */
[----:B------:R-:W5:Y:S04]  /*c2b0*/  LDSM.16.M88.4 R32, [R113+0x3800] ;  /* 0x003800007120783b */ /* 0x000f680000000200 */
[----:B------:R-:W5:Y:S01]  /*c2c0*/  LDSM.16.M88.4 R104, [R113+0x3000] ;  /* 0x003000007168783b */ /* 0x000f620000000200 */
[----:B------:R-:W4:Y:S03]  /*c2d0*/  S2R R3, SR_TID.X ;  /* 0x0000000000037919 */ /* 0x000f260000002100 */
[----:B------:R-:W0:Y:S01]  /*c2e0*/  LDGDEPBAR ;  /* 0x00000000000079af */ /* 0x000e220000000000 */
[C---:B--2---:R-:W-:Y:S06]  /*c2f0*/  HMMA.16816.F32.BF16 R24, R96.reuse, R20, RZ ;  /* 0x000000146018723c */ /* 0x044fec00000418ff */
[C---:B-1----:R-:W-:Y:S06]  /*c300*/  HMMA.16816.F32.BF16 R16, R96.reuse, R12, RZ ;  /* 0x0000000c6010723c */ /* 0x042fec00000418ff */
[C---:B------:R-:W-:Y:S06]  /*c310*/  HMMA.16816.F32.BF16 R20, R96.reuse, R22, RZ ;  /* 0x000000166014723c */ /* 0x040fec00000418ff */
[C---:B------:R-:W-:Y:S06]  /*c320*/  HMMA.16816.F32.BF16 R12, R96.reuse, R14, RZ ;  /* 0x0000000e600c723c */ /* 0x040fec00000418ff */
[----:B---3--:R-:W-:Y:S01]  /*c330*/  HMMA.16816.F32.BF16 R4, R96, R28, RZ ;  /* 0x0000001c6004723c */ /* 0x008fe200000418ff */
[----:B----4-:R-:W-:-:S05]  /*c340*/  IMAD.SHL.U32 R3, R3, 0x2, RZ ;  /* 0x0000000203037824 */ /* 0x010fca00078e00ff */
[----:B------:R-:W-:Y:S01]  /*c350*/  HMMA.16816.F32.BF16 R28, R96, R30, RZ ;  /* 0x0000001e601c723c */ /* 0x000fe200000418ff */
[----:B------:R-:W-:-:S05]  /*c360*/  LOP3.LUT R3, R3, 0x6, RZ, 0xc0, !PT ;  /* 0x0000000603037812 */ /* 0x000fca00078ec0ff */
[----:B------:R-:W-:Y:S01]  /*c370*/  HMMA.16816.F32.BF16 R8, R96, R100, RZ ;  /* 0x000000646008723c */ /* 0x000fe200000418ff */
[----:B------:R-:W-:-:S04]  /*c380*/  IMAD R3, R126, 0x40, R3 ;  /* 0x000000407e037824 */ /* 0x000fc800078e0203 */
[C---:B------:R-:W-:Y:S01]  /*c390*/  VIADD R84, R3.reuse, 0x1 ;  /* 0x0000000103547836 */ /* 0x040fe20000000000 */
[----:B------:R-:W-:Y:S01]  /*c3a0*/  HMMA.16816.F32.BF16 R96, R96, R102, RZ ;  /* 0x000000666060723c */ /* 0x000fe200000418ff */
[----:B------:R-:W1:Y:S01]  /*c3b0*/  LDSM.16.M88.4 R100, [R113+0x3c00] ;  /* 0x003c00007164783b */ /* 0x000e620000000200 */
[C---:B------:R-:W-:Y:S02]  /*c3c0*/  VIADD R85, R3.reuse, 0x10 ;  /* 0x0000001003557836 */ /* 0x040fe40000000000 */
[C---:B------:R-:W-:Y:S01]  /*c3d0*/  ISETP.GE.AND P5, PT, R84.reuse, R108, PT ;  /* 0x0000006c5400720c */ /* 0x040fe20003fa6270 */
[C---:B------:R-:W-:Y:S01]  /*c3e0*/  VIADD R86, R3.reuse, 0x11 ;  /* 0x0000001103567836 */ /* 0x040fe20000000000 */
[----:B-----5:R-:W-:Y:S01]  /*c3f0*/  HMMA.16816.F32.BF16 R24, R92, R88, R24 ;  /* 0x000000585c18723c */ /* 0x020fe20000041818 */
[----:B------:R-:W-:Y:S01]  /*c400*/  ISETP.GE.AND P1, PT, R84, R109, PT ;  /* 0x0000006d5400720c */ /* 0x000fe20003f26270 */
[----:B------:R-:W-:-:S04]  /*c410*/  VIADD R84, R3, 0x9 ;  /* 0x0000000903547836 */ /* 0x000fc80000000000 */
[----:B------:R-:W-:Y:S01]  /*c420*/  HMMA.16816.F32.BF16 R20, R92, R90, R20 ;  /* 0x0000005a5c14723c */ /* 0x000fe20000041814 */
[----:B------:R-:W-:Y:S01]  /*c430*/  LDSM.16.M88.4 R88, [R117+0x1000] ;  /* 0x001000007558783b */ /* 0x000fe20000000200 */
[----:B------:R-:W-:-:S04]  /*c440*/  ISETP.GE.AND P3, PT, R84, R108, PT ;  /* 0x0000006c5400720c */ /* 0x000fc80003f66270 */
[C---:B------:R-:W-:Y:S06]  /*c450*/  HMMA.16816.F32.BF16 R16, R92.reuse, R32, R16 ;  /* 0x000000205c10723c */ /* 0x040fec0000041810 */
[C---:B------:R-:W-:Y:S01]  /*c460*/  HMMA.16816.F32.BF16 R12, R92.reuse, R34, R12 ;  /* 0x000000225c0c723c */ /* 0x040fe2000004180c */
[----:B------:R-:W2:Y:S05]  /*c470*/  LDSM.16.M88.4 R32, [R116+0x4000] ;  /* 0x004000007420783b */ /* 0x000eaa0000000200 */
[C---:B------:R-:W-:Y:S06]  /*c480*/  HMMA.16816.F32.BF16 R4, R92.reuse, R104, R4 ;  /* 0x000000685c04723c */ /* 0x040fec0000041804 */
[C---:B------:R-:W-:Y:S06]  /*c490*/  HMMA.16816.F32.BF16 R28, R92.reuse, R106, R28 ;  /* 0x0000006a5c1c723c */ /* 0x040fec000004181c */
        /* <DEDUP_REMOVED lines=44> */
[C---:B------:R-:W-:Y:S06]  /*c760*/  HMMA.16816.F32.BF16 R28, R100.reuse, R94, R28 ;  /* 0x0000005e641c723c */ /* 0x040fec000004181c */
[C---:B--2---:R-:W-:Y:S06]  /*c770*/  HMMA.16816.F32.BF16 R16, R100.reuse, R32, R16 ;  /* 0x000000206410723c */ /* 0x044fec0000041810 */
[----:B------:R-:W-:Y:S01]  /*c780*/  HMMA.16816.F32.BF16 R12, R100, R34, R12 ;  /* 0x00000022640c723c */ /* 0x000fe2000004180c */
[----:B------:R-:W-:-:S05]  /*c790*/  VIADD R32, R3, 0x8 ;  /* 0x0000000803207836 */ /* 0x000fca0000000000 */
[C---:B------:R-:W-:Y:S01]  /*c7a0*/  ISETP.GE.AND P4, PT, R32.reuse, R108, PT ;  /* 0x0000006c2000720c */ /* 0x040fe20003f86270 */
[----:B---3--:R-:W-:Y:S01]  /*c7b0*/  HMMA.16816.F32.BF16 R24, R100, R88, R24 ;  /* 0x000000586418723c */ /* 0x008fe20000041818 */
[----:B------:R-:W-:Y:S02]  /*c7c0*/  ISETP.GE.AND P6, PT, R32, R109, PT ;  /* 0x0000006d2000720c */ /* 0x000fe40003fc6270 */
[----:B------:R-:W1:Y:S01]  /*c7d0*/  LDSM.16.M88.4 R32, [R113+0x5c00] ;  /* 0x005c00007120783b */ /* 0x000e620000000200 */
[----:B------:R-:W-:Y:S01]  /*c7e0*/  FSEL R5, R5, -INF , !P5 ;  /* 0xff80000005057808 */ /* 0x000fe20006800000 */
[----:B------:R-:W-:-:S04]  /*c7f0*/  DEPBAR.LE SB0, 0x0 ;  /* 0x000080000000791a */ /* 0x000fc80000000000 */
[----:B------:R-:W-:Y:S01]  /*c800*/  HMMA.16816.F32.BF16 R20, R100, R90, R20 ;  /* 0x0000005a6414723c */ /* 0x000fe20000041814 */
[----:B------:R-:W-:Y:S01]  /*c810*/  BAR.SYNC.DEFER_BLOCKING 0x0 ;  /* 0x0000000000007b1d */ /* 0x000fe20000010000 */
        /* <DEDUP_REMOVED lines=15> */
[----:B------:R-:W-:Y:S01]  /*c910*/  FSEL R107, R25, -INF , !P6 ;  /* 0xff800000196b7808 */ /* 0x000fe20007000000 */
[----:B------:R-:W-:Y:S01]  /*c920*/  VIADD R25, R3, 0x21 ;  /* 0x0000002103197836 */ /* 0x000fe20000000000 */
[----:B------:R-:W-:Y:S02]  /*c930*/  FSEL R142, R27, -INF , !P3 ;  /* 0xff8000001b8e7808 */ /* 0x000fe40005800000 */
[----:B------:R-:W-:Y:S01]  /*c940*/  FSEL R137, R20, -INF , !P5 ;  /* 0xff80000014897808 */ /* 0x000fe20006800000 */
[----:B------:R-:W-:Y:S01]  /*c950*/  VIADD R20, R3, 0x28 ;  /* 0x0000002803147836 */ /* 0x000fe20000000000 */
[-C--:B------:R-:W-:Y:S01]  /*c960*/  ISETP.GE.AND P1, PT, R85, R109.reuse, PT ;  /* 0x0000006d5500720c */ /* 0x080fe20003f26270 */
[----:B-1----:R-:W-:Y:S01]  /*c970*/  HMMA.16816.F32.BF16 R8, R100, R32, R8 ;  /* 0x000000206408723c */ /* 0x002fe20000041808 */
[----:B------:R-:W-:Y:S02]  /*c980*/  FSEL R106, R26, -INF , !P4 ;  /* 0xff8000001a6a7808 */ /* 0x000fe40006000000 */
[----:B------:R-:W-:-:S02]  /*c990*/  ISETP.GE.AND P6, PT, R31, R109, PT ;  /* 0x0000006d1f00720c */ /* 0x000fc40003fc6270 */
[-C--:B------:R-:W-:Y:S01]  /*c9a0*/  ISETP.GE.AND P3, PT, R24, R108.reuse, PT ;  /* 0x0000006c1800720c */ /* 0x080fe20003f66270 */
[----:B------:R-:W-:Y:S01]  /*c9b0*/  HMMA.16816.F32.BF16 R32, R100, R34, R96 ;  /* 0x000000226420723c */ /* 0x000fe20000041860 */
        /* <DEDUP_REMOVED lines=8> */
[C---:B------:R-:W-:Y:S02]  /*ca40*/  ISETP.GE.AND P6, PT, R20.reuse, R108, PT ;  /* 0x0000006c1400720c */ /* 0x040fe40003fc6270 */
[-C--:B------:R-:W-:Y:S01]  /*ca50*/  ISETP.GE.AND P3, PT, R20, R109.reuse, PT ;  /* 0x0000006d1400720c */ /* 0x080fe20003f66270 */
[----:B------:R-:W-:Y:S01]  /*ca60*/  VIADD R20, R3, 0x30 ;  /* 0x0000003003147836 */ /* 0x000fe20000000000 */
        /* <DEDUP_REMOVED lines=11> */
[----:B------:R-:W-:Y:S02]  /*cb20*/  FSEL R135, R13, -INF , !P5 ;  /* 0xff8000000d877808 */ /* 0x000fe40006800000 */
[----:B------:R-:W-:Y:S02]  /*cb30*/  FSEL R138, R15, -INF , !P1 ;  /* 0xff8000000f8a7808 */ /* 0x000fe40004800000 */
[----:B------:R-:W-:Y:S01]  /*cb40*/  FSEL R96, R8, -INF , !P4 ;  /* 0xff80000008607808 */ /* 0x000fe20006000000 */
[----:B------:R-:W-:Y:S01]  /*cb50*/  VIADD R8, R3, 0x39 ;  /* 0x0000003903087836 */ /* 0x000fe20000000000 */
[-C--:B------:R-:W-:Y:S02]  /*cb60*/  ISETP.GE.AND P6, PT, R20, R109.reuse, PT ;  /* 0x0000006d1400720c */ /* 0x080fe40003fc6270 */
        /* <DEDUP_REMOVED lines=64> */
[----:B------:R-:W-:Y:S01]  /*cf70*/  IADD3 R11, R9, -R4, RZ ;  /* 0x80000004090b7210 */ /* 0x000fe20007ffe0ff */
[----:B------:R-:W-:-:S04]  /*cf80*/  IMAD.U32 R4, RZ, RZ, UR4 ;  /* 0x00000004ff047e24 */ /* 0x000fc8000f8e00ff */
[----:B------:R-:W-:-:S05]  /*cf90*/  IMAD R11, R11, R8, -0x40 ;  /* 0xffffffc00b0b7424 */ /* 0x000fca00078e0208 */
[----:B------:R-:W-:-:S05]  /*cfa0*/  SHF.R.S32.HI R9, RZ, 0x1f, R11 ;  /* 0x0000001fff097819 */ /* 0x000fca000001140b */
[----:B------:R-:W-:-:S04]  /*cfb0*/  IMAD R8, R9, R4, RZ ;  /* 0x0000000409087224 */ /* 0x000fc800078e02ff */
[----:B------:R-:W-:Y:S01]  /*cfc0*/  IMAD R8, R11, UR5, R8 ;  /* 0x000000050b087c24 */ /* 0x000fe2000f8e0208 */
[----:B------:R-:W-:Y:S01]  /*cfd0*/  ULDC.64 UR4, c[0x0][0x230] ;  /* 0x00008c0000047ab9 */ /* 0x000fe20000000a00 */
[----:B--2---:R-:W-:Y:S01]  /*cfe0*/  IADD3 R10, -R13, R10, RZ ;  /* 0x0000000a0d0a7210 */ /* 0x004fe20007ffe1ff */
[----:B------:R-:W-:-:S03]  /*cff0*/  IMAD.WIDE.U32 R12, R11, R4, RZ ;  /* 0x000000040b0c7225 */ /* 0x000fc600078e00ff */
[----:B------:R-:W-:Y:S01]  /*d000*/  SHF.R.S32.HI R9, RZ, 0x1f, R10 ;  /* 0x0000001fff097819 */ /* 0x000fe2000001140a */
[----:B------:R-:W-:-:S04]  /*d010*/  IMAD.IADD R13, R13, 0x1, R8 ;  /* 0x000000010d0d7824 */ /* 0x000fc800078e0208 */
[----:B------:R-:W-:Y:S02]  /*d020*/  IMAD R9, R9, UR4, RZ ;  /* 0x0000000409097c24 */ /* 0x000fe4000f8e02ff */
[----:B------:R-:W-:-:S04]  /*d030*/  IMAD.WIDE.U32 R12, R10, UR4, R12 ;  /* 0x000000040a0c7c25 */ /* 0x000fc8000f8e000c */
[----:B------:R-:W-:-:S05]  /*d040*/  IMAD R9, R10, UR5, R9 ;  /* 0x000000050a097c24 */ /* 0x000fca000f8e0209 */
[----:B------:R-:W-:Y:S01]  /*d050*/  IADD3 R10, R13, R9, RZ ;  /* 0x000000090d0a7210 */ /* 0x000fe20007ffe0ff */
[----:B------:R-:W-:Y:S01]  /*d060*/  IMAD.MOV.U32 R9, RZ, RZ, R12 ;  /* 0x000000ffff097224 */ /* 0x000fe200078e000c */
[----:B------:R-:W-:Y:S06]  /*d070*/  BRA `(.L_x_5382) ;  /* 0x0000000000107947 */ /* 0x000fec0003800000 */
.L_x_5381:
[----:B------:R-:W1:Y:S02]  /*d080*/  LDC R4, c[0x0][0x248] ;  /* 0x00009200ff047b82 */ /* 0x000e640000000800 */
[----:B-1----:R-:W-:-:S05]  /*d090*/  IMAD.SHL.U32 R9, R4, 0x40, RZ ;  /* 0x0000004004097824 */ /* 0x002fca00078e00ff */
[----:B------:R-:W-:-:S04]  /*d0a0*/  IADD3 R9, -R9, RZ, RZ ;  /* 0x000000ff09097210 */ /* 0x000fc80007ffe1ff */
[----:B------:R-:W-:-:S07]  /*d0b0*/  SHF.R.S32.HI R10, RZ, 0x1f, R9 ;  /* 0x0000001fff0a7819 */ /* 0x000fce0000011409 */
.L_x_5382:
[----:B------:R-:W1:Y:S01]  /*d0c0*/  LDC R8, c[0x0][0x24c] ;  /* 0x00009300ff087b82 */ /* 0x000e620000000800 */
[----:B------:R-:W-:-:S04]  /*d0d0*/  LEA R124, P0, R9, R124, 0x1 ;  /* 0x0000007c097c7211 */ /* 0x000fc800078008ff */
[----:B------:R-:W-:Y:S02]  /*d0e0*/  LEA.HI.X R123, R9, R123, R10, 0x1, P0 ;  /* 0x0000007b097b7211 */ /* 0x000fe400000f0c0a */
[----:B------:R-:W-:-:S03]  /*d0f0*/  LEA R10, P0, R4, R124, 0x6 ;  /* 0x0000007c040a7211 */ /* 0x000fc600078030ff */
[----:B------:R-:W-:Y:S01]  /*d100*/  IMAD.MOV.U32 R9, RZ, RZ, R123 ;  /* 0x000000ffff097224 */ /* 0x000fe200078e007b */
[----:B-1----:R-:W-:Y:S01]  /*d110*/  LEA.HI.X R11, R4, R123, R8, 0x6, P0 ;  /* 0x0000007b040b7211 */ /* 0x002fe200000f3408 */
[----:B------:R-:W-:-:S05]  /*d120*/  IMAD.MOV.U32 R8, RZ, RZ, R124 ;  /* 0x000000ffff087224 */ /* 0x000fca00078e007c */
        /* <DEDUP_REMOVED lines=10> */
.L_x_5380:
[----:B------:R-:W-:Y:S01]  /*d1d0*/  FMNMX.FTZ R4, R2, R3, !PT ;  /* 0x0000000302047209 */ /* 0x000fe20007810000 */
[----:B------:R-:W-:Y:S01]  /*d1e0*/  LDSM.16.MT88.4 R12, [R114+0x6000] ;  /* 0x00600000720c783b */ /* 0x000fe20000004200 */
[----:B-1----:R-:W-:Y:S02]  /*d1f0*/  FMNMX.FTZ R9, R0, R6, !PT ;  /* 0x0000000600097209 */ /* 0x002fe40007810000 */
        /* <DEDUP_REMOVED lines=83> */
[----:B-1----:R-:W-:Y:S01]  /*d730*/  F2FP.BF16.F32.PACK_AB R4, R87, R90 ;  /* 0x0000005a5704723e */ /* 0x002fe200000010ff */
[--C-:B------:R-:W-:Y:S01]  /*d740*/  FFMA.FTZ R94, R94, UR8, -R99.reuse ;  /* 0x000000085e5e7c23 */ /* 0x100fe20008010863 */
[--C-:B------:R-:W-:Y:S01]  /*d750*/  FFMA.FTZ R93, R93, UR8, -R99.reuse ;  /* 0x000000085d5d7c23 */ /* 0x100fe20008010863 */
[--C-:B------:R-:W-:Y:S01]  /*d760*/  FFMA.FTZ R95, R95, UR8, -R99.reuse ;  /* 0x000000085f5f7c23 */ /* 0x100fe20008010863 */
[----:B------:R-:W-:-:S03]  /*d770*/  FFMA.FTZ R98, R98, UR8, -R99 ;  /* 0x0000000862627c23 */ /* 0x000fc60008010863 */
        /* <DEDUP_REMOVED lines=8> */
[----:B--2---:R-:W-:Y:S01]  /*d800*/  F2FP.BF16.F32.PACK_AB R7, R2, R3 ;  /* 0x000000030207723e */ /* 0x004fe200000010ff */
[----:B------:R-:W2:Y:S06]  /*d810*/  LDSM.16.MT88.4 R28, [R114+0x7000] ;  /* 0x00700000721c783b */ /* 0x000eac0000004200 */
        /* <DEDUP_REMOVED lines=16> */
[----:B------:R-:W-:Y:S01]  /*d920*/  LDSM.16.MT88.4 R40, [R114+0x8000] ;  /* 0x008000007228783b */ /* 0x000fe20000004200 */
        /* <DEDUP_REMOVED lines=22> */
[C---:B--2---:R-:W-:Y:S01]  /*da90*/  HMMA.16816.F32.BF16 R24, R4.reuse, R28, R24 ;  /* 0x0000001c0418723c */ /* 0x044fe20000041818 */
[----:B------:R-:W-:Y:S01]  /*daa0*/  FMUL.FTZ R65, R65, R92 ;  /* 0x0000005c41417220 */ /* 0x000fe20000410000 */
[-C--:B------:R-:W-:Y:S01]  /*dab0*/  FMUL.FTZ R66, R66, R0.reuse ;  /* 0x0000000042427220 */ /* 0x080fe20000410000 */
[----:B------:R-:W-:Y:S01]  /*dac0*/  FMUL.FTZ R67, R67, R0 ;  /* 0x0000000043437220 */ /* 0x000fe20000410000 */
[----:B------:R-:W2:Y:S01]  /*dad0*/  MUFU.EX2 R107, R107 ;  /* 0x0000006b006b7308 */ /* 0x000ea20000000800 */
[-C--:B------:R-:W-:Y:S01]  /*dae0*/  FMUL.FTZ R48, R68, R92.reuse ;  /* 0x0000005c44307220 */ /* 0x080fe20000410000 */
[C---:B------:R-:W-:Y:S01]  /*daf0*/  HMMA.16816.F32.BF16 R28, R4.reuse, R30, R52 ;  /* 0x0000001e041c723c */ /* 0x040fe20000041834 */
[----:B------:R-:W3:Y:S01]  /*db00*/  LDSM.16.MT88.4 R52, [R112+0x8000] ;  /* 0x008000007034783b */ /* 0x000ee20000004200 */
[----:B------:R-:W-:Y:S01]  /*db10*/  FMUL.FTZ R49, R69, R92 ;  /* 0x0000005c45317220 */ /* 0x000fe20000410000 */
[-C--:B------:R-:W-:Y:S01]  /*db20*/  FMUL.FTZ R50, R70, R0.reuse ;  /* 0x0000000046327220 */ /* 0x080fe20000410000 */
[----:B------:R-:W-:Y:S01]  /*db30*/  FMUL.FTZ R51, R71, R0 ;  /* 0x0000000047337220 */ /* 0x000fe20000410000 */
[-C--:B------:R-:W-:Y:S01]  /*db40*/  FMUL.FTZ R72, R72, R92.reuse ;  /* 0x0000005c48487220 */ /* 0x080fe20000410000 */
[C---:B------:R-:W-:Y:S01]  /*db50*/  HMMA.16816.F32.BF16 R20, R4.reuse, R22, R44 ;  /* 0x000000160414723c */ /* 0x040fe2000004182c */
[----:B------:R-:W-:Y:S01]  /*db60*/  MUFU.EX2 R104, R104 ;  /* 0x0000006800687308 */ /* 0x000fe20000000800 */
[----:B------:R-:W-:Y:S01]  /*db70*/  FMUL.FTZ R73, R73, R92 ;  /* 0x0000005c49497220 */ /* 0x000fe20000410000 */
[-C--:B------:R-:W-:Y:S01]  /*db80*/  FMUL.FTZ R74, R74, R0.reuse ;  /* 0x000000004a4a7220 */ /* 0x080fe20000410000 */
[----:B------:R-:W-:Y:S01]  /*db90*/  FMUL.FTZ R75, R75, R0 ;  /* 0x000000004b4b7220 */ /* 0x000fe20000410000 */
[----:B------:R-:W-:Y:S01]  /*dba0*/  LDSM.16.MT88.4 R56, [R112+0x6400] ;  /* 0x006400007038783b */ /* 0x000fe20000004200 */
[-C--:B------:R-:W-:Y:S01]  /*dbb0*/  FFMA.FTZ R90, R133, R92.reuse, R90 ;  /* 0x0000005c855a7223 */ /* 0x080fe2000001005a */
[-C--:B------:R-:W-:Y:S01]  /*dbc0*/  FMUL.FTZ R44, R76, R92.reuse ;  /* 0x0000005c4c2c7220 */ /* 0x080fe20000410000 */
[----:B------:R-:W-:Y:S01]  /*dbd0*/  FMUL.FTZ R45, R77, R92 ;  /* 0x0000005c4d2d7220 */ /* 0x000fe20000410000 */
[-C--:B------:R-:W-:Y:S01]  /*dbe0*/  FMUL.FTZ R46, R78, R0.reuse ;  /* 0x000000004e2e7220 */ /* 0x080fe20000410000 */
[-C--:B------:R-:W-:Y:S01]  /*dbf0*/  FMUL.FTZ R47, R79, R0.reuse ;  /* 0x000000004f2f7220 */ /* 0x080fe20000410000 */
[----:B------:R-:W-:Y:S01]  /*dc00*/  MUFU.EX2 R103, R103 ;  /* 0x0000006700677308 */ /* 0x000fe20000000800 */
[----:B------:R-:W-:Y:S01]  /*dc10*/  FFMA.FTZ R91, R132, R0, R91 ;  /* 0x00000000845b7223 */ /* 0x000fe2000001005b */
[----:B-1----:R-:W-:Y:S01]  /*dc20*/  HMMA.16816.F32.BF16 R32, R4, R36, R32 ;  /* 0x000000240420723c */ /* 0x002fe20000041820 */
[----:B------:R-:W-:-:S02]  /*dc30*/  FADD.FTZ R87, R87, R90 ;  /* 0x0000005a57577221 */ /* 0x000fc40000010000 */
[----:B------:R-:W-:Y:S02]  /*dc40*/  FADD.FTZ R84, R84, R91 ;  /* 0x0000005b54547221 */ /* 0x000fe40000010000 */
[----:B------:R-:W-:Y:S01]  /*dc50*/  FADD.FTZ R86, R86, R87 ;  /* 0x0000005756567221 */ /* 0x000fe20000010000 */
[C---:B------:R-:W-:Y:S01]  /*dc60*/  HMMA.16816.F32.BF16 R36, R4.reuse, R38, R60 ;  /* 0x000000260424723c */ /* 0x040fe2000004183c */
[----:B------:R-:W1:Y:S01]  /*dc70*/  LDSM.16.MT88.4 R60, [R114+0x6400] ;  /* 0x00640000723c783b */ /* 0x000e620000004200 */
[----:B------:R-:W-:Y:S01]  /*dc80*/  MUFU.EX2 R106, R106 ;  /* 0x0000006a006a7308 */ /* 0x000fe20000000800 */
[----:B------:R-:W-:Y:S01]  /*dc90*/  FADD.FTZ R3, R3, R84 ;  /* 0x0000005403037221 */ /* 0x000fe20000010000 */
[----:B------:R-:W-:Y:S02]  /*dca0*/  FADD.FTZ R85, R85, R86 ;  /* 0x0000005655557221 */ /* 0x000fe40000010000 */
[----:B------:R-:W-:Y:S01]  /*dcb0*/  HMMA.16816.F32.BF16 R44, R4, R40, R44 ;  /* 0x00000028042c723c */ /* 0x000fe2000004182c */
[----:B------:R-:W-:-:S03]  /*dcc0*/  FADD.FTZ R3, R2, R3 ;  /* 0x0000000302037221 */ /* 0x000fc60000010000 */
[----:B------:R-:W4:Y:S02]  /*dcd0*/  MUFU.EX2 R105, R105 ;  /* 0x0000006900697308 */ /* 0x000f240000000800 */
[C---:B------:R-:W-:Y:S01]  /*dce0*/  HMMA.16816.F32.BF16 R40, R4.reuse, R42, R64 ;  /* 0x0000002a0428723c */ /* 0x040fe20000041840 */
[----:B------:R-:W5:Y:S05]  /*dcf0*/  LDSM.16.MT88.4 R64, [R114+0x7400] ;  /* 0x007400007240783b */ /* 0x000f6a0000004200 */
[----:B------:R-:W1:Y:S01]  /*dd00*/  MUFU.EX2 R110, R110 ;  /* 0x0000006e006e7308 */ /* 0x000e620000000800 */
[C---:B---3--:R-:W-:Y:S06]  /*dd10*/  HMMA.16816.F32.BF16 R48, R4.reuse, R52, R48 ;  /* 0x000000340430723c */ /* 0x048fec0000041830 */
[----:B------:R-:W-:Y:S01]  /*dd20*/  HMMA.16816.F32.BF16 R4, R4, R54, R72 ;  /* 0x000000360404723c */ /* 0x000fe20000041848 */
[----:B------:R-:W3:Y:S01]  /*dd30*/  MUFU.EX2 R109, R109 ;  /* 0x0000006d006d7308 */ /* 0x000ee20000000800 */
[----:B--2---:R-:W-:Y:S01]  /*dd40*/  F2FP.BF16.F32.PACK_AB R52, R107, R108 ;  /* 0x0000006c6b34723e */ /* 0x004fe200000010ff */
[----:B------:R-:W-:Y:S01]  /*dd50*/  FADD.FTZ R108, R108, R85 ;  /* 0x000000556c6c7221 */ /* 0x000fe20000010000 */
[----:B----4-:R-:W-:Y:S01]  /*dd60*/  F2FP.BF16.F32.PACK_AB R53, R105, R106 ;  /* 0x0000006a6935723e */ /* 0x010fe200000010ff */
[----:B------:R-:W-:-:S02]  /*dd70*/  FADD.FTZ R106, R106, R3 ;  /* 0x000000036a6a7221 */ /* 0x000fc40000010000 */
[----:B------:R-:W-:Y:S01]  /*dd80*/  F2FP.BF16.F32.PACK_AB R54, R103, R104 ;  /* 0x000000686736723e */ /* 0x000fe200000010ff */
[----:B------:R-:W-:Y:S01]  /*dd90*/  FADD.FTZ R107, R107, R108 ;  /* 0x0000006c6b6b7221 */ /* 0x000fe20000010000 */
[----:B------:R-:W-:Y:S01]  /*dda0*/  MUFU.EX2 R137, R137 ;  /* 0x0000008900897308 */ /* 0x000fe20000000800 */
[----:B------:R-:W-:Y:S02]  /*ddb0*/  FADD.FTZ R105, R105, R106 ;  /* 0x0000006a69697221 */ /* 0x000fe40000010000 */
[----:B------:R-:W-:Y:S02]  /*ddc0*/  FADD.FTZ R0, R104, R107 ;  /* 0x0000006b68007221 */ /* 0x000fe40000010000 */
[----:B-1----:R-:W-:Y:S02]  /*ddd0*/  FADD.FTZ R2, R110, R105 ;  /* 0x000000696e027221 */ /* 0x002fe40000010000 */
[----:B------:R-:W-:Y:S01]  /*dde0*/  FADD.FTZ R0, R103, R0 ;  /* 0x0000000067007221 */ /* 0x000fe20000010000 */
[----:B------:R-:W-:Y:S01]  /*ddf0*/  MUFU.EX2 R142, R142 ;  /* 0x0000008e008e7308 */ /* 0x000fe20000000800 */
[C---:B---3--:R-:W-:Y:S01]  /*de00*/  F2FP.BF16.F32.PACK_AB R55, R109.reuse, R110 ;  /* 0x0000006e6d37723e */ /* 0x048fe200000010ff */
[----:B------:R-:W-:-:S06]  /*de10*/  FADD.FTZ R2, R109, R2 ;  /* 0x000000026d027221 */ /* 0x000fcc0000010000 */
[C---:B------:R-:W-:Y:S01]  /*de20*/  HMMA.16816.F32.BF16 R8, R52.reuse, R60, R8 ;  /* 0x0000003c3408723c */ /* 0x040fe20000041808 */
[----:B------:R-:W-:Y:S05]  /*de30*/  MUFU.EX2 R111, R111 ;  /* 0x0000006f006f7308 */ /* 0x000fea0000000800 */
[C---:B------:R-:W-:Y:S01]  /*de40*/  HMMA.16816.F32.BF16 R12, R52.reuse, R62, R12 ;  /* 0x0000003e340c723c */ /* 0x040fe2000004180c */
[----:B------:R-:W1:Y:S02]  /*de50*/  LDSM.16.MT88.4 R60, [R112+0x7400] ;  /* 0x00740000703c783b */ /* 0x000e640000004200 */
[----:B------:R-:W-:Y:S03]  /*de60*/  MUFU.EX2 R140, R140 ;  /* 0x0000008c008c7308 */ /* 0x000fe60000000800 */
[C---:B-----5:R-:W-:Y:S05]  /*de70*/  HMMA.16816.F32.BF16 R24, R52.reuse, R64, R24 ;  /* 0x000000403418723c */ /* 0x060fea0000041818 */
[----:B------:R-:W-:Y:S01]  /*de80*/  MUFU.EX2 R131, R131 ;  /* 0x0000008300837308 */ /* 0x000fe20000000800 */
[C---:B------:R-:W-:Y:S01]  /*de90*/  HMMA.16816.F32.BF16 R28, R52.reuse, R66, R28 ;  /* 0x00000042341c723c */ /* 0x040fe2000004181c */
[----:B------:R-:W2:Y:S05]  /*dea0*/  LDSM.16.MT88.4 R64, [R112+0x8400] ;  /* 0x008400007040783b */ /* 0x000eaa0000004200 */
[C---:B------:R-:W-:Y:S01]  /*deb0*/  HMMA.16816.F32.BF16 R16, R52.reuse, R56, R16 ;  /* 0x000000383410723c */ /* 0x040fe20000041810 */
[----:B------:R-:W-:Y:S05]  /*dec0*/  MUFU.EX2 R134, R134 ;  /* 0x0000008600867308 */ /* 0x000fea0000000800 */
[C---:B------:R-:W-:Y:S01]  /*ded0*/  HMMA.16816.F32.BF16 R20, R52.reuse, R58, R20 ;  /* 0x0000003a3414723c */ /* 0x040fe20000041814 */
[----:B------:R-:W3:Y:S02]  /*dee0*/  LDSM.16.MT88.4 R56, [R114+0x8400] ;  /* 0x008400007238783b */ /* 0x000ee40000004200 */
[----:B------:R-:W-:Y:S08]  /*def0*/  MUFU.EX2 R125, R125 ;  /* 0x0000007d007d7308 */ /* 0x000ff00000000800 */
[----:B------:R-:W-:Y:S01]  /*df00*/  MUFU.EX2 R130, R130 ;  /* 0x0000008200827308 */ /* 0x000fe20000000800 */
[C---:B-1----:R-:W-:Y:S07]  /*df10*/  HMMA.16816.F32.BF16 R32, R52.reuse, R60, R32 ;  /* 0x0000003c3420723c */ /* 0x042fee0000041820 */
[----:B------:R-:W-:Y:S01]  /*df20*/  MUFU.EX2 R96, R96 ;  /* 0x0000006000607308 */ /* 0x000fe20000000800 */
[C---:B------:R-:W-:Y:S01]  /*df30*/  HMMA.16816.F32.BF16 R36, R52.reuse, R62, R36 ;  /* 0x0000003e3424723c */ /* 0x040fe20000041824 */
[----:B------:R-:W1:Y:S06]  /*df40*/  LDSM.16.MT88.4 R60, [R114+0x6800] ;  /* 0x00680000723c783b */ /* 0x000e6c0000004200 */
[----:B------:R-:W4:Y:S01]  /*df50*/  MUFU.EX2 R97, R97 ;  /* 0x0000006100617308 */ /* 0x000f220000000800 */
[C---:B--2---:R-:W-:Y:S06]  /*df60*/  HMMA.16816.F32.BF16 R48, R52.reuse, R64, R48 ;  /* 0x000000403430723c */ /* 0x044fec0000041830 */
[C---:B------:R-:W-:Y:S01]  /*df70*/  HMMA.16816.F32.BF16 R4, R52.reuse, R66, R4 ;  /* 0x000000423404723c */ /* 0x040fe20000041804 */
[----:B------:R-:W2:Y:S01]  /*df80*/  LDSM.16.MT88.4 R64, [R112+0x6800] ;  /* 0x006800007040783b */ /* 0x000ea20000004200 */
[----:B------:R-:W-:Y:S04]  /*df90*/  MUFU.EX2 R100, R100 ;  /* 0x0000006400647308 */ /* 0x000fe80000000800 */
[----:B---3--:R-:W-:Y:S01]  /*dfa0*/  HMMA.16816.F32.BF16 R44, R52, R56, R44 ;  /* 0x00000038342c723c */ /* 0x008fe2000004182c */
[----:B----4-:R-:W-:-:S03]  /*dfb0*/  F2FP.BF16.F32.PACK_AB R72, R97, R96 ;  /* 0x000000606148723e */ /* 0x010fc600000010ff */
[----:B------:R-:W3:Y:S02]  /*dfc0*/  MUFU.EX2 R101, R101 ;  /* 0x0000006500657308 */ /* 0x000ee40000000800 */
[----:B------:R-:W-:Y:S01]  /*dfd0*/  HMMA.16816.F32.BF16 R40, R52, R58, R40 ;  /* 0x0000003a3428723c */ /* 0x000fe20000041828 */
[----:B------:R-:W4:Y:S05]  /*dfe0*/  LDSM.16.MT88.4 R56, [R114+0x7800] ;  /* 0x007800007238783b */ /* 0x000f2a0000004200 */
[----:B------:R-:W-:Y:S01]  /*dff0*/  MUFU.EX2 R94, R94 ;  /* 0x0000005e005e7308 */ /* 0x000fe20000000800 */
[----:B------:R-:W-:Y:S01]  /*e000*/  F2FP.BF16.F32.PACK_AB R52, R142, R137 ;  /* 0x000000898e34723e */ /* 0x000fe200000010ff */
[----:B------:R-:W-:Y:S01]  /*e010*/  FADD.FTZ R137, R137, R0 ;  /* 0x0000000089897221 */ /* 0x000fe20000010000 */
[----:B------:R-:W-:Y:S01]  /*e020*/  F2FP.BF16.F32.PACK_AB R53, R134, R131 ;  /* 0x000000838635723e */ /* 0x000fe200000010ff */
[----:B------:R-:W-:Y:S01]  /*e030*/  FADD.FTZ R131, R131, R2 ;  /* 0x0000000283837221 */ /* 0x000fe20000010000 */
[----:B------:R-:W-:Y:S01]  /*e040*/  F2FP.BF16.F32.PACK_AB R54, R140, R111 ;  /* 0x0000006f8c36723e */ /* 0x000fe200000010ff */
[----:B------:R-:W-:Y:S01]  /*e050*/  FADD.FTZ R142, R142, R137 ;  /* 0x000000898e8e7221 */ /* 0x000fe20000010000 */
[----:B------:R-:W-:Y:S01]  /*e060*/  F2FP.BF16.F32.PACK_AB R55, R130, R125 ;  /* 0x0000007d8237723e */ /* 0x000fe200000010ff */
[----:B------:R-:W5:Y:S01]  /*e070*/  MUFU.EX2 R93, R93 ;  /* 0x0000005d005d7308 */ /* 0x000f620000000800 */
[----:B---3--:R-:W-:Y:S01]  /*e080*/  F2FP.BF16.F32.PACK_AB R74, R101, R100 ;  /* 0x00000064654a723e */ /* 0x008fe200000010ff */
[----:B------:R-:W-:Y:S01]  /*e090*/  FADD.FTZ R134, R134, R131 ;  /* 0x0000008386867221 */ /* 0x000fe20000010000 */
[----:B------:R-:W-:Y:S01]  /*e0a0*/  FADD.FTZ R3, R111, R142 ;  /* 0x0000008e6f037221 */ /* 0x000fe20000010000 */
[----:B------:R-:W-:-:S02]  /*e0b0*/  MOV R0, R88 ;  /* 0x0000005800007202 */ /* 0x000fc40000000f00 */
[C---:B-1----:R-:W-:Y:S01]  /*e0c0*/  HMMA.16816.F32.BF16 R8, R52.reuse, R60, R8 ;  /* 0x0000003c3408723c */ /* 0x042fe20000041808 */
[----:B------:R-:W-:Y:S01]  /*e0d0*/  FADD.FTZ R3, R140, R3 ;  /* 0x000000038c037221 */ /* 0x000fe20000010000 */
[----:B------:R-:W-:Y:S01]  /*e0e0*/  MUFU.EX2 R95, R95 ;  /* 0x0000005f005f7308 */ /* 0x000fe20000000800 */
[----:B------:R-:W-:Y:S02]  /*e0f0*/  MOV R2, R89 ;  /* 0x0000005900027202 */ /* 0x000fe40000000f00 */
[----:B------:R-:W-:Y:S01]  /*e100*/  FADD.FTZ R96, R96, R3 ;  /* 0x0000000360607221 */ /* 0x000fe20000010000 */
[C---:B------:R-:W-:Y:S01]  /*e110*/  HMMA.16816.F32.BF16 R12, R52.reuse, R62, R12 ;  /* 0x0000003e340c723c */ /* 0x040fe2000004180c */
[----:B------:R-:W1:Y:S02]  /*e120*/  LDSM.16.MT88.4 R60, [R112+0x7800] ;  /* 0x00780000703c783b */ /* 0x000e640000004200 */
[----:B------:R-:W-:Y:S01]  /*e130*/  FADD.FTZ R97, R97, R96 ;  /* 0x0000006061617221 */ /* 0x000fe20000010000 */
[----:B------:R-:W3:Y:S01]  /*e140*/  MUFU.EX2 R98, R98 ;  /* 0x0000006200627308 */ /* 0x000ee20000000800 */
[----:B-----5:R-:W-:Y:S01]  /*e150*/  F2FP.BF16.F32.PACK_AB R73, R93, R94 ;  /* 0x0000005e5d49723e */ /* 0x020fe200000010ff */
[----:B--2---:R-:W-:Y:S01]  /*e160*/  HMMA.16816.F32.BF16 R16, R52, R64, R16 ;  /* 0x000000403410723c */ /* 0x004fe20000041810 */
[----:B------:R-:W-:-:S04]  /*e170*/  FADD.FTZ R100, R100, R97 ;  /* 0x0000006164647221 */ /* 0x000fc80000010000 */
[----:B------:R-:W-:Y:S01]  /*e180*/  FADD.FTZ R133, R101, R100 ;  /* 0x0000006465857221 */ /* 0x000fe20000010000 */
[C---:B------:R-:W-:Y:S01]  /*e190*/  HMMA.16816.F32.BF16 R20, R52.reuse, R66, R20 ;  /* 0x000000423414723c */ /* 0x040fe20000041814 */
[----:B------:R-:W2:Y:S05]  /*e1a0*/  LDSM.16.MT88.4 R64, [R114+0x8800] ;  /* 0x008800007240783b */ /* 0x000eaa0000004200 */
[----:B----4-:R-:W-:Y:S01]  /*e1b0*/  HMMA.16816.F32.BF16 R24, R52, R56, R24 ;  /* 0x000000383418723c */ /* 0x010fe20000041818 */
[----:B---3--:R-:W-:-:S05]  /*e1c0*/  F2FP.BF16.F32.PACK_AB R75, R98, R95 ;  /* 0x0000005f624b723e */ /* 0x008fca00000010ff */
[C---:B------:R-:W-:Y:S01]  /*e1d0*/  HMMA.16816.F32.BF16 R28, R52.reuse, R58, R28 ;  /* 0x0000003a341c723c */ /* 0x040fe2000004181c */
[----:B------:R-:W3:Y:S05]  /*e1e0*/  LDSM.16.MT88.4 R56, [R112+0x8800] ;  /* 0x008800007038783b */ /* 0x000eea0000004200 */
[C---:B-1----:R-:W-:Y:S06]  /*e1f0*/  HMMA.16816.F32.BF16 R32, R52.reuse, R60, R32 ;  /* 0x0000003c3420723c */ /* 0x042fec0000041820 */
[C---:B------:R-:W-:Y:S01]  /*e200*/  HMMA.16816.F32.BF16 R60, R52.reuse, R62, R36 ;  /* 0x0000003e343c723c */ /* 0x040fe20000041824 */
[----:B------:R-:W1:Y:S05]  /*e210*/  LDSM.16.MT88.4 R36, [R114+0x6c00] ;  /* 0x006c00007224783b */ /* 0x000e6a0000004200 */
[C---:B--2---:R-:W-:Y:S01]  /*e220*/  HMMA.16816.F32.BF16 R76, R52.reuse, R64, R44 ;  /* 0x00000040344c723c */ /* 0x044fe2000004182c */
[----:B------:R-:W2:Y:S05]  /*e230*/  LDSM.16.MT88.4 R44, [R112+0x6c00] ;  /* 0x006c0000702c783b */ /* 0x000eaa0000004200 */
[C---:B------:R-:W-:Y:S06]  /*e240*/  HMMA.16816.F32.BF16 R64, R52.reuse, R66, R40 ;  /* 0x000000423440723c */ /* 0x040fec0000041828 */
[C---:B---3--:R-:W-:Y:S06]  /*e250*/  HMMA.16816.F32.BF16 R68, R52.reuse, R56, R48 ;  /* 0x000000383444723c */ /* 0x048fec0000041830 */
[----:B------:R-:W-:Y:S01]  /*e260*/  HMMA.16816.F32.BF16 R4, R52, R58, R4 ;  /* 0x0000003a3404723c */ /* 0x000fe20000041804 */
[----:B------:R-:W3:Y:S05]  /*e270*/  LDSM.16.MT88.4 R52, [R114+0x7c00] ;  /* 0x007c00007234783b */ /* 0x000eea0000004200 */
[C---:B-1----:R-:W-:Y:S01]  /*e280*/  HMMA.16816.F32.BF16 R80, R72.reuse, R36, R8 ;  /* 0x000000244850723c */ /* 0x042fe20000041808 */
[----:B------:R-:W1:Y:S05]  /*e290*/  LDSM.16.MT88.4 R8, [R114+0x8c00] ;  /* 0x008c00007208783b */ /* 0x000e6a0000004200 */
[C---:B------:R-:W-:Y:S01]  /*e2a0*/  HMMA.16816.F32.BF16 R36, R72.reuse, R38, R12 ;  /* 0x000000264824723c */ /* 0x040fe2000004180c */
[----:B------:R-:W4:Y:S05]  /*e2b0*/  LDSM.16.MT88.4 R12, [R112+0x7c00] ;  /* 0x007c0000700c783b */ /* 0x000f2a0000004200 */
[C---:B--2---:R-:W-:Y:S01]  /*e2c0*/  HMMA.16816.F32.BF16 R40, R72.reuse, R44, R16 ;  /* 0x0000002c4828723c */ /* 0x044fe20000041810 */
[----:B------:R-:W2:Y:S05]  /*e2d0*/  LDSM.16.MT88.4 R16, [R112+0x8c00] ;  /* 0x008c00007010783b */ /* 0x000eaa0000004200 */
[C---:B------:R-:W-:Y:S06]  /*e2e0*/  HMMA.16816.F32.BF16 R44, R72.reuse, R46, R20 ;  /* 0x0000002e482c723c */ /* 0x040fec0000041814 */
[C---:B---3--:R-:W-:Y:S06]  /*e2f0*/  HMMA.16816.F32.BF16 R48, R72.reuse, R52, R24 ;  /* 0x000000344830723c */ /* 0x048fec0000041818 */
[C---:B------:R-:W-:Y:S06]  /*e300*/  HMMA.16816.F32.BF16 R52, R72.reuse, R54, R28 ;  /* 0x000000364834723c */ /* 0x040fec000004181c */
[C---:B-1----:R-:W-:Y:S06]  /*e310*/  HMMA.16816.F32.BF16 R76, R72.reuse, R8, R76 ;  /* 0x00000008484c723c */ /* 0x042fec000004184c */
[----:B----4-:R-:W-:Y:S01]  /*e320*/  HMMA.16816.F32.BF16 R56, R72, R12, R32 ;  /* 0x0000000c4838723c */ /* 0x010fe20000041820 */
[----:B------:R-:W-:-:S04]  /*e330*/  FADD.FTZ R9, R125, R134 ;  /* 0x000000867d097221 */ /* 0x000fc80000010000 */
[----:B------:R-:W-:Y:S01]  /*e340*/  FADD.FTZ R9, R130, R9 ;  /* 0x0000000982097221 */ /* 0x000fe20000010000 */
[----:B------:R-:W-:Y:S03]  /*e350*/  HMMA.16816.F32.BF16 R60, R72, R14, R60 ;  /* 0x0000000e483c723c */ /* 0x000fe6000004183c */
[----:B------:R-:W-:-:S03]  /*e360*/  FADD.FTZ R94, R94, R9 ;  /* 0x000000095e5e7221 */ /* 0x000fc60000010000 */
[----:B------:R-:W-:Y:S01]  /*e370*/  HMMA.16816.F32.BF16 R64, R72, R10, R64 ;  /* 0x0000000a4840723c */ /* 0x000fe20000041840 */
[----:B------:R-:W-:-:S04]  /*e380*/  FADD.FTZ R94, R93, R94 ;  /* 0x0000005e5d5e7221 */ /* 0x000fc80000010000 */
[----:B------:R-:W-:Y:S01]  /*e390*/  FADD.FTZ R95, R95, R94 ;  /* 0x0000005e5f5f7221 */ /* 0x000fe20000010000 */
[----:B--2---:R-:W-:Y:S03]  /*e3a0*/  HMMA.16816.F32.BF16 R68, R72, R16, R68 ;  /* 0x000000104844723c */ /* 0x004fe60000041844 */
[----:B------:R-:W-:-:S03]  /*e3b0*/  FADD.FTZ R132, R98, R95 ;  /* 0x0000005f62847221 */ /* 0x000fc60000010000 */
[----:B------:R-:W-:-:S15]  /*e3c0*/  HMMA.16816.F32.BF16 R72, R72, R18, R4 ;  /* 0x000000124848723c */ /* 0x000fde0000041804 */
[----:B------:R-:W-:-:S09]  /*e3d0*/  NOP ;  /* 0x0000000000007918 */ /* 0x000fd20000000000 */
.L_x_5377:
[----:B------:R-:W-:-:S13]  /*e3e0*/  ISETP.GE.AND P0, PT, R126, 0x1, PT ;  /* 0x000000017e00780c */ /* 0x000fda0003f06270 */
[----:B------:R-:W-:Y:S05]  /*e3f0*/  @!P0 BRA `(.L_x_5383) ;  /* 0x0000002000988947 */ /* 0x000fea0003800000 */
[----:B------:R-:W-:Y:S01]  /*e400*/  ULDC.64 UR4, c[0x0][0x250] ;  /* 0x0000940000047ab9 */ /* 0x000fe20000000a00 */
[----:B------:R-:W-:Y:S01]  /*e410*/  ULDC UR8, c[0x0][0x248] ;  /* 0x0000920000087ab9 */ /* 0x000fe20000000800 */
[----:B------:R-:W-:Y:S01]  /*e420*/  ULEA UR9, -UR4, URZ, 0x6 ;  /* 0x0000003f04097291 */ /* 0x000fe2000f8e313f */
[----:B------:R-:W-:Y:S01]  /*e430*/  IMAD.MOV.U32 R3, RZ, RZ, R0 ;  /* 0x000000ffff037224 */ /* 0x000fe200078e0000 */
[----:B------:R-:W-:Y:S01]  /*e440*/  USHF.L.U64.HI UR10, UR4, 0x5, UR5 ;  /* 0x00000005040a7899 */ /* 0x000fe20008010205 */
[----:B------:R-:W-:Y:S01]  /*e450*/  IMAD.MOV.U32 R85, RZ, RZ, R2 ;  /* 0x000000ffff557224 */ /* 0x000fe200078e0002 */
[----:B------:R-:W-:Y:S02]  /*e460*/  USHF.L.U32 UR11, UR4, 0x5, URZ ;  /* 0x00000005040b7899 */ /* 0x000fe4000800063f */
[----:B------:R-:W-:Y:S01]  /*e470*/  USHF.R.S32.HI UR4, URZ, 0x1f, UR9 ;  /* 0x0000001f3f047899 */ /* 0x000fe20008011409 */
[----:B------:R-:W-:Y:S01]  /*e480*/  MOV R131, UR9 ;  /* 0x0000000900837c02 */ /* 0x000fe20008000f00 */
[----:B------:R-:W-:-:S02]  /*e490*/  ULEA UR5, -UR8, URZ, 0x6 ;  /* 0x0000003f08057291 */ /* 0x000fc4000f8e313f */
[----:B------:R-:W-:Y:S02]  /*e4a0*/  USHF.L.U64.HI UR10, UR11, 0x1, UR10 ;  /* 0x000000010b0a7899 */ /* 0x000fe4000801020a */
[----:B------:R-:W-:Y:S01]  /*e4b0*/  MOV R130, UR4 ;  /* 0x0000000400827c02 */ /* 0x000fe20008000f00 */
[----:B------:R-:W-:Y:S02]  /*e4c0*/  USHF.R.S32.HI UR8, URZ, 0x1f, UR5 ;  /* 0x0000001f3f087899 */ /* 0x000fe40008011405 */
[----:B------:R-:W-:Y:S01]  /*e4d0*/  USHF.L.U32 UR11, UR11, 0x1, URZ ;  /* 0x000000010b0b7899 */ /* 0x000fe2000800063f */
[----:B------:R-:W-:-:S11]  /*e4e0*/  ULDC UR4, c[0x0][0x2ec] ;  /* 0x0000bb0000047ab9 */ /* 0x000fd60000000800 */
.L_x_5387:
        /* <DEDUP_REMOVED lines=66> */
.L_x_5384:
        /* <DEDUP_REMOVED lines=18> */
[----:B------:R-:W0:Y:S04]  /*ea30*/  LDGDEPBAR ;  /* 0x00000000000079af */ /* 0x000e280000000000 */
[----:B------:R-:W5:Y:S04]  /*ea40*/  LDSM.16.M88.4 R104, [R116+0x3c00] ;  /* 0x003c00007468783b */ /* 0x000f680000000200 */
[----:B------:R-:W-:Y:S01]  /*ea50*/  LDSM.16.M88.4 R108, [R113+0x3800] ;  /* 0x00380000716c783b */ /* 0x000fe20000000200 */
        /* <DEDUP_REMOVED lines=10> */
[----:B------:R-:W-:Y:S01]  /*eb00*/  HMMA.16816.F32.BF16 R32, R88, R106, RZ ;  /* 0x0000006a5820723c */ /* 0x000fe200000418ff */
[----:B------:R-:W4:Y:S04]  /*eb10*/  LDSM.16.M88.4 R88, [R113+0x3c00] ;  /* 0x003c00007158783b */ /* 0x000f280000000200 */
[----:B------:R-:W-:Y:S01]  /*eb20*/  LDSM.16.M88.4 R104, [R116+0x4400] ;  /* 0x004400007468783b */ /* 0x000fe20000000200 */
[C---:B--2---:R-:W-:Y:S06]  /*eb30*/  HMMA.16816.F32.BF16 R4, R92.reuse, R96, R4 ;  /* 0x000000605c04723c */ /* 0x044fec0000041804 */
[C---:B------:R-:W-:Y:S01]  /*eb40*/  HMMA.16816.F32.BF16 R8, R92.reuse, R98, R8 ;  /* 0x000000625c08723c */ /* 0x040fe20000041808 */
[----:B------:R-:W-:Y:S05]  /*eb50*/  LDSM.16.M88.4 R96, [R117+0x1000] ;  /* 0x001000007560783b */ /* 0x000fea0000000200 */
[C---:B---3--:R-:W-:Y:S06]  /*eb60*/  HMMA.16816.F32.BF16 R12, R92.reuse, R100, R12 ;  /* 0x000000645c0c723c */ /* 0x048fec000004180c */
[C---:B------:R-:W-:Y:S01]  /*eb70*/  HMMA.16816.F32.BF16 R16, R92.reuse, R102, R16 ;  /* 0x000000665c10723c */ /* 0x040fe20000041810 */
[----:B------:R-:W2:Y:S05]  /*eb80*/  LDSM.16.M88.4 R100, [R116+0x4000] ;  /* 0x004000007464783b */ /* 0x000eaa0000000200 */
[C---:B------:R-:W-:Y:S06]  /*eb90*/  HMMA.16816.F32.BF16 R20, R92.reuse, R108, R20 ;  /* 0x0000006c5c14723c */ /* 0x040fec0000041814 */
[C---:B------:R-:W-:Y:S06]  /*eba0*/  HMMA.16816.F32.BF16 R24, R92.reuse, R110, R24 ;  /* 0x0000006e5c18723c */ /* 0x040fec0000041818 */
[C---:B----4-:R-:W-:Y:S06]  /*ebb0*/  HMMA.16816.F32.BF16 R28, R92.reuse, R88, R28 ;  /* 0x000000585c1c723c */ /* 0x050fec000004181c */
[----:B------:R-:W-:Y:S01]  /*ebc0*/  HMMA.16816.F32.BF16 R32, R92, R90, R32 ;  /* 0x0000005a5c20723c */ /* 0x000fe20000041820 */
[----:B------:R-:W3:Y:S04]  /*ebd0*/  LDSM.16.M88.4 R88, [R116+0x4800] ;  /* 0x004800007458783b */ /* 0x000ee80000000200 */
[----:B------:R-:W4:Y:S01]  /*ebe0*/  LDSM.16.M88.4 R92, [R116+0x4c00] ;  /* 0x004c0000745c783b */ /* 0x000f220000000200 */
[C---:B--2---:R-:W-:Y:S06]  /*ebf0*/  HMMA.16816.F32.BF16 R4, R96.reuse, R100, R4 ;  /* 0x000000646004723c */ /* 0x044fec0000041804 */
[C---:B------:R-:W-:Y:S01]  /*ec00*/  HMMA.16816.F32.BF16 R8, R96.reuse, R102, R8 ;  /* 0x000000666008723c */ /* 0x040fe20000041808 */
[----:B------:R-:W-:Y:S05]  /*ec10*/  LDSM.16.M88.4 R100, [R113+0x4000] ;  /* 0x004000007164783b */ /* 0x000fea0000000200 */
[C---:B------:R-:W-:Y:S06]  /*ec20*/  HMMA.16816.F32.BF16 R12, R96.reuse, R104, R12 ;  /* 0x00000068600c723c */ /* 0x040fec000004180c */
[C---:B------:R-:W-:Y:S01]  /*ec30*/  HMMA.16816.F32.BF16 R16, R96.reuse, R106, R16 ;  /* 0x0000006a6010723c */ /* 0x040fe20000041810 */
[----:B------:R-:W-:Y:S05]  /*ec40*/  LDSM.16.M88.4 R104, [R113+0x4400] ;  /* 0x004400007168783b */ /* 0x000fea0000000200 */
[C---:B---3--:R-:W-:Y:S06]  /*ec50*/  HMMA.16816.F32.BF16 R20, R96.reuse, R88, R20 ;  /* 0x000000586014723c */ /* 0x048fec0000041814 */
[C---:B------:R-:W-:Y:S01]  /*ec60*/  HMMA.16816.F32.BF16 R24, R96.reuse, R90, R24 ;  /* 0x0000005a6018723c */ /* 0x040fe20000041818 */
[----:B------:R-:W2:Y:S05]  /*ec70*/  LDSM.16.M88.4 R88, [R115+0x1000] ;  /* 0x001000007358783b */ /* 0x000eaa0000000200 */
        /* <DEDUP_REMOVED lines=30> */
[----:B------:R-:W-:Y:S04]  /*ee60*/  DEPBAR.LE SB0, 0x0 ;  /* 0x000080000000791a */ /* 0x000fe80000000000 */
[----:B------:R-:W-:Y:S01]  /*ee70*/  BAR.SYNC.DEFER_BLOCKING 0x0 ;  /* 0x0000000000007b1d */ /* 0x000fe20000010000 */
[C---:B--2---:R-:W-:Y:S06]  /*ee80*/  HMMA.16816.F32.BF16 R4, R88.reuse, R100, R4 ;  /* 0x000000645804723c */ /* 0x044fec0000041804 */
[C---:B------:R-:W-:Y:S06]  /*ee90*/  HMMA.16816.F32.BF16 R8, R88.reuse, R102, R8 ;  /* 0x000000665808723c */ /* 0x040fec0000041808 */
[C---:B------:R-:W-:Y:S06]  /*eea0*/  HMMA.16816.F32.BF16 R12, R88.reuse, R104, R12 ;  /* 0x00000068580c723c */ /* 0x040fec000004180c */
[C---:B------:R-:W-:Y:S06]  /*eeb0*/  HMMA.16816.F32.BF16 R16, R88.reuse, R106, R16 ;  /* 0x0000006a5810723c */ /* 0x040fec0000041810 */
[C---:B---3--:R-:W-:Y:S06]  /*eec0*/  HMMA.16816.F32.BF16 R20, R88.reuse, R92, R20 ;  /* 0x0000005c5814723c */ /* 0x048fec0000041814 */
[C---:B------:R-:W-:Y:S06]  /*eed0*/  HMMA.16816.F32.BF16 R24, R88.reuse, R94, R24 ;  /* 0x0000005e5818723c */ /* 0x040fec0000041818 */
[C---:B----4-:R-:W-:Y:S06]  /*eee0*/  HMMA.16816.F32.BF16 R28, R88.reuse, R96, R28 ;  /* 0x00000060581c723c */ /* 0x050fec000004181c */
[----:B------:R-:W-:Y:S01]  /*eef0*/  HMMA.16816.F32.BF16 R32, R88, R98, R32 ;  /* 0x000000625820723c */ /* 0x000fe20000041820 */
[----:B------:R-:W-:Y:S11]  /*ef00*/  @!UPT UIADD3 URZ, URZ, URZ, URZ ;  /* 0x0000003f3f3ff290 */ /* 0x000ff6000fffe03f */
[----:B------:R-:W-:Y:S01]  /*ef10*/  @!UPT UIADD3 URZ, URZ, URZ, URZ ;  /* 0x0000003f3f3ff290 */ /* 0x000fe2000fffe03f */
[----:B-1----:R-:W-:Y:S11]  /*ef20*/  @!P0 BRA `(.L_x_5385) ;  /* 0x0000000400448947 */ /* 0x002ff60003800000 */
[----:B------:R-:W1:Y:S01]  /*ef30*/  LDC.64 R86, c[0x0][0x248] ;  /* 0x00009200ff567b82 */ /* 0x000e620000000a00 */
[----:B------:R-:W-:Y:S02]  /*ef40*/  MOV R92, UR5 ;  /* 0x00000005005c7c02 */ /* 0x000fe40008000f00 */
        /* <DEDUP_REMOVED lines=42> */
[----:B------:R-:W2:Y:S02]  /*f1f0*/  LDC.64 R90, c[0x0][0x248] ;  /* 0x00009200ff5a7b82 */ /* 0x000ea40000000a00 */
        /* <DEDUP_REMOVED lines=21> */
.L_x_5386:
[C---:B------:R-:W-:Y:S04]  /*f350*/  LEA R124, P0, R92.reuse, R124, 0x1 ;  /* 0x0000007c5c7c7211 */ /* 0x040fe800078008ff */
[----:B------:R-:W-:Y:S02]  /*f360*/  LEA.HI.X R123, R92, R123, R91, 0x1, P0 ;  /* 0x0000007b5c7b7211 */ /* 0x000fe400000f0c5b */
[C---:B-1----:R-:W-:Y:S03]  /*f370*/  LEA R88, P0, R86.reuse, R124, 0x6 ;  /* 0x0000007c56587211 */ /* 0x042fe600078030ff */
[----:B------:R-:W-:Y:S01]  /*f380*/  IMAD.MOV.U32 R125, RZ, RZ, R123 ;  /* 0x000000ffff7d7224 */ /* 0x000fe200078e007b */
[----:B------:R-:W-:Y:S04]  /*f390*/  LEA.HI.X R89, R86, R123, R87, 0x6, P0 ;  /* 0x0000007b56597211 */ /* 0x000fe800000f3457 */
        /* <DEDUP_REMOVED lines=10> */
.L_x_5385:
[----:B------:R-:W-:Y:S01]  /*f440*/  FMNMX.FTZ R0, R4, R85, !PT ;  /* 0x0000005504007209 */ /* 0x000fe20007810000 */
[----:B------:R-:W-:Y:S01]  /*f450*/  LDSM.16.MT88.4 R96, [R114+0x7000] ;  /* 0x007000007260783b */ /* 0x000fe20000004200 */
        /* <DEDUP_REMOVED lines=61> */
[--C-:B--2---:R-:W-:Y:S01]  /*f830*/  FFMA.FTZ R86, R9, UR4, -R104.reuse ;  /* 0x0000000409567c23 */ /* 0x104fe20008010868 */
[--C-:B------:R-:W-:Y:S02]  /*f840*/  FFMA.FTZ R100, R11, UR4, -R103.reuse ;  /* 0x000000040b647c23 */ /* 0x100fe40008010867 */
        /* <DEDUP_REMOVED lines=39> */
[--C-:B------:R-:W-:Y:S03]  /*fac0*/  FFMA.FTZ R108, R15, UR4, -R103.reuse ;  /* 0x000000040f6c7c23 */ /* 0x100fe60008010867 */
        /* <DEDUP_REMOVED lines=15> */
[----:B------:R-:W-:Y:S03]  /*fbc0*/  LDSM.16.MT88.4 R76, [R114+0x6400] ;  /* 0x00640000724c783b */ /* 0x000fe60000004200 */
[----:B------:R-:W3:Y:S01]  /*fbd0*/  MUFU.EX2 R100, R100 ;  /* 0x0000006400647308 */ /* 0x000ee20000000800 */
[----:B--2---:R-:W-:Y:S01]  /*fbe0*/  F2FP.BF16.F32.PACK_AB R82, R86, R7 ;  /* 0x000000075652723e */ /* 0x004fe200000010ff */
[--C-:B------:R-:W-:Y:S01]  /*fbf0*/  FFMA.FTZ R109, R24, UR4, -R104.reuse ;  /* 0x00000004186d7c23 */ /* 0x100fe20008010868 */
[--C-:B------:R-:W-:Y:S01]  /*fc00*/  FFMA.FTZ R110, R25, UR4, -R104.reuse ;  /* 0x00000004196e7c23 */ /* 0x100fe20008010868 */
[--C-:B------:R-:W-:Y:S01]  /*fc10*/  FFMA.FTZ R134, R26, UR4, -R103.reuse ;  /* 0x000000041a867c23 */ /* 0x100fe20008010867 */
[--C-:B------:R-:W-:Y:S01]  /*fc20*/  FFMA.FTZ R111, R27, UR4, -R103.reuse ;  /* 0x000000041b6f7c23 */ /* 0x100fe20008010867 */
[----:B------:R-:W-:Y:S01]  /*fc30*/  FFMA.FTZ R125, R32, UR4, -R104 ;  /* 0x00000004207d7c23 */ /* 0x000fe20008010868 */
[----:B------:R-:W-:Y:S03]  /*fc40*/  LDSM.16.MT88.4 R24, [R114+0x7800] ;  /* 0x007800007218783b */ /* 0x000fe60000004200 */
[----:B------:R-:W-:Y:S01]  /*fc50*/  MUFU.EX2 R105, R105 ;  /* 0x0000006900697308 */ /* 0x000fe20000000800 */
[----:B------:R-:W-:Y:S01]  /*fc60*/  FFMA.FTZ R135, R34, UR4, -R103 ;  /* 0x0000000422877c23 */ /* 0x000fe20008010867 */
[----:B------:R-:W-:Y:S01]  /*fc70*/  FFMA.FTZ R101, R84, R133, R101 ;  /* 0x0000008554657223 */ /* 0x000fe20000010065 */
[----:B------:R-:W-:Y:S01]  /*fc80*/  FFMA.FTZ R102, R3, R132, R102 ;  /* 0x0000008403667223 */ /* 0x000fe20000010066 */
[----:B------:R-:W-:Y:S02]  /*fc90*/  ISETP.GT.AND P0, PT, R126, 0x1, PT ;  /* 0x000000017e00780c */ /* 0x000fe40003f04270 */
[----:B------:R-:W-:Y:S01]  /*fca0*/  MOV R85, R2 ;  /* 0x0000000200557202 */ /* 0x000fe20000000f00 */
[----:B------:R-:W-:Y:S03]  /*fcb0*/  FADD.FTZ R102, R6, R102 ;  /* 0x0000006606667221 */ /* 0x000fe60000010000 */
        /* <DEDUP_REMOVED lines=16> */
[----:B------:R-:W4:Y:S06]  /*fdc0*/  LDSM.16.MT88.4 R96, [R112+0x8000] ;  /* 0x008000007060783b */ /* 0x000f2c0000004200 */
[----:B------:R-:W-:Y:S10]  /*fdd0*/  MUFU.EX2 R111, R111 ;  /* 0x0000006f006f7308 */ /* 0x000ff40000000800 */
[----:B------:R-:W-:Y:S01]  /*fde0*/  MUFU.EX2 R125, R125 ;  /* 0x0000007d007d7308 */ /* 0x000fe20000000800 */
[C---:B---3--:R-:W-:Y:S09]  /*fdf0*/  HMMA.16816.F32.BF16 R56, R80.reuse, R88, R56 ;  /* 0x000000585038723c */ /* 0x048ff20000041838 */
[----:B------:R-:W-:Y:S01]  /*fe00*/  MUFU.EX2 R135, R135 ;  /* 0x0000008700877308 */ /* 0x000fe20000000800 */
[C---:B------:R-:W-:Y:S01]  /*fe10*/  HMMA.16816.F32.BF16 R60, R80.reuse, R90, R60 ;  /* 0x0000005a503c723c */ /* 0x040fe2000004183c */
[----:B------:R-:W3:Y:S05]  /*fe20*/  LDSM.16.MT88.4 R88, [R112+0x6400] ;  /* 0x006400007058783b */ /* 0x000eea0000004200 */
[C---:B-1----:R-:W-:Y:S03]  /*fe30*/  HMMA.16816.F32.BF16 R12, R80.reuse, R92, R12 ;  /* 0x0000005c500c723c */ /* 0x042fe6000004180c */
[----:B------:R-:W1:Y:S03]  /*fe40*/  MUFU.EX2 R92, R108 ;  /* 0x0000006c005c7308 */ /* 0x000e660000000800 */
[C---:B------:R-:W-:Y:S05]  /*fe50*/  HMMA.16816.F32.BF16 R64, R80.reuse, R94, R64 ;  /* 0x0000005e5040723c */ /* 0x040fea0000041840 */
[--C-:B------:R-:W-:Y:S01]  /*fe60*/  FFMA.FTZ R93, R16, UR4, -R104.reuse ;  /* 0x00000004105d7c23 */ /* 0x100fe20008010868 */
[C---:B----4-:R-:W-:Y:S05]  /*fe70*/  HMMA.16816.F32.BF16 R68, R80.reuse, R96, R68 ;  /* 0x000000605044723c */ /* 0x050fea0000041844 */
[--C-:B------:R-:W-:Y:S01]  /*fe80*/  FFMA.FTZ R94, R17, UR4, -R104.reuse ;  /* 0x00000004115e7c23 */ /* 0x100fe20008010868 */
[--C-:B------:R-:W-:Y:S01]  /*fe90*/  FFMA.FTZ R95, R18, UR4, -R103.reuse ;  /* 0x00000004125f7c23 */ /* 0x100fe20008010867 */
[--C-:B------:R-:W-:Y:S01]  /*fea0*/  FFMA.FTZ R96, R19, UR4, -R103.reuse ;  /* 0x0000000413607c23 */ /* 0x100fe20008010867 */
[----:B------:R-:W-:Y:S03]  /*feb0*/  MUFU.EX2 R93, R93 ;  /* 0x0000005d005d7308 */ /* 0x000fe60000000800 */
[C---:B------:R-:W-:Y:S01]  /*fec0*/  FMUL.FTZ R16, R84.reuse, R72 ;  /* 0x0000004854107220 */ /* 0x040fe20000410000 */
[----:B------:R-:W-:Y:S01]  /*fed0*/  FMUL.FTZ R17, R84, R73 ;  /* 0x0000004954117220 */ /* 0x000fe20000410000 */
[C---:B------:R-:W-:Y:S01]  /*fee0*/  FMUL.FTZ R18, R3.reuse, R74 ;  /* 0x0000004a03127220 */ /* 0x040fe20000410000 */
[----:B------:R-:W-:Y:S01]  /*fef0*/  FMUL.FTZ R19, R3, R75 ;  /* 0x0000004b03137220 */ /* 0x000fe20000410000 */
[----:B--2---:R-:W-:Y:S03]  /*ff00*/  F2FP.BF16.F32.PACK_AB R72, R106, R105 ;  /* 0x000000696a48723e */ /* 0x004fe600000010ff */
[----:B------:R-:W2:Y:S01]  /*ff10*/  MUFU.EX2 R94, R94 ;  /* 0x0000005e005e7308 */ /* 0x000ea20000000800 */
[----:B-1----:R-:W-:Y:S01]  /*ff20*/  F2FP.BF16.F32.PACK_AB R73, R92, R107 ;  /* 0x0000006b5c49723e */ /* 0x002fe200000010ff */
[----:B------:R-:W-:Y:S01]  /*ff30*/  FFMA.FTZ R97, R20, UR4, -R104 ;  /* 0x0000000414617c23 */ /* 0x000fe20008010868 */
[--C-:B------:R-:W-:Y:S01]  /*ff40*/  FFMA.FTZ R108, R23, UR4, -R103.reuse ;  /* 0x00000004176c7c23 */ /* 0x100fe20008010867 */
[----:B------:R-:W-:Y:S01]  /*ff50*/  F2FP.BF16.F32.PACK_AB R23, R111, R134 ;  /* 0x000000866f17723e */ /* 0x000fe200000010ff */
[----:B------:R-:W-:Y:S01]  /*ff60*/  HMMA.16816.F32.BF16 R16, R80, R98, R16 ;  /* 0x000000625010723c */ /* 0x000fe20000041810 */
[----:B------:R-:W1:Y:S04]  /*ff70*/  LDSM.16.MT88.4 R80, [R114+0x7400] ;  /* 0x007400007250783b */ /* 0x000e680000004200 */
[----:B------:R-:W-:Y:S01]  /*ff80*/  MUFU.EX2 R95, R95 ;  /* 0x0000005f005f7308 */ /* 0x000fe20000000800 */
[----:B------:R-:W-:Y:S01]  /*ff90*/  FADD.FTZ R107, R107, R100 ;  /* 0x000000646b6b7221 */ /* 0x000fe20000010000 */
[----:B------:R-:W-:Y:S01]  /*ffa0*/  IADD3 R3, R126, -0x1, RZ ;  /* 0xffffffff7e037810 */ /* 0x000fe20007ffe0ff */
[----:B------:R-:W-:Y:S03]  /*ffb0*/  FFMA.FTZ R98, R21, UR4, -R104 ;  /* 0x0000000415627c23 */ /* 0x000fe60008010868 */
[----:B------:R-:W-:Y:S04]  /*ffc0*/  FFMA.FTZ R99, R22, UR4, -R103 ;  /* 0x0000000416637c23 */ /* 0x000fe80008010867 */
[----:B------:R-:W4:Y:S01]  /*ffd0*/  MUFU.EX2 R96, R96 ;  /* 0x0000006000607308 */ /* 0x000f220000000800 */
[----:B--2---:R-:W-:Y:S01]  /*ffe0*/  F2FP.BF16.F32.PACK_AB R74, R94, R93 ;  /* 0x0000005d5e4a723e */ /* 0x004fe200000010ff */
[----:B------:R-:W-:Y:S01]  /*fff0*/  FADD.FTZ R92, R92, R107 ;  /* 0x0000006b5c5c7221 */ /* 0x000fe20000010000 */
[----:B------:R-:W-:Y:S02]  /*10000*/  F2FP.BF16.F32.PACK_AB R22, R110, R109 ;  /* 0x0000006d6e16723e */ /* 0x000fe400000010ff */
[----:B------:R-:W-:Y:S02]  /*10010*/  MOV R126, R3 ;  /* 0x00000003007e7202 */ /* 0x000fe40000000f00 */
[----:B------:R-:W-:Y:S03]  /*10020*/  MOV R3, R0 ;  /* 0x0000000000037202 */ /* 0x000fe60000000f00 */
[----:B------:R-:W-:Y:S10]  /*10030*/  MUFU.EX2 R97, R97 ;  /* 0x0000006100617308 */ /* 0x000ff40000000800 */
[----:B------:R-:W2:Y:S01]  /*10040*/  MUFU.EX2 R98, R98 ;  /* 0x0000006200627308 */ /* 0x000ea20000000800 */
[C---:B----4-:R-:W-:Y:S01]  /*10050*/  F2FP.BF16.F32.PACK_AB R75, R96.reuse, R95 ;  /* 0x0000005f604b723e */ /* 0x050fe200000010ff */
[----:B------:R-:W-:Y:S04]  /*10060*/  FADD.FTZ R95, R95, R92 ;  /* 0x0000005c5f5f7221 */ /* 0x000fe80000010000 */
[----:B------:R-:W-:Y:S02]  /*10070*/  FADD.FTZ R96, R96, R95 ;  /* 0x0000005f60607221 */ /* 0x000fe40000010000 */
[C---:B------:R-:W-:Y:S02]  /*10080*/  HMMA.16816.F32.BF16 R8, R72.reuse, R76, R8 ;  /* 0x0000004c4808723c */ /* 0x040fe40000041808 */
[----:B------:R-:W-:Y:S04]  /*10090*/  MUFU.EX2 R99, R99 ;  /* 0x0000006300637308 */ /* 0x000fe80000000800 */
[C---:B------:R-:W-:Y:S01]  /*100a0*/  HMMA.16816.F32.BF16 R36, R72.reuse, R78, R36 ;  /* 0x0000004e4824723c */ /* 0x040fe20000041824 */
[----:B------:R-:W4:Y:S05]  /*100b0*/  LDSM.16.MT88.4 R76, [R112+0x7400] ;  /* 0x00740000704c783b */ /* 0x000f2a0000004200 */
[----:B------:R-:W5:Y:S01]  /*100c0*/  MUFU.EX2 R108, R108 ;  /* 0x0000006c006c7308 */ /* 0x000f620000000800 */
[----:B--2---:R-:W-:Y:S01]  /*100d0*/  F2FP.BF16.F32.PACK_AB R20, R98, R97 ;  /* 0x000000616214723e */ /* 0x004fe200000010ff */
[C---:B---3--:R-:W-:Y:S06]  /*100e0*/  HMMA.16816.F32.BF16 R40, R72.reuse, R88, R40 ;  /* 0x000000584828723c */ /* 0x048fec0000041828 */
[C---:B------:R-:W-:Y:S01]  /*100f0*/  HMMA.16816.F32.BF16 R44, R72.reuse, R90, R44 ;  /* 0x0000005a482c723c */ /* 0x040fe2000004182c */
[----:B------:R-:W2:Y:S05]  /*10100*/  LDSM.16.MT88.4 R88, [R114+0x8400] ;  /* 0x008400007258783b */ /* 0x000eaa0000004200 */
[C---:B-1----:R-:W-:Y:S05]  /*10110*/  HMMA.16816.F32.BF16 R48, R72.reuse, R80, R48 ;  /* 0x000000504830723c */ /* 0x042fea0000041830 */
[C---:B-----5:R-:W-:Y:S01]  /*10120*/  F2FP.BF16.F32.PACK_AB R21, R108.reuse, R99 ;  /* 0x000000636c15723e */ /* 0x060fe200000010ff */
[C---:B------:R-:W-:Y:S01]  /*10130*/  HMMA.16816.F32.BF16 R52, R72.reuse, R82, R52 ;  /* 0x000000524834723c */ /* 0x040fe20000041834 */
[----:B------:R-:W1:Y:S04]  /*10140*/  LDSM.16.MT88.4 R80, [R112+0x8400] ;  /* 0x008400007050783b */ /* 0x000e680000004200 */
[----:B------:R-:W-:Y:S06]  /*10150*/  FADD.FTZ R99, R99, R96 ;  /* 0x0000006063637221 */ /* 0x000fec0000010000 */
[----:B------:R-:W-:Y:S04]  /*10160*/  FADD.FTZ R99, R108, R99 ;  /* 0x000000636c637221 */ /* 0x000fe80000010000 */
[----:B------:R-:W-:Y:S01]  /*10170*/  FADD.FTZ R134, R134, R99 ;  /* 0x0000006386867221 */ /* 0x000fe20000010000 */
[C---:B----4-:R-:W-:Y:S03]  /*10180*/  HMMA.16816.F32.BF16 R56, R72.reuse, R76, R56 ;  /* 0x0000004c4838723c */ /* 0x050fe60000041838 */
[----:B------:R-:W-:Y:S03]  /*10190*/  FADD.FTZ R111, R111, R134 ;  /* 0x000000866f6f7221 */ /* 0x000fe60000010000 */
[C---:B------:R-:W-:Y:S01]  /*101a0*/  HMMA.16816.F32.BF16 R60, R72.reuse, R78, R60 ;  /* 0x0000004e483c723c */ /* 0x040fe2000004183c */
[----:B------:R-:W3:Y:S05]  /*101b0*/  LDSM.16.MT88.4 R76, [R114+0x6800] ;  /* 0x00680000724c783b */ /* 0x000eea0000004200 */
[C---:B--2---:R-:W-:Y:S06]  /*101c0*/  HMMA.16816.F32.BF16 R12, R72.reuse, R88, R12 ;  /* 0x00000058480c723c */ /* 0x044fec000004180c */
[C---:B------:R-:W-:Y:S01]  /*101d0*/  HMMA.16816.F32.BF16 R64, R72.reuse, R90, R64 ;  /* 0x0000005a4840723c */ /* 0x040fe20000041840 */
[----:B------:R-:W2:Y:S05]  /*101e0*/  LDSM.16.MT88.4 R88, [R112+0x6800] ;  /* 0x006800007058783b */ /* 0x000eaa0000004200 */
[C---:B-1----:R-:W-:Y:S06]  /*101f0*/  HMMA.16816.F32.BF16 R68, R72.reuse, R80, R68 ;  /* 0x000000504844723c */ /* 0x042fec0000041844 */
[----:B------:R-:W-:Y:S01]  /*10200*/  HMMA.16816.F32.BF16 R16, R72, R82, R16 ;  /* 0x000000524810723c */ /* 0x000fe20000041810 */
[----:B------:R-:W1:Y:S05]  /*10210*/  LDSM.16.MT88.4 R72, [R112+0x7800] ;  /* 0x007800007048783b */ /* 0x000e6a0000004200 */
[C---:B---3--:R-:W-:Y:S06]  /*10220*/  HMMA.16816.F32.BF16 R8, R20.reuse, R76, R8 ;  /* 0x0000004c1408723c */ /* 0x048fec0000041808 */
[C---:B------:R-:W-:Y:S01]  /*10230*/  HMMA.16816.F32.BF16 R36, R20.reuse, R78, R36 ;  /* 0x0000004e1424723c */ /* 0x040fe20000041824 */
[----:B------:R-:W3:Y:S05]  /*10240*/  LDSM.16.MT88.4 R76, [R114+0x8800] ;  /* 0x00880000724c783b */ /* 0x000eea0000004200 */
[C---:B--2---:R-:W-:Y:S06]  /*10250*/  HMMA.16816.F32.BF16 R40, R20.reuse, R88, R40 ;  /* 0x000000581428723c */ /* 0x044fec0000041828 */
[C---:B------:R-:W-:Y:S05]  /*10260*/  HMMA.16816.F32.BF16 R44, R20.reuse, R90, R44 ;  /* 0x0000005a142c723c */ /* 0x040fea000004182c */
[--C-:B------:R-:W-:Y:S01]  /*10270*/  FFMA.FTZ R88, R28, UR4, -R104.reuse ;  /* 0x000000041c587c23 */ /* 0x100fe20008010868 */
[C---:B------:R-:W-:Y:S05]  /*10280*/  HMMA.16816.F32.BF16 R48, R20.reuse, R24, R48 ;  /* 0x000000181430723c */ /* 0x040fea0000041830 */
[--C-:B------:R-:W-:Y:S01]  /*10290*/  FFMA.FTZ R89, R29, UR4, -R104.reuse ;  /* 0x000000041d597c23 */ /* 0x100fe20008010868 */
[C---:B------:R-:W-:Y:S01]  /*102a0*/  HMMA.16816.F32.BF16 R52, R20.reuse, R26, R52 ;  /* 0x0000001a1434723c */ /* 0x040fe20000041834 */
[----:B------:R-:W2:Y:S01]  /*102b0*/  LDSM.16.MT88.4 R24, [R112+0x8800] ;  /* 0x008800007018783b */ /* 0x000ea20000004200 */
[----:B------:R-:W-:Y:S03]  /*102c0*/  MUFU.EX2 R88, R88 ;  /* 0x0000005800587308 */ /* 0x000fe60000000800 */
[--C-:B------:R-:W-:Y:S01]  /*102d0*/  FFMA.FTZ R90, R30, UR4, -R103.reuse ;  /* 0x000000041e5a7c23 */ /* 0x100fe20008010867 */
[C---:B-1----:R-:W-:Y:S06]  /*102e0*/  HMMA.16816.F32.BF16 R56, R20.reuse, R72, R56 ;  /* 0x000000481438723c */ /* 0x042fec0000041838 */
[----:B------:R-:W1:Y:S01]  /*102f0*/  MUFU.EX2 R89, R89 ;  /* 0x0000005900597308 */ /* 0x000e620000000800 */
[--C-:B------:R-:W-:Y:S01]  /*10300*/  FFMA.FTZ R91, R31, UR4, -R103.reuse ;  /* 0x000000041f5b7c23 */ /* 0x100fe20008010867 */
[C---:B------:R-:W-:Y:S01]  /*10310*/  HMMA.16816.F32.BF16 R60, R20.reuse, R74, R60 ;  /* 0x0000004a143c723c */ /* 0x040fe2000004183c */
[----:B------:R-:W4:Y:S02]  /*10320*/  LDSM.16.MT88.4 R28, [R114+0x6c00] ;  /* 0x006c0000721c783b */ /* 0x000f240000004200 */
[----:B------:R-:W-:Y:S03]  /*10330*/  FFMA.FTZ R104, R33, UR4, -R104 ;  /* 0x0000000421687c23 */ /* 0x000fe60008010868 */
[C---:B---3--:R-:W-:Y:S02]  /*10340*/  HMMA.16816.F32.BF16 R12, R20.reuse, R76, R12 ;  /* 0x0000004c140c723c */ /* 0x048fe4000004180c */
[----:B------:R-:W-:Y:S03]  /*10350*/  MUFU.EX2 R90, R90 ;  /* 0x0000005a005a7308 */ /* 0x000fe60000000800 */
[----:B------:R-:W-:Y:S01]  /*10360*/  FFMA.FTZ R103, R35, UR4, -R103 ;  /* 0x0000000423677c23 */ /* 0x000fe20008010867 */
[C---:B------:R-:W-:Y:S01]  /*10370*/  HMMA.16816.F32.BF16 R64, R20.reuse, R78, R64 ;  /* 0x0000004e1440723c */ /* 0x040fe20000041840 */
[----:B------:R-:W3:Y:S05]  /*10380*/  LDSM.16.MT88.4 R32, [R112+0x6c00] ;  /* 0x006c00007020783b */ /* 0x000eea0000004200 */
[----:B------:R-:W5:Y:S01]  /*10390*/  MUFU.EX2 R91, R91 ;  /* 0x0000005b005b7308 */ /* 0x000f620000000800 */
[----:B-1----:R-:W-:Y:S02]  /*103a0*/  F2FP.BF16.F32.PACK_AB R72, R89, R88 ;  /* 0x000000585948723e */ /* 0x002fe400000010ff */
[----:B------:R-:W1:Y:S07]  /*103b0*/  LDSM.16.MT88.4 R76, [R114+0x7c00] ;  /* 0x007c0000724c783b */ /* 0x000e6e0000004200 */
[----:B------:R-:W4:Y:S01]  /*103c0*/  MUFU.EX2 R104, R104 ;  /* 0x0000006800687308 */ /* 0x000f220000000800 */
[C---:B--2---:R-:W-:Y:S09]  /*103d0*/  HMMA.16816.F32.BF16 R68, R20.reuse, R24, R68 ;  /* 0x000000181444723c */ /* 0x044ff20000041844 */
[----:B------:R-:W2:Y:S02]  /*103e0*/  MUFU.EX2 R84, R103 ;  /* 0x0000006700547308 */ /* 0x000ea40000000800 */
[C---:B-----5:R-:W-:Y:S01]  /*103f0*/  F2FP.BF16.F32.PACK_AB R73, R91.reuse, R90 ;  /* 0x0000005a5b49723e */ /* 0x060fe200000010ff */
[----:B------:R-:W-:Y:S01]  /*10400*/  FADD.FTZ R90, R90, R111 ;  /* 0x0000006f5a5a7221 */ /* 0x000fe20000010000 */
[----:B------:R-:W-:Y:S01]  /*10410*/  HMMA.16816.F32.BF16 R16, R20, R26, R16 ;  /* 0x0000001a1410723c */ /* 0x000fe20000041810 */
[----:B------:R-:W5:Y:S02]  /*10420*/  LDSM.16.MT88.4 R20, [R112+0x7c00] ;  /* 0x007c00007014783b */ /* 0x000f640000004200 */
[----:B----4-:R-:W-:Y:S01]  /*10430*/  F2FP.BF16.F32.PACK_AB R74, R104, R125 ;  /* 0x0000007d684a723e */ /* 0x010fe200000010ff */
[----:B------:R-:W-:Y:S05]  /*10440*/  FADD.FTZ R90, R91, R90 ;  /* 0x0000005a5b5a7221 */ /* 0x000fea0000010000 */
[----:B------:R-:W-:Y:S02]  /*10450*/  LDSM.16.MT88.4 R24, [R112+0x8c00] ;  /* 0x008c00007018783b */ /* 0x000fe40000004200 */
[C---:B--2---:R-:W-:Y:S01]  /*10460*/  F2FP.BF16.F32.PACK_AB R75, R84.reuse, R135 ;  /* 0x00000087544b723e */ /* 0x044fe200000010ff */
[----:B------:R-:W-:Y:S04]  /*10470*/  FADD.FTZ R135, R135, R90 ;  /* 0x0000005a87877221 */ /* 0x000fe80000010000 */
[----:B------:R-:W-:Y:S02]  /*10480*/  FADD.FTZ R132, R84, R135 ;  /* 0x0000008754847221 */ /* 0x000fe40000010000 */
[C---:B------:R-:W-:Y:S01]  /*10490*/  HMMA.16816.F32.BF16 R80, R72.reuse, R28, R8 ;  /* 0x0000001c4850723c */ /* 0x040fe20000041808 */
[----:B------:R-:W2:Y:S05]  /*104a0*/  LDSM.16.MT88.4 R8, [R114+0x8c00] ;  /* 0x008c00007208783b */ /* 0x000eaa0000004200 */
        /* <DEDUP_REMOVED lines=9> */
[----:B------:R-:W-:Y:S01]  /*10540*/  FADD.FTZ R106, R106, R105 ;  /* 0x000000696a6a7221 */ /* 0x000fe20000010000 */
[C---:B-----5:R-:W-:Y:S05]  /*10550*/  HMMA.16816.F32.BF16 R56, R72.reuse, R20, R56 ;  /* 0x000000144838723c */ /* 0x060fea0000041838 */
        /* <DEDUP_REMOVED lines=14> */
[----:B------:R-:W-:Y:S01]  /*10640*/  FADD.FTZ R133, R104, R125 ;  /* 0x0000007d68857221 */ /* 0x000fe20000010000 */
[----:B------:R-:W-:Y:S06]  /*10650*/  @P0 BRA `(.L_x_5387) ;  /* 0xffffffdc00a40947 */ /* 0x000fec000383ffff */
.L_x_5383:
        /* <DEDUP_REMOVED lines=169> */
.L_x_5388:
[----:B------:R-:W1:Y:S01]  /*110f0*/  S2R R2, SR_CTAID.Z ;  /* 0x0000000000027919 */ /* 0x000e620000002700 */
[----:B------:R-:W1:Y:S01]  /*11100*/  LDC R5, c[0x0][0x270] ;  /* 0x00009c00ff057b82 */ /* 0x000e620000000800 */
[----:B------:R-:W1:Y:S07]  /*11110*/  S2R R15, SR_CTAID.Y ;  /* 0x00000000000f7919 */ /* 0x000e6e0000002600 */
[----:B------:R-:W2:Y:S01]  /*11120*/  LDC R0, c[0x0][0x2c4] ;  /* 0x0000b100ff007b82 */ /* 0x000ea20000000800 */
[----:B-1----:R-:W-:-:S04]  /*11130*/  IMAD R5, R15, R5, R2 ;  /* 0x000000050f057224 */ /* 0x002fc800078e0202 */
[----:B--2---:R-:W-:-:S07]  /*11140*/  IMAD R0, R5, R0, RZ ;  /* 0x0000000005007224 */ /* 0x004fce00078e02ff */
.L_x_5389:
        /* <DEDUP_REMOVED lines=25> */
.L_x_5391:
[----:B------:R-:W-:Y:S05]  /*112e0*/  BSYNC B0 ;  /* 0x0000000000007941 */ /* 0x000fea0003800000 */
.L_x_5390:
        /* <DEDUP_REMOVED lines=51> */
.L_x_5393:
[----:B------:R-:W-:Y:S05]  /*11620*/  BSYNC B0 ;  /* 0x0000000000007941 */ /* 0x000fea0003800000 */
.L_x_5392:
        /* <DEDUP_REMOVED lines=16> */
.L_x_5394:
        /* <DEDUP_REMOVED lines=13> */
.L_x_6502:


//--------------------- .text._ZN5flash24flash_fwd_splitkv_kernelI23Flash_fwd_kernel_traitsILi96ELi64ELi64ELi4ELb0ELb0EN7cutlass10bfloat16_tE19Flash_kernel_traitsILi96ELi64ELi64ELi4ES3_EELb1ELb0ELb0ELb0ELb1ELb1ELb0ELb1EEEvNS_16Flash_fwd_paramsE --------------------------
	.section	.text._ZN5flash24flash_fwd_splitkv_kernelI23Flash_fwd_kernel_traitsILi96ELi64ELi64ELi4ELb0ELb0EN7cutlass10bfloat16_tE19Flash_kernel_traitsILi96ELi64ELi64ELi4ES3_EELb1ELb0ELb0ELb0ELb1ELb1ELb0ELb1EEEvNS_16Flash_fwd_paramsE,"ax",@progbits
	.align	128
        .global         _ZN5flash24flash_fwd_splitkv_kernelI23Flash_fwd_kernel_traitsILi96ELi64ELi64ELi4ELb0ELb0EN7cutlass10bfloat16_tE19Flash_kernel_traitsILi96ELi64ELi64ELi4ES3_EELb1ELb0ELb0ELb0ELb1ELb1ELb0ELb1EEEvNS_16Flash_fwd_paramsE
        .type           _ZN5flash24flash_fwd_splitkv_kernelI23Flash_fwd_kernel_traitsILi96ELi64ELi64ELi4ELb0ELb0EN7cutlass10bfloat16_tE19Flash_kernel_traitsILi96ELi64ELi64ELi4ES3_EELb1ELb0ELb0ELb0ELb1ELb1ELb0ELb1EEEvNS_16Flash_fwd_paramsE,@function
        .size           _ZN5flash24flash_fwd_splitkv_kernelI23Flash_fwd_kernel_traitsILi96ELi64ELi64ELi4ELb0ELb0EN7cutlass10bfloat16_tE19Flash_kernel_traitsILi96ELi64ELi64ELi4ES3_EELb1ELb0ELb0ELb0ELb1ELb1ELb0ELb1EEEvNS_16Flash_fwd_paramsE,(.L_x_6503 - _ZN5flash24flash_fwd_splitkv_kernelI23Flash_fwd_kernel_traitsILi96ELi64ELi64ELi4ELb0ELb0EN7cutlass10bfloat16_tE19Flash_kernel_traitsILi96ELi64ELi64ELi4ES3_EELb1ELb0ELb0ELb0ELb1ELb1ELb0ELb1EEEvNS_16Flash_fwd_paramsE)
        .other          _ZN5flash24flash_fwd_splitkv_kernelI23Flash_fwd_kernel_traitsILi96ELi64ELi64ELi4ELb0ELb0EN7cutlass10bfloat16_tE19Flash_kernel_traitsILi96ELi64ELi64ELi4ES3_EELb1ELb0ELb0ELb0ELb1ELb1ELb0ELb1EEEvNS_16Flash_fwd_paramsE,@"STO_CUDA_ENTRY STV_DEFAULT"
_ZN5flash24flash_fwd_splitkv_kernelI23Flash_fwd_kernel_traitsILi96ELi64ELi64ELi4ELb0ELb0EN7cutlass10bfloat16_tE19Flash_kernel_traitsILi96ELi64ELi64ELi4ES3_EELb1ELb0ELb0ELb0ELb1ELb1ELb0ELb1EEEvNS_16Flash_fwd_paramsE:
.text._ZN5flash24flash_fwd_splitkv_kernelI23Flash_fwd_kernel_traitsILi96ELi64ELi64ELi4ELb0ELb0EN7cutlass10bfloat16_tE19Flash_kernel_traitsILi96ELi64ELi64ELi4ES3_EELb1ELb0ELb0ELb0ELb1ELb1ELb0ELb1EEEvNS_16Flash_fwd_paramsE:
        /* <DEDUP_REMOVED lines=41> */
.L_x_5395:
[----:B------:R-:W1:Y:S02]  /*0290*/  LDC R73, c[0x0][0x2c8] ;  /* 0x0000b200ff497b82 */ /* 0x000e640000000800 */
.L_x_5396:
        /* <DEDUP_REMOVED lines=89> */
.L_x_5399:
[----:B------:R-:W-:Y:S05]  /*0830*/  BSYNC B0 ;  /* 0x0000000000007941 */ /* 0x000fea0003800000 */
.L_x_5398:
        /* <DEDUP_REMOVED lines=15> */
.L_x_5401:
[----:B------:R-:W-:Y:S05]  /*0930*/  BSYNC B0 ;  /* 0x0000000000007941 */ /* 0x000fea0003800000 */
.L_x_5400:
        /* <DEDUP_REMOVED lines=11> */
.L_x_5397:
        /* <DEDUP_REMOVED lines=22> */
.L_x_5402:
        /* <DEDUP_REMOVED lines=81> */
.L_x_5403:
        /* <DEDUP_REMOVED lines=49> */
.L_x_5405:
        /* <DEDUP_REMOVED lines=33> */
.L_x_5404:
        /* <DEDUP_REMOVED lines=194> */
.L_x_5432:
        /* <DEDUP_REMOVED lines=178> */
.L_x_5410:
[----:B------:R-:W-:Y:S05]  /*2cc0*/  BSYNC B0 ;  /* 0x0000000000007941 */ /* 0x000fea0003800000 */
.L_x_5409:
        /* <DEDUP_REMOVED lines=143> */
.L_x_5412:
[----:B------:R-:W-:Y:S05]  /*35c0*/  BSYNC B0 ;  /* 0x0000000000007941 */ /* 0x000fea0003800000 */
.L_x_5411:
[----:B--2---:R-:W-:Y:S01]  /*35d0*/  MOV R20, R47 ;  /* 0x0000002f00147202 */ /* 0x004fe20000000f00 */
[----:B------:R-:W-:Y:S01]  /*35e0*/  IMAD.MOV.U32 R52, RZ, RZ, R49 ;  /* 0x000000ffff347224 */ /* 0x000fe200078e0031 */
[----:B------:R-:W-:Y:S01]  /*35f0*/  MOV R21, R38 ;  /* 0x0000002600157202 */ /* 0x000fe20000000f00 */
[----:B------:R-:W-:Y:S01]  /*3600*/  IMAD.MOV.U32 R53, RZ, RZ, R46 ;  /* 0x000000ffff357224 */ /* 0x000fe200078e002e */
[----:B------:R-:W-:Y:S01]  /*3610*/  UMOV UR4, UR18 ;  /* 0x0000001200047c82 */ /* 0x000fe20008000000 */
[----:B------:R-:W-:Y:S05]  /*3620*/  BRA `(.L_x_5413) ;  /* 0x00000020007c7947 */ /* 0x000fea0003800000 */
.L_x_5408:
        /* <DEDUP_REMOVED lines=85> */
.L_x_5417:
[----:B------:R-:W-:Y:S05]  /*3b80*/  BSYNC B0 ;  /* 0x0000000000007941 */ /* 0x000fea0003800000 */
.L_x_5416:
        /* <DEDUP_REMOVED lines=82> */
.L_x_5419:
[----:B------:R-:W-:Y:S05]  /*40b0*/  BSYNC B0 ;  /* 0x0000000000007941 */ /* 0x000fea0003800000 */
.L_x_5418:
        /* <DEDUP_REMOVED lines=83> */
.L_x_5421:
[----:B------:R-:W-:Y:S05]  /*45f0*/  BSYNC B0 ;  /* 0x0000000000007941 */ /* 0x000fea0003800000 */
.L_x_5420:
[----:B-----5:R2:W-:Y:S02]  /*4600*/  STG.E.128 desc[UR6][R110.64+0x80], R40 ;  /* 0x000080286e007986 */ /* 0x0205e4000c101d06 */
.L_x_5415:
[----:B------:R-:W-:Y:S05]  /*4610*/  BSYNC B1 ;  /* 0x0000000000017941 */ /* 0x000fea0003800000 */
.L_x_5414:
        /* <DEDUP_REMOVED lines=89> */
.L_x_5425:
[----:B------:R-:W-:Y:S05]  /*4bb0*/  BSYNC B0 ;  /* 0x0000000000007941 */ /* 0x000fea0003800000 */
.L_x_5424:
        /* <DEDUP_REMOVED lines=86> */
.L_x_5427:
[----:B------:R-:W-:Y:S05]  /*5120*/  BSYNC B0 ;  /* 0x0000000000007941 */ /* 0x000fea0003800000 */
.L_x_5426:
        /* <DEDUP_REMOVED lines=87> */
.L_x_5429:
[----:B------:R-:W-:Y:S05]  /*56a0*/  BSYNC B0 ;  /* 0x0000000000007941 */ /* 0x000fea0003800000 */
.L_x_5428:
[----:B-----5:R1:W-:Y:S02]  /*56b0*/  STG.E.128 desc[UR6][R112.64+0x80], R40 ;  /* 0x0000802870007986 */ /* 0x0203e4000c101d06 */
.L_x_5423:
[----:B------:R-:W-:Y:S05]  /*56c0*/  BSYNC B1 ;  /* 0x0000000000017941 */ /* 0x000fea0003800000 */
.L_x_5422:
        /* <DEDUP_REMOVED lines=8> */
.L_x_5407:
        /* <DEDUP_REMOVED lines=13> */
.L_x_5413:
        /* <DEDUP_REMOVED lines=81> */
.L_x_5430:
        /* <DEDUP_REMOVED lines=8> */
.L_x_5431:
[----:B------:R-:W-:Y:S04]  /*5db0*/  IADD3 R13, R13, -0x1, RZ ;  /* 0xffffffff0d0d7810 */ /* 0x000fe80007ffe0ff */
[----:B------:R-:W-:Y:S11]  /*5dc0*/  ISETP.GT.AND P0, PT, R13, R82, PT ;  /* 0x000000520d00720c */ /* 0x000ff60003f04270 */
[----:B------:R-:W-:Y:S02]  /*5dd0*/  @!UPT UIADD3 URZ, URZ, URZ, URZ ;  /* 0x0000003f3f3ff290 */ /* 0x000fe4000fffe03f */
[----:B------:R-:W-:Y:S05]  /*5de0*/  @P0 BRA `(.L_x_5432) ;  /* 0xffffffc000ec0947 */ /* 0x000fea000383ffff */
.L_x_5406:
        /* <DEDUP_REMOVED lines=90> */
.L_x_5439:
[----:B------:R-:W-:Y:S05]  /*6390*/  BSYNC B0 ;  /* 0x0000000000007941 */ /* 0x000fea0003800000 */
.L_x_5438:
        /* <DEDUP_REMOVED lines=43> */
.L_x_5441:
[----:B------:R-:W-:Y:S05]  /*6650*/  BSYNC B0 ;  /* 0x0000000000007941 */ /* 0x000fea0003800000 */
.L_x_5440:
        /* <DEDUP_REMOVED lines=43> */
.L_x_5443:
[----:B------:R-:W-:Y:S05]  /*6910*/  BSYNC B0 ;  /* 0x0000000000007941 */ /* 0x000fea0003800000 */
.L_x_5442:
[----:B------:R4:W-:Y:S02]  /*6920*/  STS.128 [R122+0x2000], R8 ;  /* 0x002000087a007388 */ /* 0x0009e40000000c00 */
.L_x_5437:
[----:B------:R-:W-:Y:S05]  /*6930*/  BSYNC B1 ;  /* 0x0000000000017941 */ /* 0x000fea0003800000 */
.L_x_5436:
        /* <DEDUP_REMOVED lines=58> */
.L_x_5446:
[----:B------:R-:W-:Y:S05]  /*6ce0*/  BSYNC B0 ;  /* 0x0000000000007941 */ /* 0x000fea0003800000 */
.L_x_5445:
        /* <DEDUP_REMOVED lines=44> */
.L_x_5448:
[----:B------:R-:W-:Y:S05]  /*6fb0*/  BSYNC B0 ;  /* 0x0000000000007941 */ /* 0x000fea0003800000 */
.L_x_5447:
        /* <DEDUP_REMOVED lines=44> */
.L_x_5450:
[----:B------:R-:W-:Y:S05]  /*7280*/  BSYNC B0 ;  /* 0x0000000000007941 */ /* 0x000fea0003800000 */
.L_x_5449:
[----:B------:R4:W-:Y:S01]  /*7290*/  STS.128 [R122+0x2800], R8 ;  /* 0x002800087a007388 */ /* 0x0009e20000000c00 */
[----:B------:R-:W-:Y:S05]  /*72a0*/  BRA `(.L_x_5444) ;  /* 0x0000002400287947 */ /* 0x000fea0003800000 */
.L_x_5435:
        /* <DEDUP_REMOVED lines=93> */
.L_x_5454:
[----:B------:R-:W-:Y:S05]  /*7880*/  BSYNC B0 ;  /* 0x0000000000007941 */ /* 0x000fea0003800000 */
.L_x_5453:
        /* <DEDUP_REMOVED lines=90> */
.L_x_5456:
[----:B------:R-:W-:Y:S05]  /*7e30*/  BSYNC B0 ;  /* 0x0000000000007941 */ /* 0x000fea0003800000 */
.L_x_5455:
        /* <DEDUP_REMOVED lines=90> */
.L_x_5458:
[----:B------:R-:W-:Y:S05]  /*83e0*/  BSYNC B0 ;  /* 0x0000000000007941 */ /* 0x000fea0003800000 */
.L_x_5457:
[----:B------:R1:W-:Y:S02]  /*83f0*/  STS.128 [R122+0x2000], R8 ;  /* 0x002000087a007388 */ /* 0x0003e40000000c00 */
.L_x_5452:
[----:B------:R-:W-:Y:S05]  /*8400*/  BSYNC B1 ;  /* 0x0000000000017941 */ /* 0x000fea0003800000 */
.L_x_5451:
        /* <DEDUP_REMOVED lines=97> */
.L_x_5460:
[----:B------:R-:W-:Y:S05]  /*8a20*/  BSYNC B0 ;  /* 0x0000000000007941 */ /* 0x000fea0003800000 */
.L_x_5459:
        /* <DEDUP_REMOVED lines=92> */
.L_x_5462:
[----:B------:R-:W-:Y:S05]  /*8ff0*/  BSYNC B0 ;  /* 0x0000000000007941 */ /* 0x000fea0003800000 */
.L_x_5461:
        /* <DEDUP_REMOVED lines=93> */
.L_x_5464:
[----:B------:R-:W-:Y:S05]  /*95d0*/  BSYNC B0 ;  /* 0x0000000000007941 */ /* 0x000fea0003800000 */
.L_x_5463:
[----:B------:R1:W-:Y:S01]  /*95e0*/  STS.128 [R122+0x2800], R8 ;  /* 0x002800087a007388 */ /* 0x0003e20000000c00 */
[----:B------:R-:W-:Y:S05]  /*95f0*/  BRA `(.L_x_5444) ;  /* 0x0000000000547947 */ /* 0x000fea0003800000 */
.L_x_5434:
        /* <DEDUP_REMOVED lines=21> */
.L_x_5444:
[----:B------:R-:W-:Y:S05]  /*9750*/  BSYNC B2 ;  /* 0x0000000000027941 */ /* 0x000fea0003800000 */
.L_x_5433:
        /* <DEDUP_REMOVED lines=12> */
[----:B------:R-:W-:Y:S01]  /*9820*/  ULDC.64 UR14, c[0x0][0x398] ;  /* 0x0000e600000e7ab9 */ /* 0x000fe20000000a00 */
        /* <DEDUP_REMOVED lines=41> */
[----:B------:R-:W-:Y:S02]  /*9ac0*/  LOP3.LUT R48, R9, 0x8, R48, 0xf8, !PT ;  /* 0x0000000809307812 */ /* 0x000fe400078ef830 */
[----:B------:R-:W-:Y:S02]  /*9ad0*/  LOP3.LUT R4, R5, 0x8, R4, 0xf8, !PT ;  /* 0x0000000805047812 */ /* 0x000fe400078ef804 */
[----:B------:R-:W-:Y:S02]  /*9ae0*/  SHF.R.U32.HI R9, RZ, 0x3, R9 ;  /* 0x00000003ff097819 */ /* 0x000fe40000011609 */
[----:B------:R-:W-:-:S02]  /*9af0*/  SHF.R.U32.HI R5, RZ, 0x3, R5 ;  /* 0x00000003ff057819 */ /* 0x000fc40000011605 */
[----:B------:R-:W-:Y:S02]  /*9b00*/  LOP3.LUT R48, R48, R9, RZ, 0x3c, !PT ;  /* 0x0000000930307212 */ /* 0x000fe400078e3cff */
[----:B------:R-:W-:-:S05]  /*9b10*/  LOP3.LUT R5, R4, R5, RZ, 0x3c, !PT ;  /* 0x0000000504057212 */ /* 0x000fca00078e3cff */
[----:B------:R-:W-:Y:S02]  /*9b20*/  IMAD.U32 R116, R116, 0x20, R5 ;  /* 0x0000002074747824 */ /* 0x000fe400078e0005 */
        /* <DEDUP_REMOVED lines=12> */
[----:B------:R-:W-:Y:S01]  /*9bf0*/  LEA R117, R117, UR4, 0x1 ;  /* 0x0000000475757c11 */ /* 0x000fe2000f8e08ff */
[----:B------:R-:W-:-:S03]  /*9c00*/  IMAD.IADD R114, R48, 0x1, R49 ;  /* 0x0000000130727824 */ /* 0x000fc600078e0231 */
[----:B------:R-:W-:Y:S01]  /*9c10*/  SEL R3, R3, 0xffffffe0, !P0 ;  /* 0xffffffe003037807 */ /* 0x000fe20004000000 */
[----:B------:R-:W-:-:S04]  /*9c20*/  IMAD R115, R51, 0x2, R117 ;  /* 0x0000000233737824 */ /* 0x000fc800078e0275 */
[----:B------:R-:W-:Y:S02]  /*9c30*/  IMAD.IADD R113, R116, 0x1, R3 ;  /* 0x0000000174717824 */ /* 0x000fe400078e0203 */
[----:B------:R-:W-:Y:S01]  /*9c40*/  IMAD.IADD R3, R61, 0x1, -R52 ;  /* 0x000000013d037824 */ /* 0x000fe200078e0a34 */
        /* <DEDUP_REMOVED lines=22> */
[----:B------:R-:W-:Y:S04]  /*9db0*/  LDSM.16.M88.4 R88, [R115] ;  /* 0x000000007358783b */ /* 0x000fe80000000200 */
[----:B------:R-:W-:Y:S04]  /*9dc0*/  LDSM.16.M88.4 R20, [R113+0x3000] ;  /* 0x003000007114783b */ /* 0x000fe80000000200 */
[----:B------:R-:W-:Y:S04]  /*9dd0*/  LDSM.16.M88.4 R68, [R117+0x1000] ;  /* 0x001000007544783b */ /* 0x000fe80000000200 */
[----:B---3--:R-:W-:Y:S04]  /*9de0*/  LDSM.16.M88.4 R12, [R116+0x4000] ;  /* 0x00400000740c783b */ /* 0x008fe80000000200 */
[----:B------:R-:W3:Y:S04]  /*9df0*/  LDSM.16.M88.4 R40, [R116+0x3400] ;  /* 0x003400007428783b */ /* 0x000ee80000000200 */
[----:B------:R-:W4:Y:S04]  /*9e00*/  LDSM.16.M88.4 R80, [R116+0x3800] ;  /* 0x003800007450783b */ /* 0x000f280000000200 */
[----:B------:R-:W5:Y:S04]  /*9e10*/  LDSM.16.M88.4 R8, [R116+0x3c00] ;  /* 0x003c00007408783b */ /* 0x000f680000000200 */
[----:B------:R-:W-:Y:S04]  /*9e20*/  LDSM.16.M88.4 R32, [R115+0x1000] ;  /* 0x001000007320783b */ /* 0x000fe80000000200 */
[----:B------:R-:W5:Y:S01]  /*9e30*/  LDSM.16.M88.4 R100, [R113+0x4000] ;  /* 0x004000007164783b */ /* 0x000f620000000200 */
[C---:B--2---:R-:W-:Y:S03]  /*9e40*/  HMMA.16816.F32.BF16 R16, R72.reuse, R24, RZ ;  /* 0x000000184810723c */ /* 0x044fe600000418ff */
[----:B-1----:R-:W1:Y:S04]  /*9e50*/  LDSM.16.M88.4 R4, [R113+0x3400] ;  /* 0x003400007104783b */ /* 0x002e680000000200 */
[----:B------:R-:W-:Y:S01]  /*9e60*/  LDSM.16.M88.4 R56, [R116+0x4400] ;  /* 0x004400007438783b */ /* 0x000fe20000000200 */
[C---:B------:R-:W-:Y:S03]  /*9e70*/  HMMA.16816.F32.BF16 R24, R72.reuse, R26, RZ ;  /* 0x0000001a4818723c */ /* 0x040fe600000418ff */
[----:B------:R-:W2:Y:S04]  /*9e80*/  LDSM.16.M88.4 R92, [R113+0x3800] ;  /* 0x00380000715c783b */ /* 0x000ea80000000200 */
[----:B------:R-:W-:Y:S04]  /*9e90*/  LDSM.16.M88.4 R28, [R113+0x4400] ;  /* 0x00440000711c783b */ /* 0x000fe80000000200 */
[----:B------:R-:W0:Y:S01]  /*9ea0*/  LDGDEPBAR ;  /* 0x00000000000079af */ /* 0x000e220000000000 */
[----:B---3--:R-:W-:Y:S06]  /*9eb0*/  HMMA.16816.F32.BF16 R44, R72, R40, RZ ;  /* 0x00000028482c723c */ /* 0x008fec00000418ff */
[C---:B------:R-:W-:Y:S06]  /*9ec0*/  HMMA.16816.F32.BF16 R16, R88.reuse, R20, R16 ;  /* 0x000000145810723c */ /* 0x040fec0000041810 */
[----:B------:R-:W-:Y:S01]  /*9ed0*/  HMMA.16816.F32.BF16 R24, R88, R22, R24 ;  /* 0x000000165818723c */ /* 0x000fe20000041818 */
[----:B------:R-:W-:Y:S05]  /*9ee0*/  LDSM.16.M88.4 R20, [R116+0x5000] ;  /* 0x005000007414783b */ /* 0x000fea0000000200 */
[C---:B----4-:R-:W-:Y:S06]  /*9ef0*/  HMMA.16816.F32.BF16 R36, R72.reuse, R80, RZ ;  /* 0x000000504824723c */ /* 0x050fec00000418ff */
[----:B------:R-:W-:Y:S06]  /*9f00*/  HMMA.16816.F32.BF16 R40, R72, R42, RZ ;  /* 0x0000002a4828723c */ /* 0x000fec00000418ff */
[C---:B------:R-:W-:Y:S06]  /*9f10*/  HMMA.16816.F32.BF16 R16, R68.reuse, R12, R16 ;  /* 0x0000000c4410723c */ /* 0x040fec0000041810 */
[----:B------:R-:W-:Y:S01]  /*9f20*/  HMMA.16816.F32.BF16 R24, R68, R14, R24 ;  /* 0x0000000e4418723c */ /* 0x000fe20000041818 */
[----:B------:R-:W-:Y:S05]  /*9f30*/  LDSM.16.M88.4 R12, [R113+0x5000] ;  /* 0x00500000710c783b */ /* 0x000fea0000000200 */
[C---:B------:R-:W-:Y:S06]  /*9f40*/  HMMA.16816.F32.BF16 R80, R72.reuse, R82, RZ ;  /* 0x000000524850723c */ /* 0x040fec00000418ff */
[C---:B-----5:R-:W-:Y:S06]  /*9f50*/  HMMA.16816.F32.BF16 R76, R72.reuse, R8, RZ ;  /* 0x00000008484c723c */ /* 0x060fec00000418ff */
[----:B------:R-:W-:Y:S01]  /*9f60*/  HMMA.16816.F32.BF16 R72, R72, R10, RZ ;  /* 0x0000000a4848723c */ /* 0x000fe200000418ff */
[----:B------:R-:W3:Y:S05]  /*9f70*/  LDSM.16.M88.4 R8, [R117+0x2000] ;  /* 0x002000007508783b */ /* 0x000eea0000000200 */
[C---:B------:R-:W-:Y:S06]  /*9f80*/  HMMA.16816.F32.BF16 R16, R32.reuse, R100, R16 ;  /* 0x000000642010723c */ /* 0x040fec0000041810 */
[----:B------:R-:W-:Y:S01]  /*9f90*/  HMMA.16816.F32.BF16 R24, R32, R102, R24 ;  /* 0x000000662018723c */ /* 0x000fe20000041818 */
[----:B------:R-:W-:Y:S05]  /*9fa0*/  LDSM.16.M88.4 R100, [R116+0x5400] ;  /* 0x005400007464783b */ /* 0x000fea0000000200 */
[C---:B-1----:R-:W-:Y:S06]  /*9fb0*/  HMMA.16816.F32.BF16 R44, R88.reuse, R4, R44 ;  /* 0x00000004582c723c */ /* 0x042fec000004182c */
[C---:B------:R-:W-:Y:S01]  /*9fc0*/  HMMA.16816.F32.BF16 R40, R88.reuse, R6, R40 ;  /* 0x000000065828723c */ /* 0x040fe20000041828 */
[----:B------:R-:W1:Y:S05]  /*9fd0*/  LDSM.16.M88.4 R4, [R115+0x2000] ;  /* 0x002000007304783b */ /* 0x000e6a0000000200 */
[C---:B--2---:R-:W-:Y:S06]  /*9fe0*/  HMMA.16816.F32.BF16 R36, R88.reuse, R92, R36 ;  /* 0x0000005c5824723c */ /* 0x044fec0000041824 */
[----:B------:R-:W-:Y:S01]  /*9ff0*/  HMMA.16816.F32.BF16 R80, R88, R94, R80 ;  /* 0x0000005e5850723c */ /* 0x000fe20000041850 */
[----:B------:R-:W-:Y:S05]  /*a000*/  LDSM.16.M88.4 R92, [R116+0x5800] ;  /* 0x00580000745c783b */ /* 0x000fea0000000200 */
[C---:B---3--:R-:W-:Y:S06]  /*a010*/  HMMA.16816.F32.BF16 R16, R8.reuse, R20, R16 ;  /* 0x000000140810723c */ /* 0x048fec0000041810 */
[----:B------:R-:W-:Y:S01]  /*a020*/  HMMA.16816.F32.BF16 R24, R8, R22, R24 ;  /* 0x000000160818723c */ /* 0x000fe20000041818 */
[----:B------:R-:W-:Y:S05]  /*a030*/  LDSM.16.M88.4 R20, [R113+0x4800] ;  /* 0x004800007114783b */ /* 0x000fea0000000200 */
[C---:B------:R-:W-:Y:S06]  /*a040*/  HMMA.16816.F32.BF16 R44, R68.reuse, R56, R44 ;  /* 0x00000038442c723c */ /* 0x040fec000004182c */
[----:B------:R-:W-:Y:S01]  /*a050*/  HMMA.16816.F32.BF16 R40, R68, R58, R40 ;  /* 0x0000003a4428723c */ /* 0x000fe20000041828 */
[----:B------:R-:W2:Y:S05]  /*a060*/  LDSM.16.M88.4 R56, [R116+0x4800] ;  /* 0x004800007438783b */ /* 0x000eaa0000000200 */
[C---:B-1----:R-:W-:Y:S06]  /*a070*/  HMMA.16816.F32.BF16 R16, R4.reuse, R12, R16 ;  /* 0x0000000c0410723c */ /* 0x042fec0000041810 */
[----:B------:R-:W-:Y:S01]  /*a080*/  HMMA.16816.F32.BF16 R24, R4, R14, R24 ;  /* 0x0000000e0418723c */ /* 0x000fe20000041818 */
[----:B------:R-:W1:Y:S05]  /*a090*/  LDSM.16.M88.4 R12, [R113+0x3c00] ;  /* 0x003c0000710c783b */ /* 0x000e6a0000000200 */
[C---:B------:R-:W-:Y:S06]  /*a0a0*/  HMMA.16816.F32.BF16 R44, R32.reuse, R28, R44 ;  /* 0x0000001c202c723c */ /* 0x040fec000004182c */
[----:B------:R-:W-:Y:S01]  /*a0b0*/  HMMA.16816.F32.BF16 R40, R32, R30, R40 ;  /* 0x0000001e2028723c */ /* 0x000fe20000041828 */
[----:B------:R-:W-:Y:S05]  /*a0c0*/  LDSM.16.M88.4 R28, [R113+0x5400] ;  /* 0x00540000711c783b */ /* 0x000fea0000000200 */
        /* <DEDUP_REMOVED lines=8> */
[----:B------:R-:W-:Y:S01]  /*a150*/  FMUL.FTZ R27, R27, UR15 ;  /* 0x0000000f1b1b7c20 */ /* 0x000fe20008410000 */
[C---:B--2---:R-:W-:Y:S02]  /*a160*/  HMMA.16816.F32.BF16 R36, R68.reuse, R56, R36 ;  /* 0x000000384424723c */ /* 0x044fe40000041824 */
[----:B------:R-:W2:Y:S04]  /*a170*/  MUFU.TANH R62, R62 ;  /* 0x0000003e003e7308 */ /* 0x000ea80000002400 */
[----:B------:R-:W-:Y:S01]  /*a180*/  HMMA.16816.F32.BF16 R80, R68, R58, R80 ;  /* 0x0000003a4450723c */ /* 0x000fe20000041850 */
[----:B------:R-:W-:Y:S03]  /*a190*/  LDSM.16.M88.4 R56, [R113+0x5800] ;  /* 0x005800007138783b */ /* 0x000fe60000000200 */
[----:B------:R-:W-:Y:S01]  /*a1a0*/  MUFU.TANH R64, R64 ;  /* 0x0000004000407308 */ /* 0x000fe20000002400 */
[----:B---3--:R-:W3:Y:S01]  /*a1b0*/  LDSM.16.M88.4 R16, [R116+0x4c00] ;  /* 0x004c00007410783b */ /* 0x008ee20000000200 */
[C---:B-1----:R-:W-:Y:S06]  /*a1c0*/  HMMA.16816.F32.BF16 R72, R88.reuse, R14, R72 ;  /* 0x0000000e5848723c */ /* 0x042fec0000041848 */
[----:B------:R-:W1:Y:S01]  /*a1d0*/  MUFU.TANH R24, R24 ;  /* 0x0000001800187308 */ /* 0x000e620000002400 */
[----:B------:R-:W-:Y:S01]  /*a1e0*/  HMMA.16816.F32.BF16 R76, R88, R12, R76 ;  /* 0x0000000c584c723c */ /* 0x000fe2000004184c */
[----:B------:R-:W-:Y:S05]  /*a1f0*/  LDSM.16.M88.4 R12, [R116+0x5c00] ;  /* 0x005c0000740c783b */ /* 0x000fea0000000200 */
[C---:B------:R-:W-:Y:S01]  /*a200*/  HMMA.16816.F32.BF16 R36, R32.reuse, R20, R36 ;  /* 0x000000142024723c */ /* 0x040fe20000041824 */
[----:B------:R-:W4:Y:S05]  /*a210*/  MUFU.TANH R66, R66 ;  /* 0x0000004200427308 */ /* 0x000f2a0000002400 */
[----:B------:R-:W-:Y:S01]  /*a220*/  HMMA.16816.F32.BF16 R80, R32, R22, R80 ;  /* 0x000000162050723c */ /* 0x000fe20000041850 */
[----:B------:R-:W5:Y:S02]  /*a230*/  LDSM.16.M88.4 R20, [R113+0x4c00] ;  /* 0x004c00007114783b */ /* 0x000f640000000200 */
[----:B------:R-:W4:Y:S03]  /*a240*/  MUFU.TANH R26, R26 ;  /* 0x0000001a001a7308 */ /* 0x000f260000002400 */
[C---:B------:R-:W-:Y:S05]  /*a250*/  HMMA.16816.F32.BF16 R44, R8.reuse, R100, R44 ;  /* 0x00000064082c723c */ /* 0x040fea000004182c */
[----:B------:R-:W4:Y:S01]  /*a260*/  MUFU.TANH R25, R25 ;  /* 0x0000001900197308 */ /* 0x000f220000002400 */
[C---:B------:R-:W-:Y:S06]  /*a270*/  HMMA.16816.F32.BF16 R40, R8.reuse, R102, R40 ;  /* 0x000000660828723c */ /* 0x040fec0000041828 */
[----:B------:R-:W-:Y:S01]  /*a280*/  HMMA.16816.F32.BF16 R36, R8, R92, R36 ;  /* 0x0000005c0824723c */ /* 0x000fe20000041824 */
[----:B------:R-:W4:Y:S05]  /*a290*/  MUFU.TANH R27, R27 ;  /* 0x0000001b001b7308 */ /* 0x000f2a0000002400 */
[C---:B---3--:R-:W-:Y:S06]  /*a2a0*/  HMMA.16816.F32.BF16 R72, R68.reuse, R18, R72 ;  /* 0x000000124448723c */ /* 0x048fec0000041848 */
[----:B------:R-:W-:Y:S01]  /*a2b0*/  HMMA.16816.F32.BF16 R76, R68, R16, R76 ;  /* 0x00000010444c723c */ /* 0x000fe2000004184c */
[----:B------:R-:W3:Y:S01]  /*a2c0*/  LDSM.16.M88.4 R16, [R113+0x5c00] ;  /* 0x005c00007110783b */ /* 0x000ee20000000200 */
[----:B------:R-:W-:-:S04]  /*a2d0*/  DEPBAR.LE SB0, 0x0 ;  /* 0x000080000000791a */ /* 0x000fc80000000000 */
[C---:B------:R-:W-:Y:S06]  /*a2e0*/  HMMA.16816.F32.BF16 R44, R4.reuse, R28, R44 ;  /* 0x0000001c042c723c */ /* 0x040fec000004182c */
[----:B------:R-:W-:Y:S06]  /*a2f0*/  HMMA.16816.F32.BF16 R40, R4, R30, R40 ;  /* 0x0000001e0428723c */ /* 0x000fec0000041828 */
[C---:B-----5:R-:W-:Y:S06]  /*a300*/  HMMA.16816.F32.BF16 R72, R32.reuse, R22, R72 ;  /* 0x000000162048723c */ /* 0x060fec0000041848 */
[----:B------:R-:W-:Y:S01]  /*a310*/  HMMA.16816.F32.BF16 R76, R32, R20, R76 ;  /* 0x00000014204c723c */ /* 0x000fe2000004184c */
[----:B------:R-:W-:-:S04]  /*a320*/  SHF.R.S32.HI R22, RZ, 0x1f, R3 ;  /* 0x0000001fff167819 */ /* 0x000fc80000011403 */
[----:B------:R-:W-:Y:S01]  /*a330*/  LEA.HI R127, R22, R3, RZ, 0x2 ;  /* 0x00000003167f7211 */ /* 0x000fe200078f10ff */
[----:B------:R-:W-:Y:S01]  /*a340*/  HMMA.16816.F32.BF16 R80, R8, R94, R80 ;  /* 0x0000005e0850723c */ /* 0x000fe20000041850 */
[----:B------:R-:W-:Y:S02]  /*a350*/  IMAD.SHL.U32 R3, R61, 0x2, RZ ;  /* 0x000000023d037824 */ /* 0x000fe400078e00ff */
[----:B------:R-:W-:Y:S01]  /*a360*/  FMUL.FTZ R28, R44, UR15 ;  /* 0x0000000f2c1c7c20 */ /* 0x000fe20008410000 */
[----:B------:R-:W-:Y:S01]  /*a370*/  SHF.R.S32.HI R127, RZ, 0x2, R127 ;  /* 0x00000002ff7f7819 */ /* 0x000fe2000001147f */
[----:B------:R-:W-:Y:S01]  /*a380*/  FMUL.FTZ R29, R45, UR15 ;  /* 0x0000000f2d1d7c20 */ /* 0x000fe20008410000 */
[----:B------:R-:W-:Y:S01]  /*a390*/  LOP3.LUT R3, R3, 0x6, RZ, 0xc0, !PT ;  /* 0x0000000603037812 */ /* 0x000fe200078ec0ff */
[----:B------:R-:W-:Y:S01]  /*a3a0*/  HMMA.16816.F32.BF16 R36, R4, R56, R36 ;  /* 0x000000380424723c */ /* 0x000fe20000041824 */
[----:B------:R-:W-:Y:S01]  /*a3b0*/  IADD3 R50, R50, 0x1, R127 ;  /* 0x0000000132327810 */ /* 0x000fe20007ffe07f */
[----:B------:R-:W-:Y:S01]  /*a3c0*/  FMUL.FTZ R30, R40, UR15 ;  /* 0x0000000f281e7c20 */ /* 0x000fe20008410000 */
[----:B------:R-:W-:Y:S01]  /*a3d0*/  FMUL.FTZ R31, R41, UR15 ;  /* 0x0000000f291f7c20 */ /* 0x000fe20008410000 */
[----:B------:R-:W5:Y:S01]  /*a3e0*/  MUFU.TANH R28, R28 ;  /* 0x0000001c001c7308 */ /* 0x000f620000002400 */
[----:B------:R-:W-:Y:S01]  /*a3f0*/  IADD3 R104, R63, R50, -R118 ;  /* 0x000000323f687210 */ /* 0x000fe20007ffe876 */
[----:B------:R-:W-:Y:S01]  /*a400*/  HMMA.16816.F32.BF16 R72, R8, R14, R72 ;  /* 0x0000000e0848723c */ /* 0x000fe20000041848 */
[----:B------:R-:W-:Y:S01]  /*a410*/  FMUL.FTZ R40, R46, UR15 ;  /* 0x0000000f2e287c20 */ /* 0x000fe20008410000 */
[----:B------:R-:W-:Y:S01]  /*a420*/  FMUL.FTZ R41, R47, UR15 ;  /* 0x0000000f2f297c20 */ /* 0x000fe20008410000 */
[----:B------:R-:W-:Y:S01]  /*a430*/  FMUL.FTZ R20, R42, UR15 ;  /* 0x0000000f2a147c20 */ /* 0x000fe20008410000 */
[----:B------:R-:W-:-:S02]  /*a440*/  VIADD R104, R104, UR14 ;  /* 0x0000000e68687c36 */ /* 0x000fc40008000000 */
[----:B------:R-:W-:Y:S01]  /*a450*/  FMUL.FTZ R21, R43, UR15 ;  /* 0x0000000f2b157c20 */ /* 0x000fe20008410000 */
[----:B------:R-:W-:Y:S01]  /*a460*/  HMMA.16816.F32.BF16 R76, R8, R12, R76 ;  /* 0x0000000c084c723c */ /* 0x000fe2000004184c */
[----:B------:R-:W5:Y:S05]  /*a470*/  MUFU.TANH R29, R29 ;  /* 0x0000001d001d7308 */ /* 0x000f6a0000002400 */
[----:B------:R-:W-:Y:S01]  /*a480*/  HMMA.16816.F32.BF16 R80, R4, R58, R80 ;  /* 0x0000003a0450723c */ /* 0x000fe20000041850 */
[----:B------:R-:W-:Y:S01]  /*a490*/  IMAD.IADD R12, R0, 0x1, R3 ;  /* 0x00000001000c7824 */ /* 0x000fe200078e0203 */
[C---:B------:R-:W-:Y:S01]  /*a4a0*/  VIMNMX R3, R104.reuse, R63, PT ;  /* 0x0000003f68037248 */ /* 0x040fe20003fe0100 */
[----:B------:R-:W5:Y:S01]  /*a4b0*/  MUFU.TANH R30, R30 ;  /* 0x0000001e001e7308 */ /* 0x000f620000002400 */
[----:B------:R-:W-:Y:S01]  /*a4c0*/  VIADDMNMX R104, R104, 0x8, R63, PT ;  /* 0x0000000868687846 */ /* 0x000fe2000380013f */
[C---:B------:R-:W-:Y:S01]  /*a4d0*/  VIADD R8, R12.reuse, 0x1 ;  /* 0x000000010c087836 */ /* 0x040fe20000000000 */
[C---:B------:R-:W-:Y:S01]  /*a4e0*/  ISETP.GE.AND P6, PT, R12.reuse, R3, PT ;  /* 0x000000030c00720c */ /* 0x040fe20003fc6270 */
[----:B------:R-:W-:-:S02]  /*a4f0*/  VIADD R2, R12, 0x9 ;  /* 0x000000090c027836 */ /* 0x000fc40000000000 */
[----:B------:R-:W-:Y:S01]  /*a500*/  FMUL.FTZ R36, R36, UR15 ;  /* 0x0000000f24247c20 */ /* 0x000fe20008410000 */
[----:B------:R-:W-:Y:S01]  /*a510*/  FMUL.FTZ R37, R37, UR15 ;  /* 0x0000000f25257c20 */ /* 0x000fe20008410000 */
[CC--:B------:R-:W-:Y:S01]  /*a520*/  ISETP.GE.AND P3, PT, R8.reuse, R3.reuse, PT ;  /* 0x000000030800720c */ /* 0x0c0fe20003f66270 */
[----:B------:R-:W5:Y:S01]  /*a530*/  MUFU.TANH R31, R31 ;  /* 0x0000001f001f7308 */ /* 0x000f620000002400 */
[-C--:B------:R-:W-:Y:S01]  /*a540*/  ISETP.GE.AND P0, PT, R8, R104.reuse, PT ;  /* 0x000000680800720c */ /* 0x080fe20003f06270 */
[----:B------:R-:W-:Y:S01]  /*a550*/  VIADD R8, R12, 0x8 ;  /* 0x000000080c087836 */ /* 0x000fe20000000000 */
[-C--:B------:R-:W-:Y:S01]  /*a560*/  ISETP.GE.AND P5, PT, R2, R3.reuse, PT ;  /* 0x000000030200720c */ /* 0x080fe20003fa6270 */
[C---:B---3--:R-:W-:Y:S01]  /*a570*/  HMMA.16816.F32.BF16 R72, R4.reuse, R18, R72 ;  /* 0x000000120448723c */ /* 0x048fe20000041848 */
[----:B--2---:R-:W-:Y:S01]  /*a580*/  FSEL R62, R62, -INF , !P3 ;  /* 0xff8000003e3e7808 */ /* 0x004fe20005800000 */
[----:B------:R-:W-:Y:S01]  /*a590*/  FMUL.FTZ R38, R38, UR15 ;  /* 0x0000000f26267c20 */ /* 0x000fe20008410000 */
[CC--:B------:R-:W-:Y:S01]  /*a5a0*/  ISETP.GE.AND P1, PT, R8.reuse, R3.reuse, PT ;  /* 0x000000030800720c */ /* 0x0c0fe20003f26270 */
[----:B------:R-:W2:Y:S01]  /*a5b0*/  MUFU.TANH R40, R40 ;  /* 0x0000002800287308 */ /* 0x000ea20000002400 */
[-C--:B------:R-:W-:Y:S01]  /*a5c0*/  ISETP.GE.AND P4, PT, R8, R104.reuse, PT ;  /* 0x000000680800720c */ /* 0x080fe20003f86270 */
[----:B------:R-:W-:Y:S01]  /*a5d0*/  HMMA.16816.F32.BF16 R76, R4, R16, R76 ;  /* 0x00000010044c723c */ /* 0x000fe2000004184c */
[----:B------:R-:W-:Y:S01]  /*a5e0*/  FSEL R8, R53, -INF , !P6 ;  /* 0xff80000035087808 */ /* 0x000fe20007000000 */
[----:B------:R-:W-:Y:S01]  /*a5f0*/  FMUL.FTZ R39, R39, UR15 ;  /* 0x0000000f27277c20 */ /* 0x000fe20008410000 */
[-C--:B------:R-:W-:Y:S01]  /*a600*/  ISETP.GE.AND P6, PT, R2, R104.reuse, PT ;  /* 0x000000680200720c */ /* 0x080fe20003fc6270 */
[C---:B------:R-:W-:Y:S01]  /*a610*/  VIADD R2, R12.reuse, 0x10 ;  /* 0x000000100c027836 */ /* 0x040fe20000000000 */
[-C--:B------:R-:W-:Y:S01]  /*a620*/  ISETP.GE.AND P3, PT, R12, R104.reuse, PT ;  /* 0x000000680c00720c */ /* 0x080fe20003f66270 */
[----:B------:R-:W3:Y:S01]  /*a630*/  MUFU.TANH R41, R41 ;  /* 0x0000002900297308 */ /* 0x000ee20000002400 */
[----:B-1----:R-:W-:Y:S01]  /*a640*/  FSEL R24, R24, -INF , !P1 ;  /* 0xff80000018187808 */ /* 0x002fe20004800000 */
[----:B------:R-:W-:Y:S01]  /*a650*/  VIADD R4, R12, 0x11 ;  /* 0x000000110c047836 */ /* 0x000fe20000000000 */
[----:B------:R-:W-:Y:S01]  /*a660*/  FSEL R9, R64, -INF , !P3 ;  /* 0xff80000040097808 */ /* 0x000fe20005800000 */
[----:B------:R-:W-:Y:S01]  /*a670*/  VIADD R5, R12, 0x19 ;  /* 0x000000190c057836 */ /* 0x000fe20000000000 */
[-C--:B------:R-:W-:Y:S01]  /*a680*/  ISETP.GE.AND P1, PT, R2, R3.reuse, PT ;  /* 0x000000030200720c */ /* 0x080fe20003f26270 */
[----:B------:R-:W-:Y:S01]  /*a690*/  FMUL.FTZ R82, R82, UR15 ;  /* 0x0000000f52527c20 */ /* 0x000fe20008410000 */
[-C--:B------:R-:W-:Y:S01]  /*a6a0*/  ISETP.GE.AND P3, PT, R2, R104.reuse, PT ;  /* 0x000000680200720c */ /* 0x080fe20003f66270 */
[----:B------:R-:W1:Y:S01]  /*a6b0*/  MUFU.TANH R20, R20 ;  /* 0x0000001400147308 */ /* 0x000e620000002400 */
[----:B------:R-:W-:Y:S01]  /*a6c0*/  VIADD R2, R12, 0x18 ;  /* 0x000000180c027836 */ /* 0x000fe20000000000 */
[----:B----4-:R-:W-:Y:S01]  /*a6d0*/  FSEL R11, R66, -INF , !P0 ;  /* 0xff800000420b7808 */ /* 0x010fe20004000000 */
[----:B------:R-:W-:Y:S01]  /*a6e0*/  FMUL.FTZ R80, R80, UR15 ;  /* 0x0000000f50507c20 */ /* 0x000fe20008410000 */
[----:B------:R-:W-:Y:S01]  /*a6f0*/  FSEL R7, R26, -INF , !P4 ;  /* 0xff8000001a077808 */ /* 0x000fe20006000000 */
[----:B------:R-:W-:Y:S01]  /*a700*/  FMUL.FTZ R72, R72, UR15 ;  /* 0x0000000f48487c20 */ /* 0x000fe20008410000 */
[CC--:B------:R-:W-:Y:S01]  /*a710*/  ISETP.GE.AND P0, PT, R4.reuse, R3.reuse, PT ;  /* 0x000000030400720c */ /* 0x0c0fe20003f06270 */
[----:B------:R-:W-:Y:S01]  /*a720*/  FMUL.FTZ R81, R81, UR15 ;  /* 0x0000000f51517c20 */ /* 0x000fe20008410000 */
[----:B------:R-:W4:Y:S01]  /*a730*/  MUFU.TANH R21, R21 ;  /* 0x0000001500157308 */ /* 0x000f220000002400 */
[-C--:B------:R-:W-:Y:S01]  /*a740*/  ISETP.GE.AND P4, PT, R4, R104.reuse, PT ;  /* 0x000000680400720c */ /* 0x080fe20003f86270 */
[----:B------:R-:W-:Y:S01]  /*a750*/  FMUL.FTZ R83, R83, UR15 ;  /* 0x0000000f53537c20 */ /* 0x000fe20008410000 */
[----:B------:R-:W-:Y:S01]  /*a760*/  FSEL R4, R25, -INF , !P5 ;  /* 0xff80000019047808 */ /* 0x000fe20006800000 */
[----:B------:R-:W-:Y:S01]  /*a770*/  FMUL.FTZ R76, R76, UR15 ;  /* 0x0000000f4c4c7c20 */ /* 0x000fe20008410000 */
[----:B------:R-:W-:Y:S01]  /*a780*/  FSEL R13, R27, -INF , !P6 ;  /* 0xff8000001b0d7808 */ /* 0x000fe20007000000 */
[----:B------:R-:W-:Y:S01]  /*a790*/  FMUL.FTZ R77, R77, UR15 ;  /* 0x0000000f4d4d7c20 */ /* 0x000fe20008410000 */
[CC--:B------:R-:W-:Y:S01]  /*a7a0*/  ISETP.GE.AND P5, PT, R2.reuse, R3.reuse, PT ;  /* 0x000000030200720c */ /* 0x0c0fe20003fa6270 */
[----:B------:R-:W4:Y:S01]  /*a7b0*/  MUFU.TANH R132, R36 ;  /* 0x0000002400847308 */ /* 0x000f220000002400 */
[-C--:B------:R-:W-:Y:S01]  /*a7c0*/  ISETP.GE.AND P6, PT, R2, R104.reuse, PT ;  /* 0x000000680200720c */ /* 0x080fe20003fc6270 */
[----:B------:R-:W-:Y:S01]  /*a7d0*/  VIADD R2, R12, 0x20 ;  /* 0x000000200c027836 */ /* 0x000fe20000000000 */
[----:B-----5:R-:W-:Y:S01]  /*a7e0*/  FSEL R28, R28, -INF , !P1 ;  /* 0xff8000001c1c7808 */ /* 0x020fe20004800000 */
[----:B------:R-:W-:Y:S01]  /*a7f0*/  FMUL.FTZ R73, R73, UR15 ;  /* 0x0000000f49497c20 */ /* 0x000fe20008410000 */
[-C--:B------:R-:W-:Y:S01]  /*a800*/  ISETP.GE.AND P1, PT, R5, R3.reuse, PT ;  /* 0x000000030500720c */ /* 0x080fe20003f26270 */
[----:B------:R-:W-:Y:S01]  /*a810*/  FMUL.FTZ R78, R78, UR15 ;  /* 0x0000000f4e4e7c20 */ /* 0x000fe20008410000 */
[----:B------:R-:W-:Y:S01]  /*a820*/  FSEL R10, R29, -INF , !P0 ;  /* 0xff8000001d0a7808 */ /* 0x000fe20004000000 */
[----:B------:R-:W5:Y:S01]  /*a830*/  MUFU.TANH R130, R37 ;  /* 0x0000002500827308 */ /* 0x000f620000002400 */
[-C--:B------:R-:W-:Y:S01]  /*a840*/  ISETP.GE.AND P0, PT, R5, R104.reuse, PT ;  /* 0x000000680500720c */ /* 0x080fe20003f06270 */
        /* <DEDUP_REMOVED lines=9> */
[----:B--2---:R-:W-:Y:S01]  /*a8e0*/  FSEL R15, R40, -INF , !P3 ;  /* 0xff800000280f7808 */ /* 0x004fe20005800000 */
[----:B------:R-:W-:Y:S01]  /*a8f0*/  FMUL.FTZ R75, R75, UR15 ;  /* 0x0000000f4b4b7c20 */ /* 0x000fe20008410000 */
[----:B---3--:R-:W-:Y:S01]  /*a900*/  FSEL R41, R41, -INF , !P4 ;  /* 0xff80000029297808 */ /* 0x008fe20006000000 */
[----:B------:R-:W-:Y:S01]  /*a910*/  VIADD R14, R12, 0x30 ;  /* 0x000000300c0e7836 */ /* 0x000fe20000000000 */
[C---:B------:R-:W-:Y:S01]  /*a920*/  ISETP.GE.AND P3, PT, R5.reuse, R3, PT ;  /* 0x000000030500720c */ /* 0x040fe20003f66270 */
[----:B------:R-:W2:Y:S01]  /*a930*/  MUFU.TANH R111, R39 ;  /* 0x00000027006f7308 */ /* 0x000ea20000002400 */
[----:B------:R-:W-:-:S02]  /*a940*/  ISETP.GE.AND P4, PT, R5, R104, PT ;  /* 0x000000680500720c */ /* 0x000fc40003f86270 */
[----:B-1----:R-:W-:Y:S02]  /*a950*/  FSEL R5, R20, -INF , !P6 ;  /* 0xff80000014057808 */ /* 0x002fe40007000000 */
[----:B----4-:R-:W-:Y:S02]  /*a960*/  FSEL R21, R21, -INF , !P0 ;  /* 0xff80000015157808 */ /* 0x010fe40004000000 */
[C---:B------:R-:W-:Y:S01]  /*a970*/  ISETP.GE.AND P6, PT, R2.reuse, R3, PT ;  /* 0x000000030200720c */ /* 0x040fe20003fc6270 */
[----:B------:R-:W1:Y:S01]  /*a980*/  MUFU.TANH R109, R82 ;  /* 0x00000052006d7308 */ /* 0x000e620000002400 */
[----:B------:R-:W-:Y:S01]  /*a990*/  ISETP.GE.AND P0, PT, R2, R104, PT ;  /* 0x000000680200720c */ /* 0x000fe20003f06270 */
[----:B------:R-:W-:Y:S01]  /*a9a0*/  VIADD R2, R12, 0x29 ;  /* 0x000000290c027836 */ /* 0x000fe20000000000 */
[----:B------:R-:W-:Y:S02]  /*a9b0*/  FSEL R132, R132, -INF , !P5 ;  /* 0xff80000084847808 */ /* 0x000fe40006800000 */
[----:B-----5:R-:W-:-:S02]  /*a9c0*/  FSEL R130, R130, -INF , !P3 ;  /* 0xff80000082827808 */ /* 0x020fc40005800000 */
[CC--:B------:R-:W-:Y:S01]  /*a9d0*/  ISETP.GE.AND P5, PT, R2.reuse, R3.reuse, PT ;  /* 0x000000030200720c */ /* 0x0c0fe20003fa6270 */
[----:B------:R-:W3:Y:S01]  /*a9e0*/  MUFU.TANH R102, R72 ;  /* 0x0000004800667308 */ /* 0x000ee20000002400 */
[-C--:B------:R-:W-:Y:S01]  /*a9f0*/  ISETP.GE.AND P3, PT, R2, R104.reuse, PT ;  /* 0x000000680200720c */ /* 0x080fe20003f66270 */
[----:B------:R-:W-:Y:S01]  /*aa00*/  VIADD R2, R12, 0x31 ;  /* 0x000000310c027836 */ /* 0x000fe20000000000 */
[----:B------:R-:W-:Y:S02]  /*aa10*/  FSEL R125, R125, -INF , !P1 ;  /* 0xff8000007d7d7808 */ /* 0x000fe40004800000 */
[----:B--2---:R-:W-:Y:S02]  /*aa20*/  FSEL R111, R111, -INF , !P4 ;  /* 0xff8000006f6f7808 */ /* 0x004fe40006000000 */
[C---:B------:R-:W-:Y:S01]  /*aa30*/  ISETP.GE.AND P1, PT, R2.reuse, R3, PT ;  /* 0x000000030200720c */ /* 0x040fe20003f26270 */
[----:B------:R-:W2:Y:S01]  /*aa40*/  MUFU.TANH R110, R80 ;  /* 0x00000050006e7308 */ /* 0x000ea20000002400 */
[----:B------:R-:W-:Y:S01]  /*aa50*/  ISETP.GE.AND P4, PT, R2, R104, PT ;  /* 0x000000680200720c */ /* 0x000fe20003f86270 */
[C---:B------:R-:W-:Y:S01]  /*aa60*/  VIADD R2, R12.reuse, 0x38 ;  /* 0x000000380c027836 */ /* 0x040fe20000000000 */
[----:B-1----:R-:W-:Y:S01]  /*aa70*/  FSEL R109, R109, -INF , !P0 ;  /* 0xff8000006d6d7808 */ /* 0x002fe20004000000 */
[----:B------:R-:W-:-:S03]  /*aa80*/  VIADD R12, R12, 0x39 ;  /* 0x000000390c0c7836 */ /* 0x000fc60000000000 */
[----:B------:R-:W-:Y:S01]  /*aa90*/  ISETP.GE.AND P0, PT, R2, R3, PT ;  /* 0x000000030200720c */ /* 0x000fe20003f06270 */
[----:B------:R-:W1:Y:S03]  /*aaa0*/  MUFU.TANH R108, R81 ;  /* 0x00000051006c7308 */ /* 0x000e660000002400 */
[----:B---3--:R-:W-:Y:S02]  /*aab0*/  FSEL R102, R102, -INF , !P0 ;  /* 0xff80000066667808 */ /* 0x008fe40004000000 */
[----:B------:R-:W-:-:S03]  /*aac0*/  ISETP.GE.AND P0, PT, R85, 0x2, PT ;  /* 0x000000025500780c */ /* 0x000fc60003f06270 */
        /* <DEDUP_REMOVED lines=86> */
.L_x_5466:
[----:B------:R-:W1:Y:S02]  /*b030*/  LDC R0, c[0x0][0x248] ;  /* 0x00009200ff007b82 */ /* 0x000e640000000800 */
[----:B-1----:R-:W-:-:S04]  /*b040*/  LEA R0, -R0, RZ, 0x6 ;  /* 0x000000ff00007211 */ /* 0x002fc800078e31ff */
[----:B------:R-:W-:-:S07]  /*b050*/  SHF.R.S32.HI R17, RZ, 0x1f, R0 ;  /* 0x0000001fff117819 */ /* 0x000fce0000011400 */
.L_x_5467:
        /* <DEDUP_REMOVED lines=24> */
.L_x_5465:
        /* <DEDUP_REMOVED lines=34> */
[----:B------:R-:W-:Y:S04]  /*b400*/  SHFL.BFLY PT, R0, R19, 0x2, 0x1f ;  /* 0x0c401f0013007f89 */ /* 0x000fe800000e0000 */
[----:B------:R-:W-:Y:S04]  /*b410*/  LDSM.16.MT88.4 R52, [R112+0x7000] ;  /* 0x007000007034783b */ /* 0x000fe80000004200 */
[----:B------:R-:W-:Y:S04]  /*b420*/  LDSM.16.MT88.4 R76, [R114+0x6000] ;  /* 0x00600000724c783b */ /* 0x000fe80000004200 */
[----:B------:R-:W-:Y:S01]  /*b430*/  LDSM.16.MT88.4 R68, [R112+0x6000] ;  /* 0x006000007044783b */ /* 0x000fe20000004200 */
[----:B-1----:R-:W-:-:S05]  /*b440*/  FMNMX.FTZ R17, R12, R17, !PT ;  /* 0x000000110c117209 */ /* 0x002fca0007810000 */
[----:B------:R-:W1:Y:S02]  /*b450*/  SHFL.BFLY PT, R2, R17, 0x1, 0x1f ;  /* 0x0c201f0011027f89 */ /* 0x000e6400000e0000 */
[----:B-1----:R-:W-:-:S04]  /*b460*/  FMNMX.FTZ R2, R17, R2, !PT ;  /* 0x0000000211027209 */ /* 0x002fc80007810000 */
[C---:B------:R-:W-:Y:S01]  /*b470*/  FSETP.NEU.FTZ.AND P1, PT, R2.reuse, -INF , PT ;  /* 0xff8000000200780b */ /* 0x040fe20003f3d000 */
[----:B------:R-:W-:-:S05]  /*b480*/  FMUL.FTZ R97, R2, UR8 ;  /* 0x0000000802617c20 */ /* 0x000fca0008410000 */
[----:B------:R-:W-:-:S05]  /*b490*/  FSEL R97, R97, RZ, P1 ;  /* 0x000000ff61617208 */ /* 0x000fca0000800000 */
[--C-:B------:R-:W-:Y:S01]  /*b4a0*/  FFMA.FTZ R93, R8, UR8, -R97.reuse ;  /* 0x00000008085d7c23 */ /* 0x100fe20008010861 */
[----:B------:R-:W-:Y:S01]  /*b4b0*/  FMNMX.FTZ R8, R19, R0, !PT ;  /* 0x0000000013087209 */ /* 0x000fe20007810000 */
[--C-:B------:R-:W-:Y:S01]  /*b4c0*/  FFMA.FTZ R92, R62, UR8, -R97.reuse ;  /* 0x000000083e5c7c23 */ /* 0x100fe20008010861 */
[--C-:B------:R-:W-:Y:S01]  /*b4d0*/  FFMA.FTZ R91, R24, UR8, -R97.reuse ;  /* 0x00000008185b7c23 */ /* 0x100fe20008010861 */
[----:B------:R-:W-:Y:S01]  /*b4e0*/  LDSM.16.MT88.4 R60, [R114+0x7000] ;  /* 0x00700000723c783b */ /* 0x000fe20000004200 */
[--C-:B------:R-:W-:Y:S01]  /*b4f0*/  FFMA.FTZ R34, R4, UR8, -R97.reuse ;  /* 0x0000000804227c23 */ /* 0x100fe20008010861 */
[----:B------:R-:W-:Y:S01]  /*b500*/  MUFU.EX2 R93, R93 ;  /* 0x0000005d005d7308 */ /* 0x000fe20000000800 */
[--C-:B------:R-:W-:Y:S01]  /*b510*/  FFMA.FTZ R26, R10, UR8, -R97.reuse ;  /* 0x000000080a1a7c23 */ /* 0x100fe20008010861 */
[----:B------:R-:W1:Y:S01]  /*b520*/  SHFL.BFLY PT, R17, R8, 0x1, 0x1f ;  /* 0x0c201f0008117f89 */ /* 0x000e6200000e0000 */
[--C-:B------:R-:W-:Y:S01]  /*b530*/  FFMA.FTZ R35, R28, UR8, -R97.reuse ;  /* 0x000000081c237c23 */ /* 0x100fe20008010861 */
[--C-:B------:R-:W-:Y:S01]  /*b540*/  FFMA.FTZ R27, R30, UR8, -R97.reuse ;  /* 0x000000081e1b7c23 */ /* 0x100fe20008010861 */
[--C-:B------:R-:W-:Y:S01]  /*b550*/  FFMA.FTZ R24, R6, UR8, -R97.reuse ;  /* 0x0000000806187c23 */ /* 0x100fe20008010861 */
[----:B------:R-:W-:Y:S01]  /*b560*/  LDSM.16.MT88.4 R28, [R114+0x6400] ;  /* 0x00640000721c783b */ /* 0x000fe20000004200 */
[--C-:B------:R-:W-:Y:S01]  /*b570*/  FFMA.FTZ R105, R105, UR8, -R97.reuse ;  /* 0x0000000869697c23 */ /* 0x100fe20008010861 */
[----:B------:R-:W2:Y:S01]  /*b580*/  MUFU.EX2 R92, R92 ;  /* 0x0000005c005c7308 */ /* 0x000ea20000000800 */
[--C-:B------:R-:W-:Y:S01]  /*b590*/  FFMA.FTZ R102, R102, UR8, -R97.reuse ;  /* 0x0000000866667c23 */ /* 0x100fe20008010861 */
[----:B------:R-:W-:-:S06]  /*b5a0*/  FFMA.FTZ R133, R106, UR8, -R97 ;  /* 0x000000086a857c23 */ /* 0x000fcc0008010861 */
[----:B------:R-:W-:Y:S08]  /*b5b0*/  MUFU.EX2 R91, R91 ;  /* 0x0000005b005b7308 */ /* 0x000ff00000000800 */
[----:B------:R-:W3:Y:S01]  /*b5c0*/  MUFU.EX2 R34, R34 ;  /* 0x0000002200227308 */ /* 0x000ee20000000800 */
[----:B--2---:R-:W-:Y:S01]  /*b5d0*/  F2FP.BF16.F32.PACK_AB R48, R92, R93 ;  /* 0x0000005d5c30723e */ /* 0x004fe200000010ff */
[----:B------:R-:W-:Y:S01]  /*b5e0*/  FADD.FTZ R92, R93, R92 ;  /* 0x0000005c5d5c7221 */ /* 0x000fe20000010000 */
[----:B-1----:R-:W-:-:S02]  /*b5f0*/  FMNMX.FTZ R0, R8, R17, !PT ;  /* 0x0000001108007209 */ /* 0x002fc40007810000 */
[----:B------:R-:W-:Y:S02]  /*b600*/  LDSM.16.MT88.4 R16, [R112+0x8000] ;  /* 0x008000007010783b */ /* 0x000fe40000004200 */
[C---:B------:R-:W-:Y:S01]  /*b610*/  FSETP.NEU.FTZ.AND P1, PT, R0.reuse, -INF , PT ;  /* 0xff8000000000780b */ /* 0x040fe20003f3d000 */
[----:B------:R-:W-:Y:S01]  /*b620*/  FMUL.FTZ R96, R0, UR8 ;  /* 0x0000000800607c20 */ /* 0x000fe20008410000 */
[----:B------:R-:W-:Y:S04]  /*b630*/  MUFU.EX2 R35, R35 ;  /* 0x0000002300237308 */ /* 0x000fe80000000800 */
[----:B------:R-:W-:Y:S02]  /*b640*/  FSEL R96, R96, RZ, P1 ;  /* 0x000000ff60607208 */ /* 0x000fe40000800000 */
[----:B---3--:R-:W-:-:S03]  /*b650*/  F2FP.BF16.F32.PACK_AB R50, R34, R91 ;  /* 0x0000005b2232723e */ /* 0x008fc600000010ff */
[--C-:B------:R-:W-:Y:S01]  /*b660*/  FFMA.FTZ R95, R9, UR8, -R96.reuse ;  /* 0x00000008095f7c23 */ /* 0x100fe20008010860 */
[--C-:B------:R-:W-:Y:S01]  /*b670*/  FFMA.FTZ R94, R11, UR8, -R96.reuse ;  /* 0x000000080b5e7c23 */ /* 0x100fe20008010860 */
[--C-:B------:R-:W-:Y:S01]  /*b680*/  FFMA.FTZ R90, R7, UR8, -R96.reuse ;  /* 0x00000008075a7c23 */ /* 0x100fe20008010860 */
[--C-:B------:R-:W-:Y:S01]  /*b690*/  FFMA.FTZ R89, R13, UR8, -R96.reuse ;  /* 0x000000080d597c23 */ /* 0x100fe20008010860 */
[--C-:B------:R-:W-:Y:S01]  /*b6a0*/  FFMA.FTZ R88, R15, UR8, -R96.reuse ;  /* 0x000000080f587c23 */ /* 0x100fe20008010860 */
[----:B------:R-:W-:Y:S01]  /*b6b0*/  LDSM.16.MT88.4 R8, [R112+0x7400] ;  /* 0x007400007008783b */ /* 0x000fe20000004200 */
[----:B------:R-:W-:Y:S01]  /*b6c0*/  MUFU.EX2 R95, R95 ;  /* 0x0000005f005f7308 */ /* 0x000fe20000000800 */
[--C-:B------:R-:W-:Y:S01]  /*b6d0*/  FFMA.FTZ R33, R41, UR8, -R96.reuse ;  /* 0x0000000829217c23 */ /* 0x100fe20008010860 */
[--C-:B------:R-:W-:Y:S01]  /*b6e0*/  FFMA.FTZ R32, R5, UR8, -R96.reuse ;  /* 0x0000000805207c23 */ /* 0x100fe20008010860 */
[----:B------:R-:W-:Y:S01]  /*b6f0*/  LDSM.16.MT88.4 R12, [R114+0x7400] ;  /* 0x00740000720c783b */ /* 0x000fe20000004200 */
[--C-:B------:R-:W-:Y:S01]  /*b700*/  FFMA.FTZ R25, R21, UR8, -R96.reuse ;  /* 0x0000000815197c23 */ /* 0x100fe20008010860 */
[----:B------:R-:W-:Y:S01]  /*b710*/  FFMA.FTZ R100, R100, UR8, -R96 ;  /* 0x0000000864647c23 */ /* 0x000fe20008010860 */
[----:B------:R-:W-:Y:S01]  /*b720*/  FADD.FTZ R91, R91, R92 ;  /* 0x0000005c5b5b7221 */ /* 0x000fe20000010000 */
[----:B------:R-:W1:Y:S01]  /*b730*/  LDSM.16.MT88.4 R40, [R114+0x8000] ;  /* 0x008000007228783b */ /* 0x000e620000004200 */
[----:B------:R-:W2:Y:S02]  /*b740*/  MUFU.EX2 R94, R94 ;  /* 0x0000005e005e7308 */ /* 0x000ea40000000800 */
[----:B------:R-:W-:Y:S01]  /*b750*/  FADD.FTZ R34, R34, R91 ;  /* 0x0000005b22227221 */ /* 0x000fe20000010000 */
[----:B------:R-:W-:Y:S05]  /*b760*/  LDSM.16.MT88.4 R20, [R112+0x6400] ;  /* 0x006400007014783b */ /* 0x000fea0000004200 */
[----:B------:R-:W-:Y:S08]  /*b770*/  MUFU.EX2 R90, R90 ;  /* 0x0000005a005a7308 */ /* 0x000ff00000000800 */
[----:B------:R-:W3:Y:S01]  /*b780*/  MUFU.EX2 R89, R89 ;  /* 0x0000005900597308 */ /* 0x000ee20000000800 */
[----:B--2---:R-:W-:Y:S01]  /*b790*/  F2FP.BF16.F32.PACK_AB R49, R94, R95 ;  /* 0x0000005f5e31723e */ /* 0x004fe200000010ff */
[----:B------:R-:W-:-:S06]  /*b7a0*/  FADD.FTZ R95, R95, R94 ;  /* 0x0000005e5f5f7221 */ /* 0x000fcc0000010000 */
[----:B------:R-:W2:Y:S08]  /*b7b0*/  MUFU.EX2 R26, R26 ;  /* 0x0000001a001a7308 */ /* 0x000eb00000000800 */
[----:B------:R-:W-:Y:S01]  /*b7c0*/  MUFU.EX2 R27, R27 ;  /* 0x0000001b001b7308 */ /* 0x000fe20000000800 */
[----:B---3--:R-:W-:Y:S01]  /*b7d0*/  F2FP.BF16.F32.PACK_AB R51, R89, R90 ;  /* 0x0000005a5933723e */ /* 0x008fe200000010ff */
[----:B------:R-:W-:-:S04]  /*b7e0*/  FADD.FTZ R90, R90, R95 ;  /* 0x0000005f5a5a7221 */ /* 0x000fc80000010000 */
[----:B------:R-:W-:Y:S02]  /*b7f0*/  FADD.FTZ R89, R89, R90 ;  /* 0x0000005a59597221 */ /* 0x000fe40000010000 */
[----:B------:R-:W-:Y:S01]  /*b800*/  HMMA.16816.F32.BF16 R64, R48, R60, RZ ;  /* 0x0000003c3040723c */ /* 0x000fe200000418ff */
[----:B------:R-:W3:Y:S01]  /*b810*/  MUFU.EX2 R24, R24 ;  /* 0x0000001800187308 */ /* 0x000ee20000000800 */
[----:B--2---:R-:W-:Y:S01]  /*b820*/  F2FP.BF16.F32.PACK_AB R4, R26, R35 ;  /* 0x000000231a04723e */ /* 0x004fe200000010ff */
[----:B------:R-:W-:-:S03]  /*b830*/  FADD.FTZ R35, R35, R34 ;  /* 0x0000002223237221 */ /* 0x000fc60000010000 */
[C---:B------:R-:W-:Y:S01]  /*b840*/  HMMA.16816.F32.BF16 R60, R48.reuse, R62, RZ ;  /* 0x0000003e303c723c */ /* 0x040fe200000418ff */
[----:B------:R-:W-:Y:S02]  /*b850*/  FADD.FTZ R26, R26, R35 ;  /* 0x000000231a1a7221 */ /* 0x000fe40000010000 */
[----:B------:R-:W-:Y:S03]  /*b860*/  MUFU.EX2 R88, R88 ;  /* 0x0000005800587308 */ /* 0x000fe60000000800 */
[C---:B------:R-:W-:Y:S05]  /*b870*/  HMMA.16816.F32.BF16 R56, R48.reuse, R52, RZ ;  /* 0x000000343038723c */ /* 0x040fea00000418ff */
[----:B------:R-:W2:Y:S01]  /*b880*/  MUFU.EX2 R33, R33 ;  /* 0x0000002100217308 */ /* 0x000ea20000000800 */
[----:B------:R-:W-:Y:S01]  /*b890*/  HMMA.16816.F32.BF16 R52, R48, R54, RZ ;  /* 0x000000363034723c */ /* 0x000fe200000418ff */
[----:B---3--:R-:W-:Y:S01]  /*b8a0*/  F2FP.BF16.F32.PACK_AB R6, R24, R27 ;  /* 0x0000001b1806723e */ /* 0x008fe200000010ff */
[----:B------:R-:W-:-:S04]  /*b8b0*/  FADD.FTZ R27, R27, R26 ;  /* 0x0000001a1b1b7221 */ /* 0x000fc80000010000 */
[----:B-1----:R-:W-:Y:S01]  /*b8c0*/  HMMA.16816.F32.BF16 R36, R48, R40, RZ ;  /* 0x000000283024723c */ /* 0x002fe200000418ff */
[----:B------:R-:W-:Y:S01]  /*b8d0*/  MUFU.EX2 R32, R32 ;  /* 0x0000002000207308 */ /* 0x000fe20000000800 */
[----:B------:R-:W-:-:S04]  /*b8e0*/  FADD.FTZ R27, R24, R27 ;  /* 0x0000001b181b7221 */ /* 0x000fc80000010000 */
[C---:B------:R-:W-:Y:S03]  /*b8f0*/  HMMA.16816.F32.BF16 R40, R48.reuse, R42, RZ ;  /* 0x0000002a3028723c */ /* 0x040fe600000418ff */
[----:B------:R-:W1:Y:S01]  /*b900*/  MUFU.EX2 R25, R25 ;  /* 0x0000001900197308 */ /* 0x000e620000000800 */
[C---:B--2---:R-:W-:Y:S01]  /*b910*/  F2FP.BF16.F32.PACK_AB R5, R33.reuse, R88 ;  /* 0x000000582105723e */ /* 0x044fe200000010ff */
[----:B------:R-:W-:Y:S01]  /*b920*/  FADD.FTZ R88, R88, R89 ;  /* 0x0000005958587221 */ /* 0x000fe20000010000 */
[C---:B------:R-:W-:Y:S03]  /*b930*/  HMMA.16816.F32.BF16 R80, R48.reuse, R76, RZ ;  /* 0x0000004c3050723c */ /* 0x040fe600000418ff */
[----:B------:R-:W-:Y:S02]  /*b940*/  FADD.FTZ R33, R33, R88 ;  /* 0x0000005821217221 */ /* 0x000fe40000010000 */
[----:B------:R-:W-:Y:S01]  /*b950*/  MUFU.EX2 R105, R105 ;  /* 0x0000006900697308 */ /* 0x000fe20000000800 */
[C---:B------:R-:W-:Y:S06]  /*b960*/  HMMA.16816.F32.BF16 R72, R48.reuse, R68, RZ ;  /* 0x000000443048723c */ /* 0x040fec00000418ff */
[----:B------:R-:W-:Y:S01]  /*b970*/  HMMA.16816.F32.BF16 R76, R48, R78, RZ ;  /* 0x0000004e304c723c */ /* 0x000fe200000418ff */
[----:B------:R-:W-:Y:S01]  /*b980*/  MUFU.EX2 R102, R102 ;  /* 0x0000006600667308 */ /* 0x000fe20000000800 */
[----:B-1----:R-:W-:Y:S01]  /*b990*/  F2FP.BF16.F32.PACK_AB R7, R25, R32 ;  /* 0x000000201907723e */ /* 0x002fe200000010ff */
[----:B------:R-:W-:-:S03]  /*b9a0*/  FADD.FTZ R32, R32, R33 ;  /* 0x0000002120207221 */ /* 0x000fc60000010000 */
[----:B------:R-:W-:Y:S01]  /*b9b0*/  HMMA.16816.F32.BF16 R68, R48, R70, RZ ;  /* 0x000000463044723c */ /* 0x000fe200000418ff */
[----:B------:R-:W-:Y:S02]  /*b9c0*/  FADD.FTZ R32, R25, R32 ;  /* 0x0000002019207221 */ /* 0x000fe40000010000 */
[----:B------:R-:W-:Y:S03]  /*b9d0*/  MUFU.EX2 R133, R133 ;  /* 0x0000008500857308 */ /* 0x000fe60000000800 */
[C---:B------:R-:W-:Y:S06]  /*b9e0*/  HMMA.16816.F32.BF16 R64, R4.reuse, R12, R64 ;  /* 0x0000000c0440723c */ /* 0x040fec0000041840 */
[C---:B------:R-:W-:Y:S01]  /*b9f0*/  HMMA.16816.F32.BF16 R60, R4.reuse, R14, R60 ;  /* 0x0000000e043c723c */ /* 0x040fe2000004183c */
[----:B------:R-:W1:Y:S05]  /*ba00*/  LDSM.16.MT88.4 R12, [R114+0x8400] ;  /* 0x00840000720c783b */ /* 0x000e6a0000004200 */
[C---:B------:R-:W-:Y:S06]  /*ba10*/  HMMA.16816.F32.BF16 R56, R4.reuse, R8, R56 ;  /* 0x000000080438723c */ /* 0x040fec0000041838 */
[----:B------:R-:W-:Y:S01]  /*ba20*/  HMMA.16816.F32.BF16 R52, R4, R10, R52 ;  /* 0x0000000a0434723c */ /* 0x000fe20000041834 */
[----:B------:R-:W2:Y:S05]  /*ba30*/  LDSM.16.MT88.4 R8, [R112+0x8400] ;  /* 0x008400007008783b */ /* 0x000eaa0000004200 */
[C---:B------:R-:W-:Y:S06]  /*ba40*/  HMMA.16816.F32.BF16 R44, R48.reuse, R16, RZ ;  /* 0x00000010302c723c */ /* 0x040fec00000418ff */
[----:B------:R-:W-:Y:S01]  /*ba50*/  HMMA.16816.F32.BF16 R48, R48, R18, RZ ;  /* 0x000000123030723c */ /* 0x000fe200000418ff */
[----:B------:R-:W-:Y:S05]  /*ba60*/  LDSM.16.MT88.4 R16, [R114+0x6c00] ;  /* 0x006c00007210783b */ /* 0x000fea0000004200 */
[C---:B------:R-:W-:Y:S06]  /*ba70*/  HMMA.16816.F32.BF16 R80, R4.reuse, R28, R80 ;  /* 0x0000001c0450723c */ /* 0x040fec0000041850 */
[----:B------:R-:W-:Y:S01]  /*ba80*/  HMMA.16816.F32.BF16 R76, R4, R30, R76 ;  /* 0x0000001e044c723c */ /* 0x000fe2000004184c */
[--C-:B------:R-:W-:Y:S01]  /*ba90*/  FFMA.FTZ R29, R130, UR8, -R97.reuse ;  /* 0x00000008821d7c23 */ /* 0x100fe20008010861 */
[----:B------:R-:W-:-:S04]  /*baa0*/  FFMA.FTZ R28, R110, UR8, -R97 ;  /* 0x000000086e1c7c23 */ /* 0x000fc80008010861 */
[C---:B-1----:R-:W-:Y:S01]  /*bab0*/  HMMA.16816.F32.BF16 R36, R4.reuse, R12, R36 ;  /* 0x0000000c0424723c */ /* 0x042fe20000041824 */
[--C-:B------:R-:W-:Y:S01]  /*bac0*/  FFMA.FTZ R30, R132, UR8, -R97.reuse ;  /* 0x00000008841e7c23 */ /* 0x100fe20008010861 */
[--C-:B------:R-:W-:Y:S01]  /*bad0*/  FFMA.FTZ R31, R125, UR8, -R96.reuse ;  /* 0x000000087d1f7c23 */ /* 0x100fe20008010860 */
[----:B------:R-:W-:Y:S03]  /*bae0*/  MUFU.EX2 R29, R29 ;  /* 0x0000001d001d7308 */ /* 0x000fe60000000800 */
[C---:B------:R-:W-:Y:S01]  /*baf0*/  HMMA.16816.F32.BF16 R40, R4.reuse, R14, R40 ;  /* 0x0000000e0428723c */ /* 0x040fe20000041828 */
[----:B------:R-:W1:Y:S04]  /*bb00*/  LDSM.16.MT88.4 R12, [R114+0x6800] ;  /* 0x00680000720c783b */ /* 0x000e680000004200 */
[----:B------:R-:W3:Y:S01]  /*bb10*/  MUFU.EX2 R30, R30 ;  /* 0x0000001e001e7308 */ /* 0x000ee20000000800 */
[C---:B--2---:R-:W-:Y:S06]  /*bb20*/  HMMA.16816.F32.BF16 R44, R4.reuse, R8, R44 ;  /* 0x00000008042c723c */ /* 0x044fec000004182c */
[C---:B------:R-:W-:Y:S01]  /*bb30*/  HMMA.16816.F32.BF16 R48, R4.reuse, R10, R48 ;  /* 0x0000000a0430723c */ /* 0x040fe20000041830 */
[----:B------:R-:W2:Y:S01]  /*bb40*/  LDSM.16.MT88.4 R8, [R112+0x6800] ;  /* 0x006800007008783b */ /* 0x000ea20000004200 */
[----:B------:R-:W-:Y:S04]  /*bb50*/  MUFU.EX2 R28, R28 ;  /* 0x0000001c001c7308 */ /* 0x000fe80000000800 */
[C---:B------:R-:W-:Y:S04]  /*bb60*/  HMMA.16816.F32.BF16 R72, R4.reuse, R20, R72 ;  /* 0x000000140448723c */ /* 0x040fe80000041848 */
[----:B------:R-:W-:Y:S02]  /*bb70*/  MUFU.EX2 R31, R31 ;  /* 0x0000001f001f7308 */ /* 0x000fe40000000800 */
[----:B------:R-:W-:Y:S01]  /*bb80*/  HMMA.16816.F32.BF16 R68, R4, R22, R68 ;  /* 0x000000160444723c */ /* 0x000fe20000041844 */
[--C-:B------:R-:W-:Y:S01]  /*bb90*/  FFMA.FTZ R21, R108, UR8, -R97.reuse ;  /* 0x000000086c157c23 */ /* 0x100fe20008010861 */
[--C-:B------:R-:W-:Y:S01]  /*bba0*/  FFMA.FTZ R20, R107, UR8, -R96.reuse ;  /* 0x000000086b147c23 */ /* 0x100fe20008010860 */
[----:B------:R-:W-:Y:S01]  /*bbb0*/  FFMA.FTZ R108, R103, UR8, -R97 ;  /* 0x00000008676c7c23 */ /* 0x000fe20008010861 */
[----:B------:R-:W-:-:S03]  /*bbc0*/  FFMA.FTZ R97, R101, UR8, -R96 ;  /* 0x0000000865617c23 */ /* 0x000fc60008010860 */
[--C-:B------:R-:W-:Y:S01]  /*bbd0*/  FFMA.FTZ R22, R111, UR8, -R96.reuse ;  /* 0x000000086f167c23 */ /* 0x100fe20008010860 */
[----:B------:R-:W-:Y:S01]  /*bbe0*/  FFMA.FTZ R23, R109, UR8, -R96 ;  /* 0x000000086d177c23 */ /* 0x000fe20008010860 */
[----:B------:R-:W4:Y:S01]  /*bbf0*/  MUFU.EX2 R21, R21 ;  /* 0x0000001500157308 */ /* 0x000f220000000800 */
[----:B---3--:R-:W-:Y:S01]  /*bc00*/  F2FP.BF16.F32.PACK_AB R4, R29, R30 ;  /* 0x0000001e1d04723e */ /* 0x008fe200000010ff */
[----:B------:R-:W-:-:S04]  /*bc10*/  FADD.FTZ R30, R30, R27 ;  /* 0x0000001b1e1e7221 */ /* 0x000fc80000010000 */
[----:B------:R-:W-:Y:S02]  /*bc20*/  FADD.FTZ R29, R29, R30 ;  /* 0x0000001e1d1d7221 */ /* 0x000fe40000010000 */
[----:B------:R-:W3:Y:S08]  /*bc30*/  MUFU.EX2 R22, R22 ;  /* 0x0000001600167308 */ /* 0x000ef00000000800 */
[----:B------:R-:W-:Y:S01]  /*bc40*/  MUFU.EX2 R23, R23 ;  /* 0x0000001700177308 */ /* 0x000fe20000000800 */
[----:B----4-:R-:W-:Y:S01]  /*bc50*/  F2FP.BF16.F32.PACK_AB R6, R21, R28 ;  /* 0x0000001c1506723e */ /* 0x010fe200000010ff */
[----:B------:R-:W-:-:S04]  /*bc60*/  FADD.FTZ R28, R28, R29 ;  /* 0x0000001d1c1c7221 */ /* 0x000fc80000010000 */
[----:B------:R-:W-:Y:S02]  /*bc70*/  FADD.FTZ R28, R21, R28 ;  /* 0x0000001c151c7221 */ /* 0x000fe40000010000 */
        /* <DEDUP_REMOVED lines=23> */
[--C-:B------:R-:W-:Y:S01]  /*bdf0*/  FFMA.FTZ R12, R99, UR8, -R96.reuse ;  /* 0x00000008630c7c23 */ /* 0x100fe20008010860 */
[----:B------:R-:W-:-:S02]  /*be00*/  FFMA.FTZ R99, R98, UR8, -R96 ;  /* 0x0000000862637c23 */ /* 0x000fc40008010860 */
[----:B------:R-:W1:Y:S02]  /*be10*/  MUFU.EX2 R98, R100 ;  /* 0x0000006400627308 */ /* 0x000e640000000800 */
[C---:B--2---:R-:W-:Y:S06]  /*be20*/  HMMA.16816.F32.BF16 R44, R4.reuse, R8, R44 ;  /* 0x00000008042c723c */ /* 0x044fec000004182c */
[----:B------:R2:W-:Y:S01]  /*be30*/  MUFU.EX2 R96, R12 ;  /* 0x0000000c00607308 */ /* 0x0005e20000000800 */
[----:B------:R-:W-:Y:S01]  /*be40*/  HMMA.16816.F32.BF16 R48, R4, R10, R48 ;  /* 0x0000000a0430723c */ /* 0x000fe20000041830 */
[----:B------:R-:W4:Y:S06]  /*be50*/  LDSM.16.MT88.4 R8, [R114+0x7c00] ;  /* 0x007c00007208783b */ /* 0x000f2c0000004200 */
[----:B------:R-:W5:Y:S01]  /*be60*/  MUFU.EX2 R99, R99 ;  /* 0x0000006300637308 */ /* 0x000f620000000800 */
[----:B---3--:R-:W-:Y:S01]  /*be70*/  F2FP.BF16.F32.PACK_AB R4, R108, R105 ;  /* 0x000000696c04723e */ /* 0x008fe200000010ff */
[----:B------:R-:W-:Y:S01]  /*be80*/  FADD.FTZ R105, R105, R28 ;  /* 0x0000001c69697221 */ /* 0x000fe20000010000 */
[----:B-1----:R-:W-:Y:S01]  /*be90*/  F2FP.BF16.F32.PACK_AB R5, R98, R97 ;  /* 0x000000616205723e */ /* 0x002fe200000010ff */
[----:B------:R-:W-:Y:S01]  /*bea0*/  FADD.FTZ R97, R97, R20 ;  /* 0x0000001461617221 */ /* 0x000fe20000010000 */
[----:B------:R-:W-:Y:S01]  /*beb0*/  F2FP.BF16.F32.PACK_AB R6, R133, R102 ;  /* 0x000000668506723e */ /* 0x000fe200000010ff */
[----:B------:R-:W-:-:S02]  /*bec0*/  FADD.FTZ R105, R108, R105 ;  /* 0x000000696c697221 */ /* 0x000fc40000010000 */
[----:B------:R-:W-:Y:S01]  /*bed0*/  FADD.FTZ R97, R98, R97 ;  /* 0x0000006162617221 */ /* 0x000fe20000010000 */
[----:B--2---:R-:W1:Y:S01]  /*bee0*/  LDSM.16.MT88.4 R12, [R112+0x6c00] ;  /* 0x006c0000700c783b */ /* 0x004e620000004200 */
[----:B------:R-:W-:-:S04]  /*bef0*/  FADD.FTZ R102, R102, R105 ;  /* 0x0000006966667221 */ /* 0x000fc80000010000 */
[----:B------:R-:W-:Y:S01]  /*bf00*/  FADD.FTZ R133, R133, R102 ;  /* 0x0000006685857221 */ /* 0x000fe20000010000 */
[----:B-----5:R-:W-:Y:S01]  /*bf10*/  F2FP.BF16.F32.PACK_AB R7, R99, R96 ;  /* 0x000000606307723e */ /* 0x020fe200000010ff */
[----:B------:R-:W-:-:S04]  /*bf20*/  FADD.FTZ R96, R96, R97 ;  /* 0x0000006160607221 */ /* 0x000fc80000010000 */
[----:B------:R-:W-:Y:S02]  /*bf30*/  FADD.FTZ R132, R99, R96 ;  /* 0x0000006063847221 */ /* 0x000fe40000010000 */
[C---:B------:R-:W-:Y:S06]  /*bf40*/  HMMA.16816.F32.BF16 R80, R4.reuse, R16, R80 ;  /* 0x000000100450723c */ /* 0x040fec0000041850 */
[C---:B------:R-:W-:Y:S01]  /*bf50*/  HMMA.16816.F32.BF16 R76, R4.reuse, R18, R76 ;  /* 0x00000012044c723c */ /* 0x040fe2000004184c */
[----:B------:R-:W2:Y:S05]  /*bf60*/  LDSM.16.MT88.4 R16, [R112+0x7c00] ;  /* 0x007c00007010783b */ /* 0x000eaa0000004200 */
[C---:B----4-:R-:W-:Y:S06]  /*bf70*/  HMMA.16816.F32.BF16 R64, R4.reuse, R8, R64 ;  /* 0x000000080440723c */ /* 0x050fec0000041840 */
        /* <DEDUP_REMOVED lines=80> */
.L_x_5469:
[----:B------:R-:W1:Y:S02]  /*c480*/  LDC R6, c[0x0][0x250] ;  /* 0x00009400ff067b82 */ /* 0x000e640000000800 */
[----:B-1----:R-:W-:-:S05]  /*c490*/  IMAD.SHL.U32 R7, R6, 0x40, RZ ;  /* 0x0000004006077824 */ /* 0x002fca00078e00ff */
[----:B------:R-:W-:-:S04]  /*c4a0*/  IADD3 R7, -R7, RZ, RZ ;  /* 0x000000ff07077210 */ /* 0x000fc80007ffe1ff */
[----:B------:R-:W-:-:S07]  /*c4b0*/  SHF.R.S32.HI R4, RZ, 0x1f, R7 ;  /* 0x0000001fff047819 */ /* 0x000fce0000011407 */
.L_x_5470:
[----:B------:R-:W1:Y:S01]  /*c4c0*/  LDC R5, c[0x0][0x254] ;  /* 0x00009500ff057b82 */ /* 0x000e620000000800 */
[----:B------:R-:W-:Y:S02]  /*c4d0*/  LEA R9, P1, R6, R7, 0x5 ;  /* 0x0000000706097211 */ /* 0x000fe400078228ff */
[C---:B------:R-:W-:Y:S02]  /*c4e0*/  LEA R128, P4, R7.reuse, R128, 0x1 ;  /* 0x0000008007807211 */ /* 0x040fe400078808ff */
[-C--:B------:R-:W-:Y:S02]  /*c4f0*/  IADD3 R8, P3, R7, R86.reuse, RZ ;  /* 0x0000005607087210 */ /* 0x080fe40007f7e0ff */
[----:B------:R-:W-:Y:S02]  /*c500*/  IADD3 R86, P0, R9, R86, RZ ;  /* 0x0000005609567210 */ /* 0x000fe40007f1e0ff */
[----:B------:R-:W-:Y:S01]  /*c510*/  LEA.HI.X R129, R7, R129, R4, 0x1, P4 ;  /* 0x0000008107817211 */ /* 0x000fe200020f0c04 */
[----:B------:R-:W-:Y:S01]  /*c520*/  IMAD.X R7, R4, 0x1, R84, P3 ;  /* 0x0000000104077824 */ /* 0x000fe200018e0654 */
[----:B------:R-:W-:-:S03]  /*c530*/  LEA R16, P3, R6, R128, 0x6 ;  /* 0x0000008006107211 */ /* 0x000fc600078630ff */
[----:B------:R-:W-:Y:S01]  /*c540*/  @!PT LDS RZ, [RZ] ;  /* 0x00000000fffff984 */ /* 0x000fe20000000800 */
[----:B------:R-:W-:Y:S01]  /*c550*/  @!PT LDS RZ, [RZ] ;  /* 0x00000000fffff984 */ /* 0x000fe20000000800 */
[----:B------:R-:W-:Y:S01]  /*c560*/  @!PT LDS RZ, [RZ] ;  /* 0x00000000fffff984 */ /* 0x000fe20000000800 */
[----:B------:R-:W-:Y:S01]  /*c570*/  LDGSTS.E.BYPASS.LTC128B.128 [R122+0x6000], desc[UR6][R128.64] ;  /* 0x06000000807a7fae */ /* 0x000fe2000b901d46 */
[--C-:B-1----:R-:W-:Y:S02]  /*c580*/  LEA.HI.X R9, R6, R4, R5.reuse, 0x5, P1 ;  /* 0x0000000406097211 */ /* 0x102fe400008f2c05 */
[----:B------:R-:W-:Y:S02]  /*c590*/  LEA R10, P1, R8, UR10, 0x1 ;  /* 0x0000000a080a7c11 */ /* 0x000fe4000f8208ff */
[----:B------:R-:W-:Y:S01]  /*c5a0*/  LEA.HI.X R17, R6, R129, R5, 0x6, P3 ;  /* 0x0000008106117211 */ /* 0x000fe200018f3405 */
[----:B------:R-:W-:Y:S01]  /*c5b0*/  IMAD.X R9, R9, 0x1, R84, P0 ;  /* 0x0000000109097824 */ /* 0x000fe200000e0654 */
[----:B------:R-:W-:Y:S02]  /*c5c0*/  LEA R18, P0, R86, UR10, 0x1 ;  /* 0x0000000a56127c11 */ /* 0x000fe4000f8008ff */
[----:B------:R-:W-:Y:S02]  /*c5d0*/  LEA.HI.X R11, R8, UR11, R7, 0x1, P1 ;  /* 0x0000000b080b7c11 */ /* 0x000fe400088f0c07 */
[----:B------:R-:W-:-:S02]  /*c5e0*/  LEA.HI.X R19, R86, UR11, R9, 0x1, P0 ;  /* 0x0000000b56137c11 */ /* 0x000fc400080f0c09 */
[----:B------:R-:W-:Y:S01]  /*c5f0*/  ISETP.GE.AND P0, PT, R85, 0x3, PT ;  /* 0x000000035500780c */ /* 0x000fe20003f06270 */
[----:B------:R-:W-:Y:S04]  /*c600*/  LDGSTS.E.BYPASS.LTC128B.128 [R122+0x7000], desc[UR6][R10.64+0x40] ;  /* 0x070000400a7a7fae */ /* 0x000fe8000b901d46 */
[----:B------:R-:W-:Y:S04]  /*c610*/  LDGSTS.E.BYPASS.LTC128B.128 [R122+0x8000], desc[UR6][R10.64+0x80] ;  /* 0x080000800a7a7fae */ /* 0x000fe8000b901d46 */
[----:B------:R-:W-:Y:S04]  /*c620*/  LDGSTS.E.BYPASS.LTC128B.128 [R122+0x6800], desc[UR6][R16.64] ;  /* 0x06800000107a7fae */ /* 0x000fe8000b901d46 */
[----:B------:R-:W-:Y:S04]  /*c630*/  LDGSTS.E.BYPASS.LTC128B.128 [R122+0x7800], desc[UR6][R18.64+0x40] ;  /* 0x07800040127a7fae */ /* 0x000fe8000b901d46 */
[----:B------:R1:W-:Y:S04]  /*c640*/  LDGSTS.E.BYPASS.LTC128B.128 [R122+0x8800], desc[UR6][R18.64+0x80] ;  /* 0x08800080127a7fae */ /* 0x0003e8000b901d46 */
[----:B------:R-:W-:Y:S04]  /*c650*/  LDSM.16.M88.4 R4, [R117] ;  /* 0x000000007504783b */ /* 0x000fe80000000200 */
[----:B------:R-:W2:Y:S04]  /*c660*/  LDSM.16.M88.4 R28, [R116+0x3000] ;  /* 0x00300000741c783b */ /* 0x000ea80000000200 */
[----:B------:R-:W3:Y:S04]  /*c670*/  LDSM.16.M88.4 R20, [R116+0x3400] ;  /* 0x003400007414783b */ /* 0x000ee80000000200 */
[----:B------:R-:W1:Y:S04]  /*c680*/  LDSM.16.M88.4 R12, [R116+0x3800] ;  /* 0x00380000740c783b */ /* 0x000e680000000200 */
[----:B------:R-:W4:Y:S04]  /*c690*/  LDSM.16.M88.4 R96, [R116+0x3c00] ;  /* 0x003c00007460783b */ /* 0x000f280000000200 */
[----:B------:R-:W-:Y:S04]  /*c6a0*/  LDSM.16.M88.4 R88, [R115] ;  /* 0x000000007358783b */ /* 0x000fe80000000200 */
[----:B------:R-:W5:Y:S04]  /*c6b0*/  LDSM.16.M88.4 R92, [R113+0x3000] ;  /* 0x00300000715c783b */ /* 0x000f680000000200 */
[----:B------:R-:W5:Y:S04]  /*c6c0*/  LDSM.16.M88.4 R100, [R113+0x3400] ;  /* 0x003400007164783b */ /* 0x000f680000000200 */
[----:B------:R-:W0:Y:S01]  /*c6d0*/  LDGDEPBAR ;  /* 0x00000000000079af */ /* 0x000e220000000000 */
[C---:B--2---:R-:W-:Y:S06]  /*c6e0*/  HMMA.16816.F32.BF16 R32, R4.reuse, R28, RZ ;  /* 0x0000001c0420723c */ /* 0x044fec00000418ff */
[C---:B------:R-:W-:Y:S06]  /*c6f0*/  HMMA.16816.F32.BF16 R28, R4.reuse, R30, RZ ;  /* 0x0000001e041c723c */ /* 0x040fec00000418ff */
[C---:B---3--:R-:W-:Y:S06]  /*c700*/  HMMA.16816.F32.BF16 R24, R4.reuse, R20, RZ ;  /* 0x000000140418723c */ /* 0x048fec00000418ff */
[C---:B-1----:R-:W-:Y:S06]  /*c710*/  HMMA.16816.F32.BF16 R16, R4.reuse, R12, RZ ;  /* 0x0000000c0410723c */ /* 0x042fec00000418ff */
[C---:B------:R-:W-:Y:S06]  /*c720*/  HMMA.16816.F32.BF16 R20, R4.reuse, R22, RZ ;  /* 0x000000160414723c */ /* 0x040fec00000418ff */
[C---:B------:R-:W-:Y:S06]  /*c730*/  HMMA.16816.F32.BF16 R12, R4.reuse, R14, RZ ;  /* 0x0000000e040c723c */ /* 0x040fec00000418ff */
[C---:B----4-:R-:W-:Y:S06]  /*c740*/  HMMA.16816.F32.BF16 R8, R4.reuse, R96, RZ ;  /* 0x000000600408723c */ /* 0x050fec00000418ff */
        /* <DEDUP_REMOVED lines=54> */
[C---:B------:R-:W-:Y:S06]  /*cab0*/  HMMA.16816.F32.BF16 R28, R92.reuse, R90, R28 ;  /* 0x0000005a5c1c723c */ /* 0x040fec000004181c */
[----:B-1----:R-:W-:-:S12]  /*cac0*/  HMMA.16816.F32.BF16 R24, R92, R96, R24 ;  /* 0x000000605c18723c */ /* 0x002fd80000041818 */
[----:B------:R-:W-:Y:S01]  /*cad0*/  FMUL.FTZ R84, R32, UR15 ;  /* 0x0000000f20547c20 */ /* 0x000fe20008410000 */
[----:B------:R-:W-:Y:S01]  /*cae0*/  FMUL.FTZ R87, R33, UR15 ;  /* 0x0000000f21577c20 */ /* 0x000fe20008410000 */
[----:B------:R-:W-:Y:S01]  /*caf0*/  FMUL.FTZ R86, R34, UR15 ;  /* 0x0000000f22567c20 */ /* 0x000fe20008410000 */
[----:B------:R-:W-:Y:S02]  /*cb00*/  FMUL.FTZ R88, R35, UR15 ;  /* 0x0000000f23587c20 */ /* 0x000fe40008410000 */
[----:B------:R-:W1:Y:S01]  /*cb10*/  LDSM.16.M88.4 R32, [R113+0x5800] ;  /* 0x005800007120783b */ /* 0x000e620000000200 */
[----:B------:R-:W-:Y:S01]  /*cb20*/  HMMA.16816.F32.BF16 R20, R92, R98, R20 ;  /* 0x000000625c14723c */ /* 0x000fe20000041814 */
[----:B------:R-:W-:Y:S01]  /*cb30*/  FMUL.FTZ R28, R28, UR15 ;  /* 0x0000000f1c1c7c20 */ /* 0x000fe20008410000 */
[----:B------:R-:W-:Y:S01]  /*cb40*/  MUFU.TANH R87, R87 ;  /* 0x0000005700577308 */ /* 0x000fe20000002400 */
[----:B------:R-:W-:Y:S01]  /*cb50*/  FMUL.FTZ R31, R31, UR15 ;  /* 0x0000000f1f1f7c20 */ /* 0x000fe20008410000 */
[----:B------:R-:W-:Y:S01]  /*cb60*/  FMUL.FTZ R29, R29, UR15 ;  /* 0x0000000f1d1d7c20 */ /* 0x000fe20008410000 */
[----:B------:R-:W-:-:S05]  /*cb70*/  FMUL.FTZ R30, R30, UR15 ;  /* 0x0000000f1e1e7c20 */ /* 0x000fca0008410000 */
[----:B------:R-:W-:Y:S01]  /*cb80*/  MUFU.TANH R88, R88 ;  /* 0x0000005800587308 */ /* 0x000fe20000002400 */
[----:B------:R-:W-:Y:S01]  /*cb90*/  FMUL.FTZ R24, R24, UR15 ;  /* 0x0000000f18187c20 */ /* 0x000fe20008410000 */
[----:B------:R-:W-:Y:S01]  /*cba0*/  FMUL.FTZ R25, R25, UR15 ;  /* 0x0000000f19197c20 */ /* 0x000fe20008410000 */
[----:B------:R-:W-:Y:S01]  /*cbb0*/  FMUL.FTZ R147, R26, UR15 ;  /* 0x0000000f1a937c20 */ /* 0x000fe20008410000 */
[----:B------:R-:W-:-:S04]  /*cbc0*/  FMUL.FTZ R105, R27, UR15 ;  /* 0x0000000f1b697c20 */ /* 0x000fc80008410000 */
[----:B------:R-:W-:Y:S06]  /*cbd0*/  MUFU.TANH R103, R24 ;  /* 0x0000001800677308 */ /* 0x000fec0000002400 */
[----:B------:R-:W-:Y:S01]  /*cbe0*/  FMUL.FTZ R151, R20, UR15 ;  /* 0x0000000f14977c20 */ /* 0x000fe20008410000 */
[----:B------:R-:W-:Y:S01]  /*cbf0*/  FMUL.FTZ R21, R21, UR15 ;  /* 0x0000000f15157c20 */ /* 0x000fe20008410000 */
[----:B------:R-:W2:Y:S01]  /*cc00*/  S2R R20, SR_TID.X ;  /* 0x0000000000147919 */ /* 0x000ea20000002100 */
[----:B------:R-:W-:Y:S01]  /*cc10*/  FMUL.FTZ R22, R22, UR15 ;  /* 0x0000000f16167c20 */ /* 0x000fe20008410000 */
[----:B------:R-:W-:Y:S01]  /*cc20*/  FMUL.FTZ R23, R23, UR15 ;  /* 0x0000000f17177c20 */ /* 0x000fe20008410000 */
[----:B------:R3:W-:Y:S08]  /*cc30*/  MUFU.TANH R107, R25 ;  /* 0x00000019006b7308 */ /* 0x0007f00000002400 */
[----:B------:R-:W4:Y:S01]  /*cc40*/  MUFU.TANH R28, R28 ;  /* 0x0000001c001c7308 */ /* 0x000f220000002400 */
[C---:B-1----:R-:W-:Y:S06]  /*cc50*/  HMMA.16816.F32.BF16 R16, R92.reuse, R32, R16 ;  /* 0x000000205c10723c */ /* 0x042fec0000041810 */
[----:B------:R-:W-:Y:S01]  /*cc60*/  HMMA.16816.F32.BF16 R12, R92, R34, R12 ;  /* 0x000000225c0c723c */ /* 0x000fe2000004180c */
[----:B---3--:R-:W1:Y:S01]  /*cc70*/  LDSM.16.M88.4 R24, [R113+0x5c00] ;  /* 0x005c00007118783b */ /* 0x008e620000000200 */
[----:B------:R-:W-:Y:S01]  /*cc80*/  MUFU.TANH R31, R31 ;  /* 0x0000001f001f7308 */ /* 0x000fe20000002400 */
[----:B------:R-:W-:-:S07]  /*cc90*/  DEPBAR.LE SB0, 0x0 ;  /* 0x000080000000791a */ /* 0x000fce0000000000 */
[----:B------:R-:W3:Y:S08]  /*cca0*/  MUFU.TANH R147, R147 ;  /* 0x0000009300937308 */ /* 0x000ef00000002400 */
[----:B------:R-:W-:Y:S01]  /*ccb0*/  FMUL.FTZ R139, R17, UR15 ;  /* 0x0000000f118b7c20 */ /* 0x000fe20008410000 */
[----:B--2---:R-:W-:Y:S02]  /*ccc0*/  IMAD.SHL.U32 R17, R20, 0x2, RZ ;  /* 0x0000000214117824 */ /* 0x004fe400078e00ff */
[----:B------:R-:W-:Y:S01]  /*ccd0*/  FMUL.FTZ R16, R16, UR15 ;  /* 0x0000000f10107c20 */ /* 0x000fe20008410000 */
[----:B------:R-:W2:Y:S01]  /*cce0*/  MUFU.TANH R29, R29 ;  /* 0x0000001d001d7308 */ /* 0x000ea20000002400 */
        /* <DEDUP_REMOVED lines=8> */
[----:B------:R5:W-:Y:S03]  /*cd70*/  MUFU.TANH R135, R16 ;  /* 0x0000001000877308 */ /* 0x000be60000002400 */
[----:B------:R-:W-:-:S02]  /*cd80*/  VIADD R17, R12, 0x8 ;  /* 0x000000080c117836 */ /* 0x000fc40000000000 */
[C---:B------:R-:W-:Y:S02]  /*cd90*/  VIADD R13, R12.reuse, 0x9 ;  /* 0x000000090c0d7836 */ /* 0x040fe40000000000 */
[----:B------:R-:W-:Y:S01]  /*cda0*/  VIADD R14, R12, 0x10 ;  /* 0x000000100c0e7836 */ /* 0x000fe20000000000 */
[CC--:B------:R-:W-:Y:S01]  /*cdb0*/  ISETP.GE.AND P4, PT, R17.reuse, R3.reuse, PT ;  /* 0x000000031100720c */ /* 0x0c0fe20003f86270 */
[----:B------:R-:W2:Y:S01]  /*cdc0*/  MUFU.TANH R30, R30 ;  /* 0x0000001e001e7308 */ /* 0x000ea20000002400 */
[-C--:B------:R-:W-:Y:S01]  /*cdd0*/  ISETP.GE.AND P1, PT, R17, R104.reuse, PT ;  /* 0x000000681100720c */ /* 0x080fe20003f26270 */
[C---:B-1----:R-:W-:Y:S01]  /*cde0*/  HMMA.16816.F32.BF16 R8, R92.reuse, R24, R8 ;  /* 0x000000185c08723c */ /* 0x042fe20000041808 */
[----:B------:R-:W-:Y:S02]  /*cdf0*/  ISETP.GE.AND P3, PT, R13, R3, PT ;  /* 0x000000030d00720c */ /* 0x000fe40003f66270 */
[----:B----4-:R-:W-:Y:S02]  /*ce00*/  FSEL R17, R28, -INF , !P4 ;  /* 0xff8000001c117808 */ /* 0x010fe40006000000 */
[----:B------:R-:W-:Y:S01]  /*ce10*/  ISETP.GE.AND P4, PT, R14, R104, PT ;  /* 0x000000680e00720c */ /* 0x000fe20003f86270 */
[----:B-----5:R-:W-:Y:S01]  /*ce20*/  VIADD R16, R12, 0x1 ;  /* 0x000000010c107836 */ /* 0x020fe20000000000 */
[----:B------:R-:W-:Y:S01]  /*ce30*/  HMMA.16816.F32.BF16 R4, R92, R26, R4 ;  /* 0x0000001a5c04723c */ /* 0x000fe20000041804 */
[----:B------:R-:W-:Y:S01]  /*ce40*/  MUFU.TANH R149, R21 ;  /* 0x0000001500957308 */ /* 0x000fe20000002400 */
[----:B---3--:R-:W-:-:S02]  /*ce50*/  FSEL R147, R147, -INF , !P4 ;  /* 0xff80000093937808 */ /* 0x008fc40006000000 */
[CC--:B------:R-:W-:Y:S02]  /*ce60*/  ISETP.GE.AND P5, PT, R16.reuse, R3.reuse, PT ;  /* 0x000000031000720c */ /* 0x0c0fe40003fa6270 */
[-C--:B------:R-:W-:Y:S01]  /*ce70*/  ISETP.GE.AND P6, PT, R16, R104.reuse, PT ;  /* 0x000000681000720c */ /* 0x080fe20003fc6270 */
[----:B------:R-:W-:Y:S01]  /*ce80*/  VIADD R16, R12, 0x11 ;  /* 0x000000110c107836 */ /* 0x000fe20000000000 */
[----:B------:R-:W-:Y:S01]  /*ce90*/  FSEL R87, R87, -INF , !P5 ;  /* 0xff80000057577808 */ /* 0x000fe20006800000 */
[----:B------:R-:W1:Y:S01]  /*cea0*/  MUFU.TANH R145, R22 ;  /* 0x0000001600917308 */ /* 0x000e620000002400 */
[-C--:B------:R-:W-:Y:S02]  /*ceb0*/  ISETP.GE.AND P5, PT, R13, R104.reuse, PT ;  /* 0x000000680d00720c */ /* 0x080fe40003fa6270 */
[----:B------:R-:W-:Y:S02]  /*cec0*/  FSEL R13, R88, -INF , !P6 ;  /* 0xff800000580d7808 */ /* 0x000fe40007000000 */
[-C--:B------:R-:W-:Y:S01]  /*ced0*/  ISETP.GE.AND P6, PT, R14, R3.reuse, PT ;  /* 0x000000030e00720c */ /* 0x080fe20003fc6270 */
[----:B------:R-:W-:Y:S01]  /*cee0*/  VIADD R14, R12, 0x18 ;  /* 0x000000180c0e7836 */ /* 0x000fe20000000000 */
[----:B------:R-:W-:Y:S01]  /*cef0*/  FSEL R31, R31, -INF , !P5 ;  /* 0xff8000001f1f7808 */ /* 0x000fe20006800000 */
[----:B------:R-:W3:Y:S01]  /*cf00*/  MUFU.TANH R105, R105 ;  /* 0x0000006900697308 */ /* 0x000ee20000002400 */
[----:B------:R-:W-:Y:S01]  /*cf10*/  FSEL R103, R103, -INF , !P6 ;  /* 0xff80000067677808 */ /* 0x000fe20007000000 */
[----:B------:R-:W-:Y:S01]  /*cf20*/  FMUL.FTZ R8, R8, UR15 ;  /* 0x0000000f08087c20 */ /* 0x000fe20008410000 */
[CC--:B------:R-:W-:Y:S01]  /*cf30*/  ISETP.GE.AND P5, PT, R14.reuse, R3.reuse, PT ;  /* 0x000000030e00720c */ /* 0x0c0fe20003fa6270 */
[----:B------:R-:W-:Y:S01]  /*cf40*/  FMUL.FTZ R98, R9, UR15 ;  /* 0x0000000f09627c20 */ /* 0x000fe20008410000 */
[-C--:B------:R-:W-:Y:S01]  /*cf50*/  ISETP.GE.AND P6, PT, R14, R104.reuse, PT ;  /* 0x000000680e00720c */ /* 0x080fe20003fc6270 */
[----:B------:R-:W-:Y:S01]  /*cf60*/  VIADD R14, R12, 0x19 ;  /* 0x000000190c0e7836 */ /* 0x000fe20000000000 */
[----:B--2---:R-:W-:Y:S01]  /*cf70*/  FSEL R29, R29, -INF , !P3 ;  /* 0xff8000001d1d7808 */ /* 0x004fe20005800000 */
[----:B------:R-:W2:Y:S01]  /*cf80*/  MUFU.TANH R151, R151 ;  /* 0x0000009700977308 */ /* 0x000ea20000002400 */
[-C--:B------:R-:W-:Y:S01]  /*cf90*/  ISETP.GE.AND P3, PT, R16, R104.reuse, PT ;  /* 0x000000681000720c */ /* 0x080fe20003f66270 */
[----:B------:R-:W-:Y:S01]  /*cfa0*/  VIADD R9, R12, 0x20 ;  /* 0x000000200c097836 */ /* 0x000fe20000000000 */
[-C--:B------:R-:W-:Y:S01]  /*cfb0*/  ISETP.GE.AND P4, PT, R14, R3.reuse, PT ;  /* 0x000000030e00720c */ /* 0x080fe20003f86270 */
[----:B------:R-:W-:Y:S01]  /*cfc0*/  FMUL.FTZ R10, R10, UR15 ;  /* 0x0000000f0a0a7c20 */ /* 0x000fe20008410000 */
[----:B------:R-:W-:Y:S01]  /*cfd0*/  FSEL R15, R30, -INF , !P1 ;  /* 0xff8000001e0f7808 */ /* 0x000fe20004800000 */
[----:B------:R-:W-:Y:S01]  /*cfe0*/  FMUL.FTZ R100, R4, UR15 ;  /* 0x0000000f04647c20 */ /* 0x000fe20008410000 */
[-C--:B------:R-:W-:Y:S01]  /*cff0*/  ISETP.GE.AND P1, PT, R16, R3.reuse, PT ;  /* 0x000000031000720c */ /* 0x080fe20003f26270 */
[----:B------:R-:W-:Y:S01]  /*d000*/  MUFU.TANH R139, R139 ;  /* 0x0000008b008b7308 */ /* 0x000fe20000002400 */
[----:B-1----:R-:W-:Y:S01]  /*d010*/  FSEL R145, R145, -INF , !P6 ;  /* 0xff80000091917808 */ /* 0x002fe20007000000 */
[----:B------:R-:W-:Y:S01]  /*d020*/  FMUL.FTZ R11, R11, UR15 ;  /* 0x0000000f0b0b7c20 */ /* 0x000fe20008410000 */
[----:B------:R-:W-:Y:S01]  /*d030*/  FSEL R149, R149, -INF , !P4 ;  /* 0xff80000095957808 */ /* 0x000fe20006000000 */
[----:B------:R-:W-:Y:S01]  /*d040*/  FMUL.FTZ R5, R5, UR15 ;  /* 0x0000000f05057c20 */ /* 0x000fe20008410000 */
[----:B---3--:R-:W-:Y:S01]  /*d050*/  FSEL R105, R105, -INF , !P3 ;  /* 0xff80000069697808 */ /* 0x008fe20005800000 */
[----:B------:R-:W-:Y:S01]  /*d060*/  FMUL.FTZ R6, R6, UR15 ;  /* 0x0000000f06067c20 */ /* 0x000fe20008410000 */
[----:B------:R-:W-:Y:S01]  /*d070*/  ISETP.GE.AND P3, PT, R9, R3, PT ;  /* 0x000000030900720c */ /* 0x000fe20003f66270 */
[----:B------:R-:W1:Y:S01]  /*d080*/  MUFU.TANH R137, R18 ;  /* 0x0000001200897308 */ /* 0x000e620000002400 */
[----:B--2---:R-:W-:Y:S01]  /*d090*/  FSEL R151, R151, -INF , !P5 ;  /* 0xff80000097977808 */ /* 0x004fe20006800000 */
[----:B------:R-:W-:Y:S01]  /*d0a0*/  FMUL.FTZ R7, R7, UR15 ;  /* 0x0000000f07077c20 */ /* 0x000fe20008410000 */
[-C--:B------:R-:W-:Y:S01]  /*d0b0*/  ISETP.GE.AND P5, PT, R9, R104.reuse, PT ;  /* 0x000000680900720c */ /* 0x080fe20003fa6270 */
[C---:B------:R-:W-:Y:S01]  /*d0c0*/  VIADD R9, R12.reuse, 0x28 ;  /* 0x000000280c097836 */ /* 0x040fe20000000000 */
[----:B------:R-:W-:Y:S01]  /*d0d0*/  FSEL R107, R107, -INF , !P1 ;  /* 0xff8000006b6b7808 */ /* 0x000fe20004800000 */
[----:B------:R-:W-:Y:S01]  /*d0e0*/  VIADD R4, R12, 0x31 ;  /* 0x000000310c047836 */ /* 0x000fe20000000000 */
[----:B------:R-:W-:Y:S01]  /*d0f0*/  ISETP.GE.AND P1, PT, R14, R104, PT ;  /* 0x000000680e00720c */ /* 0x000fe20003f26270 */
[----:B------:R-:W2:Y:S01]  /*d100*/  MUFU.TANH R109, R23 ;  /* 0x00000017006d7308 */ /* 0x000ea20000002400 */
[----:B------:R-:W-:-:S02]  /*d110*/  FSEL R135, R135, -INF , !P3 ;  /* 0xff80000087877808 */ /* 0x000fc40005800000 */
[----:B------:R-:W-:-:S05]  /*d120*/  ISETP.GE.AND P3, PT, R9, R104, PT ;  /* 0x000000680900720c */ /* 0x000fca0003f66270 */
[----:B------:R-:W-:Y:S01]  /*d130*/  MUFU.TANH R131, R19 ;  /* 0x0000001300837308 */ /* 0x000fe20000002400 */
[----:B-1----:R-:W-:-:S07]  /*d140*/  FSEL R137, R137, -INF , !P5 ;  /* 0xff80000089897808 */ /* 0x002fce0006800000 */
[----:B------:R-:W-:Y:S01]  /*d150*/  MUFU.TANH R143, R143 ;  /* 0x0000008f008f7308 */ /* 0x000fe20000002400 */
[----:B--2---:R-:W-:Y:S02]  /*d160*/  FSEL R109, R109, -INF , !P1 ;  /* 0xff8000006d6d7808 */ /* 0x004fe40004800000 */
[----:B------:R-:W-:-:S05]  /*d170*/  ISETP.GE.AND P1, PT, R9, R3, PT ;  /* 0x000000030900720c */ /* 0x000fca0003f26270 */
[----:B------:R-:W1:Y:S08]  /*d180*/  MUFU.TANH R111, R111 ;  /* 0x0000006f006f7308 */ /* 0x000e700000002400 */
[----:B------:R2:W-:Y:S08]  /*d190*/  MUFU.TANH R99, R8 ;  /* 0x0000000800637308 */ /* 0x0005f00000002400 */
[----:B------:R-:W3:Y:S01]  /*d1a0*/  MUFU.TANH R141, R141 ;  /* 0x0000008d008d7308 */ /* 0x000ee20000002400 */
[----:B-1----:R-:W-:-:S02]  /*d1b0*/  FSEL R111, R111, -INF , !P3 ;  /* 0xff8000006f6f7808 */ /* 0x002fc40005800000 */
[----:B------:R-:W-:-:S05]  /*d1c0*/  ISETP.GE.AND P3, PT, R4, R3, PT ;  /* 0x000000030400720c */ /* 0x000fca0003f66270 */
[----:B------:R-:W1:Y:S01]  /*d1d0*/  MUFU.TANH R125, R125 ;  /* 0x0000007d007d7308 */ /* 0x000e620000002400 */
[----:B--2---:R-:W-:-:S05]  /*d1e0*/  VIADD R8, R12, 0x21 ;  /* 0x000000210c087836 */ /* 0x004fca0000000000 */
[CC--:B------:R-:W-:Y:S02]  /*d1f0*/  ISETP.GE.AND P6, PT, R8.reuse, R3.reuse, PT ;  /* 0x000000030800720c */ /* 0x0c0fe40003fc6270 */
[----:B------:R-:W2:Y:S01]  /*d200*/  MUFU.TANH R97, R10 ;  /* 0x0000000a00617308 */ /* 0x000ea20000002400 */
[-C--:B------:R-:W-:Y:S01]  /*d210*/  ISETP.GE.AND P4, PT, R8, R104.reuse, PT ;  /* 0x000000680800720c */ /* 0x080fe20003f86270 */
[----:B------:R-:W-:Y:S01]  /*d220*/  VIADD R8, R12, 0x29 ;  /* 0x000000290c087836 */ /* 0x000fe20000000000 */
[----:B------:R-:W-:Y:S02]  /*d230*/  FSEL R139, R139, -INF , !P6 ;  /* 0xff8000008b8b7808 */ /* 0x000fe40007000000 */
[----:B------:R-:W-:Y:S02]  /*d240*/  FSEL R131, R131, -INF , !P4 ;  /* 0xff80000083837808 */ /* 0x000fe40006000000 */
[C---:B------:R-:W-:Y:S01]  /*d250*/  ISETP.GE.AND P5, PT, R8.reuse, R3, PT ;  /* 0x000000030800720c */ /* 0x040fe20003fa6270 */
[----:B------:R-:W4:Y:S01]  /*d260*/  MUFU.TANH R98, R98 ;  /* 0x0000006200627308 */ /* 0x000f220000002400 */
[----:B------:R-:W-:Y:S01]  /*d270*/  ISETP.GE.AND P6, PT, R8, R104, PT ;  /* 0x000000680800720c */ /* 0x000fe20003fc6270 */
[----:B------:R-:W-:Y:S01]  /*d280*/  VIADD R8, R12, 0x30 ;  /* 0x000000300c087836 */ /* 0x000fe20000000000 */
[----:B------:R-:W-:-:S02]  /*d290*/  FSEL R143, R143, -INF , !P5 ;  /* 0xff8000008f8f7808 */ /* 0x000fc40006800000 */
[----:B---3--:R-:W-:Y:S02]  /*d2a0*/  FSEL R141, R141, -INF , !P1 ;  /* 0xff8000008d8d7808 */ /* 0x008fe40004800000 */
[-C--:B------:R-:W-:Y:S01]  /*d2b0*/  ISETP.GE.AND P4, PT, R8, R3.reuse, PT ;  /* 0x000000030800720c */ /* 0x080fe20003f86270 */
[----:B------:R-:W3:Y:S01]  /*d2c0*/  MUFU.TANH R93, R11 ;  /* 0x0000000b005d7308 */ /* 0x000ee20000002400 */
[-C--:B------:R-:W-:Y:S01]  /*d2d0*/  ISETP.GE.AND P5, PT, R4, R104.reuse, PT ;  /* 0x000000680400720c */ /* 0x080fe20003fa6270 */
[----:B------:R-:W-:Y:S01]  /*d2e0*/  VIADD R4, R12, 0x38 ;  /* 0x000000380c047836 */ /* 0x000fe20000000000 */
[----:B------:R-:W-:Y:S02]  /*d2f0*/  ISETP.GE.AND P1, PT, R8, R104, PT ;  /* 0x000000680800720c */ /* 0x000fe40003f26270 */
[----:B-1----:R-:W-:Y:S02]  /*d300*/  FSEL R125, R125, -INF , !P6 ;  /* 0xff8000007d7d7808 */ /* 0x002fe40007000000 */
[----:B------:R-:W-:Y:S01]  /*d310*/  FSEL R99, R99, -INF , !P4 ;  /* 0xff80000063637808 */ /* 0x000fe20006000000 */
[----:B------:R-:W1:Y:S01]  /*d320*/  MUFU.TANH R100, R100 ;  /* 0x0000006400647308 */ /* 0x000e620000002400 */
[----:B------:R-:W-:-:S02]  /*d330*/  ISETP.GE.AND P6, PT, R12, R3, PT ;  /* 0x000000030c00720c */ /* 0x000fc40003fc6270 */
[CC--:B------:R-:W-:Y:S01]  /*d340*/  ISETP.GE.AND P4, PT, R12.reuse, R104.reuse, PT ;  /* 0x000000680c00720c */ /* 0x0c0fe20003f86270 */
[----:B------:R-:W-:Y:S01]  /*d350*/  VIADD R12, R12, 0x39 ;  /* 0x000000390c0c7836 */ /* 0x000fe20000000000 */
[----:B--2---:R-:W-:Y:S02]  /*d360*/  FSEL R97, R97, -INF , !P1 ;  /* 0xff80000061617808 */ /* 0x004fe40004800000 */
[----:B------:R-:W-:Y:S01]  /*d370*/  ISETP.GE.AND P1, PT, R4, R3, PT ;  /* 0x000000030400720c */ /* 0x000fe20003f26270 */
[----:B------:R-:W-:Y:S01]  /*d380*/  MUFU.TANH R84, R84 ;  /* 0x0000005400547308 */ /* 0x000fe20000002400 */
[----:B----4-:R-:W-:Y:S02]  /*d390*/  FSEL R98, R98, -INF , !P3 ;  /* 0xff80000062627808 */ /* 0x010fe40005800000 */
[----:B---3--:R-:W-:Y:S01]  /*d3a0*/  FSEL R93, R93, -INF , !P5 ;  /* 0xff8000005d5d7808 */ /* 0x008fe20006800000 */
[----:B------:R-:W-:Y:S01]  /*d3b0*/  BAR.SYNC.DEFER_BLOCKING 0x0 ;  /* 0x0000000000007b1d */ /* 0x000fe20000010000 */
[----:B------:R-:W-:-:S02]  /*d3c0*/  ISETP.GE.AND P3, PT, R4, R104, PT ;  /* 0x000000680400720c */ /* 0x000fc40003f66270 */
[----:B------:R-:W-:Y:S02]  /*d3d0*/  ISETP.GE.AND P5, PT, R12, R3, PT ;  /* 0x000000030c00720c */ /* 0x000fe40003fa6270 */
[----:B-1----:R-:W-:Y:S01]  /*d3e0*/  FSEL R100, R100, -INF , !P1 ;  /* 0xff80000064647808 */ /* 0x002fe20004800000 */
[----:B------:R-:W1:Y:S01]  /*d3f0*/  MUFU.TANH R86, R86 ;  /* 0x0000005600567308 */ /* 0x000e620000002400 */
[----:B------:R-:W-:-:S07]  /*d400*/  ISETP.GE.AND P1, PT, R12, R104, PT ;  /* 0x000000680c00720c */ /* 0x000fce0003f26270 */
[----:B------:R2:W3:Y:S08]  /*d410*/  MUFU.TANH R101, R5 ;  /* 0x0000000500657308 */ /* 0x0004f00000002400 */
[----:B------:R-:W4:Y:S01]  /*d420*/  MUFU.TANH R95, R6 ;  /* 0x00000006005f7308 */ /* 0x000f220000002400 */
[----:B-1----:R-:W-:-:S07]  /*d430*/  FSEL R3, R86, -INF , !P4 ;  /* 0xff80000056037808 */ /* 0x002fce0006000000 */
[----:B------:R-:W1:Y:S01]  /*d440*/  MUFU.TANH R94, R7 ;  /* 0x00000007005e7308 */ /* 0x000e620000002400 */
[----:B--2---:R-:W-:Y:S02]  /*d450*/  FSEL R5, R84, -INF , !P6 ;  /* 0xff80000054057808 */ /* 0x004fe40007000000 */
[----:B---3--:R-:W-:Y:S02]  /*d460*/  FSEL R101, R101, -INF , !P5 ;  /* 0xff80000065657808 */ /* 0x008fe40006800000 */
[----:B----4-:R-:W-:Y:S02]  /*d470*/  FSEL R95, R95, -INF , !P3 ;  /* 0xff8000005f5f7808 */ /* 0x010fe40005800000 */
[----:B-1----:R-:W-:Y:S01]  /*d480*/  FSEL R94, R94, -INF , !P1 ;  /* 0xff8000005e5e7808 */ /* 0x002fe20004800000 */
        /* <DEDUP_REMOVED lines=64> */
.L_x_5472:
[----:B------:R-:W1:Y:S02]  /*d890*/  LDC R4, c[0x0][0x248] ;  /* 0x00009200ff047b82 */ /* 0x000e640000000800 */
[----:B-1----:R-:W-:-:S05]  /*d8a0*/  IMAD.SHL.U32 R7, R4, 0x40, RZ ;  /* 0x0000004004077824 */ /* 0x002fca00078e00ff */
[----:B------:R-:W-:-:S04]  /*d8b0*/  IADD3 R7, -R7, RZ, RZ ;  /* 0x000000ff07077210 */ /* 0x000fc80007ffe1ff */
[----:B------:R-:W-:-:S07]  /*d8c0*/  SHF.R.S32.HI R8, RZ, 0x1f, R7 ;  /* 0x0000001fff087819 */ /* 0x000fce0000011407 */
.L_x_5473:
        /* <DEDUP_REMOVED lines=17> */
.L_x_5471:
[----:B------:R-:W-:Y:S01]  /*d9e0*/  FMNMX.FTZ R4, R2, R5, !PT ;  /* 0x0000000502047209 */ /* 0x000fe20007810000 */
[----:B------:R-:W-:Y:S01]  /*d9f0*/  LDSM.16.MT88.4 R20, [R112+0x6000] ;  /* 0x006000007014783b */ /* 0x000fe20000004200 */
        /* <DEDUP_REMOVED lines=48> */
[----:B------:R-:W-:Y:S01]  /*dd00*/  FFMA.FTZ R87, R87, UR8, -R102 ;  /* 0x0000000857577c23 */ /* 0x000fe20008010866 */
[--C-:B------:R-:W-:Y:S01]  /*dd10*/  FFMA.FTZ R31, R31, UR8, -R96.reuse ;  /* 0x000000081f1f7c23 */ /* 0x100fe20008010860 */
[----:B------:R-:W-:Y:S01]  /*dd20*/  FFMA.FTZ R91, R3, UR8, -R96 ;  /* 0x00000008035b7c23 */ /* 0x000fe20008010860 */
[----:B------:R-:W-:Y:S01]  /*dd30*/  FADD.FTZ R92, R2, -R5 ;  /* 0x80000005025c7221 */ /* 0x000fe20000010000 */
[----:B------:R-:W-:Y:S01]  /*dd40*/  FSEL R5, R88, RZ, P0 ;  /* 0x000000ff58057208 */ /* 0x000fe20000000000 */
[----:B------:R1:W-:Y:S01]  /*dd50*/  MUFU.EX2 R2, R31 ;  /* 0x0000001f00027308 */ /* 0x0003e20000000800 */
[----:B------:R-:W-:Y:S01]  /*dd60*/  FFMA.FTZ R86, R17, UR8, -R102 ;  /* 0x0000000811567c23 */ /* 0x000fe20008010866 */
[----:B------:R-:W-:Y:S01]  /*dd70*/  FMUL.FTZ R92, R92, UR8 ;  /* 0x000000085c5c7c20 */ /* 0x000fe20008410000 */
[--C-:B------:R-:W-:Y:S01]  /*dd80*/  FFMA.FTZ R84, R13, UR8, -R96.reuse ;  /* 0x000000080d547c23 */ /* 0x100fe20008010860 */
[----:B------:R-:W-:Y:S01]  /*dd90*/  FADD.FTZ R0, R0, -R5 ;  /* 0x8000000500007221 */ /* 0x000fe20000010000 */
[----:B------:R-:W-:Y:S01]  /*dda0*/  FFMA.FTZ R3, R15, UR8, -R96 ;  /* 0x000000080f037c23 */ /* 0x000fe20008010860 */
[--C-:B------:R-:W-:Y:S01]  /*ddb0*/  FFMA.FTZ R108, R103, UR8, -R102.reuse ;  /* 0x00000008676c7c23 */ /* 0x100fe20008010866 */
[----:B------:R-:W-:Y:S01]  /*ddc0*/  LDSM.16.MT88.4 R12, [R114+0x6000] ;  /* 0x00600000720c783b */ /* 0x000fe20000004200 */
[----:B------:R-:W-:Y:S01]  /*ddd0*/  FMUL.FTZ R0, R0, UR8 ;  /* 0x0000000800007c20 */ /* 0x000fe20008410000 */
[----:B------:R-:W2:Y:S01]  /*dde0*/  MUFU.EX2 R92, R92 ;  /* 0x0000005c005c7308 */ /* 0x000ea20000000800 */
[--C-:B------:R-:W-:Y:S01]  /*ddf0*/  FFMA.FTZ R107, R107, UR8, -R102.reuse ;  /* 0x000000086b6b7c23 */ /* 0x100fe20008010866 */
[--C-:B------:R-:W-:Y:S01]  /*de00*/  FFMA.FTZ R104, R151, UR8, -R102.reuse ;  /* 0x0000000897687c23 */ /* 0x100fe20008010866 */
[----:B------:R-:W-:Y:S01]  /*de10*/  FFMA.FTZ R103, R149, UR8, -R102 ;  /* 0x0000000895677c23 */ /* 0x000fe20008010866 */
[--C-:B------:R-:W-:Y:S01]  /*de20*/  FFMA.FTZ R106, R147, UR8, -R96.reuse ;  /* 0x00000008936a7c23 */ /* 0x100fe20008010860 */
[--C-:B------:R-:W-:Y:S01]  /*de30*/  FFMA.FTZ R105, R105, UR8, -R96.reuse ;  /* 0x0000000869697c23 */ /* 0x100fe20008010860 */
[--C-:B------:R-:W-:Y:S01]  /*de40*/  FFMA.FTZ R110, R145, UR8, -R96.reuse ;  /* 0x00000008916e7c23 */ /* 0x100fe20008010860 */
[----:B------:R-:W-:Y:S01]  /*de50*/  FFMA.FTZ R109, R109, UR8, -R96 ;  /* 0x000000086d6d7c23 */ /* 0x000fe20008010860 */
[----:B-1----:R-:W1:Y:S01]  /*de60*/  LDSM.16.MT88.4 R28, [R114+0x7000] ;  /* 0x00700000721c783b */ /* 0x002e620000004200 */
[----:B------:R-:W3:Y:S01]  /*de70*/  MUFU.EX2 R0, R0 ;  /* 0x0000000000007308 */ /* 0x000ee20000000800 */
[--C-:B------:R-:W-:Y:S01]  /*de80*/  FFMA.FTZ R134, R135, UR8, -R102.reuse ;  /* 0x0000000887867c23 */ /* 0x100fe20008010866 */
[--C-:B------:R-:W-:Y:S01]  /*de90*/  FFMA.FTZ R139, R139, UR8, -R102.reuse ;  /* 0x000000088b8b7c23 */ /* 0x100fe20008010866 */
[--C-:B------:R-:W-:Y:S01]  /*dea0*/  FFMA.FTZ R130, R141, UR8, -R102.reuse ;  /* 0x000000088d827c23 */ /* 0x100fe20008010866 */
[----:B------:R-:W-:Y:S01]  /*deb0*/  FFMA.FTZ R135, R143, UR8, -R102 ;  /* 0x000000088f877c23 */ /* 0x000fe20008010866 */
        /* <DEDUP_REMOVED lines=42> */
[----:B------:R-:W-:Y:S01]  /*e160*/  FMUL.FTZ R16, R72, R92 ;  /* 0x0000005c48107220 */ /* 0x000fe20000410000 */
        /* <DEDUP_REMOVED lines=10> */
[-C--:B------:R-:W-:Y:S01]  /*e210*/  FMUL.FTZ R44, R44, R92.reuse ;  /* 0x0000005c2c2c7220 */ /* 0x080fe20000410000 */
[----:B------:R-:W-:Y:S01]  /*e220*/  FMUL.FTZ R45, R45, R92 ;  /* 0x0000005c2d2d7220 */ /* 0x000fe20000410000 */
[-C--:B------:R-:W-:Y:S01]  /*e230*/  FMUL.FTZ R46, R46, R0.reuse ;  /* 0x000000002e2e7220 */ /* 0x080fe20000410000 */
[----:B------:R-:W-:Y:S01]  /*e240*/  FMUL.FTZ R47, R47, R0 ;  /* 0x000000002f2f7220 */ /* 0x000fe20000410000 */
[-C--:B------:R-:W-:Y:S01]  /*e250*/  FMUL.FTZ R48, R48, R92.reuse ;  /* 0x0000005c30307220 */ /* 0x080fe20000410000 */
[----:B------:R-:W-:Y:S01]  /*e260*/  FMUL.FTZ R49, R49, R92 ;  /* 0x0000005c31317220 */ /* 0x000fe20000410000 */
[----:B------:R-:W-:Y:S01]  /*e270*/  MUFU.EX2 R108, R108 ;  /* 0x0000006c006c7308 */ /* 0x000fe20000000800 */
[----:B--2---:R-:W-:Y:S01]  /*e280*/  F2FP.BF16.F32.PACK_AB R5, R84, R91 ;  /* 0x0000005b5405723e */ /* 0x004fe200000010ff */
[-C--:B------:R-:W-:Y:S01]  /*e290*/  FMUL.FTZ R50, R50, R0.reuse ;  /* 0x0000000032327220 */ /* 0x080fe20000410000 */
[----:B------:R-:W-:Y:S01]  /*e2a0*/  FMUL.FTZ R51, R51, R0 ;  /* 0x0000000033337220 */ /* 0x000fe20000410000 */
[----:B------:R-:W-:Y:S01]  /*e2b0*/  FFMA.FTZ R136, R125, UR8, -R96 ;  /* 0x000000087d887c23 */ /* 0x000fe20008010860 */
[--C-:B------:R-:W-:Y:S01]  /*e2c0*/  FFMA.FTZ R99, R99, UR8, -R102.reuse ;  /* 0x0000000863637c23 */ /* 0x100fe20008010866 */
[--C-:B------:R-:W-:Y:S01]  /*e2d0*/  FFMA.FTZ R98, R98, UR8, -R102.reuse ;  /* 0x0000000862627c23 */ /* 0x100fe20008010866 */
[--C-:B------:R-:W-:Y:S01]  /*e2e0*/  FFMA.FTZ R100, R100, UR8, -R102.reuse ;  /* 0x0000000864647c23 */ /* 0x100fe20008010866 */
[----:B------:R-:W2:Y:S01]  /*e2f0*/  MUFU.EX2 R107, R107 ;  /* 0x0000006b006b7308 */ /* 0x000ea20000000800 */
[----:B----4-:R-:W-:Y:S01]  /*e300*/  F2FP.BF16.F32.PACK_AB R7, R2, R3 ;  /* 0x000000030207723e */ /* 0x010fe200000010ff */
[----:B------:R-:W-:Y:S01]  /*e310*/  FFMA.FTZ R101, R101, UR8, -R102 ;  /* 0x0000000865657c23 */ /* 0x000fe20008010866 */
[--C-:B------:R-:W-:Y:S01]  /*e320*/  FFMA.FTZ R102, R93, UR8, -R96.reuse ;  /* 0x000000085d667c23 */ /* 0x100fe20008010860 */
[--C-:B------:R-:W-:Y:S01]  /*e330*/  FFMA.FTZ R97, R97, UR8, -R96.reuse ;  /* 0x0000000861617c23 */ /* 0x100fe20008010860 */
[--C-:B------:R-:W-:Y:S01]  /*e340*/  FFMA.FTZ R93, R95, UR8, -R96.reuse ;  /* 0x000000085f5d7c23 */ /* 0x100fe20008010860 */
[----:B------:R-:W-:Y:S01]  /*e350*/  FFMA.FTZ R94, R94, UR8, -R96 ;  /* 0x000000085e5e7c23 */ /* 0x000fe20008010860 */
[----:B------:R-:W-:Y:S01]  /*e360*/  FFMA.FTZ R90, R133, R92, R90 ;  /* 0x0000005c855a7223 */ /* 0x000fe2000001005a */
[----:B-1----:R-:W-:Y:S01]  /*e370*/  HMMA.16816.F32.BF16 R24, R4, R28, R24 ;  /* 0x0000001c0418723c */ /* 0x002fe20000041818 */
[----:B------:R-:W-:Y:S01]  /*e380*/  MUFU.EX2 R104, R104 ;  /* 0x0000006800687308 */ /* 0x000fe20000000800 */
[----:B------:R-:W-:Y:S01]  /*e390*/  FFMA.FTZ R91, R132, R0, R91 ;  /* 0x00000000845b7223 */ /* 0x000fe2000001005b */
        /* <DEDUP_REMOVED lines=9> */
[----:B------:R-:W-:Y:S01]  /*e430*/  MUFU.EX2 R106, R106 ;  /* 0x0000006a006a7308 */ /* 0x000fe20000000800 */
[----:B------:R-:W-:Y:S01]  /*e440*/  HMMA.16816.F32.BF16 R52, R4, R66, R52 ;  /* 0x000000420434723c */ /* 0x000fe20000041834 */
[----:B------:R-:W3:Y:S01]  /*e450*/  LDSM.16.MT88.4 R64, [R112+0x8000] ;  /* 0x008000007040783b */ /* 0x000ee20000004200 */
[----:B------:R-:W-:Y:S01]  /*e460*/  FADD.FTZ R3, R2, R3 ;  /* 0x0000000302037221 */ /* 0x000fe20000010000 */
[----:B------:R-:W-:-:S03]  /*e470*/  MOV R2, R89 ;  /* 0x0000005900027202 */ /* 0x000fc60000000f00 */
        /* <DEDUP_REMOVED lines=8> */
[----:B------:R-:W-:Y:S05]  /*e500*/  LDSM.16.MT88.4 R68, [R112+0x6c00] ;  /* 0x006c00007044783b */ /* 0x000fea0000004200 */
[C---:B-1----:R-:W-:Y:S01]  /*e510*/  HMMA.16816.F32.BF16 R40, R4.reuse, R60, R56 ;  /* 0x0000003c0428723c */ /* 0x042fe20000041838 */
[----:B------:R-:W1:Y:S01]  /*e520*/  LDSM.16.MT88.4 R56, [R112+0x6400] ;  /* 0x006400007038783b */ /* 0x000e620000004200 */
[----:B------:R-:W-:Y:S04]  /*e530*/  MUFU.EX2 R134, R134 ;  /* 0x0000008600867308 */ /* 0x000fe80000000800 */
[C---:B------:R-:W-:Y:S01]  /*e540*/  HMMA.16816.F32.BF16 R36, R4.reuse, R62, R36 ;  /* 0x0000003e0424723c */ /* 0x040fe20000041824 */
[----:B------:R-:W1:Y:S03]  /*e550*/  LDSM.16.MT88.4 R60, [R114+0x6400] ;  /* 0x00640000723c783b */ /* 0x000e660000004200 */
[----:B------:R-:W1:Y:S02]  /*e560*/  MUFU.EX2 R139, R139 ;  /* 0x0000008b008b7308 */ /* 0x000e640000000800 */
[C---:B---3--:R-:W-:Y:S06]  /*e570*/  HMMA.16816.F32.BF16 R44, R4.reuse, R64, R44 ;  /* 0x00000040042c723c */ /* 0x048fec000004182c */
[----:B------:R-:W-:Y:S01]  /*e580*/  HMMA.16816.F32.BF16 R4, R4, R66, R48 ;  /* 0x000000420404723c */ /* 0x000fe20000041830 */
[----:B------:R-:W3:Y:S01]  /*e590*/  LDSM.16.MT88.4 R64, [R114+0x7400] ;  /* 0x007400007240783b */ /* 0x000ee20000004200 */
[----:B------:R-:W-:Y:S05]  /*e5a0*/  MUFU.EX2 R130, R130 ;  /* 0x0000008200827308 */ /* 0x000fea0000000800 */
[----:B--2---:R-:W-:Y:S01]  /*e5b0*/  F2FP.BF16.F32.PACK_AB R48, R107, R108 ;  /* 0x0000006c6b30723e */ /* 0x004fe200000010ff */
[----:B------:R-:W-:Y:S01]  /*e5c0*/  FADD.FTZ R108, R108, R85 ;  /* 0x000000556c6c7221 */ /* 0x000fe20000010000 */
[----:B----4-:R-:W-:Y:S01]  /*e5d0*/  F2FP.BF16.F32.PACK_AB R49, R105, R106 ;  /* 0x0000006a6931723e */ /* 0x010fe200000010ff */
[----:B------:R-:W-:Y:S01]  /*e5e0*/  MUFU.EX2 R135, R135 ;  /* 0x0000008700877308 */ /* 0x000fe20000000800 */
[----:B------:R-:W-:Y:S01]  /*e5f0*/  F2FP.BF16.F32.PACK_AB R50, R103, R104 ;  /* 0x000000686732723e */ /* 0x000fe200000010ff */
[----:B------:R-:W-:Y:S01]  /*e600*/  FADD.FTZ R106, R106, R3 ;  /* 0x000000036a6a7221 */ /* 0x000fe20000010000 */
[----:B-----5:R-:W-:Y:S01]  /*e610*/  F2FP.BF16.F32.PACK_AB R51, R109, R110 ;  /* 0x0000006e6d33723e */ /* 0x020fe200000010ff */
[----:B------:R-:W-:-:S02]  /*e620*/  FADD.FTZ R107, R107, R108 ;  /* 0x0000006c6b6b7221 */ /* 0x000fc40000010000 */
[----:B------:R-:W-:Y:S02]  /*e630*/  FADD.FTZ R105, R105, R106 ;  /* 0x0000006a69697221 */ /* 0x000fe40000010000 */
[----:B------:R-:W-:Y:S01]  /*e640*/  MUFU.EX2 R137, R137 ;  /* 0x0000008900897308 */ /* 0x000fe20000000800 */
[----:B------:R-:W-:Y:S01]  /*e650*/  FADD.FTZ R104, R104, R107 ;  /* 0x0000006b68687221 */ /* 0x000fe20000010000 */
[----:B------:R-:W-:Y:S01]  /*e660*/  FADD.FTZ R0, R110, R105 ;  /* 0x000000696e007221 */ /* 0x000fe20000010000 */
[C---:B-1----:R-:W-:Y:S02]  /*e670*/  HMMA.16816.F32.BF16 R16, R48.reuse, R56, R16 ;  /* 0x000000383010723c */ /* 0x042fe40000041810 */
[----:B------:R-:W-:Y:S01]  /*e680*/  FADD.FTZ R103, R103, R104 ;  /* 0x0000006867677221 */ /* 0x000fe20000010000 */
[----:B------:R-:W-:Y:S02]  /*e690*/  FADD.FTZ R0, R109, R0 ;  /* 0x000000006d007221 */ /* 0x000fe40000010000 */
[----:B------:R-:W1:Y:S01]  /*e6a0*/  MUFU.EX2 R138, R138 ;  /* 0x0000008a008a7308 */ /* 0x000e620000000800 */
[C---:B------:R-:W-:Y:S07]  /*e6b0*/  HMMA.16816.F32.BF16 R8, R48.reuse, R60, R8 ;  /* 0x0000003c3008723c */ /* 0x040fee0000041808 */
[----:B------:R-:W-:Y:S01]  /*e6c0*/  MUFU.EX2 R111, R111 ;  /* 0x0000006f006f7308 */ /* 0x000fe20000000800 */
[C---:B------:R-:W-:Y:S01]  /*e6d0*/  HMMA.16816.F32.BF16 R12, R48.reuse, R62, R12 ;  /* 0x0000003e300c723c */ /* 0x040fe2000004180c */
[----:B------:R-:W2:Y:S05]  /*e6e0*/  LDSM.16.MT88.4 R60, [R112+0x7400] ;  /* 0x00740000703c783b */ /* 0x000eaa0000004200 */
[C---:B------:R-:W-:Y:S01]  /*e6f0*/  HMMA.16816.F32.BF16 R20, R48.reuse, R58, R20 ;  /* 0x0000003a3014723c */ /* 0x040fe20000041814 */
[----:B------:R-:W4:Y:S01]  /*e700*/  LDSM.16.MT88.4 R56, [R114+0x8400] ;  /* 0x008400007238783b */ /* 0x000f220000004200 */
[----:B------:R-:W5:Y:S04]  /*e710*/  MUFU.EX2 R136, R136 ;  /* 0x0000008800887308 */ /* 0x000f680000000800 */
[C---:B---3--:R-:W-:Y:S04]  /*e720*/  HMMA.16816.F32.BF16 R24, R48.reuse, R64, R24 ;  /* 0x000000403018723c */ /* 0x048fe80000041818 */
[----:B------:R-:W-:Y:S02]  /*e730*/  MUFU.EX2 R99, R99 ;  /* 0x0000006300637308 */ /* 0x000fe40000000800 */
[C---:B------:R-:W-:Y:S01]  /*e740*/  HMMA.16816.F32.BF16 R28, R48.reuse, R66, R28 ;  /* 0x00000042301c723c */ /* 0x040fe2000004181c */
[----:B------:R-:W-:Y:S05]  /*e750*/  LDSM.16.MT88.4 R64, [R114+0x6800] ;  /* 0x006800007240783b */ /* 0x000fea0000004200 */
[----:B------:R-:W3:Y:S08]  /*e760*/  MUFU.EX2 R98, R98 ;  /* 0x0000006200627308 */ /* 0x000ef00000000800 */
[----:B------:R-:W-:Y:S08]  /*e770*/  MUFU.EX2 R100, R100 ;  /* 0x0000006400647308 */ /* 0x000ff00000000800 */
[----:B------:R-:W-:Y:S01]  /*e780*/  MUFU.EX2 R101, R101 ;  /* 0x0000006500657308 */ /* 0x000fe20000000800 */
[C---:B--2---:R-:W-:Y:S06]  /*e790*/  HMMA.16816.F32.BF16 R32, R48.reuse, R60, R32 ;  /* 0x0000003c3020723c */ /* 0x044fec0000041820 */
[C---:B------:R-:W-:Y:S01]  /*e7a0*/  HMMA.16816.F32.BF16 R52, R48.reuse, R62, R52 ;  /* 0x0000003e3034723c */ /* 0x040fe20000041834 */
[----:B------:R-:W2:Y:S01]  /*e7b0*/  LDSM.16.MT88.4 R60, [R112+0x8400] ;  /* 0x00840000703c783b */ /* 0x000ea20000004200 */
[----:B------:R-:W-:Y:S04]  /*e7c0*/  MUFU.EX2 R97, R97 ;  /* 0x0000006100617308 */ /* 0x000fe80000000800 */
[C---:B----4-:R-:W-:Y:S04]  /*e7d0*/  HMMA.16816.F32.BF16 R40, R48.reuse, R56, R40 ;  /* 0x000000383028723c */ /* 0x050fe80000041828 */
[----:B------:R-:W4:Y:S02]  /*e7e0*/  MUFU.EX2 R102, R102 ;  /* 0x0000006600667308 */ /* 0x000f240000000800 */
[C---:B------:R-:W-:Y:S01]  /*e7f0*/  HMMA.16816.F32.BF16 R36, R48.reuse, R58, R36 ;  /* 0x0000003a3024723c */ /* 0x040fe20000041824 */
[----:B------:R-:W3:Y:S05]  /*e800*/  LDSM.16.MT88.4 R56, [R112+0x6800] ;  /* 0x006800007038783b */ /* 0x000eea0000004200 */
[----:B------:R-:W-:Y:S08]  /*e810*/  MUFU.EX2 R93, R93 ;  /* 0x0000005d005d7308 */ /* 0x000ff00000000800 */
[----:B------:R-:W4:Y:S01]  /*e820*/  MUFU.EX2 R94, R94 ;  /* 0x0000005e005e7308 */ /* 0x000f220000000800 */
        /* <DEDUP_REMOVED lines=9> */
[----:B-----5:R-:W-:Y:S01]  /*e8c0*/  F2FP.BF16.F32.PACK_AB R51, R136, R111 ;  /* 0x0000006f8833723e */ /* 0x020fe200000010ff */
[----:B------:R-:W-:-:S02]  /*e8d0*/  FADD.FTZ R138, R138, R137 ;  /* 0x000000898a8a7221 */ /* 0x000fc40000010000 */
[----:B------:R-:W-:Y:S02]  /*e8e0*/  FADD.FTZ R0, R130, R139 ;  /* 0x0000008b82007221 */ /* 0x000fe40000010000 */
[----:B------:R-:W-:Y:S02]  /*e8f0*/  FADD.FTZ R111, R111, R138 ;  /* 0x0000008a6f6f7221 */ /* 0x000fe40000010000 */
[----:B------:R-:W-:Y:S01]  /*e900*/  HMMA.16816.F32.BF16 R80, R48, R64, R8 ;  /* 0x000000403050723c */ /* 0x000fe20000041808 */
[----:B------:R-:W1:Y:S01]  /*e910*/  LDSM.16.MT88.4 R8, [R112+0x7800] ;  /* 0x007800007008783b */ /* 0x000e620000004200 */
[----:B------:R-:W-:Y:S01]  /*e920*/  FADD.FTZ R0, R135, R0 ;  /* 0x0000000087007221 */ /* 0x000fe20000010000 */
[----:B------:R-:W-:-:S03]  /*e930*/  FADD.FTZ R136, R136, R111 ;  /* 0x0000006f88887221 */ /* 0x000fc60000010000 */
[C---:B---3--:R-:W-:Y:S06]  /*e940*/  HMMA.16816.F32.BF16 R16, R48.reuse, R56, R16 ;  /* 0x000000383010723c */ /* 0x048fec0000041810 */
[C---:B------:R-:W-:Y:S01]  /*e950*/  HMMA.16816.F32.BF16 R20, R48.reuse, R58, R20 ;  /* 0x0000003a3014723c */ /* 0x040fe20000041814 */
[----:B------:R-:W3:Y:S05]  /*e960*/  LDSM.16.MT88.4 R56, [R114+0x8800] ;  /* 0x008800007238783b */ /* 0x000eea0000004200 */
[C---:B------:R-:W-:Y:S06]  /*e970*/  HMMA.16816.F32.BF16 R12, R48.reuse, R66, R12 ;  /* 0x00000042300c723c */ /* 0x040fec000004180c */
        /* <DEDUP_REMOVED lines=9> */
[----:B------:R-:W1:Y:S06]  /*ea10*/  LDSM.16.MT88.4 R60, [R114+0x7c00] ;  /* 0x007c0000723c783b */ /* 0x000e6c0000004200 */
[----:B------:R-:W-:Y:S01]  /*ea20*/  F2FP.BF16.F32.PACK_AB R48, R98, R99 ;  /* 0x000000636230723e */ /* 0x000fe200000010ff */
[----:B------:R-:W-:Y:S01]  /*ea30*/  FADD.FTZ R99, R99, R0 ;  /* 0x0000000063637221 */ /* 0x000fe20000010000 */
[----:B----4-:R-:W-:Y:S01]  /*ea40*/  F2FP.BF16.F32.PACK_AB R49, R102, R97 ;  /* 0x000000616631723e */ /* 0x010fe200000010ff */
[----:B------:R-:W-:Y:S01]  /*ea50*/  FADD.FTZ R97, R97, R136 ;  /* 0x0000008861617221 */ /* 0x000fe20000010000 */
[----:B------:R-:W-:Y:S01]  /*ea60*/  F2FP.BF16.F32.PACK_AB R50, R101, R100 ;  /* 0x000000646532723e */ /* 0x000fe200000010ff */
[----:B------:R-:W-:Y:S01]  /*ea70*/  FADD.FTZ R99, R98, R99 ;  /* 0x0000006362637221 */ /* 0x000fe20000010000 */
[----:B------:R-:W-:Y:S01]  /*ea80*/  F2FP.BF16.F32.PACK_AB R51, R94, R93 ;  /* 0x0000005d5e33723e */ /* 0x000fe200000010ff */
[----:B------:R-:W-:Y:S01]  /*ea90*/  FADD.FTZ R102, R102, R97 ;  /* 0x0000006166667221 */ /* 0x000fe20000010000 */
[----:B------:R-:W-:Y:S01]  /*eaa0*/  MOV R0, R88 ;  /* 0x0000005800007202 */ /* 0x000fe20000000f00 */
[----:B------:R-:W-:-:S02]  /*eab0*/  FADD.FTZ R100, R100, R99 ;  /* 0x0000006364647221 */ /* 0x000fc40000010000 */
[----:B------:R-:W-:Y:S02]  /*eac0*/  FADD.FTZ R93, R93, R102 ;  /* 0x000000665d5d7221 */ /* 0x000fe40000010000 */
[----:B------:R-:W-:Y:S01]  /*ead0*/  HMMA.16816.F32.BF16 R80, R48, R76, R80 ;  /* 0x0000004c3050723c */ /* 0x000fe20000041850 */
[----:B------:R-:W-:Y:S01]  /*eae0*/  FADD.FTZ R133, R101, R100 ;  /* 0x0000006465857221 */ /* 0x000fe20000010000 */
[----:B------:R-:W-:-:S04]  /*eaf0*/  FADD.FTZ R132, R94, R93 ;  /* 0x0000005d5e847221 */ /* 0x000fc80000010000 */
[C---:B------:R-:W-:Y:S01]  /*eb00*/  HMMA.16816.F32.BF16 R72, R48.reuse, R68, R16 ;  /* 0x000000443048723c */ /* 0x040fe20000041810 */
[----:B------:R-:W2:Y:S05]  /*eb10*/  LDSM.16.MT88.4 R16, [R112+0x7c00] ;  /* 0x007c00007010783b */ /* 0x000eaa0000004200 */
[C---:B------:R-:W-:Y:S01]  /*eb20*/  HMMA.16816.F32.BF16 R76, R48.reuse, R78, R12 ;  /* 0x0000004e304c723c */ /* 0x040fe2000004180c */
[----:B------:R-:W3:Y:S05]  /*eb30*/  LDSM.16.MT88.4 R12, [R114+0x8c00] ;  /* 0x008c0000720c783b */ /* 0x000eea0000004200 */
[C---:B------:R-:W-:Y:S01]  /*eb40*/  HMMA.16816.F32.BF16 R68, R48.reuse, R70, R20 ;  /* 0x000000463044723c */ /* 0x040fe20000041814 */
[----:B------:R-:W4:Y:S05]  /*eb50*/  LDSM.16.MT88.4 R20, [R112+0x8c00] ;  /* 0x008c00007014783b */ /* 0x000f2a0000004200 */
[C---:B-1----:R-:W-:Y:S06]  /*eb60*/  HMMA.16816.F32.BF16 R64, R48.reuse, R60, R24 ;  /* 0x0000003c3040723c */ /* 0x042fec0000041818 */
[C---:B------:R-:W-:Y:S06]  /*eb70*/  HMMA.16816.F32.BF16 R60, R48.reuse, R62, R28 ;  /* 0x0000003e303c723c */ /* 0x040fec000004181c */
[C---:B--2---:R-:W-:Y:S06]  /*eb80*/  HMMA.16816.F32.BF16 R56, R48.reuse, R16, R32 ;  /* 0x000000103038723c */ /* 0x044fec0000041820 */
[C---:B------:R-:W-:Y:S06]  /*eb90*/  HMMA.16816.F32.BF16 R52, R48.reuse, R18, R52 ;  /* 0x000000123034723c */ /* 0x040fec0000041834 */
[C---:B---3--:R-:W-:Y:S06]  /*eba0*/  HMMA.16816.F32.BF16 R36, R48.reuse, R12, R8 ;  /* 0x0000000c3024723c */ /* 0x048fec0000041808 */
[C---:B------:R-:W-:Y:S06]  /*ebb0*/  HMMA.16816.F32.BF16 R40, R48.reuse, R14, R40 ;  /* 0x0000000e3028723c */ /* 0x040fec0000041828 */
[C---:B----4-:R-:W-:Y:S06]  /*ebc0*/  HMMA.16816.F32.BF16 R44, R48.reuse, R20, R44 ;  /* 0x00000014302c723c */ /* 0x050fec000004182c */
[----:B------:R-:W-:-:S15]  /*ebd0*/  HMMA.16816.F32.BF16 R48, R48, R22, R4 ;  /* 0x000000163030723c */ /* 0x000fde0000041804 */
[----:B------:R-:W-:-:S09]  /*ebe0*/  NOP ;  /* 0x0000000000007918 */ /* 0x000fd20000000000 */
.L_x_5468:
        /* <DEDUP_REMOVED lines=16> */
[----:B------:R-:W-:Y:S01]  /*ecf0*/  ULDC UR4, c[0x0][0x2ec] ;  /* 0x0000bb0000047ab9 */ /* 0x000fe20000000800 */
[----:B------:R-:W-:-:S10]  /*ed00*/  ULDC UR9, c[0x0][0x39c] ;  /* 0x0000e70000097ab9 */ /* 0x000fd40000000800 */
.L_x_5478:
        /* <DEDUP_REMOVED lines=66> */
.L_x_5475:
        /* <DEDUP_REMOVED lines=18> */
[----:B------:R-:W0:Y:S06]  /*f250*/  LDGDEPBAR ;  /* 0x00000000000079af */ /* 0x000e2c0000000000 */
[----:B------:R-:W5:Y:S06]  /*f260*/  LDSM.16.M88.4 R104, [R116+0x3c00] ;  /* 0x003c00007468783b */ /* 0x000f6c0000000200 */
        /* <DEDUP_REMOVED lines=12> */
[----:B------:R-:W4:Y:S06]  /*f330*/  LDSM.16.M88.4 R88, [R113+0x3c00] ;  /* 0x003c00007158783b */ /* 0x000f2c0000000200 */
        /* <DEDUP_REMOVED lines=11> */
[----:B------:R-:W3:Y:S06]  /*f3f0*/  LDSM.16.M88.4 R88, [R116+0x4800] ;  /* 0x004800007458783b */ /* 0x000eec0000000200 */
        /* <DEDUP_REMOVED lines=39> */
[C---:B--2---:R-:W-:Y:S06]  /*f670*/  HMMA.16816.F32.BF16 R4, R100.reuse, R104, R4 ;  /* 0x000000686404723c */ /* 0x044fec0000041804 */
[C---:B------:R-:W-:Y:S06]  /*f680*/  HMMA.16816.F32.BF16 R8, R100.reuse, R106, R8 ;  /* 0x0000006a6408723c */ /* 0x040fec0000041808 */
[C---:B---3--:R-:W-:Y:S06]  /*f690*/  HMMA.16816.F32.BF16 R12, R100.reuse, R88, R12 ;  /* 0x00000058640c723c */ /* 0x048fec000004180c */
[C---:B------:R-:W-:Y:S01]  /*f6a0*/  HMMA.16816.F32.BF16 R16, R100.reuse, R90, R16 ;  /* 0x0000005a6410723c */ /* 0x040fe20000041810 */
[----:B------:R-:W2:Y:S01]  /*f6b0*/  LDSM.16.M88.4 R88, [R113+0x5c00] ;  /* 0x005c00007158783b */ /* 0x000ea20000000200 */
[----:B------:R-:W-:Y:S04]  /*f6c0*/  DEPBAR.LE SB0, 0x0 ;  /* 0x000080000000791a */ /* 0x000fe80000000000 */
[C---:B----4-:R-:W-:Y:S01]  /*f6d0*/  HMMA.16816.F32.BF16 R20, R100.reuse, R92, R20 ;  /* 0x0000005c6414723c */ /* 0x050fe20000041814 */
[----:B------:R-:W-:Y:S04]  /*f6e0*/  BAR.SYNC.DEFER_BLOCKING 0x0 ;  /* 0x0000000000007b1d */ /* 0x000fe80000010000 */
[----:B------:R-:W-:Y:S01]  /*f6f0*/  FMUL.FTZ R158, R4, UR9 ;  /* 0x00000009049e7c20 */ /* 0x000fe20008410000 */
[C---:B------:R-:W-:Y:S05]  /*f700*/  HMMA.16816.F32.BF16 R24, R100.reuse, R94, R24 ;  /* 0x0000005e6418723c */ /* 0x040fea0000041818 */
        /* <DEDUP_REMOVED lines=23> */
[C---:B--2---:R-:W-:Y:S03]  /*f880*/  HMMA.16816.F32.BF16 R28, R100.reuse, R88, R28 ;  /* 0x00000058641c723c */ /* 0x044fe6000004181c */
[----:B------:R-:W-:Y:S01]  /*f890*/  FMUL.FTZ R142, R24, UR9 ;  /* 0x00000009188e7c20 */ /* 0x000fe20008410000 */
[----:B------:R-:W-:Y:S01]  /*f8a0*/  FMUL.FTZ R140, R25, UR9 ;  /* 0x00000009198c7c20 */ /* 0x000fe20008410000 */
[----:B------:R-:W-:Y:S01]  /*f8b0*/  FMUL.FTZ R141, R26, UR9 ;  /* 0x000000091a8d7c20 */ /* 0x000fe20008410000 */
[----:B------:R-:W-:Y:S03]  /*f8c0*/  HMMA.16816.F32.BF16 R32, R100, R90, R32 ;  /* 0x0000005a6420723c */ /* 0x000fe60000041820 */
[----:B------:R-:W2:Y:S02]  /*f8d0*/  MUFU.TANH R162, R162 ;  /* 0x000000a200a27308 */ /* 0x000ea40000002400 */
        /* <DEDUP_REMOVED lines=34> */
[----:B------:R-:W2:Y:S10]  /*fb00*/  MUFU.TANH R86, R86 ;  /* 0x0000005600567308 */ /* 0x000eb40000002400 */
[----:B-1----:R1:W1:Y:S01]  /*fb10*/  MUFU.TANH R85, R35 ;  /* 0x0000002300557308 */ /* 0x0022620000002400 */
[----:B---34-:R-:W-:Y:S05]  /*fb20*/  @!P0 BRA `(.L_x_5476) ;  /* 0x0000000400448947 */ /* 0x018fea0003800000 */
[----:B------:R-:W3:Y:S01]  /*fb30*/  LDC.64 R4, c[0x0][0x248] ;  /* 0x00009200ff047b82 */ /* 0x000ee20000000a00 */
[----:B------:R-:W-:Y:S02]  /*fb40*/  MOV R10, UR5 ;  /* 0x00000005000a7c02 */ /* 0x000fe40008000f00 */
[----:B------:R-:W-:Y:S01]  /*fb50*/  MOV R9, UR8 ;  /* 0x0000000800097c02 */ /* 0x000fe20008000f00 */
[----:B------:R-:W-:Y:S06]  /*fb60*/  @!P2 BRA `(.L_x_5477) ;  /* 0x0000000000f8a947 */ /* 0x000fec0003800000 */
[----:B------:R-:W4:Y:S01]  /*fb70*/  LDC R0, c[0x0][0x380] ;  /* 0x0000e000ff007b82 */ /* 0x000f220000000800 */
[----:B------:R-:W-:Y:S05]  /*fb80*/  SHF.L.U32 R13, R126, 0x6, RZ ;  /* 0x000000067e0d7819 */ /* 0x000fea00000006ff */
[C---:B------:R-:W-:Y:S02]  /*fb90*/  VIADD R11, R13.reuse, 0xffffff80 ;  /* 0xffffff800d0b7836 */ /* 0x040fe40000000000 */
[----:B------:R-:W-:Y:S05]  /*fba0*/  VIADD R13, R13, 0xffffffc0 ;  /* 0xffffffc00d0d7836 */ /* 0x000fea0000000000 */
[----:B------:R-:W-:Y:S02]  /*fbb0*/  IABS R8, R13 ;  /* 0x0000000d00087213 */ /* 0x000fe40000000000 */
[-C--:B----4-:R-:W-:Y:S02]  /*fbc0*/  IABS R2, R0.reuse ;  /* 0x0000000000027213 */ /* 0x090fe40000000000 */
[-C--:B------:R-:W-:Y:S02]  /*fbd0*/  LOP3.LUT R13, R13, R0.reuse, RZ, 0x3c, !PT ;  /* 0x000000000d0d7212 */ /* 0x080fe400078e3cff */
[----:B------:R-:W4:Y:S02]  /*fbe0*/  I2F.RP R9, R2 ;  /* 0x0000000200097306 */ /* 0x000f240000209400 */
[----:B------:R-:W-:Y:S02]  /*fbf0*/  ISETP.GE.AND P3, PT, R13, RZ, PT ;  /* 0x000000ff0d00720c */ /* 0x000fe40003f66270 */
[-C--:B------:R-:W-:Y:S06]  /*fc00*/  LOP3.LUT R13, RZ, R0.reuse, RZ, 0x33, !PT ;  /* 0x00000000ff0d7212 */ /* 0x080fec00078e33ff */
[----:B----4-:R-:W4:Y:S02]  /*fc10*/  MUFU.RCP R6, R9 ;  /* 0x0000000900067308 */ /* 0x010f240000001000 */
[----:B----4-:R-:W-:Y:S01]  /*fc20*/  VIADD R14, R6, 0xffffffe ;  /* 0x0ffffffe060e7836 */ /* 0x010fe20000000000 */
[----:B------:R-:W-:Y:S02]  /*fc30*/  IABS R6, R11 ;  /* 0x0000000b00067213 */ /* 0x000fe40000000000 */
[----:B------:R-:W-:Y:S05]  /*fc40*/  LOP3.LUT R11, R11, R0, RZ, 0x3c, !PT ;  /* 0x000000000b0b7212 */ /* 0x000fea00078e3cff */
[----:B------:R-:W4:Y:S01]  /*fc50*/  F2I.FTZ.U32.TRUNC.NTZ R15, R14 ;  /* 0x0000000e000f7305 */ /* 0x000f22000021f000 */
[----:B------:R-:W-:Y:S01]  /*fc60*/  ISETP.GE.AND P0, PT, R11, RZ, PT ;  /* 0x000000ff0b00720c */ /* 0x000fe20003f06270 */
[--C-:B----4-:R-:W-:Y:S01]  /*fc70*/  IMAD.MOV R7, RZ, RZ, -R15.reuse ;  /* 0x000000ffff077224 */ /* 0x110fe200078e0a0f */
        /* <DEDUP_REMOVED lines=18> */
[----:B------:R-:W4:Y:S07]  /*fda0*/  LDC.64 R8, c[0x0][0x248] ;  /* 0x00009200ff087b82 */ /* 0x000f2e0000000a00 */
        /* <DEDUP_REMOVED lines=11> */
[----:B------:R-:W5:Y:S01]  /*fe60*/  LDG.E R2, desc[UR6][R18.64] ;  /* 0x0000000612027981 */ /* 0x000f62000c1e1900 */
[----:B------:R-:W2:Y:S01]  /*fe70*/  LDC.64 R6, c[0x0][0x230] ;  /* 0x00008c00ff067b82 */ /* 0x000ea20000000a00 */
[----:B------:R-:W-:Y:S02]  /*fe80*/  IMAD R13, R13, R0, -0x40 ;  /* 0xffffffc00d0d7424 */ /* 0x000fe400078e0200 */
[----:B------:R-:W5:Y:S03]  /*fe90*/  LDG.E R11, desc[UR6][R16.64] ;  /* 0x00000006100b7981 */ /* 0x000f66000c1e1900 */
[----:B------:R-:W-:Y:S05]  /*fea0*/  SHF.R.S32.HI R15, RZ, 0x1f, R13 ;  /* 0x0000001fff0f7819 */ /* 0x000fea000001140d */
[----:B----4-:R-:W-:Y:S04]  /*feb0*/  IMAD R0, R15, R8, RZ ;  /* 0x000000080f007224 */ /* 0x010fe800078e02ff */
[----:B------:R-:W-:Y:S01]  /*fec0*/  IMAD R0, R13, R9, R0 ;  /* 0x000000090d007224 */ /* 0x000fe200078e0200 */
[----:B-----5:R-:W-:Y:S01]  /*fed0*/  IADD3 R2, -R11, R2, RZ ;  /* 0x000000020b027210 */ /* 0x020fe20007ffe1ff */
[----:B------:R-:W-:Y:S03]  /*fee0*/  IMAD.WIDE.U32 R10, R13, R8, RZ ;  /* 0x000000080d0a7225 */ /* 0x000fe600078e00ff */
[----:B------:R-:W-:Y:S01]  /*fef0*/  SHF.R.S32.HI R9, RZ, 0x1f, R2 ;  /* 0x0000001fff097819 */ /* 0x000fe20000011402 */
[----:B------:R-:W-:Y:S04]  /*ff00*/  IMAD.IADD R11, R11, 0x1, R0 ;  /* 0x000000010b0b7824 */ /* 0x000fe800078e0200 */
[-C--:B--2---:R-:W-:Y:S02]  /*ff10*/  IMAD R9, R9, R6.reuse, RZ ;  /* 0x0000000609097224 */ /* 0x084fe400078e02ff */
[C---:B------:R-:W-:Y:S04]  /*ff20*/  IMAD.WIDE.U32 R10, R2.reuse, R6, R10 ;  /* 0x00000006020a7225 */ /* 0x040fe800078e000a */
[----:B------:R-:W-:Y:S05]  /*ff30*/  IMAD R9, R2, R7, R9 ;  /* 0x0000000702097224 */ /* 0x000fea00078e0209 */
[----:B------:R-:W-:Y:S07]  /*ff40*/  IADD3 R9, R11, R9, RZ ;  /* 0x000000090b097210 */ /* 0x000fee0007ffe0ff */
.L_x_5477:
[C---:B------:R-:W-:Y:S04]  /*ff50*/  LEA R124, P0, R10.reuse, R124, 0x1 ;  /* 0x0000007c0a7c7211 */ /* 0x040fe800078008ff */
[----:B------:R-:W-:Y:S02]  /*ff60*/  LEA.HI.X R123, R10, R123, R9, 0x1, P0 ;  /* 0x0000007b0a7b7211 */ /* 0x000fe400000f0c09 */
[C---:B---3--:R-:W-:Y:S03]  /*ff70*/  LEA R6, P0, R4.reuse, R124, 0x6 ;  /* 0x0000007c04067211 */ /* 0x048fe600078030ff */
        /* <DEDUP_REMOVED lines=12> */
.L_x_5476:
[----:B------:R-:W-:Y:S01]  /*10040*/  FMNMX.FTZ R5, R158, R87, !PT ;  /* 0x000000579e057209 */ /* 0x000fe20007810000 */
[----:B------:R-:W-:Y:S01]  /*10050*/  LDSM.16.MT88.4 R16, [R114+0x6000] ;  /* 0x006000007210783b */ /* 0x000fe20000004200 */
[----:B------:R-:W-:Y:S02]  /*10060*/  FMNMX.FTZ R0, R157, R3, !PT ;  /* 0x000000039d007209 */ /* 0x000fe40007810000 */
[----:B------:R-:W-:Y:S02]  /*10070*/  FMNMX.FTZ R5, R156, R5, !PT ;  /* 0x000000059c057209 */ /* 0x000fe40007810000 */
[----:B------:R-:W-:Y:S02]  /*10080*/  FMNMX.FTZ R0, R161, R0, !PT ;  /* 0x00000000a1007209 */ /* 0x000fe40007810000 */
[----:B--2---:R-:W-:Y:S01]  /*10090*/  FMNMX.FTZ R5, R162, R5, !PT ;  /* 0x00000005a2057209 */ /* 0x004fe20007810000 */
        /* <DEDUP_REMOVED lines=26> */
[----:B---3--:R-:W-:Y:S02]  /*10240*/  FMNMX.FTZ R6, R135, R0, !PT ;  /* 0x0000000087067209 */ /* 0x008fe40007810000 */
        /* <DEDUP_REMOVED lines=61> */
[C---:B------:R-:W-:Y:S01]  /*10620*/  FMUL.FTZ R37, R84.reuse, R37 ;  /* 0x0000002554257220 */ /* 0x040fe20000410000 */
[----:B------:R-:W-:Y:S03]  /*10630*/  FMUL.FTZ R38, R3, R38 ;  /* 0x0000002603267220 */ /* 0x000fe60000410000 */
[----:B------:R-:W3:Y:S01]  /*10640*/  MUFU.EX2 R94, R94 ;  /* 0x0000005e005e7308 */ /* 0x000ee20000000800 */
[----:B-1----:R-:W-:Y:S01]  /*10650*/  F2FP.BF16.F32.PACK_AB R80, R97, R89 ;  /* 0x000000596150723e */ /* 0x002fe200000010ff */
[----:B------:R-:W1:Y:S01]  /*10660*/  LDSM.16.MT88.4 R64, [R114+0x8000] ;  /* 0x008000007240783b */ /* 0x000e620000004200 */
[C---:B------:R-:W-:Y:S01]  /*10670*/  FMUL.FTZ R39, R3.reuse, R39 ;  /* 0x0000002703277220 */ /* 0x040fe20000410000 */
[C---:B------:R-:W-:Y:S01]  /*10680*/  FMUL.FTZ R40, R84.reuse, R40 ;  /* 0x0000002854287220 */ /* 0x040fe20000410000 */
[C---:B------:R-:W-:Y:S01]  /*10690*/  FMUL.FTZ R41, R84.reuse, R41 ;  /* 0x0000002954297220 */ /* 0x040fe20000410000 */
[C---:B------:R-:W-:Y:S01]  /*106a0*/  FMUL.FTZ R42, R3.reuse, R42 ;  /* 0x0000002a032a7220 */ /* 0x040fe20000410000 */
[C---:B------:R-:W-:Y:S03]  /*106b0*/  FMUL.FTZ R43, R3.reuse, R43 ;  /* 0x0000002b032b7220 */ /* 0x040fe60000410000 */
[----:B------:R-:W-:Y:S01]  /*106c0*/  MUFU.EX2 R96, R96 ;  /* 0x0000006000607308 */ /* 0x000fe20000000800 */
[C---:B------:R-:W-:Y:S01]  /*106d0*/  FMUL.FTZ R44, R84.reuse, R44 ;  /* 0x0000002c542c7220 */ /* 0x040fe20000410000 */
[----:B------:R-:W4:Y:S01]  /*106e0*/  LDSM.16.MT88.4 R56, [R112+0x8000] ;  /* 0x008000007038783b */ /* 0x000f220000004200 */
[----:B------:R-:W-:Y:S01]  /*106f0*/  FMUL.FTZ R45, R84, R45 ;  /* 0x0000002d542d7220 */ /* 0x000fe20000410000 */
[C---:B------:R-:W-:Y:S01]  /*10700*/  FMUL.FTZ R46, R3.reuse, R46 ;  /* 0x0000002e032e7220 */ /* 0x040fe20000410000 */
[----:B------:R-:W-:Y:S01]  /*10710*/  FMUL.FTZ R47, R3, R47 ;  /* 0x0000002f032f7220 */ /* 0x000fe20000410000 */
[--C-:B------:R-:W-:Y:S01]  /*10720*/  FFMA.FTZ R105, R148, UR4, -R91.reuse ;  /* 0x0000000494697c23 */ /* 0x100fe2000801085b */
[--C-:B------:R-:W-:Y:S03]  /*10730*/  FFMA.FTZ R104, R151, UR4, -R90.reuse ;  /* 0x0000000497687c23 */ /* 0x100fe6000801085a */
[----:B------:R-:W5:Y:S01]  /*10740*/  MUFU.EX2 R95, R95 ;  /* 0x0000005f005f7308 */ /* 0x000f620000000800 */
[----:B---3--:R-:W-:Y:S01]  /*10750*/  F2FP.BF16.F32.PACK_AB R81, R94, R88 ;  /* 0x000000585e51723e */ /* 0x008fe200000010ff */
[--C-:B------:R-:W-:Y:S01]  /*10760*/  FFMA.FTZ R103, R149, UR4, -R90.reuse ;  /* 0x0000000495677c23 */ /* 0x100fe2000801085a */
[C---:B------:R-:W-:Y:S01]  /*10770*/  FMUL.FTZ R48, R84.reuse, R48 ;  /* 0x0000003054307220 */ /* 0x040fe20000410000 */
[----:B------:R-:W-:Y:S01]  /*10780*/  FMUL.FTZ R49, R84, R49 ;  /* 0x0000003154317220 */ /* 0x000fe20000410000 */
[C---:B------:R-:W-:Y:S01]  /*10790*/  FMUL.FTZ R50, R3.reuse, R50 ;  /* 0x0000003203327220 */ /* 0x040fe20000410000 */
[----:B------:R-:W-:Y:S01]  /*107a0*/  FMUL.FTZ R51, R3, R51 ;  /* 0x0000003303337220 */ /* 0x000fe20000410000 */
        /* <DEDUP_REMOVED lines=10> */
[----:B-----5:R-:W-:Y:S01]  /*10850*/  F2FP.BF16.F32.PACK_AB R82, R95, R96 ;  /* 0x000000605f52723e */ /* 0x020fe200000010ff */
        /* <DEDUP_REMOVED lines=8> */
[--C-:B------:R-:W-:Y:S01]  /*108e0*/  FFMA.FTZ R86, R86, UR4, -R90.reuse ;  /* 0x0000000456567c23 */ /* 0x100fe2000801085a */
[----:B------:R-:W-:Y:S01]  /*108f0*/  FFMA.FTZ R90, R85, UR4, -R90 ;  /* 0x00000004555a7c23 */ /* 0x000fe2000801085a */
[----:B------:R-:W-:Y:S06]  /*10900*/  ISETP.GT.AND P0, PT, R126, 0x1, PT ;  /* 0x000000017e00780c */ /* 0x000fec0003f04270 */
[----:B------:R-:W5:Y:S01]  /*10910*/  MUFU.EX2 R98, R98 ;  /* 0x0000006200627308 */ /* 0x000f620000000800 */
[----:B---3--:R-:W-:Y:S07]  /*10920*/  F2FP.BF16.F32.PACK_AB R83, R92, R93 ;  /* 0x0000005d5c53723e */ /* 0x008fee00000010ff */
        /* <DEDUP_REMOVED lines=17> */
[C---:B------:R-:W-:Y:S05]  /*10a40*/  FMUL.FTZ R27, R3.reuse, R63 ;  /* 0x0000003f031b7220 */ /* 0x040fea0000410000 */
[----:B------:R-:W-:Y:S01]  /*10a50*/  MUFU.EX2 R110, R110 ;  /* 0x0000006e006e7308 */ /* 0x000fe20000000800 */
[----:B------:R-:W3:Y:S01]  /*10a60*/  LDSM.16.MT88.4 R60, [R114+0x6400] ;  /* 0x00640000723c783b */ /* 0x000ee20000004200 */
[----:B------:R-:W-:Y:S01]  /*10a70*/  FMUL.FTZ R32, R84, R52 ;  /* 0x0000003454207220 */ /* 0x000fe20000410000 */
[----:B-----5:R-:W-:Y:S01]  /*10a80*/  F2FP.BF16.F32.PACK_AB R52, R98, R99 ;  /* 0x000000636234723e */ /* 0x020fe200000010ff */
[C---:B------:R-:W-:Y:S06]  /*10a90*/  HMMA.16816.F32.BF16 R24, R80.reuse, R34, R24 ;  /* 0x000000225018723c */ /* 0x040fec0000041818 */
[----:B------:R-:W-:Y:S01]  /*10aa0*/  MUFU.EX2 R111, R111 ;  /* 0x0000006f006f7308 */ /* 0x000fe20000000800 */
[C---:B------:R-:W-:Y:S01]  /*10ab0*/  FMUL.FTZ R33, R84.reuse, R53 ;  /* 0x0000003554217220 */ /* 0x040fe20000410000 */
[----:B------:R-:W-:Y:S01]  /*10ac0*/  FFMA.FTZ R84, R84, R133, R89 ;  /* 0x0000008554547223 */ /* 0x000fe20000010059 */
[C---:B--2---:R-:W-:Y:S07]  /*10ad0*/  HMMA.16816.F32.BF16 R28, R80.reuse, R72, R28 ;  /* 0x00000048501c723c */ /* 0x044fee000004181c */
[----:B------:R-:W-:Y:S01]  /*10ae0*/  MUFU.EX2 R100, R100 ;  /* 0x0000006400647308 */ /* 0x000fe20000000800 */
[C---:B------:R-:W-:Y:S03]  /*10af0*/  FMUL.FTZ R34, R3.reuse, R54 ;  /* 0x0000003603227220 */ /* 0x040fe60000410000 */
[C---:B------:R-:W-:Y:S01]  /*10b00*/  FMUL.FTZ R35, R3.reuse, R55 ;  /* 0x0000003703237220 */ /* 0x040fe20000410000 */
[----:B------:R-:W-:Y:S01]  /*10b10*/  FFMA.FTZ R3, R3, R132, R88 ;  /* 0x0000008403037223 */ /* 0x000fe20000010058 */
[----:B------:R-:W-:Y:S03]  /*10b20*/  FADD.FTZ R97, R97, R84 ;  /* 0x0000005461617221 */ /* 0x000fe60000010000 */
[----:B------:R-:W-:Y:S01]  /*10b30*/  FADD.FTZ R94, R94, R3 ;  /* 0x000000035e5e7221 */ /* 0x000fe20000010000 */
[----:B------:R-:W-:Y:S01]  /*10b40*/  MUFU.EX2 R140, R140 ;  /* 0x0000008c008c7308 */ /* 0x000fe20000000800 */
[C---:B------:R-:W-:Y:S03]  /*10b50*/  HMMA.16816.F32.BF16 R32, R80.reuse, R74, R32 ;  /* 0x0000004a5020723c */ /* 0x040fe60000041820 */
[----:B------:R-:W-:Y:S01]  /*10b60*/  IADD3 R3, R126, -0x1, RZ ;  /* 0xffffffff7e037810 */ /* 0x000fe20007ffe0ff */
[----:B------:R-:W-:Y:S02]  /*10b70*/  FADD.FTZ R93, R93, R94 ;  /* 0x0000005e5d5d7221 */ /* 0x000fe40000010000 */
[C---:B-1----:R-:W-:Y:S03]  /*10b80*/  HMMA.16816.F32.BF16 R36, R80.reuse, R64, R36 ;  /* 0x000000405024723c */ /* 0x042fe60000041824 */
[----:B------:R-:W-:Y:S02]  /*10b90*/  MUFU.EX2 R125, R125 ;  /* 0x0000007d007d7308 */ /* 0x000fe40000000800 */
[----:B------:R-:W-:Y:S01]  /*10ba0*/  FADD.FTZ R93, R92, R93 ;  /* 0x0000005d5c5d7221 */ /* 0x000fe20000010000 */
[C---:B------:R-:W-:Y:S01]  /*10bb0*/  HMMA.16816.F32.BF16 R40, R80.reuse, R66, R40 ;  /* 0x000000425028723c */ /* 0x040fe20000041828 */
[----:B------:R-:W1:Y:S06]  /*10bc0*/  LDSM.16.MT88.4 R64, [R112+0x6400] ;  /* 0x006400007040783b */ /* 0x000e6c0000004200 */
[----:B------:R-:W2:Y:S01]  /*10bd0*/  MUFU.EX2 R101, R101 ;  /* 0x0000006500657308 */ /* 0x000ea20000000800 */
[----:B------:R-:W-:Y:S01]  /*10be0*/  MOV R126, R3 ;  /* 0x00000003007e7202 */ /* 0x000fe20000000f00 */
[C---:B----4-:R-:W-:Y:S08]  /*10bf0*/  HMMA.16816.F32.BF16 R44, R80.reuse, R56, R44 ;  /* 0x00000038502c723c */ /* 0x050ff0000004182c */
[----:B------:R-:W-:Y:S01]  /*10c00*/  MUFU.EX2 R102, R102 ;  /* 0x0000006600667308 */ /* 0x000fe20000000800 */
[----:B------:R-:W-:Y:S01]  /*10c10*/  HMMA.16816.F32.BF16 R48, R80, R58, R48 ;  /* 0x0000003a5030723c */ /* 0x000fe20000041830 */
[----:B------:R-:W4:Y:S02]  /*10c20*/  LDSM.16.MT88.4 R56, [R114+0x7400] ;  /* 0x007400007238783b */ /* 0x000f240000004200 */
[----:B------:R-:W-:Y:S06]  /*10c30*/  MOV R3, R0 ;  /* 0x0000000000037202 */ /* 0x000fec0000000f00 */
[----:B------:R-:W5:Y:S02]  /*10c40*/  MUFU.EX2 R105, R105 ;  /* 0x0000006900697308 */ /* 0x000f640000000800 */
[C---:B--2---:R-:W-:Y:S01]  /*10c50*/  F2FP.BF16.F32.PACK_AB R53, R101.reuse, R100 ;  /* 0x000000646535723e */ /* 0x044fe200000010ff */
[----:B------:R-:W-:Y:S07]  /*10c60*/  FADD.FTZ R100, R100, R93 ;  /* 0x0000005d64647221 */ /* 0x000fee0000010000 */
[----:B------:R-:W-:Y:S01]  /*10c70*/  MUFU.EX2 R104, R104 ;  /* 0x0000006800687308 */ /* 0x000fe20000000800 */
[----:B------:R-:W-:Y:S09]  /*10c80*/  FADD.FTZ R101, R101, R100 ;  /* 0x0000006465657221 */ /* 0x000ff20000010000 */
[----:B------:R-:W2:Y:S01]  /*10c90*/  MUFU.EX2 R103, R103 ;  /* 0x0000006700677308 */ /* 0x000ea20000000800 */
[----:B-----5:R-:W-:Y:S09]  /*10ca0*/  F2FP.BF16.F32.PACK_AB R54, R105, R102 ;  /* 0x000000666936723e */ /* 0x020ff200000010ff */
[----:B------:R-:W-:Y:S10]  /*10cb0*/  MUFU.EX2 R139, R139 ;  /* 0x0000008b008b7308 */ /* 0x000ff40000000800 */
[----:B------:R-:W5:Y:S01]  /*10cc0*/  MUFU.EX2 R136, R136 ;  /* 0x0000008800887308 */ /* 0x000f620000000800 */
[C---:B--2---:R-:W-:Y:S01]  /*10cd0*/  F2FP.BF16.F32.PACK_AB R55, R103.reuse, R104 ;  /* 0x000000686737723e */ /* 0x044fe200000010ff */
[----:B------:R-:W-:Y:S04]  /*10ce0*/  FADD.FTZ R104, R104, R101 ;  /* 0x0000006568687221 */ /* 0x000fe80000010000 */
[----:B------:R-:W-:Y:S02]  /*10cf0*/  FADD.FTZ R103, R103, R104 ;  /* 0x0000006867677221 */ /* 0x000fe40000010000 */
[C---:B---3--:R-:W-:Y:S02]  /*10d00*/  HMMA.16816.F32.BF16 R4, R52.reuse, R60, R4 ;  /* 0x0000003c3404723c */ /* 0x048fe40000041804 */
[----:B------:R-:W-:Y:S04]  /*10d10*/  MUFU.EX2 R137, R137 ;  /* 0x0000008900897308 */ /* 0x000fe80000000800 */
[C---:B------:R-:W-:Y:S01]  /*10d20*/  HMMA.16816.F32.BF16 R8, R52.reuse, R62, R8 ;  /* 0x0000003e3408723c */ /* 0x040fe20000041808 */
[----:B------:R-:W2:Y:S05]  /*10d30*/  LDSM.16.MT88.4 R60, [R112+0x7400] ;  /* 0x00740000703c783b */ /* 0x000eaa0000004200 */
[----:B------:R-:W3:Y:S01]  /*10d40*/  MUFU.EX2 R138, R138 ;  /* 0x0000008a008a7308 */ /* 0x000ee20000000800 */
[----:B-----5:R-:W-:Y:S01]  /*10d50*/  F2FP.BF16.F32.PACK_AB R88, R136, R139 ;  /* 0x0000008b8858723e */ /* 0x020fe200000010ff */
[C---:B-1----:R-:W-:Y:S08]  /*10d60*/  HMMA.16816.F32.BF16 R12, R52.reuse, R64, R12 ;  /* 0x00000040340c723c */ /* 0x042ff0000004180c */
[----:B------:R-:W-:Y:S01]  /*10d70*/  MUFU.EX2 R134, R134 ;  /* 0x0000008600867308 */ /* 0x000fe20000000800 */
[C---:B------:R-:W-:Y:S01]  /*10d80*/  HMMA.16816.F32.BF16 R16, R52.reuse, R66, R16 ;  /* 0x000000423410723c */ /* 0x040fe20000041810 */
[----:B------:R-:W1:Y:S05]  /*10d90*/  LDSM.16.MT88.4 R64, [R114+0x8400] ;  /* 0x008400007240783b */ /* 0x000e6a0000004200 */
[C---:B----4-:R-:W-:Y:S03]  /*10da0*/  HMMA.16816.F32.BF16 R20, R52.reuse, R56, R20 ;  /* 0x000000383414723c */ /* 0x050fe60000041814 */
[----:B------:R-:W4:Y:S02]  /*10db0*/  MUFU.EX2 R135, R91 ;  /* 0x0000005b00877308 */ /* 0x000f240000000800 */
[----:B---3--:R-:W-:Y:S01]  /*10dc0*/  F2FP.BF16.F32.PACK_AB R89, R138, R137 ;  /* 0x000000898a59723e */ /* 0x008fe200000010ff */
[C---:B------:R-:W-:Y:S01]  /*10dd0*/  HMMA.16816.F32.BF16 R24, R52.reuse, R58, R24 ;  /* 0x0000003a3418723c */ /* 0x040fe20000041818 */
[----:B------:R-:W3:Y:S06]  /*10de0*/  LDSM.16.MT88.4 R56, [R112+0x8400] ;  /* 0x008400007038783b */ /* 0x000eec0000004200 */
[----:B------:R-:W-:Y:S10]  /*10df0*/  MUFU.EX2 R86, R86 ;  /* 0x0000005600567308 */ /* 0x000ff40000000800 */
[----:B------:R4:W5:Y:S01]  /*10e00*/  MUFU.EX2 R85, R90 ;  /* 0x0000005a00557308 */ /* 0x0009620000000800 */
[C---:B--2---:R-:W-:Y:S06]  /*10e10*/  HMMA.16816.F32.BF16 R28, R52.reuse, R60, R28 ;  /* 0x0000003c341c723c */ /* 0x044fec000004181c */
[C---:B------:R-:W-:Y:S01]  /*10e20*/  HMMA.16816.F32.BF16 R32, R52.reuse, R62, R32 ;  /* 0x0000003e3420723c */ /* 0x040fe20000041820 */
[----:B------:R-:W2:Y:S04]  /*10e30*/  LDSM.16.MT88.4 R60, [R114+0x6800] ;  /* 0x00680000723c783b */ /* 0x000ea80000004200 */
[----:B----4-:R-:W-:Y:S01]  /*10e40*/  F2FP.BF16.F32.PACK_AB R90, R135, R134 ;  /* 0x00000086875a723e */ /* 0x010fe200000010ff */
[C---:B-1----:R-:W-:Y:S05]  /*10e50*/  HMMA.16816.F32.BF16 R36, R52.reuse, R64, R36 ;  /* 0x000000403424723c */ /* 0x042fea0000041824 */
[----:B-----5:R-:W-:Y:S01]  /*10e60*/  F2FP.BF16.F32.PACK_AB R91, R85, R86 ;  /* 0x00000056555b723e */ /* 0x020fe200000010ff */
[C---:B------:R-:W-:Y:S01]  /*10e70*/  HMMA.16816.F32.BF16 R40, R52.reuse, R66, R40 ;  /* 0x000000423428723c */ /* 0x040fe20000041828 */
[----:B------:R-:W1:Y:S05]  /*10e80*/  LDSM.16.MT88.4 R64, [R112+0x6800] ;  /* 0x006800007040783b */ /* 0x000e6a0000004200 */
[C---:B---3--:R-:W-:Y:S06]  /*10e90*/  HMMA.16816.F32.BF16 R44, R52.reuse, R56, R44 ;  /* 0x00000038342c723c */ /* 0x048fec000004182c */
[----:B------:R-:W-:Y:S01]  /*10ea0*/  HMMA.16816.F32.BF16 R48, R52, R58, R48 ;  /* 0x0000003a3430723c */ /* 0x000fe20000041830 */
[----:B------:R-:W3:Y:S06]  /*10eb0*/  LDSM.16.MT88.4 R56, [R114+0x7800] ;  /* 0x007800007238783b */ /* 0x000eec0000004200 */
[----:B------:R-:W-:Y:S04]  /*10ec0*/  F2FP.BF16.F32.PACK_AB R52, R107, R106 ;  /* 0x0000006a6b34723e */ /* 0x000fe800000010ff */
[----:B------:R-:W-:Y:S01]  /*10ed0*/  F2FP.BF16.F32.PACK_AB R53, R109, R108 ;  /* 0x0000006c6d35723e */ /* 0x000fe200000010ff */
[----:B------:R-:W-:Y:S01]  /*10ee0*/  FADD.FTZ R108, R108, R103 ;  /* 0x000000676c6c7221 */ /* 0x000fe20000010000 */
[----:B------:R-:W-:Y:S02]  /*10ef0*/  F2FP.BF16.F32.PACK_AB R54, R111, R110 ;  /* 0x0000006e6f36723e */ /* 0x000fe400000010ff */
[----:B------:R-:W-:Y:S01]  /*10f00*/  F2FP.BF16.F32.PACK_AB R55, R125, R140 ;  /* 0x0000008c7d37723e */ /* 0x000fe200000010ff */
[----:B------:R-:W-:Y:S04]  /*10f10*/  FADD.FTZ R109, R109, R108 ;  /* 0x0000006c6d6d7221 */ /* 0x000fe80000010000 */
[----:B------:R-:W-:Y:S02]  /*10f20*/  FADD.FTZ R140, R140, R109 ;  /* 0x0000006d8c8c7221 */ /* 0x000fe40000010000 */
[C---:B--2---:R-:W-:Y:S03]  /*10f30*/  HMMA.16816.F32.BF16 R4, R52.reuse, R60, R4 ;  /* 0x0000003c3404723c */ /* 0x044fe60000041804 */
[----:B------:R-:W-:Y:S03]  /*10f40*/  FADD.FTZ R140, R125, R140 ;  /* 0x0000008c7d8c7221 */ /* 0x000fe60000010000 */
[C---:B------:R-:W-:Y:S01]  /*10f50*/  HMMA.16816.F32.BF16 R8, R52.reuse, R62, R8 ;  /* 0x0000003e3408723c */ /* 0x040fe20000041808 */
[----:B------:R-:W2:Y:S04]  /*10f60*/  LDSM.16.MT88.4 R60, [R112+0x7800] ;  /* 0x00780000703c783b */ /* 0x000ea80000004200 */
[----:B------:R-:W-:Y:S01]  /*10f70*/  FADD.FTZ R137, R137, R140 ;  /* 0x0000008c89897221 */ /* 0x000fe20000010000 */
[C---:B-1----:R-:W-:Y:S05]  /*10f80*/  HMMA.16816.F32.BF16 R12, R52.reuse, R64, R12 ;  /* 0x00000040340c723c */ /* 0x042fea000004180c */
[----:B------:R-:W-:Y:S01]  /*10f90*/  FADD.FTZ R137, R138, R137 ;  /* 0x000000898a897221 */ /* 0x000fe20000010000 */
[C---:B------:R-:W-:Y:S01]  /*10fa0*/  HMMA.16816.F32.BF16 R16, R52.reuse, R66, R16 ;  /* 0x000000423410723c */ /* 0x040fe20000041810 */
[----:B------:R-:W1:Y:S04]  /*10fb0*/  LDSM.16.MT88.4 R64, [R114+0x8800] ;  /* 0x008800007240783b */ /* 0x000e680000004200 */
[----:B------:R-:W-:Y:S01]  /*10fc0*/  FADD.FTZ R86, R86, R137 ;  /* 0x0000008956567221 */ /* 0x000fe20000010000 */
[C---:B---3--:R-:W-:Y:S05]  /*10fd0*/  HMMA.16816.F32.BF16 R20, R52.reuse, R56, R20 ;  /* 0x000000383414723c */ /* 0x048fea0000041814 */
[----:B------:R-:W-:Y:S01]  /*10fe0*/  FADD.FTZ R132, R85, R86 ;  /* 0x0000005655847221 */ /* 0x000fe20000010000 */
        /* <DEDUP_REMOVED lines=8> */
[----:B------:R-:W-:Y:S01]  /*11070*/  HMMA.16816.F32.BF16 R48, R52, R58, R48 ;  /* 0x0000003a3430723c */ /* 0x000fe20000041830 */
[----:B------:R-:W1:Y:S05]  /*11080*/  LDSM.16.MT88.4 R52, [R112+0x7c00] ;  /* 0x007c00007034783b */ /* 0x000e6a0000004200 */
[C---:B------:R-:W-:Y:S03]  /*11090*/  HMMA.16816.F32.BF16 R80, R88.reuse, R76, R4 ;  /* 0x0000004c5850723c */ /* 0x040fe60000041804 */
[----:B------:R-:W3:Y:S03]  /*110a0*/  LDSM.16.MT88.4 R4, [R114+0x8c00] ;  /* 0x008c00007204783b */ /* 0x000ee60000004200 */
[C---:B------:R-:W-:Y:S05]  /*110b0*/  HMMA.16816.F32.BF16 R76, R88.reuse, R78, R8 ;  /* 0x0000004e584c723c */ /* 0x040fea0000041808 */
[----:B------:R-:W4:Y:S01]  /*110c0*/  LDSM.16.MT88.4 R8, [R112+0x8c00] ;  /* 0x008c00007008783b */ /* 0x000f220000004200 */
        /* <DEDUP_REMOVED lines=25> */
.L_x_5474:
        /* <DEDUP_REMOVED lines=169> */
.L_x_5479:
[----:B------:R-:W1:Y:S01]  /*11cf0*/  S2R R2, SR_CTAID.Z ;  /* 0x0000000000027919 */ /* 0x000e620000002700 */
[----:B------:R-:W1:Y:S01]  /*11d00*/  LDC R5, c[0x0][0x270] ;  /* 0x00009c00ff057b82 */ /* 0x000e620000000800 */
[----:B------:R-:W1:Y:S07]  /*11d10*/  S2R R15, SR_CTAID.Y ;  /* 0x00000000000f7919 */ /* 0x000e6e0000002600 */
[----:B------:R-:W2:Y:S01]  /*11d20*/  LDC R0, c[0x0][0x2c4] ;  /* 0x0000b100ff007b82 */ /* 0x000ea20000000800 */
[----:B-1----:R-:W-:-:S04]  /*11d30*/  IMAD R5, R15, R5, R2 ;  /* 0x000000050f057224 */ /* 0x002fc800078e0202 */
[----:B--2---:R-:W-:-:S07]  /*11d40*/  IMAD R0, R5, R0, RZ ;  /* 0x0000000005007224 */ /* 0x004fce00078e02ff */
.L_x_5480:
        /* <DEDUP_REMOVED lines=25> */
.L_x_5482:
[----:B------:R-:W-:Y:S05]  /*11ee0*/  BSYNC B0 ;  /* 0x0000000000007941 */ /* 0x000fea0003800000 */
.L_x_5481:
        /* <DEDUP_REMOVED lines=51> */
.L_x_5484:
[----:B------:R-:W-:Y:S05]  /*12220*/  BSYNC B0 ;  /* 0x0000000000007941 */ /* 0x000fea0003800000 */
.L_x_5483:
        /* <DEDUP_REMOVED lines=16> */
.L_x_5485:
        /* <DEDUP_REMOVED lines=13> */
.L_x_6503:


//--------------------- .text._ZN5flash24flash_fwd_splitkv_kernelI23Flash_fwd_kernel_traitsILi96ELi64ELi64ELi4ELb0ELb0EN7cutlass10bfloat16_tE19Flash_kernel_traitsILi96ELi64ELi64ELi4ES3_EELb1ELb0ELb1ELb0ELb0ELb0ELb0ELb1EEEvNS_16Flash_fwd_paramsE --------------------------
	.section	.text._ZN5flash24flash_fwd_splitkv_kernelI23Flash_fwd_kernel_traitsILi96ELi64ELi64ELi4ELb0ELb0EN7cutlass10bfloat16_tE19Flash_kernel_traitsILi96ELi64ELi64ELi4ES3_EELb1ELb0ELb1ELb0ELb0ELb0ELb0ELb1EEEvNS_16Flash_fwd_paramsE,"ax",@progbits
	.align	128
        .global         _ZN5flash24flash_fwd_splitkv_kernelI23Flash_fwd_kernel_traitsILi96ELi64ELi64ELi4ELb0ELb0EN7cutlass10bfloat16_tE19Flash_kernel_traitsILi96ELi64ELi64ELi4ES3_EELb1ELb0ELb1ELb0ELb0ELb0ELb0ELb1EEEvNS_16Flash_fwd_paramsE
        .type           _ZN5flash24flash_fwd_splitkv_kernelI23Flash_fwd_kernel_traitsILi96ELi64ELi64ELi4ELb0ELb0EN7cutlass10bfloat16_tE19Flash_kernel_traitsILi96ELi64ELi64ELi4ES3_EELb1ELb0ELb1ELb0ELb0ELb0ELb0ELb1EEEvNS_16Flash_fwd_paramsE,@function
        .size           _ZN5flash24flash_fwd_splitkv_kernelI23Flash_fwd_kernel_traitsILi96ELi64ELi64ELi4ELb0ELb0EN7cutlass10bfloat16_tE19Flash_kernel_traitsILi96ELi64ELi64ELi4ES3_EELb1ELb0ELb1ELb0ELb0ELb0ELb0ELb1EEEvNS_16Flash_fwd_paramsE,(.L_x_6504 - _ZN5flash24flash_fwd_splitkv_kernelI23Flash_fwd_kernel_traitsILi96ELi64ELi64ELi4ELb0ELb0EN7cutlass10bfloat16_tE19Flash_kernel_traitsILi96ELi64ELi64ELi4ES3_EELb1ELb0ELb1ELb0ELb0ELb0ELb0ELb1EEEvNS_16Flash_fwd_paramsE)
        .other          _ZN5flash24flash_fwd_splitkv_kernelI23Flash_fwd_kernel_traitsILi96ELi64ELi64ELi4ELb0ELb0EN7cutlass10bfloat16_tE19Flash_kernel_traitsILi96ELi64ELi64ELi4ES3_EELb1ELb0ELb1ELb0ELb0ELb0ELb0ELb1EEEvNS_16Flash_fwd_paramsE,@"STO_CUDA_ENTRY STV_DEFAULT"
_ZN5flash24flash_fwd_splitkv_kernelI23Flash_fwd_kernel_traitsILi96ELi64ELi64ELi4ELb0ELb0EN7cutlass10bfloat16_tE19Flash_kernel_traitsILi96ELi64ELi64ELi4ES3_EELb1ELb0ELb1ELb0ELb0ELb0ELb0ELb1EEEvNS_16Flash_fwd_paramsE:
.text._ZN5flash24flash_fwd_splitkv_kernelI23Flash_fwd_kernel_traitsILi96ELi64ELi64ELi4ELb0ELb0EN7cutlass10bfloat16_tE19Flash_kernel_traitsILi96ELi64ELi64ELi4ES3_EELb1ELb0ELb1ELb0ELb0ELb0ELb0ELb1EEEvNS_16Flash_fwd_paramsE:
        /* <DEDUP_REMOVED lines=40> */
.L_x_5486:
[----:B------:R-:W1:Y:S02]  /*0280*/  LDC R75, c[0x0][0x2c8] ;  /* 0x0000b200ff4b7b82 */ /* 0x000e640000000800 */
.L_x_5487:
        /* <DEDUP_REMOVED lines=39> */
[----:B------:R-:W-:Y:S01]  /*0500*/  ULDC UR4, c[0x0][0x270] ;  /* 0x00009c0000047ab9 */ /* 0x000fe20000000800 */
[----:B------:R-:W-:Y:S01]  /*0510*/  IMAD.IADD R118, R118, 0x1, -R73 ;  /* 0x0000000176767824 */ /* 0x000fe200078e0a49 */
[----:B------:R-:W-:Y:S01]  /*0520*/  BSSY B0, `(.L_x_5489) ;  /* 0x0000036000007945 */ /* 0x000fe20003800000 */
[----:B------:R-:W-:-:S04]  /*0530*/  LEA.HI R0, R7, R60, RZ, 0x2 ;  /* 0x0000003c07007211 */ /* 0x000fc800078f10ff */
[----:B------:R-:W-:-:S03]  /*0540*/  LOP3.LUT R7, R0, 0xfffffffc, RZ, 0xc0, !PT ;  /* 0xfffffffc00077812 */ /* 0x000fc600078ec0ff */
[----:B------:R-:W2:Y:S02]  /*0550*/  @!P0 LDC.64 R2, c[0x0][0x290] ;  /* 0x0000a400ff028b82 */ /* 0x000ea40000000a00 */
[----:B------:R-:W-:-:S05]  /*0560*/  IMAD.IADD R7, R60, 0x1, -R7 ;  /* 0x000000013c077824 */ /* 0x000fca00078e0a07 */
[C---:B------:R-:W-:Y:S02]  /*0570*/  SHF.L.U32 R10, R7.reuse, 0x3, RZ ;  /* 0x00000003070a7819 */ /* 0x040fe400000006ff */
[----:B------:R-:W-:Y:S01]  /*0580*/  ISETP.NE.AND P6, PT, R7, RZ, PT ;  /* 0x000000ff0700720c */ /* 0x000fe20003fc5270 */
[----:B-1----:R-:W-:-:S04]  /*0590*/  @P0 IMAD.WIDE.U32 R8, R119, R4, RZ ;  /* 0x0000000477080225 */ /* 0x002fc800078e00ff */
[----:B------:R-:W-:Y:S01]  /*05a0*/  @P0 IMAD R119, R119, R5, R9 ;  /* 0x0000000577770224 */ /* 0x000fe200078e0209 */
[----:B------:R-:W-:Y:S01]  /*05b0*/  SHF.R.S32.HI R9, RZ, 0x1f, R73 ;  /* 0x0000001fff097819 */ /* 0x000fe20000011449 */
[-C--:B--2---:R-:W-:Y:S02]  /*05c0*/  @!P0 IMAD R6, R61, R2.reuse, RZ ;  /* 0x000000023d068224 */ /* 0x084fe400078e02ff */
[----:B------:R-:W-:-:S04]  /*05d0*/  @!P0 IMAD.WIDE.U32 R12, R11, R2, RZ ;  /* 0x000000020b0c8225 */ /* 0x000fc800078e00ff */
[C---:B------:R-:W-:Y:S01]  /*05e0*/  @!P0 IMAD R3, R11.reuse, R3, R6 ;  /* 0x000000030b038224 */ /* 0x040fe200078e0206 */
[----:B------:R-:W-:Y:S01]  /*05f0*/  @!P0 MOV R8, R12 ;  /* 0x0000000c00088202 */ /* 0x000fe20000000f00 */
[----:B------:R-:W-:Y:S01]  /*0600*/  IMAD R2, R11, UR4, R112 ;  /* 0x000000040b027c24 */ /* 0x000fe2000f8e0270 */
[----:B------:R-:W-:Y:S01]  /*0610*/  SHF.R.S32.HI R11, RZ, 0x1f, R10 ;  /* 0x0000001fff0b7819 */ /* 0x000fe2000001140a */
[----:B------:R-:W-:Y:S01]  /*0620*/  @!P0 IMAD.IADD R119, R13, 0x1, R3 ;  /* 0x000000010d778824 */ /* 0x000fe200078e0203 */
[----:B------:R-:W-:Y:S01]  /*0630*/  SHF.R.S32.HI R3, RZ, 0x2, R0 ;  /* 0x00000002ff037819 */ /* 0x000fe20000011400 */
[-C--:B------:R-:W-:Y:S01]  /*0640*/  IMAD R6, R9, R4.reuse, RZ ;  /* 0x0000000409067224 */ /* 0x080fe200078e02ff */
[----:B------:R-:W-:Y:S01]  /*0650*/  ULDC UR4, c[0x0][0x2c4] ;  /* 0x0000b10000047ab9 */ /* 0x000fe20000000800 */
[----:B------:R-:W-:Y:S01]  /*0660*/  IMAD.WIDE.U32 R16, R73, R4, R10 ;  /* 0x0000000449107225 */ /* 0x000fe200078e000a */
[----:B------:R-:W-:Y:S02]  /*0670*/  SHF.R.S32.HI R9, RZ, 0x1f, R112 ;  /* 0x0000001fff097819 */ /* 0x000fe40000011470 */
[----:B------:R-:W-:Y:S01]  /*0680*/  ISETP.GE.AND P1, PT, R3, R118, PT ;  /* 0x000000760300720c */ /* 0x000fe20003f26270 */
[----:B------:R-:W-:Y:S01]  /*0690*/  IMAD R6, R73, R5, R6 ;  /* 0x0000000549067224 */ /* 0x000fe200078e0206 */
[----:B------:R-:W-:Y:S01]  /*06a0*/  IADD3 R8, P0, R8, R16, RZ ;  /* 0x0000001008087210 */ /* 0x000fe20007f1e0ff */
[----:B------:R-:W-:Y:S01]  /*06b0*/  IMAD R2, R2, UR4, R73 ;  /* 0x0000000402027c24 */ /* 0x000fe2000f8e0249 */
[----:B------:R-:W-:Y:S01]  /*06c0*/  ULDC.64 UR4, c[0x0][0x2a0] ;  /* 0x0000a80000047ab9 */ /* 0x000fe20000000a00 */
[----:B------:R-:W-:Y:S01]  /*06d0*/  IADD3 R7, R3, 0x20, RZ ;  /* 0x0000002003077810 */ /* 0x000fe20007ffe0ff */
[----:B------:R-:W-:Y:S01]  /*06e0*/  IMAD R15, R9, UR4, RZ ;  /* 0x00000004090f7c24 */ /* 0x000fe2000f8e02ff */
[----:B------:R-:W-:Y:S01]  /*06f0*/  IADD3.X R9, R119, R17, R6, P0, !PT ;  /* 0x0000001177097210 */ /* 0x000fe200007fe406 */
[----:B------:R-:W-:Y:S01]  /*0700*/  VIADD R12, R10, 0x20 ;  /* 0x000000200a0c7836 */ /* 0x000fe20000000000 */
[----:B------:R-:W-:Y:S01]  /*0710*/  IADD3 R0, P3, R2, R3, RZ ;  /* 0x0000000302007210 */ /* 0x000fe20007f7e0ff */
[C---:B------:R-:W-:Y:S01]  /*0720*/  IMAD R15, R112.reuse, UR5, R15 ;  /* 0x00000005700f7c24 */ /* 0x040fe2000f8e020f */
[----:B------:R-:W-:Y:S01]  /*0730*/  ISETP.GE.AND P0, PT, R7, R118, PT ;  /* 0x000000760700720c */ /* 0x000fe20003f06270 */
[----:B------:R-:W-:Y:S01]  /*0740*/  IMAD.WIDE.U32 R112, R112, UR4, R8 ;  /* 0x0000000470707c25 */ /* 0x000fe2000f8e0008 */
[----:B------:R-:W-:-:S02]  /*0750*/  SHF.R.S32.HI R9, RZ, 0x1f, R3 ;  /* 0x0000001fff097819 */ /* 0x000fc40000011403 */
[----:B------:R-:W-:Y:S01]  /*0760*/  IADD3 R8, R10, 0x40, RZ ;  /* 0x000000400a087810 */ /* 0x000fe20007ffe0ff */
        /* <DEDUP_REMOVED lines=17> */
.L_x_5490:
[----:B------:R-:W-:Y:S05]  /*0880*/  BSYNC B0 ;  /* 0x0000000000007941 */ /* 0x000fea0003800000 */
.L_x_5489:
        /* <DEDUP_REMOVED lines=20> */
.L_x_5492:
[----:B------:R-:W-:Y:S05]  /*09d0*/  BSYNC B0 ;  /* 0x0000000000007941 */ /* 0x000fea0003800000 */
.L_x_5491:
        /* <DEDUP_REMOVED lines=11> */
.L_x_5488:
        /* <DEDUP_REMOVED lines=22> */
.L_x_5493:
        /* <DEDUP_REMOVED lines=30> */
[----:B---3--:R-:W-:Y:S02]  /*0dd0*/  IABS R2, R9 ;  /* 0x0000000900027213 */ /* 0x008fe40000000000 */
[----:B------:R-:W-:Y:S02]  /*0de0*/  IABS R4, R112 ;  /* 0x0000007000047213 */ /* 0x000fe40000000000 */
[----:B------:R-:W1:Y:S01]  /*0df0*/  I2F.RP R5, R2 ;  /* 0x0000000200057306 */ /* 0x000e620000209400 */
[----:B------:R-:W-:-:S05]  /*0e00*/  IADD3 R19, -R19, RZ, RZ ;  /* 0x000000ff13137210 */ /* 0x000fca0007ffe1ff */
[----:B------:R-:W-:-:S05]  /*0e10*/  IMAD R19, R13, R19, R0 ;  /* 0x000000130d137224 */ /* 0x000fca00078e0200 */
[----:B------:R-:W-:Y:S01]  /*0e20*/  SHF.R.S32.HI R17, RZ, 0x1f, R19 ;  /* 0x0000001fff117819 */ /* 0x000fe20000011413 */
[----:B-1----:R-:W1:Y:S02]  /*0e30*/  MUFU.RCP R10, R5 ;  /* 0x00000005000a7308 */ /* 0x002e640000001000 */
[----:B-1----:R-:W-:-:S06]  /*0e40*/  IADD3 R10, R10, 0xffffffe, RZ ;  /* 0x0ffffffe0a0a7810 */ /* 0x002fcc0007ffe0ff */
[----:B-----5:R-:W1:Y:S02]  /*0e50*/  F2I.FTZ.U32.TRUNC.NTZ R11, R10 ;  /* 0x0000000a000b7305 */ /* 0x020e64000021f000 */
[----:B-1----:R-:W-:Y:S01]  /*0e60*/  IMAD.MOV R3, RZ, RZ, -R11 ;  /* 0x000000ffff037224 */ /* 0x002fe200078e0a0b */
[----:B------:R-:W-:-:S03]  /*0e70*/  MOV R10, RZ ;  /* 0x000000ff000a7202 */ /* 0x000fc60000000f00 */
[----:B------:R-:W-:-:S04]  /*0e80*/  IMAD R3, R3, R2, RZ ;  /* 0x0000000203037224 */ /* 0x000fc800078e02ff */
[----:B------:R-:W-:-:S06]  /*0e90*/  IMAD.HI.U32 R3, R11, R3, R10 ;  /* 0x000000030b037227 */ /* 0x000fcc00078e000a */
        /* <DEDUP_REMOVED lines=11> */
[----:B------:R-:W3:Y:S05]  /*0f50*/  LDC.64 R2, c[0x0][0x238] ;  /* 0x00008e00ff027b82 */ /* 0x000eea0000000a00 */
[----:B------:R-:W-:-:S06]  /*0f60*/  @P2 VIADD R8, R8, 0x1 ;  /* 0x0000000108082836 */ /* 0x000fcc0000000000 */
[----:B------:R-:W-:Y:S02]  /*0f70*/  @!P0 IADD3 R8, -R8, RZ, RZ ;  /* 0x000000ff08088210 */ /* 0x000fe40007ffe1ff */
        /* <DEDUP_REMOVED lines=9> */
[----:B------:R-:W-:Y:S02]  /*1010*/  IMAD.IADD R13, R13, 0x1, R10 ;  /* 0x000000010d0d7824 */ /* 0x000fe400078e020a */
[----:B-1----:R-:W-:-:S02]  /*1020*/  IMAD R10, R17, R4, RZ ;  /* 0x00000004110a7224 */ /* 0x002fc400078e02ff */
[----:B------:R-:W-:-:S04]  /*1030*/  IMAD.WIDE.U32 R12, R19, R4, R12 ;  /* 0x00000004130c7225 */ /* 0x000fc800078e000c */
[----:B------:R-:W-:Y:S02]  /*1040*/  IMAD R10, R19, R5, R10 ;  /* 0x00000005130a7224 */ /* 0x000fe400078e020a */
[----:B------:R-:W-:Y:S02]  /*1050*/  IMAD R11, R9, UR4, RZ ;  /* 0x00000004090b7c24 */ /* 0x000fe4000f8e02ff */
[----:B------:R-:W-:Y:S01]  /*1060*/  IMAD.WIDE.U32 R6, R6, R2, RZ ;  /* 0x0000000206067225 */ /* 0x000fe200078e00ff */
[----:B------:R-:W-:-:S03]  /*1070*/  IADD3 R13, R13, R10, RZ ;  /* 0x0000000a0d0d7210 */ /* 0x000fc60007ffe0ff */
[C---:B------:R-:W-:Y:S01]  /*1080*/  IMAD R11, R8.reuse, UR5, R11 ;  /* 0x00000005080b7c24 */ /* 0x040fe2000f8e020b */
[----:B------:R-:W-:Y:S01]  /*1090*/  MOV R18, R6 ;  /* 0x0000000600127202 */ /* 0x000fe20000000f00 */
[----:B------:R-:W-:-:S04]  /*10a0*/  IMAD.WIDE.U32 R12, R8, UR4, R12 ;  /* 0x00000004080c7c25 */ /* 0x000fc8000f8e000c */
[----:B------:R-:W-:Y:S01]  /*10b0*/  IMAD.IADD R21, R7, 0x1, R3 ;  /* 0x0000000107157824 */ /* 0x000fe200078e0203 */
[----:B------:R-:W-:Y:S02]  /*10c0*/  IADD3 R15, R13, R11, RZ ;  /* 0x0000000b0d0f7210 */ /* 0x000fe40007ffe0ff */
[----:B------:R-:W-:Y:S01]  /*10d0*/  MOV R16, R12 ;  /* 0x0000000c00107202 */ /* 0x000fe20000000f00 */
[----:B------:R-:W-:Y:S06]  /*10e0*/  BRA `(.L_x_5495) ;  /* 0x00000004003c7947 */ /* 0x000fec0003800000 */
.L_x_5494:
[----:B------:R-:W2:Y:S01]  /*10f0*/  LDC R9, c[0x0][0x278] ;  /* 0x00009e00ff097b82 */ /* 0x000ea20000000800 */
[----:B-1----:R-:W-:Y:S02]  /*1100*/  IABS R2, R112 ;  /* 0x0000007000027213 */ /* 0x002fe40000000000 */
[----:B------:R-:W-:-:S13]  /*1110*/  ISETP.NE.AND P4, PT, R13, -0x1, PT ;  /* 0xffffffff0d00780c */ /* 0x000fda0003f85270 */
[----:B------:R-:W1:Y:S01]  /*1120*/  @P4 LDC.64 R20, c[0x0][0x250] ;  /* 0x00009400ff144b82 */ /* 0x000e620000000a00 */
[----:B------:R-:W-:Y:S01]  /*1130*/  @P4 IMAD.IADD R14, R10, 0x1, R13 ;  /* 0x000000010a0e4824 */ /* 0x000fe200078e020d */
[----:B--2---:R-:W-:-:S04]  /*1140*/  IABS R3, R9 ;  /* 0x0000000900037213 */ /* 0x004fc80000000000 */
[----:B------:R-:W2:Y:S08]  /*1150*/  I2F.RP R4, R3 ;  /* 0x0000000300047306 */ /* 0x000eb00000209400 */
[----:B--2---:R-:W2:Y:S02]  /*1160*/  MUFU.RCP R6, R4 ;  /* 0x0000000400067308 */ /* 0x004ea40000001000 */
[----:B--2---:R-:W-:-:S06]  /*1170*/  VIADD R6, R6, 0xffffffe ;  /* 0x0ffffffe06067836 */ /* 0x004fcc0000000000 */
[----:B------:R-:W2:Y:S02]  /*1180*/  F2I.FTZ.U32.TRUNC.NTZ R7, R6 ;  /* 0x0000000600077305 */ /* 0x000ea4000021f000 */
[----:B--2---:R-:W-:Y:S01]  /*1190*/  IMAD.MOV R0, RZ, RZ, -R7 ;  /* 0x000000ffff007224 */ /* 0x004fe200078e0a07 */
[----:B------:R-:W-:-:S03]  /*11a0*/  MOV R6, RZ ;  /* 0x000000ff00067202 */ /* 0x000fc60000000f00 */
[----:B------:R-:W-:-:S04]  /*11b0*/  IMAD R5, R0, R3, RZ ;  /* 0x0000000300057224 */ /* 0x000fc800078e02ff */
[----:B------:R-:W-:-:S06]  /*11c0*/  IMAD.HI.U32 R5, R7, R5, R6 ;  /* 0x0000000507057227 */ /* 0x000fcc00078e0006 */
        /* <DEDUP_REMOVED lines=34> */
.L_x_5496:
        /* <DEDUP_REMOVED lines=10> */
[-C--:B--2---:R-:W-:Y:S02]  /*1490*/  IMAD R6, R9, R2.reuse, RZ ;  /* 0x0000000209067224 */ /* 0x084fe400078e02ff */
        /* <DEDUP_REMOVED lines=20> */
.L_x_5495:
[----:B------:R1:W5:Y:S01]  /*15e0*/  @P5 LDG.E R13, desc[UR6][R116.64] ;  /* 0x00000006740d5981 */ /* 0x000362000c1e1900 */
[----:B------:R-:W-:Y:S01]  /*15f0*/  SHF.R.S32.HI R69, RZ, 0x1f, R60 ;  /* 0x0000001fff457819 */ /* 0x000fe2000001143c */
[----:B------:R-:W2:Y:S01]  /*1600*/  LDC.64 R6, c[0x0][0x240] ;  /* 0x00009000ff067b82 */ /* 0x000ea20000000a00 */
[----:B------:R-:W-:Y:S01]  /*1610*/  ISETP.NE.AND P0, PT, R119, -0x1, PT ;  /* 0xffffffff7700780c */ /* 0x000fe20003f05270 */
[----:B------:R-:W-:Y:S01]  /*1620*/  ULDC UR5, c[0x0][0x2d0] ;  /* 0x0000b40000057ab9 */ /* 0x000fe20000000800 */
[CC--:B-----5:R-:W-:Y:S01]  /*1630*/  LEA.HI R11, R69.reuse, R60.reuse, RZ, 0x2 ;  /* 0x0000003c450b7211 */ /* 0x0e0fe200078f10ff */
[----:B------:R-:W-:Y:S01]  /*1640*/  IMAD.SHL.U32 R65, R4, 0x20, RZ ;  /* 0x0000002004417824 */ /* 0x000fe200078e00ff */
[----:B------:R-:W-:Y:S01]  /*1650*/  LEA.HI R72, R69, R60, RZ, 0x3 ;  /* 0x0000003c45487211 */ /* 0x000fe200078f18ff */
[----:B------:R-:W-:Y:S01]  /*1660*/  ULDC.64 UR10, c[0x0][0x268] ;  /* 0x00009a00000a7ab9 */ /* 0x000fe20000000a00 */
[----:B------:R-:W-:Y:S01]  /*1670*/  LOP3.LUT R3, R11, 0xfffffffc, RZ, 0xc0, !PT ;  /* 0xfffffffc0b037812 */ /* 0x000fe200078ec0ff */
[----:B------:R-:W3:Y:S01]  /*1680*/  LDC R83, c[0x0][0x2e0] ;  /* 0x0000b800ff537b82 */ /* 0x000ee20000000800 */
[----:B------:R-:W-:Y:S01]  /*1690*/  SHF.R.S32.HI R71, RZ, 0x3, R72 ;  /* 0x00000003ff477819 */ /* 0x000fe20000011448 */
[----:B------:R-:W-:Y:S01]  /*16a0*/  IMAD.MOV.U32 R49, RZ, RZ, 0x10 ;  /* 0x00000010ff317424 */ /* 0x000fe200078e00ff */
[----:B------:R-:W-:Y:S01]  /*16b0*/  SHF.R.S32.HI R120, RZ, 0x2, R11 ;  /* 0x00000002ff787819 */ /* 0x000fe2000001140b */
[----:B------:R-:W-:Y:S01]  /*16c0*/  IMAD.IADD R14, R60, 0x1, -R3 ;  /* 0x000000013c0e7824 */ /* 0x000fe200078e0a03 */
[----:B------:R-:W-:Y:S01]  /*16d0*/  SHF.L.U64.HI R62, R4, 0x5, R5 ;  /* 0x00000005043e7819 */ /* 0x000fe20000010205 */
[----:B------:R-:W-:Y:S01]  /*16e0*/  IMAD.SHL.U32 R25, R71, 0x40, RZ ;  /* 0x0000004047197824 */ /* 0x000fe200078e00ff */
[----:B------:R-:W-:Y:S01]  /*16f0*/  LEA.HI R11, R11, R120, RZ, 0x1 ;  /* 0x000000780b0b7211 */ /* 0x000fe200078f08ff */
[----:B------:R-:W4:Y:S01]  /*1700*/  @!P0 LDC.64 R2, c[0x0][0x228] ;  /* 0x00008a00ff028b82 */ /* 0x000f220000000a00 */
[C---:B------:R-:W-:Y:S01]  /*1710*/  IMAD.SHL.U32 R10, R14.reuse, 0x8, RZ ;  /* 0x000000080e0a7824 */ /* 0x040fe200078e00ff */
[--C-:B------:R-:W-:Y:S01]  /*1720*/  SHF.R.S32.HI R121, RZ, 0x1f, R120.reuse ;  /* 0x0000001fff797819 */ /* 0x100fe20000011478 */
[----:B------:R-:W-:Y:S01]  /*1730*/  IMAD.SHL.U32 R14, R14, 0x4, RZ ;  /* 0x000000040e0e7824 */ /* 0x000fe200078e00ff */
[----:B------:R-:W-:Y:S01]  /*1740*/  LOP3.LUT R25, R25, 0xc0, RZ, 0xc0, !PT ;  /* 0x000000c019197812 */ /* 0x000fe200078ec0ff */
[----:B------:R-:W-:Y:S01]  /*1750*/  VIADD R85, R10, 0x20 ;  /* 0x000000200a557836 */ /* 0x000fe20000000000 */
[----:B------:R-:W-:Y:S01]  /*1760*/  LOP3.LUT R11, R11, 0x7fffffe, RZ, 0xc0, !PT ;  /* 0x07fffffe0b0b7812 */ /* 0x000fe200078ec0ff */
[----:B------:R-:W-:Y:S01]  /*1770*/  IMAD.WIDE R114, R115, 0x40, R120 ;  /* 0x0000004073727825 */ /* 0x000fe200078e0278 */
[----:B------:R-:W-:-:S02]  /*1780*/  LOP3.LUT R12, R25, 0x18, R10, 0xf8, !PT ;  /* 0x00000018190c7812 */ /* 0x000fc400078ef80a */
[----:B------:R-:W-:Y:S01]  /*1790*/  SHF.R.U32.HI R25, RZ, 0x3, R25 ;  /* 0x00000003ff197819 */ /* 0x000fe20000011619 */
[----:B--2---:R-:W-:Y:S01]  /*17a0*/  @P0 IMAD.WIDE.U32 R22, R119, R6, RZ ;  /* 0x0000000677160225 */ /* 0x004fe200078e00ff */
[----:B------:R-:W-:Y:S02]  /*17b0*/  ISETP.GE.AND P1, PT, R85, UR5, PT ;  /* 0x0000000555007c0c */ /* 0x000fe4000bf26270 */
[----:B------:R-:W-:Y:S01]  /*17c0*/  LOP3.LUT R25, R12, R25, RZ, 0x3c, !PT ;  /* 0x000000190c197212 */ /* 0x000fe200078e3cff */
[----:B------:R-:W-:Y:S01]  /*17d0*/  @P0 IMAD.MOV.U32 R20, RZ, RZ, R22 ;  /* 0x000000ffff140224 */ /* 0x000fe200078e0016 */
[-C--:B------:R-:W-:Y:S01]  /*17e0*/  LEA.HI R12, R69, R60.reuse, RZ, 0x5 ;  /* 0x0000003c450c7211 */ /* 0x080fe200078f28ff */
[----:B------:R-:W-:Y:S01]  /*17f0*/  IMAD.IADD R11, R120, 0x1, -R11 ;  /* 0x00000001780b7824 */ /* 0x000fe200078e0a0b */
[----:B------:R-:W-:Y:S01]  /*1800*/  SEL R74, RZ, 0xffffffff, P1 ;  /* 0xffffffffff4a7807 */ /* 0x000fe20000800000 */
[----:B------:R-:W-:Y:S01]  /*1810*/  @P0 IMAD R23, R119, R7, R23 ;  /* 0x0000000777170224 */ /* 0x000fe200078e0217 */
[----:B------:R-:W-:Y:S01]  /*1820*/  SHF.R.S32.HI R70, RZ, 0x5, R12 ;  /* 0x00000005ff467819 */ /* 0x000fe2000001140c */
[C---:B------:R-:W-:Y:S01]  /*1830*/  VIADD R84, R10.reuse, 0x40 ;  /* 0x000000400a547836 */ /* 0x040fe20000000000 */
[----:B------:R-:W-:Y:S01]  /*1840*/  ISETP.GE.AND P2, PT, R10, UR5, PT ;  /* 0x000000050a007c0c */ /* 0x000fe2000bf46270 */
[----:B------:R-:W-:Y:S01]  /*1850*/  IMAD.SHL.U32 R74, R74, 0x2, RZ ;  /* 0x000000024a4a7824 */ /* 0x000fe200078e00ff */
[----:B------:R-:W-:Y:S01]  /*1860*/  LEA.HI R69, R69, R60, RZ, 0x4 ;  /* 0x0000003c45457211 */ /* 0x000fe200078f20ff */
[-C--:B----4-:R-:W-:Y:S01]  /*1870*/  @!P0 IMAD R22, R61, R2.reuse, RZ ;  /* 0x000000023d168224 */ /* 0x090fe200078e02ff */
[----:B---3--:R-:W-:Y:S01]  /*1880*/  LEA.HI R83, R83, R83, RZ, 0x1 ;  /* 0x0000005353537211 */ /* 0x008fe200078f08ff */
[----:B------:R-:W-:Y:S01]  /*1890*/  IMAD R106, R70, 0x8, R11 ;  /* 0x00000008466a7824 */ /* 0x000fe200078e020b */
[----:B------:R-:W-:Y:S01]  /*18a0*/  SEL R11, RZ, 0x1, P2 ;  /* 0x00000001ff0b7807 */ /* 0x000fe20001000000 */
[----:B------:R-:W-:Y:S01]  /*18b0*/  @!P0 IMAD.WIDE.U32 R26, R63, R2, RZ ;  /* 0x000000023f1a8225 */ /* 0x000fe200078e00ff */
[----:B------:R-:W-:-:S02]  /*18c0*/  SHF.R.S32.HI R79, RZ, 0x1, R83 ;  /* 0x00000001ff4f7819 */ /* 0x000fc40000011453 */
[----:B------:R-:W-:Y:S01]  /*18d0*/  LOP3.LUT R74, R74, 0x2, R11, 0xe2, !PT ;  /* 0x000000024a4a7812 */ /* 0x000fe200078ee20b */
[----:B------:R-:W-:Y:S01]  /*18e0*/  @!P0 IMAD R3, R63, R3, R22 ;  /* 0x000000033f038224 */ /* 0x000fe200078e0216 */
[----:B------:R-:W-:Y:S01]  /*18f0*/  SHF.R.S32.HI R11, RZ, 0x1f, R10 ;  /* 0x0000001fff0b7819 */ /* 0x000fe2000001140a */
[----:B------:R-:W-:Y:S01]  /*1900*/  IMAD.U32 R106, R106, 0x20, R25 ;  /* 0x000000206a6a7824 */ /* 0x000fe200078e0019 */
[----:B------:R-:W-:Y:S01]  /*1910*/  LOP3.LUT R25, R69, 0xfffffff0, RZ, 0xc0, !PT ;  /* 0xfffffff045197812 */ /* 0x000fe200078ec0ff */
[----:B------:R-:W-:Y:S01]  /*1920*/  @!P0 IMAD.MOV.U32 R20, RZ, RZ, R26 ;  /* 0x000000ffff148224 */ /* 0x000fe200078e001a */
[----:B------:R-:W-:Y:S01]  /*1930*/  @!P0 IADD3 R23, R27, R3, RZ ;  /* 0x000000031b178210 */ /* 0x000fe20007ffe0ff */
[----:B------:R-:W-:Y:S01]  /*1940*/  IMAD R81, R120, R79, R14 ;  /* 0x0000004f78517224 */ /* 0x000fe200078e020e */
[----:B------:R-:W-:Y:S01]  /*1950*/  IADD3 R24, P0, R10, R18, RZ ;  /* 0x000000120a187210 */ /* 0x000fe20007f1e0ff */
[----:B------:R-:W-:Y:S01]  /*1960*/  IMAD.IADD R68, R60, 0x1, -R25 ;  /* 0x000000013c447824 */ /* 0x000fe200078e0a19 */
[----:B------:R-:W-:Y:S01]  /*1970*/  IADD3 R26, P1, R10, R20, RZ ;  /* 0x000000140a1a7210 */ /* 0x000fe20007f3e0ff */
[----:B------:R-:W-:Y:S01]  /*1980*/  IMAD R20, R115, R6, RZ ;  /* 0x0000000673147224 */ /* 0x000fe200078e02ff */
[----:B------:R-:W2:Y:S01]  /*1990*/  LDC.64 R2, c[0x0][0x250] ;  /* 0x00009400ff027b82 */ /* 0x000ea20000000a00 */
[C---:B------:R-:W-:Y:S01]  /*19a0*/  IMAD.X R25, R11.reuse, 0x1, R21, P0 ;  /* 0x000000010b197824 */ /* 0x040fe200000e0615 */
[----:B------:R-:W-:Y:S01]  /*19b0*/  IADD3 R108, P0, R120, R19, RZ ;  /* 0x00000013786c7210 */ /* 0x000fe20007f1e0ff */
[----:B------:R-:W-:Y:S01]  /*19c0*/  IMAD.X R27, R11, 0x1, R23, P1 ;  /* 0x000000010b1b7824 */ /* 0x000fe200008e0617 */
[----:B------:R-:W-:Y:S01]  /*19d0*/  LEA.HI R67, R68, R68, RZ, 0x1 ;  /* 0x0000004444437211 */ /* 0x000fe200078f08ff */
[----:B------:R-:W-:Y:S01]  /*19e0*/  IMAD R7, R114, R7, R20 ;  /* 0x0000000772077224 */ /* 0x000fe200078e0214 */
[----:B------:R-:W-:Y:S01]  /*19f0*/  SHF.R.S32.HI R113, RZ, 0x1f, R112 ;  /* 0x0000001fff717819 */ /* 0x000fe20000011470 */
[----:B------:R-:W-:Y:S01]  /*1a00*/  IMAD.X R17, R121, 0x1, R17, P0 ;  /* 0x0000000179117824 */ /* 0x000fe200000e0611 */
[----:B------:R-:W-:Y:S01]  /*1a10*/  IADD3 R110, P0, R10, R16, RZ ;  /* 0x000000100a6e7210 */ /* 0x000fe20007f1e0ff */
[----:B------:R-:W-:Y:S01]  /*1a20*/  IMAD.WIDE.U32 R114, R114, R6, R26 ;  /* 0x0000000672727225 */ /* 0x000fe200078e001a */
[----:B------:R-:W-:-:S02]  /*1a30*/  SHF.R.S32.HI R66, RZ, 0x1, R67 ;  /* 0x00000001ff427819 */ /* 0x000fc40000011443 */
[----:B------:R-:W-:Y:S01]  /*1a40*/  SHF.R.S32.HI R21, RZ, 0x1f, R67 ;  /* 0x0000001fff157819 */ /* 0x000fe20000011443 */
[----:B------:R-:W-:Y:S01]  /*1a50*/  IMAD.X R111, R11, 0x1, R15, P0 ;  /* 0x000000010b6f7824 */ /* 0x000fe200000e060f */
[----:B------:R-:W-:Y:S01]  /*1a60*/  ISETP.GE.AND P1, PT, R84, UR5, PT ;  /* 0x0000000554007c0c */ /* 0x000fe2000bf26270 */
[----:B------:R-:W-:Y:S01]  /*1a70*/  IMAD R6, R121, R4, RZ ;  /* 0x0000000479067224 */ /* 0x000fe200078e02ff */
[----:B------:R-:W-:Y:S01]  /*1a80*/  LEA.HI R21, R21, R66, RZ, 0x2 ;  /* 0x0000004215157211 */ /* 0x000fe200078f10ff */
[----:B------:R-:W-:Y:S01]  /*1a90*/  IMAD.WIDE.U32 R110, R120, R4, R110 ;  /* 0x00000004786e7225 */ /* 0x000fe200078e006e */
[----:B------:R-:W-:Y:S02]  /*1aa0*/  SHF.R.S32.HI R4, RZ, 0x1f, R75 ;  /* 0x0000001fff047819 */ /* 0x000fe4000001144b */
[----:B------:R-:W-:Y:S01]  /*1ab0*/  LOP3.LUT R21, R21, 0xfffffffc, RZ, 0xc0, !PT ;  /* 0xfffffffc15157812 */ /* 0x000fe200078ec0ff */
[----:B------:R-:W-:Y:S01]  /*1ac0*/  IMAD R23, R9, UR10, RZ ;  /* 0x0000000a09177c24 */ /* 0x000fe2000f8e02ff */
[----:B------:R-:W-:Y:S01]  /*1ad0*/  LEA.HI R4, R4, R75, RZ, 0x6 ;  /* 0x0000004b04047211 */ /* 0x000fe200078f30ff */
[----:B------:R-:W-:Y:S01]  /*1ae0*/  IMAD.WIDE.U32 R24, R8, UR10, R24 ;  /* 0x0000000a08187c25 */ /* 0x000fe2000f8e0018 */
[----:B------:R-:W-:-:S02]  /*1af0*/  IADD3 R66, R66, -R21, RZ ;  /* 0x8000001542427210 */ /* 0x000fc40007ffe0ff */
[----:B------:R-:W-:Y:S01]  /*1b00*/  SHF.R.S32.HI R4, RZ, 0x6, R4 ;  /* 0x00000006ff047819 */ /* 0x000fe20000011404 */
[----:B------:R-:W-:Y:S01]  /*1b10*/  IMAD R22, R8, UR11, R23 ;  /* 0x0000000b08167c24 */ /* 0x000fe2000f8e0217 */
[----:B------:R-:W-:Y:S01]  /*1b20*/  ULDC.64 UR10, c[0x0][0x258] ;  /* 0x00009600000a7ab9 */ /* 0x000fe20000000a00 */
[----:B------:R-:W-:Y:S01]  /*1b30*/  IMAD.IADD R115, R115, 0x1, R7 ;  /* 0x0000000173737824 */ /* 0x000fe200078e0207 */
[----:B------:R-:W-:Y:S01]  /*1b40*/  VIMNMX R90, RZ, R4, !PT ;  /* 0x00000004ff5a7248 */ /* 0x000fe20007fe0100 */
[----:B------:R-:W-:Y:S01]  /*1b50*/  IMAD.IADD R23, R25, 0x1, R22 ;  /* 0x0000000119177824 */ /* 0x000fe200078e0216 */
[----:B------:R-:W-:Y:S01]  /*1b60*/  SEL R19, RZ, 0x4, P1 ;  /* 0x00000004ff137807 */ /* 0x000fe20000800000 */
[----:B--2---:R-:W-:Y:S01]  /*1b70*/  IMAD R7, R17, R2, RZ ;  /* 0x0000000211077224 */ /* 0x004fe200078e02ff */
[----:B------:R-:W-:Y:S01]  /*1b80*/  ISETP.GT.AND P0, PT, R87, R90, PT ;  /* 0x0000005a5700720c */ /* 0x000fe20003f04270 */
[----:B------:R-:W-:Y:S01]  /*1b90*/  IMAD R15, R120, R5, R6 ;  /* 0x00000005780f7224 */ /* 0x000fe200078e0206 */
[----:B------:R-:W-:Y:S01]  /*1ba0*/  SHF.L.U64.HI R58, R2, 0x5, R3 ;  /* 0x00000005023a7819 */ /* 0x000fe20000010203 */
[----:B------:R-:W-:Y:S01]  /*1bb0*/  IMAD.MOV.U32 R22, RZ, RZ, R24 ;  /* 0x000000ffff167224 */ /* 0x000fe200078e0018 */
[----:B------:R-:W-:Y:S01]  /*1bc0*/  LOP3.LUT P1, RZ, R66, 0x2, RZ, 0xc0, !PT ;  /* 0x0000000242ff7812 */ /* 0x000fe2000782c0ff */
[----:B------:R-:W-:Y:S01]  /*1bd0*/  IMAD R5, R113, UR10, RZ ;  /* 0x0000000a71057c24 */ /* 0x000fe2000f8e02ff */
[----:B------:R-:W-:Y:S01]  /*1be0*/  LOP3.LUT R74, R74, R19, RZ, 0xfc, !PT ;  /* 0x000000134a4a7212 */ /* 0x000fe200078efcff */
[----:B------:R-:W-:Y:S01]  /*1bf0*/  IMAD R7, R108, R3, R7 ;  /* 0x000000036c077224 */ /* 0x000fe200078e0207 */
[----:B------:R-:W-:Y:S01]  /*1c00*/  LOP3.LUT R3, R12, 0xffffffe0, RZ, 0xc0, !PT ;  /* 0xffffffe00c037812 */ /* 0x000fe200078ec0ff */
[--C-:B------:R-:W-:Y:S01]  /*1c10*/  IMAD.IADD R80, R14, 0x1, R81.reuse ;  /* 0x000000010e507824 */ /* 0x100fe200078e0251 */
[----:B------:R-:W-:Y:S01]  /*1c20*/  SHF.R.S32.HI R78, RZ, 0x1f, R81 ;  /* 0x0000001fff4e7819 */ /* 0x000fe20000011451 */
[----:B------:R-:W-:Y:S01]  /*1c30*/  IMAD.WIDE.U32 R108, R108, R2, R22 ;  /* 0x000000026c6c7225 */ /* 0x000fe200078e0016 */
[----:B------:R-:W-:-:S02]  /*1c40*/  IADD3 R64, -R3, R60, RZ ;  /* 0x0000003c03407210 */ /* 0x000fc40007ffe1ff */
[----:B------:R-:W-:Y:S01]  /*1c50*/  SHF.R.S32.HI R77, RZ, 0x1f, R80 ;  /* 0x0000001fff4d7819 */ /* 0x000fe20000011450 */
[C---:B------:R-:W-:Y:S01]  /*1c60*/  IMAD R5, R112.reuse, UR11, R5 ;  /* 0x0000000b70057c24 */ /* 0x040fe2000f8e0205 */
[----:B------:R-:W-:Y:S01]  /*1c70*/  SEL R49, R49, 0xfffffff0, !P1 ;  /* 0xfffffff031317807 */ /* 0x000fe20004800000 */
[----:B------:R-:W-:-:S04]  /*1c80*/  IMAD.WIDE.U32 R114, R112, UR10, R114 ;  /* 0x0000000a70727c25 */ /* 0x000fc8000f8e0072 */
        /* <DEDUP_REMOVED lines=25> */
[----:B------:R-:W-:Y:S01]  /*1e20*/  IMAD R2, R63, UR11, R2 ;  /* 0x0000000b3f027c24 */ /* 0x000fe2000f8e0202 */
[----:B------:R-:W-:Y:S01]  /*1e30*/  ULDC.64 UR10, c[0x0][0x348] ;  /* 0x0000d200000a7ab9 */ /* 0x000fe20000000a00 */
[----:B------:R-:W-:Y:S01]  /*1e40*/  IMAD.IADD R15, R15, 0x1, R4 ;  /* 0x000000010f0f7824 */ /* 0x000fe200078e0204 */
[----:B------:R-:W-:Y:S01]  /*1e50*/  LOP3.LUT R104, R103, 0x2, RZ, 0xc0, !PT ;  /* 0x0000000267687812 */ /* 0x000fe200078ec0ff */
        /* <DEDUP_REMOVED lines=11> */
[C---:B------:R-:W-:Y:S01]  /*1f10*/  IMAD R2, R5.reuse, R89, R2 ;  /* 0x0000005905027224 */ /* 0x040fe200078e0202 */
        /* <DEDUP_REMOVED lines=66> */
.L_x_5546:
        /* <DEDUP_REMOVED lines=21> */
.L_x_5499:
[----:B------:R-:W-:Y:S05]  /*2490*/  BSYNC B0 ;  /* 0x0000000000007941 */ /* 0x000fea0003800000 */
.L_x_5498:
        /* <DEDUP_REMOVED lines=15> */
.L_x_5501:
[----:B------:R-:W-:Y:S05]  /*2590*/  BSYNC B0 ;  /* 0x0000000000007941 */ /* 0x000fea0003800000 */
.L_x_5500:
        /* <DEDUP_REMOVED lines=65> */
.L_x_5507:
[----:B------:R-:W-:Y:S05]  /*29b0*/  BSYNC B0 ;  /* 0x0000000000007941 */ /* 0x000fea0003800000 */
.L_x_5506:
        /* <DEDUP_REMOVED lines=48> */
.L_x_5509:
[----:B------:R-:W-:Y:S05]  /*2cc0*/  BSYNC B0 ;  /* 0x0000000000007941 */ /* 0x000fea0003800000 */
.L_x_5508:
        /* <DEDUP_REMOVED lines=47> */
.L_x_5505:
[----:B------:R-:W-:Y:S05]  /*2fc0*/  BSYNC B1 ;  /* 0x0000000000017941 */ /* 0x000fea0003800000 */
.L_x_5504:
        /* <DEDUP_REMOVED lines=60> */
.L_x_5513:
[----:B------:R-:W-:Y:S05]  /*3390*/  BSYNC B0 ;  /* 0x0000000000007941 */ /* 0x000fea0003800000 */
.L_x_5512:
        /* <DEDUP_REMOVED lines=48> */
.L_x_5515:
[----:B------:R-:W-:Y:S05]  /*36a0*/  BSYNC B0 ;  /* 0x0000000000007941 */ /* 0x000fea0003800000 */
.L_x_5514:
        /* <DEDUP_REMOVED lines=47> */
.L_x_5511:
[----:B------:R-:W-:Y:S05]  /*39a0*/  BSYNC B1 ;  /* 0x0000000000017941 */ /* 0x000fea0003800000 */
.L_x_5510:
        /* <DEDUP_REMOVED lines=8> */
.L_x_5503:
        /* <DEDUP_REMOVED lines=90> */
.L_x_5522:
[----:B------:R-:W-:Y:S05]  /*3fd0*/  BSYNC B0 ;  /* 0x0000000000007941 */ /* 0x000fea0003800000 */
.L_x_5521:
[----:B-----5:R4:W-:Y:S02]  /*3fe0*/  STG.E.128 desc[UR6][R130.64], R44 ;  /* 0x0000002c82007986 */ /* 0x0209e4000c101d06 */
.L_x_5520:
[----:B------:R-:W-:Y:S05]  /*3ff0*/  BSYNC B1 ;  /* 0x0000000000017941 */ /* 0x000fea0003800000 */
.L_x_5519:
        /* <DEDUP_REMOVED lines=87> */
.L_x_5526:
[----:B------:R-:W-:Y:S05]  /*4570*/  BSYNC B0 ;  /* 0x0000000000007941 */ /* 0x000fea0003800000 */
.L_x_5525:
[----:B-----5:R1:W-:Y:S02]  /*4580*/  STG.E.128 desc[UR6][R130.64+0x40], R44 ;  /* 0x0000402c82007986 */ /* 0x0203e4000c101d06 */
.L_x_5524:
[----:B------:R-:W-:Y:S05]  /*4590*/  BSYNC B1 ;  /* 0x0000000000017941 */ /* 0x000fea0003800000 */
.L_x_5523:
        /* <DEDUP_REMOVED lines=86> */
.L_x_5528:
[----:B------:R-:W-:Y:S05]  /*4b00*/  BSYNC B0 ;  /* 0x0000000000007941 */ /* 0x000fea0003800000 */
.L_x_5527:
[----:B-----5:R4:W-:Y:S02]  /*4b10*/  STG.E.128 desc[UR6][R130.64+0x80], R44 ;  /* 0x0000802c82007986 */ /* 0x0209e4000c101d06 */
.L_x_5518:
[----:B------:R-:W-:Y:S05]  /*4b20*/  BSYNC B2 ;  /* 0x0000000000027941 */ /* 0x000fea0003800000 */
.L_x_5517:
        /* <DEDUP_REMOVED lines=94> */
.L_x_5534:
[----:B------:R-:W-:Y:S05]  /*5110*/  BSYNC B0 ;  /* 0x0000000000007941 */ /* 0x000fea0003800000 */
.L_x_5533:
[----:B-----5:R4:W-:Y:S02]  /*5120*/  STG.E.128 desc[UR6][R132.64], R44 ;  /* 0x0000002c84007986 */ /* 0x0209e4000c101d06 */
.L_x_5532:
[----:B------:R-:W-:Y:S05]  /*5130*/  BSYNC B1 ;  /* 0x0000000000017941 */ /* 0x000fea0003800000 */
.L_x_5531:
        /* <DEDUP_REMOVED lines=93> */
.L_x_5538:
[----:B------:R-:W-:Y:S05]  /*5710*/  BSYNC B0 ;  /* 0x0000000000007941 */ /* 0x000fea0003800000 */
.L_x_5537:
[----:B-----5:R4:W-:Y:S02]  /*5720*/  STG.E.128 desc[UR6][R132.64+0x40], R44 ;  /* 0x0000402c84007986 */ /* 0x0209e4000c101d06 */
.L_x_5536:
[----:B------:R-:W-:Y:S05]  /*5730*/  BSYNC B1 ;  /* 0x0000000000017941 */ /* 0x000fea0003800000 */
.L_x_5535:
        /* <DEDUP_REMOVED lines=92> */
.L_x_5540:
[----:B------:R-:W-:Y:S05]  /*5d00*/  BSYNC B0 ;  /* 0x0000000000007941 */ /* 0x000fea0003800000 */
.L_x_5539:
[----:B-----5:R4:W-:Y:S02]  /*5d10*/  STG.E.128 desc[UR6][R132.64+0x80], R44 ;  /* 0x0000802c84007986 */ /* 0x0209e4000c101d06 */
.L_x_5530:
[----:B------:R-:W-:Y:S05]  /*5d20*/  BSYNC B2 ;  /* 0x0000000000027941 */ /* 0x000fea0003800000 */
.L_x_5529:
        /* <DEDUP_REMOVED lines=8> */
.L_x_5502:
        /* <DEDUP_REMOVED lines=11> */
.L_x_5542:
[----:B------:R-:W-:Y:S05]  /*5e60*/  BSYNC B0 ;  /* 0x0000000000007941 */ /* 0x000fea0003800000 */
.L_x_5541:
        /* <DEDUP_REMOVED lines=12> */
.L_x_5543:
[----:B------:R-:W-:Y:S05]  /*5f30*/  BSYNC B0 ;  /* 0x0000000000007941 */ /* 0x000fea0003800000 */
.L_x_5516:
        /* <DEDUP_REMOVED lines=81> */
.L_x_5544:
        /* <DEDUP_REMOVED lines=8> */
.L_x_5545:
[----:B------:R-:W-:Y:S04]  /*64d0*/  IADD3 R9, R9, -0x1, RZ ;  /* 0xffffffff09097810 */ /* 0x000fe80007ffe0ff */
[----:B------:R-:W-:Y:S11]  /*64e0*/  ISETP.GT.AND P0, PT, R9, R90, PT ;  /* 0x0000005a0900720c */ /* 0x000ff60003f04270 */
[----:B------:R-:W-:Y:S02]  /*64f0*/  @!UPT UIADD3 URZ, URZ, URZ, URZ ;  /* 0x0000003f3f3ff290 */ /* 0x000fe4000fffe03f */
[----:B------:R-:W-:Y:S05]  /*6500*/  @P0 BRA `(.L_x_5546) ;  /* 0xffffffbc008c0947 */ /* 0x000fea000383ffff */
.L_x_5497:
        /* <DEDUP_REMOVED lines=98> */
.L_x_5555:
[----:B------:R-:W-:Y:S05]  /*6b30*/  BSYNC B0 ;  /* 0x0000000000007941 */ /* 0x000fea0003800000 */
.L_x_5554:
[----:B-----5:R3:W-:Y:S02]  /*6b40*/  STS.128 [R129], R12 ;  /* 0x0000000c81007388 */ /* 0x0207e40000000c00 */
.L_x_5553:
[----:B------:R-:W-:Y:S05]  /*6b50*/  BSYNC B1 ;  /* 0x0000000000017941 */ /* 0x000fea0003800000 */
.L_x_5552:
        /* <DEDUP_REMOVED lines=46> */
.L_x_5559:
[----:B------:R-:W-:Y:S05]  /*6e40*/  BSYNC B0 ;  /* 0x0000000000007941 */ /* 0x000fea0003800000 */
.L_x_5558:
[----:B-----5:R1:W-:Y:S02]  /*6e50*/  STS.128 [R129+0x1000], R12 ;  /* 0x0010000c81007388 */ /* 0x0203e40000000c00 */
.L_x_5557:
[----:B------:R-:W-:Y:S05]  /*6e60*/  BSYNC B1 ;  /* 0x0000000000017941 */ /* 0x000fea0003800000 */
.L_x_5556:
        /* <DEDUP_REMOVED lines=45> */
.L_x_5561:
[----:B------:R-:W-:Y:S05]  /*7140*/  BSYNC B0 ;  /* 0x0000000000007941 */ /* 0x000fea0003800000 */
.L_x_5560:
[----:B-----5:R3:W-:Y:S02]  /*7150*/  STS.128 [R129+0x2000], R12 ;  /* 0x0020000c81007388 */ /* 0x0207e40000000c00 */
.L_x_5551:
[----:B------:R-:W-:Y:S05]  /*7160*/  BSYNC B2 ;  /* 0x0000000000027941 */ /* 0x000fea0003800000 */
.L_x_5550:
        /* <DEDUP_REMOVED lines=61> */
.L_x_5566:
[----:B------:R-:W-:Y:S05]  /*7540*/  BSYNC B0 ;  /* 0x0000000000007941 */ /* 0x000fea0003800000 */
.L_x_5565:
[----:B-----5:R3:W-:Y:S02]  /*7550*/  STS.128 [R129+0x800], R12 ;  /* 0x0008000c81007388 */ /* 0x0207e40000000c00 */
.L_x_5564:
[----:B------:R-:W-:Y:S05]  /*7560*/  BSYNC B1 ;  /* 0x0000000000017941 */ /* 0x000fea0003800000 */
.L_x_5563:
        /* <DEDUP_REMOVED lines=45> */
.L_x_5570:
[----:B------:R-:W-:Y:S05]  /*7840*/  BSYNC B0 ;  /* 0x0000000000007941 */ /* 0x000fea0003800000 */
.L_x_5569:
[----:B-----5:R3:W-:Y:S02]  /*7850*/  STS.128 [R129+0x1800], R12 ;  /* 0x0018000c81007388 */ /* 0x0207e40000000c00 */
.L_x_5568:
[----:B------:R-:W-:Y:S05]  /*7860*/  BSYNC B1 ;  /* 0x0000000000017941 */ /* 0x000fea0003800000 */
.L_x_5567:
        /* <DEDUP_REMOVED lines=8> */
[C---:B-----5:R-:W-:Y:S01]  /*78f0*/  LOP3.LUT R0, R25.reuse, 0xffff0000, RZ, 0xc0, !PT ;  /* 0xffff000019007812 */ /* 0x060fe200078ec0ff */
[----:B------:R-:W-:Y:S01]  /*7900*/  IMAD.U32 R16, R26, 0x10000, RZ ;  /* 0x000100001a107824 */ /* 0x000fe200078e00ff */
[----:B------:R-:W-:Y:S02]  /*7910*/  SHF.L.U32 R9, R25, 0x10, RZ ;  /* 0x0000001019097819 */ /* 0x000fe400000006ff */
[C---:B---3--:R-:W-:Y:S02]  /*7920*/  LOP3.LUT R14, R27.reuse, 0xffff0000, RZ, 0xc0, !PT ;  /* 0xffff00001b0e7812 */ /* 0x048fe400078ec0ff */
        /* <DEDUP_REMOVED lines=32> */
.L_x_5572:
[----:B------:R-:W-:Y:S05]  /*7b30*/  BSYNC B0 ;  /* 0x0000000000007941 */ /* 0x000fea0003800000 */
.L_x_5571:
[----:B-----5:R1:W-:Y:S01]  /*7b40*/  STS.128 [R129+0x2800], R24 ;  /* 0x0028001881007388 */ /* 0x0203e20000000c00 */
[----:B------:R-:W-:Y:S05]  /*7b50*/  BRA `(.L_x_5562) ;  /* 0x0000002800147947 */ /* 0x000fea0003800000 */
.L_x_5549:
        /* <DEDUP_REMOVED lines=97> */
.L_x_5578:
[----:B------:R-:W-:Y:S05]  /*8170*/  BSYNC B0 ;  /* 0x0000000000007941 */ /* 0x000fea0003800000 */
.L_x_5577:
[----:B-----5:R3:W-:Y:S02]  /*8180*/  STS.128 [R129], R20 ;  /* 0x0000001481007388 */ /* 0x0207e40000000c00 */
.L_x_5576:
[----:B------:R-:W-:Y:S05]  /*8190*/  BSYNC B1 ;  /* 0x0000000000017941 */ /* 0x000fea0003800000 */
.L_x_5575:
        /* <DEDUP_REMOVED lines=91> */
.L_x_5582:
[----:B------:R-:W-:Y:S05]  /*8750*/  BSYNC B0 ;  /* 0x0000000000007941 */ /* 0x000fea0003800000 */
.L_x_5581:
[----:B-----5:R1:W-:Y:S02]  /*8760*/  STS.128 [R129+0x1000], R20 ;  /* 0x0010001481007388 */ /* 0x0203e40000000c00 */
.L_x_5580:
[----:B------:R-:W-:Y:S05]  /*8770*/  BSYNC B1 ;  /* 0x0000000000017941 */ /* 0x000fea0003800000 */
.L_x_5579:
        /* <DEDUP_REMOVED lines=90> */
.L_x_5584:
[----:B------:R-:W-:Y:S05]  /*8d20*/  BSYNC B0 ;  /* 0x0000000000007941 */ /* 0x000fea0003800000 */
.L_x_5583:
[----:B-----5:R3:W-:Y:S02]  /*8d30*/  STS.128 [R129+0x2000], R20 ;  /* 0x0020001481007388 */ /* 0x0207e40000000c00 */
.L_x_5574:
[----:B------:R-:W-:Y:S05]  /*8d40*/  BSYNC B2 ;  /* 0x0000000000027941 */ /* 0x000fea0003800000 */
.L_x_5573:
        /* <DEDUP_REMOVED lines=97> */
.L_x_5588:
[----:B------:R-:W-:Y:S05]  /*9360*/  BSYNC B0 ;  /* 0x0000000000007941 */ /* 0x000fea0003800000 */
.L_x_5587:
[----:B-----5:R3:W-:Y:S02]  /*9370*/  STS.128 [R129+0x800], R20 ;  /* 0x0008001481007388 */ /* 0x0207e40000000c00 */
.L_x_5586:
[----:B------:R-:W-:Y:S05]  /*9380*/  BSYNC B1 ;  /* 0x0000000000017941 */ /* 0x000fea0003800000 */
.L_x_5585:
        /* <DEDUP_REMOVED lines=92> */
.L_x_5592:
[----:B------:R-:W-:Y:S05]  /*9950*/  BSYNC B0 ;  /* 0x0000000000007941 */ /* 0x000fea0003800000 */
.L_x_5591:
[----:B-----5:R3:W-:Y:S02]  /*9960*/  STS.128 [R129+0x1800], R20 ;  /* 0x0018001481007388 */ /* 0x0207e40000000c00 */
.L_x_5590:
[----:B------:R-:W-:Y:S05]  /*9970*/  BSYNC B1 ;  /* 0x0000000000017941 */ /* 0x000fea0003800000 */
.L_x_5589:
        /* <DEDUP_REMOVED lines=94> */
.L_x_5594:
[----:B------:R-:W-:Y:S05]  /*9f60*/  BSYNC B0 ;  /* 0x0000000000007941 */ /* 0x000fea0003800000 */
.L_x_5593:
[----:B-----5:R1:W-:Y:S01]  /*9f70*/  STS.128 [R129+0x2800], R4 ;  /* 0x0028000481007388 */ /* 0x0203e20000000c00 */
[----:B------:R-:W-:Y:S05]  /*9f80*/  BRA `(.L_x_5562) ;  /* 0x0000000400087947 */ /* 0x000fea0003800000 */
.L_x_5548:
        /* <DEDUP_REMOVED lines=35> */
.L_x_5596:
[----:B------:R-:W-:Y:S05]  /*a1c0*/  BSYNC B0 ;  /* 0x0000000000007941 */ /* 0x000fea0003800000 */
.L_x_5595:
        /* <DEDUP_REMOVED lines=30> */
.L_x_5562:
[----:B------:R-:W-:Y:S05]  /*a3b0*/  BSYNC B3 ;  /* 0x0000000000037941 */ /* 0x000fea0003800000 */
.L_x_5547:
[----:B------:R-:W-:Y:S01]  /*a3c0*/  VIADD R131, R87, 0xffffffff ;  /* 0xffffffff57837836 */ /* 0x000fe20000000000 */
[----:B------:R-:W-:Y:S01]  /*a3d0*/  ULDC.64 UR12, c[0x0][0x218] ;  /* 0x00008600000c7ab9 */ /* 0x000fe20000000a00 */
[----:B------:R-:W-:Y:S01]  /*a3e0*/  LOP3.LUT R124, R74, 0xffff, RZ, 0xc0, !PT ;  /* 0x0000ffff4a7c7812 */ /* 0x000fe200078ec0ff */
[----:B------:R-:W-:Y:S01]  /*a3f0*/  BSSY B0, `(.L_x_5597) ;  /* 0x0000021000007945 */ /* 0x000fe20003800000 */
[----:B-12---:R-:W-:Y:S01]  /*a400*/  IMAD R7, R131, -0x40, R57 ;  /* 0xffffffc083077824 */ /* 0x006fe200078e0239 */
        /* <DEDUP_REMOVED lines=9> */
[----:B---34-:R-:W-:Y:S02]  /*a4a0*/  @!P0 IMAD.MOV.U32 R2, RZ, RZ, R126 ;  /* 0x000000ffff028224 */ /* 0x018fe400078e007e */
        /* <DEDUP_REMOVED lines=20> */
.L_x_5599:
[----:B------:R2:W-:Y:S02]  /*a5f0*/  STS.128 [R129+0x5000], RZ ;  /* 0x005000ff81007388 */ /* 0x0005e40000000c00 */
.L_x_5598:
[----:B------:R-:W-:Y:S05]  /*a600*/  BSYNC B0 ;  /* 0x0000000000007941 */ /* 0x000fea0003800000 */
.L_x_5597:
[----:B------:R-:W-:Y:S01]  /*a610*/  ISETP.GE.AND P0, PT, R8, R7, PT ;  /* 0x000000070800720c */ /* 0x000fe20003f06270 */
[----:B------:R-:W-:-:S12]  /*a620*/  BSSY B0, `(.L_x_5600) ;  /* 0x000001f000007945 */ /* 0x000fd80003800000 */
[----:B------:R-:W-:Y:S05]  /*a630*/  @P0 BRA `(.L_x_5601) ;  /* 0x0000000000740947 */ /* 0x000fea0003800000 */
[C---:B------:R-:W-:Y:S02]  /*a640*/  LOP3.LUT R0, R96.reuse, 0x1, RZ, 0xc0, !PT ;  /* 0x0000000160007812 */ /* 0x040fe400078ec0ff */
[----:B------:R-:W-:Y:S02]  /*a650*/  LOP3.LUT P0, RZ, R96, 0x2, RZ, 0xc0, !PT ;  /* 0x0000000260ff7812 */ /* 0x000fe4000780c0ff */
[----:B------:R-:W-:Y:S02]  /*a660*/  ISETP.NE.U32.AND P1, PT, R0, 0x1, PT ;  /* 0x000000010000780c */ /* 0x000fe40003f25070 */
[----:B-1-34-:R-:W-:-:S05]  /*a670*/  IADD3 R3, P2, R65, R110, RZ ;  /* 0x0000006e41037210 */ /* 0x01afca0007f5e0ff */
        /* <DEDUP_REMOVED lines=24> */
.L_x_5602:
[----:B------:R3:W-:Y:S02]  /*a800*/  STS.128 [R129+0x5800], RZ ;  /* 0x005800ff81007388 */ /* 0x0007e40000000c00 */
.L_x_5601:
[----:B------:R-:W-:Y:S05]  /*a810*/  BSYNC B0 ;  /* 0x0000000000007941 */ /* 0x000fea0003800000 */
.L_x_5600:
[----:B-1-34-:R-:W1:Y:S01]  /*a820*/  LDC.64 R2, c[0x0][0x3c8] ;  /* 0x0000f200ff027b82 */ /* 0x01ae620000000a00 */
[----:B------:R-:W-:Y:S01]  /*a830*/  ULDC.64 UR8, c[0x0][0x3d0] ;  /* 0x0000f40000087ab9 */ /* 0x000fe20000000a00 */
[----:B------:R-:W0:Y:S01]  /*a840*/  LDGDEPBAR ;  /* 0x00000000000079af */ /* 0x000e220000000000 */
[----:B------:R-:W-:Y:S01]  /*a850*/  IMAD R0, R61, UR8, RZ ;  /* 0x000000083d007c24 */ /* 0x000fe2000f8e02ff */
[----:B------:R-:W-:Y:S01]  /*a860*/  LOP3.LUT R5, R72, 0xfffffff8, RZ, 0xc0, !PT ;  /* 0xfffffff848057812 */ /* 0x000fe200078ec0ff */
[C---:B------:R-:W-:Y:S01]  /*a870*/  IMAD.WIDE.U32 R112, R63.reuse, UR8, R112 ;  /* 0x000000083f707c25 */ /* 0x040fe2000f8e0070 */
[----:B------:R-:W-:Y:S01]  /*a880*/  SHF.R.S32.HI R13, RZ, 0x1f, R68 ;  /* 0x0000001fff0d7819 */ /* 0x000fe20000011444 */
[----:B------:R-:W-:Y:S01]  /*a890*/  ULDC UR5, c[0x0][0x2e8] ;  /* 0x0000ba0000057ab9 */ /* 0x000fe20000000800 */
[----:B------:R-:W-:Y:S01]  /*a8a0*/  ISETP.GE.AND P1, PT, R120, R7, PT ;  /* 0x000000077800720c */ /* 0x000fe20003f26270 */
[----:B------:R-:W-:Y:S01]  /*a8b0*/  IMAD R0, R63, UR9, R0 ;  /* 0x000000093f007c24 */ /* 0x000fe2000f8e0200 */
[----:B------:R-:W-:Y:S01]  /*a8c0*/  LOP3.LUT R67, R67, 0x7fffffe, RZ, 0xc0, !PT ;  /* 0x07fffffe43437812 */ /* 0x000fe200078ec0ff */
[----:B------:R-:W-:Y:S01]  /*a8d0*/  IMAD.SHL.U32 R12, R66, 0x40, RZ ;  /* 0x00000040420c7824 */ /* 0x000fe200078e00ff */
[----:B------:R-:W-:Y:S01]  /*a8e0*/  SHF.R.S32.HI R127, RZ, 0x1f, R64 ;  /* 0x0000001fff7f7819 */ /* 0x000fe20000011440 */
[----:B------:R-:W-:Y:S01]  /*a8f0*/  IMAD.IADD R0, R113, 0x1, R0 ;  /* 0x0000000171007824 */ /* 0x000fe200078e0200 */
[----:B------:R-:W-:Y:S01]  /*a900*/  ULDC.64 UR10, c[0x0][0x220] ;  /* 0x00008800000a7ab9 */ /* 0x000fe20000000a00 */
[----:B-1----:R-:W-:Y:S01]  /*a910*/  LEA R16, P0, R112, R2, 0x2 ;  /* 0x0000000270107211 */ /* 0x002fe200078010ff */
[----:B------:R-:W-:-:S04]  /*a920*/  DEPBAR.LE SB0, 0x0 ;  /* 0x000080000000791a */ /* 0x000fc80000000000 */
[----:B------:R-:W-:-:S05]  /*a930*/  LEA.HI.X R17, R112, R3, R0, 0x2, P0 ;  /* 0x0000000370117211 */ /* 0x000fca00000f1400 */
[----:B------:R1:W3:Y:S01]  /*a940*/  LDG.E R3, desc[UR6][R16.64] ;  /* 0x0000000610037981 */ /* 0x0002e2000c1e1900 */
[----:B------:R-:W-:Y:S01]  /*a950*/  IMAD.IADD R4, R60, 0x1, -R5 ;  /* 0x000000013c047824 */ /* 0x000fe200078e0a05 */
[----:B------:R-:W-:Y:S01]  /*a960*/  SHF.R.S32.HI R0, RZ, 0x4, R69 ;  /* 0x00000004ff007819 */ /* 0x000fe20000011445 */
[----:B------:R-:W-:Y:S01]  /*a970*/  IMAD.IADD R2, R68, 0x1, -R67 ;  /* 0x0000000144027824 */ /* 0x000fe200078e0a43 */
[----:B------:R-:W-:Y:S01]  /*a980*/  BAR.SYNC.DEFER_BLOCKING 0x0 ;  /* 0x0000000000007b1d */ /* 0x000fe20000010000 */
[----:B------:R-:W-:Y:S01]  /*a990*/  LEA.HI R13, R13, R68, RZ, 0x3 ;  /* 0x000000440d0d7211 */ /* 0x000fe200078f18ff */
[----:B------:R-:W-:Y:S01]  /*a9a0*/  IMAD.SHL.U32 R128, R60, 0x2, RZ ;  /* 0x000000023c807824 */ /* 0x000fe200078e00ff */
[----:B------:R-:W-:Y:S02]  /*a9b0*/  LEA.HI R5, R4, R4, RZ, 0x1 ;  /* 0x0000000404057211 */ /* 0x000fe400078f08ff */
[----:B------:R-:W-:Y:S01]  /*a9c0*/  LEA.HI R15, R69, R0, RZ, 0x1 ;  /* 0x00000000450f7211 */ /* 0x000fe200078f08ff */
[----:B------:R-:W-:Y:S01]  /*a9d0*/  IMAD.SHL.U32 R13, R13, 0x20, RZ ;  /* 0x000000200d0d7824 */ /* 0x000fe200078e00ff */
[----:B------:R-:W-:Y:S01]  /*a9e0*/  LOP3.LUT R9, R5, 0x7fffffe, RZ, 0xc0, !PT ;  /* 0x07fffffe05097812 */ /* 0x000fe200078ec0ff */
[----:B------:R-:W-:Y:S01]  /*a9f0*/  BSSY B0, `(.L_x_5603) ;  /* 0x0000047000007945 */ /* 0x000fe20003800000 */
[----:B------:R-:W-:-:S02]  /*aa00*/  SHF.R.S32.HI R5, RZ, 0x1, R5 ;  /* 0x00000001ff057819 */ /* 0x000fc40000011405 */
[----:B------:R-:W-:Y:S01]  /*aa10*/  LOP3.LUT R15, R15, 0xfffffffe, RZ, 0xc0, !PT ;  /* 0xfffffffe0f0f7812 */ /* 0x000fe200078ec0ff */
[----:B------:R-:W-:Y:S01]  /*aa20*/  IMAD.IADD R4, R4, 0x1, -R9 ;  /* 0x0000000104047824 */ /* 0x000fe200078e0a09 */
[----:B------:R-:W-:Y:S01]  /*aa30*/  LOP3.LUT R13, R13, 0xffffff00, RZ, 0xc0, !PT ;  /* 0xffffff000d0d7812 */ /* 0x000fe200078ec0ff */
[C---:B------:R-:W-:Y:S01]  /*aa40*/  IMAD.SHL.U32 R6, R5.reuse, 0x40, RZ ;  /* 0x0000004005067824 */ /* 0x040fe200078e00ff */
[----:B------:R-:W-:Y:S01]  /*aa50*/  LOP3.LUT P2, RZ, R5, 0x2, RZ, 0xc0, !PT ;  /* 0x0000000205ff7812 */ /* 0x000fe2000784c0ff */
[----:B------:R-:W-:Y:S01]  /*aa60*/  IMAD.IADD R15, R0, 0x1, -R15 ;  /* 0x00000001000f7824 */ /* 0x000fe200078e0a0f */
[----:B------:R-:W-:Y:S01]  /*aa70*/  LEA.HI R127, R127, R64, RZ, 0x2 ;  /* 0x000000407f7f7211 */ /* 0x000fe200078f10ff */
[----:B------:R-:W-:Y:S01]  /*aa80*/  IMAD.SHL.U32 R5, R71, 0x8, RZ ;  /* 0x0000000847057824 */ /* 0x000fe200078e00ff */
[----:B------:R-:W-:Y:S01]  /*aa90*/  LOP3.LUT R6, R6, 0xc0, RZ, 0xc0, !PT ;  /* 0x000000c006067812 */ /* 0x000fe200078ec0ff */
[C---:B------:R-:W-:Y:S01]  /*aaa0*/  IMAD.SHL.U32 R9, R15.reuse, 0x8, RZ ;  /* 0x000000080f097824 */ /* 0x040fe200078e00ff */
[----:B------:R-:W-:Y:S01]  /*aab0*/  LOP3.LUT R12, R12, 0xc0, RZ, 0xc0, !PT ;  /* 0x000000c00c0c7812 */ /* 0x000fe200078ec0ff */
[----:B-1----:R-:W-:Y:S01]  /*aac0*/  IMAD R17, R70, 0x200, R13 ;  /* 0x0000020046117824 */ /* 0x002fe200078e020d */
[----:B------:R-:W-:Y:S01]  /*aad0*/  LOP3.LUT R5, R6, 0x8, R5, 0xf8, !PT ;  /* 0x0000000806057812 */ /* 0x000fe200078ef805 */
[----:B------:R1:W-:Y:S01]  /*aae0*/  @P1 STS [R129+0x6000], RZ ;  /* 0x006000ff81001388 */ /* 0x0003e20000000800 */
[C---:B------:R-:W-:Y:S01]  /*aaf0*/  IMAD R13, R2.reuse, 0x20, R13 ;  /* 0x00000020020d7824 */ /* 0x040fe200078e020d */
[----:B------:R-:W-:Y:S01]  /*ab00*/  SHF.R.S32.HI R127, RZ, 0x2, R127 ;  /* 0x00000002ff7f7819 */ /* 0x000fe2000001147f */
[----:B------:R-:W-:Y:S01]  /*ab10*/  IMAD R17, R2, 0x20, R17 ;  /* 0x0000002002117824 */ /* 0x000fe200078e0211 */
[----:B------:R1:W-:Y:S01]  /*ab20*/  @P1 STS [R129+0x6004], RZ ;  /* 0x006004ff81001388 */ /* 0x0003e20000000800 */
[----:B------:R-:W-:Y:S01]  /*ab30*/  IMAD R0, R70, 0x10, R73 ;  /* 0x0000001046007824 */ /* 0x000fe200078e0249 */
[----:B------:R-:W3:Y:S01]  /*ab40*/  MUFU.RCP R2, UR5 ;  /* 0x0000000500027d08 */ /* 0x000ee20008001000 */
[----:B------:R-:W-:Y:S01]  /*ab50*/  LOP3.LUT R9, R12, 0x8, R9, 0xf8, !PT ;  /* 0x000000080c097812 */ /* 0x000fe200078ef809 */
[----:B------:R1:W-:Y:S01]  /*ab60*/  @P1 STS.64 [R129+0x6008], RZ ;  /* 0x006008ff81001388 */ /* 0x0003e20000000a00 */
[----:B------:R-:W-:Y:S01]  /*ab70*/  SHF.R.U32.HI R6, RZ, 0x3, R6 ;  /* 0x00000003ff067819 */ /* 0x000fe20000011606 */
[----:B------:R-:W-:Y:S01]  /*ab80*/  IMAD R116, R15, 0x8, R4 ;  /* 0x000000080f747824 */ /* 0x000fe200078e0204 */
[----:B------:R-:W-:Y:S01]  /*ab90*/  SHF.R.U32.HI R12, RZ, 0x3, R12 ;  /* 0x00000003ff0c7819 */ /* 0x000fe2000001160c */
[----:B------:R1:W-:Y:S01]  /*aba0*/  @P1 STS.128 [R129+0x7000], RZ ;  /* 0x007000ff81001388 */ /* 0x0003e20000000c00 */
[----:B------:R-:W-:Y:S01]  /*abb0*/  IADD3 R0, R0, 0x1, R127 ;  /* 0x0000000100007810 */ /* 0x000fe20007ffe07f */
[----:B------:R-:W-:Y:S01]  /*abc0*/  ULDC UR5, c[0x0][0x398] ;  /* 0x0000e60000057ab9 */ /* 0x000fe20000000800 */
[----:B------:R-:W-:Y:S01]  /*abd0*/  LOP3.LUT R5, R5, R6, RZ, 0x3c, !PT ;  /* 0x0000000605057212 */ /* 0x000fe200078e3cff */
[----:B------:R1:W-:Y:S01]  /*abe0*/  @P1 STS.128 [R129+0x8000], RZ ;  /* 0x008000ff81001388 */ /* 0x0003e20000000c00 */
[----:B------:R-:W-:-:S02]  /*abf0*/  LOP3.LUT R12, R9, R12, RZ, 0x3c, !PT ;  /* 0x0000000c090c7212 */ /* 0x000fc400078e3cff */
[----:B------:R-:W-:Y:S01]  /*ac00*/  IADD3 R0, R57, R0, -R118 ;  /* 0x0000000039007210 */ /* 0x000fe20007ffe876 */
[----:B------:R-:W-:Y:S01]  /*ac10*/  IMAD.U32 R116, R116, 0x20, R5 ;  /* 0x0000002074747824 */ /* 0x000fe200078e0005 */
[----:B------:R-:W-:Y:S01]  /*ac20*/  LEA R138, P0, R108, UR10, 0x1 ;  /* 0x0000000a6c8a7c11 */ /* 0x000fe2000f8008ff */
[----:B------:R-:W-:Y:S01]  /*ac30*/  IMAD.IADD R117, R12, 0x1, R17 ;  /* 0x000000010c757824 */ /* 0x000fe200078e0211 */
[----:B------:R-:W-:Y:S01]  /*ac40*/  LOP3.LUT R128, R128, 0x6, RZ, 0xc0, !PT ;  /* 0x0000000680807812 */ /* 0x000fe200078ec0ff */
[----:B------:R-:W-:Y:S01]  /*ac50*/  IMAD.MOV.U32 R5, RZ, RZ, 0x10 ;  /* 0x00000010ff057424 */ /* 0x000fe200078e00ff */
[----:B------:R-:W-:Y:S01]  /*ac60*/  LEA.HI.X R137, R108, UR11, R86, 0x1, P0 ;  /* 0x0000000b6c897c11 */ /* 0x000fe200080f0c56 */
[----:B------:R-:W-:Y:S01]  /*ac70*/  VIADD R0, R0, UR5 ;  /* 0x0000000500007c36 */ /* 0x000fe20008000000 */
[----:B------:R-:W-:Y:S01]  /*ac80*/  LEA R117, R117, UR4, 0x1 ;  /* 0x0000000475757c11 */ /* 0x000fe2000f8e08ff */
[----:B------:R-:W-:Y:S01]  /*ac90*/  IMAD.IADD R4, R12, 0x1, R13 ;  /* 0x000000010c047824 */ /* 0x000fe200078e020d */
[----:B------:R-:W-:Y:S01]  /*aca0*/  SEL R5, R5, 0xfffffff0, !P2 ;  /* 0xfffffff005057807 */ /* 0x000fe20005000000 */
[----:B---3--:R-:W-:Y:S01]  /*acb0*/  FMUL.FTZ R3, R3, R2 ;  /* 0x0000000203037220 */ /* 0x008fe20000410000 */
[----:B-1----:R-:W-:Y:S06]  /*acc0*/  @P1 BRA `(.L_x_5604) ;  /* 0x0000000000641947 */ /* 0x002fec0003800000 */
[C---:B------:R-:W-:Y:S02]  /*acd0*/  LOP3.LUT R2, R96.reuse, 0x1, RZ, 0xc0, !PT ;  /* 0x0000000160027812 */ /* 0x040fe400078ec0ff */
[----:B------:R-:W-:Y:S02]  /*ace0*/  R2P PR, R96, 0x6 ;  /* 0x0000000660007804 */ /* 0x000fe40000000000 */
[----:B------:R-:W-:-:S11]  /*acf0*/  ISETP.NE.U32.AND P0, PT, R2, 0x1, PT ;  /* 0x000000010200780c */ /* 0x000fd60003f05070 */
[----:B------:R-:W-:Y:S02]  /*ad00*/  @P1 IMAD.MOV.U32 R136, RZ, RZ, R138 ;  /* 0x000000ffff881224 */ /* 0x000fe400078e008a */
        /* <DEDUP_REMOVED lines=20> */
.L_x_5605:
[----:B------:R3:W-:Y:S02]  /*ae50*/  STS.128 [R129+0x8000], RZ ;  /* 0x008000ff81007388 */ /* 0x0007e40000000c00 */
.L_x_5604:
[----:B------:R-:W-:Y:S05]  /*ae60*/  BSYNC B0 ;  /* 0x0000000000007941 */ /* 0x000fea0003800000 */
.L_x_5603:
        /* <DEDUP_REMOVED lines=32> */
.L_x_5608:
[----:B------:R1:W-:Y:S02]  /*b070*/  STS.128 [R129+0x8800], RZ ;  /* 0x008800ff81007388 */ /* 0x0003e40000000c00 */
.L_x_5607:
[----:B------:R-:W-:Y:S05]  /*b080*/  BSYNC B0 ;  /* 0x0000000000007941 */ /* 0x000fea0003800000 */
.L_x_5606:
[----:B------:R-:W-:Y:S01]  /*b090*/  LEA R116, R116, UR4, 0x1 ;  /* 0x0000000474747c11 */ /* 0x000fe2000f8e08ff */
[----:B------:R-:W-:Y:S01]  /*b0a0*/  LDSM.16.M88.4 R40, [R117] ;  /* 0x000000007528783b */ /* 0x000fe20000000200 */
[----:B------:R-:W-:Y:S01]  /*b0b0*/  IMAD R115, R49, 0x2, R117 ;  /* 0x0000000231737824 */ /* 0x000fe200078e0275 */
[C---:B-1----:R-:W-:Y:S01]  /*b0c0*/  VIMNMX R8, R0.reuse, R57, PT ;  /* 0x0000003900087248 */ /* 0x042fe20003fe0100 */
[----:B------:R-:W-:Y:S01]  /*b0d0*/  IMAD R2, R131, 0x40, R128 ;  /* 0x0000004083027824 */ /* 0x000fe200078e0280 */
[----:B------:R-:W1:Y:S01]  /*b0e0*/  LDSM.16.M88.4 R20, [R116+0x3000] ;  /* 0x003000007414783b */ /* 0x000e620000000200 */
[----:B------:R-:W-:Y:S01]  /*b0f0*/  IMAD R113, R5, 0x2, R116 ;  /* 0x0000000205717824 */ /* 0x000fe200078e0274 */
[----:B------:R-:W-:Y:S01]  /*b100*/  VIADDMNMX R9, R0, 0x8, R57, PT ;  /* 0x0000000800097846 */ /* 0x000fe20003800139 */
[C---:B------:R-:W-:Y:S01]  /*b110*/  VIADD R5, R2.reuse, 0x1 ;  /* 0x0000000102057836 */ /* 0x040fe20000000000 */
[----:B------:R-:W5:Y:S01]  /*b120*/  LDSM.16.M88.4 R64, [R116+0x3400] ;  /* 0x003400007440783b */ /* 0x000f620000000200 */
[----:B------:R-:W-:-:S02]  /*b130*/  VIADD R6, R2, 0x8 ;  /* 0x0000000802067836 */ /* 0x000fc40000000000 */
[----:B------:R-:W-:Y:S01]  /*b140*/  VIADD R7, R2, 0x20 ;  /* 0x0000002002077836 */ /* 0x000fe20000000000 */
[----:B------:R-:W2:Y:S01]  /*b150*/  LDSM.16.M88.4 R52, [R116+0x3800] ;  /* 0x003800007434783b */ /* 0x000ea20000000200 */
[----:B------:R-:W-:Y:S02]  /*b160*/  I2FP.F32.S32 R0, R5 ;  /* 0x0000000500007245 */ /* 0x000fe40000201400 */
[C---:B------:R-:W-:Y:S01]  /*b170*/  ISETP.GE.AND P5, PT, R5.reuse, R8, PT ;  /* 0x000000080500720c */ /* 0x040fe20003fa6270 */
[----:B------:R-:W3:Y:S01]  /*b180*/  LDSM.16.M88.4 R72, [R116+0x3c00] ;  /* 0x003c00007448783b */ /* 0x000ee20000000200 */
[----:B------:R-:W-:Y:S02]  /*b190*/  ISETP.GE.AND P0, PT, R5, R9, PT ;  /* 0x000000090500720c */ /* 0x000fe40003f06270 */
[----:B------:R-:W-:Y:S01]  /*b1a0*/  I2FP.F32.S32 R5, R6 ;  /* 0x0000000600057245 */ /* 0x000fe20000201400 */
[----:B------:R-:W-:Y:S01]  /*b1b0*/  LDSM.16.M88.4 R16, [R115] ;  /* 0x000000007310783b */ /* 0x000fe20000000200 */
[----:B------:R-:W-:-:S02]  /*b1c0*/  ISETP.GE.AND P4, PT, R6, R8, PT ;  /* 0x000000080600720c */ /* 0x000fc40003f86270 */
[----:B------:R-:W-:Y:S01]  /*b1d0*/  ISETP.GE.AND P1, PT, R6, R9, PT ;  /* 0x000000090600720c */ /* 0x000fe20003f26270 */
[----:B------:R-:W4:Y:S01]  /*b1e0*/  LDSM.16.M88.4 R36, [R113+0x3000] ;  /* 0x003000007124783b */ /* 0x000f220000000200 */
[----:B------:R-:W-:-:S03]  /*b1f0*/  VIADD R6, R2, 0x9 ;  /* 0x0000000902067836 */ /* 0x000fc60000000000 */
[----:B------:R-:W4:Y:S02]  /*b200*/  LDSM.16.M88.4 R32, [R113+0x3400] ;  /* 0x003400007120783b */ /* 0x000f240000000200 */
[C---:B------:R-:W-:Y:S02]  /*b210*/  ISETP.GE.AND P6, PT, R6.reuse, R8, PT ;  /* 0x000000080600720c */ /* 0x040fe40003fc6270 */
[----:B------:R-:W4:Y:S01]  /*b220*/  LDSM.16.M88.4 R28, [R113+0x3800] ;  /* 0x00380000711c783b */ /* 0x000f220000000200 */
[----:B------:R-:W-:Y:S02]  /*b230*/  ISETP.GE.AND P2, PT, R6, R9, PT ;  /* 0x000000090600720c */ /* 0x000fe40003f46270 */
[----:B------:R-:W-:Y:S01]  /*b240*/  I2FP.F32.S32 R6, R6 ;  /* 0x0000000600067245 */ /* 0x000fe20000201400 */
[----:B------:R-:W4:Y:S04]  /*b250*/  LDSM.16.M88.4 R92, [R113+0x3c00] ;  /* 0x003c0000715c783b */ /* 0x000f280000000200 */
[----:B------:R-:W-:Y:S01]  /*b260*/  LDSM.16.M88.4 R12, [R117+0x1000] ;  /* 0x00100000750c783b */ /* 0x000fe20000000200 */
[C---:B-1----:R-:W-:Y:S03]  /*b270*/  HMMA.16816.F32.BF16 R24, R40.reuse, R20, RZ ;  /* 0x000000142818723c */ /* 0x042fe600000418ff */
[----:B------:R-:W1:Y:S04]  /*b280*/  LDSM.16.M88.4 R88, [R116+0x4000] ;  /* 0x004000007458783b */ /* 0x000e680000000200 */
[----:B------:R-:W1:Y:S01]  /*b290*/  LDSM.16.M88.4 R80, [R116+0x4400] ;  /* 0x004400007450783b */ /* 0x000e620000000200 */
[C---:B------:R-:W-:Y:S03]  /*b2a0*/  HMMA.16816.F32.BF16 R20, R40.reuse, R22, RZ ;  /* 0x000000162814723c */ /* 0x040fe600000418ff */
[----:B------:R-:W1:Y:S03]  /*b2b0*/  LDSM.16.M88.4 R76, [R116+0x4800] ;  /* 0x00480000744c783b */ /* 0x000e660000000200 */
[C---:B-----5:R-:W-:Y:S01]  /*b2c0*/  HMMA.16816.F32.BF16 R68, R40.reuse, R64, RZ ;  /* 0x000000402844723c */ /* 0x060fe200000418ff */
[----:B------:R-:W0:Y:S05]  /*b2d0*/  LDGDEPBAR ;  /* 0x00000000000079af */ /* 0x000e2a0000000000 */
[C---:B--2---:R-:W-:Y:S06]  /*b2e0*/  HMMA.16816.F32.BF16 R60, R40.reuse, R52, RZ ;  /* 0x00000034283c723c */ /* 0x044fec00000418ff */
[C---:B------:R-:W-:Y:S06]  /*b2f0*/  HMMA.16816.F32.BF16 R64, R40.reuse, R66, RZ ;  /* 0x000000422840723c */ /* 0x040fec00000418ff */
[C---:B------:R-:W-:Y:S06]  /*b300*/  HMMA.16816.F32.BF16 R52, R40.reuse, R54, RZ ;  /* 0x000000362834723c */ /* 0x040fec00000418ff */
[C---:B---3--:R-:W-:Y:S06]  /*b310*/  HMMA.16816.F32.BF16 R44, R40.reuse, R72, RZ ;  /* 0x00000048282c723c */ /* 0x048fec00000418ff */
[----:B------:R-:W-:Y:S01]  /*b320*/  HMMA.16816.F32.BF16 R40, R40, R74, RZ ;  /* 0x0000004a2828723c */ /* 0x000fe200000418ff */
[----:B------:R-:W2:Y:S05]  /*b330*/  LDSM.16.M88.4 R72, [R116+0x4c00] ;  /* 0x004c00007448783b */ /* 0x000eaa0000000200 */
[C---:B----4-:R-:W-:Y:S06]  /*b340*/  HMMA.16816.F32.BF16 R24, R16.reuse, R36, R24 ;  /* 0x000000241018723c */ /* 0x050fec0000041818 */
[C---:B------:R-:W-:Y:S01]  /*b350*/  HMMA.16816.F32.BF16 R20, R16.reuse, R38, R20 ;  /* 0x000000261014723c */ /* 0x040fe20000041814 */
[----:B------:R-:W-:Y:S05]  /*b360*/  LDSM.16.M88.4 R36, [R113+0x4000] ;  /* 0x004000007124783b */ /* 0x000fea0000000200 */
[C---:B------:R-:W-:Y:S06]  /*b370*/  HMMA.16816.F32.BF16 R68, R16.reuse, R32, R68 ;  /* 0x000000201044723c */ /* 0x040fec0000041844 */
[C---:B------:R-:W-:Y:S01]  /*b380*/  HMMA.16816.F32.BF16 R64, R16.reuse, R34, R64 ;  /* 0x000000221040723c */ /* 0x040fe20000041840 */
[----:B------:R-:W-:Y:S05]  /*b390*/  LDSM.16.M88.4 R32, [R113+0x4400] ;  /* 0x004400007120783b */ /* 0x000fea0000000200 */
[C---:B------:R-:W-:Y:S06]  /*b3a0*/  HMMA.16816.F32.BF16 R60, R16.reuse, R28, R60 ;  /* 0x0000001c103c723c */ /* 0x040fec000004183c */
        /* <DEDUP_REMOVED lines=15> */
[C---:B--2---:R-:W-:Y:S06]  /*b4a0*/  HMMA.16816.F32.BF16 R44, R12.reuse, R72, R44 ;  /* 0x000000480c2c723c */ /* 0x044fec000004182c */
[----:B------:R-:W-:Y:S01]  /*b4b0*/  HMMA.16816.F32.BF16 R40, R12, R74, R40 ;  /* 0x0000004a0c28723c */ /* 0x000fe20000041828 */
[----:B------:R-:W1:Y:S04]  /*b4c0*/  LDSM.16.M88.4 R12, [R116+0x5000] ;  /* 0x00500000740c783b */ /* 0x000e680000000200 */
[----:B------:R-:W-:Y:S01]  /*b4d0*/  LDSM.16.M88.4 R72, [R116+0x5c00] ;  /* 0x005c00007448783b */ /* 0x000fe20000000200 */
[C---:B---3--:R-:W-:Y:S06]  /*b4e0*/  HMMA.16816.F32.BF16 R24, R28.reuse, R36, R24 ;  /* 0x000000241c18723c */ /* 0x048fec0000041818 */
[C---:B------:R-:W-:Y:S01]  /*b4f0*/  HMMA.16816.F32.BF16 R20, R28.reuse, R38, R20 ;  /* 0x000000261c14723c */ /* 0x040fe20000041814 */
[----:B------:R-:W-:Y:S05]  /*b500*/  LDSM.16.M88.4 R36, [R113+0x5000] ;  /* 0x005000007124783b */ /* 0x000fea0000000200 */
[C---:B----4-:R-:W-:Y:S06]  /*b510*/  HMMA.16816.F32.BF16 R60, R28.reuse, R16, R60 ;  /* 0x000000101c3c723c */ /* 0x050fec000004183c */
[C---:B------:R-:W-:Y:S01]  /*b520*/  HMMA.16816.F32.BF16 R52, R28.reuse, R18, R52 ;  /* 0x000000121c34723c */ /* 0x040fe20000041834 */
[----:B------:R-:W2:Y:S05]  /*b530*/  LDSM.16.M88.4 R16, [R115+0x2000] ;  /* 0x002000007310783b */ /* 0x000eaa0000000200 */
[C---:B------:R-:W-:Y:S06]  /*b540*/  HMMA.16816.F32.BF16 R68, R28.reuse, R32, R68 ;  /* 0x000000201c44723c */ /* 0x040fec0000041844 */
[----:B------:R-:W-:Y:S01]  /*b550*/  HMMA.16816.F32.BF16 R64, R28, R34, R64 ;  /* 0x000000221c40723c */ /* 0x000fe20000041840 */
[----:B------:R-:W3:Y:S05]  /*b560*/  LDSM.16.M88.4 R32, [R113+0x5400] ;  /* 0x005400007120783b */ /* 0x000eea0000000200 */
[----:B-1----:R-:W-:Y:S06]  /*b570*/  HMMA.16816.F32.BF16 R24, R88, R12, R24 ;  /* 0x0000000c5818723c */ /* 0x002fec0000041818 */
[C---:B------:R-:W-:Y:S06]  /*b580*/  HMMA.16816.F32.BF16 R44, R28.reuse, R92, R44 ;  /* 0x0000005c1c2c723c */ /* 0x040fec000004182c */
[----:B------:R-:W-:Y:S01]  /*b590*/  HMMA.16816.F32.BF16 R40, R28, R94, R40 ;  /* 0x0000005e1c28723c */ /* 0x000fe20000041828 */
[----:B------:R-:W1:Y:S05]  /*b5a0*/  LDSM.16.M88.4 R28, [R113+0x5800] ;  /* 0x00580000711c783b */ /* 0x000e6a0000000200 */
[----:B------:R-:W-:Y:S01]  /*b5b0*/  HMMA.16816.F32.BF16 R20, R88, R14, R20 ;  /* 0x0000000e5814723c */ /* 0x000fe20000041814 */
[----:B------:R-:W4:Y:S01]  /*b5c0*/  LDSM.16.M88.4 R12, [R113+0x5c00] ;  /* 0x005c0000710c783b */ /* 0x000f220000000200 */
[----:B------:R-:W-:-:S04]  /*b5d0*/  DEPBAR.LE SB0, 0x0 ;  /* 0x000080000000791a */ /* 0x000fc80000000000 */
[----:B------:R-:W-:Y:S06]  /*b5e0*/  HMMA.16816.F32.BF16 R68, R88, R80, R68 ;  /* 0x000000505844723c */ /* 0x000fec0000041844 */
[----:B--2---:R-:W-:Y:S06]  /*b5f0*/  HMMA.16816.F32.BF16 R24, R16, R36, R24 ;  /* 0x000000241018723c */ /* 0x004fec0000041818 */
[C---:B------:R-:W-:Y:S06]  /*b600*/  HMMA.16816.F32.BF16 R64, R88.reuse, R82, R64 ;  /* 0x000000525840723c */ /* 0x040fec0000041840 */
[C---:B------:R-:W-:Y:S06]  /*b610*/  HMMA.16816.F32.BF16 R60, R88.reuse, R76, R60 ;  /* 0x0000004c583c723c */ /* 0x040fec000004183c */
[C---:B------:R-:W-:Y:S06]  /*b620*/  HMMA.16816.F32.BF16 R52, R88.reuse, R78, R52 ;  /* 0x0000004e5834723c */ /* 0x040fec0000041834 */
[----:B------:R-:W-:Y:S01]  /*b630*/  HMMA.16816.F32.BF16 R44, R88, R72, R44 ;  /* 0x00000048582c723c */ /* 0x000fe2000004182c */
[CC--:B------:R-:W-:Y:S01]  /*b640*/  FFMA.FTZ R25, R3.reuse, R0.reuse, R25 ;  /* 0x0000000003197223 */ /* 0x0c0fe20000010019 */
[----:B------:R-:W-:Y:S01]  /*b650*/  FFMA.FTZ R27, R3, R0, R27 ;  /* 0x00000000031b7223 */ /* 0x000fe2000001001b */
[----:B------:R-:W-:-:S03]  /*b660*/  VIADD R0, R2, 0x11 ;  /* 0x0000001102007836 */ /* 0x000fc60000000000 */
[----:B------:R-:W-:Y:S06]  /*b670*/  HMMA.16816.F32.BF16 R40, R88, R74, R40 ;  /* 0x0000004a5828723c */ /* 0x000fec0000041828 */
[C---:B------:R-:W-:Y:S06]  /*b680*/  HMMA.16816.F32.BF16 R20, R16.reuse, R38, R20 ;  /* 0x000000261014723c */ /* 0x040fec0000041814 */
[C---:B---3--:R-:W-:Y:S06]  /*b690*/  HMMA.16816.F32.BF16 R68, R16.reuse, R32, R68 ;  /* 0x000000201044723c */ /* 0x048fec0000041844 */
[C---:B------:R-:W-:Y:S06]  /*b6a0*/  HMMA.16816.F32.BF16 R64, R16.reuse, R34, R64 ;  /* 0x000000221040723c */ /* 0x040fec0000041840 */
[C---:B-1----:R-:W-:Y:S06]  /*b6b0*/  HMMA.16816.F32.BF16 R60, R16.reuse, R28, R60 ;  /* 0x0000001c103c723c */ /* 0x042fec000004183c */
[C---:B------:R-:W-:Y:S01]  /*b6c0*/  HMMA.16816.F32.BF16 R52, R16.reuse, R30, R52 ;  /* 0x0000001e1034723c */ /* 0x040fe20000041834 */
[----:B------:R-:W-:Y:S01]  /*b6d0*/  FFMA.FTZ R20, R3, R5, R20 ;  /* 0x0000000503147223 */ /* 0x000fe20000010014 */
[----:B------:R-:W-:Y:S01]  /*b6e0*/  FSEL R29, R25, -INF , !P5 ;  /* 0xff800000191d7808 */ /* 0x000fe20006800000 */
[-C--:B------:R-:W-:Y:S01]  /*b6f0*/  FFMA.FTZ R37, R3, R6.reuse, R21 ;  /* 0x0000000603257223 */ /* 0x080fe20000010015 */
[----:B------:R-:W-:Y:S01]  /*b700*/  FSEL R25, R27, -INF , !P0 ;  /* 0xff8000001b197808 */ /* 0x000fe20004000000 */
[----:B------:R-:W-:Y:S01]  /*b710*/  FFMA.FTZ R21, R3, R6, R23 ;  /* 0x0000000603157223 */ /* 0x000fe20000010017 */
[----:B----4-:R-:W-:Y:S01]  /*b720*/  HMMA.16816.F32.BF16 R44, R16, R12, R44 ;  /* 0x0000000c102c723c */ /* 0x010fe2000004182c */
[----:B------:R-:W-:Y:S01]  /*b730*/  FSEL R27, R20, -INF , !P4 ;  /* 0xff800000141b7808 */ /* 0x000fe20006000000 */
[----:B------:R-:W-:Y:S01]  /*b740*/  VIADD R6, R2, 0x21 ;  /* 0x0000002102067836 */ /* 0x000fe20000000000 */
[----:B------:R-:W-:Y:S01]  /*b750*/  BAR.SYNC.DEFER_BLOCKING 0x0 ;  /* 0x0000000000007b1d */ /* 0x000fe20000010000 */
[----:B------:R-:W-:-:S02]  /*b760*/  ISETP.GE.AND P4, PT, R0, R8, PT ;  /* 0x000000080000720c */ /* 0x000fc40003f86270 */
[----:B------:R-:W-:Y:S01]  /*b770*/  HMMA.16816.F32.BF16 R40, R16, R14, R40 ;  /* 0x0000000e1028723c */ /* 0x000fe20000041828 */
[----:B------:R-:W-:Y:S01]  /*b780*/  FFMA.FTZ R13, R3, R5, R22 ;  /* 0x00000005030d7223 */ /* 0x000fe20000010016 */
[----:B------:R-:W-:Y:S02]  /*b790*/  FSEL R37, R37, -INF , !P6 ;  /* 0xff80000025257808 */ /* 0x000fe40007000000 */
[----:B------:R-:W-:Y:S02]  /*b7a0*/  FSEL R21, R21, -INF , !P2 ;  /* 0xff80000015157808 */ /* 0x000fe40005000000 */
[----:B------:R-:W-:Y:S01]  /*b7b0*/  FSEL R13, R13, -INF , !P1 ;  /* 0xff8000000d0d7808 */ /* 0x000fe20004800000 */
[----:B------:R-:W-:Y:S01]  /*b7c0*/  VIADD R19, R2, 0x10 ;  /* 0x0000001002137836 */ /* 0x000fe20000000000 */
[----:B------:R-:W-:Y:S01]  /*b7d0*/  ISETP.GE.AND P1, PT, R0, R9, PT ;  /* 0x000000090000720c */ /* 0x000fe20003f26270 */
[----:B------:R-:W-:Y:S01]  /*b7e0*/  VIADD R17, R2, 0x18 ;  /* 0x0000001802117836 */ /* 0x000fe20000000000 */
[----:B------:R-:W-:-:S02]  /*b7f0*/  I2FP.F32.S32 R0, R0 ;  /* 0x0000000000007245 */ /* 0x000fc40000201400 */
[C---:B------:R-:W-:Y:S02]  /*b800*/  ISETP.GE.AND P5, PT, R19.reuse, R8, PT ;  /* 0x000000081300720c */ /* 0x040fe40003fa6270 */
[----:B------:R-:W-:Y:S01]  /*b810*/  ISETP.GE.AND P0, PT, R19, R9, PT ;  /* 0x000000091300720c */ /* 0x000fe20003f06270 */
[CC--:B------:R-:W-:Y:S01]  /*b820*/  FFMA.FTZ R23, R3.reuse, R0.reuse, R69 ;  /* 0x0000000003177223 */ /* 0x0c0fe20000010045 */
[----:B------:R-:W-:Y:S01]  /*b830*/  I2FP.F32.S32 R19, R19 ;  /* 0x0000001300137245 */ /* 0x000fe20000201400 */
[----:B------:R-:W-:Y:S01]  /*b840*/  FFMA.FTZ R15, R3, R0, R71 ;  /* 0x00000000030f7223 */ /* 0x000fe20000010047 */
[----:B------:R-:W-:Y:S01]  /*b850*/  VIADD R0, R2, 0x19 ;  /* 0x0000001902007836 */ /* 0x000fe20000000000 */
[----:B------:R-:W-:Y:S02]  /*b860*/  ISETP.GE.AND P6, PT, R17, R8, PT ;  /* 0x000000081100720c */ /* 0x000fe40003fc6270 */
[CC--:B------:R-:W-:Y:S01]  /*b870*/  FFMA.FTZ R31, R3.reuse, R19.reuse, R68 ;  /* 0x00000013031f7223 */ /* 0x0c0fe20000010044 */
[----:B------:R-:W-:Y:S01]  /*b880*/  FFMA.FTZ R19, R3, R19, R70 ;  /* 0x0000001303137223 */ /* 0x000fe20000010046 */
        /* <DEDUP_REMOVED lines=8> */
[----:B------:R-:W-:Y:S02]  /*b910*/  I2FP.F32.S32 R0, R0 ;  /* 0x0000000000007245 */ /* 0x000fe40000201400 */
[----:B------:R-:W-:Y:S02]  /*b920*/  I2FP.F32.S32 R7, R7 ;  /* 0x0000000700077245 */ /* 0x000fe40000201400 */
[----:B------:R-:W-:Y:S01]  /*b930*/  ISETP.GE.AND P2, PT, R17, R9, PT ;  /* 0x000000091100720c */ /* 0x000fe20003f46270 */
[CC--:B------:R-:W-:Y:S01]  /*b940*/  FFMA.FTZ R33, R3.reuse, R0.reuse, R65 ;  /* 0x0000000003217223 */ /* 0x0c0fe20000010041 */
[----:B------:R-:W-:Y:S01]  /*b950*/  I2FP.F32.S32 R17, R17 ;  /* 0x0000001100117245 */ /* 0x000fe20000201400 */
[C---:B------:R-:W-:Y:S01]  /*b960*/  FFMA.FTZ R5, R3.reuse, R0, R67 ;  /* 0x0000000003057223 */ /* 0x040fe20000010043 */
[CC--:B------:R-:W-:Y:S01]  /*b970*/  FFMA.FTZ R60, R3.reuse, R7.reuse, R60 ;  /* 0x00000007033c7223 */ /* 0x0c0fe2000001003c */
[----:B------:R-:W-:Y:S01]  /*b980*/  FFMA.FTZ R62, R3, R7, R62 ;  /* 0x00000007033e7223 */ /* 0x000fe2000001003e */
[----:B------:R-:W-:-:S02]  /*b990*/  VIADD R7, R2, 0x28 ;  /* 0x0000002802077836 */ /* 0x000fc40000000000 */
[CC--:B------:R-:W-:Y:S01]  /*b9a0*/  FFMA.FTZ R39, R3.reuse, R17.reuse, R64 ;  /* 0x0000001103277223 */ /* 0x0c0fe20000010040 */
[----:B------:R-:W-:Y:S02]  /*b9b0*/  VIADD R0, R2, 0x29 ;  /* 0x0000002902007836 */ /* 0x000fe40000000000 */
[----:B------:R-:W-:Y:S01]  /*b9c0*/  FFMA.FTZ R17, R3, R17, R66 ;  /* 0x0000001103117223 */ /* 0x000fe20000010042 */
[----:B------:R-:W-:Y:S02]  /*b9d0*/  FSEL R33, R33, -INF , !P5 ;  /* 0xff80000021217808 */ /* 0x000fe40006800000 */
[----:B------:R-:W-:Y:S02]  /*b9e0*/  FSEL R5, R5, -INF , !P0 ;  /* 0xff80000005057808 */ /* 0x000fe40004000000 */
[C---:B------:R-:W-:Y:S02]  /*b9f0*/  ISETP.GE.AND P5, PT, R7.reuse, R8, PT ;  /* 0x000000080700720c */ /* 0x040fe40003fa6270 */
        /* <DEDUP_REMOVED lines=22> */
[----:B------:R-:W-:Y:S01]  /*bb60*/  VIADD R6, R2, 0x30 ;  /* 0x0000003002067836 */ /* 0x000fe20000000000 */
[C---:B------:R-:W-:Y:S02]  /*bb70*/  ISETP.GE.AND P5, PT, R7.reuse, R8, PT ;  /* 0x000000080700720c */ /* 0x040fe40003fa6270 */
[----:B------:R-:W-:Y:S02]  /*bb80*/  ISETP.GE.AND P0, PT, R7, R9, PT ;  /* 0x000000090700720c */ /* 0x000fe40003f06270 */
[----:B------:R-:W-:-:S02]  /*bb90*/  I2FP.F32.S32 R12, R7 ;  /* 0x00000007000c7245 */ /* 0x000fc40000201400 */
[----:B------:R-:W-:Y:S02]  /*bba0*/  I2FP.F32.S32 R7, R0 ;  /* 0x0000000000077245 */ /* 0x000fe40000201400 */
[----:B------:R-:W-:Y:S01]  /*bbb0*/  FSEL R101, R61, -INF , !P6 ;  /* 0xff8000003d657808 */ /* 0x000fe20007000000 */
[----:B------:R-:W-:Y:S01]  /*bbc0*/  FFMA.FTZ R45, R3, R12, R45 ;  /* 0x0000000c032d7223 */ /* 0x000fe2000001002d */
        /* <DEDUP_REMOVED lines=8> */
[C---:B------:R-:W-:Y:S01]  /*bc50*/  ISETP.GE.AND P4, PT, R0.reuse, R8, PT ;  /* 0x000000080000720c */ /* 0x040fe20003f86270 */
[-C--:B------:R-:W-:Y:S01]  /*bc60*/  FFMA.FTZ R44, R3, R6.reuse, R44 ;  /* 0x00000006032c7223 */ /* 0x080fe2000001002c */
[----:B------:R-:W-:Y:S01]  /*bc70*/  FSEL R95, R55, -INF , !P1 ;  /* 0xff800000375f7808 */ /* 0x000fe20004800000 */
[----:B------:R-:W-:Y:S01]  /*bc80*/  FFMA.FTZ R35, R3, R6, R46 ;  /* 0x0000000603237223 */ /* 0x000fe2000001002e */
[----:B------:R-:W-:Y:S01]  /*bc90*/  ISETP.GE.AND P1, PT, R0, R9, PT ;  /* 0x000000090000720c */ /* 0x000fe20003f26270 */
        /* <DEDUP_REMOVED lines=86> */
.L_x_5610:
[----:B------:R-:W1:Y:S02]  /*c200*/  LDC R0, c[0x0][0x248] ;  /* 0x00009200ff007b82 */ /* 0x000e640000000800 */
[----:B-1----:R-:W-:-:S05]  /*c210*/  IMAD.SHL.U32 R47, R0, 0x40, RZ ;  /* 0x00000040002f7824 */ /* 0x002fca00078e00ff */
[----:B------:R-:W-:-:S04]  /*c220*/  IADD3 R47, -R47, RZ, RZ ;  /* 0x000000ff2f2f7210 */ /* 0x000fc80007ffe1ff */
[----:B------:R-:W-:-:S07]  /*c230*/  SHF.R.S32.HI R51, RZ, 0x1f, R47 ;  /* 0x0000001fff337819 */ /* 0x000fce000001142f */
.L_x_5611:
[C---:B------:R-:W-:Y:S01]  /*c240*/  LOP3.LUT P2, RZ, R96.reuse, 0x2, RZ, 0xc0, !PT ;  /* 0x0000000260ff7812 */ /* 0x040fe2000784c0ff */
[----:B------:R-:W1:Y:S01]  /*c250*/  LDC R7, c[0x0][0x24c] ;  /* 0x00009300ff077b82 */ /* 0x000e620000000800 */
[C---:B------:R-:W-:Y:S02]  /*c260*/  LOP3.LUT P1, RZ, R96.reuse, 0x4, RZ, 0xc0, !PT ;  /* 0x0000000460ff7812 */ /* 0x040fe4000782c0ff */
[----:B------:R-:W-:Y:S02]  /*c270*/  LOP3.LUT P6, RZ, R96, 0x1, RZ, 0xc0, !PT ;  /* 0x0000000160ff7812 */ /* 0x000fe400078cc0ff */
[----:B------:R-:W-:-:S04]  /*c280*/  LEA R126, P5, R47, R126, 0x1 ;  /* 0x0000007e2f7e7211 */ /* 0x000fc800078a08ff */
[----:B------:R-:W-:-:S03]  /*c290*/  LEA.HI.X R125, R47, R125, R51, 0x1, P5 ;  /* 0x0000007d2f7d7211 */ /* 0x000fc600028f0c33 */
[----:B------:R-:W-:-:S04]  /*c2a0*/  @P2 IADD3 R53, P0, R47, R110, RZ ;  /* 0x0000006e2f352210 */ /* 0x000fc80007f1e0ff */
[----:B------:R-:W-:Y:S01]  /*c2b0*/  @P2 LEA R52, P5, R53, UR12, 0x1 ;  /* 0x0000000c35342c11 */ /* 0x000fe2000f8a08ff */
[----:B------:R-:W-:Y:S01]  /*c2c0*/  @P2 IMAD.X R2, R51, 0x1, R56, P0 ;  /* 0x0000000133022824 */ /* 0x000fe200000e0638 */
[----:B------:R-:W-:Y:S01]  /*c2d0*/  @P1 IADD3 R45, P0, R47, R110, RZ ;  /* 0x0000006e2f2d1210 */ /* 0x000fe20007f1e0ff */
[----:B------:R-:W-:Y:S02]  /*c2e0*/  @P6 IMAD.MOV.U32 R58, RZ, RZ, R126 ;  /* 0x000000ffff3a6224 */ /* 0x000fe400078e007e */
[----:B------:R-:W-:Y:S01]  /*c2f0*/  @P6 IMAD.MOV.U32 R59, RZ, RZ, R125 ;  /* 0x000000ffff3b6224 */ /* 0x000fe200078e007d */
[----:B------:R-:W-:Y:S01]  /*c300*/  @P2 LEA.HI.X R53, R53, UR13, R2, 0x1, P5 ;  /* 0x0000000d35352c11 */ /* 0x000fe2000a8f0c02 */
[----:B------:R-:W-:Y:S01]  /*c310*/  @P1 IMAD.X R6, R51, 0x1, R56, P0 ;  /* 0x0000000133061824 */ /* 0x000fe200000e0638 */
[C---:B------:R-:W-:Y:S01]  /*c320*/  @P1 LEA R44, P0, R45.reuse, UR12, 0x1 ;  /* 0x0000000c2d2c1c11 */ /* 0x040fe2000f8008ff */
[C---:B------:R-:W-:Y:S01]  /*c330*/  @P6 IMAD.SHL.U32 R2, R0.reuse, 0x20, RZ ;  /* 0x0000002000026824 */ /* 0x040fe200078e00ff */
[----:B------:R-:W-:Y:S01]  /*c340*/  LEA R47, P5, R0, R47, 0x5 ;  /* 0x0000002f002f7211 */ /* 0x000fe200078a28ff */
[----:B------:R-:W-:Y:S01]  /*c350*/  @!PT LDS RZ, [RZ] ;  /* 0x00000000fffff984 */ /* 0x000fe20000000800 */
[----:B------:R-:W-:Y:S01]  /*c360*/  @!PT LDS RZ, [RZ] ;  /* 0x00000000fffff984 */ /* 0x000fe20000000800 */
[----:B------:R-:W-:Y:S01]  /*c370*/  @!PT LDS RZ, [RZ] ;  /* 0x00000000fffff984 */ /* 0x000fe20000000800 */
[----:B------:R2:W-:Y:S01]  /*c380*/  @P6 LDGSTS.E.BYPASS.LTC128B.128 [R129+0x3000], desc[UR6][R58.64] ;  /* 0x030000003a816fae */ /* 0x0005e2000b901d46 */
[----:B------:R-:W-:-:S02]  /*c390*/  @P1 LEA.HI.X R45, R45, UR13, R6, 0x1, P0 ;  /* 0x0000000d2d2d1c11 */ /* 0x000fc400080f0c06 */
[--C-:B-1----:R-:W-:Y:S01]  /*c3a0*/  @P6 SHF.L.U64.HI R6, R0, 0x5, R7.reuse ;  /* 0x0000000500066819 */ /* 0x102fe20000010207 */
[----:B------:R2:W-:Y:S01]  /*c3b0*/  @!P6 STS [R129+0x3000], RZ ;  /* 0x003000ff8100e388 */ /* 0x0005e20000000800 */
[----:B------:R-:W-:Y:S02]  /*c3c0*/  @P6 LEA R50, P0, R2, R126, 0x1 ;  /* 0x0000007e02326211 */ /* 0x000fe400078008ff */
[----:B------:R-:W-:Y:S01]  /*c3d0*/  LEA.HI.X R7, R0, R51, R7, 0x5, P5 ;  /* 0x0000003300077211 */ /* 0x000fe200028f2c07 */
[----:B------:R2:W-:Y:S01]  /*c3e0*/  @!P6 STS [R129+0x3004], RZ ;  /* 0x003004ff8100e388 */ /* 0x0005e20000000800 */
[CC--:B------:R-:W-:Y:S02]  /*c3f0*/  @P2 IADD3 R0, P5, R47.reuse, R110.reuse, RZ ;  /* 0x0000006e2f002210 */ /* 0x0c0fe40007fbe0ff */
[----:B------:R-:W-:Y:S01]  /*c400*/  @P6 LEA.HI.X R51, R2, R125, R6, 0x1, P0 ;  /* 0x0000007d02336211 */ /* 0x000fe200000f0c06 */
[----:B------:R2:W-:Y:S01]  /*c410*/  @!P6 STS.64 [R129+0x3008], RZ ;  /* 0x003008ff8100e388 */ /* 0x0005e20000000a00 */
[----:B------:R-:W-:Y:S01]  /*c420*/  @P1 IADD3 R47, P0, R47, R110, RZ ;  /* 0x0000006e2f2f1210 */ /* 0x000fe20007f1e0ff */
[C-C-:B------:R-:W-:Y:S01]  /*c430*/  @P2 IMAD.X R55, R7.reuse, 0x1, R56.reuse, P5 ;  /* 0x0000000107372824 */ /* 0x140fe200028e0638 */
[C---:B------:R-:W-:Y:S01]  /*c440*/  @P2 LEA R6, P5, R0.reuse, UR12, 0x1 ;  /* 0x0000000c00062c11 */ /* 0x040fe2000f8a08ff */
[----:B------:R-:W-:Y:S01]  /*c450*/  @!PT LDS RZ, [RZ] ;  /* 0x00000000fffff984 */ /* 0x000fe20000000800 */
[----:B------:R-:W-:Y:S01]  /*c460*/  @!PT LDS RZ, [RZ] ;  /* 0x00000000fffff984 */ /* 0x000fe20000000800 */
[----:B------:R-:W-:Y:S01]  /*c470*/  @!PT LDS RZ, [RZ] ;  /* 0x00000000fffff984 */ /* 0x000fe20000000800 */
[----:B------:R2:W-:Y:S02]  /*c480*/  @P2 LDGSTS.E.BYPASS.LTC128B.128 [R129+0x4000], desc[UR6][R52.64+0x40] ;  /* 0x0400004034812fae */ /* 0x0005e4000b901d46 */
[----:B------:R-:W-:Y:S01]  /*c490*/  @P1 IMAD.X R56, R7, 0x1, R56, P0 ;  /* 0x0000000107381824 */ /* 0x000fe200000e0638 */
[----:B------:R-:W-:Y:S01]  /*c4a0*/  @P1 LEA R46, P0, R47, UR12, 0x1 ;  /* 0x0000000c2f2e1c11 */ /* 0x000fe2000f8008ff */
[----:B------:R2:W-:Y:S01]  /*c4b0*/  @!P2 STS.128 [R129+0x4000], RZ ;  /* 0x004000ff8100a388 */ /* 0x0005e20000000c00 */
[----:B------:R-:W-:-:S02]  /*c4c0*/  @P2 LEA.HI.X R7, R0, UR13, R55, 0x1, P5 ;  /* 0x0000000d00072c11 */ /* 0x000fc4000a8f0c37 */
[----:B------:R-:W-:Y:S01]  /*c4d0*/  @P1 LEA.HI.X R47, R47, UR13, R56, 0x1, P0 ;  /* 0x0000000d2f2f1c11 */ /* 0x000fe200080f0c38 */
        /* <DEDUP_REMOVED lines=21> */
.L_x_5609:
[----:B------:R-:W-:Y:S01]  /*c630*/  FMNMX.FTZ R0, R43, R29, !PT ;  /* 0x0000001d2b007209 */ /* 0x000fe20007810000 */
[----:B------:R-:W-:Y:S01]  /*c640*/  ULDC UR8, c[0x0][0x2ec] ;  /* 0x0000bb0000087ab9 */ /* 0x000fe20000000800 */
[----:B------:R-:W-:Y:S02]  /*c650*/  LEA R114, R4, UR4, 0x1 ;  /* 0x0000000404727c11 */ /* 0x000fe4000f8e08ff */
[----:B------:R-:W-:Y:S02]  /*c660*/  FMNMX.FTZ R0, R27, R0, !PT ;  /* 0x000000001b007209 */ /* 0x000fe40007810000 */
[----:B------:R-:W-:Y:S01]  /*c670*/  LEA R112, R49, R114, 0x1 ;  /* 0x0000007231707211 */ /* 0x000fe200078e08ff */
[----:B--2---:R-:W-:Y:S01]  /*c680*/  LDSM.16.MT88.4 R52, [R114+0x7000] ;  /* 0x007000007234783b */ /* 0x004fe20000004200 */
        /* <DEDUP_REMOVED lines=32> */
[----:B------:R-:W-:-:S05]  /*c890*/  FMNMX.FTZ R45, R88, R45, !PT ;  /* 0x0000002d582d7209 */ /* 0x000fca0007810000 */
[----:B------:R-:W2:Y:S01]  /*c8a0*/  SHFL.BFLY PT, R6, R45, 0x2, 0x1f ;  /* 0x0c401f002d067f89 */ /* 0x000ea200000e0000 */
[----:B-1----:R-:W-:-:S04]  /*c8b0*/  FMNMX.FTZ R2, R7, R2, !PT ;  /* 0x0000000207027209 */ /* 0x002fc80007810000 */
[C---:B------:R-:W-:Y:S01]  /*c8c0*/  FSETP.NEU.FTZ.AND P0, PT, R2.reuse, -INF , PT ;  /* 0xff8000000200780b */ /* 0x040fe20003f1d000 */
[----:B------:R-:W-:Y:S01]  /*c8d0*/  FMUL.FTZ R132, R2, UR8 ;  /* 0x0000000802847c20 */ /* 0x000fe20008410000 */
[----:B--2---:R-:W-:Y:S02]  /*c8e0*/  FMNMX.FTZ R6, R45, R6, !PT ;  /* 0x000000062d067209 */ /* 0x004fe40007810000 */
[----:B------:R-:W-:Y:S02]  /*c8f0*/  LDSM.16.MT88.4 R44, [R112+0x6000] ;  /* 0x00600000702c783b */ /* 0x000fe40000004200 */
[----:B------:R-:W-:Y:S02]  /*c900*/  FSEL R132, R132, RZ, P0 ;  /* 0x000000ff84847208 */ /* 0x000fe40000000000 */
[----:B------:R-:W1:Y:S03]  /*c910*/  SHFL.BFLY PT, R7, R6, 0x1, 0x1f ;  /* 0x0c201f0006077f89 */ /* 0x000e6600000e0000 */
        /* <DEDUP_REMOVED lines=24> */
[----:B------:R-:W3:Y:S04]  /*caa0*/  MUFU.EX2 R30, R30 ;  /* 0x0000001e001e7308 */ /* 0x000ee80000000800 */
[--C-:B------:R-:W-:Y:S01]  /*cab0*/  FFMA.FTZ R92, R41, UR8, -R90.reuse ;  /* 0x00000008295c7c23 */ /* 0x100fe2000801085a */
[--C-:B------:R-:W-:Y:S01]  /*cac0*/  FFMA.FTZ R93, R25, UR8, -R90.reuse ;  /* 0x00000008195d7c23 */ /* 0x100fe2000801085a */
[--C-:B------:R-:W-:Y:S01]  /*cad0*/  FFMA.FTZ R94, R13, UR8, -R90.reuse ;  /* 0x000000080d5e7c23 */ /* 0x100fe2000801085a */
[--C-:B------:R-:W-:Y:S01]  /*cae0*/  FFMA.FTZ R33, R21, UR8, -R90.reuse ;  /* 0x0000000815217c23 */ /* 0x100fe2000801085a */
[--C-:B------:R-:W-:Y:S01]  /*caf0*/  FFMA.FTZ R29, R15, UR8, -R90.reuse ;  /* 0x000000080f1d7c23 */ /* 0x100fe2000801085a */
[----:B-1----:R-:W-:Y:S01]  /*cb00*/  F2FP.BF16.F32.PACK_AB R76, R110, R111 ;  /* 0x0000006f6e4c723e */ /* 0x002fe200000010ff */
[----:B------:R-:W-:Y:S01]  /*cb10*/  MUFU.EX2 R92, R92 ;  /* 0x0000005c005c7308 */ /* 0x000fe20000000800 */
[----:B------:R-:W1:Y:S01]  /*cb20*/  LDSM.16.MT88.4 R12, [R114+0x6400] ;  /* 0x00640000720c783b */ /* 0x000e620000004200 */
[--C-:B------:R-:W-:Y:S01]  /*cb30*/  FFMA.FTZ R32, R19, UR8, -R90.reuse ;  /* 0x0000000813207c23 */ /* 0x100fe2000801085a */
[--C-:B------:R-:W-:Y:S01]  /*cb40*/  FFMA.FTZ R28, R17, UR8, -R90.reuse ;  /* 0x00000008111c7c23 */ /* 0x100fe2000801085a */
[--C-:B------:R-:W-:Y:S01]  /*cb50*/  FFMA.FTZ R25, R5, UR8, -R90.reuse ;  /* 0x0000000805197c23 */ /* 0x100fe2000801085a */
[----:B------:R-:W4:Y:S01]  /*cb60*/  LDSM.16.MT88.4 R16, [R114+0x7400] ;  /* 0x007400007210783b */ /* 0x000f220000004200 */
[--C-:B------:R-:W-:Y:S01]  /*cb70*/  FFMA.FTZ R102, R99, UR8, -R90.reuse ;  /* 0x0000000863667c23 */ /* 0x100fe2000801085a */
[----:B---3--:R-:W-:Y:S01]  /*cb80*/  F2FP.BF16.F32.PACK_AB R78, R30, R91 ;  /* 0x0000005b1e4e723e */ /* 0x008fe200000010ff */
[----:B------:R-:W3:Y:S01]  /*cb90*/  MUFU.EX2 R93, R93 ;  /* 0x0000005d005d7308 */ /* 0x000ee20000000800 */
[----:B------:R-:W5:Y:S01]  /*cba0*/  LDSM.16.MT88.4 R20, [R112+0x6400] ;  /* 0x006400007014783b */ /* 0x000f620000004200 */
[--C-:B------:R-:W-:Y:S01]  /*cbb0*/  FFMA.FTZ R99, R133, UR8, -R90.reuse ;  /* 0x0000000885637c23 */ /* 0x100fe2000801085a */
[--C-:B------:R-:W-:Y:S01]  /*cbc0*/  FFMA.FTZ R98, R107, UR8, -R90.reuse ;  /* 0x000000086b627c23 */ /* 0x100fe2000801085a */
[--C-:B------:R-:W-:Y:S01]  /*cbd0*/  FFMA.FTZ R95, R95, UR8, -R90.reuse ;  /* 0x000000085f5f7c23 */ /* 0x100fe2000801085a */
[--C-:B------:R-:W-:Y:S01]  /*cbe0*/  FFMA.FTZ R35, R35, UR8, -R90.reuse ;  /* 0x0000000823237c23 */ /* 0x100fe2000801085a */
[--C-:B------:R-:W-:Y:S01]  /*cbf0*/  FFMA.FTZ R34, R34, UR8, -R90.reuse ;  /* 0x0000000822227c23 */ /* 0x100fe2000801085a */
[--C-:B------:R-:W-:Y:S01]  /*cc00*/  FFMA.FTZ R133, R88, UR8, -R90.reuse ;  /* 0x0000000858857c23 */ /* 0x100fe2000801085a */
[----:B------:R-:W-:Y:S01]  /*cc10*/  MUFU.EX2 R94, R94 ;  /* 0x0000005e005e7308 */ /* 0x000fe20000000800 */
[----:B------:R-:W-:Y:S01]  /*cc20*/  FFMA.FTZ R89, R89, UR8, -R90 ;  /* 0x0000000859597c23 */ /* 0x000fe2000801085a */
[----:B------:R-:W-:-:S04]  /*cc30*/  FADD.FTZ R110, R111, R110 ;  /* 0x0000006e6f6e7221 */ /* 0x000fc80000010000 */
[----:B------:R-:W-:Y:S02]  /*cc40*/  FADD.FTZ R91, R91, R110 ;  /* 0x0000006e5b5b7221 */ /* 0x000fe40000010000 */
[----:B------:R-:W2:Y:S01]  /*cc50*/  MUFU.EX2 R33, R33 ;  /* 0x0000002100217308 */ /* 0x000ea20000000800 */
[----:B---3--:R-:W-:Y:S01]  /*cc60*/  F2FP.BF16.F32.PACK_AB R77, R93, R92 ;  /* 0x0000005c5d4d723e */ /* 0x008fe200000010ff */
[----:B------:R-:W-:Y:S01]  /*cc70*/  FADD.FTZ R93, R92, R93 ;  /* 0x0000005d5c5d7221 */ /* 0x000fe20000010000 */
[----:B------:R-:W-:-:S05]  /*cc80*/  FADD.FTZ R30, R30, R91 ;  /* 0x0000005b1e1e7221 */ /* 0x000fca0000010000 */
[----:B------:R-:W-:Y:S08]  /*cc90*/  MUFU.EX2 R31, R31 ;  /* 0x0000001f001f7308 */ /* 0x000ff00000000800 */
[----:B------:R-:W3:Y:S01]  /*cca0*/  MUFU.EX2 R26, R26 ;  /* 0x0000001a001a7308 */ /* 0x000ee20000000800 */
[----:B--2---:R-:W-:Y:S01]  /*ccb0*/  F2FP.BF16.F32.PACK_AB R79, R33, R94 ;  /* 0x0000005e214f723e */ /* 0x004fe200000010ff */
[----:B------:R-:W-:-:S04]  /*ccc0*/  FADD.FTZ R94, R94, R93 ;  /* 0x0000005d5e5e7221 */ /* 0x000fc80000010000 */
[----:B------:R-:W-:Y:S02]  /*ccd0*/  FADD.FTZ R33, R33, R94 ;  /* 0x0000005e21217221 */ /* 0x000fe40000010000 */
[C---:B------:R-:W-:Y:S01]  /*cce0*/  HMMA.16816.F32.BF16 R80, R76.reuse, R36, RZ ;  /* 0x000000244c50723c */ /* 0x040fe200000418ff */
[----:B------:R-:W-:Y:S05]  /*ccf0*/  MUFU.EX2 R27, R27 ;  /* 0x0000001b001b7308 */ /* 0x000fea0000000800 */
[C---:B------:R-:W-:Y:S03]  /*cd00*/  HMMA.16816.F32.BF16 R36, R76.reuse, R38, RZ ;  /* 0x000000264c24723c */ /* 0x040fe600000418ff */
[----:B------:R-:W2:Y:S01]  /*cd10*/  MUFU.EX2 R24, R24 ;  /* 0x0000001800187308 */ /* 0x000ea20000000800 */
[C---:B---3--:R-:W-:Y:S01]  /*cd20*/  F2FP.BF16.F32.PACK_AB R4, R26.reuse, R31 ;  /* 0x0000001f1a04723e */ /* 0x048fe200000010ff */
[----:B------:R-:W-:Y:S01]  /*cd30*/  FADD.FTZ R31, R31, R30 ;  /* 0x0000001e1f1f7221 */ /* 0x000fe20000010000 */
[----:B------:R-:W-:Y:S03]  /*cd40*/  HMMA.16816.F32.BF16 R56, R76, R60, RZ ;  /* 0x0000003c4c38723c */ /* 0x000fe600000418ff */
[----:B------:R-:W-:-:S02]  /*cd50*/  FADD.FTZ R26, R26, R31 ;  /* 0x0000001f1a1a7221 */ /* 0x000fc40000010000 */
[----:B------:R-:W-:Y:S01]  /*cd60*/  MUFU.EX2 R32, R32 ;  /* 0x0000002000207308 */ /* 0x000fe20000000800 */
[C---:B------:R-:W-:Y:S06]  /*cd70*/  HMMA.16816.F32.BF16 R60, R76.reuse, R62, RZ ;  /* 0x0000003e4c3c723c */ /* 0x040fec00000418ff */
        /* <DEDUP_REMOVED lines=9> */
[----:B---3--:R-:W-:Y:S01]  /*ce10*/  F2FP.BF16.F32.PACK_AB R5, R29, R32 ;  /* 0x000000201d05723e */ /* 0x008fe200000010ff */
        /* <DEDUP_REMOVED lines=15> */
[C---:B----4-:R-:W-:Y:S06]  /*cf10*/  HMMA.16816.F32.BF16 R48, R4.reuse, R16, R48 ;  /* 0x000000100430723c */ /* 0x050fec0000041830 */
[C---:B------:R-:W-:Y:S01]  /*cf20*/  HMMA.16816.F32.BF16 R52, R4.reuse, R18, R52 ;  /* 0x000000120434723c */ /* 0x040fe20000041834 */
[----:B------:R-:W3:Y:S01]  /*cf30*/  LDSM.16.MT88.4 R16, [R114+0x8400] ;  /* 0x008400007210783b */ /* 0x000ee20000004200 */
[----:B------:R-:W-:Y:S04]  /*cf40*/  MUFU.EX2 R102, R102 ;  /* 0x0000006600667308 */ /* 0x000fe80000000800 */
[C---:B-----5:R-:W-:Y:S04]  /*cf50*/  HMMA.16816.F32.BF16 R40, R4.reuse, R20, R40 ;  /* 0x000000140428723c */ /* 0x060fe80000041828 */
[----:B------:R-:W4:Y:S02]  /*cf60*/  MUFU.EX2 R99, R99 ;  /* 0x0000006300637308 */ /* 0x000f240000000800 */
[C---:B------:R-:W-:Y:S01]  /*cf70*/  HMMA.16816.F32.BF16 R44, R4.reuse, R22, R44 ;  /* 0x00000016042c723c */ /* 0x040fe2000004182c */
[----:B------:R-:W-:Y:S05]  /*cf80*/  LDSM.16.MT88.4 R20, [R114+0x6c00] ;  /* 0x006c00007214783b */ /* 0x000fea0000004200 */
[----:B------:R-:W-:Y:S08]  /*cf90*/  MUFU.EX2 R98, R98 ;  /* 0x0000006200627308 */ /* 0x000ff00000000800 */
[----:B------:R-:W5:Y:S01]  /*cfa0*/  MUFU.EX2 R95, R95 ;  /* 0x0000005f005f7308 */ /* 0x000f620000000800 */
[C---:B-1----:R-:W-:Y:S07]  /*cfb0*/  HMMA.16816.F32.BF16 R56, R4.reuse, R12, R56 ;  /* 0x0000000c0438723c */ /* 0x042fee0000041838 */
[----:B------:R-:W-:Y:S01]  /*cfc0*/  MUFU.EX2 R105, R105 ;  /* 0x0000006900697308 */ /* 0x000fe20000000800 */
[C---:B------:R-:W-:Y:S01]  /*cfd0*/  HMMA.16816.F32.BF16 R60, R4.reuse, R14, R60 ;  /* 0x0000000e043c723c */ /* 0x040fe2000004183c */
[----:B------:R-:W1:Y:S05]  /*cfe0*/  LDSM.16.MT88.4 R12, [R112+0x8000] ;  /* 0x00800000700c783b */ /* 0x000e6a0000004200 */
[C---:B---3--:R-:W-:Y:S01]  /*cff0*/  HMMA.16816.F32.BF16 R64, R4.reuse, R16, R64 ;  /* 0x000000100440723c */ /* 0x048fe20000041840 */
[----:B------:R-:W3:Y:S05]  /*d000*/  MUFU.EX2 R132, R103 ;  /* 0x0000006700847308 */ /* 0x000eea0000000800 */
[----:B------:R-:W-:Y:S01]  /*d010*/  HMMA.16816.F32.BF16 R68, R4, R18, R68 ;  /* 0x000000120444723c */ /* 0x000fe20000041844 */
[----:B------:R-:W-:Y:S02]  /*d020*/  LDSM.16.MT88.4 R16, [R112+0x6c00] ;  /* 0x006c00007010783b */ /* 0x000fe40000004200 */
[----:B------:R-:W-:Y:S08]  /*d030*/  MUFU.EX2 R106, R106 ;  /* 0x0000006a006a7308 */ /* 0x000ff00000000800 */
[----:B------:R-:W-:Y:S08]  /*d040*/  MUFU.EX2 R107, R130 ;  /* 0x00000082006b7308 */ /* 0x000ff00000000800 */
[----:B------:R-:W-:Y:S08]  /*d050*/  MUFU.EX2 R35, R35 ;  /* 0x0000002300237308 */ /* 0x000ff00000000800 */
[----:B------:R-:W3:Y:S01]  /*d060*/  MUFU.EX2 R34, R34 ;  /* 0x0000002200227308 */ /* 0x000ee20000000800 */
[C---:B-1----:R-:W-:Y:S06]  /*d070*/  HMMA.16816.F32.BF16 R72, R76.reuse, R12, RZ ;  /* 0x0000000c4c48723c */ /* 0x042fec00000418ff */
[----:B------:R-:W-:Y:S01]  /*d080*/  HMMA.16816.F32.BF16 R76, R76, R14, RZ ;  /* 0x0000000e4c4c723c */ /* 0x000fe200000418ff */
[----:B------:R-:W1:Y:S01]  /*d090*/  LDSM.16.MT88.4 R12, [R112+0x8400] ;  /* 0x00840000700c783b */ /* 0x000e620000004200 */
[----:B------:R-:W-:Y:S08]  /*d0a0*/  MUFU.EX2 R88, R89 ;  /* 0x0000005900587308 */ /* 0x000ff00000000800 */
[----:B------:R-:W3:Y:S08]  /*d0b0*/  MUFU.EX2 R133, R133 ;  /* 0x0000008500857308 */ /* 0x000ef00000000800 */
        /* <DEDUP_REMOVED lines=9> */
[----:B-----5:R-:W-:Y:S01]  /*d150*/  F2FP.BF16.F32.PACK_AB R7, R95, R98 ;  /* 0x000000625f07723e */ /* 0x020fe200000010ff */
[----:B------:R-:W-:-:S02]  /*d160*/  FADD.FTZ R99, R99, R102 ;  /* 0x0000006663637221 */ /* 0x000fc40000010000 */
[----:B------:R-:W-:Y:S02]  /*d170*/  FADD.FTZ R100, R100, R101 ;  /* 0x0000006564647221 */ /* 0x000fe40000010000 */
[----:B------:R-:W-:Y:S02]  /*d180*/  FADD.FTZ R98, R98, R99 ;  /* 0x0000006362627221 */ /* 0x000fe40000010000 */
[----:B------:R-:W-:Y:S02]  /*d190*/  FADD.FTZ R100, R97, R100 ;  /* 0x0000006461647221 */ /* 0x000fe40000010000 */
        /* <DEDUP_REMOVED lines=19> */
[----:B---3--:R-:W-:Y:S01]  /*d2d0*/  F2FP.BF16.F32.PACK_AB R4, R132, R105 ;  /* 0x000000698404723e */ /* 0x008fe200000010ff */
        /* <DEDUP_REMOVED lines=95> */
.L_x_5613:
[----:B------:R-:W1:Y:S02]  /*d8d0*/  LDC R6, c[0x0][0x250] ;  /* 0x00009400ff067b82 */ /* 0x000e640000000800 */
[----:B-1----:R-:W-:-:S05]  /*d8e0*/  IMAD.SHL.U32 R13, R6, 0x40, RZ ;  /* 0x00000040060d7824 */ /* 0x002fca00078e00ff */
[----:B------:R-:W-:-:S04]  /*d8f0*/  IADD3 R13, -R13, RZ, RZ ;  /* 0x000000ff0d0d7210 */ /* 0x000fc80007ffe1ff */
[----:B------:R-:W-:-:S07]  /*d900*/  SHF.R.S32.HI R7, RZ, 0x1f, R13 ;  /* 0x0000001fff077819 */ /* 0x000fce000001140d */
.L_x_5614:
        /* <DEDUP_REMOVED lines=8> */
[--C-:B------:R-:W-:Y:S01]  /*d990*/  @P4 IMAD.X R15, R7, 0x1, R86.reuse, P0 ;  /* 0x00000001070f4824 */ /* 0x100fe200000e0656 */
[----:B------:R-:W-:Y:S01]  /*d9a0*/  @P2 IADD3 R12, P0, R13, R108, RZ ;  /* 0x0000006c0d0c2210 */ /* 0x000fe20007f1e0ff */
[----:B------:R-:W-:Y:S01]  /*d9b0*/  @P5 IMAD.MOV.U32 R139, RZ, RZ, R137 ;  /* 0x000000ffff8b5224 */ /* 0x000fe200078e0089 */
[----:B------:R-:W-:Y:S02]  /*d9c0*/  LEA R13, P1, R6, R13, 0x5 ;  /* 0x0000000d060d7211 */ /* 0x000fe400078228ff */
[----:B------:R-:W-:Y:S01]  /*d9d0*/  @P4 LEA.HI.X R17, R4, UR11, R15, 0x1, P6 ;  /* 0x0000000b04114c11 */ /* 0x000fe2000b0f0c0f */
[----:B------:R-:W-:Y:S01]  /*d9e0*/  @P2 IMAD.X R15, R7, 0x1, R86, P0 ;  /* 0x00000001070f2824 */ /* 0x000fe200000e0656 */
[----:B------:R-:W-:Y:S01]  /*d9f0*/  @P2 LEA R14, P0, R12, UR10, 0x1 ;  /* 0x0000000a0c0e2c11 */ /* 0x000fe2000f8008ff */
[C---:B------:R-:W-:Y:S01]  /*da00*/  @P5 IMAD.SHL.U32 R4, R6.reuse, 0x20, RZ ;  /* 0x0000002006045824 */ /* 0x040fe200078e00ff */
[----:B-1----:R-:W-:Y:S01]  /*da10*/  LEA.HI.X R7, R6, R7, R5, 0x5, P1 ;  /* 0x0000000706077211 */ /* 0x002fe200008f2c05 */
[----:B------:R-:W-:Y:S01]  /*da20*/  @!PT LDS RZ, [RZ] ;  /* 0x00000000fffff984 */ /* 0x000fe20000000800 */
[----:B------:R-:W-:Y:S01]  /*da30*/  @!PT LDS RZ, [RZ] ;  /* 0x00000000fffff984 */ /* 0x000fe20000000800 */
[----:B------:R-:W-:Y:S01]  /*da40*/  @!PT LDS RZ, [RZ] ;  /* 0x00000000fffff984 */ /* 0x000fe20000000800 */
[----:B------:R-:W-:Y:S01]  /*da50*/  @P5 LDGSTS.E.BYPASS.LTC128B.128 [R129+0x6000], desc[UR6][R138.64] ;  /* 0x060000008a815fae */ /* 0x000fe2000b901d46 */
[----:B------:R-:W-:-:S02]  /*da60*/  @P2 LEA.HI.X R15, R12, UR11, R15, 0x1, P0 ;  /* 0x0000000b0c0f2c11 */ /* 0x000fc400080f0c0f */
[----:B------:R-:W-:Y:S01]  /*da70*/  @P4 IADD3 R12, P6, R13, R108, RZ ;  /* 0x0000006c0d0c4210 */ /* 0x000fe20007fde0ff */
[----:B------:R-:W-:Y:S01]  /*da80*/  @!P5 STS [R129+0x6000], RZ ;  /* 0x006000ff8100d388 */ /* 0x000fe20000000800 */
[----:B------:R-:W-:Y:S02]  /*da90*/  @P5 SHF.L.U64.HI R5, R6, 0x5, R5 ;  /* 0x0000000506055819 */ /* 0x000fe40000010205 */
[C---:B------:R-:W-:Y:S01]  /*daa0*/  @P5 LEA R20, P1, R4.reuse, R138, 0x1 ;  /* 0x0000008a04145211 */ /* 0x040fe200078208ff */
[--C-:B------:R-:W-:Y:S01]  /*dab0*/  @P4 IMAD.X R19, R7, 0x1, R86.reuse, P6 ;  /* 0x0000000107134824 */ /* 0x100fe200030e0656 */
[----:B------:R-:W-:Y:S01]  /*dac0*/  @P2 IADD3 R13, P0, R13, R108, RZ ;  /* 0x0000006c0d0d2210 */ /* 0x000fe20007f1e0ff */
[----:B------:R-:W-:Y:S01]  /*dad0*/  @!P5 STS [R129+0x6004], RZ ;  /* 0x006004ff8100d388 */ /* 0x000fe20000000800 */
[----:B------:R-:W-:Y:S02]  /*dae0*/  @P5 LEA.HI.X R21, R4, R137, R5, 0x1, P1 ;  /* 0x0000008904155211 */ /* 0x000fe400008f0c05 */
[C---:B------:R-:W-:Y:S01]  /*daf0*/  @P4 LEA R26, P1, R12.reuse, UR10, 0x1 ;  /* 0x0000000a0c1a4c11 */ /* 0x040fe2000f8208ff */
[----:B------:R-:W-:Y:S01]  /*db00*/  @P2 IMAD.X R86, R7, 0x1, R86, P0 ;  /* 0x0000000107562824 */ /* 0x000fe200000e0656 */
[----:B------:R-:W-:Y:S01]  /*db10*/  @P2 LEA R24, P0, R13, UR10, 0x1 ;  /* 0x0000000a0d182c11 */ /* 0x000fe2000f8008ff */
[----:B------:R-:W-:Y:S01]  /*db20*/  @!P5 STS.64 [R129+0x6008], RZ ;  /* 0x006008ff8100d388 */ /* 0x000fe20000000a00 */
        /* <DEDUP_REMOVED lines=30> */
[----:B-1----:R-:W2:Y:S04]  /*dd10*/  LDSM.16.M88.4 R20, [R116+0x3400] ;  /* 0x003400007414783b */ /* 0x002ea80000000200 */
[----:B------:R-:W-:Y:S04]  /*dd20*/  LDSM.16.M88.4 R88, [R115] ;  /* 0x000000007358783b */ /* 0x000fe80000000200 */
[----:B------:R-:W1:Y:S04]  /*dd30*/  LDSM.16.M88.4 R16, [R113+0x3000] ;  /* 0x003000007110783b */ /* 0x000e680000000200 */
[----:B------:R-:W4:Y:S04]  /*dd40*/  LDSM.16.M88.4 R32, [R113+0x3400] ;  /* 0x003400007120783b */ /* 0x000f280000000200 */
[----:B------:R-:W5:Y:S04]  /*dd50*/  LDSM.16.M88.4 R100, [R116+0x3800] ;  /* 0x003800007464783b */ /* 0x000f680000000200 */
[----:B------:R-:W5:Y:S04]  /*dd60*/  LDSM.16.M88.4 R92, [R116+0x3c00] ;  /* 0x003c0000745c783b */ /* 0x000f680000000200 */
[----:B------:R-:W5:Y:S04]  /*dd70*/  LDSM.16.M88.4 R28, [R113+0x3800] ;  /* 0x00380000711c783b */ /* 0x000f680000000200 */
[----:B------:R-:W0:Y:S01]  /*dd80*/  LDGDEPBAR ;  /* 0x00000000000079af */ /* 0x000e220000000000 */
[C---:B---3--:R-:W-:Y:S06]  /*dd90*/  HMMA.16816.F32.BF16 R12, R96.reuse, R4, RZ ;  /* 0x00000004600c723c */ /* 0x048fec00000418ff */
[C---:B--2---:R-:W-:Y:S06]  /*dda0*/  HMMA.16816.F32.BF16 R24, R96.reuse, R20, RZ ;  /* 0x000000146018723c */ /* 0x044fec00000418ff */
[C---:B------:R-:W-:Y:S06]  /*ddb0*/  HMMA.16816.F32.BF16 R4, R96.reuse, R6, RZ ;  /* 0x000000066004723c */ /* 0x040fec00000418ff */
[----:B------:R-:W-:Y:S06]  /*ddc0*/  HMMA.16816.F32.BF16 R20, R96, R22, RZ ;  /* 0x000000166014723c */ /* 0x000fec00000418ff */
[C---:B-1----:R-:W-:Y:S06]  /*ddd0*/  HMMA.16816.F32.BF16 R12, R88.reuse, R16, R12 ;  /* 0x00000010580c723c */ /* 0x042fec000004180c */
[C---:B----4-:R-:W-:Y:S06]  /*dde0*/  HMMA.16816.F32.BF16 R24, R88.reuse, R32, R24 ;  /* 0x000000205818723c */ /* 0x050fec0000041818 */
[C---:B------:R-:W-:Y:S06]  /*ddf0*/  HMMA.16816.F32.BF16 R4, R88.reuse, R18, R4 ;  /* 0x000000125804723c */ /* 0x040fec0000041804 */
[----:B------:R-:W-:Y:S06]  /*de00*/  HMMA.16816.F32.BF16 R20, R88, R34, R20 ;  /* 0x000000225814723c */ /* 0x000fec0000041814 */
[C---:B-----5:R-:W-:Y:S06]  /*de10*/  HMMA.16816.F32.BF16 R16, R96.reuse, R100, RZ ;  /* 0x000000646010723c */ /* 0x060fec00000418ff */
[C---:B------:R-:W-:Y:S06]  /*de20*/  HMMA.16816.F32.BF16 R32, R96.reuse, R92, RZ ;  /* 0x0000005c6020723c */ /* 0x040fec00000418ff */
[C---:B------:R-:W-:Y:S06]  /*de30*/  HMMA.16816.F32.BF16 R100, R96.reuse, R102, RZ ;  /* 0x000000666064723c */ /* 0x040fec00000418ff */
[----:B------:R-:W-:Y:S01]  /*de40*/  HMMA.16816.F32.BF16 R92, R96, R94, RZ ;  /* 0x0000005e605c723c */ /* 0x000fe200000418ff */
[----:B------:R-:W1:Y:S05]  /*de50*/  LDSM.16.M88.4 R96, [R113+0x3c00] ;  /* 0x003c00007160783b */ /* 0x000e6a0000000200 */
[----:B------:R-:W-:-:S12]  /*de60*/  HMMA.16816.F32.BF16 R16, R88, R28, R16 ;  /* 0x0000001c5810723c */ /* 0x000fd80000041810 */
        /* <DEDUP_REMOVED lines=54> */
[----:B------:R-:W-:-:S05]  /*e1d0*/  IMAD R29, R131, 0x40, R128 ;  /* 0x00000040831d7824 */ /* 0x000fca00078e0280 */
[----:B--2---:R-:W-:Y:S01]  /*e1e0*/  HMMA.16816.F32.BF16 R32, R88, R96, R32 ;  /* 0x000000605820723c */ /* 0x004fe20000041820 */
[----:B------:R-:W-:-:S05]  /*e1f0*/  VIADD R30, R29, 0x1 ;  /* 0x000000011d1e7836 */ /* 0x000fca0000000000 */
[----:B------:R-:W-:Y:S01]  /*e200*/  I2FP.F32.S32 R28, R30 ;  /* 0x0000001e001c7245 */ /* 0x000fe20000201400 */
[----:B------:R-:W-:Y:S01]  /*e210*/  HMMA.16816.F32.BF16 R92, R88, R98, R92 ;  /* 0x00000062585c723c */ /* 0x000fe2000004185c */
[----:B------:R-:W-:Y:S01]  /*e220*/  BAR.SYNC.DEFER_BLOCKING 0x0 ;  /* 0x0000000000007b1d */ /* 0x000fe20000010000 */
[C---:B------:R-:W-:Y:S01]  /*e230*/  ISETP.GE.AND P4, PT, R30.reuse, R8, PT ;  /* 0x000000081e00720c */ /* 0x040fe20003f86270 */
[C---:B------:R-:W-:Y:S01]  /*e240*/  VIADD R96, R29.reuse, 0x29 ;  /* 0x000000291d607836 */ /* 0x040fe20000000000 */
[----:B------:R-:W-:Y:S01]  /*e250*/  ISETP.GE.AND P6, PT, R30, R9, PT ;  /* 0x000000091e00720c */ /* 0x000fe20003fc6270 */
[----:B------:R-:W-:Y:S02]  /*e260*/  VIADD R30, R29, 0x8 ;  /* 0x000000081d1e7836 */ /* 0x000fe40000000000 */
[CC--:B------:R-:W-:Y:S01]  /*e270*/  FFMA.FTZ R31, R3.reuse, R28.reuse, R13 ;  /* 0x0000001c031f7223 */ /* 0x0c0fe2000001000d */
[----:B------:R-:W-:Y:S01]  /*e280*/  FFMA.FTZ R15, R3, R28, R15 ;  /* 0x0000001c030f7223 */ /* 0x000fe2000001000f */
[C---:B------:R-:W-:Y:S01]  /*e290*/  VIADD R28, R29.reuse, 0x9 ;  /* 0x000000091d1c7836 */ /* 0x040fe20000000000 */
[----:B------:R-:W-:Y:S01]  /*e2a0*/  I2FP.F32.S32 R13, R30 ;  /* 0x0000001e000d7245 */ /* 0x000fe20000201400 */
[----:B------:R-:W-:Y:S01]  /*e2b0*/  VIADD R90, R29, 0x11 ;  /* 0x000000111d5a7836 */ /* 0x000fe20000000000 */
[----:B------:R-:W-:-:S02]  /*e2c0*/  ISETP.GE.AND P1, PT, R30, R8, PT ;  /* 0x000000081e00720c */ /* 0x000fc40003f26270 */
[----:B------:R-:W-:Y:S01]  /*e2d0*/  ISETP.GE.AND P5, PT, R30, R9, PT ;  /* 0x000000091e00720c */ /* 0x000fe20003fa6270 */
[-C--:B------:R-:W-:Y:S01]  /*e2e0*/  FFMA.FTZ R88, R3, R13.reuse, R4 ;  /* 0x0000000d03587223 */ /* 0x080fe20000010004 */
[----:B------:R-:W-:Y:S01]  /*e2f0*/  FSEL R30, R31, -INF , !P4 ;  /* 0xff8000001f1e7808 */ /* 0x000fe20006000000 */
[----:B------:R-:W-:Y:S01]  /*e300*/  VIADD R4, R29, 0x10 ;  /* 0x000000101d047836 */ /* 0x000fe20000000000 */
[C---:B------:R-:W-:Y:S01]  /*e310*/  ISETP.GE.AND P2, PT, R28.reuse, R8, PT ;  /* 0x000000081c00720c */ /* 0x040fe20003f46270 */
[----:B------:R-:W-:Y:S01]  /*e320*/  FFMA.FTZ R6, R3, R13, R6 ;  /* 0x0000000d03067223 */ /* 0x000fe20000010006 */
[----:B------:R-:W-:Y:S02]  /*e330*/  ISETP.GE.AND P4, PT, R28, R9, PT ;  /* 0x000000091c00720c */ /* 0x000fe40003f86270 */
[----:B------:R-:W-:Y:S02]  /*e340*/  I2FP.F32.S32 R28, R28 ;  /* 0x0000001c001c7245 */ /* 0x000fe40000201400 */
[----:B------:R-:W-:-:S02]  /*e350*/  FSEL R88, R88, -INF , !P1 ;  /* 0xff80000058587808 */ /* 0x000fc40004800000 */
[C---:B------:R-:W-:Y:S01]  /*e360*/  ISETP.GE.AND P1, PT, R4.reuse, R9, PT ;  /* 0x000000090400720c */ /* 0x040fe20003f26270 */
[CC--:B------:R-:W-:Y:S01]  /*e370*/  FFMA.FTZ R5, R3.reuse, R28.reuse, R5 ;  /* 0x0000001c03057223 */ /* 0x0c0fe20000010005 */
[----:B------:R-:W-:Y:S01]  /*e380*/  FFMA.FTZ R7, R3, R28, R7 ;  /* 0x0000001c03077223 */ /* 0x000fe20000010007 */
[----:B------:R-:W-:Y:S02]  /*e390*/  FSEL R28, R15, -INF , !P6 ;  /* 0xff8000000f1c7808 */ /* 0x000fe40007000000 */
[----:B------:R-:W-:Y:S02]  /*e3a0*/  ISETP.GE.AND P6, PT, R4, R8, PT ;  /* 0x000000080400720c */ /* 0x000fe40003fc6270 */
[----:B------:R-:W-:Y:S02]  /*e3b0*/  I2FP.F32.S32 R4, R4 ;  /* 0x0000000400047245 */ /* 0x000fe40000201400 */
[----:B------:R-:W-:Y:S01]  /*e3c0*/  FSEL R86, R5, -INF , !P2 ;  /* 0xff80000005567808 */ /* 0x000fe20005000000 */
[----:B------:R-:W-:Y:S01]  /*e3d0*/  VIADD R5, R29, 0x19 ;  /* 0x000000191d057836 */ /* 0x000fe20000000000 */
[----:B------:R-:W-:Y:S01]  /*e3e0*/  FSEL R6, R6, -INF , !P5 ;  /* 0xff80000006067808 */ /* 0x000fe20006800000 */
[CC--:B------:R-:W-:Y:S01]  /*e3f0*/  FFMA.FTZ R140, R3.reuse, R4.reuse, R24 ;  /* 0x00000004038c7223 */ /* 0x0c0fe20000010018 */
[----:B------:R-:W-:Y:S01]  /*e400*/  FFMA.FTZ R26, R3, R4, R26 ;  /* 0x00000004031a7223 */ /* 0x000fe2000001001a */
[----:B------:R-:W-:Y:S01]  /*e410*/  VIADD R4, R29, 0x18 ;  /* 0x000000181d047836 */ /* 0x000fe20000000000 */
        /* <DEDUP_REMOVED lines=8> */
[----:B------:R-:W-:-:S02]  /*e4a0*/  I2FP.F32.S32 R90, R90 ;  /* 0x0000005a005a7245 */ /* 0x000fc40000201400 */
[----:B------:R-:W-:Y:S02]  /*e4b0*/  I2FP.F32.S32 R4, R4 ;  /* 0x0000000400047245 */ /* 0x000fe40000201400 */
[----:B------:R-:W-:Y:S01]  /*e4c0*/  I2FP.F32.S32 R26, R5 ;  /* 0x00000005001a7245 */ /* 0x000fe20000201400 */
[----:B------:R-:W-:Y:S01]  /*e4d0*/  FFMA.FTZ R27, R3, R90, R27 ;  /* 0x0000005a031b7223 */ /* 0x000fe2000001001b */
[----:B------:R-:W-:Y:S01]  /*e4e0*/  ISETP.GE.AND P1, PT, R5, R8, PT ;  /* 0x000000080500720c */ /* 0x000fe20003f26270 */
[CC--:B------:R-:W-:Y:S01]  /*e4f0*/  FFMA.FTZ R152, R3.reuse, R4.reuse, R20 ;  /* 0x0000000403987223 */ /* 0x0c0fe20000010014 */
[C---:B------:R-:W-:Y:S01]  /*e500*/  FFMA.FTZ R22, R3.reuse, R4, R22 ;  /* 0x0000000403167223 */ /* 0x040fe20000010016 */
[----:B------:R-:W-:Y:S01]  /*e510*/  FFMA.FTZ R21, R3, R26, R21 ;  /* 0x0000001a03157223 */ /* 0x000fe20000010015 */
[----:B------:R-:W-:Y:S01]  /*e520*/  VIADD R4, R29, 0x20 ;  /* 0x000000201d047836 */ /* 0x000fe20000000000 */
[----:B------:R-:W-:Y:S01]  /*e530*/  FSEL R148, R27, -INF , !P2 ;  /* 0xff8000001b947808 */ /* 0x000fe20005000000 */
[----:B------:R-:W-:Y:S01]  /*e540*/  VIADD R20, R29, 0x21 ;  /* 0x000000211d147836 */ /* 0x000fe20000000000 */
[----:B------:R-:W-:Y:S01]  /*e550*/  FSEL R152, R152, -INF , !P4 ;  /* 0xff80000098987808 */ /* 0x000fe20006000000 */
[C---:B------:R-:W-:Y:S01]  /*e560*/  FFMA.FTZ R25, R3.reuse, R90, R25 ;  /* 0x0000005a03197223 */ /* 0x040fe20000010019 */
        /* <DEDUP_REMOVED lines=11> */
[C---:B------:R-:W-:Y:S01]  /*e620*/  FFMA.FTZ R18, R3.reuse, R4, R18 ;  /* 0x0000000403127223 */ /* 0x040fe20000010012 */
[-C--:B------:R-:W-:Y:S01]  /*e630*/  FFMA.FTZ R17, R3, R20.reuse, R17 ;  /* 0x0000001403117223 */ /* 0x080fe20000010011 */
[----:B------:R-:W-:Y:S01]  /*e640*/  ISETP.GE.AND P5, PT, R5, R9, PT ;  /* 0x000000090500720c */ /* 0x000fe20003fa6270 */
[----:B------:R-:W-:Y:S01]  /*e650*/  VIADD R4, R29, 0x28 ;  /* 0x000000281d047836 */ /* 0x000fe20000000000 */
[----:B------:R-:W-:Y:S01]  /*e660*/  FSEL R105, R16, -INF , !P2 ;  /* 0xff80000010697808 */ /* 0x000fe20005000000 */
[----:B------:R-:W-:Y:S01]  /*e670*/  FFMA.FTZ R19, R3, R20, R19 ;  /* 0x0000001403137223 */ /* 0x000fe20000010013 */
        /* <DEDUP_REMOVED lines=12> */
[C---:B------:R-:W-:Y:S01]  /*e740*/  FFMA.FTZ R102, R3.reuse, R4, R102 ;  /* 0x0000000403667223 */ /* 0x040fe20000010066 */
[-C--:B------:R-:W-:Y:S01]  /*e750*/  FFMA.FTZ R101, R3, R96.reuse, R101 ;  /* 0x0000006003657223 */ /* 0x080fe20000010065 */
[----:B------:R-:W-:Y:S02]  /*e760*/  VIADD R4, R29, 0x31 ;  /* 0x000000311d047836 */ /* 0x000fe40000000000 */
[----:B------:R-:W-:Y:S01]  /*e770*/  FFMA.FTZ R96, R3, R96, R103 ;  /* 0x0000006003607223 */ /* 0x000fe20000010067 */
[----:B------:R-:W-:Y:S02]  /*e780*/  FSEL R108, R100, -INF , !P5 ;  /* 0xff800000646c7808 */ /* 0x000fe40006800000 */
        /* <DEDUP_REMOVED lines=14> */
[----:B------:R-:W-:Y:S02]  /*e870*/  FSEL R98, R32, -INF , !P1 ;  /* 0xff80000020627808 */ /* 0x000fe40004800000 */
[----:B------:R-:W-:-:S02]  /*e880*/  FSEL R100, R33, -INF , !P2 ;  /* 0xff80000021647808 */ /* 0x000fc40005000000 */
[CC--:B------:R-:W-:Y:S02]  /*e890*/  ISETP.GE.AND P1, PT, R7.reuse, R8.reuse, PT ;  /* 0x000000080700720c */ /* 0x0c0fe40003f26270 */
[----:B------:R-:W-:Y:S02]  /*e8a0*/  ISETP.GE.AND P2, PT, R7, R9, PT ;  /* 0x000000090700720c */ /* 0x000fe40003f46270 */
[----:B------:R-:W-:Y:S02]  /*e8b0*/  I2FP.F32.S32 R7, R7 ;  /* 0x0000000700077245 */ /* 0x000fe40000201400 */
[----:B------:R-:W-:Y:S02]  /*e8c0*/  FSEL R101, R35, -INF , !P4 ;  /* 0xff80000023657808 */ /* 0x000fe40006000000 */
[----:B------:R-:W-:Y:S01]  /*e8d0*/  ISETP.GE.AND P6, PT, R29, R8, PT ;  /* 0x000000081d00720c */ /* 0x000fe20003fc6270 */
[----:B------:R-:W-:Y:S01]  /*e8e0*/  FFMA.FTZ R92, R3, R7, R92 ;  /* 0x00000007035c7223 */ /* 0x000fe2000001005c */
[----:B------:R-:W-:Y:S01]  /*e8f0*/  ISETP.GE.AND P4, PT, R29, R9, PT ;  /* 0x000000091d00720c */ /* 0x000fe20003f86270 */
[----:B------:R-:W-:Y:S01]  /*e900*/  FFMA.FTZ R94, R3, R7, R94 ;  /* 0x00000007035e7223 */ /* 0x000fe2000001005e */
[----:B------:R-:W-:-:S02]  /*e910*/  I2FP.F32.S32 R29, R29 ;  /* 0x0000001d001d7245 */ /* 0x000fc40000201400 */
[----:B------:R-:W-:Y:S02]  /*e920*/  I2FP.F32.S32 R4, R5 ;  /* 0x0000000500047245 */ /* 0x000fe40000201400 */
[----:B------:R-:W-:Y:S01]  /*e930*/  FSEL R97, R34, -INF , !P5 ;  /* 0xff80000022617808 */ /* 0x000fe20006800000 */
[-C--:B------:R-:W-:Y:S01]  /*e940*/  FFMA.FTZ R12, R3, R29.reuse, R12 ;  /* 0x0000001d030c7223 */ /* 0x080fe2000001000c */
[----:B------:R-:W-:Y:S01]  /*e950*/  ISETP.GE.AND P5, PT, R5, R8, PT ;  /* 0x000000080500720c */ /* 0x000fe20003fa6270 */
[C---:B------:R-:W-:Y:S01]  /*e960*/  FFMA.FTZ R8, R3.reuse, R29, R14 ;  /* 0x0000001d03087223 */ /* 0x040fe2000001000e */
[----:B------:R-:W-:Y:S01]  /*e970*/  FSEL R102, R92, -INF , !P1 ;  /* 0xff8000005c667808 */ /* 0x000fe20004800000 */
[CC--:B------:R-:W-:Y:S01]  /*e980*/  FFMA.FTZ R93, R3.reuse, R4.reuse, R93 ;  /* 0x00000004035d7223 */ /* 0x0c0fe2000001005d */
[----:B------:R-:W-:Y:S01]  /*e990*/  FFMA.FTZ R95, R3, R4, R95 ;  /* 0x00000004035f7223 */ /* 0x000fe2000001005f */
        /* <DEDUP_REMOVED lines=10> */
[----:B------:R-:W-:Y:S01]  /*ea40*/  MOV R16, RZ ;  /* 0x000000ff00107202 */ /* 0x000fe20000000f00 */
[----:B------:R-:W-:-:S03]  /*ea50*/  ULDC.64 UR4, c[0x0][0x248] ;  /* 0x0000920000047ab9 */ /* 0x000fc60000000a00 */
        /* <DEDUP_REMOVED lines=12> */
[----:B------:R-:W-:Y:S01]  /*eb20*/  LOP3.LUT R18, RZ, R7, RZ, 0x33, !PT ;  /* 0x00000007ff127212 */ /* 0x000fe200078e33ff */
[----:B-1----:R-:W-:-:S04]  /*eb30*/  IMAD.MOV R5, RZ, RZ, -R17 ;  /* 0x000000ffff057224 */ /* 0x002fc800078e0a11 */
        /* <DEDUP_REMOVED lines=29> */
[----:B------:R-:W-:Y:S01]  /*ed10*/  IMAD R18, R18, R7, -0x40 ;  /* 0xffffffc012127424 */ /* 0x000fe200078e0207 */
[----:B------:R-:W-:-:S04]  /*ed20*/  MOV R7, UR4 ;  /* 0x0000000400077c02 */ /* 0x000fc80008000f00 */
[----:B------:R-:W-:-:S05]  /*ed30*/  SHF.R.S32.HI R16, RZ, 0x1f, R18 ;  /* 0x0000001fff107819 */ /* 0x000fca0000011412 */
[----:B------:R-:W-:-:S04]  /*ed40*/  IMAD R13, R16, R7, RZ ;  /* 0x00000007100d7224 */ /* 0x000fc800078e02ff */
[C---:B------:R-:W-:Y:S02]  /*ed50*/  IMAD R13, R18.reuse, UR5, R13 ;  /* 0x00000005120d7c24 */ /* 0x040fe4000f8e020d */
[----:B------:R-:W-:-:S05]  /*ed60*/  IMAD.WIDE.U32 R18, R18, R7, RZ ;  /* 0x0000000712127225 */ /* 0x000fca00078e00ff */
[----:B------:R-:W-:Y:S01]  /*ed70*/  IADD3 R19, R19, R13, RZ ;  /* 0x0000000d13137210 */ /* 0x000fe20007ffe0ff */
[----:B--2---:R-:W-:-:S04]  /*ed80*/  IMAD.IADD R9, R9, 0x1, -R14 ;  /* 0x0000000109097824 */ /* 0x004fc800078e0a0e */
[----:B-1----:R-:W-:Y:S01]  /*ed90*/  IMAD.WIDE.U32 R16, R9, R4, R18 ;  /* 0x0000000409107225 */ /* 0x002fe200078e0012 */
[----:B------:R-:W-:-:S05]  /*eda0*/  SHF.R.S32.HI R15, RZ, 0x1f, R9 ;  /* 0x0000001fff0f7819 */ /* 0x000fca0000011409 */
[----:B------:R-:W-:-:S04]  /*edb0*/  IMAD R14, R15, R4, RZ ;  /* 0x000000040f0e7224 */ /* 0x000fc800078e02ff */
[----:B------:R-:W-:-:S04]  /*edc0*/  IMAD R5, R9, R5, R14 ;  /* 0x0000000509057224 */ /* 0x000fc800078e020e */
[----:B------:R-:W-:Y:S01]  /*edd0*/  IMAD.IADD R14, R17, 0x1, R5 ;  /* 0x00000001110e7824 */ /* 0x000fe200078e0205 */
[----:B------:R-:W-:Y:S06]  /*ede0*/  BRA `(.L_x_5617) ;  /* 0x0000000000107947 */ /* 0x000fec0003800000 */
.L_x_5616:
[----:B------:R-:W1:Y:S02]  /*edf0*/  LDC R7, c[0x0][0x248] ;  /* 0x00009200ff077b82 */ /* 0x000e640000000800 */
[----:B-1----:R-:W-:-:S05]  /*ee00*/  IMAD.SHL.U32 R16, R7, 0x40, RZ ;  /* 0x0000004007107824 */ /* 0x002fca00078e00ff */
[----:B------:R-:W-:-:S04]  /*ee10*/  IADD3 R16, -R16, RZ, RZ ;  /* 0x000000ff10107210 */ /* 0x000fc80007ffe1ff */
[----:B------:R-:W-:-:S07]  /*ee20*/  SHF.R.S32.HI R14, RZ, 0x1f, R16 ;  /* 0x0000001fff0e7819 */ /* 0x000fce0000011410 */
.L_x_5617:
        /* <DEDUP_REMOVED lines=8> */
[----:B------:R-:W-:Y:S02]  /*eeb0*/  LEA R5, P0, R7, R16, 0x5 ;  /* 0x0000001007057211 */ /* 0x000fe400078028ff */
[----:B------:R-:W-:Y:S02]  /*eec0*/  LEA.HI.X R11, R16, R125, R14, 0x1, P4 ;  /* 0x0000007d100b7211 */ /* 0x000fe400020f0c0e */
[----:B------:R-:W-:-:S03]  /*eed0*/  @!P1 LEA R16, P4, R5, R126, 0x1 ;  /* 0x0000007e05109211 */ /* 0x000fc600078808ff */
[----:B------:R-:W-:Y:S01]  /*eee0*/  @!PT LDS RZ, [RZ] ;  /* 0x00000000fffff984 */ /* 0x000fe20000000800 */
[----:B------:R-:W-:Y:S01]  /*eef0*/  @!PT LDS RZ, [RZ] ;  /* 0x00000000fffff984 */ /* 0x000fe20000000800 */
[----:B------:R-:W-:Y:S01]  /*ef00*/  @!PT LDS RZ, [RZ] ;  /* 0x00000000fffff984 */ /* 0x000fe20000000800 */
[----:B------:R2:W-:Y:S01]  /*ef10*/  @!P2 LDGSTS.E.BYPASS.LTC128B.128 [R129+0x3000], desc[UR6][R10.64] ;  /* 0x030000000a81afae */ /* 0x0005e2000b901d46 */
[----:B-1----:R-:W-:Y:S02]  /*ef20*/  LEA.HI.X R14, R7, R14, R4, 0x5, P0 ;  /* 0x0000000e070e7211 */ /* 0x002fe400000f2c04 */
[C---:B------:R-:W-:Y:S01]  /*ef30*/  @P5 LEA R18, P0, R5.reuse, R126, 0x1 ;  /* 0x0000007e05125211 */ /* 0x040fe200078008ff */
[----:B------:R2:W-:Y:S01]  /*ef40*/  @P2 STS [R129+0x3000], RZ ;  /* 0x003000ff81002388 */ /* 0x0005e20000000800 */
[CC--:B------:R-:W-:Y:S01]  /*ef50*/  @!P1 LEA.HI.X R17, R5.reuse, R125.reuse, R14, 0x1, P4 ;  /* 0x0000007d05119211 */ /* 0x0c0fe200020f0c0e */
[----:B------:R-:W-:Y:S01]  /*ef60*/  IMAD.MOV.U32 R126, RZ, RZ, R10 ;  /* 0x000000ffff7e7224 */ /* 0x000fe200078e000a */
[----:B------:R-:W-:Y:S01]  /*ef70*/  @P5 LEA.HI.X R19, R5, R125, R14, 0x1, P0 ;  /* 0x0000007d05135211 */ /* 0x000fe200000f0c0e */
[----:B------:R2:W-:Y:S01]  /*ef80*/  @P2 STS [R129+0x3004], RZ ;  /* 0x003004ff81002388 */ /* 0x0005e20000000800 */
[----:B------:R-:W-:Y:S01]  /*ef90*/  @!P2 LEA R14, P0, R7, R10, 0x6 ;  /* 0x0000000a070ea211 */ /* 0x000fe200078030ff */
[----:B------:R-:W-:-:S02]  /*efa0*/  IMAD.MOV.U32 R125, RZ, RZ, R11 ;  /* 0x000000ffff7d7224 */ /* 0x000fc400078e000b */
[----:B------:R2:W-:Y:S01]  /*efb0*/  @P2 STS.64 [R129+0x3008], RZ ;  /* 0x003008ff81002388 */ /* 0x0005e20000000a00 */
        /* <DEDUP_REMOVED lines=27> */
.L_x_5615:
        /* <DEDUP_REMOVED lines=50> */
[--C-:B------:R-:W-:Y:S01]  /*f490*/  FFMA.FTZ R90, R30, UR8, -R145.reuse ;  /* 0x000000081e5a7c23 */ /* 0x100fe20008010891 */
[--C-:B------:R-:W-:Y:S01]  /*f4a0*/  FFMA.FTZ R86, R86, UR8, -R145.reuse ;  /* 0x0000000856567c23 */ /* 0x100fe20008010891 */
[----:B------:R-:W-:Y:S01]  /*f4b0*/  MUFU.EX2 R89, R89 ;  /* 0x0000005900597308 */ /* 0x000fe20000000800 */
[C---:B------:R-:W-:Y:S01]  /*f4c0*/  FSETP.NEU.FTZ.AND P0, PT, R87.reuse, -INF , PT ;  /* 0xff8000005700780b */ /* 0x040fe20003f1d000 */
[C---:B------:R-:W-:Y:S01]  /*f4d0*/  FMUL.FTZ R143, R87.reuse, UR8 ;  /* 0x00000008578f7c20 */ /* 0x040fe20008410000 */
[--C-:B------:R-:W-:Y:S01]  /*f4e0*/  FFMA.FTZ R142, R140, UR8, -R145.reuse ;  /* 0x000000088c8e7c23 */ /* 0x100fe20008010891 */
[--C-:B------:R-:W-:Y:S01]  /*f4f0*/  FFMA.FTZ R141, R130, UR8, -R145.reuse ;  /* 0x00000008828d7c23 */ /* 0x100fe20008010891 */
[----:B------:R-:W-:Y:S01]  /*f500*/  FSEL R7, R87, RZ, P0 ;  /* 0x000000ff57077208 */ /* 0x000fe20000000000 */
[--C-:B------:R-:W-:Y:S01]  /*f510*/  FFMA.FTZ R130, R152, UR8, -R145.reuse ;  /* 0x0000000898827c23 */ /* 0x100fe20008010891 */
[----:B------:R-:W-:Y:S01]  /*f520*/  FSEL R143, R143, RZ, P0 ;  /* 0x000000ff8f8f7208 */ /* 0x000fe20000000000 */
[----:B------:R-:W1:Y:S01]  /*f530*/  MUFU.EX2 R94, R94 ;  /* 0x0000005e005e7308 */ /* 0x000e620000000800 */
[----:B------:R-:W-:Y:S01]  /*f540*/  FFMA.FTZ R111, R150, UR8, -R145 ;  /* 0x00000008966f7c23 */ /* 0x000fe20008010891 */
[----:B------:R-:W-:Y:S01]  /*f550*/  FADD.FTZ R2, R0, -R7 ;  /* 0x8000000700027221 */ /* 0x000fe20000010000 */
[----:B------:R-:W-:Y:S01]  /*f560*/  FFMA.FTZ R147, R104, UR8, -R145 ;  /* 0x0000000868937c23 */ /* 0x000fe20008010891 */
[--C-:B------:R-:W-:Y:S01]  /*f570*/  FFMA.FTZ R88, R8, UR8, -R143.reuse ;  /* 0x0000000808587c23 */ /* 0x100fe2000801088f */
[--C-:B------:R-:W-:Y:S01]  /*f580*/  FFMA.FTZ R91, R28, UR8, -R143.reuse ;  /* 0x000000081c5b7c23 */ /* 0x100fe2000801088f */
[----:B------:R-:W-:Y:S01]  /*f590*/  FMUL.FTZ R2, R2, UR8 ;  /* 0x0000000802027c20 */ /* 0x000fe20008410000 */
        /* <DEDUP_REMOVED lines=8> */
[----:B------:R-:W-:Y:S01]  /*f620*/  FFMA.FTZ R109, R144, UR8, -R143 ;  /* 0x00000008906d7c23 */ /* 0x000fe2000801088f */
        /* <DEDUP_REMOVED lines=18> */
[-C--:B----4-:R-:W-:Y:S01]  /*f750*/  FMUL.FTZ R6, R82, R2.reuse ;  /* 0x0000000252067220 */ /* 0x090fe20000410000 */
[-C--:B------:R-:W-:Y:S01]  /*f760*/  FMUL.FTZ R7, R83, R2.reuse ;  /* 0x0000000253077220 */ /* 0x080fe20000410000 */
[-C--:B------:R-:W-:Y:S01]  /*f770*/  FMUL.FTZ R30, R58, R2.reuse ;  /* 0x000000023a1e7220 */ /* 0x080fe20000410000 */
[-C--:B------:R-:W-:Y:S01]  /*f780*/  FMUL.FTZ R31, R59, R2.reuse ;  /* 0x000000023b1f7220 */ /* 0x080fe20000410000 */
[-C--:B------:R-:W-:Y:S01]  /*f790*/  FMUL.FTZ R62, R62, R2.reuse ;  /* 0x000000023e3e7220 */ /* 0x080fe20000410000 */
[-C--:B------:R-:W-:Y:S01]  /*f7a0*/  FMUL.FTZ R63, R63, R2.reuse ;  /* 0x000000023f3f7220 */ /* 0x080fe20000410000 */
[----:B------:R-:W-:Y:S01]  /*f7b0*/  LDSM.16.MT88.4 R56, [R112+0x6400] ;  /* 0x006400007038783b */ /* 0x000fe20000004200 */
        /* <DEDUP_REMOVED lines=8> */
[----:B------:R-:W1:Y:S01]  /*f840*/  MUFU.EX2 R91, R91 ;  /* 0x0000005b005b7308 */ /* 0x000e620000000800 */
[----:B-----5:R-:W-:Y:S01]  /*f850*/  F2FP.BF16.F32.PACK_AB R82, R86, R89 ;  /* 0x000000595652723e */ /* 0x020fe200000010ff */
[-C--:B------:R-:W-:Y:S01]  /*f860*/  FMUL.FTZ R22, R50, R2.reuse ;  /* 0x0000000232167220 */ /* 0x080fe20000410000 */
[----:B------:R-:W-:Y:S01]  /*f870*/  FMUL.FTZ R23, R51, R2 ;  /* 0x0000000233177220 */ /* 0x000fe20000410000 */
[-C--:B------:R-:W-:Y:S01]  /*f880*/  FMUL.FTZ R52, R52, R94.reuse ;  /* 0x0000005e34347220 */ /* 0x080fe20000410000 */
[----:B------:R-:W-:Y:S01]  /*f890*/  FMUL.FTZ R53, R53, R94 ;  /* 0x0000005e35357220 */ /* 0x000fe20000410000 */
[-C--:B------:R-:W-:Y:S01]  /*f8a0*/  FMUL.FTZ R54, R54, R2.reuse ;  /* 0x0000000236367220 */ /* 0x080fe20000410000 */
[----:B------:R-:W-:Y:S01]  /*f8b0*/  FMUL.FTZ R55, R55, R2 ;  /* 0x0000000237377220 */ /* 0x000fe20000410000 */
[----:B------:R-:W-:Y:S01]  /*f8c0*/  MUFU.EX2 R93, R93 ;  /* 0x0000005d005d7308 */ /* 0x000fe20000000800 */
[----:B------:R-:W4:Y:S01]  /*f8d0*/  LDSM.16.MT88.4 R40, [R114+0x8000] ;  /* 0x008000007228783b */ /* 0x000f220000004200 */
[-C--:B------:R-:W-:Y:S01]  /*f8e0*/  FMUL.FTZ R68, R68, R94.reuse ;  /* 0x0000005e44447220 */ /* 0x080fe20000410000 */
[----:B------:R-:W-:Y:S01]  /*f8f0*/  FMUL.FTZ R69, R69, R94 ;  /* 0x0000005e45457220 */ /* 0x000fe20000410000 */
[-C--:B------:R-:W-:Y:S01]  /*f900*/  FMUL.FTZ R70, R70, R2.reuse ;  /* 0x0000000246467220 */ /* 0x080fe20000410000 */
[----:B------:R-:W5:Y:S01]  /*f910*/  LDSM.16.MT88.4 R48, [R112+0x8000] ;  /* 0x008000007030783b */ /* 0x000f620000004200 */
[----:B------:R-:W-:Y:S01]  /*f920*/  FMUL.FTZ R71, R71, R2 ;  /* 0x0000000247477220 */ /* 0x000fe20000410000 */
[----:B------:R-:W-:Y:S01]  /*f930*/  FMUL.FTZ R76, R76, R94 ;  /* 0x0000005e4c4c7220 */ /* 0x000fe20000410000 */
[----:B------:R-:W2:Y:S01]  /*f940*/  MUFU.EX2 R0, R0 ;  /* 0x0000000000007308 */ /* 0x000ea20000000800 */
[----:B-1----:R-:W-:Y:S01]  /*f950*/  F2FP.BF16.F32.PACK_AB R81, R91, R88 ;  /* 0x000000585b51723e */ /* 0x002fe200000010ff */
[----:B------:R-:W-:Y:S01]  /*f960*/  FMUL.FTZ R77, R77, R94 ;  /* 0x0000005e4d4d7220 */ /* 0x000fe20000410000 */
[-C--:B------:R-:W-:Y:S01]  /*f970*/  FMUL.FTZ R78, R78, R2.reuse ;  /* 0x000000024e4e7220 */ /* 0x080fe20000410000 */
[----:B------:R-:W-:Y:S01]  /*f980*/  FMUL.FTZ R79, R79, R2 ;  /* 0x000000024f4f7220 */ /* 0x000fe20000410000 */
[----:B------:R-:W-:Y:S01]  /*f990*/  FFMA.FTZ R105, R107, UR8, -R145 ;  /* 0x000000086b697c23 */ /* 0x000fe20008010891 */
[----:B------:R-:W-:Y:S01]  /*f9a0*/  FFMA.FTZ R107, R99, UR8, -R143 ;  /* 0x00000008636b7c23 */ /* 0x000fe2000801088f */
[----:B------:R-:W-:Y:S01]  /*f9b0*/  FFMA.FTZ R104, R108, UR8, -R145 ;  /* 0x000000086c687c23 */ /* 0x000fe20008010891 */
[----:B------:R-:W-:Y:S01]  /*f9c0*/  MUFU.EX2 R142, R142 ;  /* 0x0000008e008e7308 */ /* 0x000fe20000000800 */
[--C-:B------:R-:W-:Y:S01]  /*f9d0*/  FFMA.FTZ R106, R106, UR8, -R143.reuse ;  /* 0x000000086a6a7c23 */ /* 0x100fe2000801088f */
[--C-:B------:R-:W-:Y:S01]  /*f9e0*/  FFMA.FTZ R99, R103, UR8, -R143.reuse ;  /* 0x0000000867637c23 */ /* 0x100fe2000801088f */
[----:B------:R-:W-:Y:S01]  /*f9f0*/  FFMA.FTZ R96, R96, UR8, -R143 ;  /* 0x0000000860607c23 */ /* 0x000fe2000801088f */
[--C-:B------:R-:W-:Y:S01]  /*fa00*/  FFMA.FTZ R100, R100, UR8, -R145.reuse ;  /* 0x0000000864647c23 */ /* 0x100fe20008010891 */
[--C-:B------:R-:W-:Y:S01]  /*fa10*/  FFMA.FTZ R102, R102, UR8, -R145.reuse ;  /* 0x0000000866667c23 */ /* 0x100fe20008010891 */
[----:B------:R-:W-:Y:S01]  /*fa20*/  FFMA.FTZ R135, R135, UR8, -R145 ;  /* 0x0000000887877c23 */ /* 0x000fe20008010891 */
[----:B------:R-:W-:Y:S01]  /*fa30*/  FFMA.FTZ R134, R134, UR8, -R143 ;  /* 0x0000000886867c23 */ /* 0x000fe2000801088f */
[----:B------:R-:W1:Y:S01]  /*fa40*/  MUFU.EX2 R141, R141 ;  /* 0x0000008d008d7308 */ /* 0x000e620000000800 */
[----:B--2---:R-:W-:Y:S01]  /*fa50*/  F2FP.BF16.F32.PACK_AB R83, R0, R93 ;  /* 0x0000005d0053723e */ /* 0x004fe200000010ff */
[----:B------:R-:W-:Y:S01]  /*fa60*/  FFMA.FTZ R98, R98, UR8, -R145 ;  /* 0x0000000862627c23 */ /* 0x000fe20008010891 */
[--C-:B------:R-:W-:Y:S01]  /*fa70*/  FFMA.FTZ R101, R101, UR8, -R143.reuse ;  /* 0x0000000865657c23 */ /* 0x100fe2000801088f */
[----:B------:R-:W-:-:S04]  /*fa80*/  FFMA.FTZ R132, R132, UR8, -R143 ;  /* 0x0000000884847c23 */ /* 0x000fc8000801088f */
[C---:B------:R-:W-:Y:S01]  /*fa90*/  HMMA.16816.F32.BF16 R28, R80.reuse, R32, R28 ;  /* 0x00000020501c723c */ /* 0x040fe2000004181c */
[----:B------:R-:W-:Y:S05]  /*faa0*/  MUFU.EX2 R130, R130 ;  /* 0x0000008200827308 */ /* 0x000fea0000000800 */
[C---:B------:R-:W-:Y:S01]  /*fab0*/  HMMA.16816.F32.BF16 R32, R80.reuse, R34, R60 ;  /* 0x000000225020723c */ /* 0x040fe2000004183c */
[----:B------:R-:W2:Y:S02]  /*fac0*/  LDSM.16.MT88.4 R60, [R114+0x6400] ;  /* 0x00640000723c783b */ /* 0x000ea40000004200 */
[----:B------:R-:W-:Y:S03]  /*fad0*/  MUFU.EX2 R111, R111 ;  /* 0x0000006f006f7308 */ /* 0x000fe60000000800 */
[C---:B------:R-:W-:Y:S05]  /*fae0*/  HMMA.16816.F32.BF16 R4, R80.reuse, R8, R4 ;  /* 0x000000085004723c */ /* 0x040fea0000041804 */
[----:B------:R-:W-:Y:S01]  /*faf0*/  MUFU.EX2 R140, R140 ;  /* 0x0000008c008c7308 */ /* 0x000fe20000000800 */
[C---:B------:R-:W-:Y:S06]  /*fb00*/  HMMA.16816.F32.BF16 R12, R80.reuse, R16, R12 ;  /* 0x00000010500c723c */ /* 0x040fec000004180c */
[C---:B------:R-:W-:Y:S01]  /*fb10*/  HMMA.16816.F32.BF16 R8, R80.reuse, R10, R36 ;  /* 0x0000000a5008723c */ /* 0x040fe20000041824 */
[----:B------:R-:W5:Y:S05]  /*fb20*/  MUFU.EX2 R139, R139 ;  /* 0x0000008b008b7308 */ /* 0x000f6a0000000800 */
[C---:B------:R-:W-:Y:S01]  /*fb30*/  HMMA.16816.F32.BF16 R16, R80.reuse, R18, R44 ;  /* 0x000000125010723c */ /* 0x040fe2000004182c */
[-C--:B------:R-:W-:Y:S01]  /*fb40*/  FMUL.FTZ R36, R64, R94.reuse ;  /* 0x0000005e40247220 */ /* 0x080fe20000410000 */
[----:B------:R-:W-:Y:S01]  /*fb50*/  FMUL.FTZ R37, R65, R94 ;  /* 0x0000005e41257220 */ /* 0x000fe20000410000 */
[----:B------:R-:W-:Y:S01]  /*fb60*/  MUFU.EX2 R110, R110 ;  /* 0x0000006e006e7308 */ /* 0x000fe20000000800 */
[-C--:B------:R-:W-:Y:S01]  /*fb70*/  FMUL.FTZ R38, R66, R2.reuse ;  /* 0x0000000242267220 */ /* 0x080fe20000410000 */
[----:B------:R-:W-:Y:S01]  /*fb80*/  FMUL.FTZ R39, R67, R2 ;  /* 0x0000000243277220 */ /* 0x000fe20000410000 */
[C---:B---3--:R-:W-:Y:S01]  /*fb90*/  HMMA.16816.F32.BF16 R20, R80.reuse, R24, R20 ;  /* 0x000000185014723c */ /* 0x048fe20000041814 */
[-C--:B------:R-:W-:Y:S01]  /*fba0*/  FMUL.FTZ R44, R72, R94.reuse ;  /* 0x0000005e482c7220 */ /* 0x080fe20000410000 */
[----:B------:R-:W-:Y:S01]  /*fbb0*/  FMUL.FTZ R45, R73, R94 ;  /* 0x0000005e492d7220 */ /* 0x000fe20000410000 */
[-C--:B------:R-:W-:Y:S01]  /*fbc0*/  FMUL.FTZ R46, R74, R2.reuse ;  /* 0x000000024a2e7220 */ /* 0x080fe20000410000 */
[-C--:B------:R-:W-:Y:S01]  /*fbd0*/  FMUL.FTZ R47, R75, R2.reuse ;  /* 0x000000024b2f7220 */ /* 0x080fe20000410000 */
[----:B------:R-:W3:Y:S01]  /*fbe0*/  MUFU.EX2 R109, R109 ;  /* 0x0000006d006d7308 */ /* 0x000ee20000000800 */
[----:B------:R-:W-:Y:S01]  /*fbf0*/  HMMA.16816.F32.BF16 R24, R80, R26, R52 ;  /* 0x0000001a5018723c */ /* 0x000fe20000041834 */
[----:B------:R-:W-:-:S04]  /*fc00*/  FFMA.FTZ R2, R133, R2, R88 ;  /* 0x0000000285027223 */ /* 0x000fc80000010058 */
[----:B------:R-:W-:Y:S01]  /*fc10*/  FADD.FTZ R2, R91, R2 ;  /* 0x000000025b027221 */ /* 0x000fe20000010000 */
[C---:B----4-:R-:W-:Y:S01]  /*fc20*/  HMMA.16816.F32.BF16 R36, R80.reuse, R40, R36 ;  /* 0x000000285024723c */ /* 0x050fe20000041824 */
[----:B-1----:R-:W-:Y:S01]  /*fc30*/  F2FP.BF16.F32.PACK_AB R52, R141, R142 ;  /* 0x0000008e8d34723e */ /* 0x002fe200000010ff */
[----:B------:R-:W-:Y:S01]  /*fc40*/  MUFU.EX2 R144, R144 ;  /* 0x0000009000907308 */ /* 0x000fe20000000800 */
[----:B-----5:R-:W-:Y:S01]  /*fc50*/  F2FP.BF16.F32.PACK_AB R53, R139, R140 ;  /* 0x0000008c8b35723e */ /* 0x020fe200000010ff */
[----:B------:R-:W-:Y:S01]  /*fc60*/  FADD.FTZ R93, R93, R2 ;  /* 0x000000025d5d7221 */ /* 0x000fe20000010000 */
[----:B------:R-:W-:Y:S01]  /*fc70*/  F2FP.BF16.F32.PACK_AB R54, R111, R130 ;  /* 0x000000826f36723e */ /* 0x000fe200000010ff */
[C---:B------:R-:W-:Y:S01]  /*fc80*/  HMMA.16816.F32.BF16 R44, R80.reuse, R48, R44 ;  /* 0x00000030502c723c */ /* 0x040fe2000004182c */
[----:B------:R-:W-:Y:S01]  /*fc90*/  MOV R2, R92 ;  /* 0x0000005c00027202 */ /* 0x000fe20000000f00 */
[----:B------:R-:W-:Y:S01]  /*fca0*/  FADD.FTZ R93, R0, R93 ;  /* 0x0000005d005d7221 */ /* 0x000fe20000010000 */
[----:B---3--:R-:W-:Y:S01]  /*fcb0*/  F2FP.BF16.F32.PACK_AB R55, R109, R110 ;  /* 0x0000006e6d37723e */ /* 0x008fe200000010ff */
[----:B------:R-:W-:Y:S02]  /*fcc0*/  MUFU.EX2 R147, R147 ;  /* 0x0000009300937308 */ /* 0x000fe40000000800 */
[----:B------:R-:W-:Y:S01]  /*fcd0*/  HMMA.16816.F32.BF16 R40, R80, R42, R68 ;  /* 0x0000002a5028723c */ /* 0x000fe20000041844 */
[----:B------:R-:W-:Y:S01]  /*fce0*/  LDSM.16.MT88.4 R68, [R114+0x8800] ;  /* 0x008800007244783b */ /* 0x000fe20000004200 */
[----:B------:R-:W-:-:S04]  /*fcf0*/  FADD.FTZ R140, R140, R93 ;  /* 0x0000005d8c8c7221 */ /* 0x000fc80000010000 */
[----:B--2---:R-:W-:Y:S01]  /*fd00*/  HMMA.16816.F32.BF16 R4, R52, R60, R4 ;  /* 0x0000003c3404723c */ /* 0x004fe20000041804 */
[----:B------:R-:W-:Y:S01]  /*fd10*/  MUFU.EX2 R104, R104 ;  /* 0x0000006800687308 */ /* 0x000fe20000000800 */
[----:B------:R-:W-:-:S04]  /*fd20*/  FADD.FTZ R139, R139, R140 ;  /* 0x0000008c8b8b7221 */ /* 0x000fc80000010000 */
[C---:B------:R-:W-:Y:S01]  /*fd30*/  HMMA.16816.F32.BF16 R8, R52.reuse, R62, R8 ;  /* 0x0000003e3408723c */ /* 0x040fe20000041808 */
[----:B------:R-:W1:Y:S01]  /*fd40*/  LDSM.16.MT88.4 R60, [R114+0x7400] ;  /* 0x00740000723c783b */ /* 0x000e620000004200 */
[----:B------:R-:W-:Y:S01]  /*fd50*/  FADD.FTZ R0, R110, R139 ;  /* 0x0000008b6e007221 */ /* 0x000fe20000010000 */
[----:B------:R-:W-:Y:S03]  /*fd60*/  MUFU.EX2 R105, R105 ;  /* 0x0000006900697308 */ /* 0x000fe60000000800 */
[----:B------:R-:W-:Y:S01]  /*fd70*/  HMMA.16816.F32.BF16 R12, R52, R56, R12 ;  /* 0x00000038340c723c */ /* 0x000fe2000004180c */
[----:B------:R-:W-:-:S04]  /*fd80*/  FADD.FTZ R0, R109, R0 ;  /* 0x000000006d007221 */ /* 0x000fc80000010000 */
[----:B------:R-:W-:Y:S01]  /*fd90*/  MUFU.EX2 R107, R107 ;  /* 0x0000006b006b7308 */ /* 0x000fe20000000800 */
[----:B------:R-:W-:Y:S01]  /*fda0*/  HMMA.16816.F32.BF16 R16, R52, R58, R16 ;  /* 0x0000003a3410723c */ /* 0x000fe20000041810 */
[----:B------:R-:W2:Y:S05]  /*fdb0*/  LDSM.16.MT88.4 R56, [R112+0x7400] ;  /* 0x007400007038783b */ /* 0x000eaa0000004200 */
[----:B------:R-:W-:Y:S01]  /*fdc0*/  HMMA.16816.F32.BF16 R48, R80, R50, R76 ;  /* 0x000000325030723c */ /* 0x000fe2000004184c */
[----:B------:R-:W-:Y:S01]  /*fdd0*/  MUFU.EX2 R106, R106 ;  /* 0x0000006a006a7308 */ /* 0x000fe20000000800 */
[----:B------:R-:W-:Y:S05]  /*fde0*/  LDSM.16.MT88.4 R76, [R112+0x8800] ;  /* 0x00880000704c783b */ /* 0x000fea0000004200 */
[----:B------:R-:W-:-:S02]  /*fdf0*/  FFMA.FTZ R80, R97, UR8, -R143 ;  /* 0x0000000861507c23 */ /* 0x000fc4000801088f */
[----:B------:R-:W-:Y:S08]  /*fe00*/  MUFU.EX2 R99, R99 ;  /* 0x0000006300637308 */ /* 0x000ff00000000800 */
        /* <DEDUP_REMOVED lines=11> */
[----:B------:R-:W-:Y:S08]  /*fec0*/  MUFU.EX2 R135, R135 ;  /* 0x0000008700877308 */ /* 0x000ff00000000800 */
[----:B------:R-:W-:Y:S08]  /*fed0*/  MUFU.EX2 R103, R80 ;  /* 0x0000005000677308 */ /* 0x000ff00000000800 */
[----:B------:R-:W3:Y:S01]  /*fee0*/  MUFU.EX2 R108, R101 ;  /* 0x00000065006c7308 */ /* 0x000ee20000000800 */
[C---:B-1----:R-:W-:Y:S07]  /*fef0*/  HMMA.16816.F32.BF16 R36, R52.reuse, R60, R36 ;  /* 0x0000003c3424723c */ /* 0x042fee0000041824 */
[----:B------:R-:W-:Y:S01]  /*ff00*/  MUFU.EX2 R134, R134 ;  /* 0x0000008600867308 */ /* 0x000fe20000000800 */
[C---:B------:R-:W-:Y:S01]  /*ff10*/  HMMA.16816.F32.BF16 R40, R52.reuse, R62, R40 ;  /* 0x0000003e3428723c */ /* 0x040fe20000041828 */
[----:B------:R-:W1:Y:S05]  /*ff20*/  LDSM.16.MT88.4 R60, [R114+0x6800] ;  /* 0x00680000723c783b */ /* 0x000e6a0000004200 */
[C---:B--2---:R-:W-:Y:S06]  /*ff30*/  HMMA.16816.F32.BF16 R44, R52.reuse, R56, R44 ;  /* 0x00000038342c723c */ /* 0x044fec000004182c */
[----:B------:R-:W-:Y:S01]  /*ff40*/  HMMA.16816.F32.BF16 R48, R52, R58, R48 ;  /* 0x0000003a3430723c */ /* 0x000fe20000041830 */
[----:B------:R-:W2:Y:S06]  /*ff50*/  LDSM.16.MT88.4 R56, [R112+0x6800] ;  /* 0x006800007038783b */ /* 0x000eac0000004200 */
[----:B------:R-:W-:-:S02]  /*ff60*/  F2FP.BF16.F32.PACK_AB R52, R147, R144 ;  /* 0x000000909334723e */ /* 0x000fc400000010ff */
[----:B------:R-:W-:Y:S01]  /*ff70*/  F2FP.BF16.F32.PACK_AB R53, R106, R107 ;  /* 0x0000006b6a35723e */ /* 0x000fe200000010ff */
[----:B------:R-:W-:Y:S01]  /*ff80*/  FADD.FTZ R107, R107, R0 ;  /* 0x000000006b6b7221 */ /* 0x000fe20000010000 */
[----:B------:R-:W-:Y:S02]  /*ff90*/  F2FP.BF16.F32.PACK_AB R54, R105, R104 ;  /* 0x000000686936723e */ /* 0x000fe400000010ff */
[----:B------:R-:W-:Y:S01]  /*ffa0*/  F2FP.BF16.F32.PACK_AB R55, R96, R99 ;  /* 0x000000636037723e */ /* 0x000fe200000010ff */
[----:B------:R-:W-:-:S04]  /*ffb0*/  FADD.FTZ R106, R106, R107 ;  /* 0x0000006b6a6a7221 */ /* 0x000fc80000010000 */
[----:B------:R-:W-:Y:S02]  /*ffc0*/  FADD.FTZ R99, R99, R106 ;  /* 0x0000006a63637221 */ /* 0x000fe40000010000 */
[----:B------:R-:W-:Y:S01]  /*ffd0*/  HMMA.16816.F32.BF16 R64, R52, R68, R36 ;  /* 0x000000443440723c */ /* 0x000fe20000041824 */
[----:B------:R-:W4:Y:S01]  /*ffe0*/  LDSM.16.MT88.4 R36, [R114+0x6c00] ;  /* 0x006c00007224783b */ /* 0x000f220000004200 */
[----:B------:R-:W-:-:S04]  /*fff0*/  FADD.FTZ R96, R96, R99 ;  /* 0x0000006360607221 */ /* 0x000fc80000010000 */
[C---:B------:R-:W-:Y:S06]  /*10000*/  HMMA.16816.F32.BF16 R68, R52.reuse, R70, R40 ;  /* 0x000000463444723c */ /* 0x040fec0000041828 */
[C---:B-1----:R-:W-:Y:S01]  /*10010*/  HMMA.16816.F32.BF16 R4, R52.reuse, R60, R4 ;  /* 0x0000003c3404723c */ /* 0x042fe20000041804 */
[----:B------:R-:W-:Y:S02]  /*10020*/  FFMA.FTZ R41, R136, R94, R95 ;  /* 0x0000005e88297223 */ /* 0x000fe4000001005f */
[----:B------:R-:W1:Y:S02]  /*10030*/  MUFU.EX2 R95, R132 ;  /* 0x00000084005f7308 */ /* 0x000e640000000800 */
[----:B------:R-:W-:Y:S01]  /*10040*/  FADD.FTZ R90, R90, R41 ;  /* 0x000000295a5a7221 */ /* 0x000fe20000010000 */
[C---:B------:R-:W-:Y:S01]  /*10050*/  HMMA.16816.F32.BF16 R8, R52.reuse, R62, R8 ;  /* 0x0000003e3408723c */ /* 0x040fe20000041808 */
[----:B------:R-:W5:Y:S02]  /*10060*/  LDSM.16.MT88.4 R60, [R114+0x7800] ;  /* 0x00780000723c783b */ /* 0x000f640000004200 */
[----:B------:R-:W-:Y:S01]  /*10070*/  FADD.FTZ R133, R89, R90 ;  /* 0x0000005a59857221 */ /* 0x000fe20000010000 */
[----:B---3--:R-:W-:Y:S01]  /*10080*/  F2FP.BF16.F32.PACK_AB R89, R108, R103 ;  /* 0x000000676c59723e */ /* 0x008fe200000010ff */
[----:B------:R-:W-:Y:S01]  /*10090*/  FADD.FTZ R103, R103, R96 ;  /* 0x0000006067677221 */ /* 0x000fe20000010000 */
[----:B--2---:R-:W-:Y:S01]  /*100a0*/  HMMA.16816.F32.BF16 R12, R52, R56, R12 ;  /* 0x00000038340c723c */ /* 0x004fe2000004180c */
[----:B------:R-:W-:Y:S01]  /*100b0*/  F2FP.BF16.F32.PACK_AB R90, R135, R102 ;  /* 0x00000066875a723e */ /* 0x000fe200000010ff */
[----:B------:R-:W-:Y:S01]  /*100c0*/  FADD.FTZ R133, R86, R133 ;  /* 0x0000008556857221 */ /* 0x000fe20000010000 */
[----:B------:R-:W-:-:S03]  /*100d0*/  FADD.FTZ R103, R108, R103 ;  /* 0x000000676c677221 */ /* 0x000fc60000010000 */
[C---:B------:R-:W-:Y:S01]  /*100e0*/  HMMA.16816.F32.BF16 R16, R52.reuse, R58, R16 ;  /* 0x0000003a3410723c */ /* 0x040fe20000041810 */
[----:B------:R-:W2:Y:S01]  /*100f0*/  LDSM.16.MT88.4 R56, [R112+0x7800] ;  /* 0x007800007038783b */ /* 0x000ea20000004200 */
[----:B-1----:R-:W-:Y:S01]  /*10100*/  F2FP.BF16.F32.PACK_AB R91, R95, R134 ;  /* 0x000000865f5b723e */ /* 0x002fe200000010ff */
[----:B------:R-:W-:Y:S01]  /*10110*/  FADD.FTZ R142, R142, R133 ;  /* 0x000000858e8e7221 */ /* 0x000fe20000010000 */
[----:B------:R-:W-:Y:S02]  /*10120*/  FADD.FTZ R134, R134, R103 ;  /* 0x0000006786867221 */ /* 0x000fe40000010000 */
[----:B------:R-:W-:Y:S01]  /*10130*/  HMMA.16816.F32.BF16 R72, R52, R76, R44 ;  /* 0x0000004c3448723c */ /* 0x000fe2000004182c */
[----:B------:R-:W1:Y:S01]  /*10140*/  LDSM.16.MT88.4 R44, [R112+0x6c00] ;  /* 0x006c0000702c783b */ /* 0x000e620000004200 */
[----:B------:R-:W-:Y:S01]  /*10150*/  FADD.FTZ R141, R141, R142 ;  /* 0x0000008e8d8d7221 */ /* 0x000fe20000010000 */
[----:B------:R-:W-:-:S03]  /*10160*/  FADD.FTZ R133, R95, R134 ;  /* 0x000000865f857221 */ /* 0x000fc60000010000 */
[----:B------:R-:W-:Y:S01]  /*10170*/  HMMA.16816.F32.BF16 R76, R52, R78, R48 ;  /* 0x0000004e344c723c */ /* 0x000fe20000041830 */
[----:B------:R-:W-:-:S04]  /*10180*/  FADD.FTZ R130, R130, R141 ;  /* 0x0000008d82827221 */ /* 0x000fc80000010000 */
[----:B------:R-:W-:Y:S01]  /*10190*/  FADD.FTZ R111, R111, R130 ;  /* 0x000000826f6f7221 */ /* 0x000fe20000010000 */
[----:B----4-:R-:W-:Y:S01]  /*101a0*/  HMMA.16816.F32.BF16 R80, R88, R36, R4 ;  /* 0x000000245850723c */ /* 0x010fe20000041804 */
[----:B------:R-:W-:Y:S02]  /*101b0*/  LDSM.16.MT88.4 R4, [R112+0x8c00] ;  /* 0x008c00007004783b */ /* 0x000fe40000004200 */
[----:B------:R-:W-:-:S03]  /*101c0*/  FADD.FTZ R144, R144, R111 ;  /* 0x0000006f90907221 */ /* 0x000fc60000010000 */
[----:B------:R-:W-:Y:S01]  /*101d0*/  HMMA.16816.F32.BF16 R36, R88, R38, R8 ;  /* 0x000000265824723c */ /* 0x000fe20000041808 */
[----:B------:R-:W3:Y:S01]  /*101e0*/  LDSM.16.MT88.4 R8, [R114+0x8c00] ;  /* 0x008c00007208783b */ /* 0x000ee20000004200 */
[----:B------:R-:W-:-:S04]  /*101f0*/  FADD.FTZ R147, R147, R144 ;  /* 0x0000009093937221 */ /* 0x000fc80000010000 */
[----:B-----5:R-:W-:Y:S01]  /*10200*/  HMMA.16816.F32.BF16 R20, R52, R60, R20 ;  /* 0x0000003c3414723c */ /* 0x020fe20000041814 */
[----:B------:R-:W-:-:S04]  /*10210*/  FADD.FTZ R0, R104, R147 ;  /* 0x0000009368007221 */ /* 0x000fc80000010000 */
[----:B------:R-:W-:Y:S01]  /*10220*/  FADD.FTZ R0, R105, R0 ;  /* 0x0000000069007221 */ /* 0x000fe20000010000 */
[C---:B------:R-:W-:Y:S01]  /*10230*/  HMMA.16816.F32.BF16 R24, R52.reuse, R62, R24 ;  /* 0x0000003e3418723c */ /* 0x040fe20000041818 */
[----:B------:R-:W4:Y:S02]  /*10240*/  LDSM.16.MT88.4 R60, [R112+0x7c00] ;  /* 0x007c0000703c783b */ /* 0x000f240000004200 */
[----:B------:R-:W-:Y:S01]  /*10250*/  FADD.FTZ R97, R97, R0 ;  /* 0x0000000061617221 */ /* 0x000fe20000010000 */
[----:B------:R-:W-:Y:S02]  /*10260*/  MOV R0, R87 ;  /* 0x0000005700007202 */ /* 0x000fe40000000f00 */
[----:B--2---:R-:W-:Y:S01]  /*10270*/  HMMA.16816.F32.BF16 R28, R52, R56, R28 ;  /* 0x00000038341c723c */ /* 0x004fe2000004181c */
[----:B------:R-:W-:-:S04]  /*10280*/  FADD.FTZ R97, R100, R97 ;  /* 0x0000006164617221 */ /* 0x000fc80000010000 */
[----:B------:R-:W-:Y:S01]  /*10290*/  FADD.FTZ R102, R102, R97 ;  /* 0x0000006166667221 */ /* 0x000fe20000010000 */
[----:B------:R-:W-:Y:S01]  /*102a0*/  HMMA.16816.F32.BF16 R32, R52, R58, R32 ;  /* 0x0000003a3420723c */ /* 0x000fe20000041820 */
[----:B------:R-:W2:Y:S02]  /*102b0*/  LDSM.16.MT88.4 R52, [R114+0x7c00] ;  /* 0x007c00007234783b */ /* 0x000ea40000004200 */
[----:B------:R-:W-:-:S03]  /*102c0*/  FADD.FTZ R136, R135, R102 ;  /* 0x0000006687887221 */ /* 0x000fc60000010000 */
[C---:B-1----:R-:W-:Y:S06]  /*102d0*/  HMMA.16816.F32.BF16 R40, R88.reuse, R44, R12 ;  /* 0x0000002c5828723c */ /* 0x042fec000004180c */
[C---:B------:R-:W-:Y:S06]  /*102e0*/  HMMA.16816.F32.BF16 R44, R88.reuse, R46, R16 ;  /* 0x0000002e582c723c */ /* 0x040fec0000041810 */
[C---:B---3--:R-:W-:Y:S06]  /*102f0*/  HMMA.16816.F32.BF16 R64, R88.reuse, R8, R64 ;  /* 0x000000085840723c */ /* 0x048fec0000041840 */
[C---:B------:R-:W-:Y:S06]  /*10300*/  HMMA.16816.F32.BF16 R68, R88.reuse, R10, R68 ;  /* 0x0000000a5844723c */ /* 0x040fec0000041844 */
[C---:B----4-:R-:W-:Y:S06]  /*10310*/  HMMA.16816.F32.BF16 R56, R88.reuse, R60, R28 ;  /* 0x0000003c5838723c */ /* 0x050fec000004181c */
[C---:B------:R-:W-:Y:S06]  /*10320*/  HMMA.16816.F32.BF16 R60, R88.reuse, R62, R32 ;  /* 0x0000003e583c723c */ /* 0x040fec0000041820 */
[C---:B--2---:R-:W-:Y:S06]  /*10330*/  HMMA.16816.F32.BF16 R48, R88.reuse, R52, R20 ;  /* 0x000000345830723c */ /* 0x044fec0000041814 */
[C---:B------:R-:W-:Y:S06]  /*10340*/  HMMA.16816.F32.BF16 R52, R88.reuse, R54, R24 ;  /* 0x000000365834723c */ /* 0x040fec0000041818 */
[C---:B------:R-:W-:Y:S06]  /*10350*/  HMMA.16816.F32.BF16 R72, R88.reuse, R4, R72 ;  /* 0x000000045848723c */ /* 0x040fec0000041848 */
[----:B------:R-:W-:-:S15]  /*10360*/  HMMA.16816.F32.BF16 R76, R88, R6, R76 ;  /* 0x00000006584c723c */ /* 0x000fde000004184c */
[----:B------:R-:W-:-:S09]  /*10370*/  NOP ;  /* 0x0000000000007918 */ /* 0x000fd20000000000 */
.L_x_5612:
        /* <DEDUP_REMOVED lines=13> */
.L_x_5622:
        /* <DEDUP_REMOVED lines=71> */
.L_x_5619:
        /* <DEDUP_REMOVED lines=192> */
.L_x_5621:
[----:B------:R-:W1:Y:S01]  /*114c0*/  LDC.64 R90, c[0x0][0x248] ;  /* 0x00009200ff5a7b82 */ /* 0x000e620000000a00 */
[C---:B------:R-:W-:Y:S04]  /*114d0*/  LEA R96, P1, R94.reuse, R126, 0x1 ;  /* 0x0000007e5e607211 */ /* 0x040fe800078208ff */
[----:B------:R-:W-:Y:S05]  /*114e0*/  LEA.HI.X R97, R94, R125, R93, 0x1, P1 ;  /* 0x0000007d5e617211 */ /* 0x000fea00008f0c5d */
[----:B------:R-:W-:Y:S01]  /*114f0*/  @!PT LDS RZ, [RZ] ;  /* 0x00000000fffff984 */ /* 0x000fe20000000800 */
[----:B------:R-:W-:Y:S01]  /*11500*/  @!PT LDS RZ, [RZ] ;  /* 0x00000000fffff984 */ /* 0x000fe20000000800 */
[----:B------:R-:W-:Y:S01]  /*11510*/  @!PT LDS RZ, [RZ] ;  /* 0x00000000fffff984 */ /* 0x000fe20000000800 */
[----:B------:R2:W-:Y:S04]  /*11520*/  @P6 LDGSTS.E.BYPASS.LTC128B.128 [R129+0x3000], desc[UR6][R96.64] ;  /* 0x0300000060816fae */ /* 0x0005e8000b901d46 */
[----:B------:R2:W-:Y:S04]  /*11530*/  @!P6 STS [R129+0x3000], RZ ;  /* 0x003000ff8100e388 */ /* 0x0005e80000000800 */
[----:B------:R2:W-:Y:S04]  /*11540*/  @!P6 STS [R129+0x3004], RZ ;  /* 0x003004ff8100e388 */ /* 0x0005e80000000800 */
[----:B------:R2:W-:Y:S01]  /*11550*/  @!P6 STS.64 [R129+0x3008], RZ ;  /* 0x003008ff8100e388 */ /* 0x0005e20000000a00 */
[C---:B-1----:R-:W-:Y:S03]  /*11560*/  @P6 LEA R98, P2, R90.reuse, R96, 0x6 ;  /* 0x000000605a626211 */ /* 0x042fe600078430ff */
[----:B------:R-:W-:Y:S01]  /*11570*/  @!PT LDS RZ, [RZ] ;  /* 0x00000000fffff984 */ /* 0x000fe20000000800 */
[----:B------:R-:W-:Y:S01]  /*11580*/  @!PT LDS RZ, [RZ] ;  /* 0x00000000fffff984 */ /* 0x000fe20000000800 */
[----:B------:R-:W-:Y:S01]  /*11590*/  @!PT LDS RZ, [RZ] ;  /* 0x00000000fffff984 */ /* 0x000fe20000000800 */
[----:B------:R2:W-:Y:S01]  /*115a0*/  @P5 LDGSTS.E.BYPASS.LTC128B.128 [R129+0x4000], desc[UR6][R96.64+0x40] ;  /* 0x0400004060815fae */ /* 0x0005e2000b901d46 */
[C---:B------:R-:W-:Y:S02]  /*115b0*/  LEA R0, P0, R90.reuse, R94, 0x5 ;  /* 0x0000005e5a007211 */ /* 0x040fe400078028ff */
[--C-:B------:R-:W-:Y:S01]  /*115c0*/  @P6 LEA.HI.X R99, R90, R97, R91.reuse, 0x6, P2 ;  /* 0x000000615a636211 */ /* 0x100fe200010f345b */
[----:B------:R2:W-:Y:S01]  /*115d0*/  @!P5 STS.128 [R129+0x4000], RZ ;  /* 0x004000ff8100d388 */ /* 0x0005e20000000c00 */
[-C--:B------:R-:W-:Y:S02]  /*115e0*/  @P5 LEA R94, P1, R0, R126.reuse, 0x1 ;  /* 0x0000007e005e5211 */ /* 0x080fe400078208ff */
[----:B------:R-:W-:Y:S01]  /*115f0*/  LEA.HI.X R93, R90, R93, R91, 0x5, P0 ;  /* 0x0000005d5a5d7211 */ /* 0x000fe200000f2c5b */
        /* <DEDUP_REMOVED lines=26> */
.L_x_5620:
[----:B--2---:R-:W-:Y:S02]  /*117a0*/  IADD3 R95, R131, -0x1, RZ ;  /* 0xffffffff835f7810 */ /* 0x004fe40007ffe0ff */
[----:B------:R-:W-:Y:S02]  /*117b0*/  MOV R138, R134 ;  /* 0x00000086008a7202 */ /* 0x000fe40000000f00 */
        /* <DEDUP_REMOVED lines=14> */
[C---:B------:R-:W-:Y:S01]  /*118a0*/  IADD3 R86, R0.reuse, 0x19, RZ ;  /* 0x0000001900567810 */ /* 0x040fe20007ffe0ff */
[C---:B------:R-:W-:Y:S01]  /*118b0*/  FFMA.FTZ R8, R3.reuse, R93, R8 ;  /* 0x0000005d03087223 */ /* 0x040fe20000010008 */
[C---:B------:R-:W-:Y:S01]  /*118c0*/  IADD3 R93, R0.reuse, 0x18, RZ ;  /* 0x00000018005d7810 */ /* 0x040fe20007ffe0ff */
[CC--:B------:R-:W-:Y:S01]  /*118d0*/  FFMA.FTZ R14, R3.reuse, R91.reuse, R14 ;  /* 0x0000005b030e7223 */ /* 0x0c0fe2000001000e */
[----:B------:R-:W-:Y:S01]  /*118e0*/  I2FP.F32.S32 R2, R2 ;  /* 0x0000000200027245 */ /* 0x000fe20000201400 */
[C---:B------:R-:W-:Y:S01]  /*118f0*/  FFMA.FTZ R12, R3.reuse, R91, R12 ;  /* 0x0000005b030c7223 */ /* 0x040fe2000001000c */
[----:B------:R-:W-:Y:S02]  /*11900*/  I2FP.F32.S32 R86, R86 ;  /* 0x0000005600567245 */ /* 0x000fe40000201400 */
[----:B------:R-:W-:Y:S01]  /*11910*/  IADD3 R91, R0, 0x20, RZ ;  /* 0x00000020005b7810 */ /* 0x000fe20007ffe0ff */
[C---:B------:R-:W-:Y:S01]  /*11920*/  FFMA.FTZ R7, R3.reuse, R2, R7 ;  /* 0x0000000203077223 */ /* 0x040fe20000010007 */
[----:B------:R-:W-:Y:S01]  /*11930*/  I2FP.F32.S32 R93, R93 ;  /* 0x0000005d005d7245 */ /* 0x000fe20000201400 */
[CC--:B------:R-:W-:Y:S01]  /*11940*/  FFMA.FTZ R19, R3.reuse, R86.reuse, R19 ;  /* 0x0000005603137223 */ /* 0x0c0fe20000010013 */
[----:B------:R-:W-:Y:S01]  /*11950*/  I2FP.F32.S32 R91, R91 ;  /* 0x0000005b005b7245 */ /* 0x000fe20000201400 */
[C---:B------:R-:W-:Y:S01]  /*11960*/  FFMA.FTZ R17, R3.reuse, R86, R17 ;  /* 0x0000005603117223 */ /* 0x040fe20000010011 */
[----:B------:R-:W-:Y:S01]  /*11970*/  FMNMX.FTZ R88, R6, R89, !PT ;  /* 0x0000005906587209 */ /* 0x000fe20007810000 */
[C---:B------:R-:W-:Y:S01]  /*11980*/  FFMA.FTZ R5, R3.reuse, R2, R5 ;  /* 0x0000000203057223 */ /* 0x040fe20000010005 */
[----:B------:R-:W-:Y:S01]  /*11990*/  FMNMX.FTZ R86, R4, R87, !PT ;  /* 0x0000005704567209 */ /* 0x000fe20007810000 */
[CC--:B------:R-:W-:Y:S01]  /*119a0*/  FFMA.FTZ R18, R3.reuse, R93.reuse, R18 ;  /* 0x0000005d03127223 */ /* 0x0c0fe20000010012 */
[C---:B------:R-:W-:Y:S01]  /*119b0*/  FFMA.FTZ R16, R3.reuse, R93, R16 ;  /* 0x0000005d03107223 */ /* 0x040fe20000010010 */
[----:B------:R-:W-:Y:S01]  /*119c0*/  IADD3 R2, R0, 0x11, RZ ;  /* 0x0000001100027810 */ /* 0x000fe20007ffe0ff */
[-C--:B------:R-:W-:Y:S01]  /*119d0*/  FFMA.FTZ R22, R3, R91.reuse, R22 ;  /* 0x0000005b03167223 */ /* 0x080fe20000010016 */
[----:B------:R-:W-:Y:S01]  /*119e0*/  FMNMX.FTZ R93, R7, R88, !PT ;  /* 0x00000058075d7209 */ /* 0x000fe20007810000 */
[----:B------:R-:W-:Y:S01]  /*119f0*/  FFMA.FTZ R20, R3, R91, R20 ;  /* 0x0000005b03147223 */ /* 0x000fe20000010014 */
[----:B------:R-:W-:Y:S02]  /*11a00*/  FMNMX.FTZ R91, R5, R86, !PT ;  /* 0x00000056055b7209 */ /* 0x000fe40007810000 */
[----:B------:R-:W-:Y:S02]  /*11a10*/  FMNMX.FTZ R88, R10, R93, !PT ;  /* 0x0000005d0a587209 */ /* 0x000fe40007810000 */
[----:B------:R-:W-:Y:S02]  /*11a20*/  I2FP.F32.S32 R2, R2 ;  /* 0x0000000200027245 */ /* 0x000fe40000201400 */
[----:B------:R-:W-:Y:S02]  /*11a30*/  FMNMX.FTZ R86, R8, R91, !PT ;  /* 0x0000005b08567209 */ /* 0x000fe40007810000 */
[C---:B------:R-:W-:Y:S01]  /*11a40*/  IADD3 R90, R0.reuse, 0x28, RZ ;  /* 0x00000028005a7810 */ /* 0x040fe20007ffe0ff */
        /* <DEDUP_REMOVED lines=64> */
[C---:B------:R-:W-:Y:S01]  /*11e50*/  FMUL.FTZ R103, R0.reuse, UR4 ;  /* 0x0000000400677c20 */ /* 0x040fe20008410000 */
[----:B------:R-:W-:Y:S01]  /*11e60*/  FSETP.NEU.FTZ.AND P0, PT, R0, -INF , PT ;  /* 0xff8000000000780b */ /* 0x000fe20003f1d000 */
[----:B------:R-:W-:Y:S01]  /*11e70*/  FADD.FTZ R87, -R2, R87 ;  /* 0x0000005702577221 */ /* 0x000fe20000010100 */
[----:B------:R-:W-:Y:S02]  /*11e80*/  FMUL.FTZ R88, R86, UR4 ;  /* 0x0000000456587c20 */ /* 0x000fe40008410000 */
[----:B------:R-:W-:Y:S01]  /*11e90*/  FSEL R103, R103, RZ, P0 ;  /* 0x000000ff67677208 */ /* 0x000fe20000000000 */
[C---:B------:R-:W-:Y:S01]  /*11ea0*/  FMUL.FTZ R97, R2.reuse, UR4 ;  /* 0x0000000402617c20 */ /* 0x040fe20008410000 */
[----:B------:R-:W-:Y:S01]  /*11eb0*/  FMUL.FTZ R89, R87, UR4 ;  /* 0x0000000457597c20 */ /* 0x000fe20008410000 */
[----:B------:R-:W1:Y:S01]  /*11ec0*/  MUFU.EX2 R86, R88 ;  /* 0x0000005800567308 */ /* 0x000e620000000800 */
[----:B------:R-:W-:Y:S01]  /*11ed0*/  FSETP.NEU.FTZ.AND P0, PT, R2, -INF , PT ;  /* 0xff8000000200780b */ /* 0x000fe20003f1d000 */
[--C-:B------:R-:W-:Y:S01]  /*11ee0*/  FFMA.FTZ R96, R7, UR4, -R103.reuse ;  /* 0x0000000407607c23 */ /* 0x100fe20008010867 */
[--C-:B------:R-:W-:Y:S01]  /*11ef0*/  FFMA.FTZ R101, R6, UR4, -R103.reuse ;  /* 0x0000000406657c23 */ /* 0x100fe20008010867 */
[--C-:B------:R-:W-:Y:S01]  /*11f00*/  FFMA.FTZ R94, R10, UR4, -R103.reuse ;  /* 0x000000040a5e7c23 */ /* 0x100fe20008010867 */
[----:B------:R-:W-:Y:S01]  /*11f10*/  FSEL R97, R97, RZ, P0 ;  /* 0x000000ff61617208 */ /* 0x000fe20000000000 */
[--C-:B------:R-:W-:Y:S01]  /*11f20*/  FFMA.FTZ R7, R11, UR4, -R103.reuse ;  /* 0x000000040b077c23 */ /* 0x100fe20008010867 */
[--C-:B------:R-:W-:Y:S03]  /*11f30*/  FFMA.FTZ R98, R18, UR4, -R103.reuse ;  /* 0x0000000412627c23 */ /* 0x100fe60008010867 */
[----:B------:R2:W3:Y:S01]  /*11f40*/  MUFU.EX2 R87, R89 ;  /* 0x0000005900577308 */ /* 0x0004e20000000800 */
[----:B------:R-:W-:Y:S01]  /*11f50*/  FFMA.FTZ R99, R19, UR4, -R103 ;  /* 0x0000000413637c23 */ /* 0x000fe20008010867 */
[--C-:B------:R-:W-:Y:S01]  /*11f60*/  FFMA.FTZ R93, R5, UR4, -R97.reuse ;  /* 0x00000004055d7c23 */ /* 0x100fe20008010861 */
[--C-:B------:R-:W-:Y:S01]  /*11f70*/  FFMA.FTZ R102, R4, UR4, -R97.reuse ;  /* 0x0000000404667c23 */ /* 0x100fe20008010861 */
[--C-:B------:R-:W-:Y:S01]  /*11f80*/  FFMA.FTZ R92, R8, UR4, -R97.reuse ;  /* 0x00000004085c7c23 */ /* 0x100fe20008010861 */
[----:B------:R-:W-:Y:S01]  /*11f90*/  FFMA.FTZ R5, R9, UR4, -R97 ;  /* 0x0000000409057c23 */ /* 0x000fe20008010861 */
        /* <DEDUP_REMOVED lines=11> */
[----:B--2---:R-:W2:Y:S01]  /*12050*/  LDSM.16.MT88.4 R88, [R114+0x6000] ;  /* 0x006000007258783b */ /* 0x004ea20000004200 */
[C---:B---3--:R-:W-:Y:S01]  /*12060*/  FMUL.FTZ R8, R87.reuse, R80 ;  /* 0x0000005057087220 */ /* 0x048fe20000410000 */
        /* <DEDUP_REMOVED lines=13> */
[----:B------:R-:W3:Y:S01]  /*12140*/  MUFU.EX2 R7, R7 ;  /* 0x0000000700077308 */ /* 0x000ee20000000800 */
[----:B-1----:R-:W-:Y:S01]  /*12150*/  F2FP.BF16.F32.PACK_AB R81, R96, R101 ;  /* 0x000000656051723e */ /* 0x002fe200000010ff */
        /* <DEDUP_REMOVED lines=42> */
[----:B------:R-:W-:Y:S01]  /*12400*/  LDSM.16.MT88.4 R20, [R112+0x6800] ;  /* 0x006800007014783b */ /* 0x000fe20000004200 */
[----:B------:R-:W-:Y:S01]  /*12410*/  FFMA.FTZ R110, R25, UR4, -R97 ;  /* 0x00000004196e7c23 */ /* 0x000fe20008010861 */
[--C-:B------:R-:W-:Y:S01]  /*12420*/  FFMA.FTZ R30, R30, UR4, -R103.reuse ;  /* 0x000000041e1e7c23 */ /* 0x100fe20008010867 */
[----:B------:R-:W-:Y:S03]  /*12430*/  FFMA.FTZ R31, R31, UR4, -R103 ;  /* 0x000000041f1f7c23 */ /* 0x000fe60008010867 */
[----:B------:R-:W-:Y:S01]  /*12440*/  MUFU.EX2 R100, R100 ;  /* 0x0000006400647308 */ /* 0x000fe20000000800 */
[----:B---3--:R-:W-:Y:S01]  /*12450*/  F2FP.BF16.F32.PACK_AB R82, R5, R92 ;  /* 0x0000005c0552723e */ /* 0x008fe200000010ff */
[----:B------:R-:W-:Y:S01]  /*12460*/  FFMA.FTZ R28, R28, UR4, -R97 ;  /* 0x000000041c1c7c23 */ /* 0x000fe20008010861 */
[----:B------:R-:W-:Y:S01]  /*12470*/  FFMA.FTZ R101, R86, R133, R101 ;  /* 0x0000008556657223 */ /* 0x000fe20000010065 */
[----:B------:R-:W-:Y:S01]  /*12480*/  LDSM.16.MT88.4 R24, [R114+0x6c00] ;  /* 0x006c00007218783b */ /* 0x000fe20000004200 */
[--C-:B------:R-:W-:Y:S01]  /*12490*/  FFMA.FTZ R34, R34, UR4, -R103.reuse ;  /* 0x0000000422227c23 */ /* 0x100fe20008010867 */
[----:B------:R-:W-:Y:S01]  /*124a0*/  FFMA.FTZ R103, R35, UR4, -R103 ;  /* 0x0000000423677c23 */ /* 0x000fe20008010867 */
[----:B------:R-:W-:Y:S01]  /*124b0*/  FADD.FTZ R101, R96, R101 ;  /* 0x0000006560657221 */ /* 0x000fe20000010000 */
[C---:B--2---:R-:W-:Y:S02]  /*124c0*/  HMMA.16816.F32.BF16 R8, R80.reuse, R88, R8 ;  /* 0x000000585008723c */ /* 0x044fe40000041808 */
[----:B------:R-:W-:Y:S03]  /*124d0*/  MUFU.EX2 R86, R30 ;  /* 0x0000001e00567308 */ /* 0x000fe60000000800 */
[----:B------:R-:W-:Y:S01]  /*124e0*/  FFMA.FTZ R32, R32, UR4, -R97 ;  /* 0x0000000420207c23 */ /* 0x000fe20008010861 */
[C---:B------:R-:W-:Y:S01]  /*124f0*/  HMMA.16816.F32.BF16 R36, R80.reuse, R90, R36 ;  /* 0x0000005a5024723c */ /* 0x040fe20000041824 */
[----:B------:R-:W1:Y:S05]  /*12500*/  LDSM.16.MT88.4 R88, [R112+0x6000] ;  /* 0x006000007058783b */ /* 0x000e6a0000004200 */
[----:B------:R-:W-:Y:S01]  /*12510*/  MUFU.EX2 R35, R31 ;  /* 0x0000001f00237308 */ /* 0x000fe20000000800 */
[----:B------:R-:W-:Y:S01]  /*12520*/  ISETP.GT.AND P0, PT, R131, 0x1, PT ;  /* 0x000000018300780c */ /* 0x000fe20003f04270 */
[----:B------:R-:W-:Y:S03]  /*12530*/  FFMA.FTZ R102, R87, R136, R102 ;  /* 0x0000008857667223 */ /* 0x000fe60000010066 */
[----:B------:R-:W-:Y:S01]  /*12540*/  FADD.FTZ R94, R94, R101 ;  /* 0x000000655e5e7221 */ /* 0x000fe20000010000 */
[----:B------:R-:W-:Y:S04]  /*12550*/  MOV R131, R95 ;  /* 0x0000005f00837202 */ /* 0x000fe80000000f00 */
[----:B------:R-:W-:Y:S01]  /*12560*/  MUFU.EX2 R96, R28 ;  /* 0x0000001c00607308 */ /* 0x000fe20000000800 */
[----:B------:R-:W-:Y:S01]  /*12570*/  FADD.FTZ R93, R93, R102 ;  /* 0x000000665d5d7221 */ /* 0x000fe20000010000 */
[----:B------:R-:W-:Y:S01]  /*12580*/  FADD.FTZ R94, R7, R94 ;  /* 0x0000005e075e7221 */ /* 0x000fe20000010000 */
[----:B------:R-:W-:Y:S02]  /*12590*/  MOV R87, R2 ;  /* 0x0000000200577202 */ /* 0x000fe40000000f00 */
[----:B------:R-:W-:Y:S05]  /*125a0*/  FADD.FTZ R92, R92, R93 ;  /* 0x0000005d5c5c7221 */ /* 0x000fea0000010000 */
[----:B------:R-:W-:Y:S01]  /*125b0*/  MUFU.EX2 R98, R98 ;  /* 0x0000006200627308 */ /* 0x000fe20000000800 */
[----:B------:R-:W-:Y:S09]  /*125c0*/  FADD.FTZ R5, R5, R92 ;  /* 0x0000005c05057221 */ /* 0x000ff20000010000 */
[----:B------:R-:W2:Y:S10]  /*125d0*/  MUFU.EX2 R99, R99 ;  /* 0x0000006300637308 */ /* 0x000eb40000000800 */
[----:B------:R-:W-:Y:S01]  /*125e0*/  MUFU.EX2 R109, R109 ;  /* 0x0000006d006d7308 */ /* 0x000fe20000000800 */
[C---:B-1----:R-:W-:Y:S09]  /*125f0*/  HMMA.16816.F32.BF16 R40, R80.reuse, R88, R40 ;  /* 0x000000585028723c */ /* 0x042ff20000041828 */
[----:B------:R-:W-:Y:S02]  /*12600*/  MUFU.EX2 R106, R106 ;  /* 0x0000006a006a7308 */ /* 0x000fe40000000800 */
[----:B--2---:R-:W-:Y:S01]  /*12610*/  F2FP.BF16.F32.PACK_AB R15, R99, R98 ;  /* 0x00000062630f723e */ /* 0x004fe200000010ff */
[C---:B------:R-:W-:Y:S01]  /*12620*/  HMMA.16816.F32.BF16 R44, R80.reuse, R90, R44 ;  /* 0x0000005a502c723c */ /* 0x040fe2000004182c */
[----:B------:R-:W1:Y:S06]  /*12630*/  LDSM.16.MT88.4 R88, [R114+0x7000] ;  /* 0x007000007258783b */ /* 0x000e6c0000004200 */
[----:B------:R-:W-:Y:S10]  /*12640*/  MUFU.EX2 R104, R104 ;  /* 0x0000006800687308 */ /* 0x000ff40000000800 */
[----:B------:R-:W-:Y:S10]  /*12650*/  MUFU.EX2 R107, R107 ;  /* 0x0000006b006b7308 */ /* 0x000ff40000000800 */
        /* <DEDUP_REMOVED lines=18> */
[----:B------:R-:W1:Y:S04]  /*12780*/  LDSM.16.MT88.4 R80, [R114+0x6400] ;  /* 0x006400007250783b */ /* 0x000e680000004200 */
[--C-:B------:R-:W-:Y:S01]  /*12790*/  FFMA.FTZ R89, R17, UR4, -R97.reuse ;  /* 0x0000000411597c23 */ /* 0x100fe20008010861 */
[--C-:B------:R-:W-:Y:S01]  /*127a0*/  FFMA.FTZ R88, R12, UR4, -R97.reuse ;  /* 0x000000040c587c23 */ /* 0x100fe20008010861 */
[--C-:B------:R-:W-:Y:S01]  /*127b0*/  FFMA.FTZ R90, R16, UR4, -R97.reuse ;  /* 0x00000004105a7c23 */ /* 0x100fe20008010861 */
[----:B------:R-:W-:Y:S01]  /*127c0*/  FFMA.FTZ R91, R13, UR4, -R97 ;  /* 0x000000040d5b7c23 */ /* 0x000fe20008010861 */
[----:B------:R-:W2:Y:S02]  /*127d0*/  LDSM.16.MT88.4 R16, [R112+0x6400] ;  /* 0x006400007010783b */ /* 0x000ea40000004200 */
[----:B------:R-:W-:Y:S01]  /*127e0*/  MUFU.EX2 R89, R89 ;  /* 0x0000005900597308 */ /* 0x000fe20000000800 */
[C---:B------:R-:W-:Y:S01]  /*127f0*/  F2FP.BF16.F32.PACK_AB R13, R100.reuse, R105 ;  /* 0x00000069640d723e */ /* 0x040fe200000010ff */
[----:B------:R-:W-:Y:S04]  /*12800*/  FADD.FTZ R105, R105, R94 ;  /* 0x0000005e69697221 */ /* 0x000fe80000010000 */
[----:B------:R-:W-:Y:S04]  /*12810*/  FADD.FTZ R105, R100, R105 ;  /* 0x0000006964697221 */ /* 0x000fe80000010000 */
[----:B------:R-:W-:Y:S01]  /*12820*/  MUFU.EX2 R88, R88 ;  /* 0x0000005800587308 */ /* 0x000fe20000000800 */
[----:B------:R-:W-:Y:S04]  /*12830*/  FADD.FTZ R98, R98, R105 ;  /* 0x0000006962627221 */ /* 0x000fe80000010000 */
[----:B------:R-:W-:Y:S05]  /*12840*/  FADD.FTZ R98, R99, R98 ;  /* 0x0000006263627221 */ /* 0x000fea0000010000 */
[----:B------:R-:W3:Y:S10]  /*12850*/  MUFU.EX2 R91, R91 ;  /* 0x0000005b005b7308 */ /* 0x000ef40000000800 */
[----:B------:R-:W4:Y:S01]  /*12860*/  MUFU.EX2 R90, R90 ;  /* 0x0000005a005a7308 */ /* 0x000f220000000800 */
[C---:B---3--:R-:W-:Y:S01]  /*12870*/  F2FP.BF16.F32.PACK_AB R12, R91.reuse, R88 ;  /* 0x000000585b0c723e */ /* 0x048fe200000010ff */
[----:B------:R-:W-:Y:S04]  /*12880*/  FADD.FTZ R88, R88, R5 ;  /* 0x0000000558587221 */ /* 0x000fe80000010000 */
[----:B------:R-:W-:Y:S01]  /*12890*/  FADD.FTZ R91, R91, R88 ;  /* 0x000000585b5b7221 */ /* 0x000fe20000010000 */
[C---:B----4-:R-:W-:Y:S03]  /*128a0*/  F2FP.BF16.F32.PACK_AB R14, R89.reuse, R90 ;  /* 0x0000005a590e723e */ /* 0x050fe600000010ff */
[----:B------:R-:W-:Y:S04]  /*128b0*/  FADD.FTZ R90, R90, R91 ;  /* 0x0000005b5a5a7221 */ /* 0x000fe80000010000 */
[----:B------:R-:W-:Y:S01]  /*128c0*/  FADD.FTZ R89, R89, R90 ;  /* 0x0000005a59597221 */ /* 0x000fe20000010000 */
[C---:B-1----:R-:W-:Y:S06]  /*128d0*/  HMMA.16816.F32.BF16 R8, R12.reuse, R80, R8 ;  /* 0x000000500c08723c */ /* 0x042fec0000041808 */
[C---:B------:R-:W-:Y:S05]  /*128e0*/  HMMA.16816.F32.BF16 R36, R12.reuse, R82, R36 ;  /* 0x000000520c24723c */ /* 0x040fea0000041824 */
[--C-:B------:R-:W-:Y:S01]  /*128f0*/  FFMA.FTZ R80, R29, UR4, -R97.reuse ;  /* 0x000000041d507c23 */ /* 0x100fe20008010861 */
[C---:B--2---:R-:W-:Y:S01]  /*12900*/  HMMA.16816.F32.BF16 R40, R12.reuse, R16, R40 ;  /* 0x000000100c28723c */ /* 0x044fe20000041828 */
[----:B------:R-:W-:Y:S04]  /*12910*/  LDSM.16.MT88.4 R28, [R114+0x7c00] ;  /* 0x007c0000721c783b */ /* 0x000fe80000004200 */
[----:B------:R-:W-:Y:S01]  /*12920*/  FFMA.FTZ R97, R33, UR4, -R97 ;  /* 0x0000000421617c23 */ /* 0x000fe20008010861 */
[C---:B------:R-:W-:Y:S01]  /*12930*/  HMMA.16816.F32.BF16 R44, R12.reuse, R18, R44 ;  /* 0x000000120c2c723c */ /* 0x040fe2000004182c */
[----:B------:R-:W1:Y:S02]  /*12940*/  MUFU.EX2 R33, R80 ;  /* 0x0000005000217308 */ /* 0x000e640000000800 */
[----:B------:R-:W2:Y:S08]  /*12950*/  LDSM.16.MT88.4 R16, [R114+0x7400] ;  /* 0x007400007210783b */ /* 0x000eb00000004200 */
[----:B------:R-:W3:Y:S01]  /*12960*/  MUFU.EX2 R97, R97 ;  /* 0x0000006100617308 */ /* 0x000ee20000000800 */
        /* <DEDUP_REMOVED lines=12> */
[C---:B------:R-:W-:Y:S01]  /*12a30*/  F2FP.BF16.F32.PACK_AB R13, R106.reuse, R109 ;  /* 0x0000006d6a0d723e */ /* 0x040fe200000010ff */
[----:B------:R-:W-:Y:S03]  /*12a40*/  FADD.FTZ R109, R109, R98 ;  /* 0x000000626d6d7221 */ /* 0x000fe60000010000 */
[----:B------:R-:W-:Y:S01]  /*12a50*/  F2FP.BF16.F32.PACK_AB R15, R107, R104 ;  /* 0x000000686b0f723e */ /* 0x000fe200000010ff */
[----:B------:R-:W-:Y:S01]  /*12a60*/  FADD.FTZ R109, R106, R109 ;  /* 0x0000006d6a6d7221 */ /* 0x000fe20000010000 */
[----:B------:R-:W-:Y:S02]  /*12a70*/  F2FP.BF16.F32.PACK_AB R12, R137, R108 ;  /* 0x0000006c890c723e */ /* 0x000fe400000010ff */
[----:B------:R-:W-:Y:S01]  /*12a80*/  F2FP.BF16.F32.PACK_AB R14, R110, R111 ;  /* 0x0000006f6e0e723e */ /* 0x000fe200000010ff */
[----:B------:R-:W-:Y:S04]  /*12a90*/  FADD.FTZ R104, R104, R109 ;  /* 0x0000006d68687221 */ /* 0x000fe80000010000 */
[----:B------:R-:W-:Y:S02]  /*12aa0*/  FADD.FTZ R107, R107, R104 ;  /* 0x000000686b6b7221 */ /* 0x000fe40000010000 */
[C---:B--2---:R-:W-:Y:S06]  /*12ab0*/  HMMA.16816.F32.BF16 R8, R12.reuse, R16, R8 ;  /* 0x000000100c08723c */ /* 0x044fec0000041808 */
[C---:B------:R-:W-:Y:S01]  /*12ac0*/  HMMA.16816.F32.BF16 R36, R12.reuse, R18, R36 ;  /* 0x000000120c24723c */ /* 0x040fe20000041824 */
[----:B------:R-:W2:Y:S05]  /*12ad0*/  LDSM.16.MT88.4 R16, [R114+0x7800] ;  /* 0x007800007210783b */ /* 0x000eaa0000004200 */
[C---:B------:R-:W-:Y:S06]  /*12ae0*/  HMMA.16816.F32.BF16 R40, R12.reuse, R20, R40 ;  /* 0x000000140c28723c */ /* 0x040fec0000041828 */
        /* <DEDUP_REMOVED lines=14> */
[----:B------:R-:W-:Y:S01]  /*12bd0*/  F2FP.BF16.F32.PACK_AB R13, R35, R86 ;  /* 0x00000056230d723e */ /* 0x000fe200000010ff */
[----:B------:R-:W-:Y:S03]  /*12be0*/  FADD.FTZ R86, R86, R107 ;  /* 0x0000006b56567221 */ /* 0x000fe60000010000 */
[----:B------:R-:W-:Y:S01]  /*12bf0*/  F2FP.BF16.F32.PACK_AB R15, R103, R34 ;  /* 0x00000022670f723e */ /* 0x000fe200000010ff */
[----:B------:R-:W-:Y:S01]  /*12c00*/  FADD.FTZ R35, R35, R86 ;  /* 0x0000005623237221 */ /* 0x000fe20000010000 */
[----:B-1----:R-:W-:Y:S02]  /*12c10*/  F2FP.BF16.F32.PACK_AB R12, R33, R96 ;  /* 0x00000060210c723e */ /* 0x002fe400000010ff */
[----:B---3--:R-:W-:Y:S01]  /*12c20*/  F2FP.BF16.F32.PACK_AB R14, R97, R32 ;  /* 0x00000020610e723e */ /* 0x008fe200000010ff */
[----:B------:R-:W-:Y:S04]  /*12c30*/  FADD.FTZ R34, R34, R35 ;  /* 0x0000002322227221 */ /* 0x000fe80000010000 */
[----:B------:R-:W-:Y:S02]  /*12c40*/  FADD.FTZ R133, R103, R34 ;  /* 0x0000002267857221 */ /* 0x000fe40000010000 */
[C---:B------:R-:W-:Y:S01]  /*12c50*/  HMMA.16816.F32.BF16 R80, R12.reuse, R24, R8 ;  /* 0x000000180c50723c */ /* 0x040fe20000041808 */
[----:B------:R-:W1:Y:S05]  /*12c60*/  LDSM.16.MT88.4 R8, [R114+0x8c00] ;  /* 0x008c00007208783b */ /* 0x000e6a0000004200 */
[C---:B------:R-:W-:Y:S06]  /*12c70*/  HMMA.16816.F32.BF16 R36, R12.reuse, R26, R36 ;  /* 0x0000001a0c24723c */ /* 0x040fec0000041824 */
[C---:B--2---:R-:W-:Y:S06]  /*12c80*/  HMMA.16816.F32.BF16 R40, R12.reuse, R16, R40 ;  /* 0x000000100c28723c */ /* 0x044fec0000041828 */
[C---:B------:R-:W-:Y:S01]  /*12c90*/  HMMA.16816.F32.BF16 R44, R12.reuse, R18, R44 ;  /* 0x000000120c2c723c */ /* 0x040fe2000004182c */
[----:B------:R-:W2:Y:S05]  /*12ca0*/  LDSM.16.MT88.4 R16, [R112+0x8c00] ;  /* 0x008c00007010783b */ /* 0x000eaa0000004200 */
[C---:B------:R-:W-:Y:S06]  /*12cb0*/  HMMA.16816.F32.BF16 R48, R12.reuse, R28, R48 ;  /* 0x0000001c0c30723c */ /* 0x040fec0000041830 */
[C---:B------:R-:W-:Y:S06]  /*12cc0*/  HMMA.16816.F32.BF16 R52, R12.reuse, R30, R52 ;  /* 0x0000001e0c34723c */ /* 0x040fec0000041834 */
[C---:B----4-:R-:W-:Y:S06]  /*12cd0*/  HMMA.16816.F32.BF16 R56, R12.reuse, R20, R56 ;  /* 0x000000140c38723c */ /* 0x050fec0000041838 */
[C---:B------:R-:W-:Y:S06]  /*12ce0*/  HMMA.16816.F32.BF16 R60, R12.reuse, R22, R60 ;  /* 0x000000160c3c723c */ /* 0x040fec000004183c */
[C---:B-1----:R-:W-:Y:S06]  /*12cf0*/  HMMA.16816.F32.BF16 R64, R12.reuse, R8, R64 ;  /* 0x000000080c40723c */ /* 0x042fec0000041840 */
[C---:B------:R-:W-:Y:S05]  /*12d00*/  HMMA.16816.F32.BF16 R68, R12.reuse, R10, R68 ;  /* 0x0000000a0c44723c */ /* 0x040fea0000041844 */
[----:B------:R-:W-:Y:S01]  /*12d10*/  FADD.FTZ R8, R108, R89 ;  /* 0x000000596c087221 */ /* 0x000fe20000010000 */
[C---:B--2---:R-:W-:Y:S05]  /*12d20*/  HMMA.16816.F32.BF16 R72, R12.reuse, R16, R72 ;  /* 0x000000100c48723c */ /* 0x044fea0000041848 */
[----:B------:R-:W-:Y:S01]  /*12d30*/  MOV R89, R0 ;  /* 0x0000000000597202 */ /* 0x000fe20000000f00 */
[----:B------:R-:W-:Y:S01]  /*12d40*/  FADD.FTZ R8, R137, R8 ;  /* 0x0000000889087221 */ /* 0x000fe20000010000 */
[----:B------:R-:W-:Y:S04]  /*12d50*/  HMMA.16816.F32.BF16 R76, R12, R18, R76 ;  /* 0x000000120c4c723c */ /* 0x000fe8000004184c */
[----:B------:R-:W-:Y:S01]  /*12d60*/  FADD.FTZ R111, R111, R8 ;  /* 0x000000086f6f7221 */ /* 0x000fe20000010000 */
[----:B------:R-:W-:Y:S03]  /*12d70*/  MOV R137, R135 ;  /* 0x0000008700897202 */ /* 0x000fe60000000f00 */
[----:B------:R-:W-:Y:S04]  /*12d80*/  FADD.FTZ R111, R110, R111 ;  /* 0x0000006f6e6f7221 */ /* 0x000fe80000010000 */
[----:B------:R-:W-:Y:S04]  /*12d90*/  FADD.FTZ R96, R96, R111 ;  /* 0x0000006f60607221 */ /* 0x000fe80000010000 */
[----:B------:R-:W-:Y:S04]  /*12da0*/  FADD.FTZ R33, R33, R96 ;  /* 0x0000006021217221 */ /* 0x000fe80000010000 */
[----:B------:R-:W-:Y:S04]  /*12db0*/  FADD.FTZ R32, R32, R33 ;  /* 0x0000002120207221 */ /* 0x000fe80000010000 */
[----:B------:R-:W-:Y:S01]  /*12dc0*/  FADD.FTZ R136, R97, R32 ;  /* 0x0000002061887221 */ /* 0x000fe20000010000 */
[----:B------:R-:W-:Y:S06]  /*12dd0*/  @P0 BRA `(.L_x_5622) ;  /* 0xffffffd4009c0947 */ /* 0x000fec000383ffff */
.L_x_5618:
        /* <DEDUP_REMOVED lines=8> */
[----:B---3--:R-:W-:-:S03]  /*12e60*/  FADD.FTZ R7, R7, R136 ;  /* 0x0000008807077221 */ /* 0x008fc60000010000 */
[----:B------:R-:W1:Y:S04]  /*12e70*/  SHFL.BFLY PT, R3, R8, 0x1, 0x1f ;  /* 0x0c201f0008037f89 */ /* 0x000e6800000e0000 */
[----:B------:R-:W2:Y:S01]  /*12e80*/  SHFL.BFLY PT, R4, R7, 0x1, 0x1f ;  /* 0x0c201f0007047f89 */ /* 0x000ea200000e0000 */
[----:B-1----:R-:W-:Y:S02]  /*12e90*/  FADD.FTZ R3, R8, R3 ;  /* 0x0000000308037221 */ /* 0x002fe40000010000 */
[----:B------:R-:W1:Y:S01]  /*12ea0*/  S2R R8, SR_TID.X ;  /* 0x0000000000087919 */ /* 0x000e620000002100 */
[----:B--2---:R-:W-:Y:S01]  /*12eb0*/  FADD.FTZ R4, R7, R4 ;  /* 0x0000000407047221 */ /* 0x004fe20000010000 */
[----:B------:R-:W-:Y:S02]  /*12ec0*/  SHF.R.S32.HI R7, RZ, 0x1f, R120 ;  /* 0x0000001fff077819 */ /* 0x000fe40000011478 */
[----:B------:R-:W-:-:S02]  /*12ed0*/  FSETP.NE.FTZ.AND P2, PT, R3, RZ, PT ;  /* 0x000000ff0300720b */ /* 0x000fc40003f55000 */
[----:B------:R-:W-:Y:S02]  /*12ee0*/  LEA.HI R7, R7, R120, RZ, 0x3 ;  /* 0x0000007807077211 */ /* 0x000fe400078f18ff */
[----:B------:R-:W-:Y:S02]  /*12ef0*/  FSETP.NE.FTZ.AND P3, PT, R4, RZ, PT ;  /* 0x000000ff0400720b */ /* 0x000fe40003f75000 */
[----:B------:R-:W-:-:S04]  /*12f00*/  LOP3.LUT R7, R7, 0xfffffff8, RZ, 0xc0, !PT ;  /* 0xfffffff807077812 */ /* 0x000fc800078ec0ff */
[----:B------:R-:W-:-:S03]  /*12f10*/  IADD3 R7, R120, -R7, RZ ;  /* 0x8000000778077210 */ /* 0x000fc60007ffe0ff */
[----:B------:R-:W2:Y:S01]  /*12f20*/  @P2 MUFU.RCP R6, R3 ;  /* 0x0000000300062308 */ /* 0x000ea20000001000 */
[----:B------:R-:W-:Y:S01]  /*12f30*/  LEA.HI R9, R7, R7, RZ, 0x1 ;  /* 0x0000000707097211 */ /* 0x000fe200078f08ff */
[----:B------:R-:W3:Y:S03]  /*12f40*/  @P2 LDC R19, c[0x0][0x2e8] ;  /* 0x0000ba00ff132b82 */ /* 0x000ee60000000800 */
[----:B------:R-:W-:Y:S02]  /*12f50*/  LOP3.LUT R10, R9, 0x3fffffe, RZ, 0xc0, !PT ;  /* 0x03fffffe090a7812 */ /* 0x000fe400078ec0ff */
[----:B------:R-:W-:Y:S01]  /*12f60*/  SHF.R.S32.HI R9, RZ, 0x1, R9 ;  /* 0x00000001ff097819 */ /* 0x000fe20000011409 */
[----:B------:R-:W4:Y:S02]  /*12f70*/  @P3 MUFU.RCP R5, R4 ;  /* 0x0000000400053308 */ /* 0x000f240000001000 */
[----:B------:R-:W-:Y:S01]  /*12f80*/  IMAD.IADD R10, R7, 0x1, -R10 ;  /* 0x00000001070a7824 */ /* 0x000fe200078e0a0a */
[C---:B------:R-:W-:Y:S01]  /*12f90*/  LOP3.LUT P0, RZ, R9.reuse, 0x2, RZ, 0xc0, !PT ;  /* 0x0000000209ff7812 */ /* 0x040fe2000780c0ff */
[C---:B------:R-:W-:Y:S01]  /*12fa0*/  IMAD.SHL.U32 R14, R9.reuse, 0x40, RZ ;  /* 0x00000040090e7824 */ /* 0x040fe200078e00ff */
[----:B------:R-:W-:Y:S01]  /*12fb0*/  LOP3.LUT R9, R9, 0x1, RZ, 0xc0, !PT ;  /* 0x0000000109097812 */ /* 0x000fe200078ec0ff */
[----:B------:R-:W5:Y:S01]  /*12fc0*/  @P3 LDC R21, c[0x0][0x2e8] ;  /* 0x0000ba00ff153b82 */ /* 0x000f620000000800 */
[----:B-1----:R-:W-:Y:S01]  /*12fd0*/  SHF.R.S32.HI R7, RZ, 0x1f, R8 ;  /* 0x0000001fff077819 */ /* 0x002fe20000011408 */
[----:B------:R-:W-:Y:S01]  /*12fe0*/  @P3 MUFU.LG2 R4, R4 ;  /* 0x0000000400043308 */ /* 0x000fe20000000c00 */
[----:B------:R-:W-:Y:S01]  /*12ff0*/  LOP3.LUT R14, R14, 0xc0, RZ, 0xc0, !PT ;  /* 0x000000c00e0e7812 */ /* 0x000fe200078ec0ff */
[C---:B--2---:R-:W-:Y:S01]  /*13000*/  FMUL.FTZ R83, R6.reuse, R83 ;  /* 0x0000005306537220 */ /* 0x044fe20000410000 */
[C---:B------:R-:W-:Y:S01]  /*13010*/  LEA.HI R11, R7.reuse, R8, RZ, 0x2 ;  /* 0x00000008070b7211 */ /* 0x040fe200078f10ff */
[C---:B------:R-:W-:Y:S01]  /*13020*/  FMUL.FTZ R82, R6.reuse, R82 ;  /* 0x0000005206527220 */ /* 0x040fe20000410000 */
[----:B------:R-:W-:Y:S01]  /*13030*/  LEA.HI R7, R7, R8, RZ, 0x5 ;  /* 0x0000000807077211 */ /* 0x000fe200078f28ff */
[C---:B------:R-:W-:Y:S01]  /*13040*/  FMUL.FTZ R39, R6.reuse, R39 ;  /* 0x0000002706277220 */ /* 0x040fe20000410000 */
[----:B------:R-:W-:Y:S01]  /*13050*/  LOP3.LUT R11, R11, 0xfffffffc, RZ, 0xc0, !PT ;  /* 0xfffffffc0b0b7812 */ /* 0x000fe200078ec0ff */
[----:B------:R-:W-:Y:S01]  /*13060*/  FMUL.FTZ R38, R6, R38 ;  /* 0x0000002606267220 */ /* 0x000fe20000410000 */
[----:B------:R-:W-:Y:S01]  /*13070*/  SHF.R.S32.HI R12, RZ, 0x5, R7 ;  /* 0x00000005ff0c7819 */ /* 0x000fe20000011407 */
[----:B----4-:R-:W-:Y:S01]  /*13080*/  FMUL.FTZ R80, R5, R80 ;  /* 0x0000005005507220 */ /* 0x010fe20000410000 */
[----:B------:R-:W-:Y:S01]  /*13090*/  IADD3 R11, -R11, R8, RZ ;  /* 0x000000080b0b7210 */ /* 0x000fe20007ffe1ff */
[----:B------:R-:W-:Y:S01]  /*130a0*/  FMUL.FTZ R81, R5, R81 ;  /* 0x0000005105517220 */ /* 0x000fe20000410000 */
[----:B------:R-:W-:Y:S01]  /*130b0*/  ISETP.NE.U32.AND P1, PT, R9, 0x1, PT ;  /* 0x000000010900780c */ /* 0x000fe20003f25070 */
[C---:B------:R-:W-:Y:S01]  /*130c0*/  FMUL.FTZ R36, R5.reuse, R36 ;  /* 0x0000002405247220 */ /* 0x040fe20000410000 */
[----:B------:R-:W-:Y:S01]  /*130d0*/  LEA R13, R12, R11, 0x8 ;  /* 0x0000000b0c0d7211 */ /* 0x000fe200078e40ff */
[C---:B------:R-:W-:Y:S01]  /*130e0*/  FMUL.FTZ R37, R5.reuse, R37 ;  /* 0x0000002505257220 */ /* 0x040fe20000410000 */
[C---:B------:R-:W-:Y:S01]  /*130f0*/  FMUL.FTZ R40, R5.reuse, R40 ;  /* 0x0000002805287220 */ /* 0x040fe20000410000 */
[C---:B------:R-:W-:Y:S01]  /*13100*/  FMUL.FTZ R41, R5.reuse, R41 ;  /* 0x0000002905297220 */ /* 0x040fe20000410000 */
[----:B------:R-:W-:Y:S01]  /*13110*/  LEA R10, R10, R13, 0x4 ;  /* 0x0000000d0a0a7211 */ /* 0x000fe200078e20ff */
[----:B------:R-:W-:Y:S01]  /*13120*/  FMUL.FTZ R43, R6, R43 ;  /* 0x0000002b062b7220 */ /* 0x000fe20000410000 */
[----:B------:R-:W-:Y:S01]  /*13130*/  LEA.HI R13, R14, R14, RZ, 0x1d ;  /* 0x0000000e0e0d7211 */ /* 0x000fe200078fe8ff */
[----:B------:R-:W-:Y:S01]  /*13140*/  FMUL.FTZ R42, R6, R42 ;  /* 0x0000002a062a7220 */ /* 0x000fe20000410000 */
[C---:B------:R-:W-:Y:S01]  /*13150*/  FMUL.FTZ R44, R5.reuse, R44 ;  /* 0x0000002c052c7220 */ /* 0x040fe20000410000 */
[C---:B------:R-:W-:Y:S01]  /*13160*/  FMUL.FTZ R45, R5.reuse, R45 ;  /* 0x0000002d052d7220 */ /* 0x040fe20000410000 */
[----:B------:R-:W-:Y:S01]  /*13170*/  LEA R10, R10, R13, 0x1 ;  /* 0x0000000d0a0a7211 */ /* 0x000fe200078e08ff */
[C---:B------:R-:W-:Y:S01]  /*13180*/  FMUL.FTZ R47, R6.reuse, R47 ;  /* 0x0000002f062f7220 */ /* 0x040fe20000410000 */
[----:B------:R-:W-:Y:S01]  /*13190*/  FMUL.FTZ R46, R6, R46 ;  /* 0x0000002e062e7220 */ /* 0x000fe20000410000 */
[----:B------:R-:W-:Y:S01]  /*131a0*/  FMUL.FTZ R48, R5, R48 ;  /* 0x0000003005307220 */ /* 0x000fe20000410000 */
[----:B------:R-:W-:Y:S01]  /*131b0*/  LEA R9, R10, UR4, 0x1 ;  /* 0x000000040a097c11 */ /* 0x000fe2000f8e08ff */
[----:B------:R-:W-:-:S02]  /*131c0*/  IMAD.MOV.U32 R10, RZ, RZ, 0x20 ;  /* 0x00000020ff0a7424 */ /* 0x000fc400078e00ff */
[----:B------:R-:W-:Y:S01]  /*131d0*/  FMUL.FTZ R49, R5, R49 ;  /* 0x0000003105317220 */ /* 0x000fe20000410000 */
[C---:B------:R-:W-:Y:S01]  /*131e0*/  FMUL.FTZ R51, R6.reuse, R51 ;  /* 0x0000003306337220 */ /* 0x040fe20000410000 */
[----:B------:R-:W-:Y:S01]  /*131f0*/  IADD3 R13, R9, -0x10, RZ ;  /* 0xfffffff0090d7810 */ /* 0x000fe20007ffe0ff */
[----:B------:R-:W-:Y:S01]  /*13200*/  FMUL.FTZ R50, R6, R50 ;  /* 0x0000003206327220 */ /* 0x000fe20000410000 */
[----:B------:R-:W-:Y:S01]  /*13210*/  SEL R10, R10, 0xffffffe0, !P0 ;  /* 0xffffffe00a0a7807 */ /* 0x000fe20004000000 */
[----:B------:R-:W-:Y:S01]  /*13220*/  FMUL.FTZ R52, R5, R52 ;  /* 0x0000003405347220 */ /* 0x000fe20000410000 */
[----:B------:R-:W-:Y:S01]  /*13230*/  @P1 IADD3 R13, R9, 0x10, RZ ;  /* 0x00000010090d1810 */ /* 0x000fe20007ffe0ff */
        /* <DEDUP_REMOVED lines=23> */
[----:B------:R-:W-:Y:S01]  /*133b0*/  IMAD.IADD R17, R10, 0x1, R13 ;  /* 0x000000010a117824 */ /* 0x000fe200078e020d */
[----:B------:R-:W-:Y:S01]  /*133c0*/  F2FP.BF16.F32.PACK_AB R46, R47, R46 ;  /* 0x0000002e2f2e723e */ /* 0x000fe200000010ff */
[C---:B------:R-:W-:Y:S01]  /*133d0*/  FMUL.FTZ R68, R5.reuse, R68 ;  /* 0x0000004405447220 */ /* 0x040fe20000410000 */
[----:B------:R-:W-:Y:S01]  /*133e0*/  FMUL.FTZ R69, R5, R69 ;  /* 0x0000004505457220 */ /* 0x000fe20000410000 */
        /* <DEDUP_REMOVED lines=41> */
[----:B---3--:R-:W-:Y:S01]  /*13680*/  @P2 FFMA.FTZ R10, R0, R19, R3 ;  /* 0x00000013000a2223 */ /* 0x008fe20000010003 */
        /* <DEDUP_REMOVED lines=17> */
[----:B-1----:R-:W-:Y:S01]  /*137a0*/  MOV R9, 0x7f800000 ;  /* 0x7f80000000097802 */ /* 0x002fe20000000f00 */
[----:B-----5:R-:W-:Y:S01]  /*137b0*/  @P3 FFMA.FTZ R9, R2, R21, R23 ;  /* 0x0000001502093223 */ /* 0x020fe20000010017 */
[----:B--2---:R-:W-:-:S04]  /*137c0*/  LOP3.LUT R13, R14, 0xfffffffc, RZ, 0xc0, !PT ;  /* 0xfffffffc0e0d7812 */ /* 0x004fc800078ec0ff */
[----:B------:R-:W-:Y:S01]  /*137d0*/  IADD3 R12, R12, -R13, RZ ;  /* 0x8000000d0c0c7210 */ /* 0x000fe20007ffe0ff */
[----:B------:R-:W-:Y:S06]  /*137e0*/  @!P0 BRA `(.L_x_5623) ;  /* 0x0000000000248947 */ /* 0x000fec0003800000 */
[----:B---3--:R-:W1:Y:S01]  /*137f0*/  S2R R17, SR_CTAID.Y ;  /* 0x0000000000117919 */ /* 0x008e620000002600 */
        /* <DEDUP_REMOVED lines=8> */
.L_x_5623:
[----:B------:R-:W1:Y:S01]  /*13880*/  S2R R16, SR_CTAID.Z ;  /* 0x0000000000107919 */ /* 0x000e620000002700 */
[----:B------:R-:W1:Y:S01]  /*13890*/  LDC R2, c[0x0][0x270] ;  /* 0x00009c00ff027b82 */ /* 0x000e620000000800 */
[----:B---3--:R-:W1:Y:S07]  /*138a0*/  S2R R17, SR_CTAID.Y ;  /* 0x0000000000117919 */ /* 0x008e6e0000002600 */
[----:B------:R-:W2:Y:S01]  /*138b0*/  LDC R0, c[0x0][0x2c4] ;  /* 0x0000b100ff007b82 */ /* 0x000ea20000000800 */
[----:B-1----:R-:W-:-:S04]  /*138c0*/  IMAD R3, R17, R2, R16 ;  /* 0x0000000211037224 */ /* 0x002fc800078e0210 */
[----:B--2---:R-:W-:-:S07]  /*138d0*/  IMAD R0, R3, R0, RZ ;  /* 0x0000000003007224 */ /* 0x004fce00078e02ff */
.L_x_5624:
[----:B------:R-:W-:Y:S01]  /*138e0*/  LOP3.LUT R7, R7, 0xffffffe0, RZ, 0xc0, !PT ;  /* 0xffffffe007077812 */ /* 0x000fe200078ec0ff */
[----:B------:R-:W1:Y:S01]  /*138f0*/  LDC.64 R2, c[0x0][0x290] ;  /* 0x0000a400ff027b82 */ /* 0x000e620000000a00 */
[----:B------:R-:W-:Y:S01]  /*13900*/  BSSY B0, `(.L_x_5625) ;  /* 0x0000014000007945 */ /* 0x000fe20003800000 */
[----:B------:R-:W-:Y:S02]  /*13910*/  IMAD R12, R12, 0x10, R127 ;  /* 0x000000100c0c7824 */ /* 0x000fe400078e027f */
[----:B------:R-:W-:-:S04]  /*13920*/  IMAD.IADD R7, R8, 0x1, -R7 ;  /* 0x0000000108077824 */ /* 0x000fc800078e0a07 */
[----:B------:R-:W-:Y:S01]  /*13930*/  BAR.SYNC.DEFER_BLOCKING 0x0 ;  /* 0x0000000000007b1d */ /* 0x000fe20000010000 */
[----:B------:R-:W-:-:S13]  /*13940*/  LOP3.LUT P0, RZ, R7, 0x3, RZ, 0xc0, !PT ;  /* 0x0000000307ff7812 */ /* 0x000fda000780c0ff */
[----:B------:R-:W-:Y:S05]  /*13950*/  @P0 BRA `(.L_x_5626) ;  /* 0x0000000000380947 */ /* 0x000fea0003800000 */
[----:B------:R-:W2:Y:S01]  /*13960*/  S2R R5, SR_CTAID.X ;  /* 0x0000000000057919 */ /* 0x000ea20000002500 */
[----:B------:R-:W-:Y:S01]  /*13970*/  VIADD R4, R12, 0x8 ;  /* 0x000000080c047836 */ /* 0x000fe20000000000 */
[----:B------:R-:W-:Y:S01]  /*13980*/  ULDC.64 UR4, c[0x0][0x2b0] ;  /* 0x0000ac0000047ab9 */ /* 0x000fe20000000a00 */
[C---:B--2---:R-:W-:Y:S02]  /*13990*/  IMAD R13, R5.reuse, 0x40, R0 ;  /* 0x00000040050d7824 */ /* 0x044fe400078e0200 */
        /* <DEDUP_REMOVED lines=10> */
.L_x_5626:
[----:B------:R-:W-:Y:S05]  /*13a40*/  BSYNC B0 ;  /* 0x0000000000007941 */ /* 0x000fea0003800000 */
.L_x_5625:
[----:B------:R-:W3:Y:S01]  /*13a50*/  S2UR UR8, SR_CTAID.X ;  /* 0x00000000000879c3 */ /* 0x000ee20000002500 */
[----:B------:R-:W4:Y:S01]  /*13a60*/  S2R R0, SR_TID.X ;  /* 0x0000000000007919 */ /* 0x000f220000002100 */
[----:B------:R-:W-:Y:S01]  /*13a70*/  SHF.R.S32.HI R7, RZ, 0x1f, R17 ;  /* 0x0000001fff077819 */ /* 0x000fe20000011411 */
[----:B------:R-:W-:Y:S01]  /*13a80*/  IMAD.SHL.U32 R6, R11, 0x8, RZ ;  /* 0x000000080b067824 */ /* 0x000fe200078e00ff */
[----:B------:R-:W-:Y:S01]  /*13a90*/  ISETP.NE.AND P0, PT, R119, -0x1, PT ;  /* 0xffffffff7700780c */ /* 0x000fe20003f05270 */
[-C--:B-1----:R-:W-:Y:S01]  /*13aa0*/  IMAD.WIDE.U32 R22, R17, R2.reuse, RZ ;  /* 0x0000000211167225 */ /* 0x082fe200078e00ff */
[----:B------:R1:W1:Y:S01]  /*13ab0*/  LDS.128 R12, [R129+0x800] ;  /* 0x00080000810c7984 */ /* 0x0002620000000c00 */
[----:B------:R-:W-:Y:S01]  /*13ac0*/  BSSY B0, `(.L_x_5627) ;  /* 0x0000032000007945 */ /* 0x000fe20003800000 */
[----:B--2---:R-:W2:Y:S01]  /*13ad0*/  LDC.64 R4, c[0x0][0x298] ;  /* 0x0000a600ff047b82 */ /* 0x004ea20000000a00 */
[----:B------:R-:W-:Y:S01]  /*13ae0*/  IMAD R18, R7, R2, RZ ;  /* 0x0000000207127224 */ /* 0x000fe200078e02ff */
[----:B------:R-:W-:Y:S01]  /*13af0*/  SHF.R.S32.HI R7, RZ, 0x1f, R6 ;  /* 0x0000001fff077819 */ /* 0x000fe20000011406 */
[----:B------:R-:W-:Y:S01]  /*13b00*/  VIADD R2, R120, 0x20 ;  /* 0x0000002078027836 */ /* 0x000fe20000000000 */
[----:B------:R1:W1:Y:S01]  /*13b10*/  LDS.128 R8, [R129+0x1800] ;  /* 0x0018000081087984 */ /* 0x0002620000000c00 */
[----:B------:R-:W-:Y:S01]  /*13b20*/  IMAD R17, R17, R3, R18 ;  /* 0x0000000311117224 */ /* 0x000fe200078e0212 */
[----:B------:R-:W-:Y:S01]  /*13b30*/  SHF.R.S32.HI R18, RZ, 0x1f, R16 ;  /* 0x0000001fff127819 */ /* 0x000fe20000011410 */
[----:B---3--:R-:W-:-:S04]  /*13b40*/  USHF.L.U32 UR8, UR8, 0x6, URZ ;  /* 0x0000000608087899 */ /* 0x008fc8000800063f */
[----:B------:R-:W-:Y:S02]  /*13b50*/  USHF.R.S32.HI UR4, URZ, 0x1f, UR8 ;  /* 0x0000001f3f047899 */ /* 0x000fe40008011408 */
[----:B------:R-:W-:Y:S01]  /*13b60*/  IADD3 R19, R118, -UR8, RZ ;  /* 0x8000000876137c10 */ /* 0x000fe2000fffe0ff */
[----:B--2---:R-:W-:-:S03]  /*13b70*/  IMAD.WIDE.U32 R24, R119, R4, RZ ;  /* 0x0000000477187225 */ /* 0x004fc600078e00ff */
[----:B------:R-:W-:Y:S01]  /*13b80*/  ISETP.GE.AND P4, PT, R2, R19, PT ;  /* 0x000000130200720c */ /* 0x000fe20003f86270 */
[----:B------:R-:W-:Y:S01]  /*13b90*/  IMAD R20, R119, R5, R25 ;  /* 0x0000000577147224 */ /* 0x000fe200078e0219 */
[----:B------:R-:W-:Y:S01]  /*13ba0*/  SEL R3, R22, R24, !P0 ;  /* 0x0000001816037207 */ /* 0x000fe20004000000 */
[----:B------:R-:W-:Y:S01]  /*13bb0*/  IMAD.WIDE.U32 R24, R4, UR8, R6 ;  /* 0x0000000804187c25 */ /* 0x000fe2000f8e0006 */
[----:B------:R-:W-:-:S03]  /*13bc0*/  @!P0 IADD3 R20, R23, R17, RZ ;  /* 0x0000001117148210 */ /* 0x000fc60007ffe0ff */
[----:B------:R-:W-:Y:S01]  /*13bd0*/  IMAD R22, R4, UR4, RZ ;  /* 0x0000000404167c24 */ /* 0x000fe2000f8e02ff */
[----:B------:R-:W-:Y:S01]  /*13be0*/  IADD3 R28, P0, R3, R24, RZ ;  /* 0x00000018031c7210 */ /* 0x000fe20007f1e0ff */
[----:B------:R-:W-:Y:S01]  /*13bf0*/  ULDC.64 UR4, c[0x0][0x2a0] ;  /* 0x0000a80000047ab9 */ /* 0x000fe20000000a00 */
[----:B----4-:R-:W-:Y:S01]  /*13c00*/  SHF.R.S32.HI R3, RZ, 0x1f, R0 ;  /* 0x0000001fff037819 */ /* 0x010fe20000011400 */
[----:B------:R-:W-:-:S03]  /*13c10*/  IMAD R17, R5, UR8, R22 ;  /* 0x0000000805117c24 */ /* 0x000fc6000f8e0216 */
[----:B------:R-:W-:Y:S02]  /*13c20*/  LEA.HI R3, R3, R0, RZ, 0x2 ;  /* 0x0000000003037211 */ /* 0x000fe400078f10ff */
[----:B------:R-:W-:Y:S01]  /*13c30*/  IADD3.X R29, R20, R25, R17, P0, !PT ;  /* 0x00000019141d7210 */ /* 0x000fe200007fe411 */
[----:B------:R-:W-:Y:S01]  /*13c40*/  IMAD R17, R18, UR4, RZ ;  /* 0x0000000412117c24 */ /* 0x000fe2000f8e02ff */
[----:B------:R-:W-:Y:S01]  /*13c50*/  ISETP.GE.AND P0, PT, R120, R19, PT ;  /* 0x000000137800720c */ /* 0x000fe20003f06270 */
[----:B------:R2:W3:Y:S01]  /*13c60*/  LDS.128 R24, [R129] ;  /* 0x0000000081187984 */ /* 0x0004e20000000c00 */
[----:B------:R-:W-:Y:S01]  /*13c70*/  SHF.R.S32.HI R3, RZ, 0x2, R3 ;  /* 0x00000002ff037819 */ /* 0x000fe20000011403 */
[C---:B------:R-:W-:Y:S02]  /*13c80*/  IMAD R0, R16.reuse, UR5, R17 ;  /* 0x0000000510007c24 */ /* 0x040fe4000f8e0211 */
[----:B------:R-:W-:Y:S01]  /*13c90*/  IMAD.WIDE.U32 R28, R16, UR4, R28 ;  /* 0x00000004101c7c25 */ /* 0x000fe2000f8e001c */
[----:B------:R2:W4:Y:S01]  /*13ca0*/  LDS.128 R20, [R129+0x1000] ;  /* 0x0010000081147984 */ /* 0x0005220000000c00 */
[----:B------:R-:W-:-:S02]  /*13cb0*/  SHF.R.S32.HI R3, RZ, 0x1f, R3 ;  /* 0x0000001fff037819 */ /* 0x000fc40000011403 */
[----:B------:R-:W-:Y:S01]  /*13cc0*/  IMAD.IADD R31, R0, 0x1, R29 ;  /* 0x00000001001f7824 */ /* 0x000fe200078e021d */
[----:B------:R2:W1:Y:S03]  /*13cd0*/  LDS.128 R16, [R129+0x2000] ;  /* 0x0020000081107984 */ /* 0x0004660000000c00 */
[----:B------:R-:W-:Y:S05]  /*13ce0*/  @P0 BRA `(.L_x_5628) ;  /* 0x00000000003c0947 */ /* 0x000fea0003800000 */
        /* <DEDUP_REMOVED lines=15> */
.L_x_5628:
[----:B------:R-:W-:Y:S05]  /*13de0*/  BSYNC B0 ;  /* 0x0000000000007941 */ /* 0x000fea0003800000 */
.L_x_5627:
        /* <DEDUP_REMOVED lines=22> */
.L_x_5629:
        /* <DEDUP_REMOVED lines=11> */
.L_x_6504:


//--------------------- .text._ZN5flash24flash_fwd_splitkv_kernelI23Flash_fwd_kernel_traitsILi96ELi64ELi64ELi4ELb0ELb0EN7cutlass10bfloat16_tE19Flash_kernel_traitsILi96ELi64ELi64ELi4ES3_EELb1ELb0ELb1ELb0ELb0ELb1ELb0ELb1EEEvNS_16Flash_fwd_paramsE --------------------------
	.section	.text._ZN5flash24flash_fwd_splitkv_kernelI23Flash_fwd_kernel_traitsILi96ELi64ELi64ELi4ELb0ELb0EN7cutlass10bfloat16_tE19Flash_kernel_traitsILi96ELi64ELi64ELi4ES3_EELb1ELb0ELb1ELb0ELb0ELb1ELb0ELb1EEEvNS_16Flash_fwd_paramsE,"ax",@progbits
	.align	128
        .global         _ZN5flash24flash_fwd_splitkv_kernelI23Flash_fwd_kernel_traitsILi96ELi64ELi64ELi4ELb0ELb0EN7cutlass10bfloat16_tE19Flash_kernel_traitsILi96ELi64ELi64ELi4ES3_EELb1ELb0ELb1ELb0ELb0ELb1ELb0ELb1EEEvNS_16Flash_fwd_paramsE
        .type           _ZN5flash24flash_fwd_splitkv_kernelI23Flash_fwd_kernel_traitsILi96ELi64ELi64ELi4ELb0ELb0EN7cutlass10bfloat16_tE19Flash_kernel_traitsILi96ELi64ELi64ELi4ES3_EELb1ELb0ELb1ELb0ELb0ELb1ELb0ELb1EEEvNS_16Flash_fwd_paramsE,@function
        .size           _ZN5flash24flash_fwd_splitkv_kernelI23Flash_fwd_kernel_traitsILi96ELi64ELi64ELi4ELb0ELb0EN7cutlass10bfloat16_tE19Flash_kernel_traitsILi96ELi64ELi64ELi4ES3_EELb1ELb0ELb1ELb0ELb0ELb1ELb0ELb1EEEvNS_16Flash_fwd_paramsE,(.L_x_6505 - _ZN5flash24flash_fwd_splitkv_kernelI23Flash_fwd_kernel_traitsILi96ELi64ELi64ELi4ELb0ELb0EN7cutlass10bfloat16_tE19Flash_kernel_traitsILi96ELi64ELi64ELi4ES3_EELb1ELb0ELb1ELb0ELb0ELb1ELb0ELb1EEEvNS_16Flash_fwd_paramsE)
        .other          _ZN5flash24flash_fwd_splitkv_kernelI23Flash_fwd_kernel_traitsILi96ELi64ELi64ELi4ELb0ELb0EN7cutlass10bfloat16_tE19Flash_kernel_traitsILi96ELi64ELi64ELi4ES3_EELb1ELb0ELb1ELb0ELb0ELb1ELb0ELb1EEEvNS_16Flash_fwd_paramsE,@"STO_CUDA_ENTRY STV_DEFAULT"
_ZN5flash24flash_fwd_splitkv_kernelI23Flash_fwd_kernel_traitsILi96ELi64ELi64ELi4ELb0ELb0EN7cutlass10bfloat16_tE19Flash_kernel_traitsILi96ELi64ELi64ELi4ES3_EELb1ELb0ELb1ELb0ELb0ELb1ELb0ELb1EEEvNS_16Flash_fwd_paramsE:
.text._ZN5flash24flash_fwd_splitkv_kernelI23Flash_fwd_kernel_traitsILi96ELi64ELi64ELi4ELb0ELb0EN7cutlass10bfloat16_tE19Flash_kernel_traitsILi96ELi64ELi64ELi4ES3_EELb1ELb0ELb1ELb0ELb0ELb1ELb0ELb1EEEvNS_16Flash_fwd_paramsE:
        /* <DEDUP_REMOVED lines=40> */
.L_x_5630:
[----:B------:R-:W1:Y:S02]  /*0280*/  LDC R75, c[0x0][0x2c8] ;  /* 0x0000b200ff4b7b82 */ /* 0x000e640000000800 */
.L_x_5631:
        /* <DEDUP_REMOVED lines=95> */
.L_x_5634:
[----:B------:R-:W-:Y:S05]  /*0880*/  BSYNC B0 ;  /* 0x0000000000007941 */ /* 0x000fea0003800000 */
.L_x_5633:
        /* <DEDUP_REMOVED lines=20> */
.L_x_5636:
[----:B------:R-:W-:Y:S05]  /*09d0*/  BSYNC B0 ;  /* 0x0000000000007941 */ /* 0x000fea0003800000 */
.L_x_5635:
        /* <DEDUP_REMOVED lines=11> */
.L_x_5632:
        /* <DEDUP_REMOVED lines=22> */
.L_x_5637:
        /* <DEDUP_REMOVED lines=80> */
.L_x_5638:
        /* <DEDUP_REMOVED lines=48> */
.L_x_5640:
        /* <DEDUP_REMOVED lines=31> */
.L_x_5639:
        /* <DEDUP_REMOVED lines=214> */
.L_x_5690:
        /* <DEDUP_REMOVED lines=21> */
.L_x_5643:
[----:B------:R-:W-:Y:S05]  /*2490*/  BSYNC B0 ;  /* 0x0000000000007941 */ /* 0x000fea0003800000 */
.L_x_5642:
        /* <DEDUP_REMOVED lines=15> */
.L_x_5645:
[----:B------:R-:W-:Y:S05]  /*2590*/  BSYNC B0 ;  /* 0x0000000000007941 */ /* 0x000fea0003800000 */
.L_x_5644:
        /* <DEDUP_REMOVED lines=65> */
.L_x_5651:
[----:B------:R-:W-:Y:S05]  /*29b0*/  BSYNC B0 ;  /* 0x0000000000007941 */ /* 0x000fea0003800000 */
.L_x_5650:
        /* <DEDUP_REMOVED lines=48> */
.L_x_5653:
[----:B------:R-:W-:Y:S05]  /*2cc0*/  BSYNC B0 ;  /* 0x0000000000007941 */ /* 0x000fea0003800000 */
.L_x_5652:
        /* <DEDUP_REMOVED lines=47> */
.L_x_5649:
[----:B------:R-:W-:Y:S05]  /*2fc0*/  BSYNC B1 ;  /* 0x0000000000017941 */ /* 0x000fea0003800000 */
.L_x_5648:
        /* <DEDUP_REMOVED lines=60> */
.L_x_5657:
[----:B------:R-:W-:Y:S05]  /*3390*/  BSYNC B0 ;  /* 0x0000000000007941 */ /* 0x000fea0003800000 */
.L_x_5656:
        /* <DEDUP_REMOVED lines=48> */
.L_x_5659:
[----:B------:R-:W-:Y:S05]  /*36a0*/  BSYNC B0 ;  /* 0x0000000000007941 */ /* 0x000fea0003800000 */
.L_x_5658:
        /* <DEDUP_REMOVED lines=47> */
.L_x_5655:
[----:B------:R-:W-:Y:S05]  /*39a0*/  BSYNC B1 ;  /* 0x0000000000017941 */ /* 0x000fea0003800000 */
.L_x_5654:
        /* <DEDUP_REMOVED lines=8> */
.L_x_5647:
        /* <DEDUP_REMOVED lines=90> */
.L_x_5666:
[----:B------:R-:W-:Y:S05]  /*3fd0*/  BSYNC B0 ;  /* 0x0000000000007941 */ /* 0x000fea0003800000 */
.L_x_5665:
[----:B-----5:R4:W-:Y:S02]  /*3fe0*/  STG.E.128 desc[UR6][R130.64], R44 ;  /* 0x0000002c82007986 */ /* 0x0209e4000c101d06 */
.L_x_5664:
[----:B------:R-:W-:Y:S05]  /*3ff0*/  BSYNC B1 ;  /* 0x0000000000017941 */ /* 0x000fea0003800000 */
.L_x_5663:
        /* <DEDUP_REMOVED lines=87> */
.L_x_5670:
[----:B------:R-:W-:Y:S05]  /*4570*/  BSYNC B0 ;  /* 0x0000000000007941 */ /* 0x000fea0003800000 */
.L_x_5669:
[----:B-----5:R1:W-:Y:S02]  /*4580*/  STG.E.128 desc[UR6][R130.64+0x40], R44 ;  /* 0x0000402c82007986 */ /* 0x0203e4000c101d06 */
.L_x_5668:
[----:B------:R-:W-:Y:S05]  /*4590*/  BSYNC B1 ;  /* 0x0000000000017941 */ /* 0x000fea0003800000 */
.L_x_5667:
        /* <DEDUP_REMOVED lines=86> */
.L_x_5672:
[----:B------:R-:W-:Y:S05]  /*4b00*/  BSYNC B0 ;  /* 0x0000000000007941 */ /* 0x000fea0003800000 */
.L_x_5671:
[----:B-----5:R4:W-:Y:S02]  /*4b10*/  STG.E.128 desc[UR6][R130.64+0x80], R44 ;  /* 0x0000802c82007986 */ /* 0x0209e4000c101d06 */
.L_x_5662:
[----:B------:R-:W-:Y:S05]  /*4b20*/  BSYNC B2 ;  /* 0x0000000000027941 */ /* 0x000fea0003800000 */
.L_x_5661:
        /* <DEDUP_REMOVED lines=94> */
.L_x_5678:
[----:B------:R-:W-:Y:S05]  /*5110*/  BSYNC B0 ;  /* 0x0000000000007941 */ /* 0x000fea0003800000 */
.L_x_5677:
[----:B-----5:R4:W-:Y:S02]  /*5120*/  STG.E.128 desc[UR6][R132.64], R44 ;  /* 0x0000002c84007986 */ /* 0x0209e4000c101d06 */
.L_x_5676:
[----:B------:R-:W-:Y:S05]  /*5130*/  BSYNC B1 ;  /* 0x0000000000017941 */ /* 0x000fea0003800000 */
.L_x_5675:
        /* <DEDUP_REMOVED lines=93> */
.L_x_5682:
[----:B------:R-:W-:Y:S05]  /*5710*/  BSYNC B0 ;  /* 0x0000000000007941 */ /* 0x000fea0003800000 */
.L_x_5681:
[----:B-----5:R4:W-:Y:S02]  /*5720*/  STG.E.128 desc[UR6][R132.64+0x40], R44 ;  /* 0x0000402c84007986 */ /* 0x0209e4000c101d06 */
.L_x_5680:
[----:B------:R-:W-:Y:S05]  /*5730*/  BSYNC B1 ;  /* 0x0000000000017941 */ /* 0x000fea0003800000 */
.L_x_5679:
        /* <DEDUP_REMOVED lines=92> */
.L_x_5684:
[----:B------:R-:W-:Y:S05]  /*5d00*/  BSYNC B0 ;  /* 0x0000000000007941 */ /* 0x000fea0003800000 */
.L_x_5683:
[----:B-----5:R4:W-:Y:S02]  /*5d10*/  STG.E.128 desc[UR6][R132.64+0x80], R44 ;  /* 0x0000802c84007986 */ /* 0x0209e4000c101d06 */
.L_x_5674:
[----:B------:R-:W-:Y:S05]  /*5d20*/  BSYNC B2 ;  /* 0x0000000000027941 */ /* 0x000fea0003800000 */
.L_x_5673:
        /* <DEDUP_REMOVED lines=8> */
.L_x_5646:
        /* <DEDUP_REMOVED lines=11> */
.L_x_5686:
[----:B------:R-:W-:Y:S05]  /*5e60*/  BSYNC B0 ;  /* 0x0000000000007941 */ /* 0x000fea0003800000 */
.L_x_5685:
        /* <DEDUP_REMOVED lines=12> */
.L_x_5687:
[----:B------:R-:W-:Y:S05]  /*5f30*/  BSYNC B0 ;  /* 0x0000000000007941 */ /* 0x000fea0003800000 */
.L_x_5660:
        /* <DEDUP_REMOVED lines=81> */
.L_x_5688:
        /* <DEDUP_REMOVED lines=8> */
.L_x_5689:
[----:B------:R-:W-:Y:S04]  /*64d0*/  IADD3 R9, R9, -0x1, RZ ;  /* 0xffffffff09097810 */ /* 0x000fe80007ffe0ff */
[----:B------:R-:W-:Y:S11]  /*64e0*/  ISETP.GT.AND P0, PT, R9, R90, PT ;  /* 0x0000005a0900720c */ /* 0x000ff60003f04270 */
[----:B------:R-:W-:Y:S02]  /*64f0*/  @!UPT UIADD3 URZ, URZ, URZ, URZ ;  /* 0x0000003f3f3ff290 */ /* 0x000fe4000fffe03f */
[----:B------:R-:W-:Y:S05]  /*6500*/  @P0 BRA `(.L_x_5690) ;  /* 0xffffffbc008c0947 */ /* 0x000fea000383ffff */
.L_x_5641:
        /* <DEDUP_REMOVED lines=98> */
.L_x_5699:
[----:B------:R-:W-:Y:S05]  /*6b30*/  BSYNC B0 ;  /* 0x0000000000007941 */ /* 0x000fea0003800000 */
.L_x_5698:
[----:B-----5:R3:W-:Y:S02]  /*6b40*/  STS.128 [R129], R12 ;  /* 0x0000000c81007388 */ /* 0x0207e40000000c00 */
.L_x_5697:
[----:B------:R-:W-:Y:S05]  /*6b50*/  BSYNC B1 ;  /* 0x0000000000017941 */ /* 0x000fea0003800000 */
.L_x_5696:
        /* <DEDUP_REMOVED lines=46> */
.L_x_5703:
[----:B------:R-:W-:Y:S05]  /*6e40*/  BSYNC B0 ;  /* 0x0000000000007941 */ /* 0x000fea0003800000 */
.L_x_5702:
[----:B-----5:R1:W-:Y:S02]  /*6e50*/  STS.128 [R129+0x1000], R12 ;  /* 0x0010000c81007388 */ /* 0x0203e40000000c00 */
.L_x_5701:
[----:B------:R-:W-:Y:S05]  /*6e60*/  BSYNC B1 ;  /* 0x0000000000017941 */ /* 0x000fea0003800000 */
.L_x_5700:
        /* <DEDUP_REMOVED lines=45> */
.L_x_5705:
[----:B------:R-:W-:Y:S05]  /*7140*/  BSYNC B0 ;  /* 0x0000000000007941 */ /* 0x000fea0003800000 */
.L_x_5704:
[----:B-----5:R3:W-:Y:S02]  /*7150*/  STS.128 [R129+0x2000], R12 ;  /* 0x0020000c81007388 */ /* 0x0207e40000000c00 */
.L_x_5695:
[----:B------:R-:W-:Y:S05]  /*7160*/  BSYNC B2 ;  /* 0x0000000000027941 */ /* 0x000fea0003800000 */
.L_x_5694:
        /* <DEDUP_REMOVED lines=61> */
.L_x_5710:
[----:B------:R-:W-:Y:S05]  /*7540*/  BSYNC B0 ;  /* 0x0000000000007941 */ /* 0x000fea0003800000 */
.L_x_5709:
[----:B-----5:R3:W-:Y:S02]  /*7550*/  STS.128 [R129+0x800], R12 ;  /* 0x0008000c81007388 */ /* 0x0207e40000000c00 */
.L_x_5708:
[----:B------:R-:W-:Y:S05]  /*7560*/  BSYNC B1 ;  /* 0x0000000000017941 */ /* 0x000fea0003800000 */
.L_x_5707:
        /* <DEDUP_REMOVED lines=45> */
.L_x_5714:
[----:B------:R-:W-:Y:S05]  /*7840*/  BSYNC B0 ;  /* 0x0000000000007941 */ /* 0x000fea0003800000 */
.L_x_5713:
[----:B-----5:R3:W-:Y:S02]  /*7850*/  STS.128 [R129+0x1800], R12 ;  /* 0x0018000c81007388 */ /* 0x0207e40000000c00 */
.L_x_5712:
[----:B------:R-:W-:Y:S05]  /*7860*/  BSYNC B1 ;  /* 0x0000000000017941 */ /* 0x000fea0003800000 */
.L_x_5711:
        /* <DEDUP_REMOVED lines=44> */
.L_x_5716:
[----:B------:R-:W-:Y:S05]  /*7b30*/  BSYNC B0 ;  /* 0x0000000000007941 */ /* 0x000fea0003800000 */
.L_x_5715:
[----:B-----5:R1:W-:Y:S01]  /*7b40*/  STS.128 [R129+0x2800], R24 ;  /* 0x0028001881007388 */ /* 0x0203e20000000c00 */
[----:B------:R-:W-:Y:S05]  /*7b50*/  BRA `(.L_x_5706) ;  /* 0x0000002800147947 */ /* 0x000fea0003800000 */
.L_x_5693:
        /* <DEDUP_REMOVED lines=97> */
.L_x_5722:
[----:B------:R-:W-:Y:S05]  /*8170*/  BSYNC B0 ;  /* 0x0000000000007941 */ /* 0x000fea0003800000 */
.L_x_5721:
[----:B-----5:R3:W-:Y:S02]  /*8180*/  STS.128 [R129], R20 ;  /* 0x0000001481007388 */ /* 0x0207e40000000c00 */
.L_x_5720:
[----:B------:R-:W-:Y:S05]  /*8190*/  BSYNC B1 ;  /* 0x0000000000017941 */ /* 0x000fea0003800000 */
.L_x_5719:
        /* <DEDUP_REMOVED lines=91> */
.L_x_5726:
[----:B------:R-:W-:Y:S05]  /*8750*/  BSYNC B0 ;  /* 0x0000000000007941 */ /* 0x000fea0003800000 */
.L_x_5725:
[----:B-----5:R1:W-:Y:S02]  /*8760*/  STS.128 [R129+0x1000], R20 ;  /* 0x0010001481007388 */ /* 0x0203e40000000c00 */
.L_x_5724:
[----:B------:R-:W-:Y:S05]  /*8770*/  BSYNC B1 ;  /* 0x0000000000017941 */ /* 0x000fea0003800000 */
.L_x_5723:
        /* <DEDUP_REMOVED lines=90> */
.L_x_5728:
[----:B------:R-:W-:Y:S05]  /*8d20*/  BSYNC B0 ;  /* 0x0000000000007941 */ /* 0x000fea0003800000 */
.L_x_5727:
[----:B-----5:R3:W-:Y:S02]  /*8d30*/  STS.128 [R129+0x2000], R20 ;  /* 0x0020001481007388 */ /* 0x0207e40000000c00 */
.L_x_5718:
[----:B------:R-:W-:Y:S05]  /*8d40*/  BSYNC B2 ;  /* 0x0000000000027941 */ /* 0x000fea0003800000 */
.L_x_5717:
        /* <DEDUP_REMOVED lines=97> */
.L_x_5732:
[----:B------:R-:W-:Y:S05]  /*9360*/  BSYNC B0 ;  /* 0x0000000000007941 */ /* 0x000fea0003800000 */
.L_x_5731:
[----:B-----5:R3:W-:Y:S02]  /*9370*/  STS.128 [R129+0x800], R20 ;  /* 0x0008001481007388 */ /* 0x0207e40000000c00 */
.L_x_5730:
[----:B------:R-:W-:Y:S05]  /*9380*/  BSYNC B1 ;  /* 0x0000000000017941 */ /* 0x000fea0003800000 */
.L_x_5729:
        /* <DEDUP_REMOVED lines=92> */
.L_x_5736:
[----:B------:R-:W-:Y:S05]  /*9950*/  BSYNC B0 ;  /* 0x0000000000007941 */ /* 0x000fea0003800000 */
.L_x_5735:
[----:B-----5:R3:W-:Y:S02]  /*9960*/  STS.128 [R129+0x1800], R20 ;  /* 0x0018001481007388 */ /* 0x0207e40000000c00 */
.L_x_5734:
[----:B------:R-:W-:Y:S05]  /*9970*/  BSYNC B1 ;  /* 0x0000000000017941 */ /* 0x000fea0003800000 */
.L_x_5733:
        /* <DEDUP_REMOVED lines=94> */
.L_x_5738:
[----:B------:R-:W-:Y:S05]  /*9f60*/  BSYNC B0 ;  /* 0x0000000000007941 */ /* 0x000fea0003800000 */
.L_x_5737:
[----:B-----5:R1:W-:Y:S01]  /*9f70*/  STS.128 [R129+0x2800], R4 ;  /* 0x0028000481007388 */ /* 0x0203e20000000c00 */
[----:B------:R-:W-:Y:S05]  /*9f80*/  BRA `(.L_x_5706) ;  /* 0x0000000400087947 */ /* 0x000fea0003800000 */
.L_x_5692:
        /* <DEDUP_REMOVED lines=35> */
.L_x_5740:
[----:B------:R-:W-:Y:S05]  /*a1c0*/  BSYNC B0 ;  /* 0x0000000000007941 */ /* 0x000fea0003800000 */
.L_x_5739:
        /* <DEDUP_REMOVED lines=30> */
.L_x_5706:
[----:B------:R-:W-:Y:S05]  /*a3b0*/  BSYNC B3 ;  /* 0x0000000000037941 */ /* 0x000fea0003800000 */
.L_x_5691:
        /* <DEDUP_REMOVED lines=35> */
.L_x_5743:
[----:B------:R2:W-:Y:S02]  /*a5f0*/  STS.128 [R129+0x5000], RZ ;  /* 0x005000ff81007388 */ /* 0x0005e40000000c00 */
.L_x_5742:
[----:B------:R-:W-:Y:S05]  /*a600*/  BSYNC B0 ;  /* 0x0000000000007941 */ /* 0x000fea0003800000 */
.L_x_5741:
        /* <DEDUP_REMOVED lines=31> */
.L_x_5746:
[----:B------:R3:W-:Y:S02]  /*a800*/  STS.128 [R129+0x5800], RZ ;  /* 0x005800ff81007388 */ /* 0x0007e40000000c00 */
.L_x_5745:
[----:B------:R-:W-:Y:S05]  /*a810*/  BSYNC B0 ;  /* 0x0000000000007941 */ /* 0x000fea0003800000 */
.L_x_5744:
[----:B-1--4-:R-:W1:Y:S01]  /*a820*/  LDC.64 R2, c[0x0][0x3c8] ;  /* 0x0000f200ff027b82 */ /* 0x012e620000000a00 */
[----:B------:R-:W-:Y:S01]  /*a830*/  ULDC.64 UR8, c[0x0][0x3d0] ;  /* 0x0000f40000087ab9 */ /* 0x000fe20000000a00 */
[----:B------:R-:W0:Y:S01]  /*a840*/  LDGDEPBAR ;  /* 0x00000000000079af */ /* 0x000e220000000000 */
[----:B------:R-:W-:Y:S01]  /*a850*/  IMAD R0, R61, UR8, RZ ;  /* 0x000000083d007c24 */ /* 0x000fe2000f8e02ff */
[----:B------:R-:W-:Y:S01]  /*a860*/  SHF.R.S32.HI R9, RZ, 0x1f, R68 ;  /* 0x0000001fff097819 */ /* 0x000fe20000011444 */
[C---:B------:R-:W-:Y:S01]  /*a870*/  IMAD.WIDE.U32 R112, R63.reuse, UR8, R112 ;  /* 0x000000083f707c25 */ /* 0x040fe2000f8e0070 */
[----:B------:R-:W-:Y:S01]  /*a880*/  LOP3.LUT R7, R72, 0xfffffff8, RZ, 0xc0, !PT ;  /* 0xfffffff848077812 */ /* 0x000fe200078ec0ff */
[----:B------:R-:W-:Y:S01]  /*a890*/  ULDC UR5, c[0x0][0x2e8] ;  /* 0x0000ba0000057ab9 */ /* 0x000fe20000000800 */
[----:B------:R-:W-:Y:S01]  /*a8a0*/  ISETP.GE.AND P1, PT, R120, R5, PT ;  /* 0x000000057800720c */ /* 0x000fe20003f26270 */
[----:B------:R-:W-:Y:S01]  /*a8b0*/  IMAD R0, R63, UR9, R0 ;  /* 0x000000093f007c24 */ /* 0x000fe2000f8e0200 */
[----:B------:R-:W-:Y:S01]  /*a8c0*/  SHF.R.S32.HI R127, RZ, 0x1f, R64 ;  /* 0x0000001fff7f7819 */ /* 0x000fe20000011440 */
[----:B------:R-:W-:-:S02]  /*a8d0*/  ULDC.64 UR10, c[0x0][0x220] ;  /* 0x00008800000a7ab9 */ /* 0x000fc40000000a00 */
[----:B------:R-:W-:Y:S01]  /*a8e0*/  IMAD.IADD R0, R113, 0x1, R0 ;  /* 0x0000000171007824 */ /* 0x000fe200078e0200 */
[----:B-1----:R-:W-:Y:S01]  /*a8f0*/  LEA R14, P0, R112, R2, 0x2 ;  /* 0x00000002700e7211 */ /* 0x002fe200078010ff */
[----:B------:R-:W-:-:S04]  /*a900*/  DEPBAR.LE SB0, 0x0 ;  /* 0x000080000000791a */ /* 0x000fc80000000000 */
[----:B------:R-:W-:-:S05]  /*a910*/  LEA.HI.X R15, R112, R3, R0, 0x2, P0 ;  /* 0x00000003700f7211 */ /* 0x000fca00000f1400 */
[----:B------:R1:W4:Y:S01]  /*a920*/  LDG.E R0, desc[UR6][R14.64] ;  /* 0x000000060e007981 */ /* 0x000322000c1e1900 */
[----:B------:R-:W-:Y:S01]  /*a930*/  SHF.R.S32.HI R2, RZ, 0x4, R69 ;  /* 0x00000004ff027819 */ /* 0x000fe20000011445 */
[C---:B------:R-:W-:Y:S01]  /*a940*/  IMAD.IADD R4, R60.reuse, 0x1, -R7 ;  /* 0x000000013c047824 */ /* 0x040fe200078e0a07 */
[----:B------:R-:W-:Y:S01]  /*a950*/  LEA.HI R9, R9, R68, RZ, 0x3 ;  /* 0x0000004409097211 */ /* 0x000fe200078f18ff */
[----:B------:R-:W-:Y:S01]  /*a960*/  BAR.SYNC.DEFER_BLOCKING 0x0 ;  /* 0x0000000000007b1d */ /* 0x000fe20000010000 */
[----:B------:R-:W-:Y:S01]  /*a970*/  LEA.HI R13, R69, R2, RZ, 0x1 ;  /* 0x00000002450d7211 */ /* 0x000fe200078f08ff */
[----:B------:R-:W-:Y:S01]  /*a980*/  IMAD.SHL.U32 R128, R60, 0x2, RZ ;  /* 0x000000023c807824 */ /* 0x000fe200078e00ff */
[----:B------:R-:W-:Y:S01]  /*a990*/  LOP3.LUT R3, R67, 0x7fffffe, RZ, 0xc0, !PT ;  /* 0x07fffffe43037812 */ /* 0x000fe200078ec0ff */
[----:B------:R-:W-:Y:S01]  /*a9a0*/  IMAD.SHL.U32 R9, R9, 0x20, RZ ;  /* 0x0000002009097824 */ /* 0x000fe200078e00ff */
[----:B------:R-:W-:Y:S01]  /*a9b0*/  LOP3.LUT R13, R13, 0xfffffffe, RZ, 0xc0, !PT ;  /* 0xfffffffe0d0d7812 */ /* 0x000fe200078ec0ff */
[----:B------:R-:W-:Y:S01]  /*a9c0*/  BSSY B0, `(.L_x_5747) ;  /* 0x000004a000007945 */ /* 0x000fe20003800000 */
[----:B------:R-:W-:Y:S01]  /*a9d0*/  LEA.HI R6, R4, R4, RZ, 0x1 ;  /* 0x0000000404067211 */ /* 0x000fe200078f08ff */
[----:B------:R-:W-:Y:S01]  /*a9e0*/  IMAD.IADD R3, R68, 0x1, -R3 ;  /* 0x0000000144037824 */ /* 0x000fe200078e0a03 */
[----:B------:R-:W-:Y:S01]  /*a9f0*/  LOP3.LUT R9, R9, 0xffffff00, RZ, 0xc0, !PT ;  /* 0xffffff0009097812 */ /* 0x000fe200078ec0ff */
[----:B------:R-:W-:Y:S01]  /*aa00*/  IMAD.IADD R13, R2, 0x1, -R13 ;  /* 0x00000001020d7824 */ /* 0x000fe200078e0a0d */
[----:B------:R-:W-:Y:S01]  /*aa10*/  LOP3.LUT R7, R6, 0x7fffffe, RZ, 0xc0, !PT ;  /* 0x07fffffe06077812 */ /* 0x000fe200078ec0ff */
[C---:B------:R-:W-:Y:S01]  /*aa20*/  IMAD R2, R70.reuse, 0x10, R73 ;  /* 0x0000001046027824 */ /* 0x040fe200078e0249 */
[----:B------:R-:W-:Y:S01]  /*aa30*/  SHF.R.S32.HI R6, RZ, 0x1, R6 ;  /* 0x00000001ff067819 */ /* 0x000fe20000011406 */
[--C-:B------:R-:W-:Y:S01]  /*aa40*/  IMAD R70, R70, 0x200, R9.reuse ;  /* 0x0000020046467824 */ /* 0x100fe200078e0209 */
[----:B------:R-:W-:Y:S01]  /*aa50*/  LEA.HI R127, R127, R64, RZ, 0x2 ;  /* 0x000000407f7f7211 */ /* 0x000fe200078f10ff */
[C---:B------:R-:W-:Y:S01]  /*aa60*/  IMAD R9, R3.reuse, 0x20, R9 ;  /* 0x0000002003097824 */ /* 0x040fe200078e0209 */
[----:B------:R-:W-:Y:S01]  /*aa70*/  LOP3.LUT P2, RZ, R6, 0x2, RZ, 0xc0, !PT ;  /* 0x0000000206ff7812 */ /* 0x000fe2000784c0ff */
[----:B------:R-:W-:Y:S01]  /*aa80*/  IMAD R70, R3, 0x20, R70 ;  /* 0x0000002003467824 */ /* 0x000fe200078e0246 */
[----:B------:R-:W-:Y:S01]  /*aa90*/  SHF.R.S32.HI R127, RZ, 0x2, R127 ;  /* 0x00000002ff7f7819 */ /* 0x000fe2000001147f */
[----:B------:R-:W4:Y:S01]  /*aaa0*/  MUFU.RCP R3, UR5 ;  /* 0x0000000500037d08 */ /* 0x000f220008001000 */
[----:B-1----:R-:W-:Y:S01]  /*aab0*/  IMAD.SHL.U32 R15, R66, 0x40, RZ ;  /* 0x00000040420f7824 */ /* 0x002fe200078e00ff */
[----:B------:R-:W-:Y:S01]  /*aac0*/  ULDC UR5, c[0x0][0x398] ;  /* 0x0000e60000057ab9 */ /* 0x000fe20000000800 */
[----:B------:R-:W-:Y:S01]  /*aad0*/  IMAD.IADD R4, R4, 0x1, -R7 ;  /* 0x0000000104047824 */ /* 0x000fe200078e0a07 */
[----:B------:R1:W-:Y:S01]  /*aae0*/  @P1 STS [R129+0x6000], RZ ;  /* 0x006000ff81001388 */ /* 0x0003e20000000800 */
[----:B------:R-:W-:Y:S01]  /*aaf0*/  IMAD.SHL.U32 R12, R13, 0x8, RZ ;  /* 0x000000080d0c7824 */ /* 0x000fe200078e00ff */
[----:B------:R-:W-:Y:S01]  /*ab00*/  LOP3.LUT R15, R15, 0xc0, RZ, 0xc0, !PT ;  /* 0x000000c00f0f7812 */ /* 0x000fe200078ec0ff */
[----:B------:R-:W-:Y:S01]  /*ab10*/  IMAD.SHL.U32 R7, R6, 0x40, RZ ;  /* 0x0000004006077824 */ /* 0x000fe200078e00ff */
[----:B------:R1:W-:Y:S01]  /*ab20*/  @P1 STS [R129+0x6004], RZ ;  /* 0x006004ff81001388 */ /* 0x0003e20000000800 */
[----:B------:R-:W-:Y:S01]  /*ab30*/  IMAD.SHL.U32 R6, R71, 0x8, RZ ;  /* 0x0000000847067824 */ /* 0x000fe200078e00ff */
[----:B------:R-:W-:Y:S01]  /*ab40*/  LOP3.LUT R12, R15, 0x8, R12, 0xf8, !PT ;  /* 0x000000080f0c7812 */ /* 0x000fe200078ef80c */
[----:B------:R-:W-:Y:S01]  /*ab50*/  IMAD R116, R13, 0x8, R4 ;  /* 0x000000080d747824 */ /* 0x000fe200078e0204 */
[----:B------:R1:W-:Y:S01]  /*ab60*/  @P1 STS.64 [R129+0x6008], RZ ;  /* 0x006008ff81001388 */ /* 0x0003e20000000a00 */
[----:B------:R-:W-:-:S02]  /*ab70*/  LOP3.LUT R7, R7, 0xc0, RZ, 0xc0, !PT ;  /* 0x000000c007077812 */ /* 0x000fc400078ec0ff */
[----:B------:R-:W-:Y:S01]  /*ab80*/  SHF.R.U32.HI R15, RZ, 0x3, R15 ;  /* 0x00000003ff0f7819 */ /* 0x000fe2000001160f */
[----:B------:R1:W-:Y:S01]  /*ab90*/  @P1 STS.128 [R129+0x7000], RZ ;  /* 0x007000ff81001388 */ /* 0x0003e20000000c00 */
[----:B------:R-:W-:Y:S02]  /*aba0*/  IADD3 R2, R2, 0x1, R127 ;  /* 0x0000000102027810 */ /* 0x000fe40007ffe07f */
[----:B------:R-:W-:Y:S01]  /*abb0*/  LOP3.LUT R6, R7, 0x8, R6, 0xf8, !PT ;  /* 0x0000000807067812 */ /* 0x000fe200078ef806 */
[----:B------:R1:W-:Y:S01]  /*abc0*/  @P1 STS.128 [R129+0x8000], RZ ;  /* 0x008000ff81001388 */ /* 0x0003e20000000c00 */
[----:B------:R-:W-:Y:S02]  /*abd0*/  LOP3.LUT R12, R12, R15, RZ, 0x3c, !PT ;  /* 0x0000000f0c0c7212 */ /* 0x000fe400078e3cff */
[----:B------:R-:W-:Y:S02]  /*abe0*/  SHF.R.U32.HI R7, RZ, 0x3, R7 ;  /* 0x00000003ff077819 */ /* 0x000fe40000011607 */
[----:B------:R-:W-:Y:S01]  /*abf0*/  IADD3 R2, R57, R2, -R118 ;  /* 0x0000000239027210 */ /* 0x000fe20007ffe876 */
[----:B------:R-:W-:Y:S01]  /*ac00*/  IMAD.IADD R117, R12, 0x1, R70 ;  /* 0x000000010c757824 */ /* 0x000fe200078e0246 */
[----:B------:R-:W-:Y:S01]  /*ac10*/  LOP3.LUT R7, R6, R7, RZ, 0x3c, !PT ;  /* 0x0000000706077212 */ /* 0x000fe200078e3cff */
[----:B------:R-:W-:Y:S01]  /*ac20*/  IMAD.IADD R4, R12, 0x1, R9 ;  /* 0x000000010c047824 */ /* 0x000fe200078e0209 */
[----:B------:R-:W-:Y:S01]  /*ac30*/  LEA R138, P0, R108, UR10, 0x1 ;  /* 0x0000000a6c8a7c11 */ /* 0x000fe2000f8008ff */
[----:B------:R-:W-:Y:S01]  /*ac40*/  VIADD R2, R2, UR5 ;  /* 0x0000000502027c36 */ /* 0x000fe20008000000 */
[----:B------:R-:W-:Y:S01]  /*ac50*/  LOP3.LUT R128, R128, 0x6, RZ, 0xc0, !PT ;  /* 0x0000000680807812 */ /* 0x000fe200078ec0ff */
[----:B------:R-:W-:Y:S01]  /*ac60*/  IMAD.U32 R116, R116, 0x20, R7 ;  /* 0x0000002074747824 */ /* 0x000fe200078e0007 */
[----:B------:R-:W-:-:S02]  /*ac70*/  LEA.HI.X R137, R108, UR11, R86, 0x1, P0 ;  /* 0x0000000b6c897c11 */ /* 0x000fc400080f0c56 */
[----:B------:R-:W-:Y:S01]  /*ac80*/  LEA R117, R117, UR4, 0x1 ;  /* 0x0000000475757c11 */ /* 0x000fe2000f8e08ff */
[----:B----4-:R-:W-:Y:S01]  /*ac90*/  FMUL.FTZ R0, R0, R3 ;  /* 0x0000000300007220 */ /* 0x010fe20000410000 */
[----:B------:R-:W-:-:S05]  /*aca0*/  IMAD.MOV.U32 R3, RZ, RZ, 0x10 ;  /* 0x00000010ff037424 */ /* 0x000fca00078e00ff */
[----:B------:R-:W-:Y:S01]  /*acb0*/  SEL R3, R3, 0xfffffff0, !P2 ;  /* 0xfffffff003037807 */ /* 0x000fe20005000000 */
        /* <DEDUP_REMOVED lines=25> */
.L_x_5749:
[----:B------:R4:W-:Y:S02]  /*ae50*/  STS.128 [R129+0x8000], RZ ;  /* 0x008000ff81007388 */ /* 0x0009e40000000c00 */
.L_x_5748:
[----:B------:R-:W-:Y:S05]  /*ae60*/  BSYNC B0 ;  /* 0x0000000000007941 */ /* 0x000fea0003800000 */
.L_x_5747:
        /* <DEDUP_REMOVED lines=32> */
.L_x_5752:
[----:B------:R1:W-:Y:S02]  /*b070*/  STS.128 [R129+0x8800], RZ ;  /* 0x008800ff81007388 */ /* 0x0003e40000000c00 */
.L_x_5751:
[----:B------:R-:W-:Y:S05]  /*b080*/  BSYNC B0 ;  /* 0x0000000000007941 */ /* 0x000fea0003800000 */
.L_x_5750:
[----:B------:R-:W-:Y:S01]  /*b090*/  LEA R116, R116, UR4, 0x1 ;  /* 0x0000000474747c11 */ /* 0x000fe2000f8e08ff */
[----:B------:R-:W-:Y:S01]  /*b0a0*/  LDSM.16.M88.4 R64, [R117] ;  /* 0x000000007540783b */ /* 0x000fe20000000200 */
[----:B------:R-:W-:Y:S01]  /*b0b0*/  IMAD R115, R49, 0x2, R117 ;  /* 0x0000000231737824 */ /* 0x000fe200078e0275 */
[----:B------:R-:W-:Y:S01]  /*b0c0*/  ULDC UR14, c[0x0][0x39c] ;  /* 0x0000e700000e7ab9 */ /* 0x000fe20000000800 */
[C---:B-1----:R-:W-:Y:S01]  /*b0d0*/  VIMNMX R8, R2.reuse, R57, PT ;  /* 0x0000003902087248 */ /* 0x042fe20003fe0100 */
[----:B------:R-:W1:Y:S01]  /*b0e0*/  LDSM.16.M88.4 R20, [R116+0x3000] ;  /* 0x003000007414783b */ /* 0x000e620000000200 */
[----:B------:R-:W-:Y:S01]  /*b0f0*/  IMAD R113, R3, 0x2, R116 ;  /* 0x0000000203717824 */ /* 0x000fe200078e0274 */
[----:B------:R-:W-:Y:S01]  /*b100*/  VIADDMNMX R9, R2, 0x8, R57, PT ;  /* 0x0000000802097846 */ /* 0x000fe20003800139 */
[----:B------:R-:W-:Y:S01]  /*b110*/  IMAD R2, R131, 0x40, R128 ;  /* 0x0000004083027824 */ /* 0x000fe200078e0280 */
[----:B------:R-:W-:Y:S03]  /*b120*/  LDSM.16.M88.4 R12, [R115] ;  /* 0x00000000730c783b */ /* 0x000fe60000000200 */
[----:B------:R-:W-:Y:S01]  /*b130*/  VIADD R6, R2, 0x1 ;  /* 0x0000000102067836 */ /* 0x000fe20000000000 */
[----:B------:R-:W-:Y:S04]  /*b140*/  LDSM.16.M88.4 R88, [R113+0x3000] ;  /* 0x003000007158783b */ /* 0x000fe80000000200 */
[----:B------:R-:W5:Y:S01]  /*b150*/  LDSM.16.M88.4 R80, [R116+0x3400] ;  /* 0x003400007450783b */ /* 0x000f620000000200 */
[----:B------:R-:W-:-:S02]  /*b160*/  ISETP.GE.AND P5, PT, R6, R8, PT ;  /* 0x000000080600720c */ /* 0x000fc40003fa6270 */
[----:B------:R-:W-:Y:S01]  /*b170*/  ISETP.GE.AND P0, PT, R6, R9, PT ;  /* 0x000000090600720c */ /* 0x000fe20003f06270 */
[----:B------:R-:W2:Y:S01]  /*b180*/  LDSM.16.M88.4 R72, [R116+0x3800] ;  /* 0x003800007448783b */ /* 0x000ea20000000200 */
[----:B------:R-:W-:-:S03]  /*b190*/  I2FP.F32.S32 R6, R6 ;  /* 0x0000000600067245 */ /* 0x000fc60000201400 */
[----:B------:R-:W-:Y:S04]  /*b1a0*/  LDSM.16.M88.4 R96, [R117+0x1000] ;  /* 0x001000007560783b */ /* 0x000fe80000000200 */
[----:B------:R-:W3:Y:S04]  /*b1b0*/  LDSM.16.M88.4 R52, [R116+0x4000] ;  /* 0x004000007434783b */ /* 0x000ee80000000200 */
[----:B------:R-:W4:Y:S04]  /*b1c0*/  LDSM.16.M88.4 R32, [R113+0x3400] ;  /* 0x003400007120783b */ /* 0x000f280000000200 */
[----:B------:R-:W4:Y:S04]  /*b1d0*/  LDSM.16.M88.4 R36, [R116+0x3c00] ;  /* 0x003c00007424783b */ /* 0x000f280000000200 */
[----:B------:R-:W4:Y:S01]  /*b1e0*/  LDSM.16.M88.4 R44, [R113+0x3800] ;  /* 0x00380000712c783b */ /* 0x000f220000000200 */
[C---:B-1----:R-:W-:Y:S03]  /*b1f0*/  HMMA.16816.F32.BF16 R24, R64.reuse, R20, RZ ;  /* 0x000000144018723c */ /* 0x042fe600000418ff */
[----:B------:R-:W-:Y:S04]  /*b200*/  LDSM.16.M88.4 R60, [R115+0x1000] ;  /* 0x00100000733c783b */ /* 0x000fe80000000200 */
[----:B------:R-:W1:Y:S01]  /*b210*/  LDSM.16.M88.4 R28, [R113+0x4000] ;  /* 0x00400000711c783b */ /* 0x000e620000000200 */
[C---:B------:R-:W-:Y:S03]  /*b220*/  HMMA.16816.F32.BF16 R20, R64.reuse, R22, RZ ;  /* 0x000000164014723c */ /* 0x040fe600000418ff */
[----:B------:R-:W1:Y:S03]  /*b230*/  LDSM.16.M88.4 R100, [R116+0x4400] ;  /* 0x004400007464783b */ /* 0x000e660000000200 */
[C---:B-----5:R-:W-:Y:S01]  /*b240*/  HMMA.16816.F32.BF16 R40, R64.reuse, R80, RZ ;  /* 0x000000504028723c */ /* 0x060fe200000418ff */
[----:B------:R-:W5:Y:S04]  /*b250*/  LDSM.16.M88.4 R16, [R113+0x3c00] ;  /* 0x003c00007110783b */ /* 0x000f680000000200 */
[----:B------:R-:W5:Y:S01]  /*b260*/  LDSM.16.M88.4 R92, [R116+0x4800] ;  /* 0x00480000745c783b */ /* 0x000f620000000200 */
[----:B------:R-:W-:Y:S03]  /*b270*/  HMMA.16816.F32.BF16 R80, R64, R82, RZ ;  /* 0x000000524050723c */ /* 0x000fe600000418ff */
[----:B------:R-:W0:Y:S03]  /*b280*/  LDGDEPBAR ;  /* 0x00000000000079af */ /* 0x000e260000000000 */
[C---:B------:R-:W-:Y:S06]  /*b290*/  HMMA.16816.F32.BF16 R24, R12.reuse, R88, R24 ;  /* 0x000000580c18723c */ /* 0x040fec0000041818 */
[----:B------:R-:W-:Y:S01]  /*b2a0*/  HMMA.16816.F32.BF16 R20, R12, R90, R20 ;  /* 0x0000005a0c14723c */ /* 0x000fe20000041814 */
[----:B------:R-:W-:Y:S05]  /*b2b0*/  LDSM.16.M88.4 R88, [R116+0x4c00] ;  /* 0x004c00007458783b */ /* 0x000fea0000000200 */
[C---:B--2---:R-:W-:Y:S06]  /*b2c0*/  HMMA.16816.F32.BF16 R76, R64.reuse, R72, RZ ;  /* 0x00000048404c723c */ /* 0x044fec00000418ff */
[----:B------:R-:W-:Y:S06]  /*b2d0*/  HMMA.16816.F32.BF16 R72, R64, R74, RZ ;  /* 0x0000004a4048723c */ /* 0x000fec00000418ff */
[C---:B---3--:R-:W-:Y:S06]  /*b2e0*/  HMMA.16816.F32.BF16 R24, R96.reuse, R52, R24 ;  /* 0x000000346018723c */ /* 0x048fec0000041818 */
[----:B------:R-:W-:Y:S01]  /*b2f0*/  HMMA.16816.F32.BF16 R20, R96, R54, R20 ;  /* 0x000000366014723c */ /* 0x000fe20000041814 */
[----:B------:R-:W-:Y:S05]  /*b300*/  LDSM.16.M88.4 R52, [R113+0x4400] ;  /* 0x004400007134783b */ /* 0x000fea0000000200 */
[C---:B----4-:R-:W-:Y:S06]  /*b310*/  HMMA.16816.F32.BF16 R40, R12.reuse, R32, R40 ;  /* 0x000000200c28723c */ /* 0x050fec0000041828 */
[----:B------:R-:W-:Y:S01]  /*b320*/  HMMA.16816.F32.BF16 R80, R12, R34, R80 ;  /* 0x000000220c50723c */ /* 0x000fe20000041850 */
[----:B------:R-:W-:Y:S05]  /*b330*/  LDSM.16.M88.4 R32, [R116+0x5000] ;  /* 0x005000007420783b */ /* 0x000fea0000000200 */
[C---:B------:R-:W-:Y:S06]  /*b340*/  HMMA.16816.F32.BF16 R68, R64.reuse, R36, RZ ;  /* 0x000000244044723c */ /* 0x040fec00000418ff */
[----:B------:R-:W-:Y:S01]  /*b350*/  HMMA.16816.F32.BF16 R64, R64, R38, RZ ;  /* 0x000000264040723c */ /* 0x000fe200000418ff */
[----:B------:R-:W2:Y:S05]  /*b360*/  LDSM.16.M88.4 R36, [R117+0x2000] ;  /* 0x002000007524783b */ /* 0x000eaa0000000200 */
[C---:B------:R-:W-:Y:S06]  /*b370*/  HMMA.16816.F32.BF16 R76, R12.reuse, R44, R76 ;  /* 0x0000002c0c4c723c */ /* 0x040fec000004184c */
[----:B------:R-:W-:Y:S01]  /*b380*/  HMMA.16816.F32.BF16 R72, R12, R46, R72 ;  /* 0x0000002e0c48723c */ /* 0x000fe20000041848 */
[----:B------:R-:W3:Y:S05]  /*b390*/  LDSM.16.M88.4 R44, [R113+0x4800] ;  /* 0x00480000712c783b */ /* 0x000eea0000000200 */
[C---:B-1----:R-:W-:Y:S06]  /*b3a0*/  HMMA.16816.F32.BF16 R24, R60.reuse, R28, R24 ;  /* 0x0000001c3c18723c */ /* 0x042fec0000041818 */
[----:B------:R-:W-:Y:S01]  /*b3b0*/  HMMA.16816.F32.BF16 R20, R60, R30, R20 ;  /* 0x0000001e3c14723c */ /* 0x000fe20000041814 */
[----:B------:R-:W-:Y:S05]  /*b3c0*/  LDSM.16.M88.4 R28, [R116+0x5400] ;  /* 0x00540000741c783b */ /* 0x000fea0000000200 */
[C---:B------:R-:W-:Y:S06]  /*b3d0*/  HMMA.16816.F32.BF16 R40, R96.reuse, R100, R40 ;  /* 0x000000646028723c */ /* 0x040fec0000041828 */
[----:B------:R-:W-:Y:S06]  /*b3e0*/  HMMA.16816.F32.BF16 R80, R96, R102, R80 ;  /* 0x000000666050723c */ /* 0x000fec0000041850 */
[C---:B-----5:R-:W-:Y:S06]  /*b3f0*/  HMMA.16816.F32.BF16 R68, R12.reuse, R16, R68 ;  /* 0x000000100c44723c */ /* 0x060fec0000041844 */
[----:B------:R-:W-:Y:S01]  /*b400*/  HMMA.16816.F32.BF16 R64, R12, R18, R64 ;  /* 0x000000120c40723c */ /* 0x000fe20000041840 */
[----:B------:R-:W-:Y:S04]  /*b410*/  LDSM.16.M88.4 R16, [R115+0x2000] ;  /* 0x002000007310783b */ /* 0x000fe80000000200 */
[----:B------:R-:W1:Y:S01]  /*b420*/  LDSM.16.M88.4 R12, [R113+0x5000] ;  /* 0x00500000710c783b */ /* 0x000e620000000200 */
[----:B------:R-:W-:Y:S06]  /*b430*/  HMMA.16816.F32.BF16 R76, R96, R92, R76 ;  /* 0x0000005c604c723c */ /* 0x000fec000004184c */
[----:B--2---:R-:W-:Y:S06]  /*b440*/  HMMA.16816.F32.BF16 R24, R36, R32, R24 ;  /* 0x000000202418723c */ /* 0x004fec0000041818 */
[----:B------:R-:W-:Y:S01]  /*b450*/  HMMA.16816.F32.BF16 R72, R96, R94, R72 ;  /* 0x0000005e6048723c */ /* 0x000fe20000041848 */
[----:B------:R-:W2:Y:S05]  /*b460*/  LDSM.16.M88.4 R92, [R113+0x4c00] ;  /* 0x004c0000715c783b */ /* 0x000eaa0000000200 */
[----:B------:R-:W-:Y:S01]  /*b470*/  HMMA.16816.F32.BF16 R20, R36, R34, R20 ;  /* 0x000000222414723c */ /* 0x000fe20000041814 */
[----:B------:R-:W-:Y:S05]  /*b480*/  LDSM.16.M88.4 R32, [R113+0x5400] ;  /* 0x005400007120783b */ /* 0x000fea0000000200 */
[C---:B------:R-:W-:Y:S06]  /*b490*/  HMMA.16816.F32.BF16 R40, R60.reuse, R52, R40 ;  /* 0x000000343c28723c */ /* 0x040fec0000041828 */
[----:B------:R-:W-:Y:S01]  /*b4a0*/  HMMA.16816.F32.BF16 R80, R60, R54, R80 ;  /* 0x000000363c50723c */ /* 0x000fe20000041850 */
[----:B------:R-:W4:Y:S05]  /*b4b0*/  LDSM.16.M88.4 R52, [R116+0x5800] ;  /* 0x005800007434783b */ /* 0x000f2a0000000200 */
[C---:B------:R-:W-:Y:S06]  /*b4c0*/  HMMA.16816.F32.BF16 R68, R96.reuse, R88, R68 ;  /* 0x000000586044723c */ /* 0x040fec0000041844 */
[----:B------:R-:W-:Y:S06]  /*b4d0*/  HMMA.16816.F32.BF16 R64, R96, R90, R64 ;  /* 0x0000005a6040723c */ /* 0x000fec0000041840 */
[----:B---3--:R-:W-:Y:S06]  /*b4e0*/  HMMA.16816.F32.BF16 R76, R60, R44, R76 ;  /* 0x0000002c3c4c723c */ /* 0x008fec000004184c */
[C---:B-1----:R-:W-:Y:S06]  /*b4f0*/  HMMA.16816.F32.BF16 R24, R16.reuse, R12, R24 ;  /* 0x0000000c1018723c */ /* 0x042fec0000041818 */
[----:B------:R-:W-:Y:S01]  /*b500*/  HMMA.16816.F32.BF16 R20, R16, R14, R20 ;  /* 0x0000000e1014723c */ /* 0x000fe20000041814 */
[----:B------:R-:W1:Y:S05]  /*b510*/  LDSM.16.M88.4 R12, [R116+0x5c00] ;  /* 0x005c0000740c783b */ /* 0x000e6a0000000200 */
[C---:B------:R-:W-:Y:S06]  /*b520*/  HMMA.16816.F32.BF16 R40, R36.reuse, R28, R40 ;  /* 0x0000001c2428723c */ /* 0x040fec0000041828 */
[----:B------:R-:W-:Y:S01]  /*b530*/  HMMA.16816.F32.BF16 R80, R36, R30, R80 ;  /* 0x0000001e2450723c */ /* 0x000fe20000041850 */
[----:B------:R-:W3:Y:S05]  /*b540*/  LDSM.16.M88.4 R28, [R113+0x5800] ;  /* 0x00580000711c783b */ /* 0x000eea0000000200 */
[C---:B------:R-:W-:Y:S01]  /*b550*/  HMMA.16816.F32.BF16 R72, R60.reuse, R46, R72 ;  /* 0x0000002e3c48723c */ /* 0x040fe20000041848 */
[----:B------:R-:W5:Y:S01]  /*b560*/  LDSM.16.M88.4 R44, [R113+0x5c00] ;  /* 0x005c0000712c783b */ /* 0x000f620000000200 */
[----:B------:R-:W-:Y:S01]  /*b570*/  FMUL.FTZ R5, R25, UR14 ;  /* 0x0000000e19057c20 */ /* 0x000fe20008410000 */
[----:B------:R-:W-:Y:S01]  /*b580*/  FMUL.FTZ R7, R27, UR14 ;  /* 0x0000000e1b077c20 */ /* 0x000fe20008410000 */
[----:B------:R-:W-:Y:S01]  /*b590*/  FMUL.FTZ R3, R24, UR14 ;  /* 0x0000000e18037c20 */ /* 0x000fe20008410000 */
[----:B------:R-:W-:Y:S01]  /*b5a0*/  FMUL.FTZ R26, R26, UR14 ;  /* 0x0000000e1a1a7c20 */ /* 0x000fe20008410000 */
[C---:B--2---:R-:W-:Y:S01]  /*b5b0*/  HMMA.16816.F32.BF16 R68, R60.reuse, R92, R68 ;  /* 0x0000005c3c44723c */ /* 0x044fe20000041844 */
[----:B------:R-:W-:Y:S01]  /*b5c0*/  FMUL.FTZ R20, R20, UR14 ;  /* 0x0000000e14147c20 */ /* 0x000fe20008410000 */
[----:B------:R-:W-:Y:S01]  /*b5d0*/  FMUL.FTZ R22, R22, UR14 ;  /* 0x0000000e16167c20 */ /* 0x000fe20008410000 */
[----:B------:R-:W-:Y:S01]  /*b5e0*/  MUFU.TANH R5, R5 ;  /* 0x0000000500057308 */ /* 0x000fe20000002400 */
[----:B------:R-:W-:Y:S01]  /*b5f0*/  FMUL.FTZ R21, R21, UR14 ;  /* 0x0000000e15157c20 */ /* 0x000fe20008410000 */
[----:B------:R-:W-:Y:S01]  /*b600*/  FMUL.FTZ R23, R23, UR14 ;  /* 0x0000000e17177c20 */ /* 0x000fe20008410000 */
[----:B------:R-:W-:Y:S01]  /*b610*/  HMMA.16816.F32.BF16 R64, R60, R94, R64 ;  /* 0x0000005e3c40723c */ /* 0x000fe20000041840 */
[----:B------:R-:W-:-:S04]  /*b620*/  DEPBAR.LE SB0, 0x0 ;  /* 0x000080000000791a */ /* 0x000fc80000000000 */
[----:B------:R-:W2:Y:S01]  /*b630*/  MUFU.TANH R7, R7 ;  /* 0x0000000700077308 */ /* 0x000ea20000002400 */
[----:B----4-:R-:W-:Y:S06]  /*b640*/  HMMA.16816.F32.BF16 R76, R36, R52, R76 ;  /* 0x00000034244c723c */ /* 0x010fec000004184c */
[----:B------:R-:W-:Y:S01]  /*b650*/  HMMA.16816.F32.BF16 R40, R16, R32, R40 ;  /* 0x000000201028723c */ /* 0x000fe20000041828 */
[----:B------:R-:W4:Y:S05]  /*b660*/  MUFU.TANH R25, R20 ;  /* 0x0000001400197308 */ /* 0x000f2a0000002400 */
[----:B------:R-:W-:Y:S03]  /*b670*/  HMMA.16816.F32.BF16 R72, R36, R54, R72 ;  /* 0x000000362448723c */ /* 0x000fe60000041848 */
[----:B------:R-:W5:Y:S01]  /*b680*/  MUFU.TANH R27, R22 ;  /* 0x00000016001b7308 */ /* 0x000f620000002400 */
[----:B--2---:R-:W-:-:S02]  /*b690*/  FFMA.FTZ R7, R0, R6, R7 ;  /* 0x0000000600077223 */ /* 0x004fc40000010007 */
[C---:B-1----:R-:W-:Y:S05]  /*b6a0*/  HMMA.16816.F32.BF16 R68, R36.reuse, R12, R68 ;  /* 0x0000000c2444723c */ /* 0x042fea0000041844 */
[----:B------:R-:W1:Y:S01]  /*b6b0*/  MUFU.TANH R21, R21 ;  /* 0x0000001500157308 */ /* 0x000e620000002400 */
[----:B------:R-:W-:Y:S01]  /*b6c0*/  HMMA.16816.F32.BF16 R64, R36, R14, R64 ;  /* 0x0000000e2440723c */ /* 0x000fe20000041840 */
[----:B------:R-:W-:-:S05]  /*b6d0*/  VIADD R12, R2, 0x8 ;  /* 0x00000008020c7836 */ /* 0x000fca0000000000 */
[C---:B---3--:R-:W-:Y:S01]  /*b6e0*/  HMMA.16816.F32.BF16 R76, R16.reuse, R28, R76 ;  /* 0x0000001c104c723c */ /* 0x048fe2000004184c */
[----:B------:R-:W-:Y:S01]  /*b6f0*/  FMUL.FTZ R13, R41, UR14 ;  /* 0x0000000e290d7c20 */ /* 0x000fe20008410000 */
[----:B------:R-:W2:Y:S01]  /*b700*/  MUFU.TANH R23, R23 ;  /* 0x0000001700177308 */ /* 0x000ea20000002400 */
[----:B------:R-:W-:Y:S01]  /*b710*/  FMUL.FTZ R33, R40, UR14 ;  /* 0x0000000e28217c20 */ /* 0x000fe20008410000 */
[----:B------:R-:W-:Y:S01]  /*b720*/  FMUL.FTZ R15, R42, UR14 ;  /* 0x0000000e2a0f7c20 */ /* 0x000fe20008410000 */
[C---:B------:R-:W-:Y:S01]  /*b730*/  ISETP.GE.AND P4, PT, R12.reuse, R8, PT ;  /* 0x000000080c00720c */ /* 0x040fe20003f86270 */
[C---:B------:R-:W-:Y:S01]  /*b740*/  HMMA.16816.F32.BF16 R80, R16.reuse, R34, R80 ;  /* 0x000000221050723c */ /* 0x040fe20000041850 */
[----:B------:R-:W-:Y:S01]  /*b750*/  FMUL.FTZ R29, R43, UR14 ;  /* 0x0000000e2b1d7c20 */ /* 0x000fe20008410000 */
[----:B------:R-:W-:Y:S01]  /*b760*/  ISETP.GE.AND P1, PT, R12, R9, PT ;  /* 0x000000090c00720c */ /* 0x000fe20003f26270 */
[----:B------:R-:W-:Y:S01]  /*b770*/  FFMA.FTZ R37, R0, R6, R5 ;  /* 0x0000000600257223 */ /* 0x000fe20000010005 */
[----:B------:R-:W3:Y:S01]  /*b780*/  MUFU.TANH R13, R13 ;  /* 0x0000000d000d7308 */ /* 0x000ee20000002400 */
[----:B------:R-:W-:Y:S01]  /*b790*/  I2FP.F32.S32 R12, R12 ;  /* 0x0000000c000c7245 */ /* 0x000fe20000201400 */
[----:B------:R-:W-:Y:S01]  /*b7a0*/  HMMA.16816.F32.BF16 R72, R16, R30, R72 ;  /* 0x0000001e1048723c */ /* 0x000fe20000041848 */
[----:B------:R-:W-:Y:S01]  /*b7b0*/  VIADD R6, R2, 0x11 ;  /* 0x0000001102067836 */ /* 0x000fe20000000000 */
[----:B------:R-:W-:-:S02]  /*b7c0*/  FSEL R37, R37, -INF , !P5 ;  /* 0xff80000025257808 */ /* 0x000fc40006800000 */
[----:B----4-:R-:W-:Y:S01]  /*b7d0*/  FFMA.FTZ R14, R0, R12, R25 ;  /* 0x0000000c000e7223 */ /* 0x010fe20000010019 */
[----:B------:R-:W-:Y:S01]  /*b7e0*/  FSEL R25, R7, -INF , !P0 ;  /* 0xff80000007197808 */ /* 0x000fe20004000000 */
[----:B------:R-:W4:Y:S01]  /*b7f0*/  MUFU.TANH R29, R29 ;  /* 0x0000001d001d7308 */ /* 0x000f220000002400 */
[----:B-----5:R-:W-:Y:S01]  /*b800*/  HMMA.16816.F32.BF16 R68, R16, R44, R68 ;  /* 0x0000002c1044723c */ /* 0x020fe20000041844 */
[----:B------:R-:W-:-:S04]  /*b810*/  VIADD R7, R2, 0x18 ;  /* 0x0000001802077836 */ /* 0x000fc80000000000 */
[----:B------:R-:W-:Y:S01]  /*b820*/  FMUL.FTZ R78, R78, UR14 ;  /* 0x0000000e4e4e7c20 */ /* 0x000fe20008410000 */
[----:B------:R-:W-:Y:S01]  /*b830*/  HMMA.16816.F32.BF16 R64, R16, R46, R64 ;  /* 0x0000002e1040723c */ /* 0x000fe20000041840 */
[----:B------:R-:W5:Y:S01]  /*b840*/  MUFU.TANH R33, R33 ;  /* 0x0000002100217308 */ /* 0x000f620000002400 */
[----:B------:R-:W-:Y:S01]  /*b850*/  FMUL.FTZ R45, R77, UR14 ;  /* 0x0000000e4d2d7c20 */ /* 0x000fe20008410000 */
[----:B------:R-:W-:Y:S02]  /*b860*/  FMUL.FTZ R79, R79, UR14 ;  /* 0x0000000e4f4f7c20 */ /* 0x000fe40008410000 */
[----:B------:R-:W-:Y:S01]  /*b870*/  FMUL.FTZ R31, R80, UR14 ;  /* 0x0000000e501f7c20 */ /* 0x000fe20008410000 */
[----:B------:R-:W-:Y:S01]  /*b880*/  FMUL.FTZ R35, R81, UR14 ;  /* 0x0000000e51237c20 */ /* 0x000fe20008410000 */
[----:B------:R-:W-:Y:S02]  /*b890*/  VIADD R19, R2, 0x9 ;  /* 0x0000000902137836 */ /* 0x000fe40000000000 */
[----:B------:R-:W-:Y:S01]  /*b8a0*/  FFMA.FTZ R17, R0, R12, R27 ;  /* 0x0000000c00117223 */ /* 0x000fe2000001001b */
[----:B------:R-:W5:Y:S01]  /*b8b0*/  MUFU.TANH R15, R15 ;  /* 0x0000000f000f7308 */ /* 0x000f620000002400 */
[----:B------:R-:W-:Y:S01]  /*b8c0*/  FMUL.FTZ R47, R76, UR14 ;  /* 0x0000000e4c2f7c20 */ /* 0x000fe20008410000 */
[----:B------:R-:W-:Y:S01]  /*b8d0*/  FSEL R27, R14, -INF , !P4 ;  /* 0xff8000000e1b7808 */ /* 0x000fe20006000000 */
[----:B------:R-:W-:Y:S01]  /*b8e0*/  FMUL.FTZ R41, R82, UR14 ;  /* 0x0000000e52297c20 */ /* 0x000fe20008410000 */
[-C--:B------:R-:W-:Y:S01]  /*b8f0*/  ISETP.GE.AND P6, PT, R19, R8.reuse, PT ;  /* 0x000000081300720c */ /* 0x080fe20003fc6270 */
[----:B------:R-:W-:Y:S01]  /*b900*/  FMUL.FTZ R43, R83, UR14 ;  /* 0x0000000e532b7c20 */ /* 0x000fe20008410000 */
[----:B------:R-:W-:Y:S01]  /*b910*/  ISETP.GE.AND P2, PT, R19, R9, PT ;  /* 0x000000091300720c */ /* 0x000fe20003f46270 */
[----:B------:R-:W-:Y:S01]  /*b920*/  VIADD R12, R2, 0x10 ;  /* 0x00000010020c7836 */ /* 0x000fe20000000000 */
[----:B------:R-:W-:Y:S01]  /*b930*/  I2FP.F32.S32 R19, R19 ;  /* 0x0000001300137245 */ /* 0x000fe20000201400 */
[----:B------:R-:W5:Y:S01]  /*b940*/  MUFU.TANH R47, R47 ;  /* 0x0000002f002f7308 */ /* 0x000f620000002400 */
[----:B------:R-:W-:Y:S01]  /*b950*/  FSEL R17, R17, -INF , !P1 ;  /* 0xff80000011117808 */ /* 0x000fe20004800000 */
[----:B------:R-:W-:Y:S01]  /*b960*/  FMUL.FTZ R73, R73, UR14 ;  /* 0x0000000e49497c20 */ /* 0x000fe20008410000 */
[----:B------:R-:W-:Y:S01]  /*b970*/  ISETP.GE.AND P4, PT, R6, R8, PT ;  /* 0x000000080600720c */ /* 0x000fe20003f86270 */
[----:B-1----:R-:W-:Y:S01]  /*b980*/  FFMA.FTZ R21, R0, R19, R21 ;  /* 0x0000001300157223 */ /* 0x002fe20000010015 */
[----:B------:R-:W-:Y:S01]  /*b990*/  ISETP.GE.AND P1, PT, R6, R9, PT ;  /* 0x000000090600720c */ /* 0x000fe20003f26270 */
[----:B--2---:R-:W-:Y:S01]  /*b9a0*/  FFMA.FTZ R19, R0, R19, R23 ;  /* 0x0000001300137223 */ /* 0x004fe20000010017 */
[----:B------:R-:W-:Y:S01]  /*b9b0*/  I2FP.F32.S32 R6, R6 ;  /* 0x0000000600067245 */ /* 0x000fe20000201400 */
[----:B------:R-:W1:Y:S01]  /*b9c0*/  MUFU.TANH R5, R78 ;  /* 0x0000004e00057308 */ /* 0x000e620000002400 */
[C---:B------:R-:W-:Y:S01]  /*b9d0*/  ISETP.GE.AND P5, PT, R12.reuse, R8, PT ;  /* 0x000000080c00720c */ /* 0x040fe20003fa6270 */
[----:B------:R-:W-:Y:S01]  /*b9e0*/  FMUL.FTZ R75, R75, UR14 ;  /* 0x0000000e4b4b7c20 */ /* 0x000fe20008410000 */
[-C--:B------:R-:W-:Y:S01]  /*b9f0*/  ISETP.GE.AND P0, PT, R12, R9.reuse, PT ;  /* 0x000000090c00720c */ /* 0x080fe20003f06270 */
[C---:B---3--:R-:W-:Y:S01]  /*ba00*/  FFMA.FTZ R23, R0.reuse, R6, R13 ;  /* 0x0000000600177223 */ /* 0x048fe2000001000d */
[----:B------:R-:W-:Y:S01]  /*ba10*/  I2FP.F32.S32 R12, R12 ;  /* 0x0000000c000c7245 */ /* 0x000fe20000201400 */
[----:B----4-:R-:W-:Y:S01]  /*ba20*/  FFMA.FTZ R13, R0, R6, R29 ;  /* 0x00000006000d7223 */ /* 0x010fe2000001001d */
[----:B------:R-:W-:Y:S01]  /*ba30*/  VIADD R6, R2, 0x20 ;  /* 0x0000002002067836 */ /* 0x000fe20000000000 */
[----:B------:R-:W2:Y:S01]  /*ba40*/  MUFU.TANH R31, R31 ;  /* 0x0000001f001f7308 */ /* 0x000ea20000002400 */
[----:B------:R-:W-:Y:S01]  /*ba50*/  FSEL R23, R23, -INF , !P4 ;  /* 0xff80000017177808 */ /* 0x000fe20006000000 */
[CC--:B-----5:R-:W-:Y:S01]  /*ba60*/  FFMA.FTZ R33, R0.reuse, R12.reuse, R33 ;  /* 0x0000000c00217223 */ /* 0x0e0fe20000010021 */
[----:B------:R-:W-:Y:S01]  /*ba70*/  FFMA.FTZ R15, R0, R12, R15 ;  /* 0x0000000c000f7223 */ /* 0x000fe2000001000f */
[----:B------:R-:W-:Y:S01]  /*ba80*/  VIADD R12, R2, 0x19 ;  /* 0x00000019020c7836 */ /* 0x000fe20000000000 */
[----:B------:R-:W-:Y:S01]  /*ba90*/  FSEL R13, R13, -INF , !P1 ;  /* 0xff8000000d0d7808 */ /* 0x000fe20004800000 */
[----:B------:R-:W-:Y:S01]  /*baa0*/  FMUL.FTZ R72, R72, UR14 ;  /* 0x0000000e48487c20 */ /* 0x000fe20008410000 */
[C---:B------:R-:W-:Y:S01]  /*bab0*/  ISETP.GE.AND P4, PT, R6.reuse, R8, PT ;  /* 0x000000080600720c */ /* 0x040fe20003f86270 */
[----:B------:R-:W-:Y:S01]  /*bac0*/  MUFU.TANH R35, R35 ;  /* 0x0000002300237308 */ /* 0x000fe20000002400 */
[-C--:B------:R-:W-:Y:S01]  /*bad0*/  ISETP.GE.AND P1, PT, R6, R9.reuse, PT ;  /* 0x000000090600720c */ /* 0x080fe20003f26270 */
[----:B------:R-:W-:Y:S01]  /*bae0*/  FMUL.FTZ R74, R74, UR14 ;  /* 0x0000000e4a4a7c20 */ /* 0x000fe20008410000 */
[----:B------:R-:W-:Y:S01]  /*baf0*/  I2FP.F32.S32 R6, R6 ;  /* 0x0000000600067245 */ /* 0x000fe20000201400 */
[----:B------:R-:W-:Y:S01]  /*bb00*/  FMUL.FTZ R64, R64, UR14 ;  /* 0x0000000e40407c20 */ /* 0x000fe20008410000 */
[----:B------:R-:W-:Y:S01]  /*bb10*/  FSEL R39, R21, -INF , !P6 ;  /* 0xff80000015277808 */ /* 0x000fe20007000000 */
[----:B------:R-:W-:Y:S01]  /*bb20*/  FMUL.FTZ R69, R69, UR14 ;  /* 0x0000000e45457c20 */ /* 0x000fe20008410000 */
[----:B------:R-:W-:Y:S01]  /*bb30*/  FSEL R19, R19, -INF , !P2 ;  /* 0xff80000013137808 */ /* 0x000fe20005000000 */
[----:B------:R-:W3:Y:S01]  /*bb40*/  MUFU.TANH R41, R41 ;  /* 0x0000002900297308 */ /* 0x000ee20000002400 */
[C---:B------:R-:W-:Y:S01]  /*bb50*/  ISETP.GE.AND P6, PT, R7.reuse, R8, PT ;  /* 0x000000080700720c */ /* 0x040fe20003fc6270 */
[CC--:B------:R-:W-:Y:S01]  /*bb60*/  FFMA.FTZ R47, R0.reuse, R6.reuse, R47 ;  /* 0x00000006002f7223 */ /* 0x0c0fe2000001002f */
[----:B------:R-:W-:Y:S01]  /*bb70*/  ISETP.GE.AND P2, PT, R7, R9, PT ;  /* 0x000000090700720c */ /* 0x000fe20003f46270 */
[----:B-1----:R-:W-:Y:S01]  /*bb80*/  FFMA.FTZ R135, R0, R6, R5 ;  /* 0x0000000600877223 */ /* 0x002fe20000010005 */
[----:B------:R-:W-:Y:S01]  /*bb90*/  FSEL R33, R33, -INF , !P5 ;  /* 0xff80000021217808 */ /* 0x000fe20006800000 */
[----:B------:R-:W-:Y:S01]  /*bba0*/  VIADD R6, R2, 0x29 ;  /* 0x0000002902067836 */ /* 0x000fe20000000000 */
[----:B------:R-:W-:Y:S01]  /*bbb0*/  FSEL R15, R15, -INF , !P0 ;  /* 0xff8000000f0f7808 */ /* 0x000fe20004000000 */
[----:B------:R-:W1:Y:S01]  /*bbc0*/  MUFU.TANH R43, R43 ;  /* 0x0000002b002b7308 */ /* 0x000e620000002400 */
[----:B------:R-:W-:Y:S01]  /*bbd0*/  I2FP.F32.S32 R7, R7 ;  /* 0x0000000700077245 */ /* 0x000fe20000201400 */
[----:B------:R-:W-:Y:S01]  /*bbe0*/  FMUL.FTZ R71, R71, UR14 ;  /* 0x0000000e47477c20 */ /* 0x000fe20008410000 */
[----:B------:R-:W-:Y:S01]  /*bbf0*/  ISETP.GE.AND P5, PT, R12, R8, PT ;  /* 0x000000080c00720c */ /* 0x000fe20003fa6270 */
[----:B------:R-:W-:Y:S01]  /*bc00*/  VIADD R14, R2, 0x21 ;  /* 0x00000021020e7836 */ /* 0x000fe20000000000 */
[----:B------:R-:W-:Y:S01]  /*bc10*/  ISETP.GE.AND P0, PT, R12, R9, PT ;  /* 0x000000090c00720c */ /* 0x000fe20003f06270 */
[CC--:B--2---:R-:W-:Y:S01]  /*bc20*/  FFMA.FTZ R29, R0.reuse, R7.reuse, R31 ;  /* 0x00000007001d7223 */ /* 0x0c4fe2000001001f */
[----:B------:R-:W-:Y:S01]  /*bc30*/  I2FP.F32.S32 R12, R12 ;  /* 0x0000000c000c7245 */ /* 0x000fe20000201400 */
[----:B------:R-:W2:Y:S01]  /*bc40*/  MUFU.TANH R73, R73 ;  /* 0x0000004900497308 */ /* 0x000ea20000002400 */
[----:B---3--:R-:W-:Y:S01]  /*bc50*/  FFMA.FTZ R7, R0, R7, R41 ;  /* 0x0000000700077223 */ /* 0x008fe20000010029 */
[----:B------:R-:W-:Y:S01]  /*bc60*/  FSEL R101, R47, -INF , !P4 ;  /* 0xff8000002f657808 */ /* 0x000fe20006000000 */
[----:B------:R-:W-:Y:S01]  /*bc70*/  FMUL.FTZ R68, R68, UR14 ;  /* 0x0000000e44447c20 */ /* 0x000fe20008410000 */
[----:B------:R-:W-:Y:S01]  /*bc80*/  FFMA.FTZ R21, R0, R12, R35 ;  /* 0x0000000c00157223 */ /* 0x000fe20000010023 */
[----:B------:R-:W-:Y:S01]  /*bc90*/  FSEL R135, R135, -INF , !P1 ;  /* 0xff80000087877808 */ /* 0x000fe20004800000 */
[----:B------:R-:W-:Y:S01]  /*bca0*/  FMUL.FTZ R70, R70, UR14 ;  /* 0x0000000e46467c20 */ /* 0x000fe20008410000 */
[----:B------:R-:W-:Y:S01]  /*bcb0*/  ISETP.GE.AND P4, PT, R6, R8, PT ;  /* 0x000000080600720c */ /* 0x000fe20003f86270 */
[----:B------:R-:W3:Y:S01]  /*bcc0*/  MUFU.TANH R75, R75 ;  /* 0x0000004b004b7308 */ /* 0x000ee20000002400 */
[----:B-1----:R-:W-:Y:S01]  /*bcd0*/  FFMA.FTZ R43, R0, R12, R43 ;  /* 0x0000000c002b7223 */ /* 0x002fe2000001002b */
[----:B------:R-:W-:Y:S01]  /*bce0*/  VIADD R12, R2, 0x28 ;  /* 0x00000028020c7836 */ /* 0x000fe20000000000 */
[----:B------:R-:W-:Y:S01]  /*bcf0*/  ISETP.GE.AND P1, PT, R6, R9, PT ;  /* 0x000000090600720c */ /* 0x000fe20003f26270 */
[----:B------:R-:W-:Y:S01]  /*bd00*/  FMUL.FTZ R66, R66, UR14 ;  /* 0x0000000e42427c20 */ /* 0x000fe20008410000 */
[----:B------:R-:W-:Y:S01]  /*bd10*/  I2FP.F32.S32 R6, R6 ;  /* 0x0000000600067245 */ /* 0x000fe20000201400 */
[----:B------:R-:W-:Y:S01]  /*bd20*/  FMUL.FTZ R65, R65, UR14 ;  /* 0x0000000e41417c20 */ /* 0x000fe20008410000 */
[----:B------:R-:W-:Y:S01]  /*bd30*/  FSEL R29, R29, -INF , !P6 ;  /* 0xff8000001d1d7808 */ /* 0x000fe20007000000 */
[----:B------:R-:W1:Y:S01]  /*bd40*/  MUFU.TANH R45, R45 ;  /* 0x0000002d002d7308 */ /* 0x000e620000002400 */
[----:B------:R-:W-:Y:S01]  /*bd50*/  FSEL R7, R7, -INF , !P2 ;  /* 0xff80000007077808 */ /* 0x000fe20005000000 */
[----:B--2---:R-:W-:Y:S01]  /*bd60*/  FFMA.FTZ R73, R0, R6, R73 ;  /* 0x0000000600497223 */ /* 0x004fe20000010049 */
[----:B------:R-:W-:Y:S01]  /*bd70*/  FSEL R21, R21, -INF , !P5 ;  /* 0xff80000015157808 */ /* 0x000fe20006800000 */
[----:B------:R-:W-:Y:S01]  /*bd80*/  FMUL.FTZ R67, R67, UR14 ;  /* 0x0000000e43437c20 */ /* 0x000fe20008410000 */
[----:B------:R-:W-:-:S02]  /*bd90*/  FSEL R5, R43, -INF , !P0 ;  /* 0xff8000002b057808 */ /* 0x000fc40004000000 */
[C---:B------:R-:W-:Y:S01]  /*bda0*/  ISETP.GE.AND P6, PT, R14.reuse, R8, PT ;  /* 0x000000080e00720c */ /* 0x040fe20003fc6270 */
[----:B------:R-:W2:Y:S01]  /*bdb0*/  MUFU.TANH R79, R79 ;  /* 0x0000004f004f7308 */ /* 0x000ea20000002400 */
[-C--:B------:R-:W-:Y:S01]  /*bdc0*/  ISETP.GE.AND P2, PT, R14, R9.reuse, PT ;  /* 0x000000090e00720c */ /* 0x080fe20003f46270 */
[----:B---3--:R-:W-:Y:S01]  /*bdd0*/  FFMA.FTZ R75, R0, R6, R75 ;  /* 0x00000006004b7223 */ /* 0x008fe2000001004b */
[----:B------:R-:W-:Y:S01]  /*bde0*/  ISETP.GE.AND P5, PT, R12, R8, PT ;  /* 0x000000080c00720c */ /* 0x000fe20003fa6270 */
[----:B------:R-:W-:Y:S01]  /*bdf0*/  VIADD R6, R2, 0x38 ;  /* 0x0000003802067836 */ /* 0x000fe20000000000 */
[----:B------:R-:W-:Y:S02]  /*be00*/  ISETP.GE.AND P0, PT, R12, R9, PT ;  /* 0x000000090c00720c */ /* 0x000fe40003f06270 */
[----:B------:R-:W-:Y:S01]  /*be10*/  I2FP.F32.S32 R14, R14 ;  /* 0x0000000e000e7245 */ /* 0x000fe20000201400 */
[----:B------:R-:W3:Y:S01]  /*be20*/  MUFU.TANH R51, R72 ;  /* 0x0000004800337308 */ /* 0x000ee20000002400 */
[----:B------:R-:W-:-:S02]  /*be30*/  I2FP.F32.S32 R12, R12 ;  /* 0x0000000c000c7245 */ /* 0x000fc40000201400 */
[----:B------:R-:W-:Y:S01]  /*be40*/  FSEL R139, R73, -INF , !P4 ;  /* 0xff800000498b7808 */ /* 0x000fe20006000000 */
[----:B-1----:R-:W-:Y:S01]  /*be50*/  FFMA.FTZ R45, R0, R14, R45 ;  /* 0x0000000e002d7223 */ /* 0x002fe2000001002d */
[----:B------:R-:W-:Y:S02]  /*be60*/  FSEL R95, R75, -INF , !P1 ;  /* 0xff8000004b5f7808 */ /* 0x000fe40004800000 */
[----:B------:R-:W-:Y:S01]  /*be70*/  ISETP.GE.AND P4, PT, R6, R8, PT ;  /* 0x000000080600720c */ /* 0x000fe20003f86270 */
[----:B------:R-:W1:Y:S01]  /*be80*/  MUFU.TANH R53, R74 ;  /* 0x0000004a00357308 */ /* 0x000e620000002400 */
[----:B--2---:R-:W-:Y:S01]  /*be90*/  FFMA.FTZ R79, R0, R14, R79 ;  /* 0x0000000e004f7223 */ /* 0x004fe2000001004f */
[----:B------:R-:W-:Y:S01]  /*bea0*/  VIADD R14, R2, 0x30 ;  /* 0x00000030020e7836 */ /* 0x000fe20000000000 */
[----:B------:R-:W-:Y:S02]  /*beb0*/  ISETP.GE.AND P1, PT, R6, R9, PT ;  /* 0x000000090600720c */ /* 0x000fe40003f26270 */
[----:B------:R-:W-:-:S02]  /*bec0*/  I2FP.F32.S32 R6, R6 ;  /* 0x0000000600067245 */ /* 0x000fc40000201400 */
[----:B------:R-:W-:Y:S01]  /*bed0*/  FSEL R141, R45, -INF , !P6 ;  /* 0xff8000002d8d7808 */ /* 0x000fe20007000000 */
[----:B------:R-:W2:Y:S01]  /*bee0*/  MUFU.TANH R41, R64 ;  /* 0x0000004000297308 */ /* 0x000ea20000002400 */
[----:B---3--:R-:W-:Y:S01]  /*bef0*/  FFMA.FTZ R51, R0, R12, R51 ;  /* 0x0000000c00337223 */ /* 0x008fe20000010033 */
[----:B------:R-:W-:Y:S02]  /*bf00*/  FSEL R133, R79, -INF , !P2 ;  /* 0xff8000004f857808 */ /* 0x000fe40005000000 */
[----:B------:R-:W-:Y:S02]  /*bf10*/  ISETP.GE.AND P6, PT, R14, R8, PT ;  /* 0x000000080e00720c */ /* 0x000fe40003fc6270 */
[----:B------:R-:W-:Y:S02]  /*bf20*/  FSEL R99, R51, -INF , !P5 ;  /* 0xff80000033637808 */ /* 0x000fe40006800000 */
[----:B------:R-:W3:Y:S01]  /*bf30*/  MUFU.TANH R31, R68 ;  /* 0x00000044001f7308 */ /* 0x000ee20000002400 */
[----:B-1----:R-:W-:Y:S01]  /*bf40*/  FFMA.FTZ R53, R0, R12, R53 ;  /* 0x0000000c00357223 */ /* 0x002fe20000010035 */
[----:B------:R-:W-:Y:S01]  /*bf50*/  VIADD R12, R2, 0x31 ;  /* 0x00000031020c7836 */ /* 0x000fe20000000000 */
[----:B------:R-:W-:-:S02]  /*bf60*/  ISETP.GE.AND P2, PT, R14, R9, PT ;  /* 0x000000090e00720c */ /* 0x000fc40003f46270 */
[----:B------:R-:W-:Y:S02]  /*bf70*/  I2FP.F32.S32 R14, R14 ;  /* 0x0000000e000e7245 */ /* 0x000fe40000201400 */
[----:B------:R-:W-:Y:S01]  /*bf80*/  FSEL R97, R53, -INF , !P0 ;  /* 0xff80000035617808 */ /* 0x000fe20004000000 */
[----:B------:R-:W1:Y:S01]  /*bf90*/  MUFU.TANH R69, R69 ;  /* 0x0000004500457308 */ /* 0x000e620000002400 */
[----:B------:R-:W-:Y:S01]  /*bfa0*/  ISETP.GE.AND P5, PT, R12, R8, PT ;  /* 0x000000080c00720c */ /* 0x000fe20003fa6270 */
[----:B--2---:R-:W-:Y:S01]  /*bfb0*/  FFMA.FTZ R41, R0, R6, R41 ;  /* 0x0000000600297223 */ /* 0x004fe20000010029 */
[----:B------:R-:W-:Y:S02]  /*bfc0*/  ISETP.GE.AND P0, PT, R12, R9, PT ;  /* 0x000000090c00720c */ /* 0x000fe40003f06270 */
[----:B------:R-:W-:Y:S02]  /*bfd0*/  I2FP.F32.S32 R12, R12 ;  /* 0x0000000c000c7245 */ /* 0x000fe40000201400 */
[----:B------:R-:W-:Y:S01]  /*bfe0*/  FSEL R105, R41, -INF , !P4 ;  /* 0xff80000029697808 */ /* 0x000fe20006000000 */
[----:B------:R-:W2:Y:S01]  /*bff0*/  MUFU.TANH R35, R70 ;  /* 0x0000004600237308 */ /* 0x000ea20000002400 */
[----:B---3--:R-:W-:Y:S01]  /*c000*/  FFMA.FTZ R31, R0, R14, R31 ;  /* 0x0000000e001f7223 */ /* 0x008fe2000001001f */
[----:B------:R-:W-:-:S04]  /*c010*/  ISETP.GE.AND P4, PT, R87, 0x2, PT ;  /* 0x000000025700780c */ /* 0x000fc80003f86270 */
[----:B------:R-:W-:Y:S02]  /*c020*/  FSEL R107, R31, -INF , !P6 ;  /* 0xff8000001f6b7808 */ /* 0x000fe40007000000 */
[----:B------:R-:W3:Y:S01]  /*c030*/  MUFU.TANH R71, R71 ;  /* 0x0000004700477308 */ /* 0x000ee20000002400 */
[----:B-1----:R-:W-:Y:S01]  /*c040*/  FFMA.FTZ R69, R0, R12, R69 ;  /* 0x0000000c00457223 */ /* 0x002fe20000010045 */
[----:B------:R-:W-:-:S04]  /*c050*/  ISETP.GE.AND P6, PT, R2, R8, PT ;  /* 0x000000080200720c */ /* 0x000fc80003fc6270 */
[----:B------:R-:W-:Y:S02]  /*c060*/  FSEL R106, R69, -INF , !P5 ;  /* 0xff800000456a7808 */ /* 0x000fe40006800000 */
[----:B------:R-:W1:Y:S01]  /*c070*/  MUFU.TANH R43, R66 ;  /* 0x00000042002b7308 */ /* 0x000e620000002400 */
[----:B--2---:R-:W-:-:S05]  /*c080*/  FFMA.FTZ R35, R0, R14, R35 ;  /* 0x0000000e00237223 */ /* 0x004fca0000010023 */
[----:B------:R-:W-:Y:S02]  /*c090*/  FSEL R89, R35, -INF , !P2 ;  /* 0xff80000023597808 */ /* 0x000fe40005000000 */
[----:B------:R-:W2:Y:S01]  /*c0a0*/  MUFU.TANH R3, R3 ;  /* 0x0000000300037308 */ /* 0x000ea20000002400 */
[----:B---3--:R-:W-:Y:S01]  /*c0b0*/  FFMA.FTZ R71, R0, R12, R71 ;  /* 0x0000000c00477223 */ /* 0x008fe20000010047 */
[----:B------:R-:W-:Y:S01]  /*c0c0*/  BAR.SYNC.DEFER_BLOCKING 0x0 ;  /* 0x0000000000007b1d */ /* 0x000fe20000010000 */
[----:B------:R-:W-:-:S03]  /*c0d0*/  ISETP.GE.AND P2, PT, R2, R9, PT ;  /* 0x000000090200720c */ /* 0x000fc60003f46270 */
[----:B------:R-:W-:Y:S02]  /*c0e0*/  FSEL R88, R71, -INF , !P0 ;  /* 0xff80000047587808 */ /* 0x000fe40004000000 */
[----:B------:R-:W3:Y:S01]  /*c0f0*/  MUFU.TANH R45, R26 ;  /* 0x0000001a002d7308 */ /* 0x000ee20000002400 */
[----:B-1----:R-:W-:Y:S01]  /*c100*/  FFMA.FTZ R43, R0, R6, R43 ;  /* 0x00000006002b7223 */ /* 0x002fe2000001002b */
[----:B------:R-:W-:Y:S01]  /*c110*/  VIADD R6, R2, 0x39 ;  /* 0x0000003902067836 */ /* 0x000fe20000000000 */
[----:B------:R-:W-:-:S03]  /*c120*/  I2FP.F32.S32 R2, R2 ;  /* 0x0000000200027245 */ /* 0x000fc60000201400 */
[----:B------:R-:W-:Y:S02]  /*c130*/  FSEL R35, R43, -INF , !P1 ;  /* 0xff8000002b237808 */ /* 0x000fe40004800000 */
[----:B------:R-:W1:Y:S01]  /*c140*/  MUFU.TANH R65, R65 ;  /* 0x0000004100417308 */ /* 0x000e620000002400 */
[----:B------:R-:W-:Y:S01]  /*c150*/  ISETP.GE.AND P5, PT, R6, R8, PT ;  /* 0x000000080600720c */ /* 0x000fe20003fa6270 */
[----:B--2---:R-:W-:Y:S01]  /*c160*/  FFMA.FTZ R3, R0, R2, R3 ;  /* 0x0000000200037223 */ /* 0x004fe20000010003 */
[----:B------:R-:W-:Y:S02]  /*c170*/  ISETP.GE.AND P0, PT, R6, R9, PT ;  /* 0x000000090600720c */ /* 0x000fe40003f06270 */
[----:B------:R-:W-:Y:S02]  /*c180*/  I2FP.F32.S32 R6, R6 ;  /* 0x0000000600067245 */ /* 0x000fe40000201400 */
[----:B------:R-:W-:Y:S01]  /*c190*/  FSEL R31, R3, -INF , !P6 ;  /* 0xff800000031f7808 */ /* 0x000fe20007000000 */
[----:B------:R-:W2:Y:S01]  /*c1a0*/  MUFU.TANH R67, R67 ;  /* 0x0000004300437308 */ /* 0x000ea20000002400 */
[----:B---3--:R-:W-:-:S05]  /*c1b0*/  FFMA.FTZ R45, R0, R2, R45 ;  /* 0x00000002002d7223 */ /* 0x008fca000001002d */
[----:B------:R-:W-:Y:S01]  /*c1c0*/  FSEL R41, R45, -INF , !P2 ;  /* 0xff8000002d297808 */ /* 0x000fe20005000000 */
[----:B-1----:R-:W-:-:S05]  /*c1d0*/  FFMA.FTZ R65, R0, R6, R65 ;  /* 0x0000000600417223 */ /* 0x002fca0000010041 */
[----:B------:R-:W-:Y:S01]  /*c1e0*/  FSEL R103, R65, -INF , !P5 ;  /* 0xff80000041677808 */ /* 0x000fe20006800000 */
[----:B--2---:R-:W-:-:S05]  /*c1f0*/  FFMA.FTZ R34, R0, R6, R67 ;  /* 0x0000000600227223 */ /* 0x004fca0000010043 */
        /* <DEDUP_REMOVED lines=65> */
.L_x_5754:
[----:B------:R-:W1:Y:S02]  /*c610*/  LDC R6, c[0x0][0x248] ;  /* 0x00009200ff067b82 */ /* 0x000e640000000800 */
[----:B-1----:R-:W-:-:S05]  /*c620*/  IMAD.SHL.U32 R45, R6, 0x40, RZ ;  /* 0x00000040062d7824 */ /* 0x002fca00078e00ff */
[----:B------:R-:W-:-:S04]  /*c630*/  IADD3 R45, -R45, RZ, RZ ;  /* 0x000000ff2d2d7210 */ /* 0x000fc80007ffe1ff */
[----:B------:R-:W-:-:S07]  /*c640*/  SHF.R.S32.HI R47, RZ, 0x1f, R45 ;  /* 0x0000001fff2f7819 */ /* 0x000fce000001142d */
.L_x_5755:
        /* <DEDUP_REMOVED lines=63> */
.L_x_5753:
[----:B--2---:R-:W-:Y:S01]  /*ca40*/  FMNMX.FTZ R2, R31, R37, !PT ;  /* 0x000000251f027209 */ /* 0x004fe20007810000 */
        /* <DEDUP_REMOVED lines=60> */
[--C-:B------:R-:W-:Y:S01]  /*ce10*/  FFMA.FTZ R33, R19, UR8, -R90.reuse ;  /* 0x0000000813217c23 */ /* 0x100fe2000801085a */
[--C-:B------:R-:W-:Y:S01]  /*ce20*/  FFMA.FTZ R32, R15, UR8, -R90.reuse ;  /* 0x000000080f207c23 */ /* 0x100fe2000801085a */
[----:B------:R-:W-:Y:S01]  /*ce30*/  FFMA.FTZ R29, R13, UR8, -R90 ;  /* 0x000000080d1d7c23 */ /* 0x000fe2000801085a */
[----:B------:R-:W1:Y:S01]  /*ce40*/  MUFU.EX2 R110, R110 ;  /* 0x0000006e006e7308 */ /* 0x000e620000000800 */
[----:B------:R-:W-:Y:S01]  /*ce50*/  LDSM.16.MT88.4 R12, [R114+0x6400] ;  /* 0x00640000720c783b */ /* 0x000fe20000004200 */
[--C-:B------:R-:W-:Y:S01]  /*ce60*/  FFMA.FTZ R26, R23, UR8, -R130.reuse ;  /* 0x00000008171a7c23 */ /* 0x100fe20008010882 */
[----:B------:R-:W-:Y:S01]  /*ce70*/  FFMA.FTZ R24, R21, UR8, -R130 ;  /* 0x0000000815187c23 */ /* 0x000fe20008010882 */
[--C-:B------:R-:W-:Y:S01]  /*ce80*/  FFMA.FTZ R28, R7, UR8, -R90.reuse ;  /* 0x00000008071c7c23 */ /* 0x100fe2000801085a */
[----:B------:R-:W-:Y:S01]  /*ce90*/  FFMA.FTZ R25, R5, UR8, -R90 ;  /* 0x0000000805197c23 */ /* 0x000fe2000801085a */
[----:B------:R-:W2:Y:S01]  /*cea0*/  LDSM.16.MT88.4 R40, [R114+0x8000] ;  /* 0x008000007228783b */ /* 0x000ea20000004200 */
[--C-:B------:R-:W-:Y:S01]  /*ceb0*/  FFMA.FTZ R101, R101, UR8, -R130.reuse ;  /* 0x0000000865657c23 */ /* 0x100fe20008010882 */
[----:B------:R-:W-:Y:S01]  /*cec0*/  MUFU.EX2 R91, R91 ;  /* 0x0000005b005b7308 */ /* 0x000fe20000000800 */
[--C-:B------:R-:W-:Y:S01]  /*ced0*/  FFMA.FTZ R100, R141, UR8, -R130.reuse ;  /* 0x000000088d647c23 */ /* 0x100fe20008010882 */
[----:B------:R-:W3:Y:S01]  /*cee0*/  LDSM.16.MT88.4 R16, [R114+0x7400] ;  /* 0x007400007210783b */ /* 0x000ee20000004200 */
[--C-:B------:R-:W-:Y:S01]  /*cef0*/  FFMA.FTZ R99, R99, UR8, -R130.reuse ;  /* 0x0000000863637c23 */ /* 0x100fe20008010882 */
[----:B------:R-:W-:Y:S01]  /*cf00*/  FFMA.FTZ R96, R139, UR8, -R130 ;  /* 0x000000088b607c23 */ /* 0x000fe20008010882 */
[--C-:B------:R-:W-:Y:S01]  /*cf10*/  FFMA.FTZ R102, R135, UR8, -R90.reuse ;  /* 0x0000000887667c23 */ /* 0x100fe2000801085a */
[----:B------:R-:W4:Y:S01]  /*cf20*/  LDSM.16.MT88.4 R20, [R112+0x6400] ;  /* 0x006400007014783b */ /* 0x000f220000004200 */
[--C-:B------:R-:W-:Y:S01]  /*cf30*/  FFMA.FTZ R98, R97, UR8, -R90.reuse ;  /* 0x0000000861627c23 */ /* 0x100fe2000801085a */
[----:B------:R-:W5:Y:S01]  /*cf40*/  MUFU.EX2 R30, R30 ;  /* 0x0000001e001e7308 */ /* 0x000f620000000800 */
[----:B-1----:R-:W-:Y:S01]  /*cf50*/  F2FP.BF16.F32.PACK_AB R48, R110, R111 ;  /* 0x0000006f6e30723e */ /* 0x002fe200000010ff */
[--C-:B------:R-:W-:Y:S01]  /*cf60*/  FFMA.FTZ R95, R95, UR8, -R90.reuse ;  /* 0x000000085f5f7c23 */ /* 0x100fe2000801085a */
[----:B------:R-:W-:Y:S01]  /*cf70*/  FFMA.FTZ R133, R133, UR8, -R90 ;  /* 0x0000000885857c23 */ /* 0x000fe2000801085a */
[--C-:B------:R-:W-:Y:S01]  /*cf80*/  FFMA.FTZ R107, R107, UR8, -R130.reuse ;  /* 0x000000086b6b7c23 */ /* 0x100fe20008010882 */
[--C-:B------:R-:W-:Y:S01]  /*cf90*/  FFMA.FTZ R106, R106, UR8, -R130.reuse ;  /* 0x000000086a6a7c23 */ /* 0x100fe20008010882 */
[----:B------:R-:W-:Y:S01]  /*cfa0*/  FFMA.FTZ R105, R105, UR8, -R130 ;  /* 0x0000000869697c23 */ /* 0x000fe20008010882 */
[--C-:B------:R-:W-:Y:S01]  /*cfb0*/  FFMA.FTZ R89, R89, UR8, -R90.reuse ;  /* 0x0000000859597c23 */ /* 0x100fe2000801085a */
[----:B------:R-:W-:Y:S01]  /*cfc0*/  MUFU.EX2 R92, R92 ;  /* 0x0000005c005c7308 */ /* 0x000fe20000000800 */
[----:B------:R-:W-:Y:S01]  /*cfd0*/  FFMA.FTZ R88, R88, UR8, -R90 ;  /* 0x0000000858587c23 */ /* 0x000fe2000801085a */
[----:B------:R-:W-:Y:S01]  /*cfe0*/  FFMA.FTZ R103, R103, UR8, -R130 ;  /* 0x0000000867677c23 */ /* 0x000fe20008010882 */
[----:B------:R-:W-:Y:S01]  /*cff0*/  FFMA.FTZ R35, R35, UR8, -R90 ;  /* 0x0000000823237c23 */ /* 0x000fe2000801085a */
[----:B------:R-:W-:-:S04]  /*d000*/  FADD.FTZ R110, R111, R110 ;  /* 0x0000006e6f6e7221 */ /* 0x000fc80000010000 */
        /* <DEDUP_REMOVED lines=30> */
[C---:B--2---:R-:W-:Y:S05]  /*d1f0*/  HMMA.16816.F32.BF16 R36, R48.reuse, R40, RZ ;  /* 0x000000283024723c */ /* 0x044fea00000418ff */
        /* <DEDUP_REMOVED lines=18> */
[C---:B------:R-:W-:Y:S01]  /*d320*/  HMMA.16816.F32.BF16 R60, R4.reuse, R18, R60 ;  /* 0x00000012043c723c */ /* 0x040fe2000004183c */
[----:B------:R-:W3:Y:S01]  /*d330*/  LDSM.16.MT88.4 R16, [R114+0x8400] ;  /* 0x008400007210783b */ /* 0x000ee20000004200 */
[----:B------:R-:W-:Y:S04]  /*d340*/  MUFU.EX2 R102, R102 ;  /* 0x0000006600667308 */ /* 0x000fe80000000800 */
[C---:B----4-:R-:W-:Y:S04]  /*d350*/  HMMA.16816.F32.BF16 R72, R4.reuse, R20, R72 ;  /* 0x000000140448723c */ /* 0x050fe80000041848 */
[----:B------:R4:W5:Y:S02]  /*d360*/  MUFU.EX2 R97, R133 ;  /* 0x0000008500617308 */ /* 0x0009640000000800 */
[C---:B------:R-:W-:Y:S01]  /*d370*/  HMMA.16816.F32.BF16 R68, R4.reuse, R22, R68 ;  /* 0x000000160444723c */ /* 0x040fe20000041844 */
[----:B------:R-:W-:Y:S05]  /*d380*/  LDSM.16.MT88.4 R20, [R114+0x6c00] ;  /* 0x006c00007214783b */ /* 0x000fea0000004200 */
[----:B------:R-:W-:Y:S08]  /*d390*/  MUFU.EX2 R98, R98 ;  /* 0x0000006200627308 */ /* 0x000ff00000000800 */
[----:B------:R-:W5:Y:S01]  /*d3a0*/  MUFU.EX2 R95, R95 ;  /* 0x0000005f005f7308 */ /* 0x000f620000000800 */
[----:B----4-:R-:W-:Y:S01]  /*d3b0*/  FFMA.FTZ R133, R34, UR8, -R90 ;  /* 0x0000000822857c23 */ /* 0x010fe2000801085a */
[C---:B--2---:R-:W-:Y:S06]  /*d3c0*/  HMMA.16816.F32.BF16 R56, R4.reuse, R12, R56 ;  /* 0x0000000c0438723c */ /* 0x044fec0000041838 */
[----:B------:R-:W-:Y:S01]  /*d3d0*/  MUFU.EX2 R107, R107 ;  /* 0x0000006b006b7308 */ /* 0x000fe20000000800 */
[C---:B------:R-:W-:Y:S01]  /*d3e0*/  HMMA.16816.F32.BF16 R52, R4.reuse, R14, R52 ;  /* 0x0000000e0434723c */ /* 0x040fe20000041834 */
[----:B------:R-:W2:Y:S05]  /*d3f0*/  LDSM.16.MT88.4 R12, [R112+0x8000] ;  /* 0x00800000700c783b */ /* 0x000eaa0000004200 */
[C---:B---3--:R-:W-:Y:S01]  /*d400*/  HMMA.16816.F32.BF16 R36, R4.reuse, R16, R36 ;  /* 0x000000100424723c */ /* 0x048fe20000041824 */
[----:B------:R-:W3:Y:S05]  /*d410*/  MUFU.EX2 R106, R106 ;  /* 0x0000006a006a7308 */ /* 0x000eea0000000800 */
[----:B------:R-:W-:Y:S01]  /*d420*/  HMMA.16816.F32.BF16 R40, R4, R18, R40 ;  /* 0x000000120428723c */ /* 0x000fe20000041828 */
[----:B------:R-:W-:Y:S02]  /*d430*/  LDSM.16.MT88.4 R16, [R112+0x6c00] ;  /* 0x006c00007010783b */ /* 0x000fe40000004200 */
[----:B------:R-:W-:Y:S08]  /*d440*/  MUFU.EX2 R105, R105 ;  /* 0x0000006900697308 */ /* 0x000ff00000000800 */
[----:B------:R-:W-:Y:S08]  /*d450*/  MUFU.EX2 R136, R103 ;  /* 0x0000006700887308 */ /* 0x000ff00000000800 */
[----:B------:R-:W-:Y:S08]  /*d460*/  MUFU.EX2 R89, R89 ;  /* 0x0000005900597308 */ /* 0x000ff00000000800 */
[----:B------:R-:W4:Y:S01]  /*d470*/  MUFU.EX2 R88, R88 ;  /* 0x0000005800587308 */ /* 0x000f220000000800 */
[C---:B--2---:R-:W-:Y:S06]  /*d480*/  HMMA.16816.F32.BF16 R44, R48.reuse, R12, RZ ;  /* 0x0000000c302c723c */ /* 0x044fec00000418ff */
[----:B------:R-:W-:Y:S01]  /*d490*/  HMMA.16816.F32.BF16 R48, R48, R14, RZ ;  /* 0x0000000e3030723c */ /* 0x000fe200000418ff */
[----:B------:R-:W2:Y:S01]  /*d4a0*/  LDSM.16.MT88.4 R12, [R112+0x8400] ;  /* 0x00840000700c783b */ /* 0x000ea20000004200 */
[----:B------:R-:W-:Y:S08]  /*d4b0*/  MUFU.EX2 R34, R35 ;  /* 0x0000002300227308 */ /* 0x000ff00000000800 */
[----:B------:R-:W4:Y:S08]  /*d4c0*/  MUFU.EX2 R133, R133 ;  /* 0x0000008500857308 */ /* 0x000f300000000800 */
[C---:B--2---:R-:W-:Y:S06]  /*d4d0*/  HMMA.16816.F32.BF16 R44, R4.reuse, R12, R44 ;  /* 0x0000000c042c723c */ /* 0x044fec000004182c */
[----:B------:R-:W-:Y:S01]  /*d4e0*/  HMMA.16816.F32.BF16 R48, R4, R14, R48 ;  /* 0x0000000e0430723c */ /* 0x000fe20000041830 */
[----:B------:R-:W2:Y:S06]  /*d4f0*/  LDSM.16.MT88.4 R12, [R114+0x6800] ;  /* 0x00680000720c783b */ /* 0x000eac0000004200 */
[----:B-1----:R-:W-:Y:S01]  /*d500*/  F2FP.BF16.F32.PACK_AB R4, R100, R101 ;  /* 0x000000656404723e */ /* 0x002fe200000010ff */
        /* <DEDUP_REMOVED lines=125> */
.L_x_5757:
[----:B------:R-:W1:Y:S02]  /*dce0*/  LDC R6, c[0x0][0x250] ;  /* 0x00009400ff067b82 */ /* 0x000e640000000800 */
[----:B-1----:R-:W-:-:S05]  /*dcf0*/  IMAD.SHL.U32 R13, R6, 0x40, RZ ;  /* 0x00000040060d7824 */ /* 0x002fca00078e00ff */
[----:B------:R-:W-:-:S04]  /*dd00*/  IADD3 R13, -R13, RZ, RZ ;  /* 0x000000ff0d0d7210 */ /* 0x000fc80007ffe1ff */
[----:B------:R-:W-:-:S07]  /*dd10*/  SHF.R.S32.HI R7, RZ, 0x1f, R13 ;  /* 0x0000001fff077819 */ /* 0x000fce000001140d */
.L_x_5758:
        /* <DEDUP_REMOVED lines=138> */
[----:B------:R-:W-:-:S06]  /*e5c0*/  FMUL.FTZ R12, R12, UR14 ;  /* 0x0000000e0c0c7c20 */ /* 0x000fcc0008410000 */
[----:B------:R-:W-:Y:S01]  /*e5d0*/  FMUL.FTZ R4, R4, UR14 ;  /* 0x0000000e04047c20 */ /* 0x000fe20008410000 */
[----:B------:R-:W-:Y:S01]  /*e5e0*/  FMUL.FTZ R6, R6, UR14 ;  /* 0x0000000e06067c20 */ /* 0x000fe20008410000 */
[----:B------:R-:W-:-:S03]  /*e5f0*/  FMUL.FTZ R5, R5, UR14 ;  /* 0x0000000e05057c20 */ /* 0x000fc60008410000 */
[----:B------:R-:W-:Y:S01]  /*e600*/  MUFU.TANH R105, R6 ;  /* 0x0000000600697308 */ /* 0x000fe20000002400 */
[----:B------:R-:W-:Y:S01]  /*e610*/  FMUL.FTZ R24, R24, UR14 ;  /* 0x0000000e18187c20 */ /* 0x000fe20008410000 */
[----:B------:R-:W-:-:S06]  /*e620*/  FMUL.FTZ R26, R26, UR14 ;  /* 0x0000000e1a1a7c20 */ /* 0x000fcc0008410000 */
[----:B------:R-:W-:Y:S01]  /*e630*/  MUFU.TANH R107, R26 ;  /* 0x0000001a006b7308 */ /* 0x000fe20000002400 */
[C---:B-1----:R-:W-:Y:S07]  /*e640*/  HMMA.16816.F32.BF16 R16, R88.reuse, R28, R16 ;  /* 0x0000001c5810723c */ /* 0x042fee0000041810 */
[----:B------:R1:W-:Y:S01]  /*e650*/  MUFU.TANH R29, R12 ;  /* 0x0000000c001d7308 */ /* 0x0003e20000002400 */
[C---:B------:R-:W-:Y:S06]  /*e660*/  HMMA.16816.F32.BF16 R100, R88.reuse, R30, R100 ;  /* 0x0000001e5864723c */ /* 0x040fec0000041864 */
[----:B--2---:R-:W-:Y:S01]  /*e670*/  HMMA.16816.F32.BF16 R32, R88, R96, R32 ;  /* 0x000000605820723c */ /* 0x004fe20000041820 */
[----:B------:R-:W-:Y:S01]  /*e680*/  FMUL.FTZ R31, R13, UR14 ;  /* 0x0000000e0d1f7c20 */ /* 0x000fe20008410000 */
[----:B------:R2:W-:Y:S01]  /*e690*/  MUFU.TANH R97, R4 ;  /* 0x0000000400617308 */ /* 0x0005e20000002400 */
[----:B------:R-:W-:-:S03]  /*e6a0*/  FMUL.FTZ R13, R14, UR14 ;  /* 0x0000000e0e0d7c20 */ /* 0x000fc60008410000 */
[----:B------:R-:W-:Y:S04]  /*e6b0*/  HMMA.16816.F32.BF16 R92, R88, R98, R92 ;  /* 0x00000062585c723c */ /* 0x000fe8000004185c */
[----:B------:R-:W-:Y:S01]  /*e6c0*/  MUFU.TANH R31, R31 ;  /* 0x0000001f001f7308 */ /* 0x000fe20000002400 */
[----:B-1----:R-:W-:Y:S02]  /*e6d0*/  FMUL.FTZ R12, R18, UR14 ;  /* 0x0000000e120c7c20 */ /* 0x002fe40008410000 */
[----:B------:R-:W-:Y:S01]  /*e6e0*/  FMUL.FTZ R89, R15, UR14 ;  /* 0x0000000e0f597c20 */ /* 0x000fe20008410000 */
[----:B------:R-:W-:Y:S01]  /*e6f0*/  FMUL.FTZ R91, R7, UR14 ;  /* 0x0000000e075b7c20 */ /* 0x000fe20008410000 */
[----:B------:R-:W-:Y:S01]  /*e700*/  FMUL.FTZ R7, R25, UR14 ;  /* 0x0000000e19077c20 */ /* 0x000fe20008410000 */
[----:B------:R-:W-:Y:S01]  /*e710*/  FMUL.FTZ R25, R27, UR14 ;  /* 0x0000000e1b197c20 */ /* 0x000fe20008410000 */
[----:B------:R-:W-:Y:S01]  /*e720*/  FMUL.FTZ R27, R20, UR14 ;  /* 0x0000000e141b7c20 */ /* 0x000fe20008410000 */
[----:B------:R1:W-:Y:S01]  /*e730*/  MUFU.TANH R15, R5 ;  /* 0x00000005000f7308 */ /* 0x0003e20000002400 */
[----:B--2---:R-:W-:-:S02]  /*e740*/  IMAD R4, R131, 0x40, R128 ;  /* 0x0000004083047824 */ /* 0x004fc400078e0280 */
[----:B------:R-:W-:Y:S01]  /*e750*/  FMUL.FTZ R20, R23, UR14 ;  /* 0x0000000e17147c20 */ /* 0x000fe20008410000 */
[----:B------:R-:W-:Y:S01]  /*e760*/  FMUL.FTZ R14, R17, UR14 ;  /* 0x0000000e110e7c20 */ /* 0x000fe20008410000 */
[----:B------:R-:W-:Y:S01]  /*e770*/  FMUL.FTZ R16, R16, UR14 ;  /* 0x0000000e10107c20 */ /* 0x000fe20008410000 */
[----:B------:R-:W-:Y:S02]  /*e780*/  VIADD R18, R4, 0x1 ;  /* 0x0000000104127836 */ /* 0x000fe40000000000 */
[----:B------:R-:W-:Y:S01]  /*e790*/  FMUL.FTZ R6, R19, UR14 ;  /* 0x0000000e13067c20 */ /* 0x000fe20008410000 */
[----:B------:R-:W-:Y:S01]  /*e7a0*/  FMUL.FTZ R100, R100, UR14 ;  /* 0x0000000e64647c20 */ /* 0x000fe20008410000 */
[----:B------:R-:W2:Y:S01]  /*e7b0*/  MUFU.TANH R89, R89 ;  /* 0x0000005900597308 */ /* 0x000ea20000002400 */
[----:B------:R-:W-:Y:S01]  /*e7c0*/  FMUL.FTZ R101, R101, UR14 ;  /* 0x0000000e65657c20 */ /* 0x000fe20008410000 */
[C---:B------:R-:W-:Y:S01]  /*e7d0*/  ISETP.GE.AND P2, PT, R18.reuse, R8, PT ;  /* 0x000000081200720c */ /* 0x040fe20003f46270 */
[----:B------:R-:W-:Y:S01]  /*e7e0*/  FMUL.FTZ R103, R103, UR14 ;  /* 0x0000000e67677c20 */ /* 0x000fe20008410000 */
[----:B------:R-:W-:Y:S01]  /*e7f0*/  ISETP.GE.AND P4, PT, R18, R9, PT ;  /* 0x000000091200720c */ /* 0x000fe20003f86270 */
[----:B------:R-:W-:Y:S01]  /*e800*/  FMUL.FTZ R102, R102, UR14 ;  /* 0x0000000e66667c20 */ /* 0x000fe20008410000 */
[----:B------:R-:W-:Y:S01]  /*e810*/  I2FP.F32.S32 R18, R18 ;  /* 0x0000001200127245 */ /* 0x000fe20000201400 */
[----:B------:R-:W-:Y:S01]  /*e820*/  FMUL.FTZ R32, R32, UR14 ;  /* 0x0000000e20207c20 */ /* 0x000fe20008410000 */
[----:B------:R-:W3:Y:S01]  /*e830*/  MUFU.TANH R91, R91 ;  /* 0x0000005b005b7308 */ /* 0x000ee20000002400 */
[----:B-1----:R-:W-:Y:S01]  /*e840*/  FMUL.FTZ R5, R21, UR14 ;  /* 0x0000000e15057c20 */ /* 0x002fe20008410000 */
[----:B------:R-:W-:Y:S01]  /*e850*/  FMUL.FTZ R21, R22, UR14 ;  /* 0x0000000e16157c20 */ /* 0x000fe20008410000 */
[----:B------:R-:W-:-:S02]  /*e860*/  VIADD R22, R4, 0x8 ;  /* 0x0000000804167836 */ /* 0x000fc40000000000 */
[----:B------:R-:W-:Y:S01]  /*e870*/  FMUL.FTZ R33, R33, UR14 ;  /* 0x0000000e21217c20 */ /* 0x000fe20008410000 */
[----:B------:R-:W-:Y:S01]  /*e880*/  FMUL.FTZ R34, R34, UR14 ;  /* 0x0000000e22227c20 */ /* 0x000fe20008410000 */
[----:B------:R-:W-:Y:S01]  /*e890*/  FMUL.FTZ R35, R35, UR14 ;  /* 0x0000000e23237c20 */ /* 0x000fe20008410000 */
[----:B------:R-:W-:Y:S01]  /*e8a0*/  FMUL.FTZ R95, R95, UR14 ;  /* 0x0000000e5f5f7c20 */ /* 0x000fe20008410000 */
[----:B------:R1:W-:Y:S01]  /*e8b0*/  MUFU.TANH R17, R20 ;  /* 0x0000001400117308 */ /* 0x0003e20000002400 */
[----:B------:R-:W-:Y:S01]  /*e8c0*/  ISETP.GE.AND P1, PT, R22, R8, PT ;  /* 0x000000081600720c */ /* 0x000fe20003f26270 */
[----:B--2---:R-:W-:Y:S01]  /*e8d0*/  FFMA.FTZ R89, R0, R18, R89 ;  /* 0x0000001200597223 */ /* 0x004fe20000010059 */
[----:B------:R-:W-:Y:S02]  /*e8e0*/  ISETP.GE.AND P5, PT, R22, R9, PT ;  /* 0x000000091600720c */ /* 0x000fe40003fa6270 */
[----:B------:R-:W-:-:S03]  /*e8f0*/  I2FP.F32.S32 R22, R22 ;  /* 0x0000001600167245 */ /* 0x000fc60000201400 */
[----:B------:R2:W4:Y:S02]  /*e900*/  MUFU.TANH R99, R24 ;  /* 0x0000001800637308 */ /* 0x0005240000002400 */
[----:B------:R-:W-:-:S06]  /*e910*/  FFMA.FTZ R105, R0, R22, R105 ;  /* 0x0000001600697223 */ /* 0x000fcc0000010069 */
[----:B------:R-:W5:Y:S01]  /*e920*/  MUFU.TANH R7, R7 ;  /* 0x0000000700077308 */ /* 0x000f620000002400 */
[C---:B-1----:R-:W-:Y:S01]  /*e930*/  FFMA.FTZ R20, R0.reuse, R18, R31 ;  /* 0x0000001200147223 */ /* 0x042fe2000001001f */
[----:B------:R-:W-:Y:S01]  /*e940*/  FFMA.FTZ R18, R0, R22, R97 ;  /* 0x0000001600127223 */ /* 0x000fe20000010061 */
[----:B------:R-:W-:-:S03]  /*e950*/  VIADD R22, R4, 0x10 ;  /* 0x0000001004167836 */ /* 0x000fc60000000000 */
[----:B------:R-:W-:Y:S02]  /*e960*/  FSEL R20, R20, -INF , !P2 ;  /* 0xff80000014147808 */ /* 0x000fe40005000000 */
[----:B------:R-:W1:Y:S01]  /*e970*/  MUFU.TANH R25, R25 ;  /* 0x0000001900197308 */ /* 0x000e620000002400 */
[----:B--2---:R-:W-:Y:S01]  /*e980*/  VIADD R24, R4, 0x9 ;  /* 0x0000000904187836 */ /* 0x004fe20000000000 */
[----:B------:R-:W-:Y:S02]  /*e990*/  FSEL R18, R18, -INF , !P1 ;  /* 0xff80000012127808 */ /* 0x000fe40004800000 */
[-C--:B------:R-:W-:Y:S02]  /*e9a0*/  ISETP.GE.AND P1, PT, R22, R9.reuse, PT ;  /* 0x000000091600720c */ /* 0x080fe40003f26270 */
[C---:B------:R-:W-:Y:S02]  /*e9b0*/  ISETP.GE.AND P6, PT, R24.reuse, R8, PT ;  /* 0x000000081800720c */ /* 0x040fe40003fc6270 */
[----:B------:R-:W-:Y:S01]  /*e9c0*/  ISETP.GE.AND P2, PT, R24, R9, PT ;  /* 0x000000091800720c */ /* 0x000fe20003f46270 */
[----:B------:R2:W-:Y:S01]  /*e9d0*/  MUFU.TANH R19, R14 ;  /* 0x0000000e00137308 */ /* 0x0005e20000002400 */
[----:B------:R-:W-:-:S05]  /*e9e0*/  I2FP.F32.S32 R24, R24 ;  /* 0x0000001800187245 */ /* 0x000fca0000201400 */
[----:B---3--:R-:W-:Y:S02]  /*e9f0*/  FFMA.FTZ R91, R0, R24, R91 ;  /* 0x00000018005b7223 */ /* 0x008fe4000001005b */
[----:B------:R3:W-:Y:S08]  /*ea00*/  MUFU.TANH R23, R16 ;  /* 0x0000001000177308 */ /* 0x0007f00000002400 */
[----:B------:R-:W1:Y:S01]  /*ea10*/  MUFU.TANH R27, R27 ;  /* 0x0000001b001b7308 */ /* 0x000e620000002400 */
[----:B--2---:R-:W-:-:S02]  /*ea20*/  FSEL R14, R89, -INF , !P4 ;  /* 0xff800000590e7808 */ /* 0x004fc40006000000 */
[----:B------:R-:W-:Y:S02]  /*ea30*/  ISETP.GE.AND P4, PT, R22, R8, PT ;  /* 0x000000081600720c */ /* 0x000fe40003f86270 */
[----:B------:R-:W-:-:S03]  /*ea40*/  I2FP.F32.S32 R22, R22 ;  /* 0x0000001600167245 */ /* 0x000fc60000201400 */
[----:B------:R-:W2:Y:S01]  /*ea50*/  MUFU.TANH R21, R21 ;  /* 0x0000001500157308 */ /* 0x000ea20000002400 */
[----:B---3--:R-:W-:Y:S01]  /*ea60*/  FFMA.FTZ R16, R0, R24, R15 ;  /* 0x0000001800107223 */ /* 0x008fe2000001000f */
[----:B------:R-:W-:Y:S02]  /*ea70*/  VIADD R24, R4, 0x11 ;  /* 0x0000001104187836 */ /* 0x000fe40000000000 */
[CC--:B----4-:R-:W-:Y:S01]  /*ea80*/  FFMA.FTZ R99, R0.reuse, R22.reuse, R99 ;  /* 0x0000001600637223 */ /* 0x0d0fe20000010063 */
[----:B------:R-:W-:Y:S01]  /*ea90*/  FFMA.FTZ R107, R0, R22, R107 ;  /* 0x00000016006b7223 */ /* 0x000fe2000001006b */
[----:B------:R-:W-:Y:S01]  /*eaa0*/  VIADD R22, R4, 0x18 ;  /* 0x0000001804167836 */ /* 0x000fe20000000000 */
[----:B------:R-:W-:Y:S01]  /*eab0*/  FSEL R16, R16, -INF , !P6 ;  /* 0xff80000010107808 */ /* 0x000fe20007000000 */
[----:B------:R3:W-:Y:S01]  /*eac0*/  MUFU.TANH R87, R12 ;  /* 0x0000000c00577308 */ /* 0x0007e20000002400 */
[----:B------:R-:W-:Y:S02]  /*ead0*/  ISETP.GE.AND P6, PT, R24, R9, PT ;  /* 0x000000091800720c */ /* 0x000fe40003fc6270 */
[----:B------:R-:W-:-:S02]  /*eae0*/  FSEL R130, R99, -INF , !P4 ;  /* 0xff80000063827808 */ /* 0x000fc40006000000 */
[----:B------:R-:W-:Y:S02]  /*eaf0*/  ISETP.GE.AND P4, PT, R22, R9, PT ;  /* 0x000000091600720c */ /* 0x000fe40003f86270 */
[----:B------:R-:W-:Y:S01]  /*eb00*/  FSEL R110, R107, -INF , !P1 ;  /* 0xff8000006b6e7808 */ /* 0x000fe20004800000 */
[----:B------:R-:W4:Y:S08]  /*eb10*/  MUFU.TANH R5, R5 ;  /* 0x0000000500057308 */ /* 0x000f300000002400 */
[----:B------:R2:W4:Y:S01]  /*eb20*/  MUFU.TANH R31, R6 ;  /* 0x00000006001f7308 */ /* 0x0005220000002400 */
[----:B---3--:R-:W-:-:S02]  /*eb30*/  FSEL R12, R105, -INF , !P5 ;  /* 0xff800000690c7808 */ /* 0x008fc40006800000 */
[----:B------:R-:W-:Y:S02]  /*eb40*/  ISETP.GE.AND P5, PT, R24, R8, PT ;  /* 0x000000081800720c */ /* 0x000fe40003fa6270 */
[----:B------:R-:W-:-:S03]  /*eb50*/  I2FP.F32.S32 R24, R24 ;  /* 0x0000001800187245 */ /* 0x000fc60000201400 */
[----:B------:R3:W4:Y:S02]  /*eb60*/  MUFU.TANH R15, R100 ;  /* 0x00000064000f7308 */ /* 0x0007240000002400 */
[CC--:B-----5:R-:W-:Y:S01]  /*eb70*/  FFMA.FTZ R152, R0.reuse, R24.reuse, R7 ;  /* 0x0000001800987223 */ /* 0x0e0fe20000010007 */
[----:B-1----:R-:W-:Y:S01]  /*eb80*/  FFMA.FTZ R25, R0, R24, R25 ;  /* 0x0000001800197223 */ /* 0x002fe20000010019 */
[----:B------:R-:W-:-:S03]  /*eb90*/  VIADD R24, R4, 0x19 ;  /* 0x0000001904187836 */ /* 0x000fc60000000000 */
[----:B------:R-:W-:Y:S01]  /*eba0*/  FSEL R152, R152, -INF , !P5 ;  /* 0xff80000098987808 */ /* 0x000fe20006800000 */
[----:B------:R-:W1:Y:S01]  /*ebb0*/  MUFU.TANH R7, R102 ;  /* 0x0000006600077308 */ /* 0x000e620000002400 */
[----:B--2---:R-:W-:Y:S02]  /*ebc0*/  FSEL R6, R91, -INF , !P2 ;  /* 0xff8000005b067808 */ /* 0x004fe40005000000 */
[----:B------:R-:W-:Y:S02]  /*ebd0*/  ISETP.GE.AND P2, PT, R22, R8, PT ;  /* 0x000000081600720c */ /* 0x000fe40003f46270 */
[----:B------:R-:W-:Y:S02]  /*ebe0*/  I2FP.F32.S32 R22, R22 ;  /* 0x0000001600167245 */ /* 0x000fe40000201400 */
[C---:B------:R-:W-:Y:S01]  /*ebf0*/  ISETP.GE.AND P1, PT, R24.reuse, R8, PT ;  /* 0x000000081800720c */ /* 0x040fe20003f26270 */
[----:B------:R-:W2:Y:S01]  /*ec00*/  MUFU.TANH R101, R101 ;  /* 0x0000006500657308 */ /* 0x000ea20000002400 */
[----:B------:R-:W-:Y:S01]  /*ec10*/  ISETP.GE.AND P5, PT, R24, R9, PT ;  /* 0x000000091800720c */ /* 0x000fe20003fa6270 */
[CC--:B------:R-:W-:Y:S01]  /*ec20*/  FFMA.FTZ R27, R0.reuse, R22.reuse, R27 ;  /* 0x00000016001b7223 */ /* 0x0c0fe2000001001b */
[----:B------:R-:W-:Y:S01]  /*ec30*/  FFMA.FTZ R21, R0, R22, R21 ;  /* 0x0000001600157223 */ /* 0x000fe20000010015 */
[----:B------:R-:W-:Y:S01]  /*ec40*/  VIADD R22, R4, 0x20 ;  /* 0x0000002004167836 */ /* 0x000fe20000000000 */
[----:B------:R-:W-:-:S02]  /*ec50*/  I2FP.F32.S32 R24, R24 ;  /* 0x0000001800187245 */ /* 0x000fc40000201400 */
[----:B------:R-:W-:Y:S01]  /*ec60*/  FSEL R148, R25, -INF , !P6 ;  /* 0xff80000019947808 */ /* 0x000fe20007000000 */
[----:B------:R-:W5:Y:S01]  /*ec70*/  MUFU.TANH R103, R103 ;  /* 0x0000006700677308 */ /* 0x000f620000002400 */
[----:B---3--:R-:W-:Y:S01]  /*ec80*/  FSEL R100, R27, -INF , !P2 ;  /* 0xff8000001b647808 */ /* 0x008fe20005000000 */
[----:B----4-:R-:W-:Y:S01]  /*ec90*/  FFMA.FTZ R150, R0, R24, R5 ;  /* 0x0000001800967223 */ /* 0x010fe20000010005 */
[----:B------:R-:W-:Y:S01]  /*eca0*/  ISETP.GE.AND P6, PT, R22, R8, PT ;  /* 0x000000081600720c */ /* 0x000fe20003fc6270 */
[----:B------:R-:W-:Y:S01]  /*ecb0*/  FFMA.FTZ R17, R0, R24, R17 ;  /* 0x0000001800117223 */ /* 0x000fe20000010011 */
[----:B------:R-:W-:Y:S01]  /*ecc0*/  ISETP.GE.AND P2, PT, R22, R9, PT ;  /* 0x000000091600720c */ /* 0x000fe20003f46270 */
[----:B------:R-:W-:Y:S01]  /*ecd0*/  VIADD R24, R4, 0x21 ;  /* 0x0000002104187836 */ /* 0x000fe20000000000 */
[----:B------:R-:W-:Y:S01]  /*ece0*/  I2FP.F32.S32 R22, R22 ;  /* 0x0000001600167245 */ /* 0x000fe20000201400 */
[----:B------:R-:W3:Y:S01]  /*ecf0*/  MUFU.TANH R5, R32 ;  /* 0x0000002000057308 */ /* 0x000ee20000002400 */
[----:B------:R-:W-:-:S02]  /*ed00*/  FSEL R98, R21, -INF , !P4 ;  /* 0xff80000015627808 */ /* 0x000fc40006000000 */
[----:B------:R-:W-:Y:S01]  /*ed10*/  I2FP.F32.S32 R21, R24 ;  /* 0x0000001800157245 */ /* 0x000fe20000201400 */
[CC--:B------:R-:W-:Y:S01]  /*ed20*/  FFMA.FTZ R23, R0.reuse, R22.reuse, R23 ;  /* 0x0000001600177223 */ /* 0x0c0fe20000010017 */
[----:B------:R-:W-:Y:S01]  /*ed30*/  FFMA.FTZ R87, R0, R22, R87 ;  /* 0x0000001600577223 */ /* 0x000fe20000010057 */
[----:B------:R-:W-:Y:S01]  /*ed40*/  VIADD R22, R4, 0x28 ;  /* 0x0000002804167836 */ /* 0x000fe20000000000 */
[----:B------:R-:W-:Y:S01]  /*ed50*/  FSEL R146, R17, -INF , !P5 ;  /* 0xff80000011927808 */ /* 0x000fe20006800000 */
[-C--:B------:R-:W-:Y:S01]  /*ed60*/  FFMA.FTZ R139, R0, R21.reuse, R19 ;  /* 0x00000015008b7223 */ /* 0x080fe20000010013 */
[----:B------:R-:W-:Y:S01]  /*ed70*/  FSEL R140, R23, -INF , !P6 ;  /* 0xff800000178c7808 */ /* 0x000fe20007000000 */
[----:B------:R-:W-:Y:S01]  /*ed80*/  VIADD R19, R4, 0x29 ;  /* 0x0000002904137836 */ /* 0x000fe20000000000 */
[-C--:B------:R-:W-:Y:S01]  /*ed90*/  ISETP.GE.AND P5, PT, R22, R8.reuse, PT ;  /* 0x000000081600720c */ /* 0x080fe20003fa6270 */
[----:B------:R-:W-:Y:S01]  /*eda0*/  FFMA.FTZ R31, R0, R21, R31 ;  /* 0x00000015001f7223 */ /* 0x000fe2000001001f */
[----:B------:R-:W-:Y:S01]  /*edb0*/  ISETP.GE.AND P6, PT, R22, R9, PT ;  /* 0x000000091600720c */ /* 0x000fe20003fc6270 */
[----:B------:R-:W4:Y:S01]  /*edc0*/  MUFU.TANH R17, R34 ;  /* 0x0000002200117308 */ /* 0x000f220000002400 */
[----:B------:R-:W-:Y:S01]  /*edd0*/  ISETP.GE.AND P4, PT, R24, R8, PT ;  /* 0x000000081800720c */ /* 0x000fe20003f86270 */
[----:B------:R-:W-:Y:S01]  /*ede0*/  VIADD R21, R4, 0x31 ;  /* 0x0000003104157836 */ /* 0x000fe20000000000 */
[----:B------:R-:W-:-:S02]  /*edf0*/  I2FP.F32.S32 R22, R22 ;  /* 0x0000001600167245 */ /* 0x000fc40000201400 */
[----:B------:R-:W-:Y:S02]  /*ee00*/  FSEL R134, R87, -INF , !P2 ;  /* 0xff80000057867808 */ /* 0x000fe40005000000 */
[----:B------:R-:W-:Y:S01]  /*ee10*/  FSEL R139, R139, -INF , !P4 ;  /* 0xff8000008b8b7808 */ /* 0x000fe20006000000 */
[----:B------:R-:W-:Y:S01]  /*ee20*/  FFMA.FTZ R135, R0, R22, R15 ;  /* 0x0000001600877223 */ /* 0x000fe2000001000f */
[----:B------:R-:W-:Y:S01]  /*ee30*/  FSEL R150, R150, -INF , !P1 ;  /* 0xff80000096967808 */ /* 0x000fe20004800000 */
[----:B------:R-:W-:Y:S01]  /*ee40*/  VIADD R15, R4, 0x30 ;  /* 0x00000030040f7836 */ /* 0x000fe20000000000 */
[C---:B------:R-:W-:Y:S01]  /*ee50*/  ISETP.GE.AND P2, PT, R19.reuse, R8, PT ;  /* 0x000000081300720c */ /* 0x040fe20003f46270 */
[----:B------:R-:W4:Y:S01]  /*ee60*/  MUFU.TANH R33, R33 ;  /* 0x0000002100217308 */ /* 0x000f220000002400 */
[----:B------:R-:W-:Y:S01]  /*ee70*/  BAR.SYNC.DEFER_BLOCKING 0x0 ;  /* 0x0000000000007b1d */ /* 0x000fe20000010000 */
[-C--:B------:R-:W-:Y:S01]  /*ee80*/  ISETP.GE.AND P4, PT, R19, R9.reuse, PT ;  /* 0x000000091300720c */ /* 0x080fe20003f86270 */
[----:B-1----:R-:W-:Y:S01]  /*ee90*/  FFMA.FTZ R7, R0, R22, R7 ;  /* 0x0000001600077223 */ /* 0x002fe20000010007 */
[----:B------:R-:W-:-:S02]  /*eea0*/  ISETP.GE.AND P1, PT, R24, R9, PT ;  /* 0x000000091800720c */ /* 0x000fc40003f26270 */
[----:B------:R-:W-:Y:S02]  /*eeb0*/  I2FP.F32.S32 R19, R19 ;  /* 0x0000001300137245 */ /* 0x000fe40000201400 */
[----:B------:R-:W-:Y:S01]  /*eec0*/  FSEL R132, R31, -INF , !P1 ;  /* 0xff8000001f847808 */ /* 0x000fe20004800000 */
[----:B------:R-:W1:Y:S01]  /*eed0*/  MUFU.TANH R35, R35 ;  /* 0x0000002300237308 */ /* 0x000e620000002400 */
[----:B------:R-:W-:Y:S01]  /*eee0*/  FSEL R135, R135, -INF , !P5 ;  /* 0xff80000087877808 */ /* 0x000fe20006800000 */
[CC--:B--2---:R-:W-:Y:S01]  /*eef0*/  FFMA.FTZ R144, R0.reuse, R19.reuse, R101 ;  /* 0x0000001300907223 */ /* 0x0c4fe20000010065 */
[C---:B------:R-:W-:Y:S01]  /*ef00*/  ISETP.GE.AND P1, PT, R15.reuse, R8, PT ;  /* 0x000000080f00720c */ /* 0x040fe20003f26270 */
[----:B-----5:R-:W-:Y:S01]  /*ef10*/  FFMA.FTZ R96, R0, R19, R103 ;  /* 0x0000001300607223 */ /* 0x020fe20000010067 */
[----:B------:R-:W-:Y:S01]  /*ef20*/  ISETP.GE.AND P5, PT, R15, R9, PT ;  /* 0x000000090f00720c */ /* 0x000fe20003fa6270 */
[----:B------:R-:W-:Y:S01]  /*ef30*/  FMUL.FTZ R19, R94, UR14 ;  /* 0x0000000e5e137c20 */ /* 0x000fe20008410000 */
[----:B------:R-:W-:Y:S01]  /*ef40*/  I2FP.F32.S32 R22, R15 ;  /* 0x0000000f00167245 */ /* 0x000fe20000201400 */
[----:B------:R-:W-:Y:S01]  /*ef50*/  FMUL.FTZ R15, R92, UR14 ;  /* 0x0000000e5c0f7c20 */ /* 0x000fe20008410000 */
[----:B------:R-:W-:Y:S01]  /*ef60*/  FSEL R144, R144, -INF , !P2 ;  /* 0xff80000090907808 */ /* 0x000fe20005000000 */
[----:B------:R-:W-:Y:S01]  /*ef70*/  MUFU.TANH R13, R13 ;  /* 0x0000000d000d7308 */ /* 0x000fe20000002400 */
[----:B------:R-:W-:Y:S01]  /*ef80*/  FSEL R96, R96, -INF , !P4 ;  /* 0xff80000060607808 */ /* 0x000fe20006000000 */
[C---:B---3--:R-:W-:Y:S01]  /*ef90*/  FFMA.FTZ R102, R0.reuse, R22, R5 ;  /* 0x0000001600667223 */ /* 0x048fe20000010005 */
[----:B------:R-:W-:Y:S01]  /*efa0*/  FMUL.FTZ R5, R93, UR14 ;  /* 0x0000000e5d057c20 */ /* 0x000fe20008410000 */
[C---:B------:R-:W-:Y:S01]  /*efb0*/  ISETP.GE.AND P2, PT, R21.reuse, R8, PT ;  /* 0x000000081500720c */ /* 0x040fe20003f46270 */
[----:B----4-:R-:W-:Y:S01]  /*efc0*/  FFMA.FTZ R101, R0, R22, R17 ;  /* 0x0000001600657223 */ /* 0x010fe20000010011 */
[----:B------:R-:W-:Y:S01]  /*efd0*/  ISETP.GE.AND P4, PT, R21, R9, PT ;  /* 0x000000091500720c */ /* 0x000fe20003f86270 */
[----:B------:R-:W-:Y:S01]  /*efe0*/  VIADD R17, R4, 0x38 ;  /* 0x0000003804117836 */ /* 0x000fe20000000000 */
[----:B------:R-:W2:Y:S01]  /*eff0*/  MUFU.TANH R15, R15 ;  /* 0x0000000f000f7308 */ /* 0x000ea20000002400 */
[----:B------:R-:W-:-:S02]  /*f000*/  I2FP.F32.S32 R21, R21 ;  /* 0x0000001500157245 */ /* 0x000fc40000201400 */
[----:B------:R-:W-:Y:S01]  /*f010*/  FSEL R142, R7, -INF , !P6 ;  /* 0xff800000078e7808 */ /* 0x000fe20007000000 */
[----:B------:R-:W-:Y:S01]  /*f020*/  VIADD R7, R4, 0x39 ;  /* 0x0000003904077836 */ /* 0x000fe20000000000 */
[----:B------:R-:W-:Y:S01]  /*f030*/  FSEL R102, R102, -INF , !P1 ;  /* 0xff80000066667808 */ /* 0x000fe20004800000 */
[CC--:B------:R-:W-:Y:S01]  /*f040*/  FFMA.FTZ R33, R0.reuse, R21.reuse, R33 ;  /* 0x0000001500217223 */ /* 0x0c0fe20000010021 */
[----:B-1----:R-:W-:Y:S01]  /*f050*/  FFMA.FTZ R35, R0, R21, R35 ;  /* 0x0000001500237223 */ /* 0x002fe20000010023 */
[----:B------:R-:W-:Y:S01]  /*f060*/  MUFU.TANH R5, R5 ;  /* 0x0000000500057308 */ /* 0x000fe20000002400 */
[----:B------:R-:W-:Y:S02]  /*f070*/  ISETP.GE.AND P1, PT, R17, R8, PT ;  /* 0x000000081100720c */ /* 0x000fe40003f26270 */
[----:B------:R-:W-:Y:S02]  /*f080*/  FSEL R105, R33, -INF , !P2 ;  /* 0xff80000021697808 */ /* 0x000fe40005000000 */
[----:B------:R-:W-:-:S02]  /*f090*/  ISETP.GE.AND P2, PT, R17, R9, PT ;  /* 0x000000091100720c */ /* 0x000fc40003f46270 */
[----:B------:R-:W-:Y:S01]  /*f0a0*/  I2FP.F32.S32 R17, R17 ;  /* 0x0000001100117245 */ /* 0x000fe20000201400 */
[----:B------:R-:W1:Y:S01]  /*f0b0*/  MUFU.TANH R19, R19 ;  /* 0x0000001300137308 */ /* 0x000e620000002400 */
[----:B------:R-:W-:Y:S02]  /*f0c0*/  FSEL R101, R101, -INF , !P5 ;  /* 0xff80000065657808 */ /* 0x000fe40006800000 */
[-C--:B------:R-:W-:Y:S01]  /*f0d0*/  ISETP.GE.AND P6, PT, R4, R8.reuse, PT ;  /* 0x000000080400720c */ /* 0x080fe20003fc6270 */
[----:B--2---:R-:W-:Y:S01]  /*f0e0*/  FFMA.FTZ R15, R0, R17, R15 ;  /* 0x00000011000f7223 */ /* 0x004fe2000001000f */
[----:B------:R-:W-:Y:S02]  /*f0f0*/  ISETP.GE.AND P5, PT, R7, R8, PT ;  /* 0x000000080700720c */ /* 0x000fe40003fa6270 */
[----:B------:R-:W-:Y:S01]  /*f100*/  FSEL R103, R35, -INF , !P4 ;  /* 0xff80000023677808 */ /* 0x000fe20006000000 */
[----:B------:R-:W2:Y:S01]  /*f110*/  MUFU.TANH R95, R95 ;  /* 0x0000005f005f7308 */ /* 0x000ea20000002400 */
[----:B------:R-:W-:-:S02]  /*f120*/  ISETP.GE.AND P4, PT, R4, R9, PT ;  /* 0x000000090400720c */ /* 0x000fc40003f86270 */
[----:B------:R-:W-:Y:S02]  /*f130*/  I2FP.F32.S32 R8, R4 ;  /* 0x0000000400087245 */ /* 0x000fe40000201400 */
[----:B------:R-:W-:Y:S02]  /*f140*/  I2FP.F32.S32 R4, R7 ;  /* 0x0000000700047245 */ /* 0x000fe40000201400 */
[----:B------:R-:W-:Y:S01]  /*f150*/  FSEL R104, R15, -INF , !P1 ;  /* 0xff8000000f687808 */ /* 0x000fe20004800000 */
[CC--:B------:R-:W-:Y:S01]  /*f160*/  FFMA.FTZ R22, R0.reuse, R8.reuse, R29 ;  /* 0x0000000800167223 */ /* 0x0c0fe2000001001d */
[C---:B-1----:R-:W-:Y:S01]  /*f170*/  FFMA.FTZ R19, R0.reuse, R17, R19 ;  /* 0x0000001100137223 */ /* 0x042fe20000010013 */
[C---:B------:R-:W-:Y:S01]  /*f180*/  FFMA.FTZ R8, R0.reuse, R8, R13 ;  /* 0x0000000800087223 */ /* 0x040fe2000001000d */
[----:B------:R-:W-:Y:S01]  /*f190*/  FFMA.FTZ R5, R0, R4, R5 ;  /* 0x0000000400057223 */ /* 0x000fe20000010005 */
[----:B------:R-:W-:Y:S02]  /*f1a0*/  ISETP.GE.AND P1, PT, R7, R9, PT ;  /* 0x000000090700720c */ /* 0x000fe40003f26270 */
[----:B------:R-:W-:-:S02]  /*f1b0*/  FSEL R107, R19, -INF , !P2 ;  /* 0xff800000136b7808 */ /* 0x000fc40005000000 */
[----:B------:R-:W-:Y:S01]  /*f1c0*/  FSEL R22, R22, -INF , !P6 ;  /* 0xff80000016167808 */ /* 0x000fe20007000000 */
[----:B--2---:R-:W-:Y:S01]  /*f1d0*/  FFMA.FTZ R95, R0, R4, R95 ;  /* 0x00000004005f7223 */ /* 0x004fe2000001005f */
        /* <DEDUP_REMOVED lines=20> */
[----:B------:R-:W-:Y:S01]  /*f320*/  ISETP.GE.AND P0, PT, R26, RZ, PT ;  /* 0x000000ff1a00720c */ /* 0x000fe20003f06270 */
[----:B-1----:R-:W-:-:S04]  /*f330*/  IMAD.MOV R5, RZ, RZ, -R29 ;  /* 0x000000ffff057224 */ /* 0x002fc800078e0a1d */
[----:B------:R-:W-:-:S04]  /*f340*/  IMAD R5, R5, R4, RZ ;  /* 0x0000000405057224 */ /* 0x000fc800078e02ff */
[----:B------:R-:W-:-:S06]  /*f350*/  IMAD.HI.U32 R28, R29, R5, R28 ;  /* 0x000000051d1c7227 */ /* 0x000fcc00078e001c */
[----:B------:R-:W-:-:S04]  /*f360*/  IMAD.HI.U32 R19, R28, R15, RZ ;  /* 0x0000000f1c137227 */ /* 0x000fc800078e00ff */
[----:B------:R-:W-:Y:S01]  /*f370*/  IMAD.HI.U32 R17, R28, R9, RZ ;  /* 0x000000091c117227 */ /* 0x000fe200078e00ff */
[----:B------:R-:W-:-:S03]  /*f380*/  LOP3.LUT R28, RZ, R7, RZ, 0x33, !PT ;  /* 0x00000007ff1c7212 */ /* 0x000fc600078e33ff */
        /* <DEDUP_REMOVED lines=39> */
.L_x_5760:
[----:B------:R-:W1:Y:S02]  /*f600*/  LDC R7, c[0x0][0x248] ;  /* 0x00009200ff077b82 */ /* 0x000e640000000800 */
[----:B-1----:R-:W-:-:S05]  /*f610*/  IMAD.SHL.U32 R26, R7, 0x40, RZ ;  /* 0x00000040071a7824 */ /* 0x002fca00078e00ff */
[----:B------:R-:W-:-:S04]  /*f620*/  IADD3 R26, -R26, RZ, RZ ;  /* 0x000000ff1a1a7210 */ /* 0x000fc80007ffe1ff */
[----:B------:R-:W-:-:S07]  /*f630*/  SHF.R.S32.HI R24, RZ, 0x1f, R26 ;  /* 0x0000001fff187819 */ /* 0x000fce000001141a */
.L_x_5761:
        /* <DEDUP_REMOVED lines=52> */
.L_x_5759:
        /* <DEDUP_REMOVED lines=45> */
[C---:B------:R-:W-:Y:S01]  /*fc50*/  FSETP.NEU.FTZ.AND P0, PT, R87.reuse, -INF , PT ;  /* 0xff8000005700780b */ /* 0x040fe20003f1d000 */
[----:B------:R-:W-:Y:S01]  /*fc60*/  FMUL.FTZ R141, R87, UR8 ;  /* 0x00000008578d7c20 */ /* 0x000fe20008410000 */
[----:B------:R-:W-:Y:S01]  /*fc70*/  FSEL R143, R143, RZ, P1 ;  /* 0x000000ff8f8f7208 */ /* 0x000fe20000800000 */
[----:B------:R-:W-:Y:S01]  /*fc80*/  FADD.FTZ R4, R3, -R4 ;  /* 0x8000000403047221 */ /* 0x000fe20000010000 */
[----:B------:R-:W-:-:S02]  /*fc90*/  FSEL R5, R87, RZ, P0 ;  /* 0x000000ff57057208 */ /* 0x000fc40000000000 */
[----:B------:R-:W-:Y:S01]  /*fca0*/  FSEL R141, R141, RZ, P0 ;  /* 0x000000ff8d8d7208 */ /* 0x000fe20000000000 */
[----:B------:R-:W-:Y:S01]  /*fcb0*/  FMUL.FTZ R94, R4, UR8 ;  /* 0x00000008045e7c20 */ /* 0x000fe20008410000 */
[----:B------:R-:W-:Y:S01]  /*fcc0*/  FFMA.FTZ R95, R22, UR8, -R143 ;  /* 0x00000008165f7c23 */ /* 0x000fe2000801088f */
[----:B------:R-:W-:Y:S01]  /*fcd0*/  FADD.FTZ R5, R2, -R5 ;  /* 0x8000000502057221 */ /* 0x000fe20000010000 */
[--C-:B------:R-:W-:Y:S01]  /*fce0*/  FFMA.FTZ R90, R20, UR8, -R143.reuse ;  /* 0x00000008145a7c23 */ /* 0x100fe2000801088f */
[--C-:B------:R-:W-:Y:S01]  /*fcf0*/  FFMA.FTZ R89, R18, UR8, -R143.reuse ;  /* 0x0000000812597c23 */ /* 0x100fe2000801088f */
[----:B------:R-:W-:Y:S01]  /*fd00*/  FFMA.FTZ R86, R16, UR8, -R143 ;  /* 0x0000000810567c23 */ /* 0x000fe2000801088f */
[----:B------:R-:W-:Y:S01]  /*fd10*/  FMUL.FTZ R93, R5, UR8 ;  /* 0x00000008055d7c20 */ /* 0x000fe20008410000 */
[----:B------:R-:W1:Y:S01]  /*fd20*/  MUFU.EX2 R94, R94 ;  /* 0x0000005e005e7308 */ /* 0x000e620000000800 */
[--C-:B------:R-:W-:Y:S01]  /*fd30*/  FFMA.FTZ R88, R8, UR8, -R141.reuse ;  /* 0x0000000808587c23 */ /* 0x100fe2000801088d */
[--C-:B------:R-:W-:Y:S01]  /*fd40*/  FFMA.FTZ R3, R14, UR8, -R141.reuse ;  /* 0x000000080e037c23 */ /* 0x100fe2000801088d */
[--C-:B------:R-:W-:Y:S01]  /*fd50*/  FFMA.FTZ R91, R12, UR8, -R141.reuse ;  /* 0x000000080c5b7c23 */ /* 0x100fe2000801088d */
[----:B------:R-:W-:Y:S01]  /*fd60*/  FFMA.FTZ R2, R6, UR8, -R141 ;  /* 0x0000000806027c23 */ /* 0x000fe2000801088d */
[----:B------:R-:W-:Y:S01]  /*fd70*/  LDSM.16.MT88.4 R8, [R114+0x6000] ;  /* 0x006000007208783b */ /* 0x000fe20000004200 */
[--C-:B------:R-:W-:Y:S01]  /*fd80*/  FFMA.FTZ R130, R130, UR8, -R143.reuse ;  /* 0x0000000882827c23 */ /* 0x100fe2000801088f */
[--C-:B------:R-:W-:Y:S01]  /*fd90*/  FFMA.FTZ R111, R152, UR8, -R143.reuse ;  /* 0x00000008986f7c23 */ /* 0x100fe2000801088f */
[----:B------:R-:W2:Y:S01]  /*fda0*/  MUFU.EX2 R93, R93 ;  /* 0x0000005d005d7308 */ /* 0x000ea20000000800 */
[----:B------:R-:W-:Y:S01]  /*fdb0*/  LDSM.16.MT88.4 R16, [R112+0x6000] ;  /* 0x006000007010783b */ /* 0x000fe20000004200 */
[--C-:B------:R-:W-:Y:S01]  /*fdc0*/  FFMA.FTZ R100, R100, UR8, -R143.reuse ;  /* 0x0000000864647c23 */ /* 0x100fe2000801088f */
[----:B------:R-:W-:Y:S01]  /*fdd0*/  FFMA.FTZ R99, R150, UR8, -R143 ;  /* 0x0000000896637c23 */ /* 0x000fe2000801088f */
[--C-:B------:R-:W-:Y:S01]  /*fde0*/  FFMA.FTZ R110, R110, UR8, -R141.reuse ;  /* 0x000000086e6e7c23 */ /* 0x100fe2000801088d */
[--C-:B------:R-:W-:Y:S01]  /*fdf0*/  FFMA.FTZ R109, R148, UR8, -R141.reuse ;  /* 0x00000008946d7c23 */ /* 0x100fe2000801088d */
[--C-:B------:R-:W-:Y:S01]  /*fe00*/  FFMA.FTZ R98, R98, UR8, -R141.reuse ;  /* 0x0000000862627c23 */ /* 0x100fe2000801088d */
[----:B------:R-:W-:Y:S01]  /*fe10*/  FFMA.FTZ R97, R146, UR8, -R141 ;  /* 0x0000000892617c23 */ /* 0x000fe2000801088d */
        /* <DEDUP_REMOVED lines=59> */
[----:B------:R-:W-:Y:S01]  /*101d0*/  FMUL.FTZ R51, R51, R93 ;  /* 0x0000005d33337220 */ /* 0x000fe20000410000 */
[--C-:B------:R-:W-:Y:S01]  /*101e0*/  FFMA.FTZ R145, R140, UR8, -R143.reuse ;  /* 0x000000088c917c23 */ /* 0x100fe2000801088f */
[----:B------:R-:W-:Y:S01]  /*101f0*/  FFMA.FTZ R146, R139, UR8, -R143 ;  /* 0x000000088b927c23 */ /* 0x000fe2000801088f */
[----:B------:R-:W-:Y:S01]  /*10200*/  FFMA.FTZ R147, R132, UR8, -R141 ;  /* 0x0000000884937c23 */ /* 0x000fe2000801088d */
[--C-:B------:R-:W-:Y:S01]  /*10210*/  FFMA.FTZ R135, R135, UR8, -R143.reuse ;  /* 0x0000000887877c23 */ /* 0x100fe2000801088f */
[----:B------:R-:W-:Y:S01]  /*10220*/  MUFU.EX2 R130, R130 ;  /* 0x0000008200827308 */ /* 0x000fe20000000800 */
[----:B------:R-:W-:Y:S01]  /*10230*/  FFMA.FTZ R140, R144, UR8, -R143 ;  /* 0x00000008908c7c23 */ /* 0x000fe2000801088f */
[--C-:B------:R-:W-:Y:S01]  /*10240*/  FFMA.FTZ R134, R134, UR8, -R141.reuse ;  /* 0x0000000886867c23 */ /* 0x100fe2000801088d */
[--C-:B------:R-:W-:Y:S01]  /*10250*/  FFMA.FTZ R132, R142, UR8, -R141.reuse ;  /* 0x000000088e847c23 */ /* 0x100fe2000801088d */
[----:B------:R-:W-:Y:S01]  /*10260*/  FFMA.FTZ R139, R96, UR8, -R141 ;  /* 0x00000008608b7c23 */ /* 0x000fe2000801088d */
[--C-:B------:R-:W-:Y:S01]  /*10270*/  FFMA.FTZ R96, R102, UR8, -R143.reuse ;  /* 0x0000000866607c23 */ /* 0x100fe2000801088f */
[--C-:B------:R-:W-:Y:S01]  /*10280*/  FFMA.FTZ R105, R105, UR8, -R143.reuse ;  /* 0x0000000869697c23 */ /* 0x100fe2000801088f */
[----:B------:R-:W-:Y:S01]  /*10290*/  FFMA.FTZ R104, R104, UR8, -R143 ;  /* 0x0000000868687c23 */ /* 0x000fe2000801088f */
[----:B------:R-:W1:Y:S01]  /*102a0*/  MUFU.EX2 R111, R111 ;  /* 0x0000006f006f7308 */ /* 0x000e620000000800 */
[----:B---3--:R-:W-:Y:S01]  /*102b0*/  F2FP.BF16.F32.PACK_AB R83, R2, R91 ;  /* 0x0000005b0253723e */ /* 0x008fe200000010ff */
[--C-:B------:R-:W-:Y:S01]  /*102c0*/  FFMA.FTZ R101, R101, UR8, -R141.reuse ;  /* 0x0000000865657c23 */ /* 0x100fe2000801088d */
[--C-:B------:R-:W-:Y:S01]  /*102d0*/  FFMA.FTZ R107, R107, UR8, -R141.reuse ;  /* 0x000000086b6b7c23 */ /* 0x100fe2000801088d */
[----:B------:R-:W-:Y:S01]  /*102e0*/  FFMA.FTZ R106, R106, UR8, -R141 ;  /* 0x000000086a6a7c23 */ /* 0x000fe2000801088d */
[----:B------:R-:W-:Y:S01]  /*102f0*/  FFMA.FTZ R108, R108, UR8, -R143 ;  /* 0x000000086c6c7c23 */ /* 0x000fe2000801088f */
[----:B------:R-:W-:Y:S01]  /*10300*/  FFMA.FTZ R103, R103, UR8, -R141 ;  /* 0x0000000867677c23 */ /* 0x000fe2000801088d */
[----:B------:R-:W-:Y:S01]  /*10310*/  FFMA.FTZ R95, R136, R94, R95 ;  /* 0x0000005e885f7223 */ /* 0x000fe2000001005f */
[----:B------:R-:W-:Y:S01]  /*10320*/  HMMA.16816.F32.BF16 R28, R80, R32, R28 ;  /* 0x00000020501c723c */ /* 0x000fe2000004181c */
[----:B------:R-:W-:Y:S01]  /*10330*/  MUFU.EX2 R100, R100 ;  /* 0x0000006400647308 */ /* 0x000fe20000000800 */
[----:B------:R-:W-:Y:S01]  /*10340*/  FFMA.FTZ R88, R133, R93, R88 ;  /* 0x0000005d85587223 */ /* 0x000fe20000010058 */
[----:B------:R-:W-:-:S03]  /*10350*/  FADD.FTZ R90, R90, R95 ;  /* 0x0000005f5a5a7221 */ /* 0x000fc60000010000 */
[C---:B------:R-:W-:Y:S01]  /*10360*/  HMMA.16816.F32.BF16 R32, R80.reuse, R34, R52 ;  /* 0x000000225020723c */ /* 0x040fe20000041834 */
[----:B------:R-:W3:Y:S01]  /*10370*/  LDSM.16.MT88.4 R52, [R112+0x8000] ;  /* 0x008000007034783b */ /* 0x000ee20000004200 */
[----:B------:R-:W-:Y:S01]  /*10380*/  FADD.FTZ R88, R3, R88 ;  /* 0x0000005803587221 */ /* 0x000fe20000010000 */
[----:B------:R-:W-:Y:S01]  /*10390*/  MUFU.EX2 R99, R99 ;  /* 0x0000006300637308 */ /* 0x000fe20000000800 */
[----:B------:R-:W-:Y:S02]  /*103a0*/  FADD.FTZ R3, R89, R90 ;  /* 0x0000005a59037221 */ /* 0x000fe40000010000 */
[----:B------:R-:W-:Y:S01]  /*103b0*/  HMMA.16816.F32.BF16 R20, R80, R24, R20 ;  /* 0x000000185014723c */ /* 0x000fe20000041814 */
[----:B------:R-:W-:Y:S01]  /*103c0*/  FADD.FTZ R93, R91, R88 ;  /* 0x000000585b5d7221 */ /* 0x000fe20000010000 */
[----:B------:R-:W-:-:S03]  /*103d0*/  FADD.FTZ R3, R86, R3 ;  /* 0x0000000356037221 */ /* 0x000fc60000010000 */
[----:B------:R-:W-:Y:S01]  /*103e0*/  MUFU.EX2 R110, R110 ;  /* 0x0000006e006e7308 */ /* 0x000fe20000000800 */
[----:B------:R-:W-:Y:S01]  /*103f0*/  HMMA.16816.F32.BF16 R24, R80, R26, R60 ;  /* 0x0000001a5018723c */ /* 0x000fe2000004183c */
[----:B------:R-:W4:Y:S01]  /*10400*/  LDSM.16.MT88.4 R60, [R114+0x6400] ;  /* 0x00640000723c783b */ /* 0x000f220000004200 */
[----:B------:R-:W-:-:S04]  /*10410*/  FADD.FTZ R93, R2, R93 ;  /* 0x0000005d025d7221 */ /* 0x000fc80000010000 */
[C---:B--2---:R-:W-:Y:S01]  /*10420*/  HMMA.16816.F32.BF16 R36, R80.reuse, R56, R36 ;  /* 0x000000385024723c */ /* 0x044fe20000041824 */
[----:B------:R-:W2:Y:S05]  /*10430*/  MUFU.EX2 R109, R109 ;  /* 0x0000006d006d7308 */ /* 0x000eaa0000000800 */
[C---:B------:R-:W-:Y:S01]  /*10440*/  HMMA.16816.F32.BF16 R40, R80.reuse, R58, R40 ;  /* 0x0000003a5028723c */ /* 0x040fe20000041828 */
[----:B------:R-:W5:Y:S02]  /*10450*/  LDSM.16.MT88.4 R56, [R112+0x6400] ;  /* 0x006400007038783b */ /* 0x000f640000004200 */
[----:B------:R-:W-:Y:S03]  /*10460*/  MUFU.EX2 R98, R98 ;  /* 0x0000006200627308 */ /* 0x000fe60000000800 */
[C---:B------:R-:W-:Y:S05]  /*10470*/  HMMA.16816.F32.BF16 R4, R80.reuse, R8, R4 ;  /* 0x000000085004723c */ /* 0x040fea0000041804 */
[----:B------:R-:W4:Y:S01]  /*10480*/  MUFU.EX2 R97, R97 ;  /* 0x0000006100617308 */ /* 0x000f220000000800 */
[C---:B------:R-:W-:Y:S06]  /*10490*/  HMMA.16816.F32.BF16 R12, R80.reuse, R16, R12 ;  /* 0x00000010500c723c */ /* 0x040fec000004180c */
[C---:B------:R-:W-:Y:S01]  /*104a0*/  HMMA.16816.F32.BF16 R8, R80.reuse, R10, R76 ;  /* 0x0000000a5008723c */ /* 0x040fe2000004184c */
[----:B------:R-:W-:Y:S01]  /*104b0*/  MUFU.EX2 R145, R145 ;  /* 0x0000009100917308 */ /* 0x000fe20000000800 */
[----:B------:R-:W-:Y:S04]  /*104c0*/  LDSM.16.MT88.4 R76, [R114+0x6c00] ;  /* 0x006c0000724c783b */ /* 0x000fe80000004200 */
[C---:B------:R-:W-:Y:S01]  /*104d0*/  HMMA.16816.F32.BF16 R16, R80.reuse, R18, R68 ;  /* 0x000000125010723c */ /* 0x040fe20000041844 */
[----:B------:R-:W-:Y:S02]  /*104e0*/  LDSM.16.MT88.4 R68, [R112+0x6c00] ;  /* 0x006c00007044783b */ /* 0x000fe40000004200 */
[----:B------:R-:W-:Y:S03]  /*104f0*/  MUFU.EX2 R146, R146 ;  /* 0x0000009200927308 */ /* 0x000fe60000000800 */
[C---:B---3--:R-:W-:Y:S05]  /*10500*/  HMMA.16816.F32.BF16 R44, R80.reuse, R52, R44 ;  /* 0x00000034502c723c */ /* 0x048fea000004182c */
[----:B------:R-:W-:Y:S01]  /*10510*/  MUFU.EX2 R135, R135 ;  /* 0x0000008700877308 */ /* 0x000fe20000000800 */
[----:B------:R-:W-:Y:S01]  /*10520*/  HMMA.16816.F32.BF16 R48, R80, R54, R48 ;  /* 0x000000365030723c */ /* 0x000fe20000041830 */
[----:B-1----:R-:W-:Y:S01]  /*10530*/  F2FP.BF16.F32.PACK_AB R52, R111, R130 ;  /* 0x000000826f34723e */ /* 0x002fe200000010ff */
[----:B------:R-:W-:Y:S01]  /*10540*/  FADD.FTZ R130, R130, R3 ;  /* 0x0000000382827221 */ /* 0x000fe20000010000 */
[----:B--2---:R-:W-:Y:S01]  /*10550*/  F2FP.BF16.F32.PACK_AB R53, R109, R110 ;  /* 0x0000006e6d35723e */ /* 0x004fe200000010ff */
        /* <DEDUP_REMOVED lines=15> */
[C---:B-----5:R-:W-:Y:S05]  /*10650*/  HMMA.16816.F32.BF16 R12, R52.reuse, R56, R12 ;  /* 0x00000038340c723c */ /* 0x060fea000004180c */
[----:B------:R-:W-:Y:S01]  /*10660*/  MUFU.EX2 R132, R132 ;  /* 0x0000008400847308 */ /* 0x000fe20000000800 */
[C---:B------:R-:W-:Y:S01]  /*10670*/  HMMA.16816.F32.BF16 R16, R52.reuse, R58, R16 ;  /* 0x0000003a3410723c */ /* 0x040fe20000041810 */
[----:B------:R-:W2:Y:S06]  /*10680*/  LDSM.16.MT88.4 R56, [R112+0x7400] ;  /* 0x007400007038783b */ /* 0x000eac0000004200 */
[----:B------:R-:W-:Y:S08]  /*10690*/  MUFU.EX2 R139, R139 ;  /* 0x0000008b008b7308 */ /* 0x000ff00000000800 */
[----:B------:R-:W-:Y:S08]  /*106a0*/  MUFU.EX2 R96, R96 ;  /* 0x0000006000607308 */ /* 0x000ff00000000800 */
[----:B------:R-:W3:Y:S01]  /*106b0*/  MUFU.EX2 R105, R105 ;  /* 0x0000006900697308 */ /* 0x000ee20000000800 */
[C---:B-1----:R-:W-:Y:S07]  /*106c0*/  HMMA.16816.F32.BF16 R20, R52.reuse, R60, R20 ;  /* 0x0000003c3414723c */ /* 0x042fee0000041814 */
[----:B------:R-:W-:Y:S01]  /*106d0*/  MUFU.EX2 R104, R104 ;  /* 0x0000006800687308 */ /* 0x000fe20000000800 */
[C---:B------:R-:W-:Y:S01]  /*106e0*/  HMMA.16816.F32.BF16 R24, R52.reuse, R62, R24 ;  /* 0x0000003e3418723c */ /* 0x040fe20000041818 */
[----:B------:R-:W1:Y:S06]  /*106f0*/  LDSM.16.MT88.4 R60, [R114+0x8400] ;  /* 0x00840000723c783b */ /* 0x000e6c0000004200 */
[----:B------:R-:W4:Y:S01]  /*10700*/  MUFU.EX2 R141, R108 ;  /* 0x0000006c008d7308 */ /* 0x000f220000000800 */
[----:B---3--:R-:W-:Y:S01]  /*10710*/  F2FP.BF16.F32.PACK_AB R88, R105, R96 ;  /* 0x000000606958723e */ /* 0x008fe200000010ff */
[C---:B--2---:R-:W-:Y:S06]  /*10720*/  HMMA.16816.F32.BF16 R28, R52.reuse, R56, R28 ;  /* 0x00000038341c723c */ /* 0x044fec000004181c */
[----:B------:R-:W-:Y:S01]  /*10730*/  HMMA.16816.F32.BF16 R32, R52, R58, R32 ;  /* 0x0000003a3420723c */ /* 0x000fe20000041820 */
[----:B------:R-:W2:Y:S01]  /*10740*/  LDSM.16.MT88.4 R56, [R112+0x8400] ;  /* 0x008400007038783b */ /* 0x000ea20000004200 */
[----:B------:R-:W-:Y:S01]  /*10750*/  MUFU.EX2 R101, R101 ;  /* 0x0000006500657308 */ /* 0x000fe20000000800 */
[----:B----4-:R-:W-:-:S07]  /*10760*/  F2FP.BF16.F32.PACK_AB R90, R141, R104 ;  /* 0x000000688d5a723e */ /* 0x010fce00000010ff */
[----:B------:R-:W3:Y:S08]  /*10770*/  MUFU.EX2 R102, R103 ;  /* 0x0000006700667308 */ /* 0x000ef00000000800 */
[----:B------:R-:W-:Y:S08]  /*10780*/  MUFU.EX2 R107, R107 ;  /* 0x0000006b006b7308 */ /* 0x000ff00000000800 */
[----:B------:R-:W4:Y:S01]  /*10790*/  MUFU.EX2 R106, R106 ;  /* 0x0000006a006a7308 */ /* 0x000f220000000800 */
[----:B---3--:R-:W-:Y:S01]  /*107a0*/  F2FP.BF16.F32.PACK_AB R89, R102, R101 ;  /* 0x000000656659723e */ /* 0x008fe200000010ff */
[C---:B-1----:R-:W-:Y:S06]  /*107b0*/  HMMA.16816.F32.BF16 R36, R52.reuse, R60, R36 ;  /* 0x0000003c3424723c */ /* 0x042fec0000041824 */
[C---:B------:R-:W-:Y:S01]  /*107c0*/  HMMA.16816.F32.BF16 R40, R52.reuse, R62, R40 ;  /* 0x0000003e3428723c */ /* 0x040fe20000041828 */
[----:B------:R-:W1:Y:S05]  /*107d0*/  LDSM.16.MT88.4 R60, [R114+0x6800] ;  /* 0x00680000723c783b */ /* 0x000e6a0000004200 */
[----:B--2---:R-:W-:Y:S01]  /*107e0*/  HMMA.16816.F32.BF16 R44, R52, R56, R44 ;  /* 0x00000038342c723c */ /* 0x004fe2000004182c */
[----:B----4-:R-:W-:-:S05]  /*107f0*/  F2FP.BF16.F32.PACK_AB R91, R106, R107 ;  /* 0x0000006b6a5b723e */ /* 0x010fca00000010ff */
[----:B------:R-:W-:Y:S01]  /*10800*/  HMMA.16816.F32.BF16 R48, R52, R58, R48 ;  /* 0x0000003a3430723c */ /* 0x000fe20000041830 */
[----:B------:R-:W2:Y:S06]  /*10810*/  LDSM.16.MT88.4 R56, [R112+0x6800] ;  /* 0x006800007038783b */ /* 0x000eac0000004200 */
        /* <DEDUP_REMOVED lines=11> */
[----:B------:R-:W-:Y:S02]  /*108d0*/  FADD.FTZ R2, R139, R2 ;  /* 0x000000028b027221 */ /* 0x000fe40000010000 */
[----:B------:R-:W-:Y:S01]  /*108e0*/  FADD.FTZ R96, R96, R3 ;  /* 0x0000000360607221 */ /* 0x000fe20000010000 */
[----:B------:R-:W-:Y:S01]  /*108f0*/  MOV R3, R92 ;  /* 0x0000005c00037202 */ /* 0x000fe20000000f00 */
[----:B------:R-:W-:Y:S01]  /*10900*/  FADD.FTZ R101, R101, R2 ;  /* 0x0000000265657221 */ /* 0x000fe20000010000 */
[----:B------:R-:W-:Y:S01]  /*10910*/  MOV R2, R87 ;  /* 0x0000005700027202 */ /* 0x000fe20000000f00 */
        /* <DEDUP_REMOVED lines=9> */
[C---:B--2---:R-:W-:Y:S06]  /*109b0*/  HMMA.16816.F32.BF16 R12, R52.reuse, R56, R12 ;  /* 0x00000038340c723c */ /* 0x044fec000004180c */
[----:B------:R-:W-:Y:S01]  /*109c0*/  HMMA.16816.F32.BF16 R16, R52, R58, R16 ;  /* 0x0000003a3410723c */ /* 0x000fe20000041810 */
[----:B------:R-:W2:Y:S05]  /*109d0*/  LDSM.16.MT88.4 R56, [R112+0x7800] ;  /* 0x007800007038783b */ /* 0x000eaa0000004200 */
[C---:B------:R-:W-:Y:S01]  /*109e0*/  HMMA.16816.F32.BF16 R80, R88.reuse, R76, R4 ;  /* 0x0000004c5850723c */ /* 0x040fe20000041804 */
[----:B------:R-:W-:Y:S05]  /*109f0*/  LDSM.16.MT88.4 R4, [R112+0x8c00] ;  /* 0x008c00007004783b */ /* 0x000fea0000004200 */
[C---:B------:R-:W-:Y:S01]  /*10a00*/  HMMA.16816.F32.BF16 R76, R88.reuse, R78, R8 ;  /* 0x0000004e584c723c */ /* 0x040fe20000041808 */
[----:B------:R-:W-:Y:S05]  /*10a10*/  LDSM.16.MT88.4 R8, [R114+0x8c00] ;  /* 0x008c00007208783b */ /* 0x000fea0000004200 */
[C---:B------:R-:W-:Y:S06]  /*10a20*/  HMMA.16816.F32.BF16 R72, R88.reuse, R68, R12 ;  /* 0x000000445848723c */ /* 0x040fec000004180c */
        /* <DEDUP_REMOVED lines=13> */
[C---:B------:R-:W-:Y:S06]  /*10b00*/  HMMA.16816.F32.BF16 R36, R88.reuse, R8, R36 ;  /* 0x000000085824723c */ /* 0x040fec0000041824 */
[C---:B------:R-:W-:Y:S06]  /*10b10*/  HMMA.16816.F32.BF16 R40, R88.reuse, R10, R40 ;  /* 0x0000000a5828723c */ /* 0x040fec0000041828 */
[C---:B------:R-:W-:Y:S06]  /*10b20*/  HMMA.16816.F32.BF16 R44, R88.reuse, R4, R44 ;  /* 0x00000004582c723c */ /* 0x040fec000004182c */
[C---:B------:R-:W-:Y:S06]  /*10b30*/  HMMA.16816.F32.BF16 R48, R88.reuse, R6, R48 ;  /* 0x000000065830723c */ /* 0x040fec0000041830 */
[C---:B-1----:R-:W-:Y:S06]  /*10b40*/  HMMA.16816.F32.BF16 R64, R88.reuse, R60, R20 ;  /* 0x0000003c5840723c */ /* 0x042fec0000041814 */
[C---:B------:R-:W-:Y:S06]  /*10b50*/  HMMA.16816.F32.BF16 R60, R88.reuse, R62, R24 ;  /* 0x0000003e583c723c */ /* 0x040fec0000041818 */
[C---:B--2---:R-:W-:Y:S06]  /*10b60*/  HMMA.16816.F32.BF16 R56, R88.reuse, R52, R28 ;  /* 0x000000345838723c */ /* 0x044fec000004181c */
[----:B------:R-:W-:-:S15]  /*10b70*/  HMMA.16816.F32.BF16 R52, R88, R54, R32 ;  /* 0x000000365834723c */ /* 0x000fde0000041820 */
[----:B------:R-:W-:-:S09]  /*10b80*/  NOP ;  /* 0x0000000000007918 */ /* 0x000fd20000000000 */
.L_x_5756:
        /* <DEDUP_REMOVED lines=14> */
.L_x_5766:
        /* <DEDUP_REMOVED lines=71> */
.L_x_5763:
[----:B------:R-:W-:Y:S02]  /*110e0*/  LEA R134, P1, R12, R138, 0x1 ;  /* 0x0000008a0c867211 */ /* 0x000fe400078208ff */
[----:B-1----:R-:W-:Y:S02]  /*110f0*/  LEA R88, P0, R2, R12, 0x5 ;  /* 0x0000000c02587211 */ /* 0x002fe400078028ff */
[----:B------:R-:W-:Y:S02]  /*11100*/  LEA.HI.X R135, R12, R137, R89, 0x1, P1 ;  /* 0x000000890c877211 */ /* 0x000fe400008f0c59 */
[C---:B------:R-:W-:Y:S02]  /*11110*/  @P6 LEA R140, P2, R2.reuse, R134, 0x6 ;  /* 0x00000086028c6211 */ /* 0x040fe400078430ff */
[C-C-:B------:R-:W-:Y:S01]  /*11120*/  LEA.HI.X R89, R2.reuse, R89, R3.reuse, 0x5, P0 ;  /* 0x0000005902597211 */ /* 0x140fe200000f2c03 */
[----:B------:R-:W-:Y:S01]  /*11130*/  @!PT LDS RZ, [RZ] ;  /* 0x00000000fffff984 */ /* 0x000fe20000000800 */
[----:B------:R-:W-:Y:S01]  /*11140*/  @!PT LDS RZ, [RZ] ;  /* 0x00000000fffff984 */ /* 0x000fe20000000800 */
[----:B------:R-:W-:Y:S01]  /*11150*/  @!PT LDS RZ, [RZ] ;  /* 0x00000000fffff984 */ /* 0x000fe20000000800 */
[----:B------:R-:W-:Y:S01]  /*11160*/  @P6 LDGSTS.E.BYPASS.LTC128B.128 [R129+0x6000], desc[UR6][R134.64] ;  /* 0x0600000086816fae */ /* 0x000fe2000b901d46 */
[----:B------:R-:W-:Y:S02]  /*11170*/  @P6 LEA.HI.X R141, R2, R135, R3, 0x6, P2 ;  /* 0x00000087028d6211 */ /* 0x000fe400010f3403 */
[CC--:B------:R-:W-:Y:S02]  /*11180*/  @P5 LEA R90, P1, R88.reuse, R138.reuse, 0x1 ;  /* 0x0000008a585a5211 */ /* 0x0c0fe400078208ff */
        /* <DEDUP_REMOVED lines=36> */
[----:B------:R-:W2:Y:S05]  /*113d0*/  LDSM.16.M88.4 R108, [R116+0x3c00] ;  /* 0x003c0000746c783b */ /* 0x000eaa0000000200 */
[----:B------:R-:W0:Y:S05]  /*113e0*/  LDGDEPBAR ;  /* 0x00000000000079af */ /* 0x000e2a0000000000 */
[----:B-1----:R-:W-:Y:S01]  /*113f0*/  LDSM.16.M88.4 R88, [R113+0x4000] ;  /* 0x004000007158783b */ /* 0x002fe20000000200 */
[C---:B---3--:R-:W-:Y:S06]  /*11400*/  HMMA.16816.F32.BF16 R4, R92.reuse, R96, RZ ;  /* 0x000000605c04723c */ /* 0x048fec00000418ff */
[C---:B------:R-:W-:Y:S01]  /*11410*/  HMMA.16816.F32.BF16 R8, R92.reuse, R98, RZ ;  /* 0x000000625c08723c */ /* 0x040fe200000418ff */
[----:B------:R-:W-:Y:S05]  /*11420*/  LDSM.16.M88.4 R96, [R115] ;  /* 0x000000007360783b */ /* 0x000fea0000000200 */
[C---:B----4-:R-:W-:Y:S06]  /*11430*/  HMMA.16816.F32.BF16 R12, R92.reuse, R100, RZ ;  /* 0x000000645c0c723c */ /* 0x050fec00000418ff */
[C---:B------:R-:W-:Y:S01]  /*11440*/  HMMA.16816.F32.BF16 R16, R92.reuse, R102, RZ ;  /* 0x000000665c10723c */ /* 0x040fe200000418ff */
[----:B------:R-:W1:Y:S05]  /*11450*/  LDSM.16.M88.4 R100, [R113+0x3000] ;  /* 0x003000007164783b */ /* 0x000e6a0000000200 */
[C---:B-----5:R-:W-:Y:S06]  /*11460*/  HMMA.16816.F32.BF16 R20, R92.reuse, R104, RZ ;  /* 0x000000685c14723c */ /* 0x060fec00000418ff */
[C---:B------:R-:W-:Y:S06]  /*11470*/  HMMA.16816.F32.BF16 R24, R92.reuse, R106, RZ ;  /* 0x0000006a5c18723c */ /* 0x040fec00000418ff */
[C---:B--2---:R-:W-:Y:S06]  /*11480*/  HMMA.16816.F32.BF16 R28, R92.reuse, R108, RZ ;  /* 0x0000006c5c1c723c */ /* 0x044fec00000418ff */
[----:B------:R-:W-:Y:S01]  /*11490*/  HMMA.16816.F32.BF16 R32, R92, R110, RZ ;  /* 0x0000006e5c20723c */ /* 0x000fe200000418ff */
        /* <DEDUP_REMOVED lines=63> */
[----:B------:R-:W-:Y:S01]  /*11890*/  FMUL.FTZ R153, R7, UR5 ;  /* 0x0000000507997c20 */ /* 0x000fe20008410000 */
[----:B------:R-:W3:Y:S01]  /*118a0*/  MUFU.TANH R147, R147 ;  /* 0x0000009300937308 */ /* 0x000ee20000002400 */
[----:B------:R-:W-:Y:S01]  /*118b0*/  FMUL.FTZ R155, R8, UR5 ;  /* 0x00000005089b7c20 */ /* 0x000fe20008410000 */
[----:B------:R-:W-:Y:S01]  /*118c0*/  FMUL.FTZ R157, R9, UR5 ;  /* 0x00000005099d7c20 */ /* 0x000fe20008410000 */
[----:B------:R-:W-:Y:S01]  /*118d0*/  FMUL.FTZ R159, R10, UR5 ;  /* 0x000000050a9f7c20 */ /* 0x000fe20008410000 */
[----:B------:R-:W-:Y:S01]  /*118e0*/  FMUL.FTZ R161, R11, UR5 ;  /* 0x000000050ba17c20 */ /* 0x000fe20008410000 */
[----:B------:R-:W-:Y:S01]  /*118f0*/  FMUL.FTZ R137, R15, UR5 ;  /* 0x000000050f897c20 */ /* 0x000fe20008410000 */
[----:B------:R-:W-:Y:S01]  /*11900*/  FMUL.FTZ R152, R12, UR5 ;  /* 0x000000050c987c20 */ /* 0x000fe20008410000 */
[----:B------:R-:W-:Y:S03]  /*11910*/  FMUL.FTZ R144, R13, UR5 ;  /* 0x000000050d907c20 */ /* 0x000fe60008410000 */
[----:B------:R-:W4:Y:S01]  /*11920*/  MUFU.TANH R149, R149 ;  /* 0x0000009500957308 */ /* 0x000f220000002400 */
[----:B------:R-:W-:Y:S01]  /*11930*/  FMUL.FTZ R145, R14, UR5 ;  /* 0x000000050e917c20 */ /* 0x000fe20008410000 */
[----:B------:R-:W-:Y:S01]  /*11940*/  FMUL.FTZ R3, R18, UR5 ;  /* 0x0000000512037c20 */ /* 0x000fe20008410000 */
[----:B------:R-:W-:Y:S01]  /*11950*/  FMUL.FTZ R2, R19, UR5 ;  /* 0x0000000513027c20 */ /* 0x000fe20008410000 */
[----:B------:R-:W-:Y:S01]  /*11960*/  FMUL.FTZ R142, R16, UR5 ;  /* 0x00000005108e7c20 */ /* 0x000fe20008410000 */
[----:B------:R-:W-:Y:S05]  /*11970*/  FMUL.FTZ R150, R17, UR5 ;  /* 0x0000000511967c20 */ /* 0x000fea0008410000 */
[----:B------:R5:W3:Y:S01]  /*11980*/  MUFU.TANH R107, R3 ;  /* 0x00000003006b7308 */ /* 0x000ae20000002400 */
[C---:B-1----:R-:W-:Y:S06]  /*11990*/  HMMA.16816.F32.BF16 R20, R92.reuse, R88, R20 ;  /* 0x000000585c14723c */ /* 0x042fec0000041814 */
[C---:B------:R-:W-:Y:S03]  /*119a0*/  HMMA.16816.F32.BF16 R24, R92.reuse, R90, R24 ;  /* 0x0000005a5c18723c */ /* 0x040fe60000041818 */
[----:B------:R1:W1:Y:S03]  /*119b0*/  MUFU.TANH R103, R2 ;  /* 0x0000000200677308 */ /* 0x0002660000002400 */
[C---:B--2---:R-:W-:Y:S07]  /*119c0*/  HMMA.16816.F32.BF16 R28, R92.reuse, R96, R28 ;  /* 0x000000605c1c723c */ /* 0x044fee000004181c */
[----:B------:R2:W1:Y:S01]  /*119d0*/  MUFU.TANH R109, R137 ;  /* 0x00000089006d7308 */ /* 0x0004620000002400 */
[----:B------:R-:W-:Y:S09]  /*119e0*/  HMMA.16816.F32.BF16 R32, R92, R98, R32 ;  /* 0x000000625c20723c */ /* 0x000ff20000041820 */
[----:B------:R-:W3:Y:S02]  /*119f0*/  MUFU.TANH R151, R151 ;  /* 0x0000009700977308 */ /* 0x000ee40000002400 */
[----:B------:R-:W-:Y:S01]  /*11a00*/  FMUL.FTZ R140, R20, UR5 ;  /* 0x00000005148c7c20 */ /* 0x000fe20008410000 */
[----:B------:R-:W-:Y:S01]  /*11a10*/  FMUL.FTZ R138, R21, UR5 ;  /* 0x00000005158a7c20 */ /* 0x000fe20008410000 */
[----:B------:R-:W-:Y:S01]  /*11a20*/  FMUL.FTZ R143, R22, UR5 ;  /* 0x00000005168f7c20 */ /* 0x000fe20008410000 */
[----:B------:R-:W-:Y:S01]  /*11a30*/  FMUL.FTZ R141, R23, UR5 ;  /* 0x00000005178d7c20 */ /* 0x000fe20008410000 */
[----:B-----5:R-:W-:Y:S04]  /*11a40*/  FMUL.FTZ R3, R24, UR5 ;  /* 0x0000000518037c20 */ /* 0x020fe80008410000 */
[----:B------:R-:W3:Y:S01]  /*11a50*/  MUFU.TANH R153, R153 ;  /* 0x0000009900997308 */ /* 0x000ee20000002400 */
[----:B-1----:R-:W-:Y:S01]  /*11a60*/  FMUL.FTZ R2, R25, UR5 ;  /* 0x0000000519027c20 */ /* 0x002fe20008410000 */
[----:B------:R-:W-:Y:S01]  /*11a70*/  FMUL.FTZ R139, R26, UR5 ;  /* 0x000000051a8b7c20 */ /* 0x000fe20008410000 */
[----:B--2---:R-:W-:Y:S01]  /*11a80*/  FMUL.FTZ R137, R27, UR5 ;  /* 0x000000051b897c20 */ /* 0x004fe20008410000 */
[----:B------:R-:W-:Y:S01]  /*11a90*/  FMUL.FTZ R89, R28, UR5 ;  /* 0x000000051c597c20 */ /* 0x000fe20008410000 */
[----:B------:R-:W-:Y:S01]  /*11aa0*/  FMUL.FTZ R88, R30, UR5 ;  /* 0x000000051e587c20 */ /* 0x000fe20008410000 */
[----:B------:R-:W-:Y:S04]  /*11ab0*/  FMUL.FTZ R91, R29, UR5 ;  /* 0x000000051d5b7c20 */ /* 0x000fe80008410000 */
[----:B------:R1:W2:Y:S01]  /*11ac0*/  MUFU.TANH R110, R3 ;  /* 0x00000003006e7308 */ /* 0x0002a20000002400 */
[----:B------:R-:W-:Y:S09]  /*11ad0*/  FMUL.FTZ R90, R31, UR5 ;  /* 0x000000051f5a7c20 */ /* 0x000ff20008410000 */
[----:B------:R5:W2:Y:S10]  /*11ae0*/  MUFU.TANH R96, R89 ;  /* 0x0000005900607308 */ /* 0x000ab40000002400 */
        /* <DEDUP_REMOVED lines=25> */
[----:B------:R-:W1:Y:S10]  /*11c80*/  MUFU.TANH R89, R89 ;  /* 0x0000005900597308 */ /* 0x000e740000002400 */
[----:B------:R-:W1:Y:S01]  /*11c90*/  MUFU.TANH R88, R88 ;  /* 0x0000005800587308 */ /* 0x000e620000002400 */
[----:B--234-:R-:W-:Y:S05]  /*11ca0*/  @!P0 BRA `(.L_x_5764) ;  /* 0x0000000400bc8947 */ /* 0x01cfea0003800000 */
        /* <DEDUP_REMOVED lines=16> */
[--C-:B-1----:R-:W-:Y:S01]  /*11db0*/  IMAD.MOV R2, RZ, RZ, -R13.reuse ;  /* 0x000000ffff027224 */ /* 0x102fe200078e0a0d */
        /* <DEDUP_REMOVED lines=48> */
.L_x_5765:
[----:B-1----:R-:W1:Y:S01]  /*120c0*/  LDC.64 R2, c[0x0][0x248] ;  /* 0x00009200ff027b82 */ /* 0x002e620000000a00 */
        /* <DEDUP_REMOVED lines=45> */
.L_x_5764:
[----:B------:R-:W-:Y:S01]  /*123a0*/  IADD3 R93, R131, -0x1, RZ ;  /* 0xffffffff835d7810 */ /* 0x000fe20007ffe0ff */
[----:B--2---:R-:W-:Y:S03]  /*123b0*/  LDSM.16.MT88.4 R12, [R114+0x6000] ;  /* 0x00600000720c783b */ /* 0x004fe60000004200 */
[----:B-1----:R-:W-:Y:S04]  /*123c0*/  LEA R2, R93, R128, 0x6 ;  /* 0x000000805d027211 */ /* 0x002fe800078e30ff */
        /* <DEDUP_REMOVED lines=10> */
[----:B------:R-:W-:Y:S01]  /*12470*/  I2FP.F32.S32 R8, R8 ;  /* 0x0000000800087245 */ /* 0x000fe20000201400 */
[C---:B------:R-:W-:Y:S01]  /*12480*/  FFMA.FTZ R147, R0.reuse, R3, R147 ;  /* 0x0000000300937223 */ /* 0x040fe20000010093 */
[----:B------:R-:W-:Y:S01]  /*12490*/  I2FP.F32.S32 R4, R4 ;  /* 0x0000000400047245 */ /* 0x000fe20000201400 */
[----:B------:R-:W-:Y:S01]  /*124a0*/  LDSM.16.MT88.4 R28, [R114+0x7000] ;  /* 0x00700000721c783b */ /* 0x000fe20000004200 */
[----:B------:R-:W-:Y:S01]  /*124b0*/  I2FP.F32.S32 R6, R6 ;  /* 0x0000000600067245 */ /* 0x000fe20000201400 */
[CC--:B------:R-:W-:Y:S01]  /*124c0*/  FFMA.FTZ R153, R0.reuse, R8.reuse, R153 ;  /* 0x0000000800997223 */ /* 0x0c0fe20000010099 */
[C---:B------:R-:W-:Y:S01]  /*124d0*/  FFMA.FTZ R149, R0.reuse, R8, R149 ;  /* 0x0000000800957223 */ /* 0x040fe20000010095 */
[CC--:B------:R-:W-:Y:S01]  /*124e0*/  FFMA.FTZ R109, R0.reuse, R4.reuse, R109 ;  /* 0x00000004006d7223 */ /* 0x0c0fe2000001006d */
[----:B------:R-:W-:Y:S01]  /*124f0*/  FFMA.FTZ R144, R0, R4, R144 ;  /* 0x0000000400907223 */ /* 0x000fe20000010090 */
[----:B------:R-:W-:Y:S01]  /*12500*/  IADD3 R4, R2, 0x20, RZ ;  /* 0x0000002002047810 */ /* 0x000fe20007ffe0ff */
[CC--:B------:R-:W-:Y:S01]  /*12510*/  FFMA.FTZ R157, R0.reuse, R6.reuse, R157 ;  /* 0x00000006009d7223 */ /* 0x0c0fe2000001009d */
        /* <DEDUP_REMOVED lines=39> */
[----:B------:R-:W-:Y:S01]  /*12790*/  IADD3 R3, R2, 0x30, RZ ;  /* 0x0000003002037810 */ /* 0x000fe20007ffe0ff */
[CC--:B------:R-:W-:Y:S01]  /*127a0*/  FFMA.FTZ R139, R0.reuse, R9.reuse, R139 ;  /* 0x00000009008b7223 */ /* 0x0c0fe2000001008b */
[----:B------:R-:W-:Y:S01]  /*127b0*/  FMNMX.FTZ R4, R143, R4, !PT ;  /* 0x000000048f047209 */ /* 0x000fe20007810000 */
[----:B------:R-:W-:Y:S01]  /*127c0*/  FFMA.FTZ R110, R0, R9, R110 ;  /* 0x00000009006e7223 */ /* 0x000fe2000001006e */
[----:B------:R-:W-:Y:S02]  /*127d0*/  I2FP.F32.S32 R5, R5 ;  /* 0x0000000500057245 */ /* 0x000fe40000201400 */
[----:B------:R-:W-:Y:S02]  /*127e0*/  FMNMX.FTZ R7, R140, R7, !PT ;  /* 0x000000078c077209 */ /* 0x000fe40007810000 */
[----:B------:R-:W-:Y:S01]  /*127f0*/  FMNMX.FTZ R4, R141, R4, !PT ;  /* 0x000000048d047209 */ /* 0x000fe20007810000 */
[C---:B------:R-:W-:Y:S01]  /*12800*/  FFMA.FTZ R137, R0.reuse, R5, R137 ;  /* 0x0000000500897223 */ /* 0x040fe20000010089 */
[----:B------:R-:W-:Y:S01]  /*12810*/  I2FP.F32.S32 R3, R3 ;  /* 0x0000000300037245 */ /* 0x000fe20000201400 */
[----:B------:R-:W-:Y:S01]  /*12820*/  FFMA.FTZ R108, R0, R5, R108 ;  /* 0x00000005006c7223 */ /* 0x000fe2000001006c */
        /* <DEDUP_REMOVED lines=81> */
[----:B------:R-:W2:Y:S01]  /*12d40*/  LDSM.16.MT88.4 R60, [R112+0x7000] ;  /* 0x00700000703c783b */ /* 0x000ea20000004200 */
        /* <DEDUP_REMOVED lines=12> */
[C---:B------:R-:W-:Y:S03]  /*12e10*/  FMUL.FTZ R41, R87.reuse, R41 ;  /* 0x0000002957297220 */ /* 0x040fe60000410000 */
[----:B------:R-:W-:Y:S01]  /*12e20*/  MUFU.EX2 R146, R146 ;  /* 0x0000009200927308 */ /* 0x000fe20000000800 */
[--C-:B------:R-:W-:Y:S01]  /*12e30*/  FFMA.FTZ R142, R142, UR4, -R101.reuse ;  /* 0x000000048e8e7c23 */ /* 0x100fe20008010865 */
[--C-:B------:R-:W-:Y:S01]  /*12e40*/  FFMA.FTZ R109, R150, UR4, -R101.reuse ;  /* 0x00000004966d7c23 */ /* 0x100fe20008010865 */
[C---:B------:R-:W-:Y:S01]  /*12e50*/  FMUL.FTZ R46, R86.reuse, R46 ;  /* 0x0000002e562e7220 */ /* 0x040fe20000410000 */
[C---:B------:R-:W-:Y:S01]  /*12e60*/  FMUL.FTZ R47, R86.reuse, R47 ;  /* 0x0000002f562f7220 */ /* 0x040fe20000410000 */
[C---:B------:R-:W-:Y:S01]  /*12e70*/  FMUL.FTZ R44, R87.reuse, R44 ;  /* 0x0000002c572c7220 */ /* 0x040fe20000410000 */
[----:B------:R-:W-:Y:S01]  /*12e80*/  FMUL.FTZ R45, R87, R45 ;  /* 0x0000002d572d7220 */ /* 0x000fe20000410000 */
[C---:B------:R-:W-:Y:S03]  /*12e90*/  FMUL.FTZ R50, R86.reuse, R50 ;  /* 0x0000003256327220 */ /* 0x040fe60000410000 */
[----:B------:R-:W4:Y:S01]  /*12ea0*/  MUFU.EX2 R99, R99 ;  /* 0x0000006300637308 */ /* 0x000f220000000800 */
[----:B---3--:R-:W-:Y:S01]  /*12eb0*/  F2FP.BF16.F32.PACK_AB R83, R91, R98 ;  /* 0x000000625b53723e */ /* 0x008fe200000010ff */
[----:B------:R-:W-:Y:S01]  /*12ec0*/  FMUL.FTZ R51, R86, R51 ;  /* 0x0000003356337220 */ /* 0x000fe20000410000 */
[C---:B------:R-:W-:Y:S01]  /*12ed0*/  FMUL.FTZ R48, R87.reuse, R48 ;  /* 0x0000003057307220 */ /* 0x040fe20000410000 */
[----:B------:R-:W-:Y:S01]  /*12ee0*/  FMUL.FTZ R49, R87, R49 ;  /* 0x0000003157317220 */ /* 0x000fe20000410000 */
[----:B------:R-:W-:Y:S01]  /*12ef0*/  LDSM.16.MT88.4 R76, [R114+0x6c00] ;  /* 0x006c0000724c783b */ /* 0x000fe20000004200 */
[--C-:B------:R-:W-:Y:S01]  /*12f00*/  FFMA.FTZ R152, R143, UR4, -R148.reuse ;  /* 0x000000048f987c23 */ /* 0x100fe20008010894 */
[--C-:B------:R-:W-:Y:S03]  /*12f10*/  FFMA.FTZ R150, R137, UR4, -R148.reuse ;  /* 0x0000000489967c23 */ /* 0x100fe60008010894 */
[----:B------:R-:W-:Y:S01]  /*12f20*/  MUFU.EX2 R95, R95 ;  /* 0x0000005f005f7308 */ /* 0x000fe20000000800 */
[--C-:B------:R-:W-:Y:S01]  /*12f30*/  FFMA.FTZ R141, R141, UR4, -R148.reuse ;  /* 0x000000048d8d7c23 */ /* 0x100fe20008010894 */
[--C-:B------:R-:W-:Y:S01]  /*12f40*/  FFMA.FTZ R139, R139, UR4, -R148.reuse ;  /* 0x000000048b8b7c23 */ /* 0x100fe20008010894 */
[--C-:B------:R-:W-:Y:S01]  /*12f50*/  FFMA.FTZ R137, R140, UR4, -R101.reuse ;  /* 0x000000048c897c23 */ /* 0x100fe20008010865 */
[--C-:B------:R-:W-:Y:S01]  /*12f60*/  FFMA.FTZ R138, R138, UR4, -R101.reuse ;  /* 0x000000048a8a7c23 */ /* 0x100fe20008010865 */
[----:B------:R-:W-:Y:S01]  /*12f70*/  LDSM.16.MT88.4 R68, [R112+0x6c00] ;  /* 0x006c00007044783b */ /* 0x000fe20000004200 */
[--C-:B------:R-:W-:Y:S01]  /*12f80*/  FFMA.FTZ R143, R110, UR4, -R101.reuse ;  /* 0x000000046e8f7c23 */ /* 0x100fe20008010865 */
[--C-:B------:R-:W-:Y:S03]  /*12f90*/  FFMA.FTZ R108, R108, UR4, -R101.reuse ;  /* 0x000000046c6c7c23 */ /* 0x100fe60008010865 */
[----:B------:R-:W3:Y:S01]  /*12fa0*/  MUFU.EX2 R90, R90 ;  /* 0x0000005a005a7308 */ /* 0x000ee20000000800 */
[----:B----4-:R-:W-:Y:S01]  /*12fb0*/  F2FP.BF16.F32.PACK_AB R80, R99, R146 ;  /* 0x000000926350723e */ /* 0x010fe200000010ff */
[--C-:B------:R-:W-:Y:S01]  /*12fc0*/  FFMA.FTZ R89, R89, UR4, -R148.reuse ;  /* 0x0000000459597c23 */ /* 0x100fe20008010894 */
[----:B------:R-:W-:Y:S01]  /*12fd0*/  FFMA.FTZ R106, R106, UR4, -R148 ;  /* 0x000000046a6a7c23 */ /* 0x000fe20008010894 */
[--C-:B------:R-:W-:Y:S01]  /*12fe0*/  FFMA.FTZ R96, R96, UR4, -R101.reuse ;  /* 0x0000000460607c23 */ /* 0x100fe20008010865 */
[--C-:B------:R-:W-:Y:S01]  /*12ff0*/  FFMA.FTZ R94, R94, UR4, -R101.reuse ;  /* 0x000000045e5e7c23 */ /* 0x100fe20008010865 */
[--C-:B------:R-:W-:Y:S01]  /*13000*/  FFMA.FTZ R92, R92, UR4, -R101.reuse ;  /* 0x000000045c5c7c23 */ /* 0x100fe20008010865 */
[----:B------:R-:W-:Y:S03]  /*13010*/  FFMA.FTZ R101, R97, UR4, -R101 ;  /* 0x0000000461657c23 */ /* 0x000fe60008010865 */
[----:B------:R-:W-:Y:S01]  /*13020*/  MUFU.EX2 R104, R104 ;  /* 0x0000006800687308 */ /* 0x000fe20000000800 */
[----:B------:R-:W-:Y:S01]  /*13030*/  FFMA.FTZ R111, R86, R133, R111 ;  /* 0x00000085566f7223 */ /* 0x000fe2000001006f */
[----:B------:R-:W-:Y:S01]  /*13040*/  FFMA.FTZ R146, R87, R136, R146 ;  /* 0x0000008857927223 */ /* 0x000fe20000010092 */
[----:B------:R-:W-:Y:S02]  /*13050*/  ISETP.GT.AND P0, PT, R131, 0x1, PT ;  /* 0x000000018300780c */ /* 0x000fe40003f04270 */
[----:B------:R-:W-:Y:S01]  /*13060*/  FADD.FTZ R111, R100, R111 ;  /* 0x0000006f646f7221 */ /* 0x000fe20000010000 */
[----:B------:R-:W-:Y:S01]  /*13070*/  FADD.FTZ R146, R99, R146 ;  /* 0x0000009263927221 */ /* 0x000fe20000010000 */
[----:B------:R-:W-:Y:S03]  /*13080*/  MOV R131, R93 ;  /* 0x0000005d00837202 */ /* 0x000fe60000000f00 */
[----:B------:R-:W-:Y:S01]  /*13090*/  MUFU.EX2 R102, R102 ;  /* 0x0000006600667308 */ /* 0x000fe20000000800 */
[----:B---3--:R-:W-:Y:S01]  /*130a0*/  F2FP.BF16.F32.PACK_AB R82, R90, R95 ;  /* 0x0000005f5a52723e */ /* 0x008fe200000010ff */
[----:B------:R-:W-:Y:S01]  /*130b0*/  FADD.FTZ R98, R98, R111 ;  /* 0x0000006f62627221 */ /* 0x000fe20000010000 */
[----:B------:R-:W-:Y:S03]  /*130c0*/  FADD.FTZ R95, R95, R146 ;  /* 0x000000925f5f7221 */ /* 0x000fe60000010000 */
        /* <DEDUP_REMOVED lines=20> */
[----:B------:R-:W-:Y:S02]  /*13210*/  FFMA.FTZ R148, R88, UR4, -R148 ;  /* 0x0000000458947c23 */ /* 0x000fe40008010894 */
        /* <DEDUP_REMOVED lines=21> */
[----:B------:R-:W4:Y:S10]  /*13370*/  MUFU.EX2 R109, R109 ;  /* 0x0000006d006d7308 */ /* 0x000f340000000800 */
[----:B------:R5:W-:Y:S01]  /*13380*/  MUFU.EX2 R97, R96 ;  /* 0x0000006000617308 */ /* 0x000be20000000800 */
[C---:B-1----:R-:W-:Y:S09]  /*13390*/  HMMA.16816.F32.BF16 R44, R80.reuse, R52, R44 ;  /* 0x00000034502c723c */ /* 0x042ff2000004182c */
[----:B------:R-:W-:Y:S01]  /*133a0*/  MUFU.EX2 R105, R106 ;  /* 0x0000006a00697308 */ /* 0x000fe20000000800 */
[----:B------:R-:W-:Y:S09]  /*133b0*/  HMMA.16816.F32.BF16 R48, R80, R54, R48 ;  /* 0x000000365030723c */ /* 0x000ff20000041830 */
[----:B------:R-:W1:Y:S02]  /*133c0*/  MUFU.EX2 R86, R64 ;  /* 0x0000004000567308 */ /* 0x000e640000000800 */
[----:B---3--:R-:W-:Y:S01]  /*133d0*/  F2FP.BF16.F32.PACK_AB R53, R104, R65 ;  /* 0x000000416835723e */ /* 0x008fe200000010ff */
[----:B-----5:R-:W-:Y:S01]  /*133e0*/  FADD.FTZ R96, R90, R95 ;  /* 0x0000005f5a607221 */ /* 0x020fe20000010000 */
[----:B------:R-:W-:Y:S01]  /*133f0*/  F2FP.BF16.F32.PACK_AB R55, R103, R102 ;  /* 0x000000666737723e */ /* 0x000fe200000010ff */
[----:B------:R-:W-:Y:S01]  /*13400*/  FADD.FTZ R95, R65, R98 ;  /* 0x00000062415f7221 */ /* 0x000fe20000010000 */
[----:B--2---:R-:W-:Y:S04]  /*13410*/  F2FP.BF16.F32.PACK_AB R52, R144, R107 ;  /* 0x0000006b9034723e */ /* 0x004fe800000010ff */
[----:B------:R1:W-:Y:S01]  /*13420*/  MUFU.EX2 R87, R89 ;  /* 0x0000005900577308 */ /* 0x0003e20000000800 */
[----:B----4-:R-:W-:Y:S01]  /*13430*/  F2FP.BF16.F32.PACK_AB R54, R109, R142 ;  /* 0x0000008e6d36723e */ /* 0x010fe200000010ff */
[----:B------:R-:W-:Y:S01]  /*13440*/  FADD.FTZ R107, R107, R96 ;  /* 0x000000606b6b7221 */ /* 0x000fe20000010000 */
[----:B------:R-:W-:Y:S03]  /*13450*/  FADD.FTZ R95, R104, R95 ;  /* 0x0000005f685f7221 */ /* 0x000fe60000010000 */
[----:B------:R-:W-:Y:S01]  /*13460*/  FADD.FTZ R107, R144, R107 ;  /* 0x0000006b906b7221 */ /* 0x000fe20000010000 */
[----:B------:R-:W-:Y:S01]  /*13470*/  FADD.FTZ R102, R102, R95 ;  /* 0x0000005f66667221 */ /* 0x000fe20000010000 */
[C---:B------:R-:W-:Y:S02]  /*13480*/  HMMA.16816.F32.BF16 R4, R52.reuse, R56, R4 ;  /* 0x000000383404723c */ /* 0x040fe40000041804 */
[----:B------:R-:W2:Y:S03]  /*13490*/  MUFU.EX2 R148, R148 ;  /* 0x0000009400947308 */ /* 0x000ea60000000800 */
[----:B------:R-:W-:Y:S01]  /*134a0*/  FADD.FTZ R142, R142, R107 ;  /* 0x0000006b8e8e7221 */ /* 0x000fe20000010000 */
[C---:B------:R-:W-:Y:S01]  /*134b0*/  HMMA.16816.F32.BF16 R8, R52.reuse, R58, R8 ;  /* 0x0000003a3408723c */ /* 0x040fe20000041808 */
[----:B------:R-:W3:Y:S05]  /*134c0*/  LDSM.16.MT88.4 R56, [R112+0x6400] ;  /* 0x006400007038783b */ /* 0x000eea0000004200 */
[----:B------:R-:W4:Y:S01]  /*134d0*/  MUFU.EX2 R94, R94 ;  /* 0x0000005e005e7308 */ /* 0x000f220000000800 */
[----:B-1----:R-:W-:Y:S01]  /*134e0*/  F2FP.BF16.F32.PACK_AB R89, R86, R105 ;  /* 0x000000695659723e */ /* 0x002fe200000010ff */
[----:B------:R-:W-:Y:S03]  /*134f0*/  FADD.FTZ R103, R103, R102 ;  /* 0x0000006667677221 */ /* 0x000fe60000010000 */
[----:B------:R-:W-:Y:S05]  /*13500*/  FADD.FTZ R142, R109, R142 ;  /* 0x0000008e6d8e7221 */ /* 0x000fea0000010000 */
[----:B------:R-:W-:Y:S01]  /*13510*/  MUFU.EX2 R92, R92 ;  /* 0x0000005c005c7308 */ /* 0x000fe20000000800 */
[----:B--2---:R-:W-:Y:S09]  /*13520*/  F2FP.BF16.F32.PACK_AB R91, R148, R87 ;  /* 0x00000057945b723e */ /* 0x004ff200000010ff */
[----:B------:R-:W1:Y:S01]  /*13530*/  MUFU.EX2 R101, R101 ;  /* 0x0000006500657308 */ /* 0x000e620000000800 */
[----:B----4-:R-:W-:Y:S02]  /*13540*/  F2FP.BF16.F32.PACK_AB R88, R94, R97 ;  /* 0x000000615e58723e */ /* 0x010fe400000010ff */
[----:B-1----:R-:W-:Y:S01]  /*13550*/  F2FP.BF16.F32.PACK_AB R90, R101, R92 ;  /* 0x0000005c655a723e */ /* 0x002fe200000010ff */
        /* <DEDUP_REMOVED lines=22> */
[----:B------:R-:W-:Y:S02]  /*136c0*/  FADD.FTZ R139, R139, R152 ;  /* 0x000000988b8b7221 */ /* 0x000fe40000010000 */
[----:B------:R-:W-:Y:S01]  /*136d0*/  FADD.FTZ R138, R138, R137 ;  /* 0x000000898a8a7221 */ /* 0x000fe20000010000 */
[----:B------:R-:W-:Y:S01]  /*136e0*/  MOV R137, R135 ;  /* 0x0000008700897202 */ /* 0x000fe20000000f00 */
[----:B------:R-:W-:Y:S02]  /*136f0*/  FADD.FTZ R150, R150, R139 ;  /* 0x0000008b96967221 */ /* 0x000fe40000010000 */
        /* <DEDUP_REMOVED lines=10> */
[----:B------:R-:W-:Y:S01]  /*137a0*/  MOV R87, R2 ;  /* 0x0000000200577202 */ /* 0x000fe20000000f00 */
        /* <DEDUP_REMOVED lines=37> */
.L_x_5762:
[----:B------:R-:W1:Y:S01]  /*13a00*/  SHFL.BFLY PT, R0, R133, 0x2, 0x1f ;  /* 0x0c401f0085007f89 */ /* 0x000e6200000e0000 */
[----:B------:R-:W2:Y:S01]  /*13a10*/  S2UR UR4, SR_CgaCtaId ;  /* 0x00000000000479c3 */ /* 0x000ea20000008800 */
[----:B------:R-:W-:Y:S01]  /*13a20*/  MOV R5, 0x3f800000 ;  /* 0x3f80000000057802 */ /* 0x000fe20000000f00 */
[----:B------:R-:W-:Y:S01]  /*13a30*/  UMOV UR5, 0x400 ;  /* 0x0000040000057882 */ /* 0x000fe20000000000 */
[----:B------:R-:W3:Y:S01]  /*13a40*/  SHFL.BFLY PT, R9, R136, 0x2, 0x1f ;  /* 0x0c401f0088097f89 */ /* 0x000ee200000e0000 */
        /* <DEDUP_REMOVED lines=8> */
[----:B------:R-:W-:Y:S01]  /*13ad0*/  SHF.R.S32.HI R7, RZ, 0x1f, R120 ;  /* 0x0000001fff077819 */ /* 0x000fe20000011478 */
[----:B--2---:R-:W-:-:S03]  /*13ae0*/  FADD.FTZ R4, R9, R4 ;  /* 0x0000000409047221 */ /* 0x004fc60000010000 */
[----:B------:R-:W-:Y:S02]  /*13af0*/  LEA.HI R7, R7, R120, RZ, 0x3 ;  /* 0x0000007807077211 */ /* 0x000fe400078f18ff */
[----:B------:R-:W-:Y:S02]  /*13b00*/  FSETP.NE.FTZ.AND P2, PT, R0, RZ, PT ;  /* 0x000000ff0000720b */ /* 0x000fe40003f55000 */
[----:B------:R-:W-:Y:S02]  /*13b10*/  LOP3.LUT R7, R7, 0xfffffff8, RZ, 0xc0, !PT ;  /* 0xfffffff807077812 */ /* 0x000fe400078ec0ff */
[----:B------:R-:W-:Y:S02]  /*13b20*/  FSETP.NE.FTZ.AND P3, PT, R4, RZ, PT ;  /* 0x000000ff0400720b */ /* 0x000fe40003f75000 */
[----:B------:R-:W-:-:S04]  /*13b30*/  IADD3 R7, R120, -R7, RZ ;  /* 0x8000000778077210 */ /* 0x000fc80007ffe0ff */
[----:B------:R-:W-:-:S03]  /*13b40*/  LEA.HI R9, R7, R7, RZ, 0x1 ;  /* 0x0000000707097211 */ /* 0x000fc600078f08ff */
[----:B------:R-:W1:Y:S01]  /*13b50*/  @P2 MUFU.RCP R6, R0 ;  /* 0x0000000000062308 */ /* 0x000e620000001000 */
[----:B------:R-:W-:Y:S01]  /*13b60*/  LOP3.LUT R10, R9, 0x3fffffe, RZ, 0xc0, !PT ;  /* 0x03fffffe090a7812 */ /* 0x000fe200078ec0ff */
[----:B------:R-:W2:Y:S01]  /*13b70*/  @P2 LDC R19, c[0x0][0x2e8] ;  /* 0x0000ba00ff132b82 */ /* 0x000ea20000000800 */
[----:B------:R-:W-:-:S03]  /*13b80*/  SHF.R.S32.HI R9, RZ, 0x1, R9 ;  /* 0x00000001ff097819 */ /* 0x000fc60000011409 */
[----:B------:R-:W-:Y:S01]  /*13b90*/  IMAD.IADD R10, R7, 0x1, -R10 ;  /* 0x00000001070a7824 */ /* 0x000fe200078e0a0a */
[----:B----4-:R-:W-:Y:S01]  /*13ba0*/  SHF.R.S32.HI R7, RZ, 0x1f, R8 ;  /* 0x0000001fff077819 */ /* 0x010fe20000011408 */
[C---:B------:R-:W-:Y:S01]  /*13bb0*/  IMAD.SHL.U32 R14, R9.reuse, 0x40, RZ ;  /* 0x00000040090e7824 */ /* 0x040fe200078e00ff */
[----:B------:R-:W3:Y:S01]  /*13bc0*/  @P3 MUFU.RCP R5, R4 ;  /* 0x0000000400053308 */ /* 0x000ee20000001000 */
[----:B------:R-:W-:Y:S02]  /*13bd0*/  LOP3.LUT P0, RZ, R9, 0x2, RZ, 0xc0, !PT ;  /* 0x0000000209ff7812 */ /* 0x000fe4000780c0ff */
[CC--:B------:R-:W-:Y:S02]  /*13be0*/  LEA.HI R11, R7.reuse, R8.reuse, RZ, 0x2 ;  /* 0x00000008070b7211 */ /* 0x0c0fe400078f10ff */
[----:B------:R-:W-:Y:S02]  /*13bf0*/  LEA.HI R7, R7, R8, RZ, 0x5 ;  /* 0x0000000807077211 */ /* 0x000fe400078f28ff */
[----:B------:R-:W-:Y:S01]  /*13c00*/  LOP3.LUT R11, R11, 0xfffffffc, RZ, 0xc0, !PT ;  /* 0xfffffffc0b0b7812 */ /* 0x000fe200078ec0ff */
[C---:B-1----:R-:W-:Y:S01]  /*13c10*/  FMUL.FTZ R83, R6.reuse, R83 ;  /* 0x0000005306537220 */ /* 0x042fe20000410000 */
[----:B------:R-:W-:Y:S01]  /*13c20*/  SHF.R.S32.HI R12, RZ, 0x5, R7 ;  /* 0x00000005ff0c7819 */ /* 0x000fe20000011407 */
[C---:B------:R-:W-:Y:S01]  /*13c30*/  FMUL.FTZ R82, R6.reuse, R82 ;  /* 0x0000005206527220 */ /* 0x040fe20000410000 */
[----:B------:R-:W-:Y:S01]  /*13c40*/  IADD3 R11, -R11, R8, RZ ;  /* 0x000000080b0b7210 */ /* 0x000fe20007ffe1ff */
[----:B------:R-:W-:Y:S01]  /*13c50*/  FMUL.FTZ R79, R6, R79 ;  /* 0x0000004f064f7220 */ /* 0x000fe20000410000 */
[----:B------:R-:W-:Y:S01]  /*13c60*/  LOP3.LUT R14, R14, 0xc0, RZ, 0xc0, !PT ;  /* 0x000000c00e0e7812 */ /* 0x000fe200078ec0ff */
[----:B------:R-:W-:Y:S01]  /*13c70*/  FMUL.FTZ R78, R6, R78 ;  /* 0x0000004e064e7220 */ /* 0x000fe20000410000 */
[----:B------:R-:W-:Y:S01]  /*13c80*/  LEA R13, R12, R11, 0x8 ;  /* 0x0000000b0c0d7211 */ /* 0x000fe200078e40ff */
[----:B------:R-:W-:Y:S01]  /*13c90*/  FMUL.FTZ R75, R6, R75 ;  /* 0x0000004b064b7220 */ /* 0x000fe20000410000 */
[----:B------:R-:W-:Y:S01]  /*13ca0*/  LOP3.LUT R9, R9, 0x1, RZ, 0xc0, !PT ;  /* 0x0000000109097812 */ /* 0x000fe200078ec0ff */
[C---:B---3--:R-:W-:Y:S01]  /*13cb0*/  FMUL.FTZ R80, R5.reuse, R80 ;  /* 0x0000005005507220 */ /* 0x048fe20000410000 */
[----:B------:R-:W-:Y:S01]  /*13cc0*/  LEA R10, R10, R13, 0x4 ;  /* 0x0000000d0a0a7211 */ /* 0x000fe200078e20ff */
[C---:B------:R-:W-:Y:S01]  /*13cd0*/  FMUL.FTZ R81, R5.reuse, R81 ;  /* 0x0000005105517220 */ /* 0x040fe20000410000 */
[----:B------:R-:W-:Y:S01]  /*13ce0*/  LEA.HI R13, R14, R14, RZ, 0x1d ;  /* 0x0000000e0e0d7211 */ /* 0x000fe200078fe8ff */
[----:B------:R-:W-:Y:S01]  /*13cf0*/  FMUL.FTZ R76, R5, R76 ;  /* 0x0000004c054c7220 */ /* 0x000fe20000410000 */
[----:B------:R-:W-:Y:S01]  /*13d00*/  ISETP.NE.U32.AND P1, PT, R9, 0x1, PT ;  /* 0x000000010900780c */ /* 0x000fe20003f25070 */
[C---:B------:R-:W-:Y:S01]  /*13d10*/  FMUL.FTZ R77, R5.reuse, R77 ;  /* 0x0000004d054d7220 */ /* 0x040fe20000410000 */
[----:B------:R-:W-:Y:S01]  /*13d20*/  LEA R10, R10, R13, 0x1 ;  /* 0x0000000d0a0a7211 */ /* 0x000fe200078e08ff */
[C---:B------:R-:W-:Y:S01]  /*13d30*/  FMUL.FTZ R72, R5.reuse, R72 ;  /* 0x0000004805487220 */ /* 0x040fe20000410000 */
[----:B------:R-:W-:Y:S01]  /*13d40*/  FMUL.FTZ R73, R5, R73 ;  /* 0x0000004905497220 */ /* 0x000fe20000410000 */
[----:B------:R-:W-:Y:S01]  /*13d50*/  FMUL.FTZ R74, R6, R74 ;  /* 0x0000004a064a7220 */ /* 0x000fe20000410000 */
[----:B------:R-:W-:Y:S01]  /*13d60*/  LEA R9, R10, UR4, 0x1 ;  /* 0x000000040a097c11 */ /* 0x000fe2000f8e08ff */
[----:B------:R-:W-:-:S02]  /*13d70*/  IMAD.MOV.U32 R10, RZ, RZ, 0x20 ;  /* 0x00000020ff0a7424 */ /* 0x000fc400078e00ff */
[C---:B------:R-:W-:Y:S01]  /*13d80*/  FMUL.FTZ R68, R5.reuse, R68 ;  /* 0x0000004405447220 */ /* 0x040fe20000410000 */
[----:B------:R-:W-:Y:S01]  /*13d90*/  FMUL.FTZ R69, R5, R69 ;  /* 0x0000004505457220 */ /* 0x000fe20000410000 */
[----:B------:R-:W-:Y:S01]  /*13da0*/  IADD3 R13, R9, -0x10, RZ ;  /* 0xfffffff0090d7810 */ /* 0x000fe20007ffe0ff */
[C---:B------:R-:W-:Y:S01]  /*13db0*/  FMUL.FTZ R71, R6.reuse, R71 ;  /* 0x0000004706477220 */ /* 0x040fe20000410000 */
[----:B------:R-:W-:Y:S01]  /*13dc0*/  FMUL.FTZ R70, R6, R70 ;  /* 0x0000004606467220 */ /* 0x000fe20000410000 */
[----:B------:R-:W-:Y:S01]  /*13dd0*/  SEL R10, R10, 0xffffffe0, !P0 ;  /* 0xffffffe00a0a7807 */ /* 0x000fe20004000000 */
[----:B------:R-:W-:Y:S01]  /*13de0*/  FMUL.FTZ R64, R5, R64 ;  /* 0x0000004005407220 */ /* 0x000fe20000410000 */
[----:B------:R-:W-:Y:S01]  /*13df0*/  @P1 IADD3 R13, R9, 0x10, RZ ;  /* 0x00000010090d1810 */ /* 0x000fe20007ffe0ff */
        /* <DEDUP_REMOVED lines=48> */
[----:B------:R-:W1:Y:S01]  /*14100*/  @P3 LDC R10, c[0x0][0x2e8] ;  /* 0x0000ba00ff0a3b82 */ /* 0x000e620000000800 */
[----:B------:R-:W-:Y:S01]  /*14110*/  F2FP.BF16.F32.PACK_AB R58, R59, R58 ;  /* 0x0000003a3b3a723e */ /* 0x000fe200000010ff */
[----:B------:R-:W-:Y:S01]  /*14120*/  STS [R13], R76 ;  /* 0x0000004c0d007388 */ /* 0x000fe20000000800 */
[----:B------:R-:W-:Y:S01]  /*14130*/  F2FP.BF16.F32.PACK_AB R52, R53, R52 ;  /* 0x000000343534723e */ /* 0x000fe200000010ff */
[----:B------:R-:W3:Y:S01]  /*14140*/  @P3 MUFU.LG2 R4, R4 ;  /* 0x0000000400043308 */ /* 0x000ee20000000c00 */
[----:B------:R-:W-:Y:S01]  /*14150*/  F2FP.BF16.F32.PACK_AB R54, R55, R54 ;  /* 0x000000363736723e */ /* 0x000fe200000010ff */
[----:B------:R-:W-:Y:S01]  /*14160*/  STS [R13+0x200], R78 ;  /* 0x0002004e0d007388 */ /* 0x000fe20000000800 */
[----:B------:R-:W-:Y:S01]  /*14170*/  F2FP.BF16.F32.PACK_AB R36, R37, R36 ;  /* 0x000000242524723e */ /* 0x000fe200000010ff */
[----:B------:R-:W-:Y:S01]  /*14180*/  ULDC.U8 UR4, c[0x0][0x3d8] ;  /* 0x0000f60000047ab9 */ /* 0x000fe20000000000 */
[----:B------:R-:W-:Y:S01]  /*14190*/  F2FP.BF16.F32.PACK_AB R38, R39, R38 ;  /* 0x000000262726723e */ /* 0x000fe200000010ff */
[----:B------:R-:W-:Y:S01]  /*141a0*/  STS [R15], R72 ;  /* 0x000000480f007388 */ /* 0x000fe20000000800 */
[----:B------:R-:W-:Y:S01]  /*141b0*/  F2FP.BF16.F32.PACK_AB R40, R41, R40 ;  /* 0x000000282928723e */ /* 0x000fe200000010ff */
[----:B------:R-:W4:Y:S01]  /*141c0*/  @P2 MUFU.LG2 R0, R0 ;  /* 0x0000000000002308 */ /* 0x000f220000000c00 */
        /* <DEDUP_REMOVED lines=8> */
[----:B------:R-:W-:Y:S01]  /*14250*/  ISETP.NE.AND P0, PT, RZ, UR4, PT ;  /* 0x00000004ff007c0c */ /* 0x000fe2000bf05270 */
[----:B---3--:R-:W-:Y:S01]  /*14260*/  @P3 FMUL.FTZ R4, R4, 0.69314718246459960938 ;  /* 0x3f31721804043820 */ /* 0x008fe20000410000 */
[----:B------:R-:W-:Y:S01]  /*14270*/  SHF.R.S32.HI R21, RZ, 0x1f, R12 ;  /* 0x0000001fff157819 */ /* 0x000fe2000001140c */
[----:B------:R-:W-:Y:S01]  /*14280*/  STS [R9+0x1000], R64 ;  /* 0x0010004009007388 */ /* 0x000fe20000000800 */
[----:B------:R-:W-:-:S02]  /*14290*/  MOV R14, 0x7f800000 ;  /* 0x7f800000000e7802 */ /* 0x000fc40000000f00 */
[----:B------:R-:W-:Y:S01]  /*142a0*/  LEA.HI R16, R21, R12, RZ, 0x2 ;  /* 0x0000000c15107211 */ /* 0x000fe200078f10ff */
        /* <DEDUP_REMOVED lines=12> */
[----:B------:R4:W-:Y:S04]  /*14370*/  STS [R15+0x2200], R46 ;  /* 0x0022002e0f007388 */ /* 0x0009e80000000800 */
[----:B------:R2:W-:Y:S04]  /*14380*/  STS [R17+0x2000], R5 ;  /* 0x0020000511007388 */ /* 0x0005e80000000800 */
[----:B------:R2:W-:Y:S01]  /*14390*/  STS [R17+0x2200], R6 ;  /* 0x0022000611007388 */ /* 0x0005e20000000800 */
[----:B---3--:R-:W-:Y:S01]  /*143a0*/  MOV R9, 0x7f800000 ;  /* 0x7f80000000097802 */ /* 0x008fe20000000f00 */
[----:B-1----:R-:W-:Y:S01]  /*143b0*/  @P3 FFMA.FTZ R9, R3, R10, R4 ;  /* 0x0000000a03093223 */ /* 0x002fe20000010004 */
[----:B-----5:R-:W-:-:S04]  /*143c0*/  LOP3.LUT R13, R16, 0xfffffffc, RZ, 0xc0, !PT ;  /* 0xfffffffc100d7812 */ /* 0x020fc800078ec0ff */
[----:B------:R-:W-:Y:S01]  /*143d0*/  IADD3 R12, R12, -R13, RZ ;  /* 0x8000000d0c0c7210 */ /* 0x000fe20007ffe0ff */
[----:B----4-:R-:W-:-:S04]  /*143e0*/  @P2 FMUL.FTZ R15, R0, 0.69314718246459960938 ;  /* 0x3f317218000f2820 */ /* 0x010fc80000410000 */
[----:B--2---:R-:W-:Y:S01]  /*143f0*/  @P2 FFMA.FTZ R14, R2, R19, R15 ;  /* 0x00000013020e2223 */ /* 0x004fe2000001000f */
        /* <DEDUP_REMOVED lines=10> */
.L_x_5767:
[----:B------:R-:W1:Y:S01]  /*144a0*/  S2R R16, SR_CTAID.Z ;  /* 0x0000000000107919 */ /* 0x000e620000002700 */
[----:B------:R-:W1:Y:S01]  /*144b0*/  LDC R2, c[0x0][0x270] ;  /* 0x00009c00ff027b82 */ /* 0x000e620000000800 */
[----:B------:R-:W1:Y:S07]  /*144c0*/  S2R R17, SR_CTAID.Y ;  /* 0x0000000000117919 */ /* 0x000e6e0000002600 */
[----:B------:R-:W2:Y:S01]  /*144d0*/  LDC R0, c[0x0][0x2c4] ;  /* 0x0000b100ff007b82 */ /* 0x000ea20000000800 */
[----:B-1----:R-:W-:-:S04]  /*144e0*/  IMAD R3, R17, R2, R16 ;  /* 0x0000000211037224 */ /* 0x002fc800078e0210 */
[----:B--2---:R-:W-:-:S07]  /*144f0*/  IMAD R0, R3, R0, RZ ;  /* 0x0000000003007224 */ /* 0x004fce00078e02ff */
.L_x_5768:
        /* <DEDUP_REMOVED lines=22> */
.L_x_5770:
[----:B------:R-:W-:Y:S05]  /*14660*/  BSYNC B0 ;  /* 0x0000000000007941 */ /* 0x000fea0003800000 */
.L_x_5769:
[----:B------:R-:W3:Y:S01]  /*14670*/  S2UR UR8, SR_CTAID.X ;  /* 0x00000000000879c3 */ /* 0x000ee20000002500 */
[----:B------:R-:W4:Y:S01]  /*14680*/  S2R R0, SR_TID.X ;  /* 0x0000000000007919 */ /* 0x000f220000002100 */
[----:B------:R-:W-:Y:S01]  /*14690*/  SHF.R.S32.HI R7, RZ, 0x1f, R17 ;  /* 0x0000001fff077819 */ /* 0x000fe20000011411 */
[----:B------:R-:W-:Y:S01]  /*146a0*/  IMAD.SHL.U32 R6, R11, 0x8, RZ ;  /* 0x000000080b067824 */ /* 0x000fe200078e00ff */
[----:B------:R-:W-:Y:S01]  /*146b0*/  ISETP.NE.AND P0, PT, R119, -0x1, PT ;  /* 0xffffffff7700780c */ /* 0x000fe20003f05270 */
[-C--:B-1----:R-:W-:Y:S01]  /*146c0*/  IMAD.WIDE.U32 R22, R17, R2.reuse, RZ ;  /* 0x0000000211167225 */ /* 0x082fe200078e00ff */
[----:B--2---:R1:W2:Y:S01]  /*146d0*/  LDS.128 R12, [R129+0x800] ;  /* 0x00080000810c7984 */ /* 0x0042a20000000c00 */
[----:B------:R-:W-:Y:S01]  /*146e0*/  BSSY B0, `(.L_x_5771) ;  /* 0x0000032000007945 */ /* 0x000fe20003800000 */
[----:B------:R-:W5:Y:S01]  /*146f0*/  LDC.64 R4, c[0x0][0x298] ;  /* 0x0000a600ff047b82 */ /* 0x000f620000000a00 */
        /* <DEDUP_REMOVED lines=9> */
[----:B-----5:R-:W-:-:S03]  /*14790*/  IMAD.WIDE.U32 R24, R119, R4, RZ ;  /* 0x0000000477187225 */ /* 0x020fc600078e00ff */
        /* <DEDUP_REMOVED lines=14> */
[----:B------:R3:W4:Y:S01]  /*14880*/  LDS.128 R24, [R129] ;  /* 0x0000000081187984 */ /* 0x0007220000000c00 */
[----:B------:R-:W-:Y:S01]  /*14890*/  SHF.R.S32.HI R3, RZ, 0x2, R3 ;  /* 0x00000002ff037819 */ /* 0x000fe20000011403 */
[C---:B------:R-:W-:Y:S02]  /*148a0*/  IMAD R0, R16.reuse, UR5, R17 ;  /* 0x0000000510007c24 */ /* 0x040fe4000f8e0211 */
[----:B------:R-:W-:Y:S01]  /*148b0*/  IMAD.WIDE.U32 R28, R16, UR4, R28 ;  /* 0x00000004101c7c25 */ /* 0x000fe2000f8e001c */
[----:B------:R3:W1:Y:S01]  /*148c0*/  LDS.128 R20, [R129+0x1000] ;  /* 0x0010000081147984 */ /* 0x0006620000000c00 */
[----:B------:R-:W-:-:S02]  /*148d0*/  SHF.R.S32.HI R3, RZ, 0x1f, R3 ;  /* 0x0000001fff037819 */ /* 0x000fc40000011403 */
[----:B------:R-:W-:Y:S01]  /*148e0*/  IMAD.IADD R31, R0, 0x1, R29 ;  /* 0x00000001001f7824 */ /* 0x000fe200078e021d */
[----:B------:R3:W1:Y:S03]  /*148f0*/  LDS.128 R16, [R129+0x2000] ;  /* 0x0020000081107984 */ /* 0x0006660000000c00 */
[----:B--2---:R-:W-:Y:S05]  /*14900*/  @P0 BRA `(.L_x_5772) ;  /* 0x00000000003c0947 */ /* 0x004fea0003800000 */
        /* <DEDUP_REMOVED lines=13> */
[----:B-1----:R2:W-:Y:S04]  /*149e0*/  @!P1 STG.E.128 desc[UR6][R34.64+0x40], R20 ;  /* 0x0000401422009986 */ /* 0x0025e8000c101d06 */
[----:B------:R2:W-:Y:S02]  /*149f0*/  @!P0 STG.E.128 desc[UR6][R34.64+0x80], R16 ;  /* 0x0000801022008986 */ /* 0x0005e4000c101d06 */
.L_x_5772:
[----:B------:R-:W-:Y:S05]  /*14a00*/  BSYNC B0 ;  /* 0x0000000000007941 */ /* 0x000fea0003800000 */
.L_x_5771:
[----:B-12---:R1:W2:Y:S01]  /*14a10*/  LDS.128 R16, [R129+0x2800] ;  /* 0x0028000081107984 */ /* 0x0062a20000000c00 */
        /* <DEDUP_REMOVED lines=19> */
[----:B--2---:R-:W-:Y:S01]  /*14b50*/  STG.E.128 desc[UR6][R4.64+0x80], R16 ;  /* 0x0000801004007986 */ /* 0x004fe2000c101d06 */
[----:B------:R-:W-:Y:S05]  /*14b60*/  EXIT ;  /* 0x000000000000794d */ /* 0x000fea0003800000 */
.L_x_5773:
        /* <DEDUP_REMOVED lines=9> */
.L_x_6505:


//--------------------- .text._ZN5flash24flash_fwd_splitkv_kernelI23Flash_fwd_kernel_traitsILi96ELi64ELi64ELi4ELb0ELb0EN7cutlass10bfloat16_tE19Flash_kernel_traitsILi96ELi64ELi64ELi4ES3_EELb1ELb0ELb0ELb0ELb1ELb0ELb1ELb0EEEvNS_16Flash_fwd_paramsE --------------------------
	.section	.text._ZN5flash24flash_fwd_splitkv_kernelI23Flash_fwd_kernel_traitsILi96ELi64ELi64ELi4ELb0ELb0EN7cutlass10bfloat16_tE19Flash_kernel_traitsILi96ELi64ELi64ELi4ES3_EELb1ELb0ELb0ELb0ELb1ELb0ELb1ELb0EEEvNS_16Flash_fwd_paramsE,"ax",@progbits
	.align	128
        .global         _ZN5flash24flash_fwd_splitkv_kernelI23Flash_fwd_kernel_traitsILi96ELi64ELi64ELi4ELb0ELb0EN7cutlass10bfloat16_tE19Flash_kernel_traitsILi96ELi64ELi64ELi4ES3_EELb1ELb0ELb0ELb0ELb1ELb0ELb1ELb0EEEvNS_16Flash_fwd_paramsE
        .type           _ZN5flash24flash_fwd_splitkv_kernelI23Flash_fwd_kernel_traitsILi96ELi64ELi64ELi4ELb0ELb0EN7cutlass10bfloat16_tE19Flash_kernel_traitsILi96ELi64ELi64ELi4ES3_EELb1ELb0ELb0ELb0ELb1ELb0ELb1ELb0EEEvNS_16Flash_fwd_paramsE,@function
        .size           _ZN5flash24flash_fwd_splitkv_kernelI23Flash_fwd_kernel_traitsILi96ELi64ELi64ELi4ELb0ELb0EN7cutlass10bfloat16_tE19Flash_kernel_traitsILi96ELi64ELi64ELi4ES3_EELb1ELb0ELb0ELb0ELb1ELb0ELb1ELb0EEEvNS_16Flash_fwd_paramsE,(.L_x_6506 - _ZN5flash24flash_fwd_splitkv_kernelI23Flash_fwd_kernel_traitsILi96ELi64ELi64ELi4ELb0ELb0EN7cutlass10bfloat16_tE19Flash_kernel_traitsILi96ELi64ELi64ELi4ES3_EELb1ELb0ELb0ELb0ELb1ELb0ELb1ELb0EEEvNS_16Flash_fwd_paramsE)
        .other          _ZN5flash24flash_fwd_splitkv_kernelI23Flash_fwd_kernel_traitsILi96ELi64ELi64ELi4ELb0ELb0EN7cutlass10bfloat16_tE19Flash_kernel_traitsILi96ELi64ELi64ELi4ES3_EELb1ELb0ELb0ELb0ELb1ELb0ELb1ELb0EEEvNS_16Flash_fwd_paramsE,@"STO_CUDA_ENTRY STV_DEFAULT"
_ZN5flash24flash_fwd_splitkv_kernelI23Flash_fwd_kernel_traitsILi96ELi64ELi64ELi4ELb0ELb0EN7cutlass10bfloat16_tE19Flash_kernel_traitsILi96ELi64ELi64ELi4ES3_EELb1ELb0ELb0ELb0ELb1ELb0ELb1ELb0EEEvNS_16Flash_fwd_paramsE:
.text._ZN5flash24flash_fwd_splitkv_kernelI23Flash_fwd_kernel_traitsILi96ELi64ELi64ELi4ELb0ELb0EN7cutlass10bfloat16_tE19Flash_kernel_traitsILi96ELi64ELi64ELi4ES3_EELb1ELb0ELb0ELb0ELb1ELb0ELb1ELb0EEEvNS_16Flash_fwd_paramsE:
        /* <DEDUP_REMOVED lines=48> */
[----:B------:R-:W4:Y:S01]  /*0300*/  S2R R0, SR_CTAID.Y ;  /* 0x0000000000007919 */ /* 0x000f220000002600 */
[----:B------:R-:W1:Y:S02]  /*0310*/  S2R R97, SR_TID.X ;  /* 0x0000000000617919 */ /* 0x000e640000002100 */
        /* <DEDUP_REMOVED lines=10> */
.L_x_5774:
[----:B------:R-:W1:Y:S02]  /*03c0*/  LDC R11, c[0x0][0x2c8] ;  /* 0x0000b200ff0b7b82 */ /* 0x000e640000000800 */
.L_x_5775:
        /* <DEDUP_REMOVED lines=10> */
[----:B-----5:R-:W-:-:S07]  /*0470*/  @P3 IMAD.IADD R95, R95, 0x1, -R6 ;  /* 0x000000015f5f3824 */ /* 0x020fce00078e0a06 */
[----:B----4-:R-:W3:Y:S08]  /*0480*/  LDC R2, c[0x0][0x2c8] ;  /* 0x0000b200ff027b82 */ /* 0x010ef00000000800 */
        /* <DEDUP_REMOVED lines=11> */
[----:B--2---:R-:W-:-:S04]  /*0540*/  VIADD R16, R16, 0xffffffe ;  /* 0x0ffffffe10107836 */ /* 0x004fc80000000000 */
[----:B------:R-:W2:Y:S02]  /*0550*/  F2I.FTZ.U32.TRUNC.NTZ R17, R16 ;  /* 0x0000001000117305 */ /* 0x000ea4000021f000 */
[--C-:B--2---:R-:W-:Y:S02]  /*0560*/  IMAD.MOV R3, RZ, RZ, -R17.reuse ;  /* 0x000000ffff037224 */ /* 0x104fe400078e0a11 */
[----:B------:R-:W-:Y:S02]  /*0570*/  IMAD.MOV.U32 R16, RZ, RZ, RZ ;  /* 0x000000ffff107224 */ /* 0x000fe400078e00ff */
[----:B------:R-:W-:Y:S01]  /*0580*/  IMAD R4, R3, R12, RZ ;  /* 0x0000000c03047224 */ /* 0x000fe200078e02ff */
[----:B------:R-:W-:Y:S02]  /*0590*/  IABS R3, R15 ;  /* 0x0000000f00037213 */ /* 0x000fe40000000000 */
[----:B------:R-:W-:Y:S01]  /*05a0*/  LOP3.LUT R15, R15, R8, RZ, 0x3c, !PT ;  /* 0x000000080f0f7212 */ /* 0x000fe200078e3cff */
[----:B------:R-:W-:-:S03]  /*05b0*/  IMAD.HI.U32 R4, R17, R4, R16 ;  /* 0x0000000411047227 */ /* 0x000fc600078e0010 */
[----:B------:R-:W-:-:S03]  /*05c0*/  ISETP.GE.AND P0, PT, R15, RZ, PT ;  /* 0x000000ff0f00720c */ /* 0x000fc60003f06270 */
        /* <DEDUP_REMOVED lines=90> */
.L_x_5776:
        /* <DEDUP_REMOVED lines=24> */
.L_x_5777:
        /* <DEDUP_REMOVED lines=32> */
[----:B--2---:R-:W-:Y:S02]  /*0ef0*/  IABS R2, R11 ;  /* 0x0000000b00027213 */ /* 0x004fe40000000000 */
[----:B------:R-:W-:Y:S02]  /*0f00*/  IADD3 R8, -R13, RZ, RZ ;  /* 0x000000ff0d087210 */ /* 0x000fe40007ffe1ff */
[----:B------:R-:W2:Y:S03]  /*0f10*/  I2F.RP R5, R2 ;  /* 0x0000000200057306 */ /* 0x000ea60000209400 */
[----:B------:R-:W-:-:S05]  /*0f20*/  IMAD R21, R10, R8, R21 ;  /* 0x000000080a157224 */ /* 0x000fca00078e0215 */
[----:B------:R-:W-:Y:S01]  /*0f30*/  SHF.R.S32.HI R17, RZ, 0x1f, R21 ;  /* 0x0000001fff117819 */ /* 0x000fe20000011415 */
[----:B--2---:R-:W2:Y:S02]  /*0f40*/  MUFU.RCP R6, R5 ;  /* 0x0000000500067308 */ /* 0x004ea40000001000 */
[----:B--2---:R-:W-:-:S06]  /*0f50*/  VIADD R6, R6, 0xffffffe ;  /* 0x0ffffffe06067836 */ /* 0x004fcc0000000000 */
[----:B------:R-:W2:Y:S02]  /*0f60*/  F2I.FTZ.U32.TRUNC.NTZ R7, R6 ;  /* 0x0000000600077305 */ /* 0x000ea4000021f000 */
[----:B--2---:R-:W-:Y:S01]  /*0f70*/  IADD3 R3, RZ, -R7, RZ ;  /* 0x80000007ff037210 */ /* 0x004fe20007ffe0ff */
        /* <DEDUP_REMOVED lines=8> */
[----:B------:R-:W2:Y:S03]  /*1000*/  LDC.64 R4, c[0x0][0x230] ;  /* 0x00008c00ff047b82 */ /* 0x000ea60000000a00 */
        /* <DEDUP_REMOVED lines=11> */
[----:B-1----:R-:W-:Y:S02]  /*10c0*/  SHF.R.S32.HI R15, RZ, 0x1f, R18 ;  /* 0x0000001fff0f7819 */ /* 0x002fe40000011412 */
[----:B----4-:R-:W-:Y:S01]  /*10d0*/  SHF.R.S32.HI R7, RZ, 0x1f, R0 ;  /* 0x0000001fff077819 */ /* 0x010fe20000011400 */
[----:B--2---:R-:W-:-:S04]  /*10e0*/  IMAD.WIDE.U32 R12, R0, R4, RZ ;  /* 0x00000004000c7225 */ /* 0x004fc800078e00ff */
[----:B------:R-:W-:Y:S02]  /*10f0*/  IMAD R6, R7, R4, RZ ;  /* 0x0000000407067224 */ /* 0x000fe400078e02ff */
[----:B---3--:R-:W-:Y:S02]  /*1100*/  IMAD R4, R17, R90, RZ ;  /* 0x0000005a11047224 */ /* 0x008fe400078e02ff */
[----:B------:R-:W-:Y:S02]  /*1110*/  IMAD R5, R0, R5, R6 ;  /* 0x0000000500057224 */ /* 0x000fe400078e0206 */
[----:B------:R-:W-:Y:S02]  /*1120*/  IMAD R4, R21, R91, R4 ;  /* 0x0000005b15047224 */ /* 0x000fe400078e0204 */
[----:B------:R-:W-:Y:S01]  /*1130*/  IMAD R7, R7, R2, RZ ;  /* 0x0000000207077224 */ /* 0x000fe200078e02ff */
        /* <DEDUP_REMOVED lines=11> */
.L_x_5778:
[----:B------:R-:W1:Y:S01]  /*11f0*/  LDC R11, c[0x0][0x278] ;  /* 0x00009e00ff0b7b82 */ /* 0x000e620000000800 */
[----:B------:R-:W-:Y:S02]  /*1200*/  ISETP.NE.AND P3, PT, R7, -0x1, PT ;  /* 0xffffffff0700780c */ /* 0x000fe40003f65270 */
[----:B------:R-:W-:-:S04]  /*1210*/  LEA R21, R86, 0xffffffc0, 0x6 ;  /* 0xffffffc056157811 */ /* 0x000fc800078e30ff */
[----:B------:R-:W-:-:S07]  /*1220*/  SHF.R.S32.HI R17, RZ, 0x1f, R21 ;  /* 0x0000001fff117819 */ /* 0x000fce0000011415 */
[----:B------:R-:W2:Y:S08]  /*1230*/  @P3 LDC.64 R90, c[0x0][0x248] ;  /* 0x00009200ff5a3b82 */ /* 0x000eb00000000a00 */
[----:B------:R-:W3:Y:S01]  /*1240*/  @P3 LDC.64 R24, c[0x0][0x250] ;  /* 0x00009400ff183b82 */ /* 0x000ee20000000a00 */
        /* <DEDUP_REMOVED lines=10> */
[----:B------:R-:W-:Y:S02]  /*12f0*/  IMAD.MOV.U32 R4, RZ, RZ, R2 ;  /* 0x000000ffff047224 */ /* 0x000fe400078e0002 */
[----:B------:R-:W-:Y:S02]  /*1300*/  @P3 IMAD.IADD R12, R6, 0x1, R7 ;  /* 0x00000001060c3824 */ /* 0x000fe400078e0207 */
        /* <DEDUP_REMOVED lines=13> */
[----:B------:R-:W1:Y:S01]  /*13e0*/  LDC.64 R2, c[0x0][0x260] ;  /* 0x00009800ff027b82 */ /* 0x000e620000000a00 */
[----:B------:R-:W-:-:S10]  /*13f0*/  ISETP.NE.AND P0, PT, R11, RZ, PT ;  /* 0x000000ff0b00720c */ /* 0x000fd40003f05270 */
[----:B------:R-:W-:-:S04]  /*1400*/  @P2 VIADD R18, R18, 0x1 ;  /* 0x0000000112122836 */ /* 0x000fc80000000000 */
[----:B------:R-:W-:Y:S01]  /*1410*/  @!P1 IMAD.MOV R18, RZ, RZ, -R18 ;  /* 0x000000ffff129224 */ /* 0x000fe200078e0a12 */
[----:B---3--:R-:W-:Y:S06]  /*1420*/  @P3 BRA `(.L_x_5780) ;  /* 0x0000000000343947 */ /* 0x008fec0003800000 */
        /* <DEDUP_REMOVED lines=13> */
.L_x_5780:
[----:B------:R-:W-:Y:S01]  /*1500*/  @!P0 LOP3.LUT R18, RZ, R11, RZ, 0x33, !PT ;  /* 0x0000000bff128212 */ /* 0x000fe200078e33ff */
[----:B------:R-:W-:Y:S01]  /*1510*/  IMAD R4, R17, R90, RZ ;  /* 0x0000005a11047224 */ /* 0x000fe200078e02ff */
[----:B------:R-:W-:Y:S02]  /*1520*/  MOV R10, R8 ;  /* 0x00000008000a7202 */ /* 0x000fe40000000f00 */
[----:B------:R-:W-:Y:S01]  /*1530*/  MOV R11, R5 ;  /* 0x00000005000b7202 */ /* 0x000fe20000000f00 */
[----:B------:R-:W-:Y:S01]  /*1540*/  IMAD R5, R91, R21, R4 ;  /* 0x000000155b057224 */ /* 0x000fe200078e0204 */
[----:B------:R-:W-:Y:S02]  /*1550*/  SHF.R.S32.HI R15, RZ, 0x1f, R18 ;  /* 0x0000001fff0f7819 */ /* 0x000fe40000011412 */
[----:B------:R-:W-:Y:S01]  /*1560*/  @P3 IADD3 R7, R6, R7, RZ ;  /* 0x0000000706073210 */ /* 0x000fe20007ffe0ff */
[----:B------:R-:W-:-:S04]  /*1570*/  IMAD.WIDE.U32 R10, R90, R21, R10 ;  /* 0x000000155a0a7225 */ /* 0x000fc800078e000a */
[----:B-1----:R-:W-:Y:S01]  /*1580*/  IMAD R4, R15, R2, RZ ;  /* 0x000000020f047224 */ /* 0x002fe200078e02ff */
[----:B------:R-:W-:Y:S01]  /*1590*/  IADD3 R11, R11, R5, RZ ;  /* 0x000000050b0b7210 */ /* 0x000fe20007ffe0ff */
[----:B------:R-:W-:-:S04]  /*15a0*/  @P3 IMAD.WIDE.U32 R30, R7, R24, RZ ;  /* 0x00000018071e3225 */ /* 0x000fc800078e00ff */
        /* <DEDUP_REMOVED lines=17> */
.L_x_5779:
        /* <DEDUP_REMOVED lines=10> */
[----:B------:R-:W1:Y:S01]  /*1760*/  S2UR UR6, SR_CgaCtaId ;  /* 0x00000000000679c3 */ /* 0x000e620000008800 */
[----:B------:R-:W-:Y:S01]  /*1770*/  LOP3.LUT R22, R7, 0xfffffffc, RZ, 0xc0, !PT ;  /* 0xfffffffc07167812 */ /* 0x000fe200078ec0ff */
[----:B------:R-:W-:Y:S01]  /*1780*/  IMAD.SHL.U32 R80, R90, 0x20, RZ ;  /* 0x000000205a507824 */ /* 0x000fe200078e00ff */
[C---:B------:R-:W-:Y:S01]  /*1790*/  ISETP.GE.AND P4, PT, R10.reuse, R8, PT ;  /* 0x000000080a00720c */ /* 0x040fe20003f86270 */
[C---:B------:R-:W-:Y:S01]  /*17a0*/  VIADD R13, R10.reuse, 0x20 ;  /* 0x000000200a0d7836 */ /* 0x040fe20000000000 */
[----:B------:R-:W-:Y:S01]  /*17b0*/  ISETP.GE.AND P1, PT, R10, R118, PT ;  /* 0x000000760a00720c */ /* 0x000fe20003f26270 */
[----:B------:R-:W-:Y:S01]  /*17c0*/  IMAD.IADD R22, R97, 0x1, -R22 ;  /* 0x0000000161167824 */ /* 0x000fe200078e0a16 */
[----:B------:R-:W-:Y:S01]  /*17d0*/  LEA.HI R121, R7, R10, RZ, 0x1 ;  /* 0x0000000a07797211 */ /* 0x000fe200078f08ff */
[----:B------:R-:W2:Y:S01]  /*17e0*/  @P0 LDC.64 R4, c[0x0][0x240] ;  /* 0x00009000ff040b82 */ /* 0x000ea20000000a00 */
[C---:B------:R-:W-:Y:S01]  /*17f0*/  ISETP.GE.AND P5, PT, R13.reuse, R118, PT ;  /* 0x000000760d00720c */ /* 0x040fe20003fa6270 */
[----:B------:R-:W-:Y:S01]  /*1800*/  IMAD.SHL.U32 R22, R22, 0x8, RZ ;  /* 0x0000000816167824 */ /* 0x000fe200078e00ff */
[CC--:B------:R-:W-:Y:S01]  /*1810*/  ISETP.GE.AND P3, PT, R13.reuse, R8.reuse, PT ;  /* 0x000000080d00720c */ /* 0x0c0fe20003f66270 */
[----:B------:R-:W-:Y:S01]  /*1820*/  ULDC.64 UR8, c[0x0][0x220] ;  /* 0x0000880000087ab9 */ /* 0x000fe20000000a00 */
[----:B------:R-:W-:Y:S01]  /*1830*/  ISETP.GE.AND P2, PT, R13, R8, PT ;  /* 0x000000080d00720c */ /* 0x000fe20003f46270 */
[----:B------:R-:W-:Y:S01]  /*1840*/  IMAD.MOV.U32 R85, RZ, RZ, 0x20 ;  /* 0x00000020ff557424 */ /* 0x000fe200078e00ff */
[----:B------:R-:W-:Y:S01]  /*1850*/  LEA.HI R101, R6, R97, RZ, 0x5 ;  /* 0x0000006106657211 */ /* 0x000fe200078f28ff */
[----:B------:R-:W3:Y:S01]  /*1860*/  @!P4 S2R R26, SR_CgaCtaId ;  /* 0x00000000001ac919 */ /* 0x000ee20000008800 */
[----:B------:R-:W4:Y:S01]  /*1870*/  @!P0 LDC.64 R2, c[0x0][0x228] ;  /* 0x00008a00ff028b82 */ /* 0x000f220000000a00 */
[----:B------:R-:W-:-:S02]  /*1880*/  @!P4 MOV R13, 0x400 ;  /* 0x00000400000dc802 */ /* 0x000fc40000000f00 */
[----:B------:R-:W-:Y:S02]  /*1890*/  LOP3.LUT R121, R121, 0x7fffffe, RZ, 0xc0, !PT ;  /* 0x07fffffe79797812 */ /* 0x000fe400078ec0ff */
[----:B------:R-:W1:Y:S01]  /*18a0*/  @!P5 S2R R16, SR_CgaCtaId ;  /* 0x000000000010d919 */ /* 0x000e620000008800 */
[----:B------:R-:W-:Y:S02]  /*18b0*/  SHF.R.S32.HI R96, RZ, 0x5, R101 ;  /* 0x00000005ff607819 */ /* 0x000fe40000011465 */
[--C-:B------:R-:W-:Y:S01]  /*18c0*/  SHF.R.S32.HI R11, RZ, 0x1f, R10.reuse ;  /* 0x0000001fff0b7819 */ /* 0x100fe2000001140a */
[----:B------:R-:W1:Y:S01]  /*18d0*/  @!P3 S2R R24, SR_CgaCtaId ;  /* 0x000000000018b919 */ /* 0x000e620000008800 */
[----:B------:R-:W-:Y:S01]  /*18e0*/  IMAD.IADD R121, R10, 0x1, -R121 ;  /* 0x000000010a797824 */ /* 0x000fe200078e0a79 */
[----:B------:R-:W1:Y:S01]  /*18f0*/  LDC.64 R88, c[0x0][0x250] ;  /* 0x00009400ff587b82 */ /* 0x000e620000000a00 */
[----:B------:R-:W-:-:S04]  /*1900*/  IMAD.WIDE R32, R33, 0x40, R10 ;  /* 0x0000004021207825 */ /* 0x000fc800078e020a */
[C---:B--2---:R-:W-:Y:S01]  /*1910*/  @P0 IMAD.WIDE.U32 R34, R9.reuse, R4, RZ ;  /* 0x0000000409220225 */ /* 0x044fe200078e00ff */
[----:B------:R-:W-:Y:S02]  /*1920*/  LEA.HI R4, R6, R97, RZ, 0x3 ;  /* 0x0000006106047211 */ /* 0x000fe400078f18ff */
[----:B------:R-:W2:Y:S01]  /*1930*/  @!P1 LDC.64 R6, c[0x0][0x210] ;  /* 0x00008400ff069b82 */ /* 0x000ea20000000a00 */
[----:B------:R-:W-:Y:S01]  /*1940*/  @P0 IMAD R5, R9, R5, R35 ;  /* 0x0000000509050224 */ /* 0x000fe200078e0223 */
[----:B------:R-:W-:Y:S01]  /*1950*/  @!P0 SHF.R.S32.HI R9, RZ, 0x1f, R125 ;  /* 0x0000001fff098819 */ /* 0x000fe2000001147d */
[----:B------:R-:W-:Y:S01]  /*1960*/  IMAD R121, R96, 0x8, R121 ;  /* 0x0000000860797824 */ /* 0x000fe200078e0279 */
[----:B------:R-:W-:Y:S01]  /*1970*/  SHF.R.S32.HI R123, RZ, 0x3, R4 ;  /* 0x00000003ff7b7819 */ /* 0x000fe20000011404 */
[----:B----4-:R-:W-:-:S04]  /*1980*/  @!P0 IMAD.WIDE.U32 R36, R125, R2, RZ ;  /* 0x000000027d248225 */ /* 0x010fc800078e00ff */
[----:B------:R-:W-:Y:S01]  /*1990*/  @!P0 IMAD R14, R9, R2, RZ ;  /* 0x00000002090e8224 */ /* 0x000fe200078e02ff */
[----:B------:R-:W-:Y:S01]  /*19a0*/  SHF.R.S32.HI R9, RZ, 0x4, R12 ;  /* 0x00000004ff097819 */ /* 0x000fe2000001140c */
[----:B------:R-:W-:Y:S01]  /*19b0*/  IMAD.SHL.U32 R23, R123, 0x40, RZ ;  /* 0x000000407b177824 */ /* 0x000fe200078e00ff */
[----:B---3--:R-:W-:Y:S01]  /*19c0*/  @!P4 LEA R26, R26, R13, 0x18 ;  /* 0x0000000d1a1ac211 */ /* 0x008fe200078ec0ff */
[----:B------:R-:W-:Y:S01]  /*19d0*/  @!P0 IMAD R3, R125, R3, R14 ;  /* 0x000000037d038224 */ /* 0x000fe200078e020e */
[----:B------:R-:W-:Y:S02]  /*19e0*/  LEA.HI R13, R4, R123, RZ, 0x1 ;  /* 0x0000007b040d7211 */ /* 0x000fe400078f08ff */
[----:B------:R-:W-:Y:S01]  /*19f0*/  LOP3.LUT R23, R23, 0xc0, RZ, 0xc0, !PT ;  /* 0x000000c017177812 */ /* 0x000fe200078ec0ff */
[----:B------:R-:W-:Y:S01]  /*1a00*/  @!P0 IMAD.IADD R5, R37, 0x1, R3 ;  /* 0x0000000125058824 */ /* 0x000fe200078e0203 */
[----:B------:R-:W-:Y:S02]  /*1a10*/  @!P5 MOV R3, 0x400 ;  /* 0x000004000003d802 */ /* 0x000fe40000000f00 */
[----:B------:R-:W-:-:S02]  /*1a20*/  LOP3.LUT R2, R13, 0xfffffffe, RZ, 0xc0, !PT ;  /* 0xfffffffe0d027812 */ /* 0x000fc400078ec0ff */
[----:B------:R-:W-:Y:S02]  /*1a30*/  LEA.HI R20, R9, R9, RZ, 0x1 ;  /* 0x0000000909147211 */ /* 0x000fe400078f08ff */
[----:B------:R-:W-:Y:S01]  /*1a40*/  LOP3.LUT R13, R23, 0x18, R22, 0xf8, !PT ;  /* 0x00000018170d7812 */ /* 0x000fe200078ef816 */
[----:B------:R-:W-:Y:S01]  /*1a50*/  IMAD.IADD R123, R123, 0x1, -R2 ;  /* 0x000000017b7b7824 */ /* 0x000fe200078e0a02 */
[----:B------:R-:W-:Y:S01]  /*1a60*/  SHF.R.U32.HI R14, RZ, 0x3, R23 ;  /* 0x00000003ff0e7819 */ /* 0x000fe20000011617 */
[----:B------:R-:W-:Y:S01]  /*1a70*/  @P0 IMAD.MOV.U32 R23, RZ, RZ, R34 ;  /* 0x000000ffff170224 */ /* 0x000fe200078e0022 */
[----:B------:R-:W-:Y:S01]  /*1a80*/  LOP3.LUT R12, R12, 0xfffffff0, RZ, 0xc0, !PT ;  /* 0xfffffff00c0c7812 */ /* 0x000fe200078ec0ff */
[----:B------:R-:W-:Y:S01]  /*1a90*/  @!P0 IMAD.MOV.U32 R23, RZ, RZ, R36 ;  /* 0x000000ffff178224 */ /* 0x000fe200078e0024 */
[----:B-1----:R-:W-:Y:S02]  /*1aa0*/  @!P5 LEA R16, R16, R3, 0x18 ;  /* 0x000000031010d211 */ /* 0x002fe400078ec0ff */
[----:B------:R-:W-:-:S02]  /*1ab0*/  @!P3 MOV R3, 0x400 ;  /* 0x000004000003b802 */ /* 0x000fc40000000f00 */
[----:B------:R-:W-:Y:S02]  /*1ac0*/  LOP3.LUT R20, R20, 0xfffffffe, RZ, 0xc0, !PT ;  /* 0xfffffffe14147812 */ /* 0x000fe400078ec0ff */
[----:B------:R-:W-:Y:S01]  /*1ad0*/  LOP3.LUT R14, R13, R14, RZ, 0x3c, !PT ;  /* 0x0000000e0d0e7212 */ /* 0x000fe200078e3cff */
[----:B------:R-:W-:Y:S01]  /*1ae0*/  IMAD.IADD R13, R97, 0x1, -R12 ;  /* 0x00000001610d7824 */ /* 0x000fe200078e0a0c */
[----:B------:R-:W-:Y:S01]  /*1af0*/  IADD3 R30, P0, R22, R30, RZ ;  /* 0x0000001e161e7210 */ /* 0x000fe20007f1e0ff */
[----:B------:R-:W-:Y:S01]  /*1b00*/  IMAD.IADD R9, R9, 0x1, -R20 ;  /* 0x0000000109097824 */ /* 0x000fe200078e0a14 */
[----:B------:R-:W-:Y:S01]  /*1b10*/  SHF.R.S32.HI R34, RZ, 0x1f, R22 ;  /* 0x0000001fff227819 */ /* 0x000fe20000011416 */
[----:B------:R-:W-:Y:S01]  /*1b20*/  IMAD.U32 R121, R121, 0x20, R14 ;  /* 0x0000002079797824 */ /* 0x000fe200078e000e */
[----:B------:R-:W-:Y:S02]  /*1b30*/  @!P3 LEA R24, R24, R3, 0x18 ;  /* 0x000000031818b211 */ /* 0x000fe400078ec0ff */
[----:B------:R-:W1:Y:S01]  /*1b40*/  @!P1 LDC.64 R2, c[0x0][0x240] ;  /* 0x00009000ff029b82 */ /* 0x000e620000000a00 */
[----:B------:R-:W-:Y:S01]  /*1b50*/  IMAD.X R31, R34, 0x1, R25, P0 ;  /* 0x00000001221f7824 */ /* 0x000fe200000e0619 */
[----:B------:R-:W-:Y:S01]  /*1b60*/  LEA.HI R20, R13, R13, RZ, 0x1 ;  /* 0x0000000d0d147211 */ /* 0x000fe200078f08ff */
[----:B------:R-:W-:Y:S01]  /*1b70*/  @!P5 IMAD R16, R121, 0x2, R16 ;  /* 0x000000027910d824 */ /* 0x000fe200078e0210 */
[----:B------:R-:W-:-:S02]  /*1b80*/  IADD3 R82, P0, R22, R82, RZ ;  /* 0x0000005216527210 */ /* 0x000fc40007f1e0ff */
[----:B------:R-:W-:Y:S02]  /*1b90*/  LOP3.LUT R94, R20, 0x7fffffe, RZ, 0xc0, !PT ;  /* 0x07fffffe145e7812 */ /* 0x000fe400078ec0ff */
[----:B------:R-:W-:Y:S01]  /*1ba0*/  SHF.R.S32.HI R12, RZ, 0x1f, R13 ;  /* 0x0000001fff0c7819 */ /* 0x000fe2000001140d */
[----:B------:R-:W-:Y:S01]  /*1bb0*/  IMAD.X R83, R34, 0x1, R19, P0 ;  /* 0x0000000122537824 */ /* 0x000fe200000e0613 */
[----:B------:R-:W-:Y:S01]  /*1bc0*/  IADD3 R22, P0, R22, R23, RZ ;  /* 0x0000001716167210 */ /* 0x000fe20007f1e0ff */
[----:B------:R-:W-:Y:S01]  /*1bd0*/  IMAD.IADD R94, R13, 0x1, -R94 ;  /* 0x000000010d5e7824 */ /* 0x000fe200078e0a5e */
[----:B------:R-:W-:Y:S01]  /*1be0*/  LOP3.LUT R4, R4, 0xfffffff8, RZ, 0xc0, !PT ;  /* 0xfffffff804047812 */ /* 0x000fe200078ec0ff */
[----:B------:R-:W-:Y:S01]  /*1bf0*/  IMAD.WIDE.U32 R82, R10, R90, R82 ;  /* 0x0000005a0a527225 */ /* 0x000fe200078e0052 */
[----:B------:R-:W-:Y:S02]  /*1c00*/  LEA.HI R12, R12, R13, RZ, 0x3 ;  /* 0x0000000d0c0c7211 */ /* 0x000fe400078f18ff */
[----:B------:R-:W-:Y:S01]  /*1c10*/  SHF.R.S32.HI R13, RZ, 0x1f, R28 ;  /* 0x0000001fff0d7819 */ /* 0x000fe2000001141c */
[----:B------:R-:W-:-:S02]  /*1c20*/  IMAD.X R23, R34, 0x1, R5, P0 ;  /* 0x0000000122177824 */ /* 0x000fc400000e0605 */
[----:B------:R-:W-:Y:S02]  /*1c30*/  IMAD.IADD R19, R97, 0x1, -R4 ;  /* 0x0000000161137824 */ /* 0x000fe400078e0a04 */
[----:B------:R-:W3:Y:S01]  /*1c40*/  @!P5 LDC.64 R4, c[0x0][0x240] ;  /* 0x00009000ff04db82 */ /* 0x000ee20000000a00 */
[----:B------:R-:W-:Y:S02]  /*1c50*/  IMAD R13, R13, UR4, RZ ;  /* 0x000000040d0d7c24 */ /* 0x000fe4000f8e02ff */
[----:B-1----:R-:W-:Y:S01]  /*1c60*/  @!P1 IMAD R14, R33, R2, RZ ;  /* 0x00000002210e9224 */ /* 0x002fe200078e02ff */
[----:B------:R-:W-:Y:S01]  /*1c70*/  LEA.HI R124, R19, R19, RZ, 0x1 ;  /* 0x00000013137c7211 */ /* 0x000fe200078f08ff */
[C---:B------:R-:W-:Y:S02]  /*1c80*/  IMAD R13, R28.reuse, UR5, R13 ;  /* 0x000000051c0d7c24 */ /* 0x040fe4000f8e020d */
[----:B------:R-:W-:Y:S01]  /*1c90*/  IMAD.WIDE.U32 R28, R28, UR4, R22 ;  /* 0x000000041c1c7c25 */ /* 0x000fe2000f8e0016 */
[----:B------:R-:W-:Y:S01]  /*1ca0*/  @!P5 IADD3 R23, P0, R32, 0x20, RZ ;  /* 0x000000202017d810 */ /* 0x000fe20007f1e0ff */
[----:B------:R-:W-:Y:S01]  /*1cb0*/  ULDC.64 UR4, c[0x0][0x268] ;  /* 0x00009a0000047ab9 */ /* 0x000fe20000000a00 */
[----:B------:R-:W-:Y:S01]  /*1cc0*/  LOP3.LUT R122, R124, 0xfffffffe, RZ, 0xc0, !PT ;  /* 0xfffffffe7c7a7812 */ /* 0x000fe200078ec0ff */
[----:B------:R-:W-:Y:S01]  /*1cd0*/  IMAD.IADD R29, R29, 0x1, R13 ;  /* 0x000000011d1d7824 */ /* 0x000fe200078e020d */
[----:B------:R-:W-:Y:S01]  /*1ce0*/  SHF.R.S32.HI R124, RZ, 0x1, R124 ;  /* 0x00000001ff7c7819 */ /* 0x000fe2000001147c */
[----:B------:R-:W-:-:S02]  /*1cf0*/  @!P1 IMAD R13, R32, R3, R14 ;  /* 0x00000003200d9224 */ /* 0x000fc400078e020e */
[----:B------:R-:W-:Y:S02]  /*1d00*/  IMAD R3, R15, UR4, RZ ;  /* 0x000000040f037c24 */ /* 0x000fe4000f8e02ff */
[----:B------:R-:W-:Y:S02]  /*1d10*/  @!P5 IMAD.X R15, RZ, RZ, R33, P0 ;  /* 0x000000ffff0fd224 */ /* 0x000fe400000e0621 */
[----:B------:R-:W-:-:S04]  /*1d20*/  @!P1 IMAD.WIDE.U32 R32, R32, R2, R28 ;  /* 0x0000000220209225 */ /* 0x000fc800078e001c */
[C---:B------:R-:W-:Y:S02]  /*1d30*/  IMAD R14, R18.reuse, UR5, R3 ;  /* 0x00000005120e7c24 */ /* 0x040fe4000f8e0203 */
[----:B------:R-:W1:Y:S01]  /*1d40*/  @!P5 LDC.64 R2, c[0x0][0x210] ;  /* 0x00008400ff02db82 */ /* 0x000e620000000a00 */
[----:B------:R-:W-:Y:S02]  /*1d50*/  IMAD.IADD R122, R19, 0x1, -R122 ;  /* 0x00000001137a7824 */ /* 0x000fe400078e0a7a */
[----:B------:R-:W-:Y:S01]  /*1d60*/  IMAD.WIDE.U32 R18, R18, UR4, R30 ;  /* 0x0000000412127c25 */ /* 0x000fe2000f8e001e */
[----:B--2---:R-:W-:Y:S01]  /*1d70*/  @!P1 LEA R30, P0, R32, R6, 0x1 ;  /* 0x00000006201e9211 */ /* 0x004fe200078008ff */
[----:B------:R-:W-:Y:S02]  /*1d80*/  UMOV UR4, 0x400 ;  /* 0x0000040000047882 */ /* 0x000fe40000000000 */
[----:B------:R-:W-:Y:S01]  /*1d90*/  @!P1 IMAD.IADD R22, R33, 0x1, R13 ;  /* 0x0000000121169824 */ /* 0x000fe200078e020d */
[----:B------:R-:W-:Y:S01]  /*1da0*/  ULEA UR4, UR6, UR4, 0x18 ;  /* 0x0000000406047291 */ /* 0x000fe2000f8ec03f */
[----:B---3--:R-:W-:-:S02]  /*1db0*/  @!P5 IMAD R6, R15, R4, RZ ;  /* 0x000000040f06d224 */ /* 0x008fc400078e02ff */
[C---:B------:R-:W-:Y:S01]  /*1dc0*/  @!P5 IMAD.WIDE.U32 R28, R23.reuse, R4, R28 ;  /* 0x00000004171cd225 */ /* 0x040fe200078e001c */
[----:B------:R-:W-:Y:S02]  /*1dd0*/  @!P1 LEA.HI.X R31, R32, R7, R22, 0x1, P0 ;  /* 0x00000007201f9211 */ /* 0x000fe400000f0c16 */
[----:B------:R-:W-:Y:S01]  /*1de0*/  IADD3 R92, P0, R10, R21, RZ ;  /* 0x000000150a5c7210 */ /* 0x000fe20007f1e0ff */
[----:B------:R-:W-:Y:S02]  /*1df0*/  @!P5 IMAD R22, R23, R5, R6 ;  /* 0x000000051716d224 */ /* 0x000fe400078e0206 */
[----:B------:R-:W2:Y:S01]  /*1e00*/  @!P4 LDC.64 R6, c[0x0][0x218] ;  /* 0x00008600ff06cb82 */ /* 0x000ea20000000a00 */
[----:B------:R-:W-:Y:S02]  /*1e10*/  @!P3 IMAD R13, R121, 0x2, R24 ;  /* 0x00000002790db824 */ /* 0x000fe400078e0218 */
[----:B------:R-:W-:Y:S02]  /*1e20*/  IMAD.X R17, R11, 0x1, R17, P0 ;  /* 0x000000010b117824 */ /* 0x000fe400000e0611 */
[----:B------:R-:W-:Y:S01]  /*1e30*/  @!P5 IMAD.IADD R24, R29, 0x1, R22 ;  /* 0x000000011d18d824 */ /* 0x000fe200078e0216 */
[----:B-1----:R-:W-:-:S02]  /*1e40*/  @!P5 LEA R22, P0, R28, R2, 0x1 ;  /* 0x000000021c16d211 */ /* 0x002fc400078008ff */
[----:B------:R-:W1:Y:S01]  /*1e50*/  @!P3 LDC.64 R4, c[0x0][0x218] ;  /* 0x00008600ff04bb82 */ /* 0x000e620000000a00 */
[C---:B------:R-:W-:Y:S01]  /*1e60*/  @!P4 IMAD R15, R121.reuse, 0x2, R26 ;  /* 0x00000002790fc824 */ /* 0x040fe200078e021a */
[----:B------:R-:W-:Y:S01]  /*1e70*/  LEA R121, R121, UR4, 0x1 ;  /* 0x0000000479797c11 */ /* 0x000fe2000f8e08ff */
[----:B------:R-:W-:Y:S01]  /*1e80*/  IMAD R2, R11, R90, RZ ;  /* 0x0000005a0b027224 */ /* 0x000fe200078e02ff */
[--C-:B------:R-:W-:Y:S01]  /*1e90*/  SHF.R.S32.HI R11, RZ, 0x1, R20.reuse ;  /* 0x00000001ff0b7819 */ /* 0x100fe20000011414 */
[----:B------:R-:W-:Y:S01]  /*1ea0*/  IMAD.SHL.U32 R116, R124, 0x40, RZ ;  /* 0x000000407c747824 */ /* 0x000fe200078e00ff */
[----:B------:R-:W-:Y:S01]  /*1eb0*/  SHF.R.S32.HI R20, RZ, 0x1f, R20 ;  /* 0x0000001fff147819 */ /* 0x000fe20000011414 */
[----:B------:R-:W-:Y:S01]  /*1ec0*/  @!PT LDS RZ, [RZ] ;  /* 0x00000000fffff984 */ /* 0x000fe20000000800 */
[----:B------:R-:W-:Y:S01]  /*1ed0*/  @!PT LDS RZ, [RZ] ;  /* 0x00000000fffff984 */ /* 0x000fe20000000800 */
[----:B------:R-:W-:Y:S01]  /*1ee0*/  @!PT LDS RZ, [RZ] ;  /* 0x00000000fffff984 */ /* 0x000fe20000000800 */
[----:B------:R-:W-:Y:S01]  /*1ef0*/  @!P1 LDGSTS.E.BYPASS.LTC128B.128 [R121], desc[UR10][R30.64] ;  /* 0x000000001e799fae */ /* 0x000fe2000b901d4a */
[----:B------:R-:W-:Y:S01]  /*1f00*/  @!P5 LEA.HI.X R23, R28, R3, R24, 0x1, P0 ;  /* 0x000000031c17d211 */ /* 0x000fe200000f0c18 */
[----:B------:R-:W-:Y:S01]  /*1f10*/  IMAD R3, R10, R91, R2 ;  /* 0x0000005b0a037224 */ /* 0x000fe200078e0202 */
[----:B------:R-:W-:Y:S01]  /*1f20*/  LEA.HI R20, R20, R11, RZ, 0x2 ;  /* 0x0000000b14147211 */ /* 0x000fe200078f10ff */
[----:B------:R-:W-:Y:S01]  /*1f30*/  @!P1 LDGSTS.E.BYPASS.LTC128B.128 [R121+0x1000], desc[UR10][R30.64+0x40] ;  /* 0x010000401e799fae */ /* 0x000fe2000b901d4a */
[----:B------:R-:W-:Y:S01]  /*1f40*/  SHF.L.U64.HI R2, R90, 0x5, R91 ;  /* 0x000000055a027819 */ /* 0x000fe2000001025b */
[----:B------:R-:W-:Y:S01]  /*1f50*/  IMAD.IADD R100, R83, 0x1, R3 ;  /* 0x0000000153647824 */ /* 0x000fe200078e0203 */
[----:B------:R-:W-:Y:S01]  /*1f60*/  LOP3.LUT R20, R20, 0xfffffffc, RZ, 0xc0, !PT ;  /* 0xfffffffc14147812 */ /* 0x000fe200078ec0ff */
[----:B------:R-:W-:Y:S01]  /*1f70*/  @!P1 LDGSTS.E.BYPASS.LTC128B.128 [R121+0x2000], desc[UR10][R30.64+0x80] ;  /* 0x020000801e799fae */ /* 0x000fe2000b901d4a */
[----:B--2---:R-:W-:Y:S01]  /*1f80*/  @!P4 LEA R24, P1, R82, R6, 0x1 ;  /* 0x000000065218c211 */ /* 0x004fe200078208ff */
[----:B------:R-:W-:Y:S01]  /*1f90*/  IMAD.SHL.U32 R12, R12, 0x20, RZ ;  /* 0x000000200c0c7824 */ /* 0x000fe200078e00ff */
[----:B------:R-:W-:Y:S01]  /*1fa0*/  @!P3 IADD3 R6, P0, R80, R82, RZ ;  /* 0x000000525006b210 */ /* 0x000fe20007f1e0ff */
[----:B------:R-:W-:Y:S01]  /*1fb0*/  IMAD.IADD R3, R11, 0x1, -R20 ;  /* 0x000000010b037824 */ /* 0x000fe200078e0a14 */
[--C-:B------:R-:W-:Y:S01]  /*1fc0*/  @!P4 LEA.HI.X R25, R82, R7, R100.reuse, 0x1, P1 ;  /* 0x000000075219c211 */ /* 0x100fe200008f0c64 */
[----:B------:R-:W-:Y:S01]  /*1fd0*/  @!P5 LDGSTS.E.BYPASS.LTC128B.128 [R16+0x800], desc[UR10][R22.64] ;  /* 0x008000001610dfae */ /* 0x000fe2000b901d4a */
[----:B------:R-:W-:Y:S01]  /*1fe0*/  LOP3.LUT R116, R116, 0xc0, RZ, 0xc0, !PT ;  /* 0x000000c074747812 */ /* 0x000fe200078ec0ff */
[----:B------:R-:W-:Y:S01]  /*1ff0*/  @!P3 IMAD.X R7, R2, 0x1, R100, P0 ;  /* 0x000000010207b824 */ /* 0x000fe200000e0664 */
[----:B-1----:R-:W-:Y:S01]  /*2000*/  @!P3 LEA R20, P0, R6, R4, 0x1 ;  /* 0x000000040614b211 */ /* 0x002fe200078008ff */
[----:B------:R-:W-:Y:S01]  /*2010*/  @!P5 LDGSTS.E.BYPASS.LTC128B.128 [R16+0x1800], desc[UR10][R22.64+0x40] ;  /* 0x018000401610dfae */ /* 0x000fe2000b901d4a */
[----:B------:R-:W-:Y:S01]  /*2020*/  IMAD.SHL.U32 R81, R3, 0x40, RZ ;  /* 0x0000004003517824 */ /* 0x000fe200078e00ff */
[----:B------:R-:W-:Y:S01]  /*2030*/  LOP3.LUT R87, R12, 0xffffff00, RZ, 0xc0, !PT ;  /* 0xffffff000c577812 */ /* 0x000fe200078ec0ff */
[----:B------:R-:W-:Y:S01]  /*2040*/  IMAD.IADD R19, R19, 0x1, R14 ;  /* 0x0000000113137824 */ /* 0x000fe200078e020e */
[----:B------:R-:W-:Y:S01]  /*2050*/  @!P3 LEA.HI.X R21, R6, R5, R7, 0x1, P0 ;  /* 0x000000050615b211 */ /* 0x000fe200000f0c07 */
[----:B------:R-:W-:Y:S01]  /*2060*/  @!P5 LDGSTS.E.BYPASS.LTC128B.128 [R16+0x2800], desc[UR10][R22.64+0x80] ;  /* 0x028000801610dfae */ /* 0x000fe2000b901d4a */
[----:B------:R-:W-:Y:S01]  /*2070*/  IMAD.SHL.U32 R7, R123, 0x8, RZ ;  /* 0x000000087b077824 */ /* 0x000fe200078e00ff */
[----:B------:R-:W-:Y:S01]  /*2080*/  LOP3.LUT R81, R81, 0xc0, RZ, 0xc0, !PT ;  /* 0x000000c051517812 */ /* 0x000fe200078ec0ff */
[-C--:B------:R-:W-:Y:S01]  /*2090*/  IMAD R5, R17, R88.reuse, RZ ;  /* 0x0000005811057224 */ /* 0x080fe200078e02ff */
[----:B------:R-:W-:Y:S01]  /*20a0*/  @!P4 LDGSTS.E.BYPASS.LTC128B.128 [R15+0x3000], desc[UR10][R24.64] ;  /* 0x03000000180fcfae */ /* 0x000fe2000b901d4a */
[----:B------:R-:W-:Y:S01]  /*20b0*/  IMAD.SHL.U32 R4, R9, 0x8, RZ ;  /* 0x0000000809047824 */ /* 0x000fe200078e00ff */
[----:B------:R-:W-:Y:S01]  /*20c0*/  LOP3.LUT R7, R116, 0x8, R7, 0xf8, !PT ;  /* 0x0000000874077812 */ /* 0x000fe200078ef807 */
[C---:B------:R-:W-:Y:S01]  /*20d0*/  IMAD R5, R92.reuse, R89, R5 ;  /* 0x000000595c057224 */ /* 0x040fe200078e0205 */
[----:B------:R-:W-:Y:S01]  /*20e0*/  @!P4 LDGSTS.E.BYPASS.LTC128B.128 [R15+0x4000], desc[UR10][R24.64+0x40] ;  /* 0x04000040180fcfae */ /* 0x000fe2000b901d4a */
[----:B------:R-:W-:Y:S01]  /*20f0*/  SHF.R.U32.HI R116, RZ, 0x3, R116 ;  /* 0x00000003ff747819 */ /* 0x000fe20000011674 */
[----:B------:R-:W-:Y:S01]  /*2100*/  IMAD.WIDE.U32 R92, R92, R88, R18 ;  /* 0x000000585c5c7225 */ /* 0x000fe200078e0012 */
[----:B------:R-:W-:Y:S01]  /*2110*/  ISETP.GE.AND P1, PT, R10, R8, PT ;  /* 0x000000080a00720c */ /* 0x000fe20003f26270 */
[----:B------:R-:W-:Y:S01]  /*2120*/  @!P4 LDGSTS.E.BYPASS.LTC128B.128 [R15+0x5000], desc[UR10][R24.64+0x80] ;  /* 0x05000080180fcfae */ /* 0x000fe2000b901d4a */
[----:B------:R-:W-:Y:S01]  /*2130*/  LOP3.LUT R4, R81, 0x8, R4, 0xf8, !PT ;  /* 0x0000000851047812 */ /* 0x000fe200078ef804 */
[----:B------:R-:W-:Y:S01]  /*2140*/  IMAD.IADD R84, R93, 0x1, R5 ;  /* 0x000000015d547824 */ /* 0x000fe200078e0205 */
[----:B------:R-:W-:Y:S01]  /*2150*/  SHF.R.U32.HI R81, RZ, 0x3, R81 ;  /* 0x00000003ff517819 */ /* 0x000fe20000011651 */
[----:B------:R-:W-:Y:S01]  /*2160*/  @!P3 LDGSTS.E.BYPASS.LTC128B.128 [R13+0x3800], desc[UR10][R20.64] ;  /* 0x03800000140dbfae */ /* 0x000fe2000b901d4a */
[----:B------:R-:W-:Y:S01]  /*2170*/  LOP3.LUT R116, R7, R116, RZ, 0x3c, !PT ;  /* 0x0000007407747212 */ /* 0x000fe200078e3cff */
[----:B------:R-:W-:Y:S01]  /*2180*/  IMAD R7, R96, 0x200, R87 ;  /* 0x0000020060077824 */ /* 0x000fe200078e0257 */
[----:B------:R-:W-:Y:S01]  /*2190*/  LEA R130, P0, R92, UR8, 0x1 ;  /* 0x000000085c827c11 */ /* 0x000fe2000f8008ff */
[----:B------:R-:W-:Y:S01]  /*21a0*/  @!P3 LDGSTS.E.BYPASS.LTC128B.128 [R13+0x4800], desc[UR10][R20.64+0x40] ;  /* 0x04800040140dbfae */ /* 0x000fe2000b901d4a */
[----:B------:R-:W-:Y:S01]  /*21b0*/  LOP3.LUT R81, R4, R81, RZ, 0x3c, !PT ;  /* 0x0000005104517212 */ /* 0x000fe200078e3cff */
[----:B------:R-:W-:Y:S01]  /*21c0*/  IMAD R9, R9, 0x8, R122 ;  /* 0x0000000809097824 */ /* 0x000fe200078e027a */
[----:B------:R-:W-:Y:S01]  /*21d0*/  LEA.HI.X R131, R92, UR9, R84, 0x1, P0 ;  /* 0x000000095c837c11 */ /* 0x000fe200080f0c54 */
[----:B------:R1:W-:Y:S01]  /*21e0*/  @!P3 LDGSTS.E.BYPASS.LTC128B.128 [R13+0x5800], desc[UR10][R20.64+0x80] ;  /* 0x05800080140dbfae */ /* 0x0003e2000b901d4a */
[----:B------:R-:W-:-:S02]  /*21f0*/  IMAD R4, R94, 0x20, R7 ;  /* 0x000000205e047824 */ /* 0x000fc400078e0207 */
[----:B------:R-:W-:Y:S01]  /*2200*/  IMAD.SHL.U32 R5, R89, 0x40, RZ ;  /* 0x0000004059057824 */ /* 0x000fe200078e00ff */
[----:B------:R-:W0:Y:S01]  /*2210*/  LDGDEPBAR ;  /* 0x00000000000079af */ /* 0x000e220000000000 */
[----:B------:R-:W-:Y:S02]  /*2220*/  IMAD.U32 R116, R9, 0x20, R116 ;  /* 0x0000002009747824 */ /* 0x000fe400078e0074 */
[----:B------:R-:W-:-:S03]  /*2230*/  IMAD.IADD R117, R81, 0x1, R4 ;  /* 0x0000000151757824 */ /* 0x000fc600078e0204 */
[----:B------:R-:W-:Y:S02]  /*2240*/  LEA R116, R116, UR4, 0x1 ;  /* 0x0000000474747c11 */ /* 0x000fe4000f8e08ff */
[----:B------:R-:W-:Y:S01]  /*2250*/  LEA R117, R117, UR4, 0x1 ;  /* 0x0000000475757c11 */ /* 0x000fe2000f8e08ff */
[----:B-1----:R-:W-:Y:S01]  /*2260*/  IMAD.WIDE.U32 R12, R88, 0x40, RZ ;  /* 0x00000040580c7825 */ /* 0x002fe200078e00ff */
[----:B------:R-:W-:-:S04]  /*2270*/  DEPBAR.LE SB0, 0x0 ;  /* 0x000080000000791a */ /* 0x000fc80000000000 */
[----:B------:R-:W-:Y:S01]  /*2280*/  BAR.SYNC.DEFER_BLOCKING 0x0 ;  /* 0x0000000000007b1d */ /* 0x000fe20000010000 */
[----:B------:R-:W-:-:S04]  /*2290*/  @!P2 IADD3 R6, P0, R130, R12, RZ ;  /* 0x0000000c8206a210 */ /* 0x000fc80007f1e0ff */
[----:B------:R-:W-:Y:S02]  /*22a0*/  @!P2 IADD3.X R7, R131, R13, R5, P0, !PT ;  /* 0x0000000d8307a210 */ /* 0x000fe400007fe405 */
[----:B------:R-:W-:-:S04]  /*22b0*/  LOP3.LUT P0, RZ, R124, 0x2, RZ, 0xc0, !PT ;  /* 0x000000027cff7812 */ /* 0x000fc8000780c0ff */
        /* <DEDUP_REMOVED lines=15> */
[----:B------:R-:W-:Y:S03]  /*23b0*/  @P2 STS.128 [R121+0x6800], RZ ;  /* 0x006800ff79002388 */ /* 0x000fe60000000c00 */
[----:B------:R-:W-:Y:S01]  /*23c0*/  SEL R3, R3, 0xfffffff0, !P1 ;  /* 0xfffffff003037807 */ /* 0x000fe20004800000 */
[----:B------:R-:W-:Y:S04]  /*23d0*/  @P2 STS.128 [R121+0x7800], RZ ;  /* 0x007800ff79002388 */ /* 0x000fe80000000c00 */
[----:B------:R-:W-:Y:S01]  /*23e0*/  @P2 STS.128 [R121+0x8800], RZ ;  /* 0x008800ff79002388 */ /* 0x000fe20000000c00 */
[----:B------:R-:W-:-:S03]  /*23f0*/  IMAD R115, R3, 0x2, R117 ;  /* 0x0000000203737824 */ /* 0x000fc600078e0275 */
        /* <DEDUP_REMOVED lines=8> */
[----:B------:R-:W3:Y:S04]  /*2480*/  LDSM.16.M88.4 R24, [R116+0x3400] ;  /* 0x003400007418783b */ /* 0x000ee80000000200 */
[----:B------:R-:W4:Y:S04]  /*2490*/  LDSM.16.M88.4 R16, [R116+0x3800] ;  /* 0x003800007410783b */ /* 0x000f280000000200 */
[----:B------:R-:W4:Y:S04]  /*24a0*/  LDSM.16.M88.4 R56, [R116+0x3c00] ;  /* 0x003c00007438783b */ /* 0x000f280000000200 */
[----:B------:R-:W-:Y:S04]  /*24b0*/  LDSM.16.M88.4 R12, [R115] ;  /* 0x00000000730c783b */ /* 0x000fe80000000200 */
[----:B------:R-:W4:Y:S04]  /*24c0*/  LDSM.16.M88.4 R52, [R85+0x3000] ;  /* 0x003000005534783b */ /* 0x000f280000000200 */
[----:B------:R-:W4:Y:S04]  /*24d0*/  LDSM.16.M88.4 R48, [R85+0x3400] ;  /* 0x003400005530783b */ /* 0x000f280000000200 */
[----:B------:R-:W4:Y:S04]  /*24e0*/  LDSM.16.M88.4 R44, [R85+0x3800] ;  /* 0x00380000552c783b */ /* 0x000f280000000200 */
[----:B------:R-:W4:Y:S04]  /*24f0*/  LDSM.16.M88.4 R40, [R85+0x3c00] ;  /* 0x003c00005528783b */ /* 0x000f280000000200 */
[----:B------:R-:W-:Y:S01]  /*2500*/  LDSM.16.M88.4 R72, [R117+0x1000] ;  /* 0x001000007548783b */ /* 0x000fe20000000200 */
[C---:B--2---:R-:W-:Y:S03]  /*2510*/  HMMA.16816.F32.BF16 R36, R60.reuse, R32, RZ ;  /* 0x000000203c24723c */ /* 0x044fe600000418ff */
[----:B------:R-:W2:Y:S04]  /*2520*/  LDSM.16.M88.4 R8, [R116+0x4000] ;  /* 0x004000007408783b */ /* 0x000ea80000000200 */
[----:B-1----:R-:W1:Y:S01]  /*2530*/  LDSM.16.M88.4 R4, [R116+0x4400] ;  /* 0x004400007404783b */ /* 0x002e620000000200 */
[C---:B------:R-:W-:Y:S03]  /*2540*/  HMMA.16816.F32.BF16 R32, R60.reuse, R34, RZ ;  /* 0x000000223c20723c */ /* 0x040fe600000418ff */
[----:B------:R-:W1:Y:S03]  /*2550*/  LDSM.16.M88.4 R76, [R116+0x4800] ;  /* 0x00480000744c783b */ /* 0x000e660000000200 */
[C---:B---3--:R-:W-:Y:S01]  /*2560*/  HMMA.16816.F32.BF16 R28, R60.reuse, R24, RZ ;  /* 0x000000183c1c723c */ /* 0x048fe200000418ff */
[----:B------:R-:W3:Y:S04]  /*2570*/  LDSM.16.M88.4 R68, [R116+0x4c00] ;  /* 0x004c00007444783b */ /* 0x000ee80000000200 */
[----:B------:R-:W0:Y:S01]  /*2580*/  LDGDEPBAR ;  /* 0x00000000000079af */ /* 0x000e220000000000 */
[C---:B------:R-:W-:Y:S06]  /*2590*/  HMMA.16816.F32.BF16 R24, R60.reuse, R26, RZ ;  /* 0x0000001a3c18723c */ /* 0x040fec00000418ff */
[C---:B----4-:R-:W-:Y:S06]  /*25a0*/  HMMA.16816.F32.BF16 R20, R60.reuse, R16, RZ ;  /* 0x000000103c14723c */ /* 0x050fec00000418ff */
[C---:B------:R-:W-:Y:S06]  /*25b0*/  HMMA.16816.F32.BF16 R16, R60.reuse, R18, RZ ;  /* 0x000000123c10723c */ /* 0x040fec00000418ff */
[C---:B------:R-:W-:Y:S06]  /*25c0*/  HMMA.16816.F32.BF16 R64, R60.reuse, R56, RZ ;  /* 0x000000383c40723c */ /* 0x040fec00000418ff */
[----:B------:R-:W-:Y:S01]  /*25d0*/  HMMA.16816.F32.BF16 R60, R60, R58, RZ ;  /* 0x0000003a3c3c723c */ /* 0x000fe200000418ff */
[----:B------:R-:W-:Y:S05]  /*25e0*/  LDSM.16.M88.4 R56, [R115+0x1000] ;  /* 0x001000007338783b */ /* 0x000fea0000000200 */
        /* <DEDUP_REMOVED lines=11> */
[----:B------:R-:W-:Y:S04]  /*26a0*/  LDSM.16.M88.4 R12, [R116+0x5000] ;  /* 0x00500000740c783b */ /* 0x000fe80000000200 */
[----:B------:R-:W-:Y:S01]  /*26b0*/  LDSM.16.M88.4 R40, [R85+0x4c00] ;  /* 0x004c00005528783b */ /* 0x000fe20000000200 */
[C---:B--2---:R-:W-:Y:S06]  /*26c0*/  HMMA.16816.F32.BF16 R36, R72.reuse, R8, R36 ;  /* 0x000000084824723c */ /* 0x044fec0000041824 */
[C---:B------:R-:W-:Y:S01]  /*26d0*/  HMMA.16816.F32.BF16 R32, R72.reuse, R10, R32 ;  /* 0x0000000a4820723c */ /* 0x040fe20000041820 */
[----:B------:R-:W-:Y:S05]  /*26e0*/  LDSM.16.M88.4 R8, [R116+0x5400] ;  /* 0x005400007408783b */ /* 0x000fea0000000200 */
[C---:B-1----:R-:W-:Y:S06]  /*26f0*/  HMMA.16816.F32.BF16 R28, R72.reuse, R4, R28 ;  /* 0x00000004481c723c */ /* 0x042fec000004181c */
[C---:B------:R-:W-:Y:S01]  /*2700*/  HMMA.16816.F32.BF16 R24, R72.reuse, R6, R24 ;  /* 0x000000064818723c */ /* 0x040fe20000041818 */
[----:B------:R-:W1:Y:S05]  /*2710*/  LDSM.16.M88.4 R4, [R117+0x2000] ;  /* 0x002000007504783b */ /* 0x000e6a0000000200 */
[C---:B------:R-:W-:Y:S06]  /*2720*/  HMMA.16816.F32.BF16 R20, R72.reuse, R76, R20 ;  /* 0x0000004c4814723c */ /* 0x040fec0000041814 */
[C---:B------:R-:W-:Y:S06]  /*2730*/  HMMA.16816.F32.BF16 R16, R72.reuse, R78, R16 ;  /* 0x0000004e4810723c */ /* 0x040fec0000041810 */
[C---:B---3--:R-:W-:Y:S06]  /*2740*/  HMMA.16816.F32.BF16 R64, R72.reuse, R68, R64 ;  /* 0x000000444840723c */ /* 0x048fec0000041840 */
[----:B------:R-:W-:Y:S01]  /*2750*/  HMMA.16816.F32.BF16 R60, R72, R70, R60 ;  /* 0x00000046483c723c */ /* 0x000fe2000004183c */
[----:B------:R-:W-:Y:S05]  /*2760*/  LDSM.16.M88.4 R68, [R85+0x5000] ;  /* 0x005000005544783b */ /* 0x000fea0000000200 */
[C---:B----4-:R-:W-:Y:S06]  /*2770*/  HMMA.16816.F32.BF16 R36, R56.reuse, R52, R36 ;  /* 0x000000343824723c */ /* 0x050fec0000041824 */
[C---:B------:R-:W-:Y:S01]  /*2780*/  HMMA.16816.F32.BF16 R52, R56.reuse, R54, R32 ;  /* 0x000000363834723c */ /* 0x040fe20000041820 */
[----:B------:R-:W2:Y:S05]  /*2790*/  LDSM.16.M88.4 R32, [R116+0x5800] ;  /* 0x005800007420783b */ /* 0x000eaa0000000200 */
[C---:B------:R-:W-:Y:S01]  /*27a0*/  HMMA.16816.F32.BF16 R72, R56.reuse, R48, R28 ;  /* 0x000000303848723c */ /* 0x040fe2000004181c */
[----:B------:R-:W3:Y:S05]  /*27b0*/  LDSM.16.M88.4 R28, [R115+0x2000] ;  /* 0x00200000731c783b */ /* 0x000eea0000000200 */
[C---:B------:R-:W-:Y:S06]  /*27c0*/  HMMA.16816.F32.BF16 R20, R56.reuse, R44, R20 ;  /* 0x0000002c3814723c */ /* 0x040fec0000041814 */
[----:B------:R-:W-:Y:S01]  /*27d0*/  HMMA.16816.F32.BF16 R24, R56, R50, R24 ;  /* 0x000000323818723c */ /* 0x000fe20000041818 */
[----:B------:R-:W-:-:S05]  /*27e0*/  SHF.R.S32.HI R45, RZ, 0x1f, R96 ;  /* 0x0000001fff2d7819 */ /* 0x000fca0000011460 */
[C---:B-1----:R-:W-:Y:S06]  /*27f0*/  HMMA.16816.F32.BF16 R36, R4.reuse, R12, R36 ;  /* 0x0000000c0424723c */ /* 0x042fec0000041824 */
[C---:B------:R-:W-:Y:S06]  /*2800*/  HMMA.16816.F32.BF16 R72, R4.reuse, R8, R72 ;  /* 0x000000080448723c */ /* 0x040fec0000041848 */
[C---:B------:R-:W-:Y:S01]  /*2810*/  HMMA.16816.F32.BF16 R52, R4.reuse, R14, R52 ;  /* 0x0000000e0434723c */ /* 0x040fe20000041834 */
[----:B------:R-:W-:Y:S01]  /*2820*/  LOP3.LUT R8, R101, 0xffffffe0, RZ, 0xc0, !PT ;  /* 0xffffffe065087812 */ /* 0x000fe200078ec0ff */
[----:B------:R-:W1:Y:S04]  /*2830*/  LDSM.16.M88.4 R12, [R85+0x5400] ;  /* 0x00540000550c783b */ /* 0x000e680000000200 */
[----:B------:R-:W-:Y:S01]  /*2840*/  IMAD.IADD R129, R97, 0x1, -R8 ;  /* 0x0000000161817824 */ /* 0x000fe200078e0a08 */
[----:B--2---:R-:W-:Y:S04]  /*2850*/  HMMA.16816.F32.BF16 R20, R4, R32, R20 ;  /* 0x000000200414723c */ /* 0x004fe80000041814 */
[----:B------:R-:W-:-:S02]  /*2860*/  SHF.R.S32.HI R8, RZ, 0x1f, R129 ;  /* 0x0000001fff087819 */ /* 0x000fc40000011481 */
[----:B------:R-:W-:Y:S01]  /*2870*/  HMMA.16816.F32.BF16 R16, R56, R46, R16 ;  /* 0x0000002e3810723c */ /* 0x000fe20000041810 */
[----:B------:R-:W-:Y:S01]  /*2880*/  IMAD R32, R96, 0x10, R99 ;  /* 0x0000001060207824 */ /* 0x000fe200078e0263 */
[----:B------:R-:W-:Y:S01]  /*2890*/  LEA.HI R129, R8, R129, RZ, 0x2 ;  /* 0x0000008108817211 */ /* 0x000fe200078f10ff */
[----:B------:R-:W-:-:S03]  /*28a0*/  IMAD.SHL.U32 R33, R97, 0x2, RZ ;  /* 0x0000000261217824 */ /* 0x000fc600078e00ff */
[----:B------:R-:W-:Y:S01]  /*28b0*/  HMMA.16816.F32.BF16 R24, R4, R10, R24 ;  /* 0x0000000a0418723c */ /* 0x000fe20000041818 */
[----:B------:R-:W2:Y:S01]  /*28c0*/  LDSM.16.M88.4 R8, [R116+0x5c00] ;  /* 0x005c00007408783b */ /* 0x000ea20000000200 */
[----:B------:R-:W-:Y:S01]  /*28d0*/  SHF.R.S32.HI R129, RZ, 0x2, R129 ;  /* 0x00000002ff817819 */ /* 0x000fe20000011481 */
[----:B------:R-:W-:Y:S01]  /*28e0*/  IMAD R46, R94, 0x20, R87 ;  /* 0x000000205e2e7824 */ /* 0x000fe200078e0257 */
[----:B------:R-:W-:Y:S02]  /*28f0*/  LOP3.LUT R33, R33, 0x6, RZ, 0xc0, !PT ;  /* 0x0000000621217812 */ /* 0x000fe400078ec0ff */
[----:B------:R-:W-:Y:S01]  /*2900*/  IADD3 R32, R32, 0x1, R129 ;  /* 0x0000000120207810 */ /* 0x000fe20007ffe081 */
[----:B------:R-:W-:Y:S02]  /*2910*/  HMMA.16816.F32.BF16 R64, R56, R40, R64 ;  /* 0x000000283840723c */ /* 0x000fe40000041840 */
[----:B------:R-:W-:Y:S01]  /*2920*/  IMAD.IADD R44, R0, 0x1, R33 ;  /* 0x00000001002c7824 */ /* 0x000fe200078e0221 */
[----:B------:R-:W-:-:S02]  /*2930*/  IADD3 R47, R95, R32, -R102 ;  /* 0x000000205f2f7210 */ /* 0x000fc40007ffe866 */
[----:B------:R-:W-:Y:S01]  /*2940*/  LEA.HI R32, R45, R96, RZ, 0x2 ;  /* 0x000000602d207211 */ /* 0x000fe200078f10ff */
[----:B------:R-:W-:Y:S01]  /*2950*/  HMMA.16816.F32.BF16 R60, R56, R42, R60 ;  /* 0x0000002a383c723c */ /* 0x000fe2000004183c */
[----:B------:R-:W4:Y:S01]  /*2960*/  LDSM.16.M88.4 R40, [R85+0x5800] ;  /* 0x005800005528783b */ /* 0x000f220000000200 */
[----:B------:R-:W-:Y:S01]  /*2970*/  IMAD.IADD R98, R47, 0x1, R98 ;  /* 0x000000012f627824 */ /* 0x000fe200078e0262 */
[----:B------:R-:W-:Y:S01]  /*2980*/  LOP3.LUT R33, R32, 0xfffffffc, RZ, 0xc0, !PT ;  /* 0xfffffffc20217812 */ /* 0x000fe200078ec0ff */
[----:B------:R-:W-:Y:S02]  /*2990*/  VIADD R32, R44, 0x1 ;  /* 0x000000012c207836 */ /* 0x000fe40000000000 */
[C---:B---3--:R-:W-:Y:S01]  /*29a0*/  HMMA.16816.F32.BF16 R52, R28.reuse, R70, R52 ;  /* 0x000000461c34723c */ /* 0x048fe20000041834 */
[----:B------:R-:W-:Y:S01]  /*29b0*/  VIMNMX R99, R98, R95, PT ;  /* 0x0000005f62637248 */ /* 0x000fe20003fe0100 */
[----:B------:R-:W-:Y:S01]  /*29c0*/  IMAD.IADD R128, R96, 0x1, -R33 ;  /* 0x0000000160807824 */ /* 0x000fe200078e0a21 */
[----:B------:R-:W-:Y:S01]  /*29d0*/  VIADDMNMX R98, R98, 0x8, R95, PT ;  /* 0x0000000862627846 */ /* 0x000fe2000380015f */
[----:B------:R-:W-:Y:S01]  /*29e0*/  VIADD R45, R44, 0x8 ;  /* 0x000000082c2d7836 */ /* 0x000fe20000000000 */
[C---:B------:R-:W-:Y:S01]  /*29f0*/  ISETP.GE.AND P4, PT, R32.reuse, R99, PT ;  /* 0x000000632000720c */ /* 0x040fe20003f86270 */
[----:B------:R-:W-:Y:S01]  /*2a00*/  HMMA.16816.F32.BF16 R36, R28, R68, R36 ;  /* 0x000000441c24723c */ /* 0x000fe20000041824 */
[----:B------:R-:W-:-:S02]  /*2a10*/  ISETP.GE.AND P3, PT, R32, R98, PT ;  /* 0x000000622000720c */ /* 0x000fc40003f66270 */
[C---:B------:R-:W-:Y:S02]  /*2a20*/  ISETP.GE.AND P1, PT, R45.reuse, R99, PT ;  /* 0x000000632d00720c */ /* 0x040fe40003f26270 */
[----:B------:R-:W-:Y:S01]  /*2a30*/  ISETP.GE.AND P0, PT, R45, R98, PT ;  /* 0x000000622d00720c */ /* 0x000fe20003f06270 */
[----:B------:R-:W-:Y:S01]  /*2a40*/  HMMA.16816.F32.BF16 R16, R4, R34, R16 ;  /* 0x000000220410723c */ /* 0x000fe20000041810 */
[----:B------:R-:W3:Y:S01]  /*2a50*/  LDSM.16.M88.4 R32, [R85+0x5c00] ;  /* 0x005c00005520783b */ /* 0x000ee20000000200 */
[----:B------:R-:W-:Y:S01]  /*2a60*/  VIADD R45, R44, 0x10 ;  /* 0x000000102c2d7836 */ /* 0x000fe20000000000 */
[----:B------:R-:W-:-:S04]  /*2a70*/  DEPBAR.LE SB0, 0x0 ;  /* 0x000080000000791a */ /* 0x000fc80000000000 */
[C---:B-1----:R-:W-:Y:S05]  /*2a80*/  HMMA.16816.F32.BF16 R72, R28.reuse, R12, R72 ;  /* 0x0000000c1c48723c */ /* 0x042fea0000041848 */
[----:B------:R-:W-:Y:S01]  /*2a90*/  FSEL R54, R54, -INF , !P0 ;  /* 0xff80000036367808 */ /* 0x000fe20004000000 */
[----:B------:R-:W-:Y:S01]  /*2aa0*/  HMMA.16816.F32.BF16 R24, R28, R14, R24 ;  /* 0x0000000e1c18723c */ /* 0x000fe20000041818 */
[----:B------:R-:W-:Y:S01]  /*2ab0*/  VIADD R12, R44, 0x9 ;  /* 0x000000092c0c7836 */ /* 0x000fe20000000000 */
[----:B------:R-:W-:Y:S02]  /*2ac0*/  FSEL R13, R52, -INF , !P1 ;  /* 0xff800000340d7808 */ /* 0x000fe40004800000 */
[----:B------:R-:W-:-:S02]  /*2ad0*/  ISETP.GE.AND P1, PT, R45, R98, PT ;  /* 0x000000622d00720c */ /* 0x000fc40003f26270 */
[CC--:B------:R-:W-:Y:S01]  /*2ae0*/  ISETP.GE.AND P5, PT, R12.reuse, R99.reuse, PT ;  /* 0x000000630c00720c */ /* 0x0c0fe20003fa6270 */
[C---:B--2---:R-:W-:Y:S01]  /*2af0*/  HMMA.16816.F32.BF16 R64, R4.reuse, R8, R64 ;  /* 0x000000080440723c */ /* 0x044fe20000041840 */
[-C--:B------:R-:W-:Y:S01]  /*2b00*/  ISETP.GE.AND P2, PT, R12, R98.reuse, PT ;  /* 0x000000620c00720c */ /* 0x080fe20003f46270 */
[C---:B------:R-:W-:Y:S01]  /*2b10*/  VIADD R12, R44.reuse, 0x11 ;  /* 0x000000112c0c7836 */ /* 0x040fe20000000000 */
[----:B------:R-:W-:Y:S01]  /*2b20*/  FSEL R53, R53, -INF , !P5 ;  /* 0xff80000035357808 */ /* 0x000fe20006800000 */
[----:B------:R-:W-:Y:S01]  /*2b30*/  VIADD R14, R44, 0x19 ;  /* 0x000000192c0e7836 */ /* 0x000fe20000000000 */
[----:B------:R-:W-:Y:S01]  /*2b40*/  FSEL R37, R37, -INF , !P4 ;  /* 0xff80000025257808 */ /* 0x000fe20006000000 */
[----:B------:R-:W-:Y:S01]  /*2b50*/  HMMA.16816.F32.BF16 R60, R4, R10, R60 ;  /* 0x0000000a043c723c */ /* 0x000fe2000004183c */
[-C--:B------:R-:W-:Y:S01]  /*2b60*/  ISETP.GE.AND P0, PT, R12, R99.reuse, PT ;  /* 0x000000630c00720c */ /* 0x080fe20003f06270 */
[----:B------:R-:W-:Y:S01]  /*2b70*/  VIADD R15, R44, 0x38 ;  /* 0x000000382c0f7836 */ /* 0x000fe20000000000 */
[-C--:B------:R-:W-:Y:S01]  /*2b80*/  ISETP.GE.AND P5, PT, R12, R98.reuse, PT ;  /* 0x000000620c00720c */ /* 0x080fe20003fa6270 */
[----:B------:R-:W-:Y:S01]  /*2b90*/  VIADD R12, R44, 0x18 ;  /* 0x000000182c0c7836 */ /* 0x000fe20000000000 */
[-C--:B------:R-:W-:Y:S01]  /*2ba0*/  ISETP.GE.AND P4, PT, R45, R99.reuse, PT ;  /* 0x000000632d00720c */ /* 0x080fe20003f86270 */
[C---:B----4-:R-:W-:Y:S01]  /*2bb0*/  HMMA.16816.F32.BF16 R20, R28.reuse, R40, R20 ;  /* 0x000000281c14723c */ /* 0x050fe20000041814 */
[----:B------:R-:W-:Y:S01]  /*2bc0*/  FSEL R74, R74, -INF , !P1 ;  /* 0xff8000004a4a7808 */ /* 0x000fe20004800000 */
[----:B------:R-:W-:Y:S01]  /*2bd0*/  VIADD R6, R44, 0x21 ;  /* 0x000000212c067836 */ /* 0x000fe20000000000 */
[----:B------:R-:W-:Y:S01]  /*2be0*/  FSEL R9, R72, -INF , !P4 ;  /* 0xff80000048097808 */ /* 0x000fe20006000000 */
[----:B------:R-:W-:Y:S01]  /*2bf0*/  VIADD R4, R44, 0x20 ;  /* 0x000000202c047836 */ /* 0x000fe20000000000 */
[----:B------:R-:W-:Y:S01]  /*2c00*/  ISETP.GE.AND P4, PT, R12, R98, PT ;  /* 0x000000620c00720c */ /* 0x000fe20003f86270 */
[----:B------:R-:W-:Y:S01]  /*2c10*/  HMMA.16816.F32.BF16 R16, R28, R42, R16 ;  /* 0x0000002a1c10723c */ /* 0x000fe20000041810 */
[----:B------:R-:W-:Y:S01]  /*2c20*/  BAR.SYNC.DEFER_BLOCKING 0x0 ;  /* 0x0000000000007b1d */ /* 0x000fe20000010000 */
[----:B------:R-:W-:Y:S01]  /*2c30*/  ISETP.GE.AND P1, PT, R14, R99, PT ;  /* 0x000000630e00720c */ /* 0x000fe20003f26270 */
[----:B------:R-:W-:Y:S01]  /*2c40*/  VIADD R11, R44, 0x29 ;  /* 0x000000292c0b7836 */ /* 0x000fe20000000000 */
[----:B------:R-:W-:-:S02]  /*2c50*/  FSEL R73, R73, -INF , !P0 ;  /* 0xff80000049497808 */ /* 0x000fc40004000000 */
[----:B------:R-:W-:Y:S01]  /*2c60*/  FSEL R8, R55, -INF , !P2 ;  /* 0xff80000037087808 */ /* 0x000fe20005000000 */
[C---:B---3--:R-:W-:Y:S01]  /*2c70*/  HMMA.16816.F32.BF16 R64, R28.reuse, R32, R64 ;  /* 0x000000201c40723c */ /* 0x048fe20000041840 */
[----:B------:R-:W-:Y:S02]  /*2c80*/  ISETP.GE.AND P0, PT, R14, R98, PT ;  /* 0x000000620e00720c */ /* 0x000fe40003f06270 */
[-C--:B------:R-:W-:Y:S02]  /*2c90*/  ISETP.GE.AND P2, PT, R12, R99.reuse, PT ;  /* 0x000000630c00720c */ /* 0x080fe40003f46270 */
[----:B------:R-:W-:Y:S01]  /*2ca0*/  FSEL R12, R26, -INF , !P4 ;  /* 0xff8000001a0c7808 */ /* 0x000fe20006000000 */
[----:B------:R-:W-:Y:S01]  /*2cb0*/  HMMA.16816.F32.BF16 R60, R28, R34, R60 ;  /* 0x000000221c3c723c */ /* 0x000fe2000004183c */
        /* <DEDUP_REMOVED lines=27> */
[----:B------:R-:W-:Y:S02]  /*2e70*/  FSEL R110, R18, -INF , !P5 ;  /* 0xff800000126e7808 */ /* 0x000fe40006800000 */
[----:B------:R-:W-:Y:S02]  /*2e80*/  FSEL R34, R17, -INF , !P2 ;  /* 0xff80000011227808 */ /* 0x000fe40005000000 */
[C---:B------:R-:W-:Y:S02]  /*2e90*/  ISETP.GE.AND P1, PT, R44.reuse, R99, PT ;  /* 0x000000632c00720c */ /* 0x040fe40003f26270 */
[CC--:B------:R-:W-:Y:S01]  /*2ea0*/  ISETP.GE.AND P3, PT, R44.reuse, R98.reuse, PT ;  /* 0x000000622c00720c */ /* 0x0c0fe20003f66270 */
[----:B------:R-:W-:Y:S01]  /*2eb0*/  VIADD R44, R44, 0x39 ;  /* 0x000000392c2c7836 */ /* 0x000fe20000000000 */
        /* <DEDUP_REMOVED lines=8> */
[----:B------:R-:W-:Y:S02]  /*2f40*/  FSEL R26, R67, -INF , !P2 ;  /* 0xff800000431a7808 */ /* 0x000fe40005000000 */
[CC--:B------:R-:W-:Y:S02]  /*2f50*/  ISETP.GE.AND P4, PT, R15.reuse, R99.reuse, PT ;  /* 0x000000630f00720c */ /* 0x0c0fe40003f86270 */
[----:B------:R-:W-:Y:S02]  /*2f60*/  ISETP.GE.AND P1, PT, R15, R98, PT ;  /* 0x000000620f00720c */ /* 0x000fe40003f26270 */
[----:B-1----:R-:W-:Y:S02]  /*2f70*/  @!P0 LEA R138, P2, R82, R96, 0x1 ;  /* 0x00000060528a8211 */ /* 0x002fe400078408ff */
[C---:B------:R-:W-:Y:S02]  /*2f80*/  ISETP.GE.AND P5, PT, R44.reuse, R99, PT ;  /* 0x000000632c00720c */ /* 0x040fe40003fa6270 */
[----:B------:R-:W-:-:S02]  /*2f90*/  ISETP.GE.AND P3, PT, R44, R98, PT ;  /* 0x000000622c00720c */ /* 0x000fc40003f66270 */
[----:B------:R-:W-:Y:S02]  /*2fa0*/  @!P0 LEA.HI.X R139, R82, R97, R100, 0x1, P2 ;  /* 0x00000061528b8211 */ /* 0x000fe400010f0c64 */
        /* <DEDUP_REMOVED lines=65> */
.L_x_5782:
[----:B------:R-:W-:-:S04]  /*33c0*/  LEA R101, -R90, RZ, 0x6 ;  /* 0x000000ff5a657211 */ /* 0x000fc800078e31ff */
[----:B------:R-:W-:-:S07]  /*33d0*/  SHF.R.S32.HI R15, RZ, 0x1f, R101 ;  /* 0x0000001fff0f7819 */ /* 0x000fce0000011465 */
.L_x_5783:
        /* <DEDUP_REMOVED lines=19> */
.L_x_5781:
        /* <DEDUP_REMOVED lines=88> */
[----:B------:R-:W-:Y:S01]  /*3a90*/  FADD.FTZ R135, R135, R102 ;  /* 0x0000006687877221 */ /* 0x000fe20000010000 */
[--C-:B------:R-:W-:Y:S01]  /*3aa0*/  FFMA.FTZ R105, R105, UR5, -R132.reuse ;  /* 0x0000000569697c23 */ /* 0x100fe20008010884 */
[----:B------:R-:W-:-:S04]  /*3ab0*/  FFMA.FTZ R109, R109, UR5, -R132 ;  /* 0x000000056d6d7c23 */ /* 0x000fc80008010884 */
[----:B------:R-:W-:Y:S08]  /*3ac0*/  MUFU.EX2 R35, R35 ;  /* 0x0000002300237308 */ /* 0x000ff00000000800 */
[----:B------:R-:W1:Y:S01]  /*3ad0*/  MUFU.EX2 R134, R134 ;  /* 0x0000008600867308 */ /* 0x000e620000000800 */
[----:B----4-:R-:W-:-:S07]  /*3ae0*/  F2FP.BF16.F32.PACK_AB R82, R111, R112 ;  /* 0x000000706f52723e */ /* 0x010fce00000010ff */
[----:B------:R-:W-:Y:S08]  /*3af0*/  MUFU.EX2 R133, R133 ;  /* 0x0000008500857308 */ /* 0x000ff00000000800 */
[----:B------:R-:W4:Y:S01]  /*3b00*/  MUFU.EX2 R32, R32 ;  /* 0x0000002000207308 */ /* 0x000f220000000800 */
[----:B-1----:R-:W-:Y:S01]  /*3b10*/  F2FP.BF16.F32.PACK_AB R81, R134, R35 ;  /* 0x000000238651723e */ /* 0x002fe200000010ff */
[----:B------:R-:W-:Y:S01]  /*3b20*/  FADD.FTZ R134, R35, R134 ;  /* 0x0000008623867221 */ /* 0x000fe20000010000 */
[----:B------:R-:W-:-:S05]  /*3b30*/  FFMA.FTZ R35, R106, UR5, -R29 ;  /* 0x000000056a237c23 */ /* 0x000fca000801081d */
[----:B------:R-:W-:Y:S08]  /*3b40*/  MUFU.EX2 R31, R31 ;  /* 0x0000001f001f7308 */ /* 0x000ff00000000800 */
[----:B------:R-:W1:Y:S01]  /*3b50*/  MUFU.EX2 R22, R22 ;  /* 0x0000001600167308 */ /* 0x000e620000000800 */
[----:B----4-:R-:W-:Y:S01]  /*3b60*/  F2FP.BF16.F32.PACK_AB R83, R32, R133 ;  /* 0x000000852053723e */ /* 0x010fe200000010ff */
[----:B------:R-:W-:-:S04]  /*3b70*/  FADD.FTZ R133, R133, R134 ;  /* 0x0000008685857221 */ /* 0x000fc80000010000 */
[----:B------:R-:W-:Y:S02]  /*3b80*/  FADD.FTZ R133, R32, R133 ;  /* 0x0000008520857221 */ /* 0x000fe40000010000 */
[C---:B------:R-:W-:Y:S01]  /*3b90*/  HMMA.16816.F32.BF16 R36, R80.reuse, R40, RZ ;  /* 0x000000285024723c */ /* 0x040fe200000418ff */
[----:B------:R-:W-:Y:S05]  /*3ba0*/  MUFU.EX2 R21, R21 ;  /* 0x0000001500157308 */ /* 0x000fea0000000800 */
[----:B------:R-:W-:Y:S03]  /*3bb0*/  HMMA.16816.F32.BF16 R40, R80, R42, RZ ;  /* 0x0000002a5028723c */ /* 0x000fe600000418ff */
[----:B------:R-:W4:Y:S01]  /*3bc0*/  MUFU.EX2 R20, R20 ;  /* 0x0000001400147308 */ /* 0x000f220000000800 */
[----:B-1----:R-:W-:-:S02]  /*3bd0*/  F2FP.BF16.F32.PACK_AB R4, R22, R31 ;  /* 0x0000001f1604723e */ /* 0x002fc400000010ff */
[C---:B------:R-:W-:Y:S05]  /*3be0*/  HMMA.16816.F32.BF16 R60, R80.reuse, R64, RZ ;  /* 0x00000040503c723c */ /* 0x040fea00000418ff */
[----:B------:R-:W-:Y:S01]  /*3bf0*/  MUFU.EX2 R30, R30 ;  /* 0x0000001e001e7308 */ /* 0x000fe20000000800 */
[C---:B------:R-:W-:Y:S06]  /*3c00*/  HMMA.16816.F32.BF16 R64, R80.reuse, R66, RZ ;  /* 0x000000425040723c */ /* 0x040fec00000418ff */
[----:B--2---:R-:W-:Y:S01]  /*3c10*/  HMMA.16816.F32.BF16 R68, R80, R72, RZ ;  /* 0x000000485044723c */ /* 0x004fe200000418ff */
[----:B------:R-:W1:Y:S01]  /*3c20*/  MUFU.EX2 R23, R23 ;  /* 0x0000001700177308 */ /* 0x000e620000000800 */
[----:B----4-:R-:W-:-:S04]  /*3c30*/  F2FP.BF16.F32.PACK_AB R6, R20, R21 ;  /* 0x000000151406723e */ /* 0x010fc800000010ff */
[C---:B------:R-:W-:Y:S03]  /*3c40*/  HMMA.16816.F32.BF16 R72, R80.reuse, R74, RZ ;  /* 0x0000004a5048723c */ /* 0x040fe600000418ff */
        /* <DEDUP_REMOVED lines=19> */
[C---:B------:R-:W-:Y:S06]  /*3d80*/  HMMA.16816.F32.BF16 R44, R4.reuse, R16, R44 ;  /* 0x00000010042c723c */ /* 0x040fec000004182c */
[C---:B------:R-:W-:Y:S01]  /*3d90*/  HMMA.16816.F32.BF16 R48, R4.reuse, R18, R48 ;  /* 0x000000120430723c */ /* 0x040fe20000041830 */
[----:B------:R-:W-:Y:S01]  /*3da0*/  MUFU.EX2 R35, R35 ;  /* 0x0000002300237308 */ /* 0x000fe20000000800 */
[----:B------:R-:W-:Y:S04]  /*3db0*/  LDSM.16.MT88.4 R16, [R114+0x6c00] ;  /* 0x006c00007210783b */ /* 0x000fe80000004200 */
[C---:B---3--:R-:W-:Y:S03]  /*3dc0*/  HMMA.16816.F32.BF16 R52, R4.reuse, R12, R52 ;  /* 0x0000000c0434723c */ /* 0x048fe60000041834 */
        /* <DEDUP_REMOVED lines=157> */
.L_x_5785:
[----:B------:R-:W-:-:S04]  /*47a0*/  LEA R4, -R88, RZ, 0x6 ;  /* 0x000000ff58047211 */ /* 0x000fc800078e31ff */
[----:B------:R-:W-:-:S07]  /*47b0*/  SHF.R.S32.HI R5, RZ, 0x1f, R4 ;  /* 0x0000001fff057819 */ /* 0x000fce0000011404 */
.L_x_5786:
[----:B------:R-:W-:Y:S02]  /*47c0*/  LEA R7, P2, R88, R4, 0x5 ;  /* 0x0000000458077211 */ /* 0x000fe400078428ff */
[----:B------:R-:W-:Y:S02]  /*47d0*/  LEA R3, P0, R92, UR8, 0x1 ;  /* 0x000000085c037c11 */ /* 0x000fe4000f8008ff */
[-C--:B------:R-:W-:Y:S02]  /*47e0*/  IADD3 R6, P3, R4, R92.reuse, RZ ;  /* 0x0000005c04067210 */ /* 0x080fe40007f7e0ff */
[----:B------:R-:W-:Y:S02]  /*47f0*/  IADD3 R7, P1, R7, R92, RZ ;  /* 0x0000005c07077210 */ /* 0x000fe40007f3e0ff */
[----:B------:R-:W-:Y:S02]  /*4800*/  LEA.HI.X R9, R88, R5, R89, 0x5, P2 ;  /* 0x0000000558097211 */ /* 0x000fe400010f2c59 */
[----:B------:R-:W-:-:S02]  /*4810*/  LEA.HI.X R92, R92, UR9, R84, 0x1, P0 ;  /* 0x000000095c5c7c11 */ /* 0x000fc400080f0c54 */
[----:B------:R-:W-:Y:S01]  /*4820*/  LEA R130, P0, R4, R3, 0x1 ;  /* 0x0000000304827211 */ /* 0x000fe200078008ff */
[--C-:B------:R-:W-:Y:S01]  /*4830*/  IMAD.X R3, R5, 0x1, R84.reuse, P3 ;  /* 0x0000000105037824 */ /* 0x100fe200018e0654 */
[----:B------:R-:W-:Y:S01]  /*4840*/  LEA R10, P3, R6, UR8, 0x1 ;  /* 0x00000008060a7c11 */ /* 0x000fe2000f8608ff */
[----:B------:R-:W-:Y:S01]  /*4850*/  IMAD.X R84, R9, 0x1, R84, P1 ;  /* 0x0000000109547824 */ /* 0x000fe200008e0654 */
[----:B------:R-:W-:Y:S02]  /*4860*/  LEA.HI.X R131, R4, R92, R5, 0x1, P0 ;  /* 0x0000005c04837211 */ /* 0x000fe400000f0c05 */
[----:B------:R-:W-:Y:S02]  /*4870*/  LEA R12, P1, R88, R130, 0x6 ;  /* 0x00000082580c7211 */ /* 0x000fe400078230ff */
[----:B------:R-:W-:Y:S01]  /*4880*/  LEA R14, P0, R7, UR8, 0x1 ;  /* 0x00000008070e7c11 */ /* 0x000fe2000f8008ff */
[----:B------:R-:W-:Y:S01]  /*4890*/  @!PT LDS RZ, [RZ] ;  /* 0x00000000fffff984 */ /* 0x000fe20000000800 */
[----:B------:R-:W-:Y:S01]  /*48a0*/  @!PT LDS RZ, [RZ] ;  /* 0x00000000fffff984 */ /* 0x000fe20000000800 */
[----:B------:R-:W-:Y:S01]  /*48b0*/  @!PT LDS RZ, [RZ] ;  /* 0x00000000fffff984 */ /* 0x000fe20000000800 */
[----:B------:R-:W-:Y:S01]  /*48c0*/  LDGSTS.E.BYPASS.LTC128B.128 [R121+0x6000], desc[UR10][R130.64] ;  /* 0x0600000082797fae */ /* 0x000fe2000b901d4a */
[----:B------:R-:W-:Y:S01]  /*48d0*/  LEA.HI.X R11, R6, UR9, R3, 0x1, P3 ;  /* 0x00000009060b7c11 */ /* 0x000fe200098f0c03 */
[----:B------:R-:W-:Y:S01]  /*48e0*/  IMAD.MOV.U32 R3, RZ, RZ, 0x20 ;  /* 0x00000020ff037424 */ /* 0x000fe200078e00ff */
[----:B------:R-:W-:-:S02]  /*48f0*/  LEA.HI.X R13, R88, R131, R89, 0x6, P1 ;  /* 0x00000083580d7211 */ /* 0x000fc400008f3459 */
[----:B------:R-:W-:Y:S01]  /*4900*/  LEA.HI.X R15, R7, UR9, R84, 0x1, P0 ;  /* 0x00000009070f7c11 */ /* 0x000fe200080f0c54 */
[----:B------:R-:W-:Y:S01]  /*4910*/  LDGSTS.E.BYPASS.LTC128B.128 [R121+0x7000], desc[UR10][R10.64+0x40] ;  /* 0x070000400a797fae */ /* 0x000fe2000b901d4a */
[----:B------:R-:W-:-:S03]  /*4920*/  LOP3.LUT P0, RZ, R124, 0x2, RZ, 0xc0, !PT ;  /* 0x000000027cff7812 */ /* 0x000fc6000780c0ff */
[----:B------:R1:W-:Y:S01]  /*4930*/  LDGSTS.E.BYPASS.LTC128B.128 [R121+0x8000], desc[UR10][R10.64+0x80] ;  /* 0x080000800a797fae */ /* 0x0003e2000b901d4a */
[----:B------:R-:W-:-:S03]  /*4940*/  SEL R3, R3, 0xffffffe0, !P0 ;  /* 0xffffffe003037807 */ /* 0x000fc60004000000 */
[----:B------:R-:W-:Y:S02]  /*4950*/  LDGSTS.E.BYPASS.LTC128B.128 [R121+0x6800], desc[UR10][R12.64] ;  /* 0x068000000c797fae */ /* 0x000fe4000b901d4a */
[----:B------:R-:W-:Y:S02]  /*4960*/  IMAD.IADD R3, R116, 0x1, R3 ;  /* 0x0000000174037824 */ /* 0x000fe400078e0203 */
[----:B------:R-:W-:Y:S04]  /*4970*/  LDGSTS.E.BYPASS.LTC128B.128 [R121+0x7800], desc[UR10][R14.64+0x40] ;  /* 0x078000400e797fae */ /* 0x000fe8000b901d4a */
[----:B------:R2:W-:Y:S04]  /*4980*/  LDGSTS.E.BYPASS.LTC128B.128 [R121+0x8800], desc[UR10][R14.64+0x80] ;  /* 0x088000800e797fae */ /* 0x0005e8000b901d4a */
[----:B------:R-:W-:Y:S04]  /*4990*/  LDSM.16.M88.4 R4, [R117] ;  /* 0x000000007504783b */ /* 0x000fe80000000200 */
[----:B------:R-:W3:Y:S04]  /*49a0*/  LDSM.16.M88.4 R28, [R116+0x3000] ;  /* 0x00300000741c783b */ /* 0x000ee80000000200 */
[----:B------:R-:W4:Y:S04]  /*49b0*/  LDSM.16.M88.4 R20, [R116+0x3400] ;  /* 0x003400007414783b */ /* 0x000f280000000200 */
[----:B------:R-:W-:Y:S04]  /*49c0*/  LDSM.16.M88.4 R84, [R115] ;  /* 0x000000007354783b */ /* 0x000fe80000000200 */
[----:B-1----:R-:W1:Y:S04]  /*49d0*/  LDSM.16.M88.4 R8, [R3+0x3000] ;  /* 0x003000000308783b */ /* 0x002e680000000200 */
[----:B------:R-:W5:Y:S04]  /*49e0*/  LDSM.16.M88.4 R16, [R3+0x3400] ;  /* 0x003400000310783b */ /* 0x000f680000000200 */
[----:B--2---:R-:W2:Y:S04]  /*49f0*/  LDSM.16.M88.4 R12, [R116+0x3800] ;  /* 0x00380000740c783b */ /* 0x004ea80000000200 */
[----:B------:R-:W-:Y:S04]  /*4a00*/  LDSM.16.M88.4 R92, [R116+0x3c00] ;  /* 0x003c0000745c783b */ /* 0x000fe80000000200 */
        /* <DEDUP_REMOVED lines=10> */
[C---:B--2---:R-:W-:Y:S06]  /*4ab0*/  HMMA.16816.F32.BF16 R16, R4.reuse, R12, RZ ;  /* 0x0000000c0410723c */ /* 0x044fec00000418ff */
[----:B------:R-:W-:-:S15]  /*4ac0*/  HMMA.16816.F32.BF16 R12, R4, R14, RZ ;  /* 0x0000000e040c723c */ /* 0x000fde00000418ff */
[----:B------:R-:W-:-:S03]  /*4ad0*/  NOP ;  /* 0x0000000000007918 */ /* 0x000fc60000000000 */
[C---:B-1----:R-:W-:Y:S06]  /*4ae0*/  HMMA.16816.F32.BF16 R16, R84.reuse, R8, R16 ;  /* 0x000000085410723c */ /* 0x042fec0000041810 */
[----:B------:R-:W-:Y:S06]  /*4af0*/  HMMA.16816.F32.BF16 R12, R84, R10, R12 ;  /* 0x0000000a540c723c */ /* 0x000fec000004180c */
[C---:B------:R-:W-:Y:S06]  /*4b00*/  HMMA.16816.F32.BF16 R8, R4.reuse, R92, RZ ;  /* 0x0000005c0408723c */ /* 0x040fec00000418ff */
        /* <DEDUP_REMOVED lines=56> */
[C---:B-1----:R-:W-:Y:S01]  /*4e90*/  HMMA.16816.F32.BF16 R8, R92.reuse, R84, R8 ;  /* 0x000000545c08723c */ /* 0x042fe20000041808 */
[----:B------:R-:W1:Y:S05]  /*4ea0*/  S2R R85, SR_TID.X ;  /* 0x0000000000557919 */ /* 0x000e6a0000002100 */
[----:B------:R-:W-:Y:S01]  /*4eb0*/  HMMA.16816.F32.BF16 R4, R92, R86, R4 ;  /* 0x000000565c04723c */ /* 0x000fe20000041804 */
[----:B-1----:R-:W-:-:S05]  /*4ec0*/  IMAD.SHL.U32 R85, R85, 0x2, RZ ;  /* 0x0000000255557824 */ /* 0x002fca00078e00ff */
[----:B------:R-:W-:-:S05]  /*4ed0*/  LOP3.LUT R85, R85, 0x6, RZ, 0xc0, !PT ;  /* 0x0000000655557812 */ /* 0x000fca00078ec0ff */
[----:B------:R-:W-:-:S04]  /*4ee0*/  IMAD R84, R120, 0x40, R85 ;  /* 0x0000004078547824 */ /* 0x000fc800078e0255 */
[C---:B------:R-:W-:Y:S02]  /*4ef0*/  VIADD R85, R84.reuse, 0x1 ;  /* 0x0000000154557836 */ /* 0x040fe40000000000 */
[C---:B------:R-:W-:Y:S01]  /*4f00*/  VIADD R3, R84.reuse, 0x9 ;  /* 0x0000000954037836 */ /* 0x040fe20000000000 */
[----:B------:R-:W-:Y:S02]  /*4f10*/  BAR.SYNC.DEFER_BLOCKING 0x0 ;  /* 0x0000000000007b1d */ /* 0x000fe40000010000 */
[CC--:B------:R-:W-:Y:S02]  /*4f20*/  ISETP.GE.AND P1, PT, R85.reuse, R99.reuse, PT ;  /* 0x000000635500720c */ /* 0x0c0fe40003f26270 */
[-C--:B------:R-:W-:Y:S01]  /*4f30*/  ISETP.GE.AND P5, PT, R85, R98.reuse, PT ;  /* 0x000000625500720c */ /* 0x080fe20003fa6270 */
[C---:B------:R-:W-:Y:S01]  /*4f40*/  VIADD R85, R84.reuse, 0x8 ;  /* 0x0000000854557836 */ /* 0x040fe20000000000 */
[CC--:B------:R-:W-:Y:S02]  /*4f50*/  ISETP.GE.AND P4, PT, R3.reuse, R99.reuse, PT ;  /* 0x000000630300720c */ /* 0x0c0fe40003f86270 */
[----:B------:R-:W-:Y:S01]  /*4f60*/  ISETP.GE.AND P0, PT, R3, R98, PT ;  /* 0x000000620300720c */ /* 0x000fe20003f06270 */
[----:B------:R-:W-:Y:S01]  /*4f70*/  VIADD R3, R84, 0x10 ;  /* 0x0000001054037836 */ /* 0x000fe20000000000 */
        /* <DEDUP_REMOVED lines=58> */
[----:B------:R-:W-:Y:S02]  /*5320*/  ISETP.GE.AND P3, PT, R84, R99, PT ;  /* 0x000000635400720c */ /* 0x000fe40003f66270 */
[----:B------:R-:W-:-:S02]  /*5330*/  FSEL R111, R9, -INF , !P4 ;  /* 0xff800000096f7808 */ /* 0x000fc40006000000 */
[----:B------:R-:W-:Y:S02]  /*5340*/  FSEL R94, R11, -INF , !P0 ;  /* 0xff8000000b5e7808 */ /* 0x000fe40004000000 */
[C---:B------:R-:W-:Y:S02]  /*5350*/  ISETP.GE.AND P4, PT, R3.reuse, R99, PT ;  /* 0x000000630300720c */ /* 0x040fe40003f86270 */
[----:B------:R-:W-:Y:S02]  /*5360*/  ISETP.GE.AND P0, PT, R3, R98, PT ;  /* 0x000000620300720c */ /* 0x000fe40003f06270 */
[----:B------:R-:W-:Y:S02]  /*5370*/  FSEL R3, R32, -INF , !P3 ;  /* 0xff80000020037808 */ /* 0x000fe40005800000 */
[----:B------:R-:W-:Y:S02]  /*5380*/  ISETP.GT.AND P3, PT, R120, R119, PT ;  /* 0x000000777800720c */ /* 0x000fe40003f64270 */
[----:B------:R-:W-:-:S02]  /*5390*/  FSEL R92, R10, -INF , !P2 ;  /* 0xff8000000a5c7808 */ /* 0x000fc40005000000 */
        /* <DEDUP_REMOVED lines=9> */
[----:B------:R-:W-:Y:S02]  /*5430*/  MOV R8, RZ ;  /* 0x000000ff00087202 */ /* 0x000fe40000000f00 */
        /* <DEDUP_REMOVED lines=9> */
[C---:B------:R-:W-:Y:S02]  /*54d0*/  IADD3 R14, R6.reuse, -0x40, RZ ;  /* 0xffffffc0060e7810 */ /* 0x040fe40007ffe0ff */
[----:B------:R-:W-:Y:S02]  /*54e0*/  IABS R10, R6 ;  /* 0x00000006000a7213 */ /* 0x000fe40000000000 */
[----:B------:R-:W-:Y:S02]  /*54f0*/  IABS R8, R14 ;  /* 0x0000000e00087213 */ /* 0x000fe40000000000 */
[-C--:B------:R-:W-:Y:S01]  /*5500*/  LOP3.LUT R6, R6, R5.reuse, RZ, 0x3c, !PT ;  /* 0x0000000506067212 */ /* 0x080fe200078e3cff */
[C---:B------:R-:W-:Y:S01]  /*5510*/  IMAD.HI.U32 R13, R11.reuse, R10, RZ ;  /* 0x0000000a0b0d7227 */ /* 0x040fe200078e00ff */
[----:B------:R-:W-:Y:S02]  /*5520*/  LOP3.LUT R14, R14, R5, RZ, 0x3c, !PT ;  /* 0x000000050e0e7212 */ /* 0x000fe400078e3cff */
[----:B------:R-:W-:Y:S01]  /*5530*/  ISETP.GE.AND P2, PT, R6, RZ, PT ;  /* 0x000000ff0600720c */ /* 0x000fe20003f46270 */
        /* <DEDUP_REMOVED lines=26> */
[----:B------:R-:W-:-:S04]  /*56e0*/  IMAD.IADD R8, R7, 0x1, -R4 ;  /* 0x0000000107087824 */ /* 0x000fc800078e0a04 */
[----:B------:R-:W-:Y:S02]  /*56f0*/  IMAD R8, R8, R5, -0x40 ;  /* 0xffffffc008087424 */ /* 0x000fe400078e0205 */
[----:B------:R-:W3:Y:S03]  /*5700*/  LDC.64 R4, c[0x0][0x230] ;  /* 0x00008c00ff047b82 */ /* 0x000ee60000000a00 */
[----:B------:R-:W-:Y:S01]  /*5710*/  SHF.R.S32.HI R7, RZ, 0x1f, R8 ;  /* 0x0000001fff077819 */ /* 0x000fe20000011408 */
[----:B-1----:R-:W-:Y:S01]  /*5720*/  IMAD.WIDE.U32 R10, R8, R90, RZ ;  /* 0x0000005a080a7225 */ /* 0x002fe200078e00ff */
[----:B--2---:R-:W-:-:S03]  /*5730*/  IADD3 R9, -R6, R9, RZ ;  /* 0x0000000906097210 */ /* 0x004fc60007ffe1ff */
[----:B------:R-:W-:Y:S01]  /*5740*/  IMAD R6, R7, R90, RZ ;  /* 0x0000005a07067224 */ /* 0x000fe200078e02ff */
[----:B------:R-:W-:-:S03]  /*5750*/  SHF.R.S32.HI R7, RZ, 0x1f, R9 ;  /* 0x0000001fff077819 */ /* 0x000fc60000011409 */
[----:B------:R-:W-:Y:S02]  /*5760*/  IMAD R6, R8, R91, R6 ;  /* 0x0000005b08067224 */ /* 0x000fe400078e0206 */
[-C--:B---3--:R-:W-:Y:S02]  /*5770*/  IMAD R8, R7, R4.reuse, RZ ;  /* 0x0000000407087224 */ /* 0x088fe400078e02ff */
[----:B------:R-:W-:Y:S02]  /*5780*/  IMAD.IADD R11, R11, 0x1, R6 ;  /* 0x000000010b0b7824 */ /* 0x000fe400078e0206 */
[C---:B------:R-:W-:Y:S02]  /*5790*/  IMAD R5, R9.reuse, R5, R8 ;  /* 0x0000000509057224 */ /* 0x040fe400078e0208 */
[----:B------:R-:W-:-:S04]  /*57a0*/  IMAD.WIDE.U32 R10, R9, R4, R10 ;  /* 0x00000004090a7225 */ /* 0x000fc800078e000a */
[----:B------:R-:W-:Y:S01]  /*57b0*/  IMAD.MOV.U32 R4, RZ, RZ, R10 ;  /* 0x000000ffff047224 */ /* 0x000fe200078e000a */
[----:B------:R-:W-:Y:S01]  /*57c0*/  IADD3 R5, R11, R5, RZ ;  /* 0x000000050b057210 */ /* 0x000fe20007ffe0ff */
[----:B------:R-:W-:Y:S06]  /*57d0*/  BRA `(.L_x_5789) ;  /* 0x0000000000087947 */ /* 0x000fec0003800000 */
.L_x_5788:
[----:B------:R-:W-:-:S04]  /*57e0*/  LEA R4, -R90, RZ, 0x6 ;  /* 0x000000ff5a047211 */ /* 0x000fc800078e31ff */
[----:B------:R-:W-:-:S07]  /*57f0*/  SHF.R.S32.HI R5, RZ, 0x1f, R4 ;  /* 0x0000001fff057819 */ /* 0x000fce0000011404 */
.L_x_5789:
        /* <DEDUP_REMOVED lines=20> */
.L_x_5787:
        /* <DEDUP_REMOVED lines=39> */
[----:B------:R-:W3:Y:S04]  /*5bb0*/  SHFL.BFLY PT, R4, R5, 0x1, 0x1f ;  /* 0x0c201f0005047f89 */ /* 0x000ee800000e0000 */
[----:B------:R-:W4:Y:S01]  /*5bc0*/  LDSM.16.MT88.4 R8, [R114+0x6000] ;  /* 0x006000007208783b */ /* 0x000f220000004200 */
[----:B--2---:R-:W-:-:S04]  /*5bd0*/  FMNMX.FTZ R91, R6, R91, !PT ;  /* 0x0000005b065b7209 */ /* 0x004fc80007810000 */
[C---:B------:R-:W-:Y:S01]  /*5be0*/  FSETP.NEU.FTZ.AND P1, PT, R91.reuse, -INF , PT ;  /* 0xff8000005b00780b */ /* 0x040fe20003f3d000 */
[----:B------:R-:W-:-:S03]  /*5bf0*/  FMUL.FTZ R148, R91, UR5 ;  /* 0x000000055b947c20 */ /* 0x000fc60008410000 */
[----:B------:R-:W-:Y:S02]  /*5c00*/  FSEL R147, R91, RZ, P1 ;  /* 0x000000ff5b937208 */ /* 0x000fe40000800000 */
[----:B------:R-:W-:-:S03]  /*5c10*/  FSEL R148, R148, RZ, P1 ;  /* 0x000000ff94947208 */ /* 0x000fc60000800000 */
[----:B------:R-:W-:Y:S02]  /*5c20*/  FADD.FTZ R147, R2, -R147 ;  /* 0x8000009302937221 */ /* 0x000fe40000010000 */
[--C-:B------:R-:W-:Y:S01]  /*5c30*/  FFMA.FTZ R146, R3, UR5, -R148.reuse ;  /* 0x0000000503927c23 */ /* 0x100fe20008010894 */
[----:B---3--:R-:W-:Y:S01]  /*5c40*/  FMNMX.FTZ R3, R5, R4, !PT ;  /* 0x0000000405037209 */ /* 0x008fe20007810000 */
[--C-:B------:R-:W-:Y:S01]  /*5c50*/  FFMA.FTZ R98, R85, UR5, -R148.reuse ;  /* 0x0000000555627c23 */ /* 0x100fe20008010894 */
[--C-:B------:R-:W-:Y:S01]  /*5c60*/  FFMA.FTZ R101, R33, UR5, -R148.reuse ;  /* 0x0000000521657c23 */ /* 0x100fe20008010894 */
[--C-:B-1----:R-:W-:Y:S01]  /*5c70*/  FFMA.FTZ R96, R29, UR5, -R148.reuse ;  /* 0x000000051d607c23 */ /* 0x102fe20008010894 */
        /* <DEDUP_REMOVED lines=42> */
[----:B------:R-:W1:Y:S01]  /*5f20*/  MUFU.EX2 R95, R95 ;  /* 0x0000005f005f7308 */ /* 0x000e620000000800 */
[----:B---3--:R-:W-:-:S07]  /*5f30*/  F2FP.BF16.F32.PACK_AB R86, R96, R101 ;  /* 0x000000656056723e */ /* 0x008fce00000010ff */
[----:B------:R-:W-:Y:S08]  /*5f40*/  MUFU.EX2 R103, R103 ;  /* 0x0000006700677308 */ /* 0x000ff00000000800 */
[----:B------:R-:W3:Y:S01]  /*5f50*/  MUFU.EX2 R147, R147 ;  /* 0x0000009300937308 */ /* 0x000ee20000000800 */
[----:B-1----:R-:W-:-:S07]  /*5f60*/  F2FP.BF16.F32.PACK_AB R85, R95, R97 ;  /* 0x000000615f55723e */ /* 0x002fce00000010ff */
[----:B------:R-:W1:Y:S08]  /*5f70*/  MUFU.EX2 R2, R2 ;  /* 0x0000000200027308 */ /* 0x000e700000000800 */
[----:B------:R-:W5:Y:S01]  /*5f80*/  MUFU.EX2 R0, R0 ;  /* 0x0000000000007308 */ /* 0x000f620000000800 */
        /* <DEDUP_REMOVED lines=35> */
[C---:B----4-:R-:W-:Y:S01]  /*61c0*/  HMMA.16816.F32.BF16 R4, R84.reuse, R8, R4 ;  /* 0x000000085404723c */ /* 0x050fe20000041804 */
[-C--:B------:R-:W-:Y:S01]  /*61d0*/  FMUL.FTZ R64, R64, R147.reuse ;  /* 0x0000009340407220 */ /* 0x080fe20000410000 */
[-C--:B------:R-:W-:Y:S01]  /*61e0*/  FMUL.FTZ R65, R65, R147.reuse ;  /* 0x0000009341417220 */ /* 0x080fe20000410000 */
[-C--:B------:R-:W-:Y:S01]  /*61f0*/  FMUL.FTZ R66, R66, R2.reuse ;  /* 0x0000000242427220 */ /* 0x080fe20000410000 */
[-C--:B------:R-:W-:Y:S01]  /*6200*/  FMUL.FTZ R67, R67, R2.reuse ;  /* 0x0000000243437220 */ /* 0x080fe20000410000 */
[----:B------:R-:W-:Y:S01]  /*6210*/  FMUL.FTZ R36, R68, R147 ;  /* 0x0000009344247220 */ /* 0x000fe20000410000 */
[C---:B------:R-:W-:Y:S01]  /*6220*/  HMMA.16816.F32.BF16 R8, R84.reuse, R10, R40 ;  /* 0x0000000a5408723c */ /* 0x040fe20000041828 */
[----:B------:R-:W3:Y:S01]  /*6230*/  MUFU.EX2 R140, R140 ;  /* 0x0000008c008c7308 */ /* 0x000ee20000000800 */
[----:B-1----:R-:W-:Y:S01]  /*6240*/  F2FP.BF16.F32.PACK_AB R52, R144, R145 ;  /* 0x000000919034723e */ /* 0x002fe200000010ff */
[----:B------:R-:W1:Y:S01]  /*6250*/  LDSM.16.MT88.4 R40, [R114+0x8000] ;  /* 0x008000007228783b */ /* 0x000e620000004200 */
[-C--:B------:R-:W-:Y:S01]  /*6260*/  FMUL.FTZ R37, R69, R147.reuse ;  /* 0x0000009345257220 */ /* 0x080fe20000410000 */
[-C--:B------:R-:W-:Y:S01]  /*6270*/  FMUL.FTZ R38, R70, R2.reuse ;  /* 0x0000000246267220 */ /* 0x080fe20000410000 */
[C---:B------:R-:W-:Y:S01]  /*6280*/  HMMA.16816.F32.BF16 R12, R84.reuse, R16, R12 ;  /* 0x00000010540c723c */ /* 0x040fe2000004180c */
[-C--:B------:R-:W-:Y:S01]  /*6290*/  FMUL.FTZ R39, R71, R2.reuse ;  /* 0x0000000247277220 */ /* 0x080fe20000410000 */
[-C--:B------:R-:W-:Y:S01]  /*62a0*/  FMUL.FTZ R72, R72, R147.reuse ;  /* 0x0000009348487220 */ /* 0x080fe20000410000 */
[----:B------:R-:W-:Y:S01]  /*62b0*/  MUFU.EX2 R143, R143 ;  /* 0x0000008f008f7308 */ /* 0x000fe20000000800 */
[-C--:B------:R-:W-:Y:S01]  /*62c0*/  FMUL.FTZ R73, R73, R147.reuse ;  /* 0x0000009349497220 */ /* 0x080fe20000410000 */
[-C--:B------:R-:W-:Y:S01]  /*62d0*/  FMUL.FTZ R74, R74, R2.reuse ;  /* 0x000000024a4a7220 */ /* 0x080fe20000410000 */
[C---:B------:R-:W-:Y:S01]  /*62e0*/  HMMA.16816.F32.BF16 R16, R84.reuse, R18, R48 ;  /* 0x000000125410723c */ /* 0x040fe20000041830 */
[-C--:B------:R-:W-:Y:S01]  /*62f0*/  FMUL.FTZ R75, R75, R2.reuse ;  /* 0x000000024b4b7220 */ /* 0x080fe20000410000 */
[----:B------:R-:W4:Y:S01]  /*6300*/  LDSM.16.MT88.4 R48, [R113+0x8000] ;  /* 0x008000007130783b */ /* 0x000f220000004200 */
[-C--:B------:R-:W-:Y:S01]  /*6310*/  FMUL.FTZ R44, R76, R147.reuse ;  /* 0x000000934c2c7220 */ /* 0x080fe20000410000 */
[----:B------:R-:W-:Y:S01]  /*6320*/  FMUL.FTZ R45, R77, R147 ;  /* 0x000000934d2d7220 */ /* 0x000fe20000410000 */
[----:B------:R-:W5:Y:S01]  /*6330*/  MUFU.EX2 R142, R142 ;  /* 0x0000008e008e7308 */ /* 0x000f620000000800 */
[----:B---3--:R-:W-:Y:S01]  /*6340*/  F2FP.BF16.F32.PACK_AB R54, R140, R141 ;  /* 0x0000008d8c36723e */ /* 0x008fe200000010ff */
[C---:B--2---:R-:W-:Y:S01]  /*6350*/  HMMA.16816.F32.BF16 R28, R84.reuse, R32, R28 ;  /* 0x00000020541c723c */ /* 0x044fe2000004181c */
        /* <DEDUP_REMOVED lines=19> */
[----:B------:R-:W-:Y:S01]  /*6490*/  MOV R2, R91 ;  /* 0x0000005b00027202 */ /* 0x000fe20000000f00 */
[----:B-1----:R-:W-:Y:S01]  /*64a0*/  HMMA.16816.F32.BF16 R36, R84, R40, R36 ;  /* 0x000000285424723c */ /* 0x002fe20000041824 */
[----:B------:R-:W-:Y:S01]  /*64b0*/  FADD.FTZ R96, R96, R101 ;  /* 0x0000006560607221 */ /* 0x000fe20000010000 */
[----:B------:R-:W-:-:S03]  /*64c0*/  FADD.FTZ R0, R0, R103 ;  /* 0x0000006700007221 */ /* 0x000fc60000010000 */
[----:B------:R-:W-:Y:S01]  /*64d0*/  FADD.FTZ R145, R145, R96 ;  /* 0x0000006091917221 */ /* 0x000fe20000010000 */
[C---:B------:R-:W-:Y:S01]  /*64e0*/  HMMA.16816.F32.BF16 R40, R84.reuse, R42, R72 ;  /* 0x0000002a5428723c */ /* 0x040fe20000041848 */
[----:B--2---:R-:W-:Y:S01]  /*64f0*/  F2FP.BF16.F32.PACK_AB R55, R100, R137 ;  /* 0x000000896437723e */ /* 0x004fe200000010ff */
[----:B------:R-:W-:Y:S01]  /*6500*/  LDSM.16.MT88.4 R72, [R114+0x8800] ;  /* 0x008800007248783b */ /* 0x000fe20000004200 */
[----:B------:R-:W-:Y:S01]  /*6510*/  MUFU.EX2 R150, R150 ;  /* 0x0000009600967308 */ /* 0x000fe20000000800 */
[----:B------:R-:W-:Y:S01]  /*6520*/  FADD.FTZ R143, R143, R0 ;  /* 0x000000008f8f7221 */ /* 0x000fe20000010000 */
[----:B------:R-:W-:Y:S01]  /*6530*/  FADD.FTZ R144, R144, R145 ;  /* 0x0000009190907221 */ /* 0x000fe20000010000 */
[----:B----4-:R-:W-:Y:S01]  /*6540*/  HMMA.16816.F32.BF16 R44, R84, R48, R44 ;  /* 0x00000030542c723c */ /* 0x010fe2000004182c */
[----:B------:R-:W-:Y:S01]  /*6550*/  MOV R0, R3 ;  /* 0x0000000300007202 */ /* 0x000fe20000000f00 */
[----:B------:R-:W-:Y:S01]  /*6560*/  FADD.FTZ R142, R142, R143 ;  /* 0x0000008f8e8e7221 */ /* 0x000fe20000010000 */
[----:B------:R-:W-:-:S02]  /*6570*/  FADD.FTZ R141, R141, R144 ;  /* 0x000000908d8d7221 */ /* 0x000fc40000010000 */
[----:B------:R-:W-:Y:S01]  /*6580*/  MUFU.EX2 R105, R105 ;  /* 0x0000006900697308 */ /* 0x000fe20000000800 */
[----:B------:R-:W-:Y:S01]  /*6590*/  HMMA.16816.F32.BF16 R4, R52, R56, R4 ;  /* 0x000000383404723c */ /* 0x000fe20000041804 */
[----:B------:R-:W-:-:S05]  /*65a0*/  FADD.FTZ R140, R140, R141 ;  /* 0x0000008d8c8c7221 */ /* 0x000fca0000010000 */
        /* <DEDUP_REMOVED lines=55> */
[----:B------:R-:W2:Y:S05]  /*6920*/  LDSM.16.MT88.4 R4, [R113+0x8c00] ;  /* 0x008c00007104783b */ /* 0x000eaa0000004200 */
[----:B------:R-:W-:Y:S01]  /*6930*/  HMMA.16816.F32.BF16 R40, R84, R42, R8 ;  /* 0x0000002a5428723c */ /* 0x000fe20000041808 */
[----:B------:R-:W5:Y:S05]  /*6940*/  LDSM.16.MT88.4 R8, [R114+0x8c00] ;  /* 0x008c00007208783b */ /* 0x000f6a0000004200 */
[C---:B---3--:R-:W-:Y:S06]  /*6950*/  HMMA.16816.F32.BF16 R20, R52.reuse, R60, R20 ;  /* 0x0000003c3414723c */ /* 0x048fec0000041814 */
[C---:B------:R-:W-:Y:S06]  /*6960*/  HMMA.16816.F32.BF16 R24, R52.reuse, R62, R24 ;  /* 0x0000003e3418723c */ /* 0x040fec0000041818 */
[C---:B-1----:R-:W-:Y:S06]  /*6970*/  HMMA.16816.F32.BF16 R28, R52.reuse, R56, R28 ;  /* 0x00000038341c723c */ /* 0x042fec000004181c */
[----:B------:R-:W-:Y:S01]  /*6980*/  HMMA.16816.F32.BF16 R32, R52, R58, R32 ;  /* 0x0000003a3420723c */ /* 0x000fe20000041820 */
[----:B------:R-:W1:Y:S05]  /*6990*/  LDSM.16.MT88.4 R56, [R114+0x7c00] ;  /* 0x007c00007238783b */ /* 0x000e6a0000004200 */
[C---:B----4-:R-:W-:Y:S06]  /*69a0*/  HMMA.16816.F32.BF16 R44, R84.reuse, R48, R12 ;  /* 0x00000030542c723c */ /* 0x050fec000004180c */
[C---:B--2---:R-:W-:Y:S06]  /*69b0*/  HMMA.16816.F32.BF16 R76, R84.reuse, R4, R76 ;  /* 0x00000004544c723c */ /* 0x044fec000004184c */
[----:B-----5:R-:W-:Y:S01]  /*69c0*/  HMMA.16816.F32.BF16 R68, R84, R8, R68 ;  /* 0x000000085444723c */ /* 0x020fe20000041844 */
        /* <DEDUP_REMOVED lines=19> */
[----:B------:R-:W-:Y:S03]  /*6b00*/  HMMA.16816.F32.BF16 R72, R84, R10, R72 ;  /* 0x0000000a5448723c */ /* 0x000fe60000041848 */
[----:B------:R-:W-:-:S03]  /*6b10*/  FADD.FTZ R94, R94, R135 ;  /* 0x000000875e5e7221 */ /* 0x000fc60000010000 */
[----:B------:R-:W-:Y:S01]  /*6b20*/  HMMA.16816.F32.BF16 R80, R84, R6, R80 ;  /* 0x000000065450723c */ /* 0x000fe20000041850 */
[----:B------:R-:W-:-:S15]  /*6b30*/  FADD.FTZ R108, R93, R94 ;  /* 0x0000005e5d6c7221 */ /* 0x000fde0000010000 */
[----:B------:R-:W-:-:S08]  /*6b40*/  NOP ;  /* 0x0000000000007918 */ /* 0x000fd00000000000 */
.L_x_5784:
[----:B------:R-:W-:Y:S05]  /*6b50*/  @!P3 BRA `(.L_x_5790) ;  /* 0x000000200094b947 */ /* 0x000fea0003800000 */
[----:B------:R-:W-:Y:S01]  /*6b60*/  IMAD.MOV.U32 R5, RZ, RZ, 0x20 ;  /* 0x00000020ff057424 */ /* 0x000fe200078e00ff */
[----:B------:R-:W-:Y:S01]  /*6b70*/  LOP3.LUT P0, RZ, R124, 0x2, RZ, 0xc0, !PT ;  /* 0x000000027cff7812 */ /* 0x000fe2000780c0ff */
[C---:B------:R-:W-:Y:S01]  /*6b80*/  IMAD.U32 R135, R88.reuse, -0x40, RZ ;  /* 0xffffffc058877824 */ /* 0x040fe200078e00ff */
[----:B------:R-:W-:Y:S01]  /*6b90*/  SHF.L.U64.HI R89, R88, 0x5, R89 ;  /* 0x0000000558597819 */ /* 0x000fe20000010259 */
[----:B------:R-:W-:Y:S01]  /*6ba0*/  IMAD.U32 R133, R90, -0x40, RZ ;  /* 0xffffffc05a857824 */ /* 0x000fe200078e00ff */
[----:B------:R-:W-:Y:S01]  /*6bb0*/  SEL R5, R5, 0xffffffe0, !P0 ;  /* 0xffffffe005057807 */ /* 0x000fe20004000000 */
[----:B------:R-:W-:Y:S01]  /*6bc0*/  IMAD.SHL.U32 R88, R88, 0x20, RZ ;  /* 0x0000002058587824 */ /* 0x000fe200078e00ff */
[----:B------:R-:W-:Y:S01]  /*6bd0*/  SHF.R.S32.HI R134, RZ, 0x1f, R135 ;  /* 0x0000001fff867819 */ /* 0x000fe20000011487 */
[----:B------:R-:W-:Y:S01]  /*6be0*/  IMAD.MOV.U32 R3, RZ, RZ, R0 ;  /* 0x000000ffff037224 */ /* 0x000fe200078e0000 */
[----:B------:R-:W-:Y:S01]  /*6bf0*/  SHF.R.S32.HI R132, RZ, 0x1f, R133 ;  /* 0x0000001fff847819 */ /* 0x000fe20000011485 */
[----:B------:R-:W-:Y:S01]  /*6c00*/  IMAD.MOV.U32 R85, RZ, RZ, R2 ;  /* 0x000000ffff557224 */ /* 0x000fe200078e0002 */
[C---:B------:R-:W-:Y:S01]  /*6c10*/  SHF.L.U64.HI R136, R88.reuse, 0x1, R89 ;  /* 0x0000000158887819 */ /* 0x040fe20000010259 */
[----:B------:R-:W-:Y:S01]  /*6c20*/  IMAD.SHL.U32 R137, R88, 0x2, RZ ;  /* 0x0000000258897824 */ /* 0x000fe200078e00ff */
[----:B------:R-:W-:Y:S01]  /*6c30*/  IADD3 R112, R5, 0x3000, R116 ;  /* 0x0000300005707810 */ /* 0x000fe20007ffe074 */
[----:B------:R-:W-:-:S06]  /*6c40*/  ULDC UR4, c[0x0][0x2ec] ;  /* 0x0000bb0000047ab9 */ /* 0x000fcc0000000800 */
.L_x_5794:
        /* <DEDUP_REMOVED lines=67> */
.L_x_5791:
        /* <DEDUP_REMOVED lines=8> */
[----:B------:R-:W-:Y:S01]  /*7100*/  ISETP.GT.AND P0, PT, R120, R119, PT ;  /* 0x000000777800720c */ /* 0x000fe20003f04270 */
        /* <DEDUP_REMOVED lines=20> */
[----:B------:R-:W2:Y:S05]  /*7250*/  LDSM.16.M88.4 R88, [R112] ;  /* 0x000000007058783b */ /* 0x000eaa0000000200 */
        /* <DEDUP_REMOVED lines=72> */
[----:B------:R-:W-:Y:S04]  /*76e0*/  SHF.L.U32 R87, R120, 0x6, RZ ;  /* 0x0000000678577819 */ /* 0x000fe800000006ff */
[----:B------:R-:W-:Y:S01]  /*76f0*/  IABS R93, R87 ;  /* 0x00000057005d7213 */ /* 0x000fe20000000000 */
[C---:B------:R-:W-:Y:S01]  /*7700*/  VIADD R95, R87.reuse, 0xffffffc0 ;  /* 0xffffffc0575f7836 */ /* 0x040fe20000000000 */
[-C--:B-1----:R-:W-:Y:S02]  /*7710*/  IABS R84, R0.reuse ;  /* 0x0000000000547213 */ /* 0x082fe40000000000 */
[----:B------:R-:W-:Y:S02]  /*7720*/  LOP3.LUT R87, R87, R0, RZ, 0x3c, !PT ;  /* 0x0000000057577212 */ /* 0x000fe400078e3cff */
[----:B------:R-:W1:Y:S02]  /*7730*/  I2F.RP R86, R84 ;  /* 0x0000005400567306 */ /* 0x000e640000209400 */
[----:B------:R-:W-:Y:S08]  /*7740*/  ISETP.GE.AND P2, PT, R87, RZ, PT ;  /* 0x000000ff5700720c */ /* 0x000ff00003f46270 */
        /* <DEDUP_REMOVED lines=18> */
[-C--:B------:R-:W-:Y:S01]  /*7870*/  @!P3 IADD3 R93, R93, -R84.reuse, RZ ;  /* 0x800000545d5db210 */ /* 0x080fe20007ffe0ff */
[----:B------:R-:W-:Y:S02]  /*7880*/  @!P3 VIADD R86, R86, 0x1 ;  /* 0x000000015656b836 */ /* 0x000fe40000000000 */
[----:B------:R-:W-:Y:S01]  /*7890*/  @!P1 IMAD.IADD R89, R89, 0x1, -R84 ;  /* 0x0000000159599824 */ /* 0x000fe200078e0a54 */
[-C--:B------:R-:W-:Y:S01]  /*78a0*/  ISETP.GE.U32.AND P5, PT, R93, R84.reuse, PT ;  /* 0x000000545d00720c */ /* 0x080fe20003fa6070 */
[----:B------:R-:W-:Y:S01]  /*78b0*/  @!P1 VIADD R2, R2, 0x1 ;  /* 0x0000000102029836 */ /* 0x000fe20000000000 */
[----:B------:R-:W-:Y:S02]  /*78c0*/  ISETP.NE.AND P1, PT, R0, RZ, PT ;  /* 0x000000ff0000720c */ /* 0x000fe40003f25270 */
[----:B------:R-:W-:Y:S02]  /*78d0*/  ISETP.GE.U32.AND P4, PT, R89, R84, PT ;  /* 0x000000545900720c */ /* 0x000fe40003f86070 */
[----:B------:R-:W-:Y:S01]  /*78e0*/  LOP3.LUT R93, RZ, R0, RZ, 0x33, !PT ;  /* 0x00000000ff5d7212 */ /* 0x000fe200078e33ff */
[----:B------:R-:W1:Y:S06]  /*78f0*/  LDC.64 R88, c[0x0][0x248] ;  /* 0x00009200ff587b82 */ /* 0x000e6c0000000a00 */
[----:B------:R-:W-:Y:S04]  /*7900*/  @P5 VIADD R86, R86, 0x1 ;  /* 0x0000000156565836 */ /* 0x000fe80000000000 */
[----:B------:R-:W-:Y:S02]  /*7910*/  @P4 IADD3 R2, R2, 0x1, RZ ;  /* 0x0000000102024810 */ /* 0x000fe40007ffe0ff */
[----:B------:R-:W-:Y:S03]  /*7920*/  @!P2 IADD3 R86, -R86, RZ, RZ ;  /* 0x000000ff5656a210 */ /* 0x000fe60007ffe1ff */
[----:B------:R-:W-:Y:S05]  /*7930*/  @!P0 IMAD.MOV R2, RZ, RZ, -R2 ;  /* 0x000000ffff028224 */ /* 0x000fea00078e0a02 */
        /* <DEDUP_REMOVED lines=22> */
.L_x_5793:
        /* <DEDUP_REMOVED lines=15> */
.L_x_5792:
        /* <DEDUP_REMOVED lines=140> */
[----:B------:R-:W-:Y:S01]  /*8450*/  FFMA.FTZ R109, R31, UR4, -R106 ;  /* 0x000000041f6d7c23 */ /* 0x000fe2000801086a */
[----:B------:R-:W-:Y:S01]  /*8460*/  LDSM.16.MT88.4 R100, [R113+0x6800] ;  /* 0x006800007164783b */ /* 0x000fe20000004200 */
[----:B-1----:R-:W-:Y:S01]  /*8470*/  F2FP.BF16.F32.PACK_AB R95, R88, R111 ;  /* 0x0000006f585f723e */ /* 0x002fe200000010ff */
[----:B------:R-:W-:Y:S01]  /*8480*/  FADD.FTZ R106, R107, R160 ;  /* 0x000000a06b6a7221 */ /* 0x000fe20000010000 */
[----:B------:R-:W-:Y:S01]  /*8490*/  FFMA.FTZ R110, R3, R108, R110 ;  /* 0x0000006c036e7223 */ /* 0x000fe2000001006e */
[--C-:B------:R-:W-:Y:S03]  /*84a0*/  FFMA.FTZ R155, R25, UR4, -R153.reuse ;  /* 0x00000004199b7c23 */ /* 0x100fe60008010899 */
[----:B------:R-:W-:Y:S01]  /*84b0*/  MUFU.EX2 R160, R109 ;  /* 0x0000006d00a07308 */ /* 0x000fe20000000800 */
[----:B------:R-:W-:Y:S01]  /*84c0*/  FADD.FTZ R108, R105, R106 ;  /* 0x0000006a696c7221 */ /* 0x000fe20000010000 */
[----:B------:R-:W-:Y:S01]  /*84d0*/  FADD.FTZ R110, R104, R110 ;  /* 0x0000006e686e7221 */ /* 0x000fe20000010000 */
[C---:B------:R-:W-:Y:S01]  /*84e0*/  HMMA.16816.F32.BF16 R36, R92.reuse, R96, R36 ;  /* 0x000000605c24723c */ /* 0x040fe20000041824 */
[----:B------:R-:W-:Y:S04]  /*84f0*/  LDSM.16.MT88.4 R104, [R114+0x6c00] ;  /* 0x006c00007268783b */ /* 0x000fe80000004200 */
[----:B------:R-:W-:Y:S01]  /*8500*/  FADD.FTZ R165, R111, R110 ;  /* 0x0000006e6fa57221 */ /* 0x000fe20000010000 */
[C---:B------:R-:W-:Y:S01]  /*8510*/  HMMA.16816.F32.BF16 R40, R92.reuse, R98, R40 ;  /* 0x000000625c28723c */ /* 0x040fe20000041828 */
[----:B------:R-:W1:Y:S02]  /*8520*/  MUFU.EX2 R145, R145 ;  /* 0x0000009100917308 */ /* 0x000e640000000800 */
[----:B------:R-:W2:Y:S01]  /*8530*/  LDSM.16.MT88.4 R96, [R113+0x6000] ;  /* 0x006000007160783b */ /* 0x000ea20000004200 */
[----:B------:R-:W-:Y:S01]  /*8540*/  ISETP.GT.AND P0, PT, R120, R119, PT ;  /* 0x000000777800720c */ /* 0x000fe20003f04270 */
[----:B------:R-:W-:Y:S01]  /*8550*/  FADD.FTZ R111, R90, R108 ;  /* 0x0000006c5a6f7221 */ /* 0x000fe20000010000 */
[--C-:B------:R-:W-:Y:S01]  /*8560*/  FFMA.FTZ R157, R28, UR4, -R153.reuse ;  /* 0x000000041c9d7c23 */ /* 0x100fe20008010899 */
[--C-:B------:R-:W-:Y:S01]  /*8570*/  FFMA.FTZ R158, R29, UR4, -R153.reuse ;  /* 0x000000041d9e7c23 */ /* 0x100fe20008010899 */
[--C-:B------:R-:W-:Y:S03]  /*8580*/  FFMA.FTZ R154, R32, UR4, -R153.reuse ;  /* 0x00000004209a7c23 */ /* 0x100fe60008010899 */
[----:B------:R-:W-:Y:S01]  /*8590*/  MUFU.EX2 R147, R147 ;  /* 0x0000009300937308 */ /* 0x000fe20000000800 */
[----:B------:R-:W-:Y:S01]  /*85a0*/  FFMA.FTZ R153, R33, UR4, -R153 ;  /* 0x0000000421997c23 */ /* 0x000fe20008010899 */
[----:B------:R-:W-:Y:S01]  /*85b0*/  FADD.FTZ R88, R88, R165 ;  /* 0x000000a558587221 */ /* 0x000fe20000010000 */
[----:B------:R-:W-:Y:S02]  /*85c0*/  MOV R3, R0 ;  /* 0x0000000000037202 */ /* 0x000fe40000000f00 */
[----:B------:R-:W-:Y:S05]  /*85d0*/  MOV R85, R2 ;  /* 0x0000000200557202 */ /* 0x000fea0000000f00 */
[----:B------:R-:W3:Y:S10]  /*85e0*/  MUFU.EX2 R140, R140 ;  /* 0x0000008c008c7308 */ /* 0x000ef40000000800 */
[----:B------:R-:W-:Y:S10]  /*85f0*/  MUFU.EX2 R141, R141 ;  /* 0x0000008d008d7308 */ /* 0x000ff40000000800 */
[----:B------:R-:W4:Y:S10]  /*8600*/  MUFU.EX2 R142, R142 ;  /* 0x0000008e008e7308 */ /* 0x000f340000000800 */
[----:B------:R-:W-:Y:S01]  /*8610*/  MUFU.EX2 R144, R144 ;  /* 0x0000009000907308 */ /* 0x000fe20000000800 */
[C---:B--2---:R-:W-:Y:S06]  /*8620*/  HMMA.16816.F32.BF16 R44, R92.reuse, R96, R44 ;  /* 0x000000605c2c723c */ /* 0x044fec000004182c */
[C---:B------:R-:W-:Y:S01]  /*8630*/  HMMA.16816.F32.BF16 R48, R92.reuse, R98, R48 ;  /* 0x000000625c30723c */ /* 0x040fe20000041830 */
[----:B------:R-:W2:Y:S02]  /*8640*/  LDSM.16.MT88.4 R96, [R114+0x7000] ;  /* 0x007000007260783b */ /* 0x000ea40000004200 */
        /* <DEDUP_REMOVED lines=15> */
[----:B------:R-:W2:Y:S01]  /*8740*/  MUFU.EX2 R161, R161 ;  /* 0x000000a100a17308 */ /* 0x000ea20000000800 */
[C---:B------:R-:W-:Y:S01]  /*8750*/  HMMA.16816.F32.BF16 R64, R92.reuse, R98, R64 ;  /* 0x000000625c40723c */ /* 0x040fe20000041840 */
[----:B------:R-:W1:Y:S08]  /*8760*/  LDSM.16.MT88.4 R96, [R114+0x8000] ;  /* 0x008000007260783b */ /* 0x000e700000004200 */
        /* <DEDUP_REMOVED lines=11> */
[----:B------:R-:W-:Y:S02]  /*8820*/  FADD.FTZ R146, R146, R111 ;  /* 0x0000006f92927221 */ /* 0x000fe40000010000 */
[----:B------:R-:W-:Y:S01]  /*8830*/  LDSM.16.MT88.4 R108, [R114+0x7c00] ;  /* 0x007c0000726c783b */ /* 0x000fe20000004200 */
[----:B---3--:R-:W-:Y:S01]  /*8840*/  F2FP.BF16.F32.PACK_AB R93, R140, R147 ;  /* 0x000000938c5d723e */ /* 0x008fe200000010ff */
[----:B------:R-:W-:Y:S01]  /*8850*/  FADD.FTZ R147, R147, R88 ;  /* 0x0000005893937221 */ /* 0x000fe20000010000 */
[----:B----4-:R-:W-:Y:S01]  /*8860*/  F2FP.BF16.F32.PACK_AB R94, R142, R141 ;  /* 0x0000008d8e5e723e */ /* 0x010fe200000010ff */
[----:B------:R-:W-:Y:S01]  /*8870*/  FADD.FTZ R88, R145, R146 ;  /* 0x0000009291587221 */ /* 0x000fe20000010000 */
[----:B-----5:R-:W-:Y:S01]  /*8880*/  F2FP.BF16.F32.PACK_AB R95, R143, R144 ;  /* 0x000000908f5f723e */ /* 0x020fe200000010ff */
[----:B------:R-:W-:Y:S02]  /*8890*/  FADD.FTZ R147, R140, R147 ;  /* 0x000000938c937221 */ /* 0x000fe40000010000 */
        /* <DEDUP_REMOVED lines=37> */
[C---:B------:R-:W-:Y:S06]  /*8af0*/  HMMA.16816.F32.BF16 R44, R92.reuse, R100, R44 ;  /* 0x000000645c2c723c */ /* 0x040fec000004182c */
        /* <DEDUP_REMOVED lines=14> */
[----:B------:R-:W-:Y:S01]  /*8be0*/  F2FP.BF16.F32.PACK_AB R92, R158, R157 ;  /* 0x0000009d9e5c723e */ /* 0x000fe200000010ff */
[----:B------:R-:W-:Y:S03]  /*8bf0*/  FADD.FTZ R157, R157, R150 ;  /* 0x000000969d9d7221 */ /* 0x000fe60000010000 */
[----:B--2---:R-:W-:Y:S01]  /*8c00*/  F2FP.BF16.F32.PACK_AB R93, R160, R161 ;  /* 0x000000a1a05d723e */ /* 0x004fe200000010ff */
[----:B------:R-:W-:Y:S01]  /*8c10*/  FADD.FTZ R161, R161, R156 ;  /* 0x0000009ca1a17221 */ /* 0x000fe20000010000 */
[----:B------:R-:W-:Y:S01]  /*8c20*/  F2FP.BF16.F32.PACK_AB R94, R153, R154 ;  /* 0x0000009a995e723e */ /* 0x000fe200000010ff */
[----:B------:R-:W-:Y:S01]  /*8c30*/  FADD.FTZ R157, R158, R157 ;  /* 0x0000009d9e9d7221 */ /* 0x000fe20000010000 */
[----:B------:R-:W-:Y:S01]  /*8c40*/  F2FP.BF16.F32.PACK_AB R95, R90, R163 ;  /* 0x000000a35a5f723e */ /* 0x000fe200000010ff */
[----:B------:R-:W-:Y:S02]  /*8c50*/  FADD.FTZ R160, R160, R161 ;  /* 0x000000a1a0a07221 */ /* 0x000fe40000010000 */
[----:B------:R-:W-:Y:S02]  /*8c60*/  FADD.FTZ R154, R154, R157 ;  /* 0x0000009d9a9a7221 */ /* 0x000fe40000010000 */
        /* <DEDUP_REMOVED lines=8> */
[C---:B------:R-:W-:Y:S05]  /*8cf0*/  HMMA.16816.F32.BF16 R56, R92.reuse, R110, R56 ;  /* 0x0000006e5c38723c */ /* 0x040fea0000041838 */
[----:B------:R-:W-:Y:S01]  /*8d00*/  FADD.FTZ R109, R153, R154 ;  /* 0x0000009a996d7221 */ /* 0x000fe20000010000 */
[C---:B---3--:R-:W-:Y:S05]  /*8d10*/  HMMA.16816.F32.BF16 R60, R92.reuse, R100, R60 ;  /* 0x000000645c3c723c */ /* 0x048fea000004183c */
[----:B------:R-:W-:Y:S01]  /*8d20*/  FADD.FTZ R108, R90, R163 ;  /* 0x000000a35a6c7221 */ /* 0x000fe20000010000 */
[C---:B------:R-:W-:Y:S06]  /*8d30*/  HMMA.16816.F32.BF16 R64, R92.reuse, R102, R64 ;  /* 0x000000665c40723c */ /* 0x040fec0000041840 */
[C---:B--2---:R-:W-:Y:S06]  /*8d40*/  HMMA.16816.F32.BF16 R68, R92.reuse, R104, R68 ;  /* 0x000000685c44723c */ /* 0x044fec0000041844 */
[C---:B------:R-:W-:Y:S06]  /*8d50*/  HMMA.16816.F32.BF16 R72, R92.reuse, R106, R72 ;  /* 0x0000006a5c48723c */ /* 0x040fec0000041848 */
[C---:B-1----:R-:W-:Y:S06]  /*8d60*/  HMMA.16816.F32.BF16 R76, R92.reuse, R96, R76 ;  /* 0x000000605c4c723c */ /* 0x042fec000004184c */
[----:B------:R-:W-:Y:S01]  /*8d70*/  HMMA.16816.F32.BF16 R80, R92, R98, R80 ;  /* 0x000000625c50723c */ /* 0x000fe20000041850 */
[----:B------:R-:W-:Y:S11]  /*8d80*/  @!UPT UIADD3 URZ, URZ, URZ, URZ ;  /* 0x0000003f3f3ff290 */ /* 0x000ff6000fffe03f */
[----:B------:R-:W-:Y:S01]  /*8d90*/  @!UPT UIADD3 URZ, URZ, URZ, URZ ;  /* 0x0000003f3f3ff290 */ /* 0x000fe2000fffe03f */
[----:B------:R-:W-:Y:S11]  /*8da0*/  @P0 BRA `(.L_x_5794) ;  /* 0xffffffdc00a80947 */ /* 0x000ff6000383ffff */
.L_x_5790:
        /* <DEDUP_REMOVED lines=24> */
[----:B------:R-:W-:Y:S01]  /*8f30*/  SHF.L.U32 R12, R12, 0x2, RZ ;  /* 0x000000020c0c7819 */ /* 0x000fe200000006ff */
[----:B---3--:R-:W-:Y:S01]  /*8f40*/  FADD.FTZ R6, R3, R6 ;  /* 0x0000000603067221 */ /* 0x008fe20000010000 */
[----:B------:R-:W-:Y:S02]  /*8f50*/  LEA.HI R14, R14, R11, RZ, 0x3 ;  /* 0x0000000b0e0e7211 */ /* 0x000fe400078f18ff */
[----:B------:R-:W-:Y:S02]  /*8f60*/  LOP3.LUT R12, R12, 0x3fffff00, RZ, 0xc0, !PT ;  /* 0x3fffff000c0c7812 */ /* 0x000fe400078ec0ff */
[----:B------:R-:W-:Y:S02]  /*8f70*/  LEA.HI R3, R4, R5, RZ, 0x5 ;  /* 0x0000000504037211 */ /* 0x000fe400078f28ff */
[----:B------:R-:W-:Y:S02]  /*8f80*/  LOP3.LUT R14, R14, 0xfffffff8, RZ, 0xc0, !PT ;  /* 0xfffffff80e0e7812 */ /* 0x000fe400078ec0ff */
[----:B------:R-:W-:-:S02]  /*8f90*/  LEA R123, R123, R12, 0x5 ;  /* 0x0000000c7b7b7211 */ /* 0x000fc400078e28ff */
[----:B------:R-:W-:Y:S02]  /*8fa0*/  FSETP.NE.FTZ.AND P3, PT, R7, RZ, PT ;  /* 0x000000ff0700720b */ /* 0x000fe40003f75000 */
[----:B------:R-:W-:Y:S02]  /*8fb0*/  LEA.HI R12, R4, R5, RZ, 0x4 ;  /* 0x00000005040c7211 */ /* 0x000fe400078f20ff */
[----:B------:R-:W-:Y:S02]  /*8fc0*/  SHF.R.S32.HI R10, RZ, 0x5, R3 ;  /* 0x00000005ff0a7819 */ /* 0x000fe40000011403 */
[----:B------:R-:W-:Y:S02]  /*8fd0*/  IADD3 R11, R11, -R14, RZ ;  /* 0x8000000e0b0b7210 */ /* 0x000fe40007ffe0ff */
[----:B------:R-:W-:Y:S02]  /*8fe0*/  SHF.R.S32.HI R12, RZ, 0x4, R12 ;  /* 0x00000004ff0c7819 */ /* 0x000fe4000001140c */
[----:B------:R-:W-:-:S02]  /*8ff0*/  FSETP.NE.FTZ.AND P2, PT, R6, RZ, PT ;  /* 0x000000ff0600720b */ /* 0x000fc40003f55000 */
[----:B------:R-:W-:Y:S01]  /*9000*/  LEA R10, R10, R13, 0x8 ;  /* 0x0000000d0a0a7211 */ /* 0x000fe200078e40ff */
[----:B------:R-:W-:Y:S01]  /*9010*/  IMAD.SHL.U32 R12, R12, 0x40, RZ ;  /* 0x000000400c0c7824 */ /* 0x000fe200078e00ff */
[----:B------:R-:W-:Y:S01]  /*9020*/  LEA.HI R13, R11, R11, RZ, 0x1 ;  /* 0x0000000b0b0d7211 */ /* 0x000fe200078f08ff */
[----:B------:R-:W2:Y:S01]  /*9030*/  @P3 MUFU.RCP R9, R7 ;  /* 0x0000000700093308 */ /* 0x000ea20000001000 */
[----:B------:R-:W-:Y:S02]  /*9040*/  MOV R8, 0x3f800000 ;  /* 0x3f80000000087802 */ /* 0x000fe40000000f00 */
[----:B------:R-:W-:Y:S02]  /*9050*/  LOP3.LUT R14, R13, 0x1fffffe, RZ, 0xc0, !PT ;  /* 0x01fffffe0d0e7812 */ /* 0x000fe400078ec0ff */
[----:B------:R-:W-:Y:S02]  /*9060*/  SHF.R.S32.HI R13, RZ, 0x1, R13 ;  /* 0x00000001ff0d7819 */ /* 0x000fe4000001140d */
[----:B------:R-:W-:Y:S01]  /*9070*/  LOP3.LUT R15, R12, 0xc0, RZ, 0xc0, !PT ;  /* 0x000000c00c0f7812 */ /* 0x000fe200078ec0ff */
[----:B------:R-:W3:Y:S01]  /*9080*/  @P2 MUFU.RCP R8, R6 ;  /* 0x0000000600082308 */ /* 0x000ee20000001000 */
[----:B------:R-:W-:-:S02]  /*9090*/  SHF.L.U32 R12, R13, 0x6, RZ ;  /* 0x000000060d0c7819 */ /* 0x000fc400000006ff */
[----:B------:R-:W-:Y:S02]  /*90a0*/  IADD3 R11, R11, -R14, RZ ;  /* 0x8000000e0b0b7210 */ /* 0x000fe40007ffe0ff */
[----:B------:R-:W-:Y:S02]  /*90b0*/  LOP3.LUT R16, R12, 0xc0, RZ, 0xc0, !PT ;  /* 0x000000c00c107812 */ /* 0x000fe400078ec0ff */
[----:B------:R-:W-:Y:S01]  /*90c0*/  LOP3.LUT R12, R13, 0x1, RZ, 0xc0, !PT ;  /* 0x000000010d0c7812 */ /* 0x000fe200078ec0ff */
[----:B------:R-:W4:Y:S01]  /*90d0*/  @P3 MUFU.LG2 R7, R7 ;  /* 0x0000000700073308 */ /* 0x000f220000000c00 */
[----:B------:R-:W-:Y:S01]  /*90e0*/  LEA R10, R11, R10, 0x4 ;  /* 0x0000000a0b0a7211 */ /* 0x000fe200078e20ff */
        /* <DEDUP_REMOVED lines=31> */
[----:B---3--:R-:W-:Y:S01]  /*92e0*/  FMUL.FTZ R39, R8, R39 ;  /* 0x0000002708277220 */ /* 0x008fe20000410000 */
        /* <DEDUP_REMOVED lines=27> */
[----:B------:R-:W2:Y:S01]  /*94a0*/  @P2 MUFU.LG2 R6, R6 ;  /* 0x0000000600062308 */ /* 0x000ea20000000c00 */
[C---:B------:R-:W-:Y:S01]  /*94b0*/  @P1 IADD3 R8, R10.reuse, 0x20, RZ ;  /* 0x000000200a081810 */ /* 0x040fe20007ffe0ff */
[----:B------:R-:W-:Y:S01]  /*94c0*/  STS.64 [R10+0x400], R38 ;  /* 0x000400260a007388 */ /* 0x000fe20000000a00 */
[----:B------:R-:W-:Y:S01]  /*94d0*/  IADD3 R12, R10, R9, RZ ;  /* 0x000000090a0c7210 */ /* 0x000fe20007ffe0ff */
[----:B----4-:R-:W-:Y:S01]  /*94e0*/  @P3 FMUL.FTZ R7, R7, 0.69314718246459960938 ;  /* 0x3f31721807073820 */ /* 0x010fe20000410000 */
[----:B------:R-:W-:Y:S01]  /*94f0*/  IADD3 R13, R9, R8, RZ ;  /* 0x00000008090d7210 */ /* 0x000fe20007ffe0ff */
[----:B------:R-:W-:Y:S01]  /*9500*/  STS.64 [R8], R40 ;  /* 0x0000002808007388 */ /* 0x000fe20000000a00 */
[----:B------:R-:W-:-:S02]  /*9510*/  LEA R122, R122, R123, 0x2 ;  /* 0x0000007b7a7a7211 */ /* 0x000fc400078e10ff */
[----:B------:R-:W-:Y:S01]  /*9520*/  LOP3.LUT R11, R11, R14, RZ, 0x3c, !PT ;  /* 0x0000000e0b0b7212 */ /* 0x000fe200078e3cff */
[----:B------:R-:W-:Y:S01]  /*9530*/  STS.64 [R8+0x400], R42 ;  /* 0x0004002a08007388 */ /* 0x000fe20000000a00 */
[----:B------:R-:W-:Y:S02]  /*9540*/  LEA.HI R4, R4, R5, RZ, 0x3 ;  /* 0x0000000504047211 */ /* 0x000fe400078f18ff */
[----:B------:R-:W-:Y:S01]  /*9550*/  IADD3 R11, R122, R11, RZ ;  /* 0x0000000b7a0b7210 */ /* 0x000fe20007ffe0ff */
[----:B------:R-:W-:Y:S01]  /*9560*/  STS.64 [R12], R44 ;  /* 0x0000002c0c007388 */ /* 0x000fe20000000a00 */
[----:B------:R-:W-:-:S03]  /*9570*/  LOP3.LUT R4, R4, 0xfffffff8, RZ, 0xc0, !PT ;  /* 0xfffffff804047812 */ /* 0x000fc600078ec0ff */
[----:B------:R-:W-:Y:S01]  /*9580*/  STS.64 [R12+0x400], R46 ;  /* 0x0004002e0c007388 */ /* 0x000fe20000000a00 */
[----:B------:R-:W-:-:S03]  /*9590*/  IADD3 R4, -R4, R5, RZ ;  /* 0x0000000504047210 */ /* 0x000fc60007ffe1ff */
[----:B------:R-:W-:Y:S04]  /*95a0*/  STS.64 [R13], R48 ;  /* 0x000000300d007388 */ /* 0x000fe80000000a00 */
[----:B------:R3:W-:Y:S04]  /*95b0*/  STS.64 [R13+0x400], R50 ;  /* 0x000400320d007388 */ /* 0x0007e80000000a00 */
[----:B------:R-:W-:Y:S04]  /*95c0*/  STS.64 [R10+0x2000], R52 ;  /* 0x002000340a007388 */ /* 0x000fe80000000a00 */
[----:B------:R4:W-:Y:S04]  /*95d0*/  STS.64 [R10+0x2400], R54 ;  /* 0x002400360a007388 */ /* 0x0009e80000000a00 */
[----:B------:R-:W-:Y:S04]  /*95e0*/  STS.64 [R8+0x2000], R56 ;  /* 0x0020003808007388 */ /* 0x000fe80000000a00 */
[----:B------:R-:W-:Y:S04]  /*95f0*/  STS.64 [R8+0x2400], R58 ;  /* 0x0024003a08007388 */ /* 0x000fe80000000a00 */
[----:B------:R-:W-:Y:S04]  /*9600*/  STS.64 [R12+0x2000], R60 ;  /* 0x0020003c0c007388 */ /* 0x000fe80000000a00 */
[----:B------:R-:W-:Y:S01]  /*9610*/  STS.64 [R12+0x2400], R62 ;  /* 0x0024003e0c007388 */ /* 0x000fe20000000a00 */
[----:B---3--:R-:W-:-:S03]  /*9620*/  LEA R50, R11, UR5, 0x2 ;  /* 0x000000050b327c11 */ /* 0x008fc6000f8e10ff */
[----:B------:R-:W-:Y:S01]  /*9630*/  STS.64 [R13+0x2000], R64 ;  /* 0x002000400d007388 */ /* 0x000fe20000000a00 */
[----:B------:R-:W3:Y:S03]  /*9640*/  @P3 LDC R51, c[0x0][0x2e8] ;  /* 0x0000ba00ff333b82 */ /* 0x000ee60000000800 */
[----:B------:R-:W-:Y:S01]  /*9650*/  STS.64 [R13+0x2400], R66 ;  /* 0x002400420d007388 */ /* 0x000fe20000000a00 */
[----:B----4-:R-:W-:-:S03]  /*9660*/  LOP3.LUT R54, R3, 0xffffffe0, RZ, 0xc0, !PT ;  /* 0xffffffe003367812 */ /* 0x010fc600078ec0ff */
[----:B------:R-:W-:Y:S01]  /*9670*/  STS.64 [R10+0x4000], R68 ;  /* 0x004000440a007388 */ /* 0x000fe20000000a00 */
[----:B------:R-:W4:Y:S01]  /*9680*/  @P2 LDC R53, c[0x0][0x2e8] ;  /* 0x0000ba00ff352b82 */ /* 0x000f220000000800 */
[----:B------:R-:W-:Y:S01]  /*9690*/  IMAD.MOV.U32 R3, RZ, RZ, -0x800000 ;  /* 0xff800000ff037424 */ /* 0x000fe200078e00ff */
[----:B------:R-:W-:Y:S01]  /*96a0*/  IADD3 R54, R5, -R54, RZ ;  /* 0x8000003605367210 */ /* 0x000fe20007ffe0ff */
[----:B------:R5:W-:Y:S01]  /*96b0*/  STS.64 [R10+0x4400], R70 ;  /* 0x004400460a007388 */ /* 0x000be20000000a00 */
[----:B------:R-:W-:Y:S02]  /*96c0*/  IADD3 R5, -R125, RZ, RZ ;  /* 0x000000ff7d057210 */ /* 0x000fe40007ffe1ff */
[----:B------:R-:W-:Y:S01]  /*96d0*/  LOP3.LUT P0, RZ, R54, 0x3, RZ, 0xc0, !PT ;  /* 0x0000000336ff7812 */ /* 0x000fe2000780c0ff */
[----:B------:R-:W-:Y:S04]  /*96e0*/  STS.64 [R8+0x4000], R72 ;  /* 0x0040004808007388 */ /* 0x000fe80000000a00 */
[----:B------:R1:W-:Y:S04]  /*96f0*/  STS.64 [R8+0x4400], R74 ;  /* 0x0044004a08007388 */ /* 0x0003e80000000a00 */
[----:B------:R1:W-:Y:S01]  /*9700*/  STS.64 [R12+0x4000], R76 ;  /* 0x0040004c0c007388 */ /* 0x0003e20000000a00 */
[----:B---3--:R-:W-:Y:S01]  /*9710*/  @P3 FFMA.FTZ R3, R2, R51, R7 ;  /* 0x0000003302033223 */ /* 0x008fe20000010007 */
[----:B--2---:R-:W-:Y:S01]  /*9720*/  @P2 FMUL.FTZ R7, R6, 0.69314718246459960938 ;  /* 0x3f31721806072820 */ /* 0x004fe20000410000 */
[----:B------:R-:W-:Y:S01]  /*9730*/  MOV R2, 0xff800000 ;  /* 0xff80000000027802 */ /* 0x000fe20000000f00 */
[----:B------:R2:W-:Y:S04]  /*9740*/  STS.64 [R12+0x4400], R78 ;  /* 0x0044004e0c007388 */ /* 0x0005e80000000a00 */
[----:B------:R2:W-:Y:S01]  /*9750*/  STS.64 [R13+0x4000], R80 ;  /* 0x004000500d007388 */ /* 0x0005e20000000a00 */
[----:B----4-:R-:W-:-:S03]  /*9760*/  @P2 FFMA.FTZ R2, R0, R53, R7 ;  /* 0x0000003500022223 */ /* 0x010fc60000010007 */
[----:B------:R2:W-:Y:S01]  /*9770*/  STS.64 [R13+0x4400], R82 ;  /* 0x004400520d007388 */ /* 0x0005e20000000a00 */
[----:B-----5:R-:W3:Y:S08]  /*9780*/  LDC.64 R10, c[0x0][0x2c0] ;  /* 0x0000b000ff0a7b82 */ /* 0x020ef00000000a00 */
[----:B------:R-:W-:Y:S08]  /*9790*/  BAR.SYNC.DEFER_BLOCKING 0x0 ;  /* 0x0000000000007b1d */ /* 0x000ff00000010000 */
[----:B-1----:R-:W1:Y:S01]  /*97a0*/  LDC R8, c[0x0][0x270] ;  /* 0x00009c00ff087b82 */ /* 0x002e620000000800 */
[----:B------:R-:W4:Y:S01]  /*97b0*/  S2R R9, SR_TID.X ;  /* 0x0000000000097919 */ /* 0x000f220000002100 */
[----:B------:R-:W3:Y:S01]  /*97c0*/  S2R R48, SR_CTAID.Y ;  /* 0x0000000000307919 */ /* 0x000ee20000002600 */
[----:B------:R-:W5:Y:S01]  /*97d0*/  S2R R49, SR_CTAID.X ;  /* 0x0000000000317919 */ /* 0x000f620000002500 */
[----:B------:R2:W1:Y:S04]  /*97e0*/  LDS.128 R44, [R50] ;  /* 0x00000000322c7984 */ /* 0x0004680000000c00 */
[----:B------:R2:W1:Y:S02]  /*97f0*/  LDS.128 R40, [R50+0x800] ;  /* 0x0008000032287984 */ /* 0x0004640000000c00 */
[----:B-1----:R-:W-:-:S02]  /*9800*/  IMAD R5, R8, R5, UR4 ;  /* 0x0000000408057e24 */ /* 0x002fc4000f8e0205 */
[----:B------:R2:W1:Y:S04]  /*9810*/  LDS.128 R36, [R50+0x1000] ;  /* 0x0010000032247984 */ /* 0x0004680000000c00 */
[----:B------:R2:W1:Y:S04]  /*9820*/  LDS.128 R32, [R50+0x2000] ;  /* 0x0020000032207984 */ /* 0x0004680000000c00 */
[----:B------:R2:W1:Y:S01]  /*9830*/  LDS.128 R28, [R50+0x2800] ;  /* 0x00280000321c7984 */ /* 0x0004620000000c00 */
[----:B----4-:R-:W-:-:S03]  /*9840*/  SHF.R.S32.HI R52, RZ, 0x1f, R9 ;  /* 0x0000001fff347819 */ /* 0x010fc60000011409 */
[----:B------:R2:W4:Y:S01]  /*9850*/  LDS.128 R24, [R50+0x3000] ;  /* 0x0030000032187984 */ /* 0x0005220000000c00 */
[----:B---3--:R-:W-:Y:S01]  /*9860*/  IMAD R125, R48, R10, R125 ;  /* 0x0000000a307d7224 */ /* 0x008fe200078e027d */
[----:B------:R-:W-:Y:S02]  /*9870*/  LEA.HI R52, R52, R9, RZ, 0x3 ;  /* 0x0000000934347211 */ /* 0x000fe400078f18ff */
[----:B------:R2:W3:Y:S01]  /*9880*/  LDS.128 R20, [R50+0x4000] ;  /* 0x0040000032147984 */ /* 0x0004e20000000c00 */
[----:B-----5:R-:W-:Y:S01]  /*9890*/  SHF.L.U32 R6, R49, 0x6, RZ ;  /* 0x0000000631067819 */ /* 0x020fe200000006ff */
[----:B------:R-:W-:Y:S01]  /*98a0*/  IMAD R125, R125, R8, R5 ;  /* 0x000000087d7d7224 */ /* 0x000fe200078e0205 */
[----:B------:R-:W-:Y:S01]  /*98b0*/  SHF.L.U32 R48, R4, 0x2, RZ ;  /* 0x0000000204307819 */ /* 0x000fe200000006ff */
[----:B------:R2:W1:Y:S01]  /*98c0*/  LDS.128 R16, [R50+0x4800] ;  /* 0x0048000032107984 */ /* 0x0004620000000c00 */
[----:B------:R-:W-:Y:S01]  /*98d0*/  SHF.R.S32.HI R5, RZ, 0x3, R52 ;  /* 0x00000003ff057819 */ /* 0x000fe20000011434 */
[----:B------:R-:W-:Y:S01]  /*98e0*/  IMAD R0, R125, R11, R6 ;  /* 0x0000000b7d007224 */ /* 0x000fe200078e0206 */
[----:B------:R-:W-:Y:S01]  /*98f0*/  SHF.R.S32.HI R49, RZ, 0x1f, R48 ;  /* 0x0000001fff317819 */ /* 0x000fe20000011430 */
        /* <DEDUP_REMOVED lines=13> */
.L_x_5796:
[----:B------:R-:W-:Y:S05]  /*99d0*/  BSYNC B0 ;  /* 0x0000000000007941 */ /* 0x000fea0003800000 */
.L_x_5795:
[----:B------:R2:W2:Y:S01]  /*99e0*/  LDS.128 R52, [R50+0x1800] ;  /* 0x0018000032347984 */ /* 0x0004a20000000c00 */
[----:B------:R-:W-:Y:S01]  /*99f0*/  ULDC UR4, c[0x0][0x2dc] ;  /* 0x0000b70000047ab9 */ /* 0x000fe20000000800 */
[C---:B------:R-:W-:Y:S01]  /*9a00*/  IMAD.WIDE R48, R5.reuse, 0x60, R48 ;  /* 0x0000006005307825 */ /* 0x040fe200078e0230 */
[C---:B------:R-:W-:Y:S01]  /*9a10*/  ISETP.GE.AND P3, PT, R5.reuse, R118, PT ;  /* 0x000000760500720c */ /* 0x040fe20003f66270 */
[----:B------:R2:W2:Y:S02]  /*9a20*/  LDS.128 R8, [R50+0x3800] ;  /* 0x0038000032087984 */ /* 0x0004a40000000c00 */
[----:B------:R-:W-:Y:S01]  /*9a30*/  IMAD R0, R0, UR4, RZ ;  /* 0x0000000400007c24 */ /* 0x000fe2000f8e02ff */
[----:B------:R-:W-:Y:S01]  /*9a40*/  ULDC.64 UR4, c[0x0][0x288] ;  /* 0x0000a20000047ab9 */ /* 0x000fe20000000a00 */
[----:B------:R2:W2:Y:S01]  /*9a50*/  LDS.128 R56, [R50+0x5800] ;  /* 0x0058000032387984 */ /* 0x0004a20000000c00 */
        /* <DEDUP_REMOVED lines=13> */
[----:B------:R1:W-:Y:S04]  /*9b30*/  @!P1 STG.E.128 desc[UR10][R6.64+0x3000], R36 ;  /* 0x0030002406009986 */ /* 0x0003e8000c101d0a */
[----:B------:R1:W-:Y:S04]  /*9b40*/  @!P3 STG.E.128 desc[UR10][R6.64+0x80], R32 ;  /* 0x000080200600b986 */ /* 0x0003e8000c101d0a */
[----:B------:R1:W-:Y:S04]  /*9b50*/  @!P2 STG.E.128 desc[UR10][R6.64+0x1880], R28 ;  /* 0x0018801c0600a986 */ /* 0x0003e8000c101d0a */
[----:B----4-:R1:W-:Y:S04]  /*9b60*/  @!P1 STG.E.128 desc[UR10][R6.64+0x3080], R24 ;  /* 0x0030801806009986 */ /* 0x0103e8000c101d0a */
[----:B---3--:R1:W-:Y:S04]  /*9b70*/  @!P3 STG.E.128 desc[UR10][R6.64+0x100], R20 ;  /* 0x000100140600b986 */ /* 0x0083e8000c101d0a */
[----:B------:R1:W-:Y:S04]  /*9b80*/  @!P2 STG.E.128 desc[UR10][R6.64+0x1900], R16 ;  /* 0x001900100600a986 */ /* 0x0003e8000c101d0a */
[----:B------:R1:W-:Y:S01]  /*9b90*/  @!P1 STG.E.128 desc[UR10][R6.64+0x3100], R12 ;  /* 0x0031000c06009986 */ /* 0x0003e2000c101d0a */
[----:B--2---:R-:W-:Y:S05]  /*9ba0*/  @P0 EXIT ;  /* 0x000000000000094d */ /* 0x004fea0003800000 */
[----:B------:R-:W-:Y:S04]  /*9bb0*/  STG.E.128 desc[UR10][R6.64+0x4800], R52 ;  /* 0x0048003406007986 */ /* 0x000fe8000c101d0a */
[----:B------:R-:W-:Y:S04]  /*9bc0*/  STG.E.128 desc[UR10][R6.64+0x4880], R8 ;  /* 0x0048800806007986 */ /* 0x000fe8000c101d0a */
[----:B------:R-:W-:Y:S01]  /*9bd0*/  STG.E.128 desc[UR10][R6.64+0x4900], R56 ;  /* 0x0049003806007986 */ /* 0x000fe2000c101d0a */
[----:B------:R-:W-:Y:S05]  /*9be0*/  EXIT ;  /* 0x000000000000794d */ /* 0x000fea0003800000 */
.L_x_5797:
        /* <DEDUP_REMOVED lines=9> */
.L_x_6506:


//--------------------- .text._ZN5flash24flash_fwd_splitkv_kernelI23Flash_fwd_kernel_traitsILi96ELi64ELi64ELi4ELb0ELb0EN7cutlass10bfloat16_tE19Flash_kernel_traitsILi96ELi64ELi64ELi4ES3_EELb1ELb0ELb0ELb0ELb1ELb1ELb1ELb0EEEvNS_16Flash_fwd_paramsE --------------------------
	.section	.text._ZN5flash24flash_fwd_splitkv_kernelI23Flash_fwd_kernel_traitsILi96ELi64ELi64ELi4ELb0ELb0EN7cutlass10bfloat16_tE19Flash_kernel_traitsILi96ELi64ELi64ELi4ES3_EELb1ELb0ELb0ELb0ELb1ELb1ELb1ELb0EEEvNS_16Flash_fwd_paramsE,"ax",@progbits
	.align	128
        .global         _ZN5flash24flash_fwd_splitkv_kernelI23Flash_fwd_kernel_traitsILi96ELi64ELi64ELi4ELb0ELb0EN7cutlass10bfloat16_tE19Flash_kernel_traitsILi96ELi64ELi64ELi4ES3_EELb1ELb0ELb0ELb0ELb1ELb1ELb1ELb0EEEvNS_16Flash_fwd_paramsE
        .type           _ZN5flash24flash_fwd_splitkv_kernelI23Flash_fwd_kernel_traitsILi96ELi64ELi64ELi4ELb0ELb0EN7cutlass10bfloat16_tE19Flash_kernel_traitsILi96ELi64ELi64ELi4ES3_EELb1ELb0ELb0ELb0ELb1ELb1ELb1ELb0EEEvNS_16Flash_fwd_paramsE,@function
        .size           _ZN5flash24flash_fwd_splitkv_kernelI23Flash_fwd_kernel_traitsILi96ELi64ELi64ELi4ELb0ELb0EN7cutlass10bfloat16_tE19Flash_kernel_traitsILi96ELi64ELi64ELi4ES3_EELb1ELb0ELb0ELb0ELb1ELb1ELb1ELb0EEEvNS_16Flash_fwd_paramsE,(.L_x_6507 - _ZN5flash24flash_fwd_splitkv_kernelI23Flash_fwd_kernel_traitsILi96ELi64ELi64ELi4ELb0ELb0EN7cutlass10bfloat16_tE19Flash_kernel_traitsILi96ELi64ELi64ELi4ES3_EELb1ELb0ELb0ELb0ELb1ELb1ELb1ELb0EEEvNS_16Flash_fwd_paramsE)
        .other          _ZN5flash24flash_fwd_splitkv_kernelI23Flash_fwd_kernel_traitsILi96ELi64ELi64ELi4ELb0ELb0EN7cutlass10bfloat16_tE19Flash_kernel_traitsILi96ELi64ELi64ELi4ES3_EELb1ELb0ELb0ELb0ELb1ELb1ELb1ELb0EEEvNS_16Flash_fwd_paramsE,@"STO_CUDA_ENTRY STV_DEFAULT"
_ZN5flash24flash_fwd_splitkv_kernelI23Flash_fwd_kernel_traitsILi96ELi64ELi64ELi4ELb0ELb0EN7cutlass10bfloat16_tE19Flash_kernel_traitsILi96ELi64ELi64ELi4ES3_EELb1ELb0ELb0ELb0ELb1ELb1ELb1ELb0EEEvNS_16Flash_fwd_paramsE:
.text._ZN5flash24flash_fwd_splitkv_kernelI23Flash_fwd_kernel_traitsILi96ELi64ELi64ELi4ELb0ELb0EN7cutlass10bfloat16_tE19Flash_kernel_traitsILi96ELi64ELi64ELi4ES3_EELb1ELb0ELb0ELb0ELb1ELb1ELb1ELb0EEEvNS_16Flash_fwd_paramsE:
        /* <DEDUP_REMOVED lines=60> */
.L_x_5798:
[----:B------:R-:W1:Y:S02]  /*03c0*/  LDC R9, c[0x0][0x2c8] ;  /* 0x0000b200ff097b82 */ /* 0x000e640000000800 */
.L_x_5799:
        /* <DEDUP_REMOVED lines=71> */
[----:B-1----:R-:W-:-:S03]  /*0840*/  IMAD R2, R0, R2, R121 ;  /* 0x0000000200027224 */ /* 0x002fc600078e0279 */
[----:B------:R-:W-:Y:S01]  /*0850*/  SHF.R.S32.HI R7, RZ, 0x1f, R6 ;  /* 0x0000001fff077819 */ /* 0x000fe20000011406 */
[----:B------:R-:W-:-:S04]  /*0860*/  IMAD R2, R2, R5, R26 ;  /* 0x0000000502027224 */ /* 0x000fc800078e021a */
        /* <DEDUP_REMOVED lines=11> */
[C---:B------:R-:W-:Y:S02]  /*0920*/  LEA R6, P5, R4.reuse, UR4, 0x2 ;  /* 0x0000000404067c11 */ /* 0x040fe4000f8a10ff */
[CC--:B------:R-:W-:Y:S02]  /*0930*/  ISETP.GE.AND P2, PT, R5.reuse, R104.reuse, PT ;  /* 0x000000680500720c */ /* 0x0c0fe40003f46270 */
[----:B------:R-:W-:Y:S01]  /*0940*/  LEA.HI.X R7, R4, UR5, R7, 0x2, P5 ;  /* 0x0000000504077c11 */ /* 0x000fe2000a8f1407 */
[----:B------:R-:W-:Y:S01]  /*0950*/  ULDC.64 UR4, c[0x0][0x2b8] ;  /* 0x0000ae0000047ab9 */ /* 0x000fe20000000a00 */
[-C--:B------:R-:W-:Y:S01]  /*0960*/  ISETP.GE.OR P3, PT, R5, R104.reuse, P6 ;  /* 0x000000680500720c */ /* 0x080fe20003766670 */
[----:B------:R-:W-:Y:S01]  /*0970*/  VIADD R5, R3, 0x30 ;  /* 0x0000003003057836 */ /* 0x000fe20000000000 */
[-C--:B------:R-:W-:Y:S01]  /*0980*/  ISETP.GE.OR P4, PT, R9, R104.reuse, P6 ;  /* 0x000000680900720c */ /* 0x080fe20003786670 */
[----:B------:R1:W-:Y:S01]  /*0990*/  @!P0 STG.E.128 desc[UR10][R6.64], RZ ;  /* 0x000000ff06008986 */ /* 0x0003e2000c101d0a */
[----:B------:R-:W-:-:S02]  /*09a0*/  ISETP.GE.OR P5, PT, R3, R104, P6 ;  /* 0x000000680300720c */ /* 0x000fc400037a6670 */
[----:B------:R-:W-:Y:S01]  /*09b0*/  SHF.R.S32.HI R0, RZ, 0x1f, R2 ;  /* 0x0000001fff007819 */ /* 0x000fe20000011402 */
[----:B------:R1:W-:Y:S01]  /*09c0*/  @!P0 STG.E.128 desc[UR10][R6.64+0x80], RZ ;  /* 0x000080ff06008986 */ /* 0x0003e2000c101d0a */
[----:B------:R-:W-:-:S03]  /*09d0*/  ISETP.GE.OR P6, PT, R5, R104, P6 ;  /* 0x000000680500720c */ /* 0x000fc600037c6670 */
        /* <DEDUP_REMOVED lines=25> */
.L_x_5800:
        /* <DEDUP_REMOVED lines=24> */
.L_x_5801:
        /* <DEDUP_REMOVED lines=80> */
.L_x_5802:
        /* <DEDUP_REMOVED lines=49> */
.L_x_5804:
[----:B------:R-:W-:Y:S01]  /*1500*/  @!P0 LOP3.LUT R18, RZ, R9, RZ, 0x33, !PT ;  /* 0x00000009ff128212 */ /* 0x000fe200078e33ff */
[----:B------:R-:W-:Y:S01]  /*1510*/  IMAD R4, R17, R90, RZ ;  /* 0x0000005a11047224 */ /* 0x000fe200078e02ff */
[----:B------:R-:W-:Y:S02]  /*1520*/  MOV R9, R5 ;  /* 0x0000000500097202 */ /* 0x000fe40000000f00 */
[----:B------:R-:W-:Y:S01]  /*1530*/  SHF.R.S32.HI R19, RZ, 0x1f, R18 ;  /* 0x0000001fff137819 */ /* 0x000fe20000011412 */
[----:B------:R-:W-:Y:S01]  /*1540*/  IMAD R5, R91, R21, R4 ;  /* 0x000000155b057224 */ /* 0x000fe200078e0204 */
        /* <DEDUP_REMOVED lines=22> */
.L_x_5803:
[----:B------:R-:W-:Y:S01]  /*16b0*/  VIADD R115, R85, 0xffffffff ;  /* 0xffffffff55737836 */ /* 0x000fe20000000000 */
[----:B------:R-:W-:Y:S01]  /*16c0*/  SHF.R.S32.HI R105, RZ, 0x1f, R98 ;  /* 0x0000001fff697819 */ /* 0x000fe20000011462 */
[----:B------:R-:W-:Y:S01]  /*16d0*/  IMAD.IADD R113, R104, 0x1, -R101 ;  /* 0x0000000168717824 */ /* 0x000fe200078e0a65 */
[----:B------:R-:W-:Y:S01]  /*16e0*/  ISETP.NE.AND P0, PT, R11, -0x1, PT ;  /* 0xffffffff0b00780c */ /* 0x000fe20003f05270 */
[----:B-----5:R-:W-:Y:S01]  /*16f0*/  IMAD.SHL.U32 R0, R115, 0x40, RZ ;  /* 0x0000004073007824 */ /* 0x020fe200078e00ff */
[----:B------:R-:W-:Y:S01]  /*1700*/  LEA.HI R7, R105, R98, RZ, 0x2 ;  /* 0x0000006269077211 */ /* 0x000fe200078f10ff */
[----:B------:R-:W-:Y:S01]  /*1710*/  ULDC.64 UR4, c[0x0][0x258] ;  /* 0x0000960000047ab9 */ /* 0x000fe20000000a00 */
[----:B------:R-:W1:Y:S01]  /*1720*/  S2UR UR6, SR_CgaCtaId ;  /* 0x00000000000679c3 */ /* 0x000e620000008800 */
[----:B------:R-:W-:Y:S01]  /*1730*/  IMAD.IADD R8, R97, 0x1, -R0 ;  /* 0x0000000161087824 */ /* 0x000fe200078e0a00 */
[----:B------:R-:W-:Y:S01]  /*1740*/  SHF.R.S32.HI R12, RZ, 0x2, R7 ;  /* 0x00000002ff0c7819 */ /* 0x000fe20000011407 */
[----:B------:R-:W-:Y:S01]  /*1750*/  IMAD.SHL.U32 R92, R90, 0x20, RZ ;  /* 0x000000205a5c7824 */ /* 0x000fe200078e00ff */
[----:B------:R-:W-:Y:S01]  /*1760*/  LOP3.LUT R27, R7, 0xfffffffc, RZ, 0xc0, !PT ;  /* 0xfffffffc071b7812 */ /* 0x000fe200078ec0ff */
[----:B------:R-:W-:Y:S01]  /*1770*/  ULDC.64 UR8, c[0x0][0x220] ;  /* 0x0000880000087ab9 */ /* 0x000fe20000000a00 */
[C---:B------:R-:W-:Y:S01]  /*1780*/  ISETP.GE.AND P4, PT, R12.reuse, R8, PT ;  /* 0x000000080c00720c */ /* 0x040fe20003f86270 */
[C---:B------:R-:W-:Y:S01]  /*1790*/  VIADD R23, R12.reuse, 0x20 ;  /* 0x000000200c177836 */ /* 0x040fe20000000000 */
[----:B------:R-:W-:Y:S01]  /*17a0*/  ISETP.GE.AND P1, PT, R12, R113, PT ;  /* 0x000000710c00720c */ /* 0x000fe20003f26270 */
[----:B------:R-:W2:Y:S01]  /*17b0*/  @P0 LDC.64 R4, c[0x0][0x240] ;  /* 0x00009000ff040b82 */ /* 0x000ea20000000a00 */
[----:B------:R-:W-:Y:S01]  /*17c0*/  IMAD.IADD R34, R98, 0x1, -R27 ;  /* 0x0000000162227824 */ /* 0x000fe200078e0a1b */
[----:B------:R-:W-:-:S02]  /*17d0*/  SHF.R.S32.HI R13, RZ, 0x1f, R12 ;  /* 0x0000001fff0d7819 */ /* 0x000fc4000001140c */
[C---:B------:R-:W-:Y:S01]  /*17e0*/  ISETP.GE.AND P5, PT, R23.reuse, R113, PT ;  /* 0x000000711700720c */ /* 0x040fe20003fa6270 */
[----:B------:R-:W-:Y:S01]  /*17f0*/  IMAD.SHL.U32 R34, R34, 0x8, RZ ;  /* 0x0000000822227824 */ /* 0x000fe200078e00ff */
[-C--:B------:R-:W-:Y:S01]  /*1800*/  ISETP.GE.AND P3, PT, R23, R8.reuse, PT ;  /* 0x000000081700720c */ /* 0x080fe20003f66270 */
[----:B------:R-:W-:Y:S01]  /*1810*/  IMAD.WIDE R32, R33, 0x40, R12 ;  /* 0x0000004021207825 */ /* 0x000fe200078e020c */
[----:B------:R-:W3:Y:S01]  /*1820*/  @!P0 LDC.64 R2, c[0x0][0x228] ;  /* 0x00008a00ff028b82 */ /* 0x000ee20000000a00 */
[----:B------:R-:W-:Y:S01]  /*1830*/  ISETP.GE.AND P2, PT, R23, R8, PT ;  /* 0x000000081700720c */ /* 0x000fe20003f46270 */
[----:B------:R-:W4:Y:S01]  /*1840*/  @!P4 S2R R15, SR_CgaCtaId ;  /* 0x00000000000fc919 */ /* 0x000f220000008800 */
[----:B------:R-:W-:-:S05]  /*1850*/  @!P4 MOV R6, 0x400 ;  /* 0x000004000006c802 */ /* 0x000fca0000000f00 */
[----:B------:R-:W1:Y:S01]  /*1860*/  LDC.64 R88, c[0x0][0x250] ;  /* 0x00009400ff587b82 */ /* 0x000e620000000a00 */
[----:B------:R-:W1:Y:S01]  /*1870*/  @!P5 S2R R25, SR_CgaCtaId ;  /* 0x000000000019d919 */ /* 0x000e620000008800 */
[----:B--2---:R-:W-:Y:S01]  /*1880*/  @P0 IMAD.WIDE.U32 R22, R11, R4, RZ ;  /* 0x000000040b160225 */ /* 0x004fe200078e00ff */
[----:B------:R-:W-:-:S03]  /*1890*/  LEA.HI R4, R105, R98, RZ, 0x3 ;  /* 0x0000006269047211 */ /* 0x000fc600078f18ff */
[----:B------:R-:W-:Y:S01]  /*18a0*/  @P0 IMAD R5, R11, R5, R23 ;  /* 0x000000050b050224 */ /* 0x000fe200078e0217 */
[----:B------:R-:W-:Y:S02]  /*18b0*/  @!P0 SHF.R.S32.HI R11, RZ, 0x1f, R121 ;  /* 0x0000001fff0b8819 */ /* 0x000fe40000011479 */
[----:B------:R-:W-:Y:S01]  /*18c0*/  SHF.R.S32.HI R23, RZ, 0x3, R4 ;  /* 0x00000003ff177819 */ /* 0x000fe20000011404 */
[----:B---3--:R-:W-:-:S03]  /*18d0*/  @!P0 IMAD.WIDE.U32 R36, R121, R2, RZ ;  /* 0x0000000279248225 */ /* 0x008fc600078e00ff */
[----:B------:R-:W-:Y:S01]  /*18e0*/  LEA.HI R118, R4, R23, RZ, 0x1 ;  /* 0x0000001704767211 */ /* 0x000fe200078f08ff */
[----:B------:R-:W-:Y:S02]  /*18f0*/  @!P0 IMAD R14, R11, R2, RZ ;  /* 0x000000020b0e8224 */ /* 0x000fe400078e02ff */
[----:B------:R-:W2:Y:S01]  /*1900*/  @!P3 S2R R11, SR_CgaCtaId ;  /* 0x00000000000bb919 */ /* 0x000ea20000008800 */
[----:B------:R-:W-:Y:S01]  /*1910*/  IMAD.SHL.U32 R35, R23, 0x40, RZ ;  /* 0x0000004017237824 */ /* 0x000fe200078e00ff */
[----:B------:R-:W-:Y:S01]  /*1920*/  LOP3.LUT R118, R118, 0xfffffffe, RZ, 0xc0, !PT ;  /* 0xfffffffe76767812 */ /* 0x000fe200078ec0ff */
[----:B------:R-:W-:Y:S01]  /*1930*/  @!P0 IMAD R3, R121, R3, R14 ;  /* 0x0000000379038224 */ /* 0x000fe200078e020e */
[----:B----4-:R-:W-:Y:S02]  /*1940*/  @!P4 LEA R15, R15, R6, 0x18 ;  /* 0x000000060f0fc211 */ /* 0x010fe400078ec0ff */
[----:B------:R-:W-:Y:S01]  /*1950*/  LEA.HI R6, R105, R98, RZ, 0x4 ;  /* 0x0000006269067211 */ /* 0x000fe200078f20ff */
[----:B------:R-:W-:Y:S01]  /*1960*/  IMAD.IADD R118, R23, 0x1, -R118 ;  /* 0x0000000117767824 */ /* 0x000fe200078e0a76 */
[----:B------:R-:W-:Y:S01]  /*1970*/  LOP3.LUT R35, R35, 0xc0, RZ, 0xc0, !PT ;  /* 0x000000c023237812 */ /* 0x000fe200078ec0ff */
[----:B------:R-:W-:Y:S01]  /*1980*/  @!P0 IMAD.IADD R5, R37, 0x1, R3 ;  /* 0x0000000125058824 */ /* 0x000fe200078e0203 */
[----:B------:R-:W-:-:S02]  /*1990*/  SHF.R.S32.HI R10, RZ, 0x4, R6 ;  /* 0x00000004ff0a7819 */ /* 0x000fc40000011406 */
[----:B------:R-:W-:Y:S02]  /*19a0*/  LOP3.LUT R27, R35, 0x18, R34, 0xf8, !PT ;  /* 0x00000018231b7812 */ /* 0x000fe400078ef822 */
[----:B------:R-:W-:Y:S01]  /*19b0*/  SHF.R.U32.HI R2, RZ, 0x3, R35 ;  /* 0x00000003ff027819 */ /* 0x000fe20000011623 */
[----:B------:R-:W-:Y:S01]  /*19c0*/  @P0 IMAD.MOV.U32 R35, RZ, RZ, R22 ;  /* 0x000000ffff230224 */ /* 0x000fe200078e0016 */
[----:B------:R-:W-:Y:S01]  /*19d0*/  LEA.HI R31, R10, R10, RZ, 0x1 ;  /* 0x0000000a0a1f7211 */ /* 0x000fe200078f08ff */
[----:B------:R-:W-:Y:S01]  /*19e0*/  @!P0 IMAD.MOV.U32 R35, RZ, RZ, R36 ;  /* 0x000000ffff238224 */ /* 0x000fe200078e0024 */
[----:B------:R-:W-:Y:S02]  /*19f0*/  LOP3.LUT R23, R27, R2, RZ, 0x3c, !PT ;  /* 0x000000021b177212 */ /* 0x000fe400078e3cff */
[----:B------:R-:W-:Y:S02]  /*1a00*/  LOP3.LUT R27, R6, 0xfffffff0, RZ, 0xc0, !PT ;  /* 0xfffffff0061b7812 */ /* 0x000fe400078ec0ff */
[----:B------:R-:W-:-:S02]  /*1a10*/  LOP3.LUT R31, R31, 0xfffffffe, RZ, 0xc0, !PT ;  /* 0xfffffffe1f1f7812 */ /* 0x000fc400078ec0ff */
[----:B------:R-:W-:Y:S01]  /*1a20*/  @!P5 MOV R2, 0x400 ;  /* 0x000004000002d802 */ /* 0x000fe20000000f00 */
[----:B------:R-:W-:Y:S01]  /*1a30*/  IMAD.IADD R27, R98, 0x1, -R27 ;  /* 0x00000001621b7824 */ /* 0x000fe200078e0a1b */
[----:B------:R-:W-:Y:S01]  /*1a40*/  IADD3 R30, P0, R34, R30, RZ ;  /* 0x0000001e221e7210 */ /* 0x000fe20007f1e0ff */
[----:B------:R-:W-:Y:S01]  /*1a50*/  IMAD.IADD R10, R10, 0x1, -R31 ;  /* 0x000000010a0a7824 */ /* 0x000fe200078e0a1f */
[----:B------:R-:W-:Y:S02]  /*1a60*/  SHF.R.S32.HI R6, RZ, 0x1f, R34 ;  /* 0x0000001fff067819 */ /* 0x000fe40000011422 */
[----:B-1----:R-:W-:Y:S02]  /*1a70*/  @!P5 LEA R25, R25, R2, 0x18 ;  /* 0x000000021919d211 */ /* 0x002fe400078ec0ff */
[----:B------:R-:W-:Y:S01]  /*1a80*/  @!P3 MOV R2, 0x400 ;  /* 0x000004000002b802 */ /* 0x000fe20000000f00 */
[----:B------:R-:W-:Y:S01]  /*1a90*/  IMAD.X R31, R6, 0x1, R29, P0 ;  /* 0x00000001061f7824 */ /* 0x000fe200000e061d */
[----:B------:R-:W-:-:S02]  /*1aa0*/  LEA.HI R20, R27, R27, RZ, 0x1 ;  /* 0x0000001b1b147211 */ /* 0x000fc400078f08ff */
[----:B------:R-:W-:Y:S02]  /*1ab0*/  IADD3 R94, P0, R34, R94, RZ ;  /* 0x0000005e225e7210 */ /* 0x000fe40007f1e0ff */
[----:B--2---:R-:W-:Y:S02]  /*1ac0*/  @!P3 LEA R11, R11, R2, 0x18 ;  /* 0x000000020b0bb211 */ /* 0x004fe400078ec0ff */
[----:B------:R-:W-:Y:S01]  /*1ad0*/  LOP3.LUT R102, R20, 0x7fffffe, RZ, 0xc0, !PT ;  /* 0x07fffffe14667812 */ /* 0x000fe200078ec0ff */
[----:B------:R-:W-:Y:S01]  /*1ae0*/  IMAD.X R95, R6, 0x1, R9, P0 ;  /* 0x00000001065f7824 */ /* 0x000fe200000e0609 */
[----:B------:R-:W-:Y:S01]  /*1af0*/  SHF.R.S32.HI R14, RZ, 0x1f, R27 ;  /* 0x0000001fff0e7819 */ /* 0x000fe2000001141b */
[----:B------:R-:W1:Y:S01]  /*1b00*/  @!P1 LDC.64 R2, c[0x0][0x240] ;  /* 0x00009000ff029b82 */ /* 0x000e620000000a00 */
[----:B------:R-:W-:Y:S01]  /*1b10*/  IADD3 R34, P0, R34, R35, RZ ;  /* 0x0000002322227210 */ /* 0x000fe20007f1e0ff */
[----:B------:R-:W-:Y:S01]  /*1b20*/  IMAD.IADD R102, R27, 0x1, -R102 ;  /* 0x000000011b667824 */ /* 0x000fe200078e0a66 */
[----:B------:R-:W-:Y:S01]  /*1b30*/  LEA.HI R9, R14, R27, RZ, 0x3 ;  /* 0x0000001b0e097211 */ /* 0x000fe200078f18ff */
[----:B------:R-:W-:Y:S01]  /*1b40*/  IMAD.WIDE.U32 R94, R12, R90, R94 ;  /* 0x0000005a0c5e7225 */ /* 0x000fe200078e005e */
[----:B------:R-:W-:-:S02]  /*1b50*/  LEA.HI R27, R7, R12, RZ, 0x1 ;  /* 0x0000000c071b7211 */ /* 0x000fc400078f08ff */
[----:B------:R-:W-:Y:S01]  /*1b60*/  LEA.HI R105, R105, R98, RZ, 0x5 ;  /* 0x0000006269697211 */ /* 0x000fe200078f28ff */
[----:B------:R-:W-:Y:S01]  /*1b70*/  IMAD.X R35, R6, 0x1, R5, P0 ;  /* 0x0000000106237824 */ /* 0x000fe200000e0605 */
[----:B------:R-:W-:Y:S01]  /*1b80*/  LOP3.LUT R5, R4, 0xfffffff8, RZ, 0xc0, !PT ;  /* 0xfffffff804057812 */ /* 0x000fe200078ec0ff */
[----:B------:R-:W2:Y:S01]  /*1b90*/  @!P1 LDC.64 R6, c[0x0][0x210] ;  /* 0x00008400ff069b82 */ /* 0x000ea20000000a00 */
[----:B------:R-:W-:Y:S01]  /*1ba0*/  LOP3.LUT R27, R27, 0x7fffffe, RZ, 0xc0, !PT ;  /* 0x07fffffe1b1b7812 */ /* 0x000fe200078ec0ff */
[----:B------:R-:W-:Y:S01]  /*1bb0*/  IMAD.SHL.U32 R9, R9, 0x20, RZ ;  /* 0x0000002009097824 */ /* 0x000fe200078e00ff */
[----:B------:R-:W-:Y:S01]  /*1bc0*/  SHF.R.S32.HI R29, RZ, 0x1f, R26 ;  /* 0x0000001fff1d7819 */ /* 0x000fe2000001141a */
[----:B------:R-:W-:Y:S01]  /*1bd0*/  IMAD.IADD R14, R98, 0x1, -R5 ;  /* 0x00000001620e7824 */ /* 0x000fe200078e0a05 */
[----:B------:R-:W-:Y:S01]  /*1be0*/  SHF.R.S32.HI R106, RZ, 0x5, R105 ;  /* 0x00000005ff6a7819 */ /* 0x000fe20000011469 */
[----:B------:R-:W-:Y:S01]  /*1bf0*/  IMAD.IADD R27, R12, 0x1, -R27 ;  /* 0x000000010c1b7824 */ /* 0x000fe200078e0a1b */
[----:B------:R-:W-:Y:S01]  /*1c00*/  LOP3.LUT R99, R9, 0xffffff00, RZ, 0xc0, !PT ;  /* 0xffffff0009637812 */ /* 0x000fe200078ec0ff */
[----:B------:R-:W3:Y:S01]  /*1c10*/  @!P5 LDC.64 R4, c[0x0][0x240] ;  /* 0x00009000ff04db82 */ /* 0x000ee20000000a00 */
[----:B------:R-:W-:Y:S01]  /*1c20*/  IMAD R29, R29, UR4, RZ ;  /* 0x000000041d1d7c24 */ /* 0x000fe2000f8e02ff */
[----:B------:R-:W-:Y:S01]  /*1c30*/  LEA.HI R119, R14, R14, RZ, 0x1 ;  /* 0x0000000e0e777211 */ /* 0x000fe200078f08ff */
[----:B------:R-:W-:-:S02]  /*1c40*/  IMAD R116, R106, 0x8, R27 ;  /* 0x000000086a747824 */ /* 0x000fc400078e021b */
[C---:B------:R-:W-:Y:S01]  /*1c50*/  IMAD R29, R26.reuse, UR5, R29 ;  /* 0x000000051a1d7c24 */ /* 0x040fe2000f8e021d */
[----:B------:R-:W-:Y:S01]  /*1c60*/  LOP3.LUT R117, R119, 0xfffffffe, RZ, 0xc0, !PT ;  /* 0xfffffffe77757812 */ /* 0x000fe200078ec0ff */
[----:B------:R-:W-:Y:S01]  /*1c70*/  IMAD.WIDE.U32 R26, R26, UR4, R34 ;  /* 0x000000041a1a7c25 */ /* 0x000fe2000f8e0022 */
[----:B------:R-:W-:Y:S01]  /*1c80*/  ULDC.64 UR4, c[0x0][0x268] ;  /* 0x00009a0000047ab9 */ /* 0x000fe20000000a00 */
[----:B------:R-:W-:Y:S02]  /*1c90*/  SHF.R.S32.HI R119, RZ, 0x1, R119 ;  /* 0x00000001ff777819 */ /* 0x000fe40000011477 */
[----:B------:R-:W-:Y:S01]  /*1ca0*/  IMAD.U32 R116, R116, 0x20, R23 ;  /* 0x0000002074747824 */ /* 0x000fe200078e0017 */
[----:B------:R-:W-:Y:S01]  /*1cb0*/  @!P5 IADD3 R23, P0, R32, 0x20, RZ ;  /* 0x000000202017d810 */ /* 0x000fe20007f1e0ff */
[----:B-1----:R-:W-:Y:S02]  /*1cc0*/  @!P1 IMAD R16, R33, R2, RZ ;  /* 0x0000000221109224 */ /* 0x002fe400078e02ff */
[----:B------:R-:W-:-:S02]  /*1cd0*/  IMAD.IADD R29, R27, 0x1, R29 ;  /* 0x000000011b1d7824 */ /* 0x000fc400078e021d */
[----:B------:R-:W-:Y:S02]  /*1ce0*/  @!P1 IMAD.MOV.U32 R28, RZ, RZ, R26 ;  /* 0x000000ffff1c9224 */ /* 0x000fe400078e001a */
[C---:B------:R-:W-:Y:S02]  /*1cf0*/  @!P1 IMAD R16, R32.reuse, R3, R16 ;  /* 0x0000000320109224 */ /* 0x040fe400078e0210 */
[----:B------:R-:W-:Y:S02]  /*1d00*/  @!P5 IMAD.X R27, RZ, RZ, R33, P0 ;  /* 0x000000ffff1bd224 */ /* 0x000fe400000e0621 */
[----:B------:R-:W-:Y:S02]  /*1d10*/  @!P1 IMAD.WIDE.U32 R32, R32, R2, R28 ;  /* 0x0000000220209225 */ /* 0x000fe400078e001c */
[----:B------:R-:W1:Y:S02]  /*1d20*/  @!P5 LDC.64 R2, c[0x0][0x210] ;  /* 0x00008400ff02db82 */ /* 0x000e640000000a00 */
[----:B------:R-:W-:Y:S01]  /*1d30*/  @!P1 IMAD.IADD R16, R33, 0x1, R16 ;  /* 0x0000000121109824 */ /* 0x000fe200078e0210 */
[----:B--2---:R-:W-:Y:S01]  /*1d40*/  @!P1 LEA R28, P0, R32, R6, 0x1 ;  /* 0x00000006201c9211 */ /* 0x004fe200078008ff */
[----:B---3--:R-:W-:-:S02]  /*1d50*/  @!P5 IMAD R22, R27, R4, RZ ;  /* 0x000000041b16d224 */ /* 0x008fc400078e02ff */
[----:B------:R-:W-:Y:S01]  /*1d60*/  @!P5 IMAD.MOV.U32 R27, RZ, RZ, R29 ;  /* 0x000000ffff1bd224 */ /* 0x000fe200078e001d */
[----:B------:R-:W-:Y:S01]  /*1d70*/  @!P1 LEA.HI.X R29, R32, R7, R16, 0x1, P0 ;  /* 0x00000007201d9211 */ /* 0x000fe200000f0c10 */
[----:B------:R-:W-:Y:S01]  /*1d80*/  IMAD R19, R19, UR4, RZ ;  /* 0x0000000413137c24 */ /* 0x000fe2000f8e02ff */
[----:B------:R-:W2:Y:S01]  /*1d90*/  @!P4 LDC.64 R6, c[0x0][0x218] ;  /* 0x00008600ff06cb82 */ /* 0x000ea20000000a00 */
[----:B------:R-:W-:Y:S01]  /*1da0*/  IMAD.IADD R117, R14, 0x1, -R117 ;  /* 0x000000010e757824 */ /* 0x000fe200078e0a75 */
[----:B------:R-:W-:Y:S01]  /*1db0*/  IADD3 R86, P0, R12, R21, RZ ;  /* 0x000000150c567210 */ /* 0x000fe20007f1e0ff */
[----:B------:R-:W-:Y:S01]  /*1dc0*/  IMAD R14, R18, UR5, R19 ;  /* 0x00000005120e7c24 */ /* 0x000fe2000f8e0213 */
[----:B------:R-:W-:Y:S01]  /*1dd0*/  ULDC UR5, c[0x0][0x39c] ;  /* 0x0000e70000057ab9 */ /* 0x000fe20000000800 */
[C---:B------:R-:W-:Y:S02]  /*1de0*/  @!P5 IMAD R22, R23.reuse, R5, R22 ;  /* 0x000000051716d224 */ /* 0x040fe400078e0216 */
[----:B------:R-:W-:-:S02]  /*1df0*/  @!P5 IMAD.WIDE.U32 R26, R23, R4, R26 ;  /* 0x00000004171ad225 */ /* 0x000fc400078e001a */
[----:B------:R-:W3:Y:S02]  /*1e00*/  @!P3 LDC.64 R4, c[0x0][0x218] ;  /* 0x00008600ff04bb82 */ /* 0x000ee40000000a00 */
[----:B------:R-:W-:Y:S01]  /*1e10*/  IMAD.WIDE.U32 R18, R18, UR4, R30 ;  /* 0x0000000412127c25 */ /* 0x000fe2000f8e001e */
[----:B------:R-:W-:Y:S02]  /*1e20*/  UMOV UR4, 0x400 ;  /* 0x0000040000047882 */ /* 0x000fe40000000000 */
[----:B------:R-:W-:Y:S01]  /*1e30*/  ULEA UR4, UR6, UR4, 0x18 ;  /* 0x0000000406047291 */ /* 0x000fe2000f8ec03f */
[----:B------:R-:W-:Y:S02]  /*1e40*/  IMAD.X R17, R13, 0x1, R17, P0 ;  /* 0x000000010d117824 */ /* 0x000fe400000e0611 */
[----:B------:R-:W-:Y:S01]  /*1e50*/  @!P5 IMAD.IADD R24, R27, 0x1, R22 ;  /* 0x000000011b18d824 */ /* 0x000fe200078e0216 */
[----:B-1----:R-:W-:Y:S01]  /*1e60*/  @!P5 LEA R22, P0, R26, R2, 0x1 ;  /* 0x000000021a16d211 */ /* 0x002fe200078008ff */
[----:B------:R-:W-:-:S02]  /*1e70*/  @!P5 IMAD R16, R116, 0x2, R25 ;  /* 0x000000027410d824 */ /* 0x000fc400078e0219 */
[----:B------:R-:W-:Y:S01]  /*1e80*/  @!P4 IMAD R15, R116, 0x2, R15 ;  /* 0x00000002740fc824 */ /* 0x000fe200078e020f */
[----:B------:R-:W-:Y:S01]  /*1e90*/  @!P5 LEA.HI.X R23, R26, R3, R24, 0x1, P0 ;  /* 0x000000031a17d211 */ /* 0x000fe200000f0c18 */
[C---:B------:R-:W-:Y:S01]  /*1ea0*/  @!P3 IMAD R11, R116.reuse, 0x2, R11 ;  /* 0x00000002740bb824 */ /* 0x040fe200078e020b */
[----:B------:R-:W-:Y:S01]  /*1eb0*/  LEA R116, R116, UR4, 0x1 ;  /* 0x0000000474747c11 */ /* 0x000fe2000f8e08ff */
[----:B------:R-:W-:Y:S01]  /*1ec0*/  IMAD R2, R13, R90, RZ ;  /* 0x0000005a0d027224 */ /* 0x000fe200078e02ff */
[--C-:B------:R-:W-:Y:S01]  /*1ed0*/  SHF.R.S32.HI R13, RZ, 0x1, R20.reuse ;  /* 0x00000001ff0d7819 */ /* 0x100fe20000011414 */
[----:B------:R-:W-:Y:S01]  /*1ee0*/  IMAD.SHL.U32 R111, R119, 0x40, RZ ;  /* 0x00000040776f7824 */ /* 0x000fe200078e00ff */
[----:B------:R-:W-:Y:S01]  /*1ef0*/  SHF.R.S32.HI R20, RZ, 0x1f, R20 ;  /* 0x0000001fff147819 */ /* 0x000fe20000011414 */
[----:B------:R-:W-:Y:S01]  /*1f00*/  IMAD R3, R12, R91, R2 ;  /* 0x0000005b0c037224 */ /* 0x000fe200078e0202 */
[----:B------:R-:W-:Y:S01]  /*1f10*/  @!PT LDS RZ, [RZ] ;  /* 0x00000000fffff984 */ /* 0x000fe20000000800 */
[----:B------:R-:W-:Y:S01]  /*1f20*/  @!PT LDS RZ, [RZ] ;  /* 0x00000000fffff984 */ /* 0x000fe20000000800 */
[----:B------:R-:W-:Y:S01]  /*1f30*/  @!PT LDS RZ, [RZ] ;  /* 0x00000000fffff984 */ /* 0x000fe20000000800 */
[----:B------:R-:W-:Y:S01]  /*1f40*/  @!P1 LDGSTS.E.BYPASS.LTC128B.128 [R116], desc[UR10][R28.64] ;  /* 0x000000001c749fae */ /* 0x000fe2000b901d4a */
[----:B------:R-:W-:Y:S01]  /*1f50*/  SHF.L.U64.HI R2, R90, 0x5, R91 ;  /* 0x000000055a027819 */ /* 0x000fe2000001025b */
[----:B------:R-:W-:Y:S01]  /*1f60*/  IMAD.IADD R19, R19, 0x1, R14 ;  /* 0x0000000113137824 */ /* 0x000fe200078e020e */
[----:B------:R-:W-:Y:S01]  /*1f70*/  LEA.HI R20, R20, R13, RZ, 0x2 ;  /* 0x0000000d14147211 */ /* 0x000fe200078f10ff */
[----:B------:R-:W-:Y:S01]  /*1f80*/  @!P1 LDGSTS.E.BYPASS.LTC128B.128 [R116+0x1000], desc[UR10][R28.64+0x40] ;  /* 0x010000401c749fae */ /* 0x000fe2000b901d4a */
[----:B------:R-:W-:Y:S01]  /*1f90*/  IMAD.IADD R100, R95, 0x1, R3 ;  /* 0x000000015f647824 */ /* 0x000fe200078e0203 */
[----:B------:R-:W-:-:S02]  /*1fa0*/  LOP3.LUT R111, R111, 0xc0, RZ, 0xc0, !PT ;  /* 0x000000c06f6f7812 */ /* 0x000fc400078ec0ff */
[----:B------:R-:W-:Y:S01]  /*1fb0*/  @!P1 LDGSTS.E.BYPASS.LTC128B.128 [R116+0x2000], desc[UR10][R28.64+0x80] ;  /* 0x020000801c749fae */ /* 0x000fe2000b901d4a */
[----:B--2---:R-:W-:Y:S02]  /*1fc0*/  @!P4 LEA R24, P1, R94, R6, 0x1 ;  /* 0x000000065e18c211 */ /* 0x004fe400078208ff */
[----:B------:R-:W-:Y:S01]  /*1fd0*/  LOP3.LUT R20, R20, 0xfffffffc, RZ, 0xc0, !PT ;  /* 0xfffffffc14147812 */ /* 0x000fe200078ec0ff */
[----:B------:R-:W-:Y:S01]  /*1fe0*/  @!P5 LDGSTS.E.BYPASS.LTC128B.128 [R16+0x800], desc[UR10][R22.64] ;  /* 0x008000001610dfae */ /* 0x000fe2000b901d4a */
[----:B------:R-:W-:Y:S02]  /*1ff0*/  @!P3 IADD3 R6, P0, R92, R94, RZ ;  /* 0x0000005e5c06b210 */ /* 0x000fe40007f1e0ff */
[----:B------:R-:W-:Y:S01]  /*2000*/  @!P4 LEA.HI.X R25, R94, R7, R100, 0x1, P1 ;  /* 0x000000075e19c211 */ /* 0x000fe200008f0c64 */
[----:B------:R-:W-:Y:S01]  /*2010*/  IMAD.IADD R3, R13, 0x1, -R20 ;  /* 0x000000010d037824 */ /* 0x000fe200078e0a14 */
[----:B------:R-:W-:Y:S01]  /*2020*/  @!P5 LDGSTS.E.BYPASS.LTC128B.128 [R16+0x1800], desc[UR10][R22.64+0x40] ;  /* 0x018000401610dfae */ /* 0x000fe2000b901d4a */
[----:B------:R-:W-:Y:S01]  /*2030*/  @!P3 IMAD.X R7, R2, 0x1, R100, P0 ;  /* 0x000000010207b824 */ /* 0x000fe200000e0664 */
[----:B---3--:R-:W-:Y:S01]  /*2040*/  @!P3 LEA R20, P0, R6, R4, 0x1 ;  /* 0x000000040614b211 */ /* 0x008fe200078008ff */
[----:B------:R-:W-:Y:S01]  /*2050*/  IMAD.SHL.U32 R93, R3, 0x40, RZ ;  /* 0x00000040035d7824 */ /* 0x000fe200078e00ff */
[----:B------:R-:W-:Y:S01]  /*2060*/  @!P5 LDGSTS.E.BYPASS.LTC128B.128 [R16+0x2800], desc[UR10][R22.64+0x80] ;  /* 0x028000801610dfae */ /* 0x000fe2000b901d4a */
[----:B------:R-:W-:Y:S01]  /*2070*/  IMAD.SHL.U32 R4, R10, 0x8, RZ ;  /* 0x000000080a047824 */ /* 0x000fe200078e00ff */
[----:B------:R-:W-:Y:S01]  /*2080*/  @!P3 LEA.HI.X R21, R6, R5, R7, 0x1, P0 ;  /* 0x000000050615b211 */ /* 0x000fe200000f0c07 */
[-C--:B------:R-:W-:Y:S01]  /*2090*/  IMAD R5, R17, R88.reuse, RZ ;  /* 0x0000005811057224 */ /* 0x080fe200078e02ff */
[----:B------:R-:W-:Y:S01]  /*20a0*/  @!P4 LDGSTS.E.BYPASS.LTC128B.128 [R15+0x3000], desc[UR10][R24.64] ;  /* 0x03000000180fcfae */ /* 0x000fe2000b901d4a */
[----:B------:R-:W-:Y:S01]  /*20b0*/  IMAD.SHL.U32 R6, R118, 0x8, RZ ;  /* 0x0000000876067824 */ /* 0x000fe200078e00ff */
[----:B------:R-:W-:Y:S01]  /*20c0*/  LOP3.LUT R93, R93, 0xc0, RZ, 0xc0, !PT ;  /* 0x000000c05d5d7812 */ /* 0x000fe200078ec0ff */
[C---:B------:R-:W-:Y:S01]  /*20d0*/  IMAD R5, R86.reuse, R89, R5 ;  /* 0x0000005956057224 */ /* 0x040fe200078e0205 */
[----:B------:R-:W-:Y:S01]  /*20e0*/  @!P4 LDGSTS.E.BYPASS.LTC128B.128 [R15+0x4000], desc[UR10][R24.64+0x40] ;  /* 0x04000040180fcfae */ /* 0x000fe2000b901d4a */
[----:B------:R-:W-:Y:S01]  /*20f0*/  IMAD.WIDE.U32 R86, R86, R88, R18 ;  /* 0x0000005856567225 */ /* 0x000fe200078e0012 */
[----:B------:R-:W-:-:S02]  /*2100*/  ISETP.GE.AND P1, PT, R12, R8, PT ;  /* 0x000000080c00720c */ /* 0x000fc40003f26270 */
[----:B------:R1:W-:Y:S01]  /*2110*/  @!P4 LDGSTS.E.BYPASS.LTC128B.128 [R15+0x5000], desc[UR10][R24.64+0x80] ;  /* 0x05000080180fcfae */ /* 0x0003e2000b901d4a */
[----:B------:R-:W-:Y:S01]  /*2120*/  LOP3.LUT R6, R111, 0x8, R6, 0xf8, !PT ;  /* 0x000000086f067812 */ /* 0x000fe200078ef806 */
[----:B------:R-:W-:Y:S01]  /*2130*/  IMAD.IADD R84, R87, 0x1, R5 ;  /* 0x0000000157547824 */ /* 0x000fe200078e0205 */
[----:B------:R-:W-:Y:S01]  /*2140*/  LOP3.LUT R4, R93, 0x8, R4, 0xf8, !PT ;  /* 0x000000085d047812 */ /* 0x000fe200078ef804 */
[----:B------:R-:W-:Y:S01]  /*2150*/  @!P3 LDGSTS.E.BYPASS.LTC128B.128 [R11+0x3800], desc[UR10][R20.64] ;  /* 0x03800000140bbfae */ /* 0x000fe2000b901d4a */
[----:B------:R-:W-:Y:S01]  /*2160*/  SHF.R.U32.HI R111, RZ, 0x3, R111 ;  /* 0x00000003ff6f7819 */ /* 0x000fe2000001166f */
[----:B------:R-:W-:Y:S01]  /*2170*/  IMAD R7, R106, 0x200, R99 ;  /* 0x000002006a077824 */ /* 0x000fe200078e0263 */
[----:B------:R-:W-:Y:S01]  /*2180*/  SHF.R.U32.HI R93, RZ, 0x3, R93 ;  /* 0x00000003ff5d7819 */ /* 0x000fe2000001165d */
[----:B------:R-:W-:Y:S01]  /*2190*/  @!P3 LDGSTS.E.BYPASS.LTC128B.128 [R11+0x4800], desc[UR10][R20.64+0x40] ;  /* 0x04800040140bbfae */ /* 0x000fe2000b901d4a */
[----:B------:R-:W-:Y:S01]  /*21a0*/  LEA R124, P0, R86, UR8, 0x1 ;  /* 0x00000008567c7c11 */ /* 0x000fe2000f8008ff */
[----:B------:R-:W-:Y:S01]  /*21b0*/  IMAD R10, R10, 0x8, R117 ;  /* 0x000000080a0a7824 */ /* 0x000fe200078e0275 */
[----:B------:R-:W-:Y:S01]  /*21c0*/  LOP3.LUT R111, R6, R111, RZ, 0x3c, !PT ;  /* 0x0000006f066f7212 */ /* 0x000fe200078e3cff */
[----:B------:R2:W-:Y:S01]  /*21d0*/  @!P3 LDGSTS.E.BYPASS.LTC128B.128 [R11+0x5800], desc[UR10][R20.64+0x80] ;  /* 0x05800080140bbfae */ /* 0x0005e2000b901d4a */
[----:B------:R-:W-:Y:S01]  /*21e0*/  LOP3.LUT R93, R4, R93, RZ, 0x3c, !PT ;  /* 0x0000005d045d7212 */ /* 0x000fe200078e3cff */
[----:B------:R-:W-:Y:S01]  /*21f0*/  IMAD R112, R102, 0x20, R7 ;  /* 0x0000002066707824 */ /* 0x000fe200078e0207 */
[----:B------:R-:W-:Y:S01]  /*2200*/  LEA.HI.X R125, R86, UR9, R84, 0x1, P0 ;  /* 0x00000009567d7c11 */ /* 0x000fe200080f0c54 */
[----:B------:R-:W0:Y:S01]  /*2210*/  LDGDEPBAR ;  /* 0x00000000000079af */ /* 0x000e220000000000 */
[----:B------:R-:W-:-:S02]  /*2220*/  IMAD.SHL.U32 R5, R89, 0x40, RZ ;  /* 0x0000004059057824 */ /* 0x000fc400078e00ff */
[----:B------:R-:W-:Y:S02]  /*2230*/  IMAD.U32 R111, R10, 0x20, R111 ;  /* 0x000000200a6f7824 */ /* 0x000fe400078e006f */
[----:B------:R-:W-:Y:S02]  /*2240*/  IMAD.IADD R112, R93, 0x1, R112 ;  /* 0x000000015d707824 */ /* 0x000fe400078e0270 */
[----:B------:R-:W-:Y:S01]  /*2250*/  IMAD.MOV.U32 R4, RZ, RZ, 0x20 ;  /* 0x00000020ff047424 */ /* 0x000fe200078e00ff */
[----:B------:R-:W-:Y:S02]  /*2260*/  LEA R111, R111, UR4, 0x1 ;  /* 0x000000046f6f7c11 */ /* 0x000fe4000f8e08ff */
[----:B------:R-:W-:Y:S01]  /*2270*/  LEA R112, R112, UR4, 0x1 ;  /* 0x0000000470707c11 */ /* 0x000fe2000f8e08ff */
[----:B-1----:R-:W-:-:S03]  /*2280*/  IMAD.WIDE.U32 R14, R88, 0x40, RZ ;  /* 0x00000040580e7825 */ /* 0x002fc600078e00ff */
[----:B------:R-:W-:-:S04]  /*2290*/  @!P2 IADD3 R6, P0, R124, R14, RZ ;  /* 0x0000000e7c06a210 */ /* 0x000fc80007f1e0ff */
[----:B------:R-:W-:Y:S02]  /*22a0*/  @!P2 IADD3.X R7, R125, R15, R5, P0, !PT ;  /* 0x0000000f7d07a210 */ /* 0x000fe400007fe405 */
[----:B------:R-:W-:Y:S01]  /*22b0*/  LOP3.LUT P0, RZ, R119, 0x2, RZ, 0xc0, !PT ;  /* 0x0000000277ff7812 */ /* 0x000fe2000780c0ff */
[----:B------:R-:W-:-:S04]  /*22c0*/  DEPBAR.LE SB0, 0x0 ;  /* 0x000080000000791a */ /* 0x000fc80000000000 */
[----:B------:R-:W-:Y:S01]  /*22d0*/  BAR.SYNC.DEFER_BLOCKING 0x0 ;  /* 0x0000000000007b1d */ /* 0x000fe20000010000 */
        /* <DEDUP_REMOVED lines=29> */
[----:B--2---:R-:W-:Y:S04]  /*24b0*/  LDSM.16.M88.4 R8, [R103+0x3000] ;  /* 0x003000006708783b */ /* 0x004fe80000000200 */
[----:B------:R-:W-:Y:S04]  /*24c0*/  LDSM.16.M88.4 R52, [R112+0x1000] ;  /* 0x001000007034783b */ /* 0x000fe80000000200 */
[----:B------:R-:W2:Y:S04]  /*24d0*/  LDSM.16.M88.4 R36, [R111+0x3400] ;  /* 0x003400006f24783b */ /* 0x000ea80000000200 */
[----:B-1----:R-:W-:Y:S04]  /*24e0*/  LDSM.16.M88.4 R4, [R111+0x4000] ;  /* 0x004000006f04783b */ /* 0x002fe80000000200 */
[----:B------:R-:W-:Y:S04]  /*24f0*/  LDSM.16.M88.4 R12, [R110+0x1000] ;  /* 0x001000006e0c783b */ /* 0x000fe80000000200 */
[----:B------:R-:W-:Y:S04]  /*2500*/  LDSM.16.M88.4 R32, [R103+0x4000] ;  /* 0x004000006720783b */ /* 0x000fe80000000200 */
[----:B------:R-:W1:Y:S04]  /*2510*/  LDSM.16.M88.4 R24, [R103+0x3400] ;  /* 0x003400006718783b */ /* 0x000e680000000200 */
[----:B------:R-:W4:Y:S01]  /*2520*/  LDSM.16.M88.4 R56, [R111+0x3800] ;  /* 0x003800006f38783b */ /* 0x000f220000000200 */
[C---:B---3--:R-:W-:Y:S03]  /*2530*/  HMMA.16816.F32.BF16 R20, R68.reuse, R16, RZ ;  /* 0x000000104414723c */ /* 0x048fe600000418ff */
[----:B------:R-:W-:Y:S04]  /*2540*/  LDSM.16.M88.4 R64, [R111+0x5000] ;  /* 0x005000006f40783b */ /* 0x000fe80000000200 */
[----:B------:R-:W3:Y:S01]  /*2550*/  LDSM.16.M88.4 R40, [R111+0x4400] ;  /* 0x004400006f28783b */ /* 0x000ee20000000200 */
[C---:B------:R-:W-:Y:S03]  /*2560*/  HMMA.16816.F32.BF16 R16, R68.reuse, R18, RZ ;  /* 0x000000124410723c */ /* 0x040fe600000418ff */
[----:B------:R-:W3:Y:S04]  /*2570*/  LDSM.16.M88.4 R80, [R103+0x3800] ;  /* 0x003800006750783b */ /* 0x000ee80000000200 */
[----:B------:R-:W-:Y:S01]  /*2580*/  LDSM.16.M88.4 R76, [R103+0x4400] ;  /* 0x00440000674c783b */ /* 0x000fe20000000200 */
[C---:B--2---:R-:W-:Y:S03]  /*2590*/  HMMA.16816.F32.BF16 R28, R68.reuse, R36, RZ ;  /* 0x00000024441c723c */ /* 0x044fe600000418ff */
[----:B------:R-:W-:Y:S04]  /*25a0*/  LDSM.16.M88.4 R48, [R111+0x4800] ;  /* 0x004800006f30783b */ /* 0x000fe80000000200 */
[----:B------:R-:W0:Y:S01]  /*25b0*/  LDGDEPBAR ;  /* 0x00000000000079af */ /* 0x000e220000000000 */
[----:B------:R-:W-:Y:S06]  /*25c0*/  HMMA.16816.F32.BF16 R36, R68, R38, RZ ;  /* 0x000000264424723c */ /* 0x000fec00000418ff */
[C---:B------:R-:W-:Y:S06]  /*25d0*/  HMMA.16816.F32.BF16 R20, R60.reuse, R8, R20 ;  /* 0x000000083c14723c */ /* 0x040fec0000041814 */
[C---:B------:R-:W-:Y:S01]  /*25e0*/  HMMA.16816.F32.BF16 R16, R60.reuse, R10, R16 ;  /* 0x0000000a3c10723c */ /* 0x040fe20000041810 */
[----:B------:R-:W2:Y:S05]  /*25f0*/  LDSM.16.M88.4 R8, [R112+0x2000] ;  /* 0x002000007008783b */ /* 0x000eaa0000000200 */
[----:B-1----:R-:W-:Y:S06]  /*2600*/  HMMA.16816.F32.BF16 R28, R60, R24, R28 ;  /* 0x000000183c1c723c */ /* 0x002fec000004181c */
[----:B----4-:R-:W-:Y:S06]  /*2610*/  HMMA.16816.F32.BF16 R44, R68, R56, RZ ;  /* 0x00000038442c723c */ /* 0x010fec00000418ff */
[C---:B------:R-:W-:Y:S06]  /*2620*/  HMMA.16816.F32.BF16 R20, R52.reuse, R4, R20 ;  /* 0x000000043414723c */ /* 0x040fec0000041814 */
[----:B------:R-:W-:Y:S01]  /*2630*/  HMMA.16816.F32.BF16 R16, R52, R6, R16 ;  /* 0x000000063410723c */ /* 0x000fe20000041810 */
[----:B------:R-:W-:Y:S05]  /*2640*/  LDSM.16.M88.4 R4, [R110+0x2000] ;  /* 0x002000006e04783b */ /* 0x000fea0000000200 */
[----:B------:R-:W-:Y:S01]  /*2650*/  HMMA.16816.F32.BF16 R36, R60, R26, R36 ;  /* 0x0000001a3c24723c */ /* 0x000fe20000041824 */
[----:B------:R-:W1:Y:S05]  /*2660*/  LDSM.16.M88.4 R24, [R103+0x5000] ;  /* 0x005000006718783b */ /* 0x000e6a0000000200 */
[----:B---3--:R-:W-:Y:S06]  /*2670*/  HMMA.16816.F32.BF16 R28, R52, R40, R28 ;  /* 0x00000028341c723c */ /* 0x008fec000004181c */
[C---:B------:R-:W-:Y:S06]  /*2680*/  HMMA.16816.F32.BF16 R20, R12.reuse, R32, R20 ;  /* 0x000000200c14723c */ /* 0x040fec0000041814 */
[----:B------:R-:W-:Y:S01]  /*2690*/  HMMA.16816.F32.BF16 R16, R12, R34, R16 ;  /* 0x000000220c10723c */ /* 0x000fe20000041810 */
[----:B------:R-:W-:Y:S05]  /*26a0*/  LDSM.16.M88.4 R32, [R111+0x5400] ;  /* 0x005400006f20783b */ /* 0x000fea0000000200 */
[----:B------:R-:W-:Y:S06]  /*26b0*/  HMMA.16816.F32.BF16 R44, R60, R80, R44 ;  /* 0x000000503c2c723c */ /* 0x000fec000004182c */
[----:B------:R-:W-:Y:S01]  /*26c0*/  HMMA.16816.F32.BF16 R36, R52, R42, R36 ;  /* 0x0000002a3424723c */ /* 0x000fe20000041824 */
[----:B------:R-:W-:Y:S05]  /*26d0*/  LDSM.16.M88.4 R40, [R103+0x4800] ;  /* 0x004800006728783b */ /* 0x000fea0000000200 */
[C---:B--2---:R-:W-:Y:S06]  /*26e0*/  HMMA.16816.F32.BF16 R20, R8.reuse, R64, R20 ;  /* 0x000000400814723c */ /* 0x044fec0000041814 */
[----:B------:R-:W-:Y:S01]  /*26f0*/  HMMA.16816.F32.BF16 R16, R8, R66, R16 ;  /* 0x000000420810723c */ /* 0x000fe20000041810 */
[----:B------:R-:W2:Y:S05]  /*2700*/  LDSM.16.M88.4 R64, [R111+0x3c00] ;  /* 0x003c00006f40783b */ /* 0x000eaa0000000200 */
[----:B------:R-:W-:Y:S06]  /*2710*/  HMMA.16816.F32.BF16 R56, R68, R58, RZ ;  /* 0x0000003a4438723c */ /* 0x000fec00000418ff */
[----:B------:R-:W-:Y:S06]  /*2720*/  HMMA.16816.F32.BF16 R28, R12, R76, R28 ;  /* 0x0000004c0c1c723c */ /* 0x000fec000004181c */
[----:B-1----:R-:W-:Y:S06]  /*2730*/  HMMA.16816.F32.BF16 R20, R4, R24, R20 ;  /* 0x000000180414723c */ /* 0x002fec0000041814 */
[----:B------:R-:W-:Y:S01]  /*2740*/  HMMA.16816.F32.BF16 R72, R52, R48, R44 ;  /* 0x000000303448723c */ /* 0x000fe2000004182c */
[----:B------:R-:W-:Y:S05]  /*2750*/  LDSM.16.M88.4 R44, [R103+0x5400] ;  /* 0x00540000672c783b */ /* 0x000fea0000000200 */
[----:B------:R-:W-:Y:S01]  /*2760*/  HMMA.16816.F32.BF16 R36, R12, R78, R36 ;  /* 0x0000004e0c24723c */ /* 0x000fe20000041824 */
[----:B------:R-:W1:Y:S05]  /*2770*/  LDSM.16.M88.4 R76, [R103+0x3c00] ;  /* 0x003c0000674c783b */ /* 0x000e6a0000000200 */
[----:B------:R-:W-:Y:S06]  /*2780*/  HMMA.16816.F32.BF16 R56, R60, R82, R56 ;  /* 0x000000523c38723c */ /* 0x000fec0000041838 */
[----:B--2---:R-:W-:Y:S01]  /*2790*/  HMMA.16816.F32.BF16 R80, R68, R64, RZ ;  /* 0x000000404450723c */ /* 0x004fe200000418ff */
[----:B------:R-:W-:Y:S01]  /*27a0*/  FMUL.FTZ R20, R20, UR5 ;  /* 0x0000000514147c20 */ /* 0x000fe20008410000 */
[----:B------:R-:W-:-:S03]  /*27b0*/  FMUL.FTZ R49, R23, UR5 ;  /* 0x0000000517317c20 */ /* 0x000fc60008410000 */
[----:B------:R2:W-:Y:S01]  /*27c0*/  MUFU.TANH R48, R20 ;  /* 0x0000001400307308 */ /* 0x0005e20000002400 */
[----:B------:R-:W-:Y:S01]  /*27d0*/  HMMA.16816.F32.BF16 R16, R4, R26, R16 ;  /* 0x0000001a0410723c */ /* 0x000fe20000041810 */
[----:B------:R-:W3:Y:S05]  /*27e0*/  LDSM.16.M88.4 R24, [R111+0x5800] ;  /* 0x005800006f18783b */ /* 0x000eea0000000200 */
[----:B------:R-:W-:Y:S01]  /*27f0*/  HMMA.16816.F32.BF16 R28, R8, R32, R28 ;  /* 0x00000020081c723c */ /* 0x000fe2000004181c */
[----:B------:R-:W-:Y:S05]  /*2800*/  MUFU.TANH R49, R49 ;  /* 0x0000003100317308 */ /* 0x000fea0000002400 */
[----:B------:R-:W-:Y:S06]  /*2810*/  HMMA.16816.F32.BF16 R72, R12, R40, R72 ;  /* 0x000000280c48723c */ /* 0x000fec0000041848 */
[----:B------:R-:W-:Y:S01]  /*2820*/  HMMA.16816.F32.BF16 R64, R68, R66, RZ ;  /* 0x000000424440723c */ /* 0x000fe200000418ff */
[----:B------:R-:W-:Y:S01]  /*2830*/  FMUL.FTZ R41, R21, UR5 ;  /* 0x0000000515297c20 */ /* 0x000fe20008410000 */
[----:B------:R-:W-:-:S02]  /*2840*/  FMUL.FTZ R40, R22, UR5 ;  /* 0x0000000516287c20 */ /* 0x000fc40008410000 */
[----:B--2---:R-:W2:Y:S02]  /*2850*/  LDSM.16.M88.4 R20, [R111+0x4c00] ;  /* 0x004c00006f14783b */ /* 0x004ea40000000200 */
[----:B------:R-:W-:Y:S01]  /*2860*/  HMMA.16816.F32.BF16 R56, R52, R50, R56 ;  /* 0x000000323438723c */ /* 0x000fe20000041838 */
[----:B------:R-:W-:Y:S01]  /*2870*/  FMUL.FTZ R16, R16, UR5 ;  /* 0x0000000510107c20 */ /* 0x000fe20008410000 */
[----:B------:R-:W4:Y:S04]  /*2880*/  MUFU.TANH R41, R41 ;  /* 0x0000002900297308 */ /* 0x000f280000002400 */
[----:B-1----:R-:W-:Y:S01]  /*2890*/  HMMA.16816.F32.BF16 R80, R60, R76, R80 ;  /* 0x0000004c3c50723c */ /* 0x002fe20000041850 */
[----:B------:R-:W-:Y:S01]  /*28a0*/  FMUL.FTZ R50, R18, UR5 ;  /* 0x0000000512327c20 */ /* 0x000fe20008410000 */
[----:B------:R-:W-:-:S02]  /*28b0*/  FMUL.FTZ R51, R19, UR5 ;  /* 0x0000000513337c20 */ /* 0x000fc40008410000 */
[----:B------:R-:W-:Y:S02]  /*28c0*/  MUFU.TANH R40, R40 ;  /* 0x0000002800287308 */ /* 0x000fe40000002400 */
[----:B------:R-:W-:Y:S01]  /*28d0*/  HMMA.16816.F32.BF16 R36, R8, R34, R36 ;  /* 0x000000220824723c */ /* 0x000fe20000041824 */
[----:B------:R-:W1:Y:S05]  /*28e0*/  LDSM.16.M88.4 R32, [R103+0x5800] ;  /* 0x005800006720783b */ /* 0x000e6a0000000200 */
[----:B------:R-:W-:Y:S01]  /*28f0*/  HMMA.16816.F32.BF16 R28, R4, R44, R28 ;  /* 0x0000002c041c723c */ /* 0x000fe2000004181c */
[----:B------:R3:W4:Y:S05]  /*2900*/  MUFU.TANH R44, R16 ;  /* 0x00000010002c7308 */ /* 0x00072a0000002400 */
[----:B------:R-:W-:Y:S01]  /*2910*/  HMMA.16816.F32.BF16 R64, R60, R78, R64 ;  /* 0x0000004e3c40723c */ /* 0x000fe20000041840 */
[----:B------:R-:W-:-:S02]  /*2920*/  FMUL.FTZ R45, R17, UR5 ;  /* 0x00000005112d7c20 */ /* 0x000fc40008410000 */
[----:B------:R-:W4:Y:S03]  /*2930*/  MUFU.TANH R50, R50 ;  /* 0x0000003200327308 */ /* 0x000f260000002400 */
[----:B------:R-:W-:Y:S05]  /*2940*/  HMMA.16816.F32.BF16 R56, R12, R42, R56 ;  /* 0x0000002a0c38723c */ /* 0x000fea0000041838 */
[----:B------:R-:W4:Y:S01]  /*2950*/  MUFU.TANH R45, R45 ;  /* 0x0000002d002d7308 */ /* 0x000f220000002400 */
[----:B---3--:R-:W3:Y:S01]  /*2960*/  LDSM.16.M88.4 R16, [R103+0x4c00] ;  /* 0x004c00006710783b */ /* 0x008ee20000000200 */
[----:B------:R-:W-:Y:S05]  /*2970*/  HMMA.16816.F32.BF16 R72, R8, R24, R72 ;  /* 0x000000180848723c */ /* 0x000fea0000041848 */
[----:B------:R-:W-:Y:S01]  /*2980*/  FMUL.FTZ R42, R29, UR5 ;  /* 0x000000051d2a7c20 */ /* 0x000fe20008410000 */
[----:B--2---:R-:W-:Y:S01]  /*2990*/  HMMA.16816.F32.BF16 R80, R52, R20, R80 ;  /* 0x000000143450723c */ /* 0x004fe20000041850 */
[----:B------:R-:W-:Y:S01]  /*29a0*/  FMUL.FTZ R25, R28, UR5 ;  /* 0x000000051c197c20 */ /* 0x000fe20008410000 */
[----:B------:R-:W-:Y:S01]  /*29b0*/  FMUL.FTZ R43, R30, UR5 ;  /* 0x000000051e2b7c20 */ /* 0x000fe20008410000 */
[----:B------:R-:W2:Y:S03]  /*29c0*/  MUFU.TANH R24, R51 ;  /* 0x0000003300187308 */ /* 0x000ea60000002400 */
[----:B------:R-:W-:Y:S05]  /*29d0*/  HMMA.16816.F32.BF16 R36, R4, R46, R36 ;  /* 0x0000002e0424723c */ /* 0x000fea0000041824 */
[----:B------:R-:W2:Y:S01]  /*29e0*/  MUFU.TANH R25, R25 ;  /* 0x0000001900197308 */ /* 0x000ea20000002400 */
[----:B------:R-:W-:Y:S01]  /*29f0*/  HMMA.16816.F32.BF16 R64, R52, R22, R64 ;  /* 0x000000163440723c */ /* 0x000fe20000041840 */
[----:B------:R-:W-:Y:S01]  /*2a00*/  FMUL.FTZ R46, R31, UR5 ;  /* 0x000000051f2e7c20 */ /* 0x000fe20008410000 */
[----:B------:R-:W-:Y:S04]  /*2a10*/  LDSM.16.M88.4 R20, [R103+0x5c00] ;  /* 0x005c00006714783b */ /* 0x000fe80000000200 */
[----:B------:R-:W4:Y:S01]  /*2a20*/  LDSM.16.M88.4 R28, [R111+0x5c00] ;  /* 0x005c00006f1c783b */ /* 0x000f220000000200 */
[----:B------:R-:W-:Y:S01]  /*2a30*/  HMMA.16816.F32.BF16 R56, R8, R26, R56 ;  /* 0x0000001a0838723c */ /* 0x000fe20000041838 */
[----:B------:R-:W2:Y:S01]  /*2a40*/  MUFU.TANH R43, R43 ;  /* 0x0000002b002b7308 */ /* 0x000ea20000002400 */
[----:B------:R-:W-:-:S04]  /*2a50*/  DEPBAR.LE SB0, 0x0 ;  /* 0x000080000000791a */ /* 0x000fc80000000000 */
[----:B-1----:R-:W-:Y:S01]  /*2a60*/  HMMA.16816.F32.BF16 R72, R4, R32, R72 ;  /* 0x000000200448723c */ /* 0x002fe20000041848 */
[----:B------:R-:W-:Y:S02]  /*2a70*/  LOP3.LUT R27, R105, 0xffffffe0, RZ, 0xc0, !PT ;  /* 0xffffffe0691b7812 */ /* 0x000fe400078ec0ff */
[----:B------:R-:W1:Y:S02]  /*2a80*/  MUFU.TANH R42, R42 ;  /* 0x0000002a002a7308 */ /* 0x000e640000002400 */
[----:B------:R-:W-:Y:S01]  /*2a90*/  FMUL.FTZ R26, R37, UR5 ;  /* 0x00000005251a7c20 */ /* 0x000fe20008410000 */
[----:B------:R-:W-:Y:S02]  /*2aa0*/  IMAD.IADD R27, R98, 0x1, -R27 ;  /* 0x00000001621b7824 */ /* 0x000fe400078e0a1b */
[----:B------:R-:W-:Y:S01]  /*2ab0*/  FMUL.FTZ R32, R36, UR5 ;  /* 0x0000000524207c20 */ /* 0x000fe20008410000 */
[----:B---3--:R-:W-:Y:S01]  /*2ac0*/  HMMA.16816.F32.BF16 R80, R12, R16, R80 ;  /* 0x000000100c50723c */ /* 0x008fe20000041850 */
[----:B------:R-:W-:Y:S01]  /*2ad0*/  IMAD.SHL.U32 R98, R98, 0x2, RZ ;  /* 0x0000000262627824 */ /* 0x000fe200078e00ff */
[----:B------:R-:W-:Y:S01]  /*2ae0*/  SHF.R.S32.HI R33, RZ, 0x1f, R106 ;  /* 0x0000001fff217819 */ /* 0x000fe2000001146a */
[----:B------:R-:W3:Y:S01]  /*2af0*/  MUFU.TANH R46, R46 ;  /* 0x0000002e002e7308 */ /* 0x000ee20000002400 */
[----:B------:R-:W-:-:S02]  /*2b00*/  SHF.R.S32.HI R36, RZ, 0x1f, R27 ;  /* 0x0000001fff247819 */ /* 0x000fc4000001141b */
[----:B------:R-:W-:Y:S01]  /*2b10*/  HMMA.16816.F32.BF16 R64, R12, R18, R64 ;  /* 0x000000120c40723c */ /* 0x000fe20000041840 */
[----:B------:R-:W-:Y:S01]  /*2b20*/  FMUL.FTZ R16, R38, UR5 ;  /* 0x0000000526107c20 */ /* 0x000fe20008410000 */
[----:B------:R-:W-:Y:S01]  /*2b30*/  LEA.HI R127, R36, R27, RZ, 0x2 ;  /* 0x0000001b247f7211 */ /* 0x000fe200078f10ff */
[----:B------:R-:W-:Y:S01]  /*2b40*/  FMUL.FTZ R17, R39, UR5 ;  /* 0x0000000527117c20 */ /* 0x000fe20008410000 */
[----:B------:R-:W-:Y:S01]  /*2b50*/  LEA.HI R33, R33, R106, RZ, 0x2 ;  /* 0x0000006a21217211 */ /* 0x000fe200078f10ff */
[----:B------:R-:W3:Y:S01]  /*2b60*/  MUFU.TANH R32, R32 ;  /* 0x0000002000207308 */ /* 0x000ee20000002400 */
[----:B------:R-:W-:Y:S01]  /*2b70*/  HMMA.16816.F32.BF16 R56, R4, R34, R56 ;  /* 0x000000220438723c */ /* 0x000fe20000041838 */
[----:B------:R-:W-:Y:S02]  /*2b80*/  SHF.R.S32.HI R127, RZ, 0x2, R127 ;  /* 0x00000002ff7f7819 */ /* 0x000fe4000001147f */
[----:B------:R-:W-:Y:S01]  /*2b90*/  LOP3.LUT R33, R33, 0xfffffffc, RZ, 0xc0, !PT ;  /* 0xfffffffc21217812 */ /* 0x000fe200078ec0ff */
[----:B------:R-:W-:Y:S01]  /*2ba0*/  FMUL.FTZ R73, R73, UR5 ;  /* 0x0000000549497c20 */ /* 0x000fe20008410000 */
[----:B------:R-:W-:Y:S01]  /*2bb0*/  FMUL.FTZ R72, R72, UR5 ;  /* 0x0000000548487c20 */ /* 0x000fe20008410000 */
[----:B------:R-:W-:Y:S01]  /*2bc0*/  FMUL.FTZ R74, R74, UR5 ;  /* 0x000000054a4a7c20 */ /* 0x000fe20008410000 */
[C---:B------:R-:W-:Y:S01]  /*2bd0*/  IMAD R34, R106.reuse, 0x10, R101 ;  /* 0x000000106a227824 */ /* 0x040fe200078e0265 */
[----:B------:R-:W3:Y:S01]  /*2be0*/  MUFU.TANH R16, R16 ;  /* 0x0000001000107308 */ /* 0x000ee20000002400 */
[----:B------:R-:W-:-:S02]  /*2bf0*/  IMAD.IADD R120, R106, 0x1, -R33 ;  /* 0x000000016a787824 */ /* 0x000fc400078e0a21 */
[----:B------:R-:W-:Y:S01]  /*2c00*/  FMUL.FTZ R75, R75, UR5 ;  /* 0x000000054b4b7c20 */ /* 0x000fe20008410000 */
[----:B------:R-:W-:Y:S01]  /*2c10*/  IADD3 R27, R34, 0x1, R127 ;  /* 0x00000001221b7810 */ /* 0x000fe20007ffe07f */
[C---:B----4-:R-:W-:Y:S03]  /*2c20*/  HMMA.16816.F32.BF16 R80, R8.reuse, R28, R80 ;  /* 0x0000001c0850723c */ /* 0x050fe60000041850 */
[----:B------:R-:W-:Y:S01]  /*2c30*/  IADD3 R27, R97, R27, -R104 ;  /* 0x0000001b611b7210 */ /* 0x000fe20007ffe868 */
[----:B------:R-:W4:Y:S02]  /*2c40*/  MUFU.TANH R133, R73 ;  /* 0x0000004900857308 */ /* 0x000f240000002400 */
[----:B------:R-:W-:Y:S01]  /*2c50*/  HMMA.16816.F32.BF16 R64, R8, R30, R64 ;  /* 0x0000001e0840723c */ /* 0x000fe20000041840 */
[----:B------:R-:W-:Y:S01]  /*2c60*/  LOP3.LUT R29, R98, 0x6, RZ, 0xc0, !PT ;  /* 0x00000006621d7812 */ /* 0x000fe200078ec0ff */
[----:B------:R-:W-:-:S02]  /*2c70*/  IMAD.IADD R96, R27, 0x1, R96 ;  /* 0x000000011b607824 */ /* 0x000fc400078e0260 */
[----:B------:R-:W-:Y:S02]  /*2c80*/  IMAD R28, R102, 0x20, R99 ;  /* 0x00000020661c7824 */ /* 0x000fe400078e0263 */
[----:B------:R-:W-:Y:S01]  /*2c90*/  FMUL.FTZ R33, R57, UR5 ;  /* 0x0000000539217c20 */ /* 0x000fe20008410000 */
[----:B------:R-:W-:Y:S01]  /*2ca0*/  IMAD.IADD R29, R0, 0x1, R29 ;  /* 0x00000001001d7824 */ /* 0x000fe200078e021d */
[C---:B------:R-:W-:Y:S01]  /*2cb0*/  VIMNMX R99, R96.reuse, R97, PT ;  /* 0x0000006160637248 */ /* 0x040fe20003fe0100 */
[----:B------:R-:W4:Y:S01]  /*2cc0*/  MUFU.TANH R137, R72 ;  /* 0x0000004800897308 */ /* 0x000f220000002400 */
[----:B------:R-:W-:Y:S01]  /*2cd0*/  VIADDMNMX R98, R96, 0x8, R97, PT ;  /* 0x0000000860627846 */ /* 0x000fe20003800161 */
[C---:B------:R-:W-:Y:S02]  /*2ce0*/  VIADD R12, R29.reuse, 0x1 ;  /* 0x000000011d0c7836 */ /* 0x040fe40000000000 */
[----:B------:R-:W-:Y:S01]  /*2cf0*/  FMUL.FTZ R58, R58, UR5 ;  /* 0x000000053a3a7c20 */ /* 0x000fe20008410000 */
[----:B------:R-:W-:-:S02]  /*2d00*/  VIADD R13, R29, 0x8 ;  /* 0x000000081d0d7836 */ /* 0x000fc40000000000 */
[----:B------:R-:W-:Y:S01]  /*2d10*/  FMUL.FTZ R59, R59, UR5 ;  /* 0x000000053b3b7c20 */ /* 0x000fe20008410000 */
[C---:B------:R-:W-:Y:S01]  /*2d20*/  VIADD R8, R29.reuse, 0x18 ;  /* 0x000000181d087836 */ /* 0x040fe20000000000 */
[CC--:B------:R-:W-:Y:S01]  /*2d30*/  ISETP.GE.AND P5, PT, R12.reuse, R99.reuse, PT ;  /* 0x000000630c00720c */ /* 0x0c0fe20003fa6270 */
[C---:B------:R-:W-:Y:S01]  /*2d40*/  VIADD R10, R29.reuse, 0x20 ;  /* 0x000000201d0a7836 */ /* 0x040fe20000000000 */
[-C--:B------:R-:W-:Y:S01]  /*2d50*/  ISETP.GE.AND P3, PT, R12, R98.reuse, PT ;  /* 0x000000620c00720c */ /* 0x080fe20003f66270 */
[----:B------:R-:W-:Y:S01]  /*2d60*/  VIADD R12, R29, 0x9 ;  /* 0x000000091d0c7836 */ /* 0x000fe20000000000 */
[CC--:B------:R-:W-:Y:S01]  /*2d70*/  ISETP.GE.AND P4, PT, R13.reuse, R99.reuse, PT ;  /* 0x000000630d00720c */ /* 0x0c0fe20003f86270 */
[C---:B------:R-:W-:Y:S01]  /*2d80*/  HMMA.16816.F32.BF16 R80, R4.reuse, R20, R80 ;  /* 0x000000140450723c */ /* 0x040fe20000041850 */
[-C--:B------:R-:W-:Y:S01]  /*2d90*/  ISETP.GE.AND P2, PT, R13, R98.reuse, PT ;  /* 0x000000620d00720c */ /* 0x080fe20003f46270 */
[----:B------:R-:W-:Y:S01]  /*2da0*/  VIADD R13, R29, 0x10 ;  /* 0x000000101d0d7836 */ /* 0x000fe20000000000 */
[CC--:B------:R-:W-:Y:S01]  /*2db0*/  ISETP.GE.AND P1, PT, R12.reuse, R99.reuse, PT ;  /* 0x000000630c00720c */ /* 0x0c0fe20003f26270 */
[----:B------:R-:W4:Y:S01]  /*2dc0*/  MUFU.TANH R102, R74 ;  /* 0x0000004a00667308 */ /* 0x000f220000002400 */
[-C--:B------:R-:W-:Y:S01]  /*2dd0*/  ISETP.GE.AND P0, PT, R12, R98.reuse, PT ;  /* 0x000000620c00720c */ /* 0x080fe20003f06270 */
[----:B------:R-:W-:Y:S01]  /*2de0*/  HMMA.16816.F32.BF16 R64, R4, R22, R64 ;  /* 0x000000160440723c */ /* 0x000fe20000041840 */
[----:B------:R-:W-:Y:S01]  /*2df0*/  FSEL R41, R41, -INF , !P5 ;  /* 0xff80000029297808 */ /* 0x000fe20006800000 */
[----:B------:R-:W-:Y:S01]  /*2e00*/  FMUL.FTZ R35, R56, UR5 ;  /* 0x0000000538237c20 */ /* 0x000fe20008410000 */
[----:B------:R-:W-:Y:S01]  /*2e10*/  FSEL R12, R49, -INF , !P3 ;  /* 0xff800000310c7808 */ /* 0x000fe20005800000 */
[----:B------:R-:W-:Y:S01]  /*2e20*/  IMAD.IADD R109, R93, 0x1, R28 ;  /* 0x000000015d6d7824 */ /* 0x000fe200078e021c */
[C---:B------:R-:W-:Y:S01]  /*2e30*/  ISETP.GE.AND P5, PT, R13.reuse, R99, PT ;  /* 0x000000630d00720c */ /* 0x040fe20003fa6270 */
[----:B------:R-:W4:Y:S01]  /*2e40*/  MUFU.TANH R26, R26 ;  /* 0x0000001a001a7308 */ /* 0x000f220000002400 */
[----:B------:R-:W-:Y:S01]  /*2e50*/  ISETP.GE.AND P3, PT, R13, R98, PT ;  /* 0x000000620d00720c */ /* 0x000fe20003f66270 */
[C---:B------:R-:W-:Y:S01]  /*2e60*/  VIADD R13, R29.reuse, 0x11 ;  /* 0x000000111d0d7836 */ /* 0x040fe20000000000 */
[----:B------:R-:W-:Y:S01]  /*2e70*/  FSEL R9, R44, -INF , !P4 ;  /* 0xff8000002c097808 */ /* 0x000fe20006000000 */
[----:B------:R-:W-:Y:S01]  /*2e80*/  VIADD R6, R29, 0x29 ;  /* 0x000000291d067836 */ /* 0x000fe20000000000 */
[----:B------:R-:W-:-:S02]  /*2e90*/  FSEL R50, R50, -INF , !P2 ;  /* 0xff80000032327808 */ /* 0x000fc40005000000 */
[CC--:B------:R-:W-:Y:S01]  /*2ea0*/  ISETP.GE.AND P4, PT, R13.reuse, R99.reuse, PT ;  /* 0x000000630d00720c */ /* 0x0c0fe20003f86270 */
[----:B------:R-:W4:Y:S01]  /*2eb0*/  MUFU.TANH R17, R17 ;  /* 0x0000001100117308 */ /* 0x000f220000002400 */
[-C--:B------:R-:W-:Y:S01]  /*2ec0*/  ISETP.GE.AND P2, PT, R13, R98.reuse, PT ;  /* 0x000000620d00720c */ /* 0x080fe20003f46270 */
[----:B------:R-:W-:Y:S01]  /*2ed0*/  VIADD R13, R29, 0x19 ;  /* 0x000000191d0d7836 */ /* 0x000fe20000000000 */
[----:B------:R-:W-:Y:S01]  /*2ee0*/  FSEL R45, R45, -INF , !P1 ;  /* 0xff8000002d2d7808 */ /* 0x000fe20004800000 */
[----:B------:R-:W-:Y:S01]  /*2ef0*/  FMUL.FTZ R80, R80, UR5 ;  /* 0x0000000550507c20 */ /* 0x000fe20008410000 */
[----:B--2---:R-:W-:Y:S01]  /*2f00*/  FSEL R24, R24, -INF , !P0 ;  /* 0xff80000018187808 */ /* 0x004fe20004000000 */
[----:B------:R-:W-:Y:S01]  /*2f10*/  FMUL.FTZ R27, R82, UR5 ;  /* 0x00000005521b7c20 */ /* 0x000fe20008410000 */
[CC--:B------:R-:W-:Y:S01]  /*2f20*/  ISETP.GE.AND P1, PT, R8.reuse, R99.reuse, PT ;  /* 0x000000630800720c */ /* 0x0c0fe20003f26270 */
[----:B------:R-:W2:Y:S01]  /*2f30*/  MUFU.TANH R33, R33 ;  /* 0x0000002100217308 */ /* 0x000ea20000002400 */
[-C--:B------:R-:W-:Y:S01]  /*2f40*/  ISETP.GE.AND P0, PT, R8, R98.reuse, PT ;  /* 0x000000620800720c */ /* 0x080fe20003f06270 */
[----:B------:R-:W-:Y:S01]  /*2f50*/  FMUL.FTZ R81, R81, UR5 ;  /* 0x0000000551517c20 */ /* 0x000fe20008410000 */
        /* <DEDUP_REMOVED lines=8> */
[----:B-1----:R-:W-:-:S02]  /*2fe0*/  FSEL R13, R42, -INF , !P4 ;  /* 0xff8000002a0d7808 */ /* 0x002fc40006000000 */
[----:B---3--:R-:W-:Y:S02]  /*2ff0*/  FSEL R46, R46, -INF , !P2 ;  /* 0xff8000002e2e7808 */ /* 0x008fe40005000000 */
[CC--:B------:R-:W-:Y:S01]  /*3000*/  ISETP.GE.AND P4, PT, R10.reuse, R99.reuse, PT ;  /* 0x000000630a00720c */ /* 0x0c0fe20003f86270 */
[----:B------:R-:W1:Y:S01]  /*3010*/  MUFU.TANH R128, R75 ;  /* 0x0000004b00807308 */ /* 0x000e620000002400 */
[-C--:B------:R-:W-:Y:S01]  /*3020*/  ISETP.GE.AND P2, PT, R10, R98.reuse, PT ;  /* 0x000000620a00720c */ /* 0x080fe20003f46270 */
[C---:B------:R-:W-:Y:S01]  /*3030*/  VIADD R10, R29.reuse, 0x21 ;  /* 0x000000211d0a7836 */ /* 0x040fe20000000000 */
[----:B------:R-:W-:Y:S02]  /*3040*/  FSEL R5, R32, -INF , !P1 ;  /* 0xff80000020057808 */ /* 0x000fe40004800000 */
[----:B------:R-:W-:Y:S02]  /*3050*/  FSEL R16, R16, -INF , !P0 ;  /* 0xff80000010107808 */ /* 0x000fe40004000000 */
[C---:B------:R-:W-:Y:S01]  /*3060*/  ISETP.GE.AND P1, PT, R10.reuse, R99, PT ;  /* 0x000000630a00720c */ /* 0x040fe20003f26270 */
[----:B------:R-:W3:Y:S01]  /*3070*/  MUFU.TANH R106, R59 ;  /* 0x0000003b006a7308 */ /* 0x000ee20000002400 */
[----:B------:R-:W-:Y:S01]  /*3080*/  ISETP.GE.AND P0, PT, R10, R98, PT ;  /* 0x000000620a00720c */ /* 0x000fe20003f06270 */
[----:B------:R-:W-:Y:S01]  /*3090*/  VIADD R10, R29, 0x28 ;  /* 0x000000281d0a7836 */ /* 0x000fe20000000000 */
[----:B----4-:R-:W-:-:S02]  /*30a0*/  FSEL R133, R133, -INF , !P1 ;  /* 0xff80000085857808 */ /* 0x010fc40004800000 */
[----:B------:R-:W-:Y:S02]  /*30b0*/  ISETP.GT.AND P1, PT, R115, R114, PT ;  /* 0x000000727300720c */ /* 0x000fe40003f24270 */
[----:B------:R-:W-:Y:S01]  /*30c0*/  FSEL R137, R137, -INF , !P4 ;  /* 0xff80000089897808 */ /* 0x000fe20006000000 */
[----:B------:R-:W4:Y:S01]  /*30d0*/  MUFU.TANH R105, R80 ;  /* 0x0000005000697308 */ /* 0x000f220000002400 */
[----:B------:R-:W-:Y:S02]  /*30e0*/  FSEL R102, R102, -INF , !P2 ;  /* 0xff80000066667808 */ /* 0x000fe40005000000 */
[----:B------:R-:W-:Y:S01]  /*30f0*/  FSEL R7, R26, -INF , !P5 ;  /* 0xff8000001a077808 */ /* 0x000fe20006800000 */
[----:B------:R-:W-:Y:S01]  /*3100*/  FMUL.FTZ R26, R83, UR5 ;  /* 0x00000005531a7c20 */ /* 0x000fe20008410000 */
[----:B------:R-:W-:Y:S02]  /*3110*/  FSEL R4, R17, -INF , !P3 ;  /* 0xff80000011047808 */ /* 0x000fe40005800000 */
[CC--:B------:R-:W-:Y:S01]  /*3120*/  ISETP.GE.AND P4, PT, R6.reuse, R99.reuse, PT ;  /* 0x000000630600720c */ /* 0x0c0fe20003f86270 */
[----:B------:R-:W4:Y:S01]  /*3130*/  MUFU.TANH R35, R35 ;  /* 0x0000002300237308 */ /* 0x000f220000002400 */
[-C--:B------:R-:W-:Y:S01]  /*3140*/  ISETP.GE.AND P2, PT, R6, R98.reuse, PT ;  /* 0x000000620600720c */ /* 0x080fe20003f46270 */
[C---:B------:R-:W-:Y:S01]  /*3150*/  VIADD R6, R29.reuse, 0x31 ;  /* 0x000000311d067836 */ /* 0x040fe20000000000 */
[C---:B------:R-:W-:Y:S01]  /*3160*/  ISETP.GE.AND P5, PT, R10.reuse, R99, PT ;  /* 0x000000630a00720c */ /* 0x040fe20003fa6270 */
[----:B------:R-:W4:Y:S01]  /*3170*/  @!P1 LDC.64 R96, c[0x0][0x218] ;  /* 0x00008600ff609b82 */ /* 0x000f220000000a00 */
[----:B------:R-:W-:Y:S01]  /*3180*/  ISETP.GE.AND P3, PT, R10, R98, PT ;  /* 0x000000620a00720c */ /* 0x000fe20003f66270 */
[----:B------:R-:W-:Y:S01]  /*3190*/  VIADD R10, R29, 0x30 ;  /* 0x000000301d0a7836 */ /* 0x000fe20000000000 */
[----:B--2---:R-:W-:Y:S01]  /*31a0*/  FSEL R33, R33, -INF , !P4 ;  /* 0xff80000021217808 */ /* 0x004fe20006000000 */
[----:B------:R-:W2:Y:S01]  /*31b0*/  MUFU.TANH R104, R81 ;  /* 0x0000005100687308 */ /* 0x000ea20000002400 */
[----:B------:R-:W-:Y:S01]  /*31c0*/  FSEL R126, R126, -INF , !P3 ;  /* 0xff8000007e7e7808 */ /* 0x000fe20005800000 */
[----:B------:R-:W-:Y:S01]  /*31d0*/  @!P1 IMAD.MOV.U32 R101, RZ, RZ, R94 ;  /* 0x000000ffff659224 */ /* 0x000fe200078e005e */
[----:B-1----:R-:W-:-:S02]  /*31e0*/  FSEL R128, R128, -INF , !P0 ;  /* 0xff80000080807808 */ /* 0x002fc40004000000 */
[CC--:B------:R-:W-:Y:S02]  /*31f0*/  ISETP.GE.AND P3, PT, R6.reuse, R99.reuse, PT ;  /* 0x000000630600720c */ /* 0x0c0fe40003f66270 */
[-C--:B------:R-:W-:Y:S01]  /*3200*/  ISETP.GE.AND P4, PT, R6, R98.reuse, PT ;  /* 0x000000620600720c */ /* 0x080fe20003f86270 */
[----:B------:R-:W-:Y:S01]  /*3210*/  VIADD R6, R29, 0x38 ;  /* 0x000000381d067836 */ /* 0x000fe20000000000 */
[-C--:B------:R-:W-:Y:S01]  /*3220*/  ISETP.GE.AND P0, PT, R10, R99.reuse, PT ;  /* 0x000000630a00720c */ /* 0x080fe20003f06270 */
[----:B------:R-:W1:Y:S01]  /*3230*/  MUFU.TANH R27, R27 ;  /* 0x0000001b001b7308 */ /* 0x000e620000002400 */
[----:B---3--:R-:W-:Y:S02]  /*3240*/  FSEL R106, R106, -INF , !P2 ;  /* 0xff8000006a6a7808 */ /* 0x008fe40005000000 */
[----:B----4-:R-:W-:Y:S02]  /*3250*/  FSEL R105, R105, -INF , !P0 ;  /* 0xff80000069697808 */ /* 0x010fe40004000000 */
[C---:B------:R-:W-:Y:S01]  /*3260*/  ISETP.GE.AND P2, PT, R6.reuse, R99, PT ;  /* 0x000000630600720c */ /* 0x040fe20003f46270 */
[----:B------:R-:W-:Y:S01]  /*3270*/  BAR.SYNC.DEFER_BLOCKING 0x0 ;  /* 0x0000000000007b1d */ /* 0x000fe20000010000 */
[----:B------:R-:W-:Y:S01]  /*3280*/  ISETP.GE.AND P0, PT, R6, R98, PT ;  /* 0x000000620600720c */ /* 0x000fe20003f06270 */
[----:B------:R-:W-:Y:S01]  /*3290*/  FMUL.FTZ R6, R67, UR5 ;  /* 0x0000000543067c20 */ /* 0x000fe20008410000 */
[----:B------:R-:W-:-:S02]  /*32a0*/  FSEL R35, R35, -INF , !P5 ;  /* 0xff80000023237808 */ /* 0x000fc40006800000 */
[-C--:B------:R-:W-:Y:S01]  /*32b0*/  ISETP.GE.AND P5, PT, R10, R98.reuse, PT ;  /* 0x000000620a00720c */ /* 0x080fe20003fa6270 */
[----:B------:R-:W3:Y:S01]  /*32c0*/  MUFU.TANH R26, R26 ;  /* 0x0000001a001a7308 */ /* 0x000ee20000002400 */
[C---:B------:R-:W-:Y:S01]  /*32d0*/  VIADD R10, R29.reuse, 0x39 ;  /* 0x000000391d0a7836 */ /* 0x040fe20000000000 */
[----:B--2---:R-:W-:Y:S02]  /*32e0*/  FSEL R104, R104, -INF , !P3 ;  /* 0xff80000068687808 */ /* 0x004fe40005800000 */
[----:B------:R-:W-:Y:S02]  /*32f0*/  ISETP.GE.AND P3, PT, R29, R98, PT ;  /* 0x000000621d00720c */ /* 0x000fe40003f66270 */
[----:B-1----:R-:W-:Y:S02]  /*3300*/  FSEL R27, R27, -INF , !P5 ;  /* 0xff8000001b1b7808 */ /* 0x002fe40006800000 */
[----:B------:R-:W1:Y:S01]  /*3310*/  MUFU.TANH R103, R64 ;  /* 0x0000004000677308 */ /* 0x000e620000002400 */
[----:B------:R-:W-:-:S02]  /*3320*/  ISETP.GE.AND P5, PT, R29, R99, PT ;  /* 0x000000631d00720c */ /* 0x000fc40003fa6270 */
[----:B------:R-:W-:Y:S02]  /*3330*/  FSEL R40, R40, -INF , !P3 ;  /* 0xff80000028287808 */ /* 0x000fe40005800000 */
[----:B------:R-:W-:-:S03]  /*3340*/  FSEL R15, R48, -INF , !P5 ;  /* 0xff800000300f7808 */ /* 0x000fc60006800000 */
        /* <DEDUP_REMOVED lines=8> */
[----:B------:R-:W-:-:S04]  /*33d0*/  @!P1 LEA R134, P0, R94, R96, 0x1 ;  /* 0x000000605e869211 */ /* 0x000fc800078008ff */
[----:B------:R-:W-:Y:S02]  /*33e0*/  @!P1 LEA.HI.X R135, R94, R97, R100, 0x1, P0 ;  /* 0x000000615e879211 */ /* 0x000fe400000f0c64 */
        /* <DEDUP_REMOVED lines=63> */
.L_x_5806:
[----:B------:R-:W-:-:S04]  /*37e0*/  LEA R101, -R90, RZ, 0x6 ;  /* 0x000000ff5a657211 */ /* 0x000fc800078e31ff */
[----:B------:R-:W-:-:S07]  /*37f0*/  SHF.R.S32.HI R17, RZ, 0x1f, R101 ;  /* 0x0000001fff117819 */ /* 0x000fce0000011465 */
.L_x_5807:
        /* <DEDUP_REMOVED lines=19> */
.L_x_5805:
        /* <DEDUP_REMOVED lines=23> */
[----:B-1----:R-:W-:Y:S02]  /*3aa0*/  FMNMX.FTZ R19, R105, R0, !PT ;  /* 0x0000000069137209 */ /* 0x002fe40007810000 */
        /* <DEDUP_REMOVED lines=9> */
[----:B------:R-:W-:Y:S01]  /*3b40*/  LEA R108, R3, R109, 0x1 ;  /* 0x0000006d036c7211 */ /* 0x000fe200078e08ff */
[----:B------:R-:W1:Y:S01]  /*3b50*/  SHFL.BFLY PT, R19, R6, 0x2, 0x1f ;  /* 0x0c401f0006137f89 */ /* 0x000e6200000e0000 */
[----:B------:R-:W-:-:S02]  /*3b60*/  FMNMX.FTZ R17, R28, R17, !PT ;  /* 0x000000111c117209 */ /* 0x000fc40007810000 */
[----:B------:R-:W-:Y:S01]  /*3b70*/  ISETP.GT.AND P3, PT, R115, R114, PT ;  /* 0x000000727300720c */ /* 0x000fe20003f64270 */
        /* <DEDUP_REMOVED lines=57> */
[--C-:B------:R-:W-:Y:S01]  /*3f10*/  FFMA.FTZ R25, R25, UR6, -R29.reuse ;  /* 0x0000000619197c23 */ /* 0x100fe2000801081d */
[----:B------:R-:W4:Y:S01]  /*3f20*/  LDSM.16.MT88.4 R12, [R109+0x7400] ;  /* 0x007400006d0c783b */ /* 0x000f220000004200 */
[----:B------:R-:W-:-:S02]  /*3f30*/  FFMA.FTZ R136, R28, UR6, -R29 ;  /* 0x000000061c887c23 */ /* 0x000fc4000801081d */
[----:B------:R-:W-:Y:S08]  /*3f40*/  MUFU.EX2 R131, R131 ;  /* 0x0000008300837308 */ /* 0x000ff00000000800 */
[----:B------:R-:W5:Y:S01]  /*3f50*/  MUFU.EX2 R32, R32 ;  /* 0x0000002000207308 */ /* 0x000f620000000800 */
[----:B--2---:R-:W-:-:S07]  /*3f60*/  F2FP.BF16.F32.PACK_AB R49, R139, R92 ;  /* 0x0000005c8b31723e */ /* 0x004fce00000010ff */
[----:B------:R-:W2:Y:S08]  /*3f70*/  MUFU.EX2 R22, R22 ;  /* 0x0000001600167308 */ /* 0x000eb00000000800 */
[----:B------:R-:W-:Y:S01]  /*3f80*/  MUFU.EX2 R21, R21 ;  /* 0x0000001500157308 */ /* 0x000fe20000000800 */
[----:B-----5:R-:W-:-:S07]  /*3f90*/  F2FP.BF16.F32.PACK_AB R51, R32, R131 ;  /* 0x000000832033723e */ /* 0x020fce00000010ff */
[----:B------:R-:W-:Y:S01]  /*3fa0*/  HMMA.16816.F32.BF16 R80, R48, R76, RZ ;  /* 0x0000004c3050723c */ /* 0x000fe200000418ff */
[----:B------:R-:W5:Y:S01]  /*3fb0*/  MUFU.EX2 R20, R20 ;  /* 0x0000001400147308 */ /* 0x000f620000000800 */
[----:B--2---:R-:W-:-:S04]  /*3fc0*/  F2FP.BF16.F32.PACK_AB R4, R22, R31 ;  /* 0x0000001f1604723e */ /* 0x004fc800000010ff */
[C---:B------:R-:W-:Y:S03]  /*3fd0*/  HMMA.16816.F32.BF16 R76, R48.reuse, R78, RZ ;  /* 0x0000004e304c723c */ /* 0x040fe600000418ff */
[----:B------:R-:W-:Y:S03]  /*3fe0*/  MUFU.EX2 R30, R30 ;  /* 0x0000001e001e7308 */ /* 0x000fe60000000800 */
[C---:B------:R-:W-:Y:S05]  /*3ff0*/  HMMA.16816.F32.BF16 R56, R48.reuse, R52, RZ ;  /* 0x000000343038723c */ /* 0x040fea00000418ff */
[----:B------:R-:W2:Y:S01]  /*4000*/  MUFU.EX2 R23, R23 ;  /* 0x0000001700177308 */ /* 0x000ea20000000800 */
[----:B-----5:R-:W-:Y:S01]  /*4010*/  F2FP.BF16.F32.PACK_AB R6, R20, R21 ;  /* 0x000000151406723e */ /* 0x020fe200000010ff */
[C---:B------:R-:W-:Y:S06]  /*4020*/  HMMA.16816.F32.BF16 R52, R48.reuse, R54, RZ ;  /* 0x000000363034723c */ /* 0x040fec00000418ff */
        /* <DEDUP_REMOVED lines=8> */
[----:B------:R-:W-:Y:S01]  /*40b0*/  MUFU.EX2 R94, R94 ;  /* 0x0000005e005e7308 */ /* 0x000fe20000000800 */
[----:B-1----:R-:W-:Y:S01]  /*40c0*/  F2FP.BF16.F32.PACK_AB R7, R3, R24 ;  /* 0x000000180307723e */ /* 0x002fe200000010ff */
        /* <DEDUP_REMOVED lines=12> */
[C---:B----4-:R-:W-:Y:S03]  /*4190*/  HMMA.16816.F32.BF16 R64, R4.reuse, R12, R64 ;  /* 0x0000000c0440723c */ /* 0x050fe60000041840 */
[----:B------:R-:W-:Y:S03]  /*41a0*/  MUFU.EX2 R33, R33 ;  /* 0x0000002100217308 */ /* 0x000fe60000000800 */
[----:B------:R-:W-:Y:S01]  /*41b0*/  HMMA.16816.F32.BF16 R60, R4, R14, R60 ;  /* 0x0000000e043c723c */ /* 0x000fe2000004183c */
[----:B------:R-:W-:-:S04]  /*41c0*/  FADD.FTZ R12, R130, R141 ;  /* 0x0000008d820c7221 */ /* 0x000fc80000010000 */
        /* <DEDUP_REMOVED lines=31> */
[----:B------:R-:W-:Y:S01]  /*43c0*/  F2FP.BF16.F32.PACK_AB R4, R94, R95 ;  /* 0x0000005f5e04723e */ /* 0x000fe200000010ff */
        /* <DEDUP_REMOVED lines=127> */
.L_x_5809:
[----:B------:R-:W-:-:S04]  /*4bc0*/  LEA R4, -R88, RZ, 0x6 ;  /* 0x000000ff58047211 */ /* 0x000fc800078e31ff */
[----:B------:R-:W-:-:S07]  /*4bd0*/  SHF.R.S32.HI R5, RZ, 0x1f, R4 ;  /* 0x0000001fff057819 */ /* 0x000fce0000011404 */
.L_x_5810:
[----:B------:R-:W-:Y:S01]  /*4be0*/  LEA R7, P2, R88, R4, 0x5 ;  /* 0x0000000458077211 */ /* 0x000fe200078428ff */
[----:B------:R-:W-:Y:S01]  /*4bf0*/  IMAD.MOV.U32 R8, RZ, RZ, 0x20 ;  /* 0x00000020ff087424 */ /* 0x000fe200078e00ff */
        /* <DEDUP_REMOVED lines=16> */
[----:B------:R-:W-:-:S02]  /*4d00*/  LEA.HI.X R11, R6, UR9, R3, 0x1, P3 ;  /* 0x00000009060b7c11 */ /* 0x000fc400098f0c03 */
[----:B------:R-:W-:Y:S02]  /*4d10*/  LEA.HI.X R13, R88, R125, R89, 0x6, P1 ;  /* 0x0000007d580d7211 */ /* 0x000fe400008f3459 */
        /* <DEDUP_REMOVED lines=84> */
[----:B------:R-:W-:-:S05]  /*5260*/  FMUL.FTZ R32, R32, UR5 ;  /* 0x0000000520207c20 */ /* 0x000fca0008410000 */
[----:B------:R-:W-:Y:S01]  /*5270*/  FMUL.FTZ R30, R30, UR5 ;  /* 0x000000051e1e7c20 */ /* 0x000fe20008410000 */
[----:B------:R-:W-:Y:S08]  /*5280*/  MUFU.TANH R35, R35 ;  /* 0x0000002300237308 */ /* 0x000ff00000002400 */
[----:B------:R-:W-:Y:S01]  /*5290*/  MUFU.TANH R30, R30 ;  /* 0x0000001e001e7308 */ /* 0x000fe20000002400 */
[C---:B-1----:R-:W-:Y:S07]  /*52a0*/  HMMA.16816.F32.BF16 R24, R92.reuse, R84, R24 ;  /* 0x000000545c18723c */ /* 0x042fee0000041818 */
[----:B------:R-:W-:Y:S01]  /*52b0*/  MUFU.TANH R32, R32 ;  /* 0x0000002000207308 */ /* 0x000fe20000002400 */
[----:B------:R-:W-:Y:S01]  /*52c0*/  HMMA.16816.F32.BF16 R20, R92, R86, R20 ;  /* 0x000000565c14723c */ /* 0x000fe20000041814 */
[----:B------:R-:W1:-:S15]  /*52d0*/  LDSM.16.M88.4 R84, [R3+0x5800] ;  /* 0x005800000354783b */ /* 0x000e5e0000000200 */
[----:B------:R-:W-:Y:S01]  /*52e0*/  FMUL.FTZ R24, R24, UR5 ;  /* 0x0000000518187c20 */ /* 0x000fe20008410000 */
[----:B------:R-:W-:Y:S01]  /*52f0*/  FMUL.FTZ R26, R26, UR5 ;  /* 0x000000051a1a7c20 */ /* 0x000fe20008410000 */
[----:B------:R-:W-:Y:S01]  /*5300*/  FMUL.FTZ R25, R25, UR5 ;  /* 0x0000000519197c20 */ /* 0x000fe20008410000 */
[----:B------:R-:W-:Y:S01]  /*5310*/  FMUL.FTZ R27, R27, UR5 ;  /* 0x000000051b1b7c20 */ /* 0x000fe20008410000 */
[----:B------:R-:W-:Y:S04]  /*5320*/  MUFU.TANH R147, R24 ;  /* 0x0000001800937308 */ /* 0x000fe80000002400 */
[----:B------:R-:W-:Y:S01]  /*5330*/  FMUL.FTZ R145, R20, UR5 ;  /* 0x0000000514917c20 */ /* 0x000fe20008410000 */
[----:B------:R-:W-:Y:S01]  /*5340*/  FMUL.FTZ R22, R22, UR5 ;  /* 0x0000000516167c20 */ /* 0x000fe20008410000 */
[----:B------:R-:W-:Y:S01]  /*5350*/  FMUL.FTZ R21, R21, UR5 ;  /* 0x0000000515157c20 */ /* 0x000fe20008410000 */
[----:B------:R-:W-:-:S03]  /*5360*/  FMUL.FTZ R23, R23, UR5 ;  /* 0x0000000517177c20 */ /* 0x000fc60008410000 */
[----:B------:R-:W-:Y:S08]  /*5370*/  MUFU.TANH R145, R145 ;  /* 0x0000009100917308 */ /* 0x000ff00000002400 */
[----:B------:R-:W-:Y:S01]  /*5380*/  MUFU.TANH R148, R22 ;  /* 0x0000001600947308 */ /* 0x000fe20000002400 */
[C---:B-1----:R-:W-:Y:S07]  /*5390*/  HMMA.16816.F32.BF16 R16, R92.reuse, R84, R16 ;  /* 0x000000545c10723c */ /* 0x042fee0000041810 */
[----:B------:R-:W-:Y:S01]  /*53a0*/  MUFU.TANH R132, R26 ;  /* 0x0000001a00847308 */ /* 0x000fe20000002400 */
[----:B------:R-:W-:Y:S01]  /*53b0*/  HMMA.16816.F32.BF16 R12, R92, R86, R12 ;  /* 0x000000565c0c723c */ /* 0x000fe2000004180c */
[----:B------:R1:W2:Y:S01]  /*53c0*/  LDSM.16.M88.4 R84, [R3+0x5c00] ;  /* 0x005c00000354783b */ /* 0x0002a20000000200 */
[----:B------:R-:W-:-:S05]  /*53d0*/  DEPBAR.LE SB0, 0x0 ;  /* 0x000080000000791a */ /* 0x000fca0000000000 */
[----:B------:R-:W-:Y:S08]  /*53e0*/  MUFU.TANH R131, R21 ;  /* 0x0000001500837308 */ /* 0x000ff00000002400 */
[----:B------:R-:W-:Y:S01]  /*53f0*/  MUFU.TANH R146, R23 ;  /* 0x0000001700927308 */ /* 0x000fe20000002400 */
[----:B------:R-:W-:Y:S01]  /*5400*/  FMUL.FTZ R128, R16, UR5 ;  /* 0x0000000510807c20 */ /* 0x000fe20008410000 */
[----:B------:R-:W-:Y:S01]  /*5410*/  FMUL.FTZ R17, R17, UR5 ;  /* 0x0000000511117c20 */ /* 0x000fe20008410000 */
[----:B------:R-:W-:Y:S01]  /*5420*/  FMUL.FTZ R126, R18, UR5 ;  /* 0x00000005127e7c20 */ /* 0x000fe20008410000 */
[----:B------:R-:W-:-:S04]  /*5430*/  FMUL.FTZ R130, R19, UR5 ;  /* 0x0000000513827c20 */ /* 0x000fc80008410000 */
[----:B------:R-:W-:Y:S01]  /*5440*/  MUFU.TANH R133, R25 ;  /* 0x0000001900857308 */ /* 0x000fe20000002400 */
[----:B-1----:R-:W1:Y:S01]  /*5450*/  S2R R3, SR_TID.X ;  /* 0x0000000000037919 */ /* 0x002e620000002100 */
[----:B------:R-:W-:Y:S01]  /*5460*/  FMUL.FTZ R137, R12, UR5 ;  /* 0x000000050c897c20 */ /* 0x000fe20008410000 */
[----:B------:R-:W-:Y:S01]  /*5470*/  FMUL.FTZ R142, R14, UR5 ;  /* 0x000000050e8e7c20 */ /* 0x000fe20008410000 */
[----:B------:R-:W-:Y:S01]  /*5480*/  FMUL.FTZ R139, R13, UR5 ;  /* 0x000000050d8b7c20 */ /* 0x000fe20008410000 */
[----:B------:R-:W-:-:S03]  /*5490*/  FMUL.FTZ R15, R15, UR5 ;  /* 0x000000050f0f7c20 */ /* 0x000fc60008410000 */
[----:B------:R-:W-:Y:S08]  /*54a0*/  MUFU.TANH R150, R27 ;  /* 0x0000001b00967308 */ /* 0x000ff00000002400 */
[----:B------:R-:W-:Y:S01]  /*54b0*/  MUFU.TANH R129, R17 ;  /* 0x0000001100817308 */ /* 0x000fe20000002400 */
[C---:B--2---:R-:W-:Y:S06]  /*54c0*/  HMMA.16816.F32.BF16 R8, R92.reuse, R84, R8 ;  /* 0x000000545c08723c */ /* 0x044fec0000041808 */
[----:B------:R-:W-:Y:S01]  /*54d0*/  HMMA.16816.F32.BF16 R4, R92, R86, R4 ;  /* 0x000000565c04723c */ /* 0x000fe20000041804 */
[----:B------:R-:W-:Y:S01]  /*54e0*/  FMUL.FTZ R84, R33, UR5 ;  /* 0x0000000521547c20 */ /* 0x000fe20008410000 */
[----:B------:R-:W-:Y:S01]  /*54f0*/  FMUL.FTZ R33, R34, UR5 ;  /* 0x0000000522217c20 */ /* 0x000fe20008410000 */
[----:B------:R-:W-:Y:S01]  /*5500*/  FMUL.FTZ R34, R28, UR5 ;  /* 0x000000051c227c20 */ /* 0x000fe20008410000 */
[----:B------:R-:W-:Y:S01]  /*5510*/  FMUL.FTZ R28, R29, UR5 ;  /* 0x000000051d1c7c20 */ /* 0x000fe20008410000 */
[----:B------:R-:W-:Y:S01]  /*5520*/  FMUL.FTZ R29, R31, UR5 ;  /* 0x000000051f1d7c20 */ /* 0x000fe20008410000 */
[----:B------:R-:W-:Y:S01]  /*5530*/  MUFU.TANH R137, R137 ;  /* 0x0000008900897308 */ /* 0x000fe20000002400 */
[----:B-1----:R-:W-:-:S05]  /*5540*/  IMAD.SHL.U32 R3, R3, 0x2, RZ ;  /* 0x0000000203037824 */ /* 0x002fca00078e00ff */
[----:B------:R-:W-:Y:S02]  /*5550*/  LOP3.LUT R20, R3, 0x6, RZ, 0xc0, !PT ;  /* 0x0000000603147812 */ /* 0x000fe400078ec0ff */
[----:B------:R-:W1:Y:S04]  /*5560*/  MUFU.TANH R84, R84 ;  /* 0x0000005400547308 */ /* 0x000e680000002400 */
[----:B------:R-:W-:Y:S01]  /*5570*/  FMUL.FTZ R105, R8, UR5 ;  /* 0x0000000508697c20 */ /* 0x000fe20008410000 */
[----:B------:R-:W-:Y:S02]  /*5580*/  IMAD R3, R115, 0x40, R20 ;  /* 0x0000004073037824 */ /* 0x000fe400078e0214 */
[----:B------:R-:W-:Y:S01]  /*5590*/  FMUL.FTZ R9, R9, UR5 ;  /* 0x0000000509097c20 */ /* 0x000fe20008410000 */
[----:B------:R-:W-:Y:S01]  /*55a0*/  FMUL.FTZ R10, R10, UR5 ;  /* 0x000000050a0a7c20 */ /* 0x000fe20008410000 */
[----:B------:R-:W-:Y:S01]  /*55b0*/  FMUL.FTZ R11, R11, UR5 ;  /* 0x000000050b0b7c20 */ /* 0x000fe20008410000 */
[C---:B------:R-:W-:Y:S01]  /*55c0*/  VIADD R16, R3.reuse, 0x1 ;  /* 0x0000000103107836 */ /* 0x040fe20000000000 */
[----:B------:R-:W2:Y:S01]  /*55d0*/  MUFU.TANH R34, R34 ;  /* 0x0000002200227308 */ /* 0x000ea20000002400 */
[----:B------:R-:W-:-:S02]  /*55e0*/  VIADD R12, R3, 0x11 ;  /* 0x00000011030c7836 */ /* 0x000fc40000000000 */
[----:B------:R-:W-:Y:S01]  /*55f0*/  FMUL.FTZ R107, R4, UR5 ;  /* 0x00000005046b7c20 */ /* 0x000fe20008410000 */
[C---:B------:R-:W-:Y:S01]  /*5600*/  VIADD R20, R3.reuse, 0x18 ;  /* 0x0000001803147836 */ /* 0x040fe20000000000 */
[CC--:B------:R-:W-:Y:S01]  /*5610*/  ISETP.GE.AND P4, PT, R16.reuse, R99.reuse, PT ;  /* 0x000000631000720c */ /* 0x0c0fe20003f86270 */
[C---:B------:R-:W-:Y:S01]  /*5620*/  VIADD R8, R3.reuse, 0x21 ;  /* 0x0000002103087836 */ /* 0x040fe20000000000 */
[-C--:B------:R-:W-:Y:S01]  /*5630*/  ISETP.GE.AND P0, PT, R16, R98.reuse, PT ;  /* 0x000000621000720c */ /* 0x080fe20003f06270 */
[C---:B------:R-:W-:Y:S01]  /*5640*/  VIADD R16, R3.reuse, 0x8 ;  /* 0x0000000803107836 */ /* 0x040fe20000000000 */
[----:B------:R-:W3:Y:S01]  /*5650*/  MUFU.TANH R28, R28 ;  /* 0x0000001c001c7308 */ /* 0x000ee20000002400 */
[----:B-1----:R-:W-:Y:S01]  /*5660*/  FSEL R19, R84, -INF , !P4 ;  /* 0xff80000054137808 */ /* 0x002fe20006000000 */
[----:B------:R-:W-:Y:S01]  /*5670*/  VIADD R14, R3, 0x19 ;  /* 0x00000019030e7836 */ /* 0x000fe20000000000 */
[----:B------:R-:W-:Y:S01]  /*5680*/  FSEL R18, R35, -INF , !P0 ;  /* 0xff80000023127808 */ /* 0x000fe20004000000 */
[----:B------:R-:W-:Y:S01]  /*5690*/  VIADD R4, R3, 0x31 ;  /* 0x0000003103047836 */ /* 0x000fe20000000000 */
[CC--:B------:R-:W-:Y:S01]  /*56a0*/  ISETP.GE.AND P3, PT, R16.reuse, R99.reuse, PT ;  /* 0x000000631000720c */ /* 0x0c0fe20003f66270 */
[----:B------:R-:W-:Y:S01]  /*56b0*/  FMUL.FTZ R5, R5, UR5 ;  /* 0x0000000505057c20 */ /* 0x000fe20008410000 */
[----:B------:R-:W-:Y:S01]  /*56c0*/  ISETP.GE.AND P1, PT, R16, R98, PT ;  /* 0x000000621000720c */ /* 0x000fe20003f26270 */
[----:B------:R-:W1:Y:S01]  /*56d0*/  MUFU.TANH R29, R29 ;  /* 0x0000001d001d7308 */ /* 0x000e620000002400 */
[----:B------:R-:W-:Y:S01]  /*56e0*/  VIADD R16, R3, 0x9 ;  /* 0x0000000903107836 */ /* 0x000fe20000000000 */
[----:B--2---:R-:W-:Y:S01]  /*56f0*/  FSEL R17, R34, -INF , !P3 ;  /* 0xff80000022117808 */ /* 0x004fe20005800000 */
[----:B------:R-:W-:Y:S01]  /*5700*/  FMUL.FTZ R6, R6, UR5 ;  /* 0x0000000506067c20 */ /* 0x000fe20008410000 */
[-C--:B------:R-:W-:Y:S01]  /*5710*/  ISETP.GE.AND P3, PT, R12, R99.reuse, PT ;  /* 0x000000630c00720c */ /* 0x080fe20003f66270 */
[----:B------:R-:W-:Y:S01]  /*5720*/  FMUL.FTZ R7, R7, UR5 ;  /* 0x0000000507077c20 */ /* 0x000fe20008410000 */
[----:B------:R-:W-:-:S02]  /*5730*/  ISETP.GE.AND P5, PT, R16, R99, PT ;  /* 0x000000631000720c */ /* 0x000fc40003fa6270 */
[-C--:B------:R-:W-:Y:S01]  /*5740*/  ISETP.GE.AND P2, PT, R16, R98.reuse, PT ;  /* 0x000000621000720c */ /* 0x080fe20003f46270 */
[----:B------:R-:W-:Y:S01]  /*5750*/  VIADD R16, R3, 0x10 ;  /* 0x0000001003107836 */ /* 0x000fe20000000000 */
[----:B------:R-:W2:Y:S01]  /*5760*/  MUFU.TANH R142, R142 ;  /* 0x0000008e008e7308 */ /* 0x000ea20000002400 */
[----:B---3--:R-:W-:Y:S02]  /*5770*/  FSEL R13, R28, -INF , !P5 ;  /* 0xff8000001c0d7808 */ /* 0x008fe40006800000 */
[-C--:B------:R-:W-:Y:S02]  /*5780*/  ISETP.GE.AND P5, PT, R20, R99.reuse, PT ;  /* 0x000000631400720c */ /* 0x080fe40003fa6270 */
[C---:B------:R-:W-:Y:S02]  /*5790*/  ISETP.GE.AND P4, PT, R16.reuse, R99, PT ;  /* 0x000000631000720c */ /* 0x040fe40003f86270 */
[----:B------:R-:W-:Y:S01]  /*57a0*/  ISETP.GE.AND P0, PT, R16, R98, PT ;  /* 0x000000621000720c */ /* 0x000fe20003f06270 */
[----:B------:R-:W3:Y:S01]  /*57b0*/  MUFU.TANH R128, R128 ;  /* 0x0000008000807308 */ /* 0x000ee20000002400 */
[----:B------:R-:W-:-:S02]  /*57c0*/  FSEL R16, R30, -INF , !P1 ;  /* 0xff8000001e107808 */ /* 0x000fc40004800000 */
[-C--:B------:R-:W-:Y:S02]  /*57d0*/  ISETP.GE.AND P1, PT, R12, R98.reuse, PT ;  /* 0x000000620c00720c */ /* 0x080fe40003f26270 */
[----:B-1----:R-:W-:Y:S02]  /*57e0*/  FSEL R12, R29, -INF , !P2 ;  /* 0xff8000001d0c7808 */ /* 0x002fe40005000000 */
[----:B------:R-:W-:Y:S01]  /*57f0*/  ISETP.GE.AND P2, PT, R20, R98, PT ;  /* 0x000000621400720c */ /* 0x000fe20003f46270 */
[----:B------:R-:W1:Y:S01]  /*5800*/  MUFU.TANH R126, R126 ;  /* 0x0000007e007e7308 */ /* 0x000e620000002400 */
[----:B------:R-:W-:Y:S02]  /*5810*/  FSEL R145, R145, -INF , !P5 ;  /* 0xff80000091917808 */ /* 0x000fe40006800000 */
[----:B------:R-:W-:Y:S02]  /*5820*/  FSEL R148, R148, -INF , !P2 ;  /* 0xff80000094947808 */ /* 0x000fe40005000000 */
[----:B------:R-:W-:-:S02]  /*5830*/  FSEL R147, R147, -INF , !P4 ;  /* 0xff80000093937808 */ /* 0x000fc40006000000 */
[----:B------:R-:W-:Y:S01]  /*5840*/  FSEL R132, R132, -INF , !P0 ;  /* 0xff80000084847808 */ /* 0x000fe20004000000 */
[----:B------:R-:W4:Y:S01]  /*5850*/  MUFU.TANH R139, R139 ;  /* 0x0000008b008b7308 */ /* 0x000f220000002400 */
[CC--:B------:R-:W-:Y:S02]  /*5860*/  ISETP.GE.AND P5, PT, R8.reuse, R99.reuse, PT ;  /* 0x000000630800720c */ /* 0x0c0fe40003fa6270 */
[-C--:B------:R-:W-:Y:S01]  /*5870*/  ISETP.GE.AND P2, PT, R8, R98.reuse, PT ;  /* 0x000000620800720c */ /* 0x080fe20003f46270 */
[C---:B------:R-:W-:Y:S01]  /*5880*/  VIADD R8, R3.reuse, 0x28 ;  /* 0x0000002803087836 */ /* 0x040fe20000000000 */
[C---:B------:R-:W-:Y:S02]  /*5890*/  ISETP.GE.AND P4, PT, R14.reuse, R99, PT ;  /* 0x000000630e00720c */ /* 0x040fe40003f86270 */
[----:B------:R-:W-:Y:S01]  /*58a0*/  ISETP.GE.AND P0, PT, R14, R98, PT ;  /* 0x000000620e00720c */ /* 0x000fe20003f06270 */
[----:B------:R-:W5:Y:S01]  /*58b0*/  MUFU.TANH R104, R15 ;  /* 0x0000000f00687308 */ /* 0x000f620000002400 */
[----:B------:R-:W-:Y:S01]  /*58c0*/  VIADD R14, R3, 0x20 ;  /* 0x00000020030e7836 */ /* 0x000fe20000000000 */
[----:B------:R-:W-:-:S02]  /*58d0*/  FSEL R131, R131, -INF , !P4 ;  /* 0xff80000083837808 */ /* 0x000fc40006000000 */
[----:B------:R-:W-:Y:S02]  /*58e0*/  FSEL R146, R146, -INF , !P0 ;  /* 0xff80000092927808 */ /* 0x000fe40004000000 */
[----:B------:R-:W-:Y:S02]  /*58f0*/  FSEL R133, R133, -INF , !P3 ;  /* 0xff80000085857808 */ /* 0x000fe40005800000 */
[----:B------:R-:W5:Y:S01]  /*5900*/  MUFU.TANH R107, R107 ;  /* 0x0000006b006b7308 */ /* 0x000f620000002400 */
[CC--:B------:R-:W-:Y:S02]  /*5910*/  ISETP.GE.AND P4, PT, R8.reuse, R99.reuse, PT ;  /* 0x000000630800720c */ /* 0x0c0fe40003f86270 */
[-C--:B------:R-:W-:Y:S01]  /*5920*/  ISETP.GE.AND P0, PT, R8, R98.reuse, PT ;  /* 0x000000620800720c */ /* 0x080fe20003f06270 */
[----:B------:R-:W-:Y:S01]  /*5930*/  VIADD R8, R3, 0x29 ;  /* 0x0000002903087836 */ /* 0x000fe20000000000 */
[----:B------:R-:W-:Y:S02]  /*5940*/  ISETP.GE.AND P3, PT, R14, R99, PT ;  /* 0x000000630e00720c */ /* 0x000fe40003f66270 */
[----:B------:R-:W-:Y:S01]  /*5950*/  FSEL R150, R150, -INF , !P1 ;  /* 0xff80000096967808 */ /* 0x000fe20004800000 */
[----:B------:R-:W5:Y:S01]  /*5960*/  MUFU.TANH R130, R130 ;  /* 0x0000008200827308 */ /* 0x000f620000002400 */
[----:B------:R-:W-:-:S02]  /*5970*/  ISETP.GE.AND P1, PT, R14, R98, PT ;  /* 0x000000620e00720c */ /* 0x000fc40003f26270 */
[----:B------:R-:W-:Y:S02]  /*5980*/  FSEL R137, R137, -INF , !P4 ;  /* 0xff80000089897808 */ /* 0x000fe40006000000 */
[----:B--2---:R-:W-:Y:S02]  /*5990*/  FSEL R142, R142, -INF , !P0 ;  /* 0xff8000008e8e7808 */ /* 0x004fe40004000000 */
[----:B---3--:R-:W-:Y:S01]  /*59a0*/  FSEL R128, R128, -INF , !P3 ;  /* 0xff80000080807808 */ /* 0x008fe20005800000 */
[----:B------:R-:W2:Y:S01]  /*59b0*/  MUFU.TANH R105, R105 ;  /* 0x0000006900697308 */ /* 0x000ea20000002400 */
[CC--:B------:R-:W-:Y:S02]  /*59c0*/  ISETP.GE.AND P4, PT, R4.reuse, R99.reuse, PT ;  /* 0x000000630400720c */ /* 0x0c0fe40003f86270 */
[----:B------:R-:W-:Y:S01]  /*59d0*/  ISETP.GE.AND P0, PT, R4, R98, PT ;  /* 0x000000620400720c */ /* 0x000fe20003f06270 */
[----:B------:R-:W-:Y:S01]  /*59e0*/  VIADD R4, R3, 0x38 ;  /* 0x0000003803047836 */ /* 0x000fe20000000000 */
[----:B------:R-:W-:-:S02]  /*59f0*/  ISETP.GE.AND P3, PT, R8, R99, PT ;  /* 0x000000630800720c */ /* 0x000fc40003f66270 */
[----:B-1----:R-:W-:Y:S01]  /*5a00*/  FSEL R126, R126, -INF , !P1 ;  /* 0xff8000007e7e7808 */ /* 0x002fe20004800000 */
[----:B------:R-:W-:Y:S01]  /*5a10*/  MUFU.TANH R103, R9 ;  /* 0x0000000900677308 */ /* 0x000fe20000002400 */
[-C--:B------:R-:W-:Y:S01]  /*5a20*/  ISETP.GE.AND P1, PT, R8, R98.reuse, PT ;  /* 0x000000620800720c */ /* 0x080fe20003f26270 */
[----:B------:R-:W-:Y:S01]  /*5a30*/  VIADD R8, R3, 0x30 ;  /* 0x0000003003087836 */ /* 0x000fe20000000000 */
[----:B----4-:R-:W-:Y:S02]  /*5a40*/  FSEL R139, R139, -INF , !P3 ;  /* 0xff8000008b8b7808 */ /* 0x010fe40005800000 */
[----:B------:R-:W-:Y:S02]  /*5a50*/  ISETP.GE.AND P3, PT, R4, R99, PT ;  /* 0x000000630400720c */ /* 0x000fe40003f66270 */
[----:B-----5:R-:W-:Y:S01]  /*5a60*/  FSEL R104, R104, -INF , !P1 ;  /* 0xff80000068687808 */ /* 0x020fe20004800000 */
[----:B------:R-:W1:Y:S01]  /*5a70*/  MUFU.TANH R94, R10 ;  /* 0x0000000a005e7308 */ /* 0x000e620000002400 */
[----:B------:R-:W-:-:S02]  /*5a80*/  ISETP.GE.AND P1, PT, R4, R98, PT ;  /* 0x000000620400720c */ /* 0x000fc40003f26270 */
[----:B------:R-:W-:Y:S02]  /*5a90*/  FSEL R107, R107, -INF , !P3 ;  /* 0xff8000006b6b7808 */ /* 0x000fe40005800000 */
[----:B------:R-:W-:Y:S02]  /*5aa0*/  ISETP.GT.AND P3, PT, R115, R114, PT ;  /* 0x000000727300720c */ /* 0x000fe40003f64270 */
[----:B------:R-:W-:Y:S01]  /*5ab0*/  FSEL R129, R129, -INF , !P5 ;  /* 0xff80000081817808 */ /* 0x000fe20006800000 */
[----:B------:R-:W3:Y:S01]  /*5ac0*/  MUFU.TANH R102, R11 ;  /* 0x0000000b00667308 */ /* 0x000ee20000002400 */
[----:B------:R-:W-:Y:S02]  /*5ad0*/  FSEL R130, R130, -INF , !P2 ;  /* 0xff80000082827808 */ /* 0x000fe40005000000 */
[C---:B------:R-:W-:Y:S02]  /*5ae0*/  ISETP.GE.AND P5, PT, R8.reuse, R99, PT ;  /* 0x000000630800720c */ /* 0x040fe40003fa6270 */
[----:B------:R-:W-:-:S02]  /*5af0*/  ISETP.GE.AND P2, PT, R8, R98, PT ;  /* 0x000000620800720c */ /* 0x000fc40003f46270 */
[----:B--2---:R-:W-:Y:S01]  /*5b00*/  FSEL R105, R105, -INF , !P5 ;  /* 0xff80000069697808 */ /* 0x004fe20006800000 */
[----:B------:R-:W-:Y:S01]  /*5b10*/  MUFU.TANH R33, R33 ;  /* 0x0000002100217308 */ /* 0x000fe20000002400 */
[----:B-1----:R-:W-:Y:S02]  /*5b20*/  FSEL R94, R94, -INF , !P2 ;  /* 0xff8000005e5e7808 */ /* 0x002fe40005000000 */
[----:B------:R-:W-:Y:S01]  /*5b30*/  FSEL R103, R103, -INF , !P4 ;  /* 0xff80000067677808 */ /* 0x000fe20006000000 */
[----:B------:R-:W-:Y:S01]  /*5b40*/  BAR.SYNC.DEFER_BLOCKING 0x0 ;  /* 0x0000000000007b1d */ /* 0x000fe20000010000 */
[C---:B------:R-:W-:Y:S02]  /*5b50*/  ISETP.GE.AND P5, PT, R3.reuse, R99, PT ;  /* 0x000000630300720c */ /* 0x040fe40003fa6270 */
[C---:B------:R-:W-:Y:S02]  /*5b60*/  ISETP.GE.AND P2, PT, R3.reuse, R98, PT ;  /* 0x000000620300720c */ /* 0x040fe40003f46270 */
[----:B---3--:R-:W-:Y:S01]  /*5b70*/  FSEL R102, R102, -INF , !P0 ;  /* 0xff80000066667808 */ /* 0x008fe20004000000 */
[----:B------:R1:W-:Y:S08]  /*5b80*/  MUFU.TANH R106, R5 ;  /* 0x00000005006a7308 */ /* 0x0003f00000002400 */
[----:B------:R-:W2:Y:S08]  /*5b90*/  MUFU.TANH R4, R6 ;  /* 0x0000000600047308 */ /* 0x000eb00000002400 */
[----:B------:R-:W3:Y:S01]  /*5ba0*/  MUFU.TANH R84, R7 ;  /* 0x0000000700547308 */ /* 0x000ee20000002400 */
[----:B-1----:R-:W-:Y:S01]  /*5bb0*/  VIADD R5, R3, 0x39 ;  /* 0x0000003903057836 */ /* 0x002fe20000000000 */
[----:B------:R-:W-:-:S04]  /*5bc0*/  FSEL R3, R32, -INF , !P5 ;  /* 0xff80000020037808 */ /* 0x000fc80006800000 */
[C---:B------:R-:W-:Y:S02]  /*5bd0*/  ISETP.GE.AND P4, PT, R5.reuse, R99, PT ;  /* 0x000000630500720c */ /* 0x040fe40003f86270 */
[----:B------:R-:W-:Y:S02]  /*5be0*/  ISETP.GE.AND P0, PT, R5, R98, PT ;  /* 0x000000620500720c */ /* 0x000fe40003f06270 */
[----:B--2---:R-:W-:Y:S02]  /*5bf0*/  FSEL R98, R4, -INF , !P1 ;  /* 0xff80000004627808 */ /* 0x004fe40004800000 */
[----:B------:R-:W-:Y:S02]  /*5c00*/  FSEL R106, R106, -INF , !P4 ;  /* 0xff8000006a6a7808 */ /* 0x000fe40006000000 */
[----:B------:R-:W-:Y:S02]  /*5c10*/  FSEL R6, R33, -INF , !P2 ;  /* 0xff80000021067808 */ /* 0x000fe40005000000 */
[----:B---3--:R-:W-:Y:S01]  /*5c20*/  FSEL R84, R84, -INF , !P0 ;  /* 0xff80000054547808 */ /* 0x008fe20004000000 */
        /* <DEDUP_REMOVED lines=48> */
[----:B------:R-:W3:Y:S02]  /*5f30*/  LDC.64 R4, c[0x0][0x230] ;  /* 0x00008c00ff047b82 */ /* 0x000ee40000000a00 */
[----:B-1----:R-:W-:Y:S01]  /*5f40*/  IMAD.WIDE.U32 R14, R8, R90, RZ ;  /* 0x0000005a080e7225 */ /* 0x002fe200078e00ff */
[----:B--2---:R-:W-:Y:S02]  /*5f50*/  IADD3 R10, -R7, R10, RZ ;  /* 0x0000000a070a7210 */ /* 0x004fe40007ffe1ff */
[----:B------:R-:W-:Y:S02]  /*5f60*/  SHF.R.S32.HI R7, RZ, 0x1f, R8 ;  /* 0x0000001fff077819 */ /* 0x000fe40000011408 */
[----:B------:R-:W-:-:S03]  /*5f70*/  SHF.R.S32.HI R9, RZ, 0x1f, R10 ;  /* 0x0000001fff097819 */ /* 0x000fc6000001140a */
[----:B------:R-:W-:Y:S02]  /*5f80*/  IMAD R7, R7, R90, RZ ;  /* 0x0000005a07077224 */ /* 0x000fe400078e02ff */
[-C--:B---3--:R-:W-:Y:S02]  /*5f90*/  IMAD R9, R9, R4.reuse, RZ ;  /* 0x0000000409097224 */ /* 0x088fe400078e02ff */
[----:B------:R-:W-:Y:S02]  /*5fa0*/  IMAD R7, R8, R91, R7 ;  /* 0x0000005b08077224 */ /* 0x000fe400078e0207 */
[C---:B------:R-:W-:Y:S02]  /*5fb0*/  IMAD R5, R10.reuse, R5, R9 ;  /* 0x000000050a057224 */ /* 0x040fe400078e0209 */
[----:B------:R-:W-:Y:S02]  /*5fc0*/  IMAD.IADD R15, R15, 0x1, R7 ;  /* 0x000000010f0f7824 */ /* 0x000fe400078e0207 */
[----:B------:R-:W-:-:S04]  /*5fd0*/  IMAD.WIDE.U32 R10, R10, R4, R14 ;  /* 0x000000040a0a7225 */ /* 0x000fc800078e000e */
[----:B------:R-:W-:Y:S01]  /*5fe0*/  IMAD.MOV.U32 R4, RZ, RZ, R10 ;  /* 0x000000ffff047224 */ /* 0x000fe200078e000a */
[----:B------:R-:W-:Y:S01]  /*5ff0*/  IADD3 R5, R11, R5, RZ ;  /* 0x000000050b057210 */ /* 0x000fe20007ffe0ff */
[----:B------:R-:W-:Y:S06]  /*6000*/  BRA `(.L_x_5813) ;  /* 0x0000000000087947 */ /* 0x000fec0003800000 */
.L_x_5812:
[----:B------:R-:W-:-:S04]  /*6010*/  LEA R4, -R90, RZ, 0x6 ;  /* 0x000000ff5a047211 */ /* 0x000fc800078e31ff */
[----:B------:R-:W-:-:S07]  /*6020*/  SHF.R.S32.HI R5, RZ, 0x1f, R4 ;  /* 0x0000001fff057819 */ /* 0x000fce0000011404 */
.L_x_5813:
        /* <DEDUP_REMOVED lines=20> */
.L_x_5811:
        /* <DEDUP_REMOVED lines=40> */
[----:B--2---:R-:W-:-:S03]  /*63f0*/  FMNMX.FTZ R91, R8, R91, !PT ;  /* 0x0000005b085b7209 */ /* 0x004fc60007810000 */
[----:B------:R-:W2:Y:S01]  /*6400*/  LDSM.16.MT88.4 R8, [R109+0x6000] ;  /* 0x006000006d08783b */ /* 0x000ea20000004200 */
[C---:B------:R-:W-:Y:S01]  /*6410*/  FSETP.NEU.FTZ.AND P1, PT, R91.reuse, -INF , PT ;  /* 0xff8000005b00780b */ /* 0x040fe20003f3d000 */
[----:B------:R-:W-:-:S03]  /*6420*/  FMUL.FTZ R144, R91, UR6 ;  /* 0x000000065b907c20 */ /* 0x000fc60008410000 */
[----:B------:R-:W-:Y:S02]  /*6430*/  FSEL R143, R91, RZ, P1 ;  /* 0x000000ff5b8f7208 */ /* 0x000fe40000800000 */
[----:B------:R-:W-:-:S03]  /*6440*/  FSEL R144, R144, RZ, P1 ;  /* 0x000000ff90907208 */ /* 0x000fc60000800000 */
[----:B------:R-:W-:Y:S02]  /*6450*/  FADD.FTZ R143, R2, -R143 ;  /* 0x8000008f028f7221 */ /* 0x000fe40000010000 */
[--C-:B------:R-:W-:Y:S01]  /*6460*/  FFMA.FTZ R141, R3, UR6, -R144.reuse ;  /* 0x00000006038d7c23 */ /* 0x100fe20008010890 */
[----:B---3--:R-:W-:Y:S01]  /*6470*/  FMNMX.FTZ R3, R5, R4, !PT ;  /* 0x0000000405037209 */ /* 0x008fe20007810000 */
[----:B------:R-:W-:Y:S01]  /*6480*/  FMUL.FTZ R143, R143, UR6 ;  /* 0x000000068f8f7c20 */ /* 0x000fe20008410000 */
[--C-:B------:R-:W-:Y:S01]  /*6490*/  FFMA.FTZ R92, R19, UR6, -R144.reuse ;  /* 0x00000006135c7c23 */ /* 0x100fe20008010890 */
[--C-:B------:R-:W-:Y:S01]  /*64a0*/  FFMA.FTZ R95, R17, UR6, -R144.reuse ;  /* 0x00000006115f7c23 */ /* 0x100fe20008010890 */
[C---:B------:R-:W-:Y:S01]  /*64b0*/  FSETP.NEU.FTZ.AND P0, PT, R3.reuse, -INF , PT ;  /* 0xff8000000300780b */ /* 0x040fe20003f1d000 */
[----:B------:R-:W-:Y:S01]  /*64c0*/  FMUL.FTZ R93, R3, UR6 ;  /* 0x00000006035d7c20 */ /* 0x000fe20008410000 */
[--C-:B------:R-:W-:Y:S01]  /*64d0*/  FFMA.FTZ R86, R13, UR6, -R144.reuse ;  /* 0x000000060d567c23 */ /* 0x100fe20008010890 */
[----:B------:R-:W3:Y:S01]  /*64e0*/  MUFU.EX2 R143, R143 ;  /* 0x0000008f008f7308 */ /* 0x000ee20000000800 */
        /* <DEDUP_REMOVED lines=10> */
[--C-:B-1----:R-:W-:Y:S01]  /*6590*/  FFMA.FTZ R97, R16, UR6, -R93.reuse ;  /* 0x0000000610617c23 */ /* 0x102fe2000801085d */
[--C-:B------:R-:W-:Y:S01]  /*65a0*/  FFMA.FTZ R0, R12, UR6, -R93.reuse ;  /* 0x000000060c007c23 */ /* 0x100fe2000801085d */
[----:B------:R-:W-:Y:S01]  /*65b0*/  MUFU.EX2 R141, R141 ;  /* 0x0000008d008d7308 */ /* 0x000fe20000000800 */
[--C-:B------:R-:W-:Y:S01]  /*65c0*/  FFMA.FTZ R132, R132, UR6, -R93.reuse ;  /* 0x0000000684847c23 */ /* 0x100fe2000801085d */
[--C-:B------:R-:W-:Y:S01]  /*65d0*/  FFMA.FTZ R131, R150, UR6, -R93.reuse ;  /* 0x0000000696837c23 */ /* 0x100fe2000801085d */
[--C-:B------:R-:W-:Y:S01]  /*65e0*/  FFMA.FTZ R99, R148, UR6, -R93.reuse ;  /* 0x0000000694637c23 */ /* 0x100fe2000801085d */
[-C--:B---3--:R-:W-:Y:S01]  /*65f0*/  FMUL.FTZ R4, R80, R143.reuse ;  /* 0x0000008f50047220 */ /* 0x088fe20000410000 */
        /* <DEDUP_REMOVED lines=13> */
[--C-:B------:R-:W-:Y:S01]  /*66d0*/  FFMA.FTZ R96, R146, UR6, -R93.reuse ;  /* 0x0000000692607c23 */ /* 0x100fe2000801085d */
[----:B------:R-:W4:Y:S01]  /*66e0*/  LDSM.16.MT88.4 R16, [R108+0x6000] ;  /* 0x006000006c10783b */ /* 0x000f220000004200 */
[-C--:B------:R-:W-:Y:S01]  /*66f0*/  FMUL.FTZ R44, R44, R143.reuse ;  /* 0x0000008f2c2c7220 */ /* 0x080fe20000410000 */
[-C--:B------:R-:W-:Y:S01]  /*6700*/  FMUL.FTZ R45, R45, R143.reuse ;  /* 0x0000008f2d2d7220 */ /* 0x080fe20000410000 */
[-C--:B------:R-:W-:Y:S01]  /*6710*/  FMUL.FTZ R48, R48, R143.reuse ;  /* 0x0000008f30307220 */ /* 0x080fe20000410000 */
[----:B------:R-:W-:Y:S01]  /*6720*/  FMUL.FTZ R49, R49, R143 ;  /* 0x0000008f31317220 */ /* 0x000fe20000410000 */
        /* <DEDUP_REMOVED lines=9> */
[----:B---3--:R-:W-:Y:S01]  /*67c0*/  F2FP.BF16.F32.PACK_AB R80, R92, R141 ;  /* 0x0000008d5c50723e */ /* 0x008fe200000010ff */
[-C--:B------:R-:W-:Y:S01]  /*67d0*/  FMUL.FTZ R39, R39, R2.reuse ;  /* 0x0000000227277220 */ /* 0x080fe20000410000 */
[-C--:B------:R-:W-:Y:S01]  /*67e0*/  FMUL.FTZ R42, R42, R2.reuse ;  /* 0x000000022a2a7220 */ /* 0x080fe20000410000 */
[-C--:B------:R-:W-:Y:S01]  /*67f0*/  FMUL.FTZ R43, R43, R2.reuse ;  /* 0x000000022b2b7220 */ /* 0x080fe20000410000 */
[----:B------:R-:W-:Y:S01]  /*6800*/  LDSM.16.MT88.4 R56, [R109+0x6400] ;  /* 0x006400006d38783b */ /* 0x000fe20000004200 */
        /* <DEDUP_REMOVED lines=43> */
[----:B-1----:R-:W-:Y:S01]  /*6ac0*/  F2FP.BF16.F32.PACK_AB R83, R0, R97 ;  /* 0x000000610053723e */ /* 0x002fe200000010ff */
[--C-:B------:R-:W-:Y:S01]  /*6ad0*/  FFMA.FTZ R105, R106, UR6, -R144.reuse ;  /* 0x000000066a697c23 */ /* 0x100fe20008010890 */
[----:B------:R-:W-:Y:S01]  /*6ae0*/  FFMA.FTZ R93, R84, UR6, -R93 ;  /* 0x00000006545d7c23 */ /* 0x000fe2000801085d */
[----:B------:R-:W-:Y:S01]  /*6af0*/  FFMA.FTZ R64, R103, UR6, -R144 ;  /* 0x0000000667407c23 */ /* 0x000fe20008010890 */
[----:B------:R-:W-:Y:S01]  /*6b00*/  FFMA.FTZ R141, R138, R143, R141 ;  /* 0x0000008f8a8d7223 */ /* 0x000fe2000001008d */
[----:B------:R-:W-:-:S02]  /*6b10*/  FFMA.FTZ R2, R136, R2, R87 ;  /* 0x0000000288027223 */ /* 0x000fc40000010057 */
[----:B------:R-:W-:Y:S01]  /*6b20*/  HMMA.16816.F32.BF16 R28, R80, R32, R28 ;  /* 0x00000020501c723c */ /* 0x000fe2000004181c */
        /* <DEDUP_REMOVED lines=11> */
[----:B------:R-:W2:Y:S01]  /*6be0*/  MUFU.EX2 R132, R132 ;  /* 0x0000008400847308 */ /* 0x000ea20000000800 */
[----:B------:R-:W-:Y:S01]  /*6bf0*/  HMMA.16816.F32.BF16 R8, R80, R10, R76 ;  /* 0x0000000a5008723c */ /* 0x000fe2000004184c */
[----:B------:R-:W-:Y:S01]  /*6c00*/  LDSM.16.MT88.4 R76, [R109+0x6c00] ;  /* 0x006c00006d4c783b */ /* 0x000fe20000004200 */
[----:B---3--:R-:W-:-:S04]  /*6c10*/  FADD.FTZ R0, R140, R95 ;  /* 0x0000005f8c007221 */ /* 0x008fc80000010000 */
[----:B----4-:R-:W-:Y:S01]  /*6c20*/  HMMA.16816.F32.BF16 R12, R80, R16, R12 ;  /* 0x00000010500c723c */ /* 0x010fe2000004180c */
[----:B------:R-:W3:Y:S01]  /*6c30*/  MUFU.EX2 R131, R131 ;  /* 0x0000008300837308 */ /* 0x000ee20000000800 */
[----:B-----5:R-:W-:-:S04]  /*6c40*/  FADD.FTZ R0, R133, R0 ;  /* 0x0000000085007221 */ /* 0x020fc80000010000 */
[C---:B------:R-:W-:Y:S01]  /*6c50*/  HMMA.16816.F32.BF16 R16, R80.reuse, R18, R68 ;  /* 0x000000125010723c */ /* 0x040fe20000041844 */
[----:B------:R-:W-:Y:S02]  /*6c60*/  LDSM.16.MT88.4 R68, [R108+0x6c00] ;  /* 0x006c00006c44783b */ /* 0x000fe40000004200 */
[----:B------:R-:W-:Y:S01]  /*6c70*/  MUFU.EX2 R99, R99 ;  /* 0x0000006300637308 */ /* 0x000fe20000000800 */
[----:B--2---:R-:W-:Y:S02]  /*6c80*/  FADD.FTZ R2, R132, R97 ;  /* 0x0000006184027221 */ /* 0x004fe40000010000 */
[C---:B------:R-:W-:Y:S05]  /*6c90*/  HMMA.16816.F32.BF16 R20, R80.reuse, R24, R20 ;  /* 0x000000185014723c */ /* 0x040fea0000041814 */
[----:B------:R-:W2:Y:S01]  /*6ca0*/  MUFU.EX2 R96, R96 ;  /* 0x0000006000607308 */ /* 0x000ea20000000800 */
[----:B------:R-:W-:Y:S01]  /*6cb0*/  HMMA.16816.F32.BF16 R24, R80, R26, R60 ;  /* 0x0000001a5018723c */ /* 0x000fe2000004183c */
[----:B------:R-:W-:Y:S01]  /*6cc0*/  LDSM.16.MT88.4 R60, [R109+0x6800] ;  /* 0x006800006d3c783b */ /* 0x000fe20000004200 */
[----:B---3--:R-:W-:-:S04]  /*6cd0*/  FADD.FTZ R2, R131, R2 ;  /* 0x0000000283027221 */ /* 0x008fc80000010000 */
        /* <DEDUP_REMOVED lines=12> */
[----:B------:R-:W-:-:S02]  /*6da0*/  F2FP.BF16.F32.PACK_AB R52, R133, R140 ;  /* 0x0000008c8534723e */ /* 0x000fc400000010ff */
[----:B------:R-:W-:-:S04]  /*6db0*/  F2FP.BF16.F32.PACK_AB R53, R131, R132 ;  /* 0x000000848335723e */ /* 0x000fc800000010ff */
[----:B------:R-:W-:Y:S01]  /*6dc0*/  MUFU.EX2 R137, R137 ;  /* 0x0000008900897308 */ /* 0x000fe20000000800 */
[----:B------:R-:W-:Y:S01]  /*6dd0*/  F2FP.BF16.F32.PACK_AB R54, R100, R101 ;  /* 0x000000656436723e */ /* 0x000fe200000010ff */
[----:B------:R-:W-:Y:S01]  /*6de0*/  FADD.FTZ R101, R101, R0 ;  /* 0x0000000065657221 */ /* 0x000fe20000010000 */
[----:B--2---:R-:W-:Y:S01]  /*6df0*/  F2FP.BF16.F32.PACK_AB R55, R96, R99 ;  /* 0x000000636037723e */ /* 0x004fe200000010ff */
[----:B------:R-:W-:Y:S01]  /*6e00*/  FADD.FTZ R99, R99, R2 ;  /* 0x0000000263637221 */ /* 0x000fe20000010000 */
[----:B------:R-:W-:-:S03]  /*6e10*/  MOV R2, R91 ;  /* 0x0000005b00027202 */ /* 0x000fc60000000f00 */
[----:B------:R-:W-:Y:S01]  /*6e20*/  MUFU.EX2 R103, R65 ;  /* 0x0000004100677308 */ /* 0x000fe20000000800 */
[----:B------:R-:W-:Y:S01]  /*6e30*/  FADD.FTZ R100, R100, R101 ;  /* 0x0000006564647221 */ /* 0x000fe20000010000 */
[----:B------:R-:W-:Y:S01]  /*6e40*/  FADD.FTZ R96, R96, R99 ;  /* 0x0000006360607221 */ /* 0x000fe20000010000 */
[C---:B------:R-:W-:Y:S05]  /*6e50*/  HMMA.16816.F32.BF16 R4, R52.reuse, R56, R4 ;  /* 0x000000383404723c */ /* 0x040fea0000041804 */
        /* <DEDUP_REMOVED lines=58> */
[----:B------:R-:W-:-:S04]  /*7200*/  FADD.FTZ R9, R145, R100 ;  /* 0x0000006491097221 */ /* 0x000fc80000010000 */
[----:B------:R-:W-:Y:S01]  /*7210*/  FADD.FTZ R9, R146, R9 ;  /* 0x0000000992097221 */ /* 0x000fe20000010000 */
[C---:B------:R-:W-:Y:S01]  /*7220*/  HMMA.16816.F32.BF16 R44, R84.reuse, R4, R44 ;  /* 0x00000004542c723c */ /* 0x040fe2000004182c */
[----:B------:R-:W-:Y:S02]  /*7230*/  FADD.FTZ R11, R139, R96 ;  /* 0x000000608b0b7221 */ /* 0x000fe40000010000 */
[----:B------:R-:W-:Y:S02]  /*7240*/  FADD.FTZ R0, R128, R9 ;  /* 0x0000000980007221 */ /* 0x000fe40000010000 */
[----:B------:R-:W-:Y:S01]  /*7250*/  FADD.FTZ R11, R130, R11 ;  /* 0x0000000b820b7221 */ /* 0x000fe20000010000 */
[----:B--2---:R-:W-:Y:S01]  /*7260*/  HMMA.16816.F32.BF16 R64, R84, R60, R20 ;  /* 0x0000003c5440723c */ /* 0x004fe20000041814 */
[----:B------:R-:W-:Y:S02]  /*7270*/  FADD.FTZ R0, R129, R0 ;  /* 0x0000000081007221 */ /* 0x000fe40000010000 */
[----:B------:R-:W-:-:S02]  /*7280*/  FADD.FTZ R126, R126, R11 ;  /* 0x0000000b7e7e7221 */ /* 0x000fc40000010000 */
[----:B------:R-:W-:Y:S01]  /*7290*/  FADD.FTZ R103, R103, R0 ;  /* 0x0000000067677221 */ /* 0x000fe20000010000 */
[C---:B------:R-:W-:Y:S01]  /*72a0*/  HMMA.16816.F32.BF16 R60, R84.reuse, R62, R24 ;  /* 0x0000003e543c723c */ /* 0x040fe20000041818 */
        /* <DEDUP_REMOVED lines=8> */
[----:B-1----:R-:W-:Y:S01]  /*7330*/  HMMA.16816.F32.BF16 R56, R84, R52, R28 ;  /* 0x000000345438723c */ /* 0x002fe2000004181c */
[----:B------:R-:W-:-:S04]  /*7340*/  FADD.FTZ R98, R98, R107 ;  /* 0x0000006b62627221 */ /* 0x000fc80000010000 */
[----:B------:R-:W-:Y:S01]  /*7350*/  FADD.FTZ R136, R93, R98 ;  /* 0x000000625d887221 */ /* 0x000fe20000010000 */
[----:B------:R-:W-:-:S15]  /*7360*/  HMMA.16816.F32.BF16 R52, R84, R54, R32 ;  /* 0x000000365434723c */ /* 0x000fde0000041820 */
[----:B------:R-:W-:-:S09]  /*7370*/  NOP ;  /* 0x0000000000007918 */ /* 0x000fd20000000000 */
.L_x_5808:
[----:B------:R-:W-:Y:S05]  /*7380*/  @!P3 BRA `(.L_x_5814) ;  /* 0x00000024008cb947 */ /* 0x000fea0003800000 */
[----:B------:R-:W-:Y:S01]  /*7390*/  IMAD.MOV.U32 R4, RZ, RZ, 0x20 ;  /* 0x00000020ff047424 */ /* 0x000fe200078e00ff */
[----:B------:R-:W-:Y:S01]  /*73a0*/  LOP3.LUT P0, RZ, R119, 0x2, RZ, 0xc0, !PT ;  /* 0x0000000277ff7812 */ /* 0x000fe2000780c0ff */
[C---:B------:R-:W-:Y:S01]  /*73b0*/  IMAD.U32 R130, R88.reuse, -0x40, RZ ;  /* 0xffffffc058827824 */ /* 0x040fe200078e00ff */
[----:B------:R-:W-:Y:S01]  /*73c0*/  SHF.L.U64.HI R89, R88, 0x5, R89 ;  /* 0x0000000558597819 */ /* 0x000fe20000010259 */
[----:B------:R-:W-:Y:S01]  /*73d0*/  IMAD.U32 R128, R90, -0x40, RZ ;  /* 0xffffffc05a807824 */ /* 0x000fe200078e00ff */
[----:B------:R-:W-:Y:S01]  /*73e0*/  ULDC UR5, c[0x0][0x39c] ;  /* 0x0000e70000057ab9 */ /* 0x000fe20000000800 */
[----:B------:R-:W-:Y:S01]  /*73f0*/  IMAD.SHL.U32 R88, R88, 0x20, RZ ;  /* 0x0000002058587824 */ /* 0x000fe200078e00ff */
[----:B------:R-:W-:Y:S01]  /*7400*/  SHF.R.S32.HI R129, RZ, 0x1f, R130 ;  /* 0x0000001fff817819 */ /* 0x000fe20000011482 */
[----:B------:R-:W-:Y:S01]  /*7410*/  IMAD.MOV.U32 R3, RZ, RZ, R0 ;  /* 0x000000ffff037224 */ /* 0x000fe200078e0000 */
[----:B------:R-:W-:Y:S01]  /*7420*/  SEL R0, R4, 0xffffffe0, !P0 ;  /* 0xffffffe004007807 */ /* 0x000fe20004000000 */
[----:B------:R-:W-:Y:S01]  /*7430*/  IMAD.MOV.U32 R85, RZ, RZ, R2 ;  /* 0x000000ffff557224 */ /* 0x000fe200078e0002 */
[C---:B------:R-:W-:Y:S01]  /*7440*/  SHF.L.U64.HI R132, R88.reuse, 0x1, R89 ;  /* 0x0000000158847819 */ /* 0x040fe20000010259 */
[----:B------:R-:W-:Y:S01]  /*7450*/  IMAD.SHL.U32 R131, R88, 0x2, RZ ;  /* 0x0000000258837824 */ /* 0x000fe200078e00ff */
[----:B------:R-:W-:Y:S01]  /*7460*/  SHF.R.S32.HI R126, RZ, 0x1f, R128 ;  /* 0x0000001fff7e7819 */ /* 0x000fe20000011480 */
[----:B------:R-:W-:Y:S01]  /*7470*/  ULDC UR4, c[0x0][0x2ec] ;  /* 0x0000bb0000047ab9 */ /* 0x000fe20000000800 */
[----:B------:R-:W-:-:S07]  /*7480*/  IADD3 R87, R0, 0x3000, R111 ;  /* 0x0000300000577810 */ /* 0x000fce0007ffe06f */
.L_x_5818:
        /* <DEDUP_REMOVED lines=67> */
.L_x_5815:
        /* <DEDUP_REMOVED lines=8> */
[----:B------:R-:W-:Y:S03]  /*7940*/  ISETP.GT.AND P0, PT, R115, R114, PT ;  /* 0x000000727300720c */ /* 0x000fe60003f04270 */
        /* <DEDUP_REMOVED lines=32> */
[----:B------:R-:W-:Y:S06]  /*7b50*/  LDSM.16.M88.4 R88, [R112+0x1000] ;  /* 0x001000007058783b */ /* 0x000fec0000000200 */
        /* <DEDUP_REMOVED lines=42> */
[----:B------:R-:W2:Y:S11]  /*7e00*/  LDSM.16.M88.4 R92, [R87+0x2400] ;  /* 0x00240000575c783b */ /* 0x000eb60000000200 */
[----:B------:R-:W-:Y:S06]  /*7e10*/  @!UPT UIADD3 URZ, URZ, URZ, URZ ;  /* 0x0000003f3f3ff290 */ /* 0x000fec000fffe03f */
[----:B------:R-:W-:Y:S01]  /*7e20*/  FMUL.FTZ R161, R4, UR5 ;  /* 0x0000000504a17c20 */ /* 0x000fe20008410000 */
[----:B------:R-:W-:Y:S01]  /*7e30*/  FMUL.FTZ R159, R5, UR5 ;  /* 0x00000005059f7c20 */ /* 0x000fe20008410000 */
[----:B------:R-:W-:Y:S01]  /*7e40*/  FMUL.FTZ R160, R6, UR5 ;  /* 0x0000000506a07c20 */ /* 0x000fe20008410000 */
[----:B------:R-:W-:Y:S03]  /*7e50*/  FMUL.FTZ R0, R7, UR5 ;  /* 0x0000000507007c20 */ /* 0x000fe60008410000 */
[----:B------:R-:W3:Y:S01]  /*7e60*/  MUFU.TANH R161, R161 ;  /* 0x000000a100a17308 */ /* 0x000ee20000002400 */
[----:B------:R-:W-:Y:S01]  /*7e70*/  FMUL.FTZ R165, R8, UR5 ;  /* 0x0000000508a57c20 */ /* 0x000fe20008410000 */
[----:B------:R-:W-:Y:S01]  /*7e80*/  FMUL.FTZ R163, R9, UR5 ;  /* 0x0000000509a37c20 */ /* 0x000fe20008410000 */
[----:B------:R-:W-:Y:S01]  /*7e90*/  FMUL.FTZ R164, R10, UR5 ;  /* 0x000000050aa47c20 */ /* 0x000fe20008410000 */
[----:B------:R-:W-:Y:S06]  /*7ea0*/  FMUL.FTZ R162, R11, UR5 ;  /* 0x000000050ba27c20 */ /* 0x000fec0008410000 */
[----:B------:R-:W4:Y:S10]  /*7eb0*/  MUFU.TANH R159, R159 ;  /* 0x0000009f009f7308 */ /* 0x000f340000002400 */
[----:B------:R-:W1:Y:S01]  /*7ec0*/  MUFU.TANH R160, R160 ;  /* 0x000000a000a07308 */ /* 0x000e620000002400 */
[C---:B--2---:R-:W-:Y:S06]  /*7ed0*/  HMMA.16816.F32.BF16 R12, R88.reuse, R92, R12 ;  /* 0x0000005c580c723c */ /* 0x044fec000004180c */
[C---:B------:R-:W-:Y:S03]  /*7ee0*/  HMMA.16816.F32.BF16 R16, R88.reuse, R94, R16 ;  /* 0x0000005e5810723c */ /* 0x040fe60000041810 */
[----:B------:R2:W1:Y:S01]  /*7ef0*/  MUFU.TANH R106, R0 ;  /* 0x00000000006a7308 */ /* 0x0004620000002400 */
        /* <DEDUP_REMOVED lines=19> */
[----:B------:R-:W2:Y:S01]  /*8030*/  MUFU.TANH R150, R150 ;  /* 0x0000009600967308 */ /* 0x000ea20000002400 */
[----:B------:R-:W-:Y:S09]  /*8040*/  BAR.SYNC.DEFER_BLOCKING 0x0 ;  /* 0x0000000000007b1d */ /* 0x000ff20000010000 */
[----:B------:R-:W2:Y:S01]  /*8050*/  MUFU.TANH R154, R154 ;  /* 0x0000009a009a7308 */ /* 0x000ea20000002400 */
[----:B------:R-:W-:Y:S01]  /*8060*/  FMUL.FTZ R143, R20, UR5 ;  /* 0x00000005148f7c20 */ /* 0x000fe20008410000 */
[----:B------:R-:W-:Y:S01]  /*8070*/  FMUL.FTZ R147, R21, UR5 ;  /* 0x0000000515937c20 */ /* 0x000fe20008410000 */
[----:B------:R-:W-:Y:S01]  /*8080*/  FMUL.FTZ R139, R22, UR5 ;  /* 0x00000005168b7c20 */ /* 0x000fe20008410000 */
[----:B-1----:R-:W-:Y:S01]  /*8090*/  FMUL.FTZ R140, R23, UR5 ;  /* 0x00000005178c7c20 */ /* 0x002fe20008410000 */
[----:B------:R-:W-:Y:S01]  /*80a0*/  FMUL.FTZ R152, R24, UR5 ;  /* 0x0000000518987c20 */ /* 0x000fe20008410000 */
[----:B------:R-:W-:Y:S04]  /*80b0*/  FMUL.FTZ R153, R25, UR5 ;  /* 0x0000000519997c20 */ /* 0x000fe80008410000 */
[----:B------:R-:W1:Y:S01]  /*80c0*/  MUFU.TANH R148, R148 ;  /* 0x0000009400947308 */ /* 0x000e620000002400 */
[----:B------:R-:W-:Y:S01]  /*80d0*/  FMUL.FTZ R133, R26, UR5 ;  /* 0x000000051a857c20 */ /* 0x000fe20008410000 */
[----:B------:R-:W-:Y:S08]  /*80e0*/  FMUL.FTZ R137, R27, UR5 ;  /* 0x000000051b897c20 */ /* 0x000ff00008410000 */
[----:B------:R-:W1:Y:S10]  /*80f0*/  MUFU.TANH R145, R145 ;  /* 0x0000009100917308 */ /* 0x000e740000002400 */
[----:B------:R-:W1:Y:S01]  /*8100*/  MUFU.TANH R146, R146 ;  /* 0x0000009200927308 */ /* 0x000e620000002400 */
[C---:B-----5:R-:W-:Y:S06]  /*8110*/  HMMA.16816.F32.BF16 R28, R88.reuse, R92, R28 ;  /* 0x0000005c581c723c */ /* 0x060fec000004181c */
[----:B------:R-:W-:Y:S03]  /*8120*/  HMMA.16816.F32.BF16 R32, R88, R94, R32 ;  /* 0x0000005e5820723c */ /* 0x000fe60000041820 */
[----:B------:R-:W1:Y:S10]  /*8130*/  MUFU.TANH R144, R144 ;  /* 0x0000009000907308 */ /* 0x000e740000002400 */
        /* <DEDUP_REMOVED lines=29> */
[----:B------:R-:W-:Y:S04]  /*8310*/  SHF.L.U32 R5, R115, 0x6, RZ ;  /* 0x0000000673057819 */ /* 0x000fe800000006ff */
[----:B------:R-:W-:Y:S01]  /*8320*/  IABS R11, R5 ;  /* 0x00000005000b7213 */ /* 0x000fe20000000000 */
[C---:B------:R-:W-:Y:S01]  /*8330*/  VIADD R13, R5.reuse, 0xffffffc0 ;  /* 0xffffffc0050d7836 */ /* 0x040fe20000000000 */
[-C--:B--2---:R-:W-:Y:S02]  /*8340*/  IABS R4, R0.reuse ;  /* 0x0000000000047213 */ /* 0x084fe40000000000 */
[----:B------:R-:W-:Y:S02]  /*8350*/  LOP3.LUT R5, R5, R0, RZ, 0x3c, !PT ;  /* 0x0000000005057212 */ /* 0x000fe400078e3cff */
[----:B------:R-:W2:Y:S02]  /*8360*/  I2F.RP R6, R4 ;  /* 0x0000000400067306 */ /* 0x000ea40000209400 */
[----:B------:R-:W-:Y:S08]  /*8370*/  ISETP.GE.AND P2, PT, R5, RZ, PT ;  /* 0x000000ff0500720c */ /* 0x000ff00003f46270 */
        /* <DEDUP_REMOVED lines=25> */
[----:B------:R-:W-:Y:S07]  /*8510*/  LOP3.LUT R11, RZ, R0, RZ, 0x33, !PT ;  /* 0x00000000ff0b7212 */ /* 0x000fee00078e33ff */
[----:B------:R-:W-:Y:S04]  /*8520*/  @P5 VIADD R6, R6, 0x1 ;  /* 0x0000000106065836 */ /* 0x000fe80000000000 */
[----:B------:R-:W-:Y:S02]  /*8530*/  @P4 IADD3 R2, R2, 0x1, RZ ;  /* 0x0000000102024810 */ /* 0x000fe40007ffe0ff */
[----:B------:R-:W-:Y:S03]  /*8540*/  @!P2 IADD3 R6, -R6, RZ, RZ ;  /* 0x000000ff0606a210 */ /* 0x000fe60007ffe1ff */
[----:B------:R-:W-:Y:S05]  /*8550*/  @!P0 IMAD.MOV R2, RZ, RZ, -R2 ;  /* 0x000000ffff028224 */ /* 0x000fea00078e0a02 */
[C---:B------:R-:W-:Y:S02]  /*8560*/  SEL R5, R11.reuse, R2, !P1 ;  /* 0x000000020b057207 */ /* 0x040fe40004800000 */
[----:B------:R-:W-:Y:S02]  /*8570*/  SEL R11, R11, R6, !P1 ;  /* 0x000000060b0b7207 */ /* 0x000fe40004800000 */
[-C--:B------:R-:W-:Y:S01]  /*8580*/  LEA R16, P1, R5, R122.reuse, 0x2 ;  /* 0x0000007a05107211 */ /* 0x080fe200078210ff */
[----:B------:R-:W2:Y:S01]  /*8590*/  LDC.64 R6, c[0x0][0x248] ;  /* 0x00009200ff067b82 */ /* 0x000ea20000000a00 */
        /* <DEDUP_REMOVED lines=19> */
.L_x_5817:
        /* <DEDUP_REMOVED lines=15> */
.L_x_5816:
        /* <DEDUP_REMOVED lines=12> */
[----:B---3--:R-:W-:Y:S02]  /*8880*/  FMNMX.FTZ R7, R149, R0, !PT ;  /* 0x0000000095077209 */ /* 0x008fe40007810000 */
        /* <DEDUP_REMOVED lines=111> */
[----:B------:R-:W-:Y:S03]  /*8f80*/  FFMA.FTZ R69, R85, R138, R102 ;  /* 0x0000008a55457223 */ /* 0x000fe60000010066 */
[----:B------:R-:W-:Y:S01]  /*8f90*/  MUFU.EX2 R89, R89 ;  /* 0x0000005900597308 */ /* 0x000fe20000000800 */
[--C-:B------:R-:W-:Y:S01]  /*8fa0*/  FFMA.FTZ R102, R140, UR4, -R97.reuse ;  /* 0x000000048c667c23 */ /* 0x100fe20008010861 */
[----:B------:R-:W-:Y:S01]  /*8fb0*/  FFMA.FTZ R138, R133, UR4, -R97 ;  /* 0x00000004858a7c23 */ /* 0x000fe20008010861 */
[----:B------:R-:W-:Y:S01]  /*8fc0*/  FADD.FTZ R98, R98, R69 ;  /* 0x0000004562627221 */ /* 0x000fe20000010000 */
[----:B------:R-:W-:Y:S01]  /*8fd0*/  FFMA.FTZ R158, R158, UR4, -R104 ;  /* 0x000000049e9e7c23 */ /* 0x000fe20008010868 */
[--C-:B------:R-:W-:Y:S01]  /*8fe0*/  FFMA.FTZ R141, R141, UR4, -R97.reuse ;  /* 0x000000048d8d7c23 */ /* 0x100fe20008010861 */
[----:B------:R-:W-:Y:S01]  /*8ff0*/  LDSM.16.MT88.4 R68, [R108+0x6c00] ;  /* 0x006c00006c44783b */ /* 0x000fe20000004200 */
[--C-:B------:R-:W-:Y:S03]  /*9000*/  FFMA.FTZ R142, R142, UR4, -R97.reuse ;  /* 0x000000048e8e7c23 */ /* 0x100fe60008010861 */
[----:B------:R-:W3:Y:S01]  /*9010*/  MUFU.EX2 R88, R88 ;  /* 0x0000005800587308 */ /* 0x000ee20000000800 */
[----:B----4-:R-:W-:Y:S01]  /*9020*/  F2FP.BF16.F32.PACK_AB R82, R90, R93 ;  /* 0x0000005d5a52723e */ /* 0x010fe200000010ff */
[----:B------:R-:W-:Y:S01]  /*9030*/  FFMA.FTZ R86, R86, UR4, -R97 ;  /* 0x0000000456567c23 */ /* 0x000fe20008010861 */
[----:B------:R-:W-:Y:S01]  /*9040*/  FFMA.FTZ R96, R3, R136, R96 ;  /* 0x0000008803607223 */ /* 0x000fe20000010060 */
[----:B------:R-:W-:Y:S01]  /*9050*/  FADD.FTZ R93, R93, R98 ;  /* 0x000000625d5d7221 */ /* 0x000fe20000010000 */
[----:B------:R-:W-:Y:S02]  /*9060*/  ISETP.GT.AND P0, PT, R115, R114, PT ;  /* 0x000000727300720c */ /* 0x000fe40003f04270 */
[----:B------:R-:W-:Y:S03]  /*9070*/  FADD.FTZ R96, R91, R96 ;  /* 0x000000605b607221 */ /* 0x000fe60000010000 */
[----:B------:R-:W-:Y:S01]  /*9080*/  MUFU.EX2 R92, R92 ;  /* 0x0000005c005c7308 */ /* 0x000fe20000000800 */
[----:B------:R-:W-:Y:S09]  /*9090*/  FADD.FTZ R90, R90, R93 ;  /* 0x0000005d5a5a7221 */ /* 0x000ff20000010000 */
        /* <DEDUP_REMOVED lines=23> */
[--C-:B------:R-:W-:Y:S01]  /*9210*/  FFMA.FTZ R65, R150, UR4, -R97.reuse ;  /* 0x0000000496417c23 */ /* 0x100fe20008010861 */
[----:B------:R-:W-:Y:S01]  /*9220*/  FFMA.FTZ R97, R84, UR4, -R97 ;  /* 0x0000000454617c23 */ /* 0x000fe20008010861 */
        /* <DEDUP_REMOVED lines=14> */
[----:B------:R-:W-:Y:S02]  /*9310*/  LDSM.16.MT88.4 R60, [R108+0x6800] ;  /* 0x006800006c3c783b */ /* 0x000fe40000004200 */
[----:B---3--:R-:W-:Y:S03]  /*9320*/  FADD.FTZ R93, R67, R90 ;  /* 0x0000005a435d7221 */ /* 0x008fe60000010000 */
[C---:B-1----:R-:W-:Y:S03]  /*9330*/  HMMA.16816.F32.BF16 R36, R80.reuse, R52, R36 ;  /* 0x000000345024723c */ /* 0x042fe60000041824 */
[----:B------:R-:W-:Y:S03]  /*9340*/  MUFU.EX2 R107, R107 ;  /* 0x0000006b006b7308 */ /* 0x000fe60000000800 */
[C---:B------:R-:W-:Y:S01]  /*9350*/  HMMA.16816.F32.BF16 R40, R80.reuse, R54, R40 ;  /* 0x000000365028723c */ /* 0x040fe20000041828 */
[----:B------:R-:W1:Y:S06]  /*9360*/  LDSM.16.MT88.4 R52, [R108+0x8000] ;  /* 0x008000006c34783b */ /* 0x000e6c0000004200 */
[----:B------:R-:W2:Y:S10]  /*9370*/  MUFU.EX2 R64, R64 ;  /* 0x0000004000407308 */ /* 0x000eb40000000800 */
[----:B------:R-:W3:Y:S10]  /*9380*/  MUFU.EX2 R65, R65 ;  /* 0x0000004100417308 */ /* 0x000ef40000000800 */
[----:B------:R-:W-:Y:S01]  /*9390*/  MUFU.EX2 R100, R100 ;  /* 0x0000006400647308 */ /* 0x000fe20000000800 */
[C---:B--2---:R-:W-:Y:S09]  /*93a0*/  FADD.FTZ R93, R64.reuse, R93 ;  /* 0x0000005d405d7221 */ /* 0x044ff20000010000 */
[----:B------:R-:W2:Y:S10]  /*93b0*/  MUFU.EX2 R95, R95 ;  /* 0x0000005f005f7308 */ /* 0x000eb40000000800 */
[----:B------:R-:W-:Y:S01]  /*93c0*/  MUFU.EX2 R155, R155 ;  /* 0x0000009b009b7308 */ /* 0x000fe20000000800 */
[C---:B-1----:R-:W-:Y:S09]  /*93d0*/  HMMA.16816.F32.BF16 R44, R80.reuse, R52, R44 ;  /* 0x00000034502c723c */ /* 0x042ff2000004182c */
[----:B------:R-:W-:Y:S01]  /*93e0*/  MUFU.EX2 R156, R156 ;  /* 0x0000009c009c7308 */ /* 0x000fe20000000800 */
[----:B------:R-:W-:Y:S09]  /*93f0*/  HMMA.16816.F32.BF16 R48, R80, R54, R48 ;  /* 0x000000365030723c */ /* 0x000ff20000041830 */
[----:B------:R-:W-:Y:S02]  /*9400*/  MUFU.EX2 R84, R141 ;  /* 0x0000008d00547308 */ /* 0x000fe40000000800 */
[----:B------:R-:W-:Y:S02]  /*9410*/  F2FP.BF16.F32.PACK_AB R52, R64, R67 ;  /* 0x000000434034723e */ /* 0x000fe400000010ff */
[----:B---3--:R-:W-:Y:S02]  /*9420*/  F2FP.BF16.F32.PACK_AB R53, R92, R65 ;  /* 0x000000415c35723e */ /* 0x008fe400000010ff */
[----:B------:R-:W-:Y:S04]  /*9430*/  F2FP.BF16.F32.PACK_AB R54, R99, R94 ;  /* 0x0000005e6336723e */ /* 0x000fe800000010ff */
[----:B------:R-:W1:Y:S01]  /*9440*/  MUFU.EX2 R3, R142 ;  /* 0x0000008e00037308 */ /* 0x000e620000000800 */
[----:B--2---:R-:W-:Y:S01]  /*9450*/  F2FP.BF16.F32.PACK_AB R55, R95, R100 ;  /* 0x000000645f37723e */ /* 0x004fe200000010ff */
[----:B------:R-:W-:Y:S04]  /*9460*/  FADD.FTZ R94, R94, R93 ;  /* 0x0000005d5e5e7221 */ /* 0x000fe80000010000 */
[----:B------:R-:W-:Y:S02]  /*9470*/  FADD.FTZ R99, R99, R94 ;  /* 0x0000005e63637221 */ /* 0x000fe40000010000 */
[C---:B------:R-:W-:Y:S02]  /*9480*/  HMMA.16816.F32.BF16 R4, R52.reuse, R56, R4 ;  /* 0x000000383404723c */ /* 0x040fe40000041804 */
[----:B------:R-:W-:Y:S04]  /*9490*/  MUFU.EX2 R157, R157 ;  /* 0x0000009d009d7308 */ /* 0x000fe80000000800 */
[C---:B------:R-:W-:Y:S01]  /*94a0*/  HMMA.16816.F32.BF16 R8, R52.reuse, R58, R8 ;  /* 0x0000003a3408723c */ /* 0x040fe20000041808 */
[----:B------:R-:W2:Y:S05]  /*94b0*/  LDSM.16.MT88.4 R56, [R108+0x6400] ;  /* 0x006400006c38783b */ /* 0x000eaa0000004200 */
[----:B------:R-:W3:Y:S01]  /*94c0*/  MUFU.EX2 R158, R158 ;  /* 0x0000009e009e7308 */ /* 0x000ee20000000800 */
[----:B-1----:R-:W-:Y:S09]  /*94d0*/  F2FP.BF16.F32.PACK_AB R89, R3, R84 ;  /* 0x000000540359723e */ /* 0x002ff200000010ff */
[----:B------:R-:W-:Y:S10]  /*94e0*/  MUFU.EX2 R86, R86 ;  /* 0x0000005600567308 */ /* 0x000ff40000000800 */
[----:B------:R-:W1:Y:S01]  /*94f0*/  MUFU.EX2 R97, R97 ;  /* 0x0000006100617308 */ /* 0x000e620000000800 */
[----:B---3--:R-:W-:Y:S02]  /*9500*/  F2FP.BF16.F32.PACK_AB R90, R158, R157 ;  /* 0x0000009d9e5a723e */ /* 0x008fe400000010ff */
[----:B-1----:R-:W-:Y:S01]  /*9510*/  F2FP.BF16.F32.PACK_AB R91, R97, R86 ;  /* 0x00000056615b723e */ /* 0x002fe200000010ff */
        /* <DEDUP_REMOVED lines=22> */
[----:B------:R-:W-:Y:S02]  /*9680*/  FADD.FTZ R106, R106, R103 ;  /* 0x000000676a6a7221 */ /* 0x000fe40000010000 */
        /* <DEDUP_REMOVED lines=17> */
[----:B------:R-:W2:Y:S04]  /*97a0*/  LDSM.16.MT88.4 R52, [R108+0x7c00] ;  /* 0x007c00006c34783b */ /* 0x000ea80000004200 */
[----:B------:R-:W-:Y:S01]  /*97b0*/  FADD.FTZ R61, R65, R88 ;  /* 0x00000058413d7221 */ /* 0x000fe20000010000 */
[C---:B------:R-:W-:Y:S01]  /*97c0*/  F2FP.BF16.F32.PACK_AB R88, R156.reuse, R155 ;  /* 0x0000009b9c58723e */ /* 0x040fe200000010ff */
[----:B------:R-:W-:Y:S04]  /*97d0*/  FADD.FTZ R155, R155, R106 ;  /* 0x0000006a9b9b7221 */ /* 0x000fe80000010000 */
[----:B------:R-:W-:Y:S02]  /*97e0*/  FADD.FTZ R156, R156, R155 ;  /* 0x0000009b9c9c7221 */ /* 0x000fe40000010000 */
[C---:B------:R-:W-:Y:S01]  /*97f0*/  HMMA.16816.F32.BF16 R80, R88.reuse, R76, R4 ;  /* 0x0000004c5850723c */ /* 0x040fe20000041804 */
[----:B------:R-:W3:Y:S04]  /*9800*/  LDSM.16.MT88.4 R4, [R109+0x8c00] ;  /* 0x008c00006d04783b */ /* 0x000ee80000004200 */
[----:B------:R-:W-:Y:S01]  /*9810*/  FADD.FTZ R157, R157, R156 ;  /* 0x0000009c9d9d7221 */ /* 0x000fe20000010000 */
[C---:B------:R-:W-:Y:S03]  /*9820*/  HMMA.16816.F32.BF16 R76, R88.reuse, R78, R8 ;  /* 0x0000004e584c723c */ /* 0x040fe60000041808 */
[----:B------:R-:W4:Y:S03]  /*9830*/  LDSM.16.MT88.4 R8, [R108+0x8c00] ;  /* 0x008c00006c08783b */ /* 0x000f260000004200 */
        /* <DEDUP_REMOVED lines=21> */
[----:B------:R-:W-:Y:S03]  /*9990*/  MOV R3, R0 ;  /* 0x0000000000037202 */ /* 0x000fe60000000f00 */
[----:B------:R-:W-:Y:S01]  /*99a0*/  FADD.FTZ R136, R97, R86 ;  /* 0x0000005661887221 */ /* 0x000fe20000010000 */
[----:B------:R-:W-:Y:S08]  /*99b0*/  @P0 BRA `(.L_x_5818) ;  /* 0xffffffd800b40947 */ /* 0x000ff0000383ffff */
.L_x_5814:
[----:B------:R-:W1:Y:S01]  /*99c0*/  SHFL.BFLY PT, R5, R138, 0x2, 0x1f ;  /* 0x0c401f008a057f89 */ /* 0x000e6200000e0000 */
[----:B------:R-:W2:Y:S01]  /*99d0*/  S2UR UR5, SR_CgaCtaId ;  /* 0x00000000000579c3 */ /* 0x000ea20000008800 */
[----:B------:R-:W-:Y:S01]  /*99e0*/  MOV R9, 0x3f800000 ;  /* 0x3f80000000097802 */ /* 0x000fe20000000f00 */
[----:B------:R-:W-:Y:S01]  /*99f0*/  UMOV UR4, 0x400 ;  /* 0x0000040000047882 */ /* 0x000fe20000000000 */
[----:B------:R-:W3:Y:S01]  /*9a00*/  SHFL.BFLY PT, R3, R136, 0x2, 0x1f ;  /* 0x0c401f0088037f89 */ /* 0x000ee200000e0000 */
[----:B------:R-:W-:Y:S01]  /*9a10*/  SHF.L.U32 R119, R119, 0x3, RZ ;  /* 0x0000000377777819 */ /* 0x000fe200000006ff */
[----:B------:R-:W-:Y:S01]  /*9a20*/  BSSY B0, `(.L_x_5819) ;  /* 0x00000bc000007945 */ /* 0x000fe20003800000 */
[----:B------:R-:W-:Y:S02]  /*9a30*/  LEA R120, R120, R127, 0x4 ;  /* 0x0000007f78787211 */ /* 0x000fe400078e20ff */
[----:B------:R-:W-:Y:S01]  /*9a40*/  BAR.SYNC.DEFER_BLOCKING 0x0 ;  /* 0x0000000000007b1d */ /* 0x000fe20000010000 */
[----:B-1----:R-:W-:Y:S01]  /*9a50*/  FADD.FTZ R8, R5, R138 ;  /* 0x0000008a05087221 */ /* 0x002fe20000010000 */
[----:B--2---:R-:W-:-:S04]  /*9a60*/  ULEA UR5, UR5, UR4, 0x18 ;  /* 0x0000000405057291 */ /* 0x004fc8000f8ec03f */
[----:B------:R-:W1:Y:S02]  /*9a70*/  S2R R5, SR_TID.X ;  /* 0x0000000000057919 */ /* 0x000e640000002100 */
[----:B------:R-:W2:Y:S01]  /*9a80*/  S2UR UR4, SR_CTAID.Z ;  /* 0x00000000000479c3 */ /* 0x000ea20000002700 */
[----:B---3--:R-:W-:Y:S01]  /*9a90*/  FADD.FTZ R3, R3, R136 ;  /* 0x0000008803037221 */ /* 0x008fe20000010000 */
[----:B------:R-:W3:Y:S04]  /*9aa0*/  SHFL.BFLY PT, R7, R8, 0x1, 0x1f ;  /* 0x0c201f0008077f89 */ /* 0x000ee800000e0000 */
[----:B------:R-:W4:Y:S01]  /*9ab0*/  SHFL.BFLY PT, R6, R3, 0x1, 0x1f ;  /* 0x0c201f0003067f89 */ /* 0x000f2200000e0000 */
[----:B---3--:R-:W-:Y:S01]  /*9ac0*/  FADD.FTZ R7, R8, R7 ;  /* 0x0000000708077221 */ /* 0x008fe20000010000 */
[----:B------:R-:W-:-:S02]  /*9ad0*/  MOV R8, 0x3f800000 ;  /* 0x3f80000000087802 */ /* 0x000fc40000000f00 */
[----:B-1----:R-:W-:Y:S01]  /*9ae0*/  SHF.R.S32.HI R4, RZ, 0x1f, R5 ;  /* 0x0000001fff047819 */ /* 0x002fe20000011405 */
[----:B----4-:R-:W-:Y:S01]  /*9af0*/  FADD.FTZ R6, R3, R6 ;  /* 0x0000000603067221 */ /* 0x010fe20000010000 */
[----:B------:R-:W-:Y:S02]  /*9b00*/  FSETP.NE.FTZ.AND P3, PT, R7, RZ, PT ;  /* 0x000000ff0700720b */ /* 0x000fe40003f75000 */
[CC--:B------:R-:W-:Y:S02]  /*9b10*/  LEA.HI R11, R4.reuse, R5.reuse, RZ, 0x2 ;  /* 0x00000005040b7211 */ /* 0x0c0fe400078f10ff */
[----:B------:R-:W-:Y:S02]  /*9b20*/  LEA.HI R3, R4, R5, RZ, 0x5 ;  /* 0x0000000504037211 */ /* 0x000fe400078f28ff */
[----:B------:R-:W-:Y:S02]  /*9b30*/  LOP3.LUT R12, R11, 0xfffffffc, RZ, 0xc0, !PT ;  /* 0xfffffffc0b0c7812 */ /* 0x000fe400078ec0ff */
[----:B------:R-:W-:-:S02]  /*9b40*/  SHF.R.S32.HI R11, RZ, 0x2, R11 ;  /* 0x00000002ff0b7819 */ /* 0x000fc4000001140b */
[----:B------:R-:W-:Y:S02]  /*9b50*/  SHF.R.S32.HI R10, RZ, 0x5, R3 ;  /* 0x00000005ff0a7819 */ /* 0x000fe40000011403 */
[----:B------:R-:W-:Y:S01]  /*9b60*/  SHF.R.S32.HI R14, RZ, 0x1f, R11 ;  /* 0x0000001fff0e7819 */ /* 0x000fe2000001140b */
[----:B------:R-:W1:Y:S01]  /*9b70*/  @P3 MUFU.RCP R9, R7 ;  /* 0x0000000700093308 */ /* 0x000e620000001000 */
[----:B------:R-:W-:Y:S02]  /*9b80*/  IADD3 R13, -R12, R5, RZ ;  /* 0x000000050c0d7210 */ /* 0x000fe40007ffe1ff */
[----:B------:R-:W-:Y:S02]  /*9b90*/  LEA.HI R14, R14, R11, RZ, 0x3 ;  /* 0x0000000b0e0e7211 */ /* 0x000fe400078f18ff */
[----:B------:R-:W-:Y:S02]  /*9ba0*/  FSETP.NE.FTZ.AND P2, PT, R6, RZ, PT ;  /* 0x000000ff0600720b */ /* 0x000fe40003f55000 */
[----:B------:R-:W-:Y:S01]  /*9bb0*/  LOP3.LUT R14, R14, 0xfffffff8, RZ, 0xc0, !PT ;  /* 0xfffffff80e0e7812 */ /* 0x000fe200078ec0ff */
[----:B------:R-:W-:Y:S01]  /*9bc0*/  @P3 MUFU.LG2 R7, R7 ;  /* 0x0000000700073308 */ /* 0x000fe20000000c00 */
[----:B------:R-:W-:-:S02]  /*9bd0*/  LEA R10, R10, R13, 0x8 ;  /* 0x0000000d0a0a7211 */ /* 0x000fc400078e40ff */
[----:B------:R-:W-:Y:S02]  /*9be0*/  IADD3 R11, R11, -R14, RZ ;  /* 0x8000000e0b0b7210 */ /* 0x000fe40007ffe0ff */
[C---:B------:R-:W-:Y:S02]  /*9bf0*/  LEA.HI R12, R4.reuse, R5, RZ, 0x4 ;  /* 0x00000005040c7211 */ /* 0x040fe400078f20ff */
[----:B------:R-:W-:Y:S02]  /*9c00*/  LEA.HI R13, R11, R11, RZ, 0x1 ;  /* 0x0000000b0b0d7211 */ /* 0x000fe400078f08ff */
[----:B------:R-:W-:Y:S01]  /*9c10*/  SHF.R.S32.HI R12, RZ, 0x4, R12 ;  /* 0x00000004ff0c7819 */ /* 0x000fe2000001140c */
[----:B------:R-:W3:Y:S01]  /*9c20*/  @P2 MUFU.RCP R8, R6 ;  /* 0x0000000600082308 */ /* 0x000ee20000001000 */
[----:B------:R-:W-:Y:S01]  /*9c30*/  LEA.HI R15, R4, R5, RZ, 0x6 ;  /* 0x00000005040f7211 */ /* 0x000fe200078f30ff */
[----:B-1----:R-:W-:Y:S01]  /*9c40*/  FMUL.FTZ R80, R9, R80 ;  /* 0x0000005009507220 */ /* 0x002fe20000410000 */
[----:B------:R-:W-:Y:S01]  /*9c50*/  LOP3.LUT R14, R13, 0x1fffffe, RZ, 0xc0, !PT ;  /* 0x01fffffe0d0e7812 */ /* 0x000fe200078ec0ff */
[----:B------:R-:W-:Y:S01]  /*9c60*/  IMAD.SHL.U32 R12, R12, 0x40, RZ ;  /* 0x000000400c0c7824 */ /* 0x000fe200078e00ff */
[----:B------:R-:W-:Y:S01]  /*9c70*/  SHF.R.S32.HI R13, RZ, 0x1, R13 ;  /* 0x00000001ff0d7819 */ /* 0x000fe2000001140d */
[----:B------:R-:W-:Y:S01]  /*9c80*/  FMUL.FTZ R81, R9, R81 ;  /* 0x0000005109517220 */ /* 0x000fe20000410000 */
[----:B------:R-:W-:Y:S01]  /*9c90*/  SHF.L.U32 R15, R15, 0x2, RZ ;  /* 0x000000020f0f7819 */ /* 0x000fe200000006ff */
[----:B------:R-:W-:Y:S01]  /*9ca0*/  FMUL.FTZ R76, R9, R76 ;  /* 0x0000004c094c7220 */ /* 0x000fe20000410000 */
[----:B------:R-:W-:Y:S01]  /*9cb0*/  IADD3 R11, R11, -R14, RZ ;  /* 0x8000000e0b0b7210 */ /* 0x000fe20007ffe0ff */
[----:B------:R-:W-:Y:S01]  /*9cc0*/  FMUL.FTZ R77, R9, R77 ;  /* 0x0000004d094d7220 */ /* 0x000fe20000410000 */
[----:B------:R-:W-:Y:S01]  /*9cd0*/  SHF.L.U32 R14, R13, 0x6, RZ ;  /* 0x000000060d0e7819 */ /* 0x000fe200000006ff */
[----:B------:R-:W-:Y:S01]  /*9ce0*/  FMUL.FTZ R72, R9, R72 ;  /* 0x0000004809487220 */ /* 0x000fe20000410000 */
[----:B------:R-:W-:Y:S01]  /*9cf0*/  LOP3.LUT R15, R15, 0x3fffff00, RZ, 0xc0, !PT ;  /* 0x3fffff000f0f7812 */ /* 0x000fe200078ec0ff */
[C---:B------:R-:W-:Y:S01]  /*9d00*/  FMUL.FTZ R73, R9.reuse, R73 ;  /* 0x0000004909497220 */ /* 0x040fe20000410000 */
[----:B------:R-:W-:Y:S01]  /*9d10*/  LOP3.LUT R12, R12, 0xc0, RZ, 0xc0, !PT ;  /* 0x000000c00c0c7812 */ /* 0x000fe200078ec0ff */
[C---:B------:R-:W-:Y:S01]  /*9d20*/  FMUL.FTZ R68, R9.reuse, R68 ;  /* 0x0000004409447220 */ /* 0x040fe20000410000 */
[----:B------:R-:W-:Y:S01]  /*9d30*/  LOP3.LUT R16, R14, 0xc0, RZ, 0xc0, !PT ;  /* 0x000000c00e107812 */ /* 0x000fe200078ec0ff */
[----:B------:R-:W-:Y:S01]  /*9d40*/  FMUL.FTZ R69, R9, R69 ;  /* 0x0000004509457220 */ /* 0x000fe20000410000 */
[----:B------:R-:W-:Y:S01]  /*9d50*/  LOP3.LUT R14, R13, 0x1, RZ, 0xc0, !PT ;  /* 0x000000010d0e7812 */ /* 0x000fe200078ec0ff */
[C---:B------:R-:W-:Y:S01]  /*9d60*/  FMUL.FTZ R64, R9.reuse, R64 ;  /* 0x0000004009407220 */ /* 0x040fe20000410000 */
[----:B------:R-:W-:Y:S01]  /*9d70*/  LEA R118, R118, R15, 0x5 ;  /* 0x0000000f76767211 */ /* 0x000fe200078e28ff */
[----:B------:R-:W-:Y:S01]  /*9d80*/  FMUL.FTZ R65, R9, R65 ;  /* 0x0000004109417220 */ /* 0x000fe20000410000 */
[----:B------:R-:W-:Y:S01]  /*9d90*/  LEA R11, R11, R10, 0x4 ;  /* 0x0000000a0b0b7211 */ /* 0x000fe200078e20ff */
        /* <DEDUP_REMOVED lines=21> */
[C---:B---3--:R-:W-:Y:S01]  /*9ef0*/  FMUL.FTZ R83, R8.reuse, R83 ;  /* 0x0000005308537220 */ /* 0x048fe20000410000 */
        /* <DEDUP_REMOVED lines=26> */
[----:B------:R-:W-:Y:S01]  /*a0a0*/  SEL R9, R9, 0xffffffc0, !P0 ;  /* 0xffffffc009097807 */ /* 0x000fe20004000000 */
[----:B------:R-:W1:Y:S01]  /*a0b0*/  @P2 MUFU.LG2 R6, R6 ;  /* 0x0000000600062308 */ /* 0x000e620000000c00 */
[C---:B------:R-:W-:Y:S01]  /*a0c0*/  @P1 IADD3 R8, R11.reuse, 0x20, RZ ;  /* 0x000000200b081810 */ /* 0x040fe20007ffe0ff */
[----:B------:R-:W-:Y:S01]  /*a0d0*/  STS.64 [R11+0x400], R82 ;  /* 0x000400520b007388 */ /* 0x000fe20000000a00 */
[----:B------:R-:W-:Y:S01]  /*a0e0*/  IADD3 R12, R11, R9, RZ ;  /* 0x000000090b0c7210 */ /* 0x000fe20007ffe0ff */
[----:B------:R-:W-:Y:S01]  /*a0f0*/  @P3 FMUL.FTZ R7, R7, 0.69314718246459960938 ;  /* 0x3f31721807073820 */ /* 0x000fe20000410000 */
        /* <DEDUP_REMOVED lines=24> */
[----:B------:R5:W-:Y:S01]  /*a280*/  STS.64 [R8+0x4400], R42 ;  /* 0x0044002a08007388 */ /* 0x000be20000000a00 */
[----:B---3--:R-:W-:-:S03]  /*a290*/  LEA R58, R10, UR5, 0x2 ;  /* 0x000000050a3a7c11 */ /* 0x008fc6000f8e10ff */
[----:B------:R3:W-:Y:S01]  /*a2a0*/  STS.64 [R12+0x4000], R44 ;  /* 0x0040002c0c007388 */ /* 0x0007e20000000a00 */
[----:B------:R-:W2:Y:S03]  /*a2b0*/  @P3 LDC R59, c[0x0][0x2e8] ;  /* 0x0000ba00ff3b3b82 */ /* 0x000ea60000000800 */
[----:B------:R1:W-:Y:S04]  /*a2c0*/  STS.64 [R12+0x4400], R46 ;  /* 0x0044002e0c007388 */ /* 0x0003e80000000a00 */
[----:B------:R1:W-:Y:S04]  /*a2d0*/  STS.64 [R13+0x4000], R48 ;  /* 0x004000300d007388 */ /* 0x0003e80000000a00 */
[----:B------:R1:W-:Y:S01]  /*a2e0*/  STS.64 [R13+0x4400], R50 ;  /* 0x004400320d007388 */ /* 0x0003e20000000a00 */
[----:B----4-:R-:W4:Y:S08]  /*a2f0*/  LDC.64 R10, c[0x0][0x2c0] ;  /* 0x0000b000ff0a7b82 */ /* 0x010f300000000a00 */
[----:B------:R-:W-:Y:S08]  /*a300*/  BAR.SYNC.DEFER_BLOCKING 0x0 ;  /* 0x0000000000007b1d */ /* 0x000ff00000010000 */
[----:B-----5:R-:W5:Y:S01]  /*a310*/  LDC R8, c[0x0][0x270] ;  /* 0x00009c00ff087b82 */ /* 0x020f620000000800 */
[----:B------:R-:W4:Y:S01]  /*a320*/  S2R R9, SR_TID.X ;  /* 0x0000000000097919 */ /* 0x000f220000002100 */
[----:B------:R-:W4:Y:S06]  /*a330*/  S2R R56, SR_CTAID.Y ;  /* 0x0000000000387919 */ /* 0x000f2c0000002600 */
[----:B---3--:R-:W3:Y:S01]  /*a340*/  @P2 LDC R45, c[0x0][0x2e8] ;  /* 0x0000ba00ff2d2b82 */ /* 0x008ee20000000800 */
[----:B------:R-:W4:Y:S01]  /*a350*/  S2R R57, SR_CTAID.X ;  /* 0x0000000000397919 */ /* 0x000f220000002500 */
[----:B-1----:R-:W-:Y:S01]  /*a360*/  LOP3.LUT R46, R3, 0xffffffe0, RZ, 0xc0, !PT ;  /* 0xffffffe0032e7812 */ /* 0x002fe200078ec0ff */
[----:B------:R-:W-:-:S02]  /*a370*/  IMAD.MOV.U32 R3, RZ, RZ, -0x800000 ;  /* 0xff800000ff037424 */ /* 0x000fc400078e00ff */
[----:B--2---:R-:W-:Y:S01]  /*a380*/  @P3 FFMA.FTZ R3, R2, R59, R7 ;  /* 0x0000003b02033223 */ /* 0x004fe20000010007 */
[----:B------:R-:W-:Y:S01]  /*a390*/  @P2 FMUL.FTZ R7, R6, 0.69314718246459960938 ;  /* 0x3f31721806072820 */ /* 0x000fe20000410000 */
[----:B------:R-:W-:Y:S02]  /*a3a0*/  IADD3 R46, R5, -R46, RZ ;  /* 0x8000002e052e7210 */ /* 0x000fe40007ffe0ff */
[----:B------:R-:W-:Y:S01]  /*a3b0*/  IADD3 R5, -R121, RZ, RZ ;  /* 0x000000ff79057210 */ /* 0x000fe20007ffe1ff */
[----:B------:R1:W2:Y:S01]  /*a3c0*/  LDS.128 R52, [R58] ;  /* 0x000000003a347984 */ /* 0x0002a20000000c00 */
[----:B------:R-:W-:Y:S02]  /*a3d0*/  LOP3.LUT P0, RZ, R46, 0x3, RZ, 0xc0, !PT ;  /* 0x000000032eff7812 */ /* 0x000fe4000780c0ff */
[----:B------:R-:W-:Y:S01]  /*a3e0*/  SHF.L.U32 R46, R4, 0x2, RZ ;  /* 0x00000002042e7819 */ /* 0x000fe200000006ff */
[----:B------:R1:W1:Y:S01]  /*a3f0*/  LDS.128 R40, [R58+0x800] ;  /* 0x000800003a287984 */ /* 0x0002620000000c00 */
[----:B------:R-:W-:Y:S01]  /*a400*/  MOV R2, 0xff800000 ;  /* 0xff80000000027802 */ /* 0x000fe20000000f00 */
[----:B-----5:R-:W-:-:S02]  /*a410*/  IMAD R5, R8, R5, UR4 ;  /* 0x0000000408057e24 */ /* 0x020fc4000f8e0205 */
[----:B------:R1:W1:Y:S01]  /*a420*/  LDS.128 R36, [R58+0x1000] ;  /* 0x001000003a247984 */ /* 0x0002620000000c00 */
[----:B------:R-:W-:-:S03]  /*a430*/  SHF.R.S32.HI R47, RZ, 0x1f, R46 ;  /* 0x0000001fff2f7819 */ /* 0x000fc6000001142e */
[----:B------:R1:W1:Y:S01]  /*a440*/  LDS.128 R32, [R58+0x2000] ;  /* 0x002000003a207984 */ /* 0x0002620000000c00 */
[----:B---3--:R-:W-:-:S03]  /*a450*/  @P2 FFMA.FTZ R2, R0, R45, R7 ;  /* 0x0000002d00022223 */ /* 0x008fc60000010007 */
[----:B------:R3:W1:Y:S01]  /*a460*/  LDS.128 R28, [R58+0x2800] ;  /* 0x002800003a1c7984 */ /* 0x0006620000000c00 */
[----:B----4-:R-:W-:-:S03]  /*a470*/  SHF.R.S32.HI R44, RZ, 0x1f, R9 ;  /* 0x0000001fff2c7819 */ /* 0x010fc60000011409 */
[----:B------:R3:W4:Y:S01]  /*a480*/  LDS.128 R24, [R58+0x3000] ;  /* 0x003000003a187984 */ /* 0x0007220000000c00 */
[----:B------:R-:W-:Y:S01]  /*a490*/  IMAD R121, R56, R10, R121 ;  /* 0x0000000a38797224 */ /* 0x000fe200078e0279 */
[----:B------:R-:W-:Y:S02]  /*a4a0*/  LEA.HI R44, R44, R9, RZ, 0x3 ;  /* 0x000000092c2c7211 */ /* 0x000fe400078f18ff */
[----:B------:R3:W1:Y:S01]  /*a4b0*/  LDS.128 R20, [R58+0x4000] ;  /* 0x004000003a147984 */ /* 0x0006620000000c00 */
[----:B------:R-:W-:Y:S01]  /*a4c0*/  SHF.L.U32 R6, R57, 0x6, RZ ;  /* 0x0000000639067819 */ /* 0x000fe200000006ff */
[----:B------:R-:W-:Y:S01]  /*a4d0*/  IMAD R5, R121, R8, R5 ;  /* 0x0000000879057224 */ /* 0x000fe200078e0205 */
[----:B------:R-:W-:Y:S01]  /*a4e0*/  SHF.R.S32.HI R0, RZ, 0x3, R44 ;  /* 0x00000003ff007819 */ /* 0x000fe2000001142c */
[----:B------:R3:W1:Y:S02]  /*a4f0*/  LDS.128 R16, [R58+0x4800] ;  /* 0x004800003a107984 */ /* 0x0006640000000c00 */
[----:B------:R-:W-:-:S02]  /*a500*/  IMAD R45, R5, R11, R6 ;  /* 0x0000000b052d7224 */ /* 0x000fc400078e0206 */
[----:B------:R3:W1:Y:S01]  /*a510*/  LDS.128 R12, [R58+0x5000] ;  /* 0x005000003a0c7984 */ /* 0x0006620000000c00 */
[----:B--2---:R-:W-:Y:S05]  /*a520*/  @P0 BRA `(.L_x_5820) ;  /* 0x00000000002c0947 */ /* 0x004fea0003800000 */
        /* <DEDUP_REMOVED lines=11> */
.L_x_5820:
[----:B------:R-:W-:Y:S05]  /*a5e0*/  BSYNC B0 ;  /* 0x0000000000007941 */ /* 0x000fea0003800000 */
.L_x_5819:
[----:B------:R1:W3:Y:S01]  /*a5f0*/  LDS.128 R8, [R58+0x1800] ;  /* 0x001800003a087984 */ /* 0x0002e20000000c00 */
[----:B------:R-:W-:Y:S01]  /*a600*/  ULDC UR4, c[0x0][0x2dc] ;  /* 0x0000b70000047ab9 */ /* 0x000fe20000000800 */
[C---:B------:R-:W-:Y:S01]  /*a610*/  IMAD.WIDE R46, R0.reuse, 0x60, R46 ;  /* 0x00000060002e7825 */ /* 0x040fe200078e022e */
[C---:B------:R-:W-:Y:S01]  /*a620*/  ISETP.GE.AND P3, PT, R0.reuse, R113, PT ;  /* 0x000000710000720c */ /* 0x040fe20003f66270 */
[----:B--2---:R2:W2:Y:S02]  /*a630*/  LDS.128 R4, [R58+0x3800] ;  /* 0x003800003a047984 */ /* 0x0044a40000000c00 */
[----:B------:R-:W-:Y:S01]  /*a640*/  IMAD R45, R45, UR4, RZ ;  /* 0x000000042d2d7c24 */ /* 0x000fe2000f8e02ff */
[----:B------:R-:W-:Y:S01]  /*a650*/  ULDC.64 UR4, c[0x0][0x288] ;  /* 0x0000a20000047ab9 */ /* 0x000fe20000000a00 */
[----:B------:R1:W2:Y:S01]  /*a660*/  LDS.128 R48, [R58+0x5800] ;  /* 0x005800003a307984 */ /* 0x0002a20000000c00 */
[----:B------:R-:W-:Y:S02]  /*a670*/  VIADD R2, R0, 0x10 ;  /* 0x0000001000027836 */ /* 0x000fe40000000000 */
[----:B------:R-:W-:-:S03]  /*a680*/  IADD3 R3, P0, R45, R46, RZ ;  /* 0x0000002e2d037210 */ /* 0x000fc60007f1e0ff */
[----:B------:R-:W-:Y:S01]  /*a690*/  ISETP.GE.AND P2, PT, R2, R113, PT ;  /* 0x000000710200720c */ /* 0x000fe20003f46270 */
        /* <DEDUP_REMOVED lines=9> */
[----:B-1----:R1:W-:Y:S04]  /*a730*/  @!P2 STG.E.128 desc[UR10][R46.64+0x1800], R40 ;  /* 0x001800282e00a986 */ /* 0x0023e8000c101d0a */
[----:B------:R1:W-:Y:S04]  /*a740*/  @!P1 STG.E.128 desc[UR10][R46.64+0x3000], R36 ;  /* 0x003000242e009986 */ /* 0x0003e8000c101d0a */
[----:B------:R1:W-:Y:S04]  /*a750*/  @!P3 STG.E.128 desc[UR10][R46.64+0x80], R32 ;  /* 0x000080202e00b986 */ /* 0x0003e8000c101d0a */
[----:B------:R1:W-:Y:S04]  /*a760*/  @!P2 STG.E.128 desc[UR10][R46.64+0x1880], R28 ;  /* 0x0018801c2e00a986 */ /* 0x0003e8000c101d0a */
[----:B----4-:R1:W-:Y:S04]  /*a770*/  @!P1 STG.E.128 desc[UR10][R46.64+0x3080], R24 ;  /* 0x003080182e009986 */ /* 0x0103e8000c101d0a */
[----:B------:R1:W-:Y:S04]  /*a780*/  @!P3 STG.E.128 desc[UR10][R46.64+0x100], R20 ;  /* 0x000100142e00b986 */ /* 0x0003e8000c101d0a */
[----:B------:R1:W-:Y:S04]  /*a790*/  @!P2 STG.E.128 desc[UR10][R46.64+0x1900], R16 ;  /* 0x001900102e00a986 */ /* 0x0003e8000c101d0a */
[----:B------:R1:W-:Y:S01]  /*a7a0*/  @!P1 STG.E.128 desc[UR10][R46.64+0x3100], R12 ;  /* 0x0031000c2e009986 */ /* 0x0003e2000c101d0a */
[----:B--23--:R-:W-:Y:S05]  /*a7b0*/  @P0 EXIT ;  /* 0x000000000000094d */ /* 0x00cfea0003800000 */
[----:B------:R-:W-:Y:S04]  /*a7c0*/  STG.E.128 desc[UR10][R46.64+0x4800], R8 ;  /* 0x004800082e007986 */ /* 0x000fe8000c101d0a */
[----:B------:R-:W-:Y:S04]  /*a7d0*/  STG.E.128 desc[UR10][R46.64+0x4880], R4 ;  /* 0x004880042e007986 */ /* 0x000fe8000c101d0a */
[----:B------:R-:W-:Y:S01]  /*a7e0*/  STG.E.128 desc[UR10][R46.64+0x4900], R48 ;  /* 0x004900302e007986 */ /* 0x000fe2000c101d0a */
[----:B------:R-:W-:Y:S05]  /*a7f0*/  EXIT ;  /* 0x000000000000794d */ /* 0x000fea0003800000 */
.L_x_5821:
        /* <DEDUP_REMOVED lines=16> */
.L_x_6507:


//--------------------- .text._ZN5flash24flash_fwd_splitkv_kernelI23Flash_fwd_kernel_traitsILi96ELi64ELi64ELi4ELb0ELb0EN7cutlass10bfloat16_tE19Flash_kernel_traitsILi96ELi64ELi64ELi4ES3_EELb1ELb0ELb1ELb0ELb0ELb0ELb1ELb0EEEvNS_16Flash_fwd_paramsE --------------------------
	.section	.text._ZN5flash24flash_fwd_splitkv_kernelI23Flash_fwd_kernel_traitsILi96ELi64ELi64ELi4ELb0ELb0EN7cutlass10bfloat16_tE19Flash_kernel_traitsILi96ELi64ELi64ELi4ES3_EELb1ELb0ELb1ELb0ELb0ELb0ELb1ELb0EEEvNS_16Flash_fwd_paramsE,"ax",@progbits
	.align	128
        .global         _ZN5flash24flash_fwd_splitkv_kernelI23Flash_fwd_kernel_traitsILi96ELi64ELi64ELi4ELb0ELb0EN7cutlass10bfloat16_tE19Flash_kernel_traitsILi96ELi64ELi64ELi4ES3_EELb1ELb0ELb1ELb0ELb0ELb0ELb1ELb0EEEvNS_16Flash_fwd_paramsE
        .type           _ZN5flash24flash_fwd_splitkv_kernelI23Flash_fwd_kernel_traitsILi96ELi64ELi64ELi4ELb0ELb0EN7cutlass10bfloat16_tE19Flash_kernel_traitsILi96ELi64ELi64ELi4ES3_EELb1ELb0ELb1ELb0ELb0ELb0ELb1ELb0EEEvNS_16Flash_fwd_paramsE,@function
        .size           _ZN5flash24flash_fwd_splitkv_kernelI23Flash_fwd_kernel_traitsILi96ELi64ELi64ELi4ELb0ELb0EN7cutlass10bfloat16_tE19Flash_kernel_traitsILi96ELi64ELi64ELi4ES3_EELb1ELb0ELb1ELb0ELb0ELb0ELb1ELb0EEEvNS_16Flash_fwd_paramsE,(.L_x_6508 - _ZN5flash24flash_fwd_splitkv_kernelI23Flash_fwd_kernel_traitsILi96ELi64ELi64ELi4ELb0ELb0EN7cutlass10bfloat16_tE19Flash_kernel_traitsILi96ELi64ELi64ELi4ES3_EELb1ELb0ELb1ELb0ELb0ELb0ELb1ELb0EEEvNS_16Flash_fwd_paramsE)
        .other          _ZN5flash24flash_fwd_splitkv_kernelI23Flash_fwd_kernel_traitsILi96ELi64ELi64ELi4ELb0ELb0EN7cutlass10bfloat16_tE19Flash_kernel_traitsILi96ELi64ELi64ELi4ES3_EELb1ELb0ELb1ELb0ELb0ELb0ELb1ELb0EEEvNS_16Flash_fwd_paramsE,@"STO_CUDA_ENTRY STV_DEFAULT"
_ZN5flash24flash_fwd_splitkv_kernelI23Flash_fwd_kernel_traitsILi96ELi64ELi64ELi4ELb0ELb0EN7cutlass10bfloat16_tE19Flash_kernel_traitsILi96ELi64ELi64ELi4ES3_EELb1ELb0ELb1ELb0ELb0ELb0ELb1ELb0EEEvNS_16Flash_fwd_paramsE:
.text._ZN5flash24flash_fwd_splitkv_kernelI23Flash_fwd_kernel_traitsILi96ELi64ELi64ELi4ELb0ELb0EN7cutlass10bfloat16_tE19Flash_kernel_traitsILi96ELi64ELi64ELi4ES3_EELb1ELb0ELb1ELb0ELb0ELb0ELb1ELb0EEEvNS_16Flash_fwd_paramsE:
        /* <DEDUP_REMOVED lines=28> */
[-C--:B------:R-:W-:Y:S02]  /*01c0*/  ISETP.GE.U32.AND P3, PT, R0, R5.reuse, PT ;  /* 0x000000050000720c */ /* 0x080fe40003f66070 */
[----:B------:R-:W-:Y:S02]  /*01d0*/  ISETP.NE.AND.EX P1, PT, R7, RZ, PT, P1 ;  /* 0x000000ff0700720c */ /* 0x000fe40003f25310 */
[----:B------:R-:W-:Y:S01]  /*01e0*/  MOV R0, 0xffffffff ;  /* 0xffffffff00007802 */ /* 0x000fe20000000f00 */
[----:B------:R-:W2:Y:S08]  /*01f0*/  @P0 LDC.64 R6, c[0x0][0x300] ;  /* 0x0000c000ff060b82 */ /* 0x000eb00000000a00 */
[----:B------:R-:W-:Y:S01]  /*0200*/  @P3 VIADD R131, R131, 0x1 ;  /* 0x0000000183833836 */ /* 0x000fe20000000000 */
[----:B------:R-:W-:-:S05]  /*0210*/  @!P2 LOP3.LUT R131, RZ, R5, RZ, 0x33, !PT ;  /* 0x00000005ff83a212 */ /* 0x000fca00078e33ff */
[----:B------:R-:W-:-:S05]  /*0220*/  IMAD.WIDE R18, R131, 0x4, R8 ;  /* 0x0000000483127825 */ /* 0x000fca00078e0208 */
[----:B------:R-:W4:Y:S04]  /*0230*/  @P1 LDG.E R0, desc[UR10][R18.64] ;  /* 0x0000000a12001981 */ /* 0x000f28000c1e1900 */
[----:B------:R-:W4:Y:S01]  /*0240*/  @P1 LDG.E R9, desc[UR10][R18.64+0x4] ;  /* 0x0000040a12091981 */ /* 0x000f22000c1e1900 */
[----:B-1----:R-:W-:Y:S01]  /*0250*/  ISETP.NE.AND P3, PT, R4, RZ, PT ;  /* 0x000000ff0400720c */ /* 0x002fe20003f65270 */
[C---:B--2---:R-:W-:Y:S01]  /*0260*/  @P0 IMAD.WIDE R16, R131.reuse, 0x4, R6 ;  /* 0x0000000483100825 */ /* 0x044fe200078e0206 */
[----:B---3--:R-:W-:Y:S02]  /*0270*/  ISETP.EQ.U32.AND P2, PT, R2, RZ, PT ;  /* 0x000000ff0200720c */ /* 0x008fe40003f42070 */
[----:B------:R-:W-:Y:S01]  /*0280*/  MOV R10, 0xffffffff ;  /* 0xffffffff000a7802 */ /* 0x000fe20000000f00 */
[----:B----4-:R-:W-:Y:S01]  /*0290*/  IMAD.WIDE R6, R131, 0x4, R14 ;  /* 0x0000000483067825 */ /* 0x010fe200078e020e */
[----:B------:R-:W-:-:S03]  /*02a0*/  ISETP.EQ.OR.EX P2, PT, R3, RZ, !P3, P2 ;  /* 0x000000ff0300720c */ /* 0x000fc60005f42720 */
[----:B------:R-:W-:Y:S01]  /*02b0*/  IMAD.MOV.U32 R13, RZ, RZ, RZ ;  /* 0x000000ffff0d7224 */ /* 0x000fe200078e00ff */
[----:B------:R-:W1:Y:S01]  /*02c0*/  S2R R31, SR_CTAID.X ;  /* 0x00000000001f7919 */ /* 0x000e620000002500 */
[----:B------:R-:W2:Y:S04]  /*02d0*/  S2R R4, SR_CTAID.Y ;  /* 0x0000000000047919 */ /* 0x000ea80000002600 */
[----:B------:R3:W5:Y:S04]  /*02e0*/  @P0 LDG.E R13, desc[UR10][R16.64] ;  /* 0x0000000a100d0981 */ /* 0x000768000c1e1900 */
[----:B------:R3:W5:Y:S01]  /*02f0*/  @!P2 LDG.E R10, desc[UR10][R6.64] ;  /* 0x0000000a060aa981 */ /* 0x000762000c1e1900 */
[----:B------:R-:W-:-:S02]  /*0300*/  ISETP.NE.U32.AND P0, PT, R2, RZ, PT ;  /* 0x000000ff0200720c */ /* 0x000fc40003f05070 */
[----:B------:R-:W-:Y:S01]  /*0310*/  IADD3 R25, -R131, RZ, RZ ;  /* 0x000000ff83197210 */ /* 0x000fe20007ffe1ff */
[----:B------:R-:W4:Y:S01]  /*0320*/  S2R R82, SR_TID.X ;  /* 0x0000000000527919 */ /* 0x000f220000002100 */
[----:B------:R-:W-:-:S03]  /*0330*/  ISETP.NE.AND.EX P0, PT, R3, RZ, PT, P0 ;  /* 0x000000ff0300720c */ /* 0x000fc60003f05300 */
[----:B------:R-:W-:Y:S02]  /*0340*/  IMAD R24, R5, R25, R24 ;  /* 0x0000001905187224 */ /* 0x000fe400078e0218 */
[----:B------:R-:W-:-:S06]  /*0350*/  @P1 IMAD.IADD R90, R9, 0x1, -R0 ;  /* 0x00000001095a1824 */ /* 0x000fcc00078e0a00 */
[----:B------:R-:W1:Y:S02]  /*0360*/  @!P1 LDC R90, c[0x0][0x2c4] ;  /* 0x0000b100ff5a9b82 */ /* 0x000e640000000800 */
[----:B--234-:R-:W-:Y:S05]  /*0370*/  @!P0 BRA `(.L_x_5822) ;  /* 0x0000000000108947 */ /* 0x01cfea0003800000 */
[----:B------:R-:W2:Y:S02]  /*0380*/  @P3 LDG.E R3, desc[UR10][R6.64+0x4] ;  /* 0x0000040a06033981 */ /* 0x000ea4000c1e1900 */
[----:B--2--5:R-:W-:-:S06]  /*0390*/  @P3 IADD3 R8, R3, -R10, RZ ;  /* 0x8000000a03083210 */ /* 0x024fcc0007ffe0ff */
[----:B------:R3:W5:Y:S01]  /*03a0*/  @!P3 LDG.E R8, desc[UR10][R6.64] ;  /* 0x0000000a0608b981 */ /* 0x000762000c1e1900 */
[----:B------:R-:W-:Y:S05]  /*03b0*/  BRA `(.L_x_5823) ;  /* 0x0000000000047947 */ /* 0x000fea0003800000 */
.L_x_5822:
[----:B------:R-:W2:Y:S02]  /*03c0*/  LDC R8, c[0x0][0x2c8] ;  /* 0x0000b200ff087b82 */ /* 0x000ea40000000800 */
.L_x_5823:
[----:B------:R-:W4:Y:S02]  /*03d0*/  LDC.64 R2, c[0x0][0x308] ;  /* 0x0000c200ff027b82 */ /* 0x000f240000000a00 */
[----:B----4-:R-:W-:-:S04]  /*03e0*/  ISETP.NE.U32.AND P3, PT, R2, RZ, PT ;  /* 0x000000ff0200720c */ /* 0x010fc80003f65070 */
[----:B------:R-:W-:-:S13]  /*03f0*/  ISETP.NE.AND.EX P3, PT, R3, RZ, PT, P3 ;  /* 0x000000ff0300720c */ /* 0x000fda0003f65330 */
[----:B------:R-:W4:Y:S02]  /*0400*/  @P3 LDC.64 R2, c[0x0][0x308] ;  /* 0x0000c200ff023b82 */ /* 0x000f240000000a00 */
[----:B----4-:R-:W-:-:S05]  /*0410*/  @P3 IMAD.WIDE R2, R131, 0x4, R2 ;  /* 0x0000000483023825 */ /* 0x010fca00078e0202 */
[----:B------:R4:W5:Y:S01]  /*0420*/  @P3 LDG.E R16, desc[UR10][R2.64] ;  /* 0x0000000a02103981 */ /* 0x000962000c1e1900 */
[----:B-1----:R-:W-:-:S05]  /*0430*/  IMAD.SHL.U32 R93, R31, 0x40, RZ ;  /* 0x000000401f5d7824 */ /* 0x002fca00078e00ff */
[----:B------:R-:W-:-:S13]  /*0440*/  ISETP.GT.AND P0, PT, R90, R93, PT ;  /* 0x0000005d5a00720c */ /* 0x000fda0003f04270 */
[----:B------:R-:W-:Y:S05]  /*0450*/  @!P0 EXIT ;  /* 0x000000000000894d */ /* 0x000fea0003800000 */
[----:B------:R-:W1:Y:S01]  /*0460*/  LDC R9, c[0x0][0x10] ;  /* 0x00000400ff097b82 */ /* 0x000e620000000800 */
[----:B-----5:R-:W-:-:S07]  /*0470*/  @P3 IMAD.IADD R81, R16, 0x1, -R13 ;  /* 0x0000000110513824 */ /* 0x020fce00078e0a0d */
[----:B----4-:R-:W4:Y:S08]  /*0480*/  LDC R3, c[0x0][0x2c8] ;  /* 0x0000b200ff037b82 */ /* 0x010f300000000800 */
[----:B---3--:R-:W3:Y:S01]  /*0490*/  @!P3 LDC R7, c[0x0][0x2cc] ;  /* 0x0000b300ff07bb82 */ /* 0x008ee20000000800 */
[----:B-1----:R-:W-:-:S04]  /*04a0*/  IABS R12, R9 ;  /* 0x00000009000c7213 */ /* 0x002fc80000000000 */
[----:B------:R-:W1:Y:S01]  /*04b0*/  I2F.RP R2, R12 ;  /* 0x0000000c00027306 */ /* 0x000e620000209400 */
[----:B----4-:R-:W-:-:S05]  /*04c0*/  VIADD R3, R3, 0x3f ;  /* 0x0000003f03037836 */ /* 0x010fca0000000000 */
[----:B------:R-:W-:-:S04]  /*04d0*/  SHF.R.S32.HI R14, RZ, 0x1f, R3 ;  /* 0x0000001fff0e7819 */ /* 0x000fc80000011403 */
[----:B------:R-:W-:Y:S01]  /*04e0*/  LEA.HI R14, R14, R3, RZ, 0x6 ;  /* 0x000000030e0e7211 */ /* 0x000fe200078f30ff */
[----:B-1----:R-:W1:Y:S03]  /*04f0*/  MUFU.RCP R18, R2 ;  /* 0x0000000200127308 */ /* 0x002e660000001000 */
[----:B------:R-:W-:-:S05]  /*0500*/  LEA.HI.SX32 R14, R14, R9, 0x1a ;  /* 0x000000090e0e7211 */ /* 0x000fca00078fd2ff */
[----:B------:R-:W-:-:S05]  /*0510*/  VIADD R14, R14, 0xffffffff ;  /* 0xffffffff0e0e7836 */ /* 0x000fca0000000000 */
[----:B------:R-:W-:Y:S02]  /*0520*/  IABS R15, R14 ;  /* 0x0000000e000f7213 */ /* 0x000fe40000000000 */
[-C--:B------:R-:W-:Y:S01]  /*0530*/  LOP3.LUT R14, R14, R9.reuse, RZ, 0x3c, !PT ;  /* 0x000000090e0e7212 */ /* 0x080fe200078e3cff */
[----:B-1----:R-:W-:Y:S01]  /*0540*/  VIADD R18, R18, 0xffffffe ;  /* 0x0ffffffe12127836 */ /* 0x002fe20000000000 */
[----:B------:R-:W-:Y:S02]  /*0550*/  IABS R2, R9 ;  /* 0x0000000900027213 */ /* 0x000fe40000000000 */
[----:B------:R-:W-:Y:S01]  /*0560*/  ISETP.GE.AND P0, PT, R14, RZ, PT ;  /* 0x000000ff0e00720c */ /* 0x000fe20003f06270 */
[----:B------:R-:W1:Y:S02]  /*0570*/  F2I.FTZ.U32.TRUNC.NTZ R19, R18 ;  /* 0x0000001200137305 */ /* 0x000e64000021f000 */
[----:B------:R-:W-:Y:S02]  /*0580*/  IMAD.MOV R2, RZ, RZ, -R2 ;  /* 0x000000ffff027224 */ /* 0x000fe400078e0a02 */
[----:B-1----:R-:W-:-:S02]  /*0590*/  IMAD.MOV R3, RZ, RZ, -R19 ;  /* 0x000000ffff037224 */ /* 0x002fc400078e0a13 */
[----:B------:R-:W-:Y:S02]  /*05a0*/  IMAD.MOV.U32 R18, RZ, RZ, RZ ;  /* 0x000000ffff127224 */ /* 0x000fe400078e00ff */
[----:B------:R-:W-:-:S04]  /*05b0*/  IMAD R6, R3, R12, RZ ;  /* 0x0000000c03067224 */ /* 0x000fc800078e02ff */
[----:B------:R-:W-:-:S06]  /*05c0*/  IMAD.HI.U32 R6, R19, R6, R18 ;  /* 0x0000000613067227 */ /* 0x000fcc00078e0012 */
[----:B------:R-:W-:Y:S02]  /*05d0*/  IMAD.HI.U32 R11, R6, R15, RZ ;  /* 0x0000000f060b7227 */ /* 0x000fe400078e00ff */
[----:B------:R-:W1:Y:S02]  /*05e0*/  LDC R6, c[0x0][0x398] ;  /* 0x0000e600ff067b82 */ /* 0x000e640000000800 */
[----:B------:R-:W-:-:S05]  /*05f0*/  IMAD R15, R11, R2, R15 ;  /* 0x000000020b0f7224 */ /* 0x000fca00078e020f */
[----:B------:R-:W-:Y:S01]  /*0600*/  ISETP.GT.U32.AND P1, PT, R12, R15, PT ;  /* 0x0000000f0c00720c */ /* 0x000fe20003f24070 */
[----:B------:R-:W4:-:S12]  /*0610*/  @!P3 LDC.64 R2, c[0x0][0x318] ;  /* 0x0000c600ff02bb82 */ /* 0x000f180000000a00 */
[----:B------:R-:W-:Y:S02]  /*0620*/  @!P1 IMAD.IADD R15, R15, 0x1, -R12 ;  /* 0x000000010f0f9824 */ /* 0x000fe400078e0a0c */
[----:B------:R-:W-:Y:S01]  /*0630*/  @!P1 VIADD R11, R11, 0x1 ;  /* 0x000000010b0b9836 */ /* 0x000fe20000000000 */
[----:B------:R-:W-:Y:S02]  /*0640*/  ISETP.NE.AND P1, PT, R9, RZ, PT ;  /* 0x000000ff0900720c */ /* 0x000fe40003f25270 */
[----:B------:R-:W-:Y:S02]  /*0650*/  ISETP.GE.U32.AND P4, PT, R15, R12, PT ;  /* 0x0000000c0f00720c */ /* 0x000fe40003f86070 */
[----:B----4-:R-:W-:-:S04]  /*0660*/  @!P3 ISETP.NE.U32.AND P2, PT, R2, RZ, PT ;  /* 0x000000ff0200b20c */ /* 0x010fc80003f45070 */
[----:B------:R-:W-:Y:S02]  /*0670*/  @!P3 ISETP.NE.AND.EX P2, PT, R3, RZ, PT, P2 ;  /* 0x000000ff0300b20c */ /* 0x000fe40003f45320 */
[----:B------:R-:W-:-:S05]  /*0680*/  IADD3 R3, -R90, 0x7f, R93 ;  /* 0x0000007f5a037810 */ /* 0x000fca0007ffe15d */
[----:B------:R-:W-:Y:S01]  /*0690*/  @P4 VIADD R11, R11, 0x1 ;  /* 0x000000010b0b4836 */ /* 0x000fe20000000000 */
[----:B---3--:R-:W-:-:S03]  /*06a0*/  @!P3 SEL R7, R7, RZ, P2 ;  /* 0x000000ff0707b207 */ /* 0x008fc60001000000 */
[----:B------:R-:W-:Y:S01]  /*06b0*/  @!P0 IMAD.MOV R11, RZ, RZ, -R11 ;  /* 0x000000ffff0b8224 */ /* 0x000fe200078e0a0b */
[----:B--2---:R-:W-:Y:S02]  /*06c0*/  @!P3 IADD3 R81, R7, R8, -R13 ;  /* 0x000000080751b210 */ /* 0x004fe40007ffe80d */
[----:B------:R-:W-:Y:S02]  /*06d0*/  @!P1 LOP3.LUT R11, RZ, R9, RZ, 0x33, !PT ;  /* 0x00000009ff0b9212 */ /* 0x000fe400078e33ff */
[----:B-1----:R-:W-:Y:S01]  /*06e0*/  IADD3 R3, R3, R6, R81 ;  /* 0x0000000603037210 */ /* 0x002fe20007ffe051 */
        /* <DEDUP_REMOVED lines=34> */
[----:B------:R-:W-:-:S03]  /*0910*/  ISETP.GE.OR P4, PT, R11, R90, P6 ;  /* 0x0000005a0b00720c */ /* 0x000fc60003786670 */
[----:B------:R-:W-:Y:S01]  /*0920*/  VIADD R11, R5, 0x20 ;  /* 0x00000020050b7836 */ /* 0x000fe20000000000 */
[----:B------:R-:W-:Y:S01]  /*0930*/  IADD3 R9, P0, R4, R12, RZ ;  /* 0x0000000c04097210 */ /* 0x000fe20007f1e0ff */
[C---:B------:R-:W-:Y:S02]  /*0940*/  VIADD R8, R2.reuse, 0x20 ;  /* 0x0000002002087836 */ /* 0x040fe40000000000 */
[----:B------:R-:W-:Y:S01]  /*0950*/  VIADD R6, R2, 0x40 ;  /* 0x0000004002067836 */ /* 0x000fe20000000000 */
[----:B------:R-:W-:Y:S02]  /*0960*/  LEA.HI.X.SX32 R4, R4, R13, 0x1, P0 ;  /* 0x0000000d04047211 */ /* 0x000fe400000f0eff */
[----:B------:R-:W-:Y:S02]  /*0970*/  LEA R10, P1, R9, UR4, 0x2 ;  /* 0x00000004090a7c11 */ /* 0x000fe4000f8210ff */
[CC--:B------:R-:W-:Y:S02]  /*0980*/  ISETP.GE.AND P0, PT, R11.reuse, R90.reuse, PT ;  /* 0x0000005a0b00720c */ /* 0x0c0fe40003f06270 */
[----:B------:R-:W-:-:S02]  /*0990*/  ISETP.GE.OR P3, PT, R11, R90, P6 ;  /* 0x0000005a0b00720c */ /* 0x000fc40003766670 */
        /* <DEDUP_REMOVED lines=10> */
.L_x_5826:
[----:B------:R-:W-:Y:S05]  /*0a40*/  BSYNC B0 ;  /* 0x0000000000007941 */ /* 0x000fea0003800000 */
.L_x_5825:
        /* <DEDUP_REMOVED lines=10> */
.L_x_5828:
[----:B------:R-:W-:Y:S05]  /*0af0*/  BSYNC B0 ;  /* 0x0000000000007941 */ /* 0x000fea0003800000 */
.L_x_5827:
        /* <DEDUP_REMOVED lines=11> */
.L_x_5830:
[----:B------:R-:W-:Y:S05]  /*0bb0*/  BSYNC B0 ;  /* 0x0000000000007941 */ /* 0x000fea0003800000 */
.L_x_5829:
        /* <DEDUP_REMOVED lines=9> */
.L_x_5832:
[----:B------:R-:W-:Y:S05]  /*0c50*/  BSYNC B0 ;  /* 0x0000000000007941 */ /* 0x000fea0003800000 */
.L_x_5831:
        /* <DEDUP_REMOVED lines=15> */
.L_x_5824:
        /* <DEDUP_REMOVED lines=24> */
.L_x_5833:
        /* <DEDUP_REMOVED lines=16> */
[----:B-----5:R-:W-:-:S04]  /*0fd0*/  IMAD.HI.U32 R11, R2, R3, RZ ;  /* 0x00000003020b7227 */ /* 0x020fc800078e00ff */
        /* <DEDUP_REMOVED lines=13> */
[----:B------:R-:W2:Y:S01]  /*10b0*/  LDG.E R4, desc[UR10][R14.64] ;  /* 0x0000000a0e047981 */ /* 0x000ea2000c1e1900 */
[----:B---3--:R-:W-:Y:S02]  /*10c0*/  IABS R2, R7 ;  /* 0x0000000700027213 */ /* 0x008fe40000000000 */
[----:B------:R-:W-:Y:S02]  /*10d0*/  IADD3 R11, -R11, RZ, RZ ;  /* 0x000000ff0b0b7210 */ /* 0x000fe40007ffe1ff */
[----:B------:R-:W1:Y:S03]  /*10e0*/  I2F.RP R10, R2 ;  /* 0x00000002000a7306 */ /* 0x000e660000209400 */
[----:B------:R-:W-:-:S05]  /*10f0*/  IMAD R18, R13, R11, R18 ;  /* 0x0000000b0d127224 */ /* 0x000fca00078e0212 */
[----:B------:R-:W-:Y:S01]  /*1100*/  SHF.R.S32.HI R19, RZ, 0x1f, R18 ;  /* 0x0000001fff137819 */ /* 0x000fe20000011412 */
[----:B-1----:R-:W1:Y:S02]  /*1110*/  MUFU.RCP R9, R10 ;  /* 0x0000000a00097308 */ /* 0x002e640000001000 */
[----:B-1----:R-:W-:-:S06]  /*1120*/  IADD3 R9, R9, 0xffffffe, RZ ;  /* 0x0ffffffe09097810 */ /* 0x002fcc0007ffe0ff */
[----:B------:R-:W1:Y:S02]  /*1130*/  F2I.FTZ.U32.TRUNC.NTZ R9, R9 ;  /* 0x0000000900097305 */ /* 0x000e64000021f000 */
[----:B-1----:R-:W-:-:S04]  /*1140*/  IMAD.MOV R3, RZ, RZ, -R9 ;  /* 0x000000ffff037224 */ /* 0x002fc800078e0a09 */
[----:B------:R-:W-:Y:S01]  /*1150*/  IMAD R5, R3, R2, RZ ;  /* 0x0000000203057224 */ /* 0x000fe200078e02ff */
[----:B------:R-:W-:-:S03]  /*1160*/  IABS R3, R24 ;  /* 0x0000001800037213 */ /* 0x000fc60000000000 */
[----:B------:R-:W-:Y:S01]  /*1170*/  IMAD.HI.U32 R8, R9, R5, R8 ;  /* 0x0000000509087227 */ /* 0x000fe200078e0008 */
[----:B------:R-:W-:-:S05]  /*1180*/  MOV R5, R3 ;  /* 0x0000000300057202 */ /* 0x000fca0000000f00 */
        /* <DEDUP_REMOVED lines=15> */
[----:B--2---:R-:W-:Y:S01]  /*1280*/  SHF.R.S32.HI R5, RZ, 0x1f, R4 ;  /* 0x0000001fff057819 */ /* 0x004fe20000011404 */
[----:B------:R-:W-:-:S04]  /*1290*/  IMAD.WIDE.U32 R10, R4, UR4, RZ ;  /* 0x00000004040a7c25 */ /* 0x000fc8000f8e00ff */
[C---:B------:R-:W-:Y:S02]  /*12a0*/  IMAD R9, R5.reuse, UR4, RZ ;  /* 0x0000000405097c24 */ /* 0x040fe4000f8e02ff */
[----:B-1----:R-:W-:Y:S02]  /*12b0*/  IMAD R5, R5, R2, RZ ;  /* 0x0000000205057224 */ /* 0x002fe400078e02ff */
[C---:B------:R-:W-:Y:S01]  /*12c0*/  IMAD R8, R4.reuse, UR5, R9 ;  /* 0x0000000504087c24 */ /* 0x040fe2000f8e0209 */
[----:B------:R-:W-:Y:S01]  /*12d0*/  ULDC.64 UR4, c[0x0][0x260] ;  /* 0x0000980000047ab9 */ /* 0x000fe20000000a00 */
[----:B------:R-:W-:Y:S02]  /*12e0*/  IMAD R3, R4, R3, R5 ;  /* 0x0000000304037224 */ /* 0x000fe400078e0205 */
[----:B------:R-:W-:Y:S02]  /*12f0*/  IMAD.IADD R11, R11, 0x1, R8 ;  /* 0x000000010b0b7824 */ /* 0x000fe400078e0208 */
[----:B----4-:R-:W-:-:S02]  /*1300*/  IMAD R8, R19, R98, RZ ;  /* 0x0000006213087224 */ /* 0x010fc400078e02ff */
[----:B------:R-:W-:-:S04]  /*1310*/  IMAD.WIDE.U32 R10, R18, R98, R10 ;  /* 0x00000062120a7225 */ /* 0x000fc800078e000a */
[----:B------:R-:W-:Y:S02]  /*1320*/  IMAD R8, R18, R99, R8 ;  /* 0x0000006312087224 */ /* 0x000fe400078e0208 */
[----:B------:R-:W-:Y:S02]  /*1330*/  IMAD R9, R7, UR4, RZ ;  /* 0x0000000407097c24 */ /* 0x000fe4000f8e02ff */
        /* <DEDUP_REMOVED lines=8> */
.L_x_5834:
        /* <DEDUP_REMOVED lines=47> */
.L_x_5836:
        /* <DEDUP_REMOVED lines=9> */
[----:B--2---:R-:W-:Y:S02]  /*1740*/  IMAD R4, R7, R2, RZ ;  /* 0x0000000207047224 */ /* 0x004fe400078e02ff */
[----:B------:R-:W-:Y:S01]  /*1750*/  @P3 IMAD R9, R10, R9, R17 ;  /* 0x000000090a093224 */ /* 0x000fe200078e0211 */
[----:B------:R-:W-:Y:S01]  /*1760*/  @P3 MOV R10, R16 ;  /* 0x00000010000a3202 */ /* 0x000fe20000000f00 */
        /* <DEDUP_REMOVED lines=16> */
.L_x_5835:
[----:B------:R-:W-:Y:S01]  /*1870*/  ISETP.NE.AND P0, PT, R0, -0x1, PT ;  /* 0xffffffff0000780c */ /* 0x000fe20003f05270 */
[----:B------:R-:W1:Y:S01]  /*1880*/  S2UR UR8, SR_CgaCtaId ;  /* 0x00000000000879c3 */ /* 0x000e620000008800 */
[----:B------:R-:W-:Y:S01]  /*1890*/  SHF.R.S32.HI R17, RZ, 0x1f, R82 ;  /* 0x0000001fff117819 */ /* 0x000fe20000011452 */
[----:B------:R-:W-:Y:S01]  /*18a0*/  ULDC.64 UR6, c[0x0][0x268] ;  /* 0x00009a0000067ab9 */ /* 0x000fe20000000a00 */
[----:B------:R-:W-:Y:S01]  /*18b0*/  IMAD.IADD R122, R90, 0x1, -R93 ;  /* 0x000000015a7a7824 */ /* 0x000fe200078e0a5d */
[----:B------:R-:W-:Y:S01]  /*18c0*/  SHF.R.S32.HI R25, RZ, 0x1f, R24 ;  /* 0x0000001fff197819 */ /* 0x000fe20000011418 */
[----:B------:R-:W-:Y:S01]  /*18d0*/  IMAD R7, R7, UR6, RZ ;  /* 0x0000000607077c24 */ /* 0x000fe2000f8e02ff */
[CC--:B------:R-:W-:Y:S01]  /*18e0*/  LEA.HI R13, R17.reuse, R82.reuse, RZ, 0x2 ;  /* 0x00000052110d7211 */ /* 0x0c0fe200078f10ff */
[----:B------:R-:W-:Y:S01]  /*18f0*/  ULDC.64 UR4, c[0x0][0x258] ;  /* 0x0000960000047ab9 */ /* 0x000fe20000000a00 */
[----:B------:R-:W-:Y:S01]  /*1900*/  LEA.HI R15, R17, R82, RZ, 0x3 ;  /* 0x00000052110f7211 */ /* 0x000fe200078f18ff */
[----:B------:R-:W-:Y:S01]  /*1910*/  IMAD R7, R12, UR7, R7 ;  /* 0x000000070c077c24 */ /* 0x000fe2000f8e0207 */
[----:B-----5:R-:W-:Y:S01]  /*1920*/  LOP3.LUT R11, R13, 0xfffffffc, RZ, 0xc0, !PT ;  /* 0xfffffffc0d0b7812 */ /* 0x020fe200078ec0ff */
[----:B------:R-:W-:Y:S01]  /*1930*/  IMAD R29, R25, UR4, RZ ;  /* 0x00000004191d7c24 */ /* 0x000fe2000f8e02ff */
[----:B------:R-:W2:Y:S01]  /*1940*/  @P0 LDC.64 R4, c[0x0][0x240] ;  /* 0x00009000ff040b82 */ /* 0x000ea20000000a00 */
[----:B------:R-:W-:Y:S01]  /*1950*/  SHF.R.S32.HI R14, RZ, 0x3, R15 ;  /* 0x00000003ff0e7819 */ /* 0x000fe2000001140f */
[----:B------:R-:W-:Y:S01]  /*1960*/  BSSY B0, `(.L_x_5837) ;  /* 0x000005d000007945 */ /* 0x000fe20003800000 */
[----:B------:R-:W-:Y:S01]  /*1970*/  IMAD.IADD R130, R82, 0x1, -R11 ;  /* 0x0000000152827824 */ /* 0x000fe200078e0a0b */
[----:B------:R-:W-:Y:S01]  /*1980*/  @!P0 SHF.R.S32.HI R11, RZ, 0x1f, R131 ;  /* 0x0000001fff0b8819 */ /* 0x000fe20000011483 */
[----:B------:R-:W-:Y:S01]  /*1990*/  IMAD R29, R24, UR5, R29 ;  /* 0x00000005181d7c24 */ /* 0x000fe2000f8e021d */
[----:B------:R-:W-:Y:S01]  /*19a0*/  SHF.R.S32.HI R22, RZ, 0x2, R13 ;  /* 0x00000002ff167819 */ /* 0x000fe2000001140d */
[----:B------:R-:W-:Y:S01]  /*19b0*/  IMAD.SHL.U32 R129, R14, 0x40, RZ ;  /* 0x000000400e817824 */ /* 0x000fe200078e00ff */
[----:B------:R-:W3:Y:S01]  /*19c0*/  @!P0 LDC.64 R2, c[0x0][0x228] ;  /* 0x00008a00ff028b82 */ /* 0x000ee20000000a00 */
[----:B------:R-:W-:Y:S01]  /*19d0*/  IMAD.SHL.U32 R130, R130, 0x8, RZ ;  /* 0x0000000882827824 */ /* 0x000fe200078e00ff */
[----:B------:R-:W-:-:S02]  /*19e0*/  LEA.HI R13, R13, R22, RZ, 0x1 ;  /* 0x000000160d0d7211 */ /* 0x000fc400078f08ff */
[----:B------:R-:W-:Y:S01]  /*19f0*/  LOP3.LUT R129, R129, 0xc0, RZ, 0xc0, !PT ;  /* 0x000000c081817812 */ /* 0x000fe200078ec0ff */
[C---:B------:R-:W-:Y:S01]  /*1a00*/  VIADD R87, R130.reuse, 0x20 ;  /* 0x0000002082577836 */ /* 0x040fe20000000000 */
[----:B------:R-:W-:Y:S02]  /*1a10*/  IADD3 R10, P1, R130, R10, RZ ;  /* 0x0000000a820a7210 */ /* 0x000fe40007f3e0ff */
[----:B------:R-:W-:Y:S02]  /*1a20*/  LOP3.LUT R16, R129, 0x18, R130, 0xf8, !PT ;  /* 0x0000001881107812 */ /* 0x000fe400078ef882 */
[----:B------:R-:W-:Y:S02]  /*1a30*/  SHF.R.U32.HI R129, RZ, 0x3, R129 ;  /* 0x00000003ff817819 */ /* 0x000fe40000011681 */
[----:B------:R-:W-:Y:S02]  /*1a40*/  LOP3.LUT R13, R13, 0x7fffffe, RZ, 0xc0, !PT ;  /* 0x07fffffe0d0d7812 */ /* 0x000fe400078ec0ff */
[----:B------:R-:W-:Y:S01]  /*1a50*/  LOP3.LUT R129, R16, R129, RZ, 0x3c, !PT ;  /* 0x0000008110817212 */ /* 0x000fe200078e3cff */
[----:B--2---:R-:W-:Y:S01]  /*1a60*/  @P0 IMAD.WIDE.U32 R20, R0, R4, RZ ;  /* 0x0000000400140225 */ /* 0x004fe200078e00ff */
[----:B------:R-:W-:-:S02]  /*1a70*/  IADD3 R16, R22, -R13, RZ ;  /* 0x8000000d16107210 */ /* 0x000fc40007ffe0ff */
[----:B------:R-:W-:Y:S01]  /*1a80*/  LEA.HI R92, R17, R82, RZ, 0x5 ;  /* 0x00000052115c7211 */ /* 0x000fe200078f28ff */
[----:B------:R-:W-:Y:S01]  /*1a90*/  @P0 IMAD R0, R0, R5, R21 ;  /* 0x0000000500000224 */ /* 0x000fe200078e0215 */
[----:B------:R-:W-:Y:S01]  /*1aa0*/  IADD3 R128, R86, -0x1, RZ ;  /* 0xffffffff56807810 */ /* 0x000fe20007ffe0ff */
[----:B------:R-:W-:Y:S01]  /*1ab0*/  VIADD R21, R22, 0x20 ;  /* 0x0000002016157836 */ /* 0x000fe20000000000 */
[----:B------:R-:W-:Y:S01]  /*1ac0*/  SHF.R.S32.HI R91, RZ, 0x5, R92 ;  /* 0x00000005ff5b7819 */ /* 0x000fe2000001145c */
[-C--:B---3--:R-:W-:Y:S01]  /*1ad0*/  @!P0 IMAD R4, R11, R2.reuse, RZ ;  /* 0x000000020b048224 */ /* 0x088fe200078e02ff */
[----:B------:R-:W-:Y:S01]  /*1ae0*/  SHF.R.S32.HI R23, RZ, 0x1f, R22 ;  /* 0x0000001fff177819 */ /* 0x000fe20000011416 */
[C---:B------:R-:W-:Y:S01]  /*1af0*/  @!P0 IMAD.WIDE.U32 R26, R131.reuse, R2, RZ ;  /* 0x00000002831a8225 */ /* 0x040fe200078e00ff */
[C---:B------:R-:W-:Y:S02]  /*1b00*/  IADD3 R32, P2, R130.reuse, R32, RZ ;  /* 0x0000002082207210 */ /* 0x040fe40007f5e0ff */
[----:B------:R-:W-:Y:S01]  /*1b10*/  IADD3 R85, R130, 0x40, RZ ;  /* 0x0000004082557810 */ /* 0x000fe20007ffe0ff */
[----:B------:R-:W-:-:S02]  /*1b20*/  @!P0 IMAD R3, R131, R3, R4 ;  /* 0x0000000383038224 */ /* 0x000fc400078e0204 */
[----:B------:R-:W-:Y:S02]  /*1b30*/  @P0 IMAD.MOV.U32 R2, RZ, RZ, R20 ;  /* 0x000000ffff020224 */ /* 0x000fe400078e0014 */
[----:B------:R-:W-:Y:S01]  /*1b40*/  @!P0 IMAD.IADD R0, R27, 0x1, R3 ;  /* 0x000000011b008824 */ /* 0x000fe200078e0203 */
[----:B------:R-:W-:Y:S01]  /*1b50*/  SHF.R.S32.HI R3, RZ, 0x1f, R130 ;  /* 0x0000001fff037819 */ /* 0x000fe20000011482 */
[----:B------:R-:W-:Y:S02]  /*1b60*/  @!P0 IMAD.MOV.U32 R2, RZ, RZ, R26 ;  /* 0x000000ffff028224 */ /* 0x000fe400078e001a */
[----:B------:R-:W-:Y:S01]  /*1b70*/  IMAD R4, R91, 0x8, R16 ;  /* 0x000000085b047824 */ /* 0x000fe200078e0210 */
[C---:B------:R-:W-:Y:S01]  /*1b80*/  IADD3.X R11, R3.reuse, R9, RZ, P1, !PT ;  /* 0x00000009030b7210 */ /* 0x040fe20000ffe4ff */
[----:B------:R-:W-:Y:S01]  /*1b90*/  IMAD.X R33, R3, 0x1, R8, P2 ;  /* 0x0000000103217824 */ /* 0x000fe200010e0608 */
[----:B------:R-:W-:Y:S01]  /*1ba0*/  IADD3 R26, P0, R130, R2, RZ ;  /* 0x00000002821a7210 */ /* 0x000fe20007f1e0ff */
[----:B------:R-:W-:Y:S01]  /*1bb0*/  IMAD R100, R23, R98, RZ ;  /* 0x0000006217647224 */ /* 0x000fe200078e02ff */
[-C--:B------:R-:W-:Y:S01]  /*1bc0*/  ISETP.GE.AND P1, PT, R22, R122.reuse, PT ;  /* 0x0000007a1600720c */ /* 0x080fe20003f26270 */
[----:B------:R-:W-:Y:S01]  /*1bd0*/  IMAD.WIDE.U32 R12, R12, UR6, R10 ;  /* 0x000000060c0c7c25 */ /* 0x000fe2000f8e000a */
[----:B------:R-:W-:Y:S01]  /*1be0*/  LEA R129, R4, R129, 0x5 ;  /* 0x0000008104817211 */ /* 0x000fe200078e28ff */
[----:B------:R-:W2:Y:S02]  /*1bf0*/  LDC.64 R10, c[0x0][0x3c8] ;  /* 0x0000f200ff0a7b82 */ /* 0x000ea40000000a00 */
[----:B------:R-:W-:Y:S01]  /*1c00*/  IMAD.X R27, R3, 0x1, R0, P0 ;  /* 0x00000001031b7824 */ /* 0x000fe200000e0600 */
[----:B------:R-:W-:Y:S01]  /*1c10*/  ISETP.GE.AND P0, PT, R21, R122, PT ;  /* 0x0000007a1500720c */ /* 0x000fe20003f06270 */
[----:B------:R-:W-:-:S02]  /*1c20*/  IMAD.SHL.U32 R0, R128, 0x40, RZ ;  /* 0x0000004080007824 */ /* 0x000fc400078e00ff */
[----:B------:R-:W-:Y:S01]  /*1c30*/  IMAD.WIDE.U32 R26, R24, UR4, R26 ;  /* 0x00000004181a7c25 */ /* 0x000fe2000f8e001a */
[----:B------:R-:W-:Y:S02]  /*1c40*/  UMOV UR4, 0x400 ;  /* 0x0000040000047882 */ /* 0x000fe40000000000 */
[----:B-1----:R-:W-:Y:S01]  /*1c50*/  ULEA UR4, UR8, UR4, 0x18 ;  /* 0x0000000408047291 */ /* 0x002fe2000f8ec03f */
[----:B------:R-:W-:Y:S01]  /*1c60*/  IADD3 R16, -R0, R81, RZ ;  /* 0x0000005100107210 */ /* 0x000fe20007ffe1ff */
[----:B------:R-:W-:-:S03]  /*1c70*/  IMAD.WIDE R30, R31, 0x40, R22 ;  /* 0x000000401f1e7825 */ /* 0x000fc600078e0216 */
[C---:B------:R-:W-:Y:S01]  /*1c80*/  ISETP.GE.AND P4, PT, R22.reuse, R16, PT ;  /* 0x000000101600720c */ /* 0x040fe20003f86270 */
[C---:B------:R-:W-:Y:S01]  /*1c90*/  IMAD R100, R22.reuse, R99, R100 ;  /* 0x0000006316647224 */ /* 0x040fe200078e0264 */
[----:B------:R-:W-:Y:S01]  /*1ca0*/  LEA R129, R129, UR4, 0x1 ;  /* 0x0000000481817c11 */ /* 0x000fe2000f8e08ff */
[----:B------:R-:W-:-:S04]  /*1cb0*/  IMAD.WIDE.U32 R32, R22, R98, R32 ;  /* 0x0000006216207225 */ /* 0x000fc800078e0020 */
        /* <DEDUP_REMOVED lines=39> */
.L_x_5838:
[----:B------:R-:W-:Y:S05]  /*1f30*/  BSYNC B0 ;  /* 0x0000000000007941 */ /* 0x000fea0003800000 */
.L_x_5837:
[----:B------:R-:W-:Y:S01]  /*1f40*/  BSSY B0, `(.L_x_5839) ;  /* 0x000002d000007945 */ /* 0x000fe20003800000 */
[----:B------:R-:W-:Y:S01]  /*1f50*/  ISETP.GE.AND P5, PT, R21, R16, PT ;  /* 0x000000101500720c */ /* 0x000fe20003fa6270 */
[----:B------:R-:W-:Y:S01]  /*1f60*/  IMAD.IADD R100, R33, 0x1, R100 ;  /* 0x0000000121647824 */ /* 0x000fe200078e0264 */
[C---:B------:R-:W-:Y:S01]  /*1f70*/  SHF.L.U64.HI R124, R98.reuse, 0x5, R99 ;  /* 0x00000005627c7819 */ /* 0x040fe20000010263 */
[----:B------:R-:W-:Y:S01]  /*1f80*/  IMAD.MOV.U32 R101, RZ, RZ, R32 ;  /* 0x000000ffff657224 */ /* 0x000fe200078e0020 */
[----:B------:R-:W-:Y:S01]  /*1f90*/  SHF.R.S32.HI R20, RZ, 0x1f, R131 ;  /* 0x0000001fff147819 */ /* 0x000fe20000011483 */
[----:B------:R-:W-:Y:S01]  /*1fa0*/  IMAD.SHL.U32 R125, R98, 0x20, RZ ;  /* 0x00000020627d7824 */ /* 0x000fe200078e00ff */
        /* <DEDUP_REMOVED lines=11> */
[----:B---3--:R-:W3:Y:S01]  /*2060*/  @!P3 LDC.64 R4, c[0x0][0x210] ;  /* 0x00008400ff04bb82 */ /* 0x008ee20000000a00 */
[----:B------:R-:W-:Y:S01]  /*2070*/  IMAD R8, R9, UR7, R8 ;  /* 0x0000000709087c24 */ /* 0x000fe2000f8e0208 */
[----:B------:R4:W-:Y:S03]  /*2080*/  @P3 STS.128 [R129+0x800], RZ ;  /* 0x000800ff81003388 */ /* 0x0009e60000000c00 */
[----:B------:R-:W-:-:S03]  /*2090*/  IMAD.IADD R8, R27, 0x1, R8 ;  /* 0x000000011b087824 */ /* 0x000fc600078e0208 */
        /* <DEDUP_REMOVED lines=23> */
.L_x_5840:
[----:B------:R-:W-:Y:S05]  /*2210*/  BSYNC B0 ;  /* 0x0000000000007941 */ /* 0x000fea0003800000 */
.L_x_5839:
[----:B------:R-:W-:Y:S04]  /*2220*/  BSSY B0, `(.L_x_5841) ;  /* 0x0000021000007945 */ /* 0x000fe80003800000 */
[----:B------:R-:W-:Y:S05]  /*2230*/  @P4 BRA `(.L_x_5842) ;  /* 0x00000000007c4947 */ /* 0x000fea0003800000 */
[----:B------:R-:W-:Y:S02]  /*2240*/  ULDC UR5, c[0x0][0x2d0] ;  /* 0x0000b40000057ab9 */ /* 0x000fe40000000800 */
[----:B------:R-:W-:Y:S02]  /*2250*/  ISETP.GE.AND P3, PT, R130, UR5, PT ;  /* 0x0000000582007c0c */ /* 0x000fe4000bf66270 */
[----:B------:R-:W-:Y:S02]  /*2260*/  ISETP.GE.AND P2, PT, R87, UR5, PT ;  /* 0x0000000557007c0c */ /* 0x000fe4000bf46270 */
[----:B------:R-:W-:-:S09]  /*2270*/  ISETP.GE.AND P0, PT, R85, UR5, PT ;  /* 0x0000000555007c0c */ /* 0x000fd2000bf06270 */
[----:B---34-:R-:W3:Y:S01]  /*2280*/  @!P3 LDC.64 R4, c[0x0][0x218] ;  /* 0x00008600ff04bb82 */ /* 0x018ee20000000a00 */
[----:B------:R4:W-:Y:S04]  /*2290*/  @P3 STS [R129+0x3000], RZ ;  /* 0x003000ff81003388 */ /* 0x0009e80000000800 */
[----:B------:R4:W-:Y:S03]  /*22a0*/  @P3 STS [R129+0x3004], RZ ;  /* 0x003004ff81003388 */ /* 0x0009e60000000800 */
[----:B-1----:R-:W1:Y:S01]  /*22b0*/  @!P2 LDC.64 R2, c[0x0][0x218] ;  /* 0x00008600ff02ab82 */ /* 0x002e620000000a00 */
        /* <DEDUP_REMOVED lines=23> */
.L_x_5842:
[----:B------:R-:W-:Y:S05]  /*2430*/  BSYNC B0 ;  /* 0x0000000000007941 */ /* 0x000fea0003800000 */
.L_x_5841:
        /* <DEDUP_REMOVED lines=8> */
[----:B------:R-:W5:Y:S01]  /*24c0*/  @!P4 LDC.64 R8, c[0x0][0x218] ;  /* 0x00008600ff08cb82 */ /* 0x000f620000000a00 */
[----:B------:R2:W-:Y:S07]  /*24d0*/  @P4 STS.128 [R129+0x3800], RZ ;  /* 0x003800ff81004388 */ /* 0x0005ee0000000c00 */
[----:B---34-:R-:W3:Y:S08]  /*24e0*/  @!P3 LDC.64 R4, c[0x0][0x218] ;  /* 0x00008600ff04bb82 */ /* 0x018ef00000000a00 */
[----:B-1----:R-:W1:Y:S01]  /*24f0*/  @!P1 LDC.64 R2, c[0x0][0x218] ;  /* 0x00008600ff029b82 */ /* 0x002e620000000a00 */
[----:B-----5:R-:W-:-:S04]  /*2500*/  @!P4 LEA R8, P5, R27, R8, 0x1 ;  /* 0x000000081b08c211 */ /* 0x020fc800078a08ff */
[C---:B------:R-:W-:Y:S02]  /*2510*/  @!P4 LEA.HI.X R9, R27.reuse, R9, R26, 0x1, P5 ;  /* 0x000000091b09c211 */ /* 0x040fe400028f0c1a */
[----:B---3--:R-:W-:-:S03]  /*2520*/  @!P3 LEA R4, P2, R27, R4, 0x1 ;  /* 0x000000041b04b211 */ /* 0x008fc600078408ff */
        /* <DEDUP_REMOVED lines=16> */
[----:B--2---:R3:W-:Y:S02]  /*2630*/  @!P1 LDGSTS.E.BYPASS.LTC128B.128 [R129+0x5800], desc[UR10][R2.64+0x80] ;  /* 0x0580008002819fae */ /* 0x0047e4000b901d4a */
.L_x_5844:
[----:B------:R-:W-:Y:S05]  /*2640*/  BSYNC B0 ;  /* 0x0000000000007941 */ /* 0x000fea0003800000 */
.L_x_5843:
[----:B------:R-:W-:Y:S01]  /*2650*/  ULDC.64 UR6, c[0x0][0x3d0] ;  /* 0x0000f40000067ab9 */ /* 0x000fe20000000a00 */
[----:B------:R-:W0:Y:S01]  /*2660*/  LDGDEPBAR ;  /* 0x00000000000079af */ /* 0x000e220000000000 */
[----:B------:R-:W-:Y:S01]  /*2670*/  IMAD R20, R20, UR6, RZ ;  /* 0x0000000614147c24 */ /* 0x000fe2000f8e02ff */
[----:B---34-:R-:W-:Y:S01]  /*2680*/  LEA.HI R4, R15, R14, RZ, 0x1 ;  /* 0x0000000e0f047211 */ /* 0x018fe200078f08ff */
[----:B------:R-:W-:Y:S01]  /*2690*/  IMAD.WIDE.U32 R24, R131, UR6, R24 ;  /* 0x0000000683187c25 */ /* 0x000fe2000f8e0018 */
[----:B------:R-:W-:Y:S01]  /*26a0*/  LEA.HI R9, R17, R82, RZ, 0x4 ;  /* 0x0000005211097211 */ /* 0x000fe200078f20ff */
[----:B------:R-:W3:Y:S01]  /*26b0*/  LDC.64 R96, c[0x0][0x250] ;  /* 0x00009400ff607b82 */ /* 0x000ee20000000a00 */
[----:B------:R-:W-:Y:S01]  /*26c0*/  ISETP.GE.AND P1, PT, R22, R16, PT ;  /* 0x000000101600720c */ /* 0x000fe20003f26270 */
[----:B------:R-:W-:Y:S01]  /*26d0*/  IMAD R20, R131, UR7, R20 ;  /* 0x0000000783147c24 */ /* 0x000fe2000f8e0214 */
[C---:B-12---:R-:W-:Y:S02]  /*26e0*/  LEA R2, P0, R24.reuse, R10, 0x2 ;  /* 0x0000000a18027211 */ /* 0x046fe400078010ff */
[----:B------:R-:W-:Y:S01]  /*26f0*/  ISETP.GE.AND P3, PT, R21, R16, PT ;  /* 0x000000101500720c */ /* 0x000fe20003f66270 */
[----:B------:R-:W-:Y:S01]  /*2700*/  IMAD.IADD R20, R25, 0x1, R20 ;  /* 0x0000000119147824 */ /* 0x000fe200078e0214 */
[----:B------:R-:W-:Y:S01]  /*2710*/  LOP3.LUT R5, R9, 0xfffffff0, RZ, 0xc0, !PT ;  /* 0xfffffff009057812 */ /* 0x000fe200078ec0ff */
[----:B------:R-:W-:Y:S01]  /*2720*/  IMAD.IADD R13, R13, 0x1, R7 ;  /* 0x000000010d0d7824 */ /* 0x000fe200078e0207 */
[----:B------:R-:W-:Y:S01]  /*2730*/  LOP3.LUT R15, R15, 0xfffffff8, RZ, 0xc0, !PT ;  /* 0xfffffff80f0f7812 */ /* 0x000fe200078ec0ff */
[----:B------:R-:W-:Y:S01]  /*2740*/  ULDC.64 UR6, c[0x0][0x220] ;  /* 0x0000880000067ab9 */ /* 0x000fe20000000a00 */
[----:B------:R-:W-:Y:S01]  /*2750*/  LEA.HI.X R3, R24, R11, R20, 0x2, P0 ;  /* 0x0000000b18037211 */ /* 0x000fe200000f1414 */
[----:B------:R-:W-:Y:S01]  /*2760*/  ULDC UR5, c[0x0][0x2e8] ;  /* 0x0000ba0000057ab9 */ /* 0x000fe20000000800 */
[----:B------:R-:W-:Y:S01]  /*2770*/  LOP3.LUT R11, R4, 0xfffffffe, RZ, 0xc0, !PT ;  /* 0xfffffffe040b7812 */ /* 0x000fe200078ec0ff */
[----:B------:R-:W-:Y:S01]  /*2780*/  IMAD.IADD R10, R82, 0x1, -R15 ;  /* 0x00000001520a7824 */ /* 0x000fe200078e0a0f */
[----:B------:R-:W-:-:S04]  /*2790*/  DEPBAR.LE SB0, 0x0 ;  /* 0x000080000000791a */ /* 0x000fc80000000000 */
[----:B------:R-:W-:Y:S01]  /*27a0*/  IMAD.IADD R8, R14, 0x1, -R11 ;  /* 0x000000010e087824 */ /* 0x000fe200078e0a0b */
[----:B------:R1:W5:Y:S01]  /*27b0*/  LDG.E R2, desc[UR10][R2.64] ;  /* 0x0000000a02027981 */ /* 0x000362000c1e1900 */
[----:B------:R-:W-:Y:S01]  /*27c0*/  IMAD.IADD R14, R82, 0x1, -R5 ;  /* 0x00000001520e7824 */ /* 0x000fe200078e0a05 */
[----:B------:R-:W-:Y:S01]  /*27d0*/  LEA.HI R11, R10, R10, RZ, 0x1 ;  /* 0x0000000a0a0b7211 */ /* 0x000fe200078f08ff */
[----:B------:R-:W-:Y:S01]  /*27e0*/  BAR.SYNC.DEFER_BLOCKING 0x0 ;  /* 0x0000000000007b1d */ /* 0x000fe20000010000 */
[----:B------:R-:W-:Y:S02]  /*27f0*/  SHF.R.S32.HI R9, RZ, 0x4, R9 ;  /* 0x00000004ff097819 */ /* 0x000fe40000011409 */
[----:B------:R-:W-:Y:S02]  /*2800*/  LEA.HI R83, R14, R14, RZ, 0x1 ;  /* 0x0000000e0e537211 */ /* 0x000fe400078f08ff */
[----:B------:R-:W-:Y:S02]  /*2810*/  IADD3 R18, P0, R22, R18, RZ ;  /* 0x0000001216127210 */ /* 0x000fe40007f1e0ff */
[----:B------:R-:W-:-:S02]  /*2820*/  SHF.R.S32.HI R15, RZ, 0x1, R83 ;  /* 0x00000001ff0f7819 */ /* 0x000fc40000011453 */
[----:B------:R-:W-:-:S04]  /*2830*/  SHF.R.S32.HI R4, RZ, 0x1f, R83 ;  /* 0x0000001fff047819 */ /* 0x000fc80000011453 */
[----:B------:R-:W-:Y:S02]  /*2840*/  LEA.HI R4, R4, R15, RZ, 0x2 ;  /* 0x0000000f04047211 */ /* 0x000fe400078f10ff */
[----:B------:R-:W-:Y:S02]  /*2850*/  LEA.HI R16, R9, R9, RZ, 0x1 ;  /* 0x0000000909107211 */ /* 0x000fe400078f08ff */
[----:B-1----:R-:W-:Y:S02]  /*2860*/  SHF.R.S32.HI R3, RZ, 0x1, R11 ;  /* 0x00000001ff037819 */ /* 0x002fe4000001140b */
[----:B------:R-:W-:-:S03]  /*2870*/  LOP3.LUT R11, R11, 0xfffffffe, RZ, 0xc0, !PT ;  /* 0xfffffffe0b0b7812 */ /* 0x000fc600078ec0ff */
[----:B------:R-:W-:Y:S01]  /*2880*/  IMAD.SHL.U32 R5, R3, 0x40, RZ ;  /* 0x0000004003057824 */ /* 0x000fe200078e00ff */
[----:B------:R-:W-:Y:S01]  /*2890*/  LOP3.LUT R4, R4, 0xfffffffc, RZ, 0xc0, !PT ;  /* 0xfffffffc04047812 */ /* 0x000fe200078ec0ff */
[----:B------:R-:W-:Y:S01]  /*28a0*/  IMAD.IADD R10, R10, 0x1, -R11 ;  /* 0x000000010a0a7824 */ /* 0x000fe200078e0a0b */
[----:B------:R-:W-:Y:S01]  /*28b0*/  SHF.R.S32.HI R11, RZ, 0x1f, R14 ;  /* 0x0000001fff0b7819 */ /* 0x000fe2000001140e */
[----:B------:R-:W-:Y:S01]  /*28c0*/  IMAD.SHL.U32 R8, R8, 0x8, RZ ;  /* 0x0000000808087824 */ /* 0x000fe200078e00ff */
[----:B------:R-:W-:Y:S02]  /*28d0*/  LOP3.LUT R16, R16, 0xfffffffe, RZ, 0xc0, !PT ;  /* 0xfffffffe10107812 */ /* 0x000fe400078ec0ff */
        /* <DEDUP_REMOVED lines=8> */
[----:B------:R1:W-:Y:S01]  /*2960*/  @P1 STS [R129+0x6000], RZ ;  /* 0x006000ff81001388 */ /* 0x0003e20000000800 */
[C---:B------:R-:W-:Y:S01]  /*2970*/  IMAD R10, R9.reuse, 0x8, R10 ;  /* 0x00000008090a7824 */ /* 0x040fe200078e020a */
[----:B------:R-:W-:Y:S01]  /*2980*/  LOP3.LUT R5, R8, R5, RZ, 0x3c, !PT ;  /* 0x0000000508057212 */ /* 0x000fe200078e3cff */
[----:B------:R-:W-:Y:S01]  /*2990*/  IMAD.SHL.U32 R9, R9, 0x8, RZ ;  /* 0x0000000809097824 */ /* 0x000fe200078e00ff */
[----:B------:R1:W-:Y:S01]  /*29a0*/  @P1 STS [R129+0x6004], RZ ;  /* 0x006004ff81001388 */ /* 0x0003e20000000800 */
[----:B------:R-:W-:-:S03]  /*29b0*/  LOP3.LUT R83, R83, 0x7fffffe, RZ, 0xc0, !PT ;  /* 0x07fffffe53537812 */ /* 0x000fc600078ec0ff */
[----:B------:R1:W-:Y:S01]  /*29c0*/  @P1 STS.64 [R129+0x6008], RZ ;  /* 0x006008ff81001388 */ /* 0x0003e20000000a00 */
[----:B------:R-:W-:-:S03]  /*29d0*/  LOP3.LUT R8, R7, 0xc0, RZ, 0xc0, !PT ;  /* 0x000000c007087812 */ /* 0x000fc600078ec0ff */
[----:B------:R1:W-:Y:S01]  /*29e0*/  @P1 STS.128 [R129+0x7000], RZ ;  /* 0x007000ff81001388 */ /* 0x0003e20000000c00 */
[----:B------:R-:W-:-:S03]  /*29f0*/  LOP3.LUT R80, R11, 0xffffff00, RZ, 0xc0, !PT ;  /* 0xffffff000b507812 */ /* 0x000fc600078ec0ff */
[----:B------:R1:W-:Y:S01]  /*2a00*/  @P1 STS.128 [R129+0x8000], RZ ;  /* 0x008000ff81001388 */ /* 0x0003e20000000c00 */
[----:B------:R-:W-:Y:S02]  /*2a10*/  IMAD.X R19, R23, 0x1, R19, P0 ;  /* 0x0000000117137824 */ /* 0x000fe400000e0613 */
[----:B------:R-:W-:Y:S01]  /*2a20*/  IMAD.U32 R120, R10, 0x20, R5 ;  /* 0x000000200a787824 */ /* 0x000fe200078e0005 */
[----:B------:R-:W-:Y:S01]  /*2a30*/  LOP3.LUT R5, R8, 0x8, R9, 0xf8, !PT ;  /* 0x0000000808057812 */ /* 0x000fe200078ef809 */
[----:B------:R-:W-:Y:S01]  /*2a40*/  IMAD.IADD R83, R14, 0x1, -R83 ;  /* 0x000000010e537824 */ /* 0x000fe200078e0a53 */
[----:B------:R-:W-:Y:S01]  /*2a50*/  SHF.R.U32.HI R10, RZ, 0x3, R8 ;  /* 0x00000003ff0a7819 */ /* 0x000fe20000011608 */
[----:B---3--:R-:W-:Y:S02]  /*2a60*/  IMAD R7, R19, R96, RZ ;  /* 0x0000006013077224 */ /* 0x008fe400078e02ff */
[----:B------:R-:W-:Y:S01]  /*2a70*/  IMAD R8, R91, 0x200, R80 ;  /* 0x000002005b087824 */ /* 0x000fe200078e0250 */
[----:B------:R-:W-:Y:S01]  /*2a80*/  LOP3.LUT R5, R5, R10, RZ, 0x3c, !PT ;  /* 0x0000000a05057212 */ /* 0x000fe200078e3cff */
[----:B------:R-:W-:-:S02]  /*2a90*/  IMAD R7, R18, R97, R7 ;  /* 0x0000006112077224 */ /* 0x000fc400078e0207 */
[----:B------:R-:W-:-:S04]  /*2aa0*/  IMAD.WIDE.U32 R88, R18, R96, R12 ;  /* 0x0000006012587225 */ /* 0x000fc800078e000c */
[----:B------:R-:W-:Y:S01]  /*2ab0*/  IMAD R8, R83, 0x20, R8 ;  /* 0x0000002053087824 */ /* 0x000fe200078e0208 */
[----:B------:R-:W-:Y:S01]  /*2ac0*/  LEA R144, P0, R88, UR6, 0x1 ;  /* 0x0000000658907c11 */ /* 0x000fe2000f8008ff */
[----:B------:R-:W-:Y:S02]  /*2ad0*/  IMAD.IADD R84, R89, 0x1, R7 ;  /* 0x0000000159547824 */ /* 0x000fe400078e0207 */
[----:B------:R-:W-:Y:S01]  /*2ae0*/  IMAD.IADD R121, R5, 0x1, R8 ;  /* 0x0000000105797824 */ /* 0x000fe200078e0208 */
[----:B------:R-:W2:Y:S01]  /*2af0*/  MUFU.RCP R7, UR5 ;  /* 0x0000000500077d08 */ /* 0x000ea20008001000 */
[----:B------:R-:W-:Y:S01]  /*2b00*/  BSSY B0, `(.L_x_5845) ;  /* 0x000001f000007945 */ /* 0x000fe20003800000 */
[C---:B------:R-:W-:Y:S01]  /*2b10*/  SHF.L.U64.HI R126, R96.reuse, 0x5, R97 ;  /* 0x00000005607e7819 */ /* 0x040fe20000010261 */
[----:B------:R-:W-:Y:S01]  /*2b20*/  IMAD.SHL.U32 R127, R96, 0x20, RZ ;  /* 0x00000020607f7824 */ /* 0x000fe200078e00ff */
[----:B------:R-:W-:Y:S02]  /*2b30*/  LEA R120, R120, UR4, 0x1 ;  /* 0x0000000478787c11 */ /* 0x000fe4000f8e08ff */
[----:B------:R-:W-:-:S02]  /*2b40*/  LEA.HI.X R145, R88, UR7, R84, 0x1, P0 ;  /* 0x0000000758917c11 */ /* 0x000fc400080f0c54 */
[----:B------:R-:W-:Y:S01]  /*2b50*/  LEA R121, R121, UR4, 0x1 ;  /* 0x0000000479797c11 */ /* 0x000fe2000f8e08ff */
[----:B-1----:R-:W-:Y:S06]  /*2b60*/  @P1 BRA `(.L_x_5846) ;  /* 0x0000000000601947 */ /* 0x002fec0003800000 */
        /* <DEDUP_REMOVED lines=24> */
.L_x_5846:
[----:B------:R-:W-:Y:S05]  /*2cf0*/  BSYNC B0 ;  /* 0x0000000000007941 */ /* 0x000fea0003800000 */
.L_x_5845:
        /* <DEDUP_REMOVED lines=11> */
[C---:B-1----:R-:W-:Y:S02]  /*2db0*/  @!P2 LEA R8, P1, R127.reuse, R144, 0x1 ;  /* 0x000000907f08a211 */ /* 0x042fe400078208ff */
        /* <DEDUP_REMOVED lines=19> */
.L_x_5848:
[----:B------:R-:W-:Y:S05]  /*2ef0*/  BSYNC B0 ;  /* 0x0000000000007941 */ /* 0x000fea0003800000 */
.L_x_5847:
[----:B------:R-:W-:Y:S01]  /*2f00*/  LDSM.16.M88.4 R68, [R121] ;  /* 0x000000007944783b */ /* 0x000fe20000000200 */
[----:B------:R-:W-:Y:S01]  /*2f10*/  LOP3.LUT P0, RZ, R3, 0x2, RZ, 0xc0, !PT ;  /* 0x0000000203ff7812 */ /* 0x000fe2000780c0ff */
[----:B------:R-:W-:Y:S01]  /*2f20*/  IMAD.MOV.U32 R3, RZ, RZ, 0x20 ;  /* 0x00000020ff037424 */ /* 0x000fe200078e00ff */
[----:B------:R-:W-:Y:S01]  /*2f30*/  LOP3.LUT P1, RZ, R4, 0x2, RZ, 0xc0, !PT ;  /* 0x0000000204ff7812 */ /* 0x000fe2000782c0ff */
[----:B------:R-:W2:Y:S01]  /*2f40*/  LDSM.16.M88.4 R40, [R120+0x3000] ;  /* 0x003000007828783b */ /* 0x000ea20000000200 */
[----:B------:R-:W-:Y:S02]  /*2f50*/  IMAD.MOV.U32 R4, RZ, RZ, 0x10 ;  /* 0x00000010ff047424 */ /* 0x000fe400078e00ff */
[----:B------:R-:W-:Y:S01]  /*2f60*/  SEL R3, R3, 0xffffffe0, !P0 ;  /* 0xffffffe003037807 */ /* 0x000fe20004000000 */
[----:B------:R-:W3:Y:S01]  /*2f70*/  LDSM.16.M88.4 R32, [R120+0x3400] ;  /* 0x003400007820783b */ /* 0x000ee20000000200 */
[----:B------:R-:W-:Y:S01]  /*2f80*/  IMAD R91, R91, 0x10, R93 ;  /* 0x000000105b5b7824 */ /* 0x000fe200078e025d */
[----:B------:R-:W-:Y:S01]  /*2f90*/  SEL R4, R4, 0xfffffff0, !P1 ;  /* 0xfffffff004047807 */ /* 0x000fe20004800000 */
[----:B------:R-:W-:Y:S01]  /*2fa0*/  IMAD.SHL.U32 R135, R82, 0x2, RZ ;  /* 0x0000000252877824 */ /* 0x000fe200078e00ff */
[----:B------:R-:W4:Y:S01]  /*2fb0*/  LDSM.16.M88.4 R24, [R120+0x3800] ;  /* 0x003800007818783b */ /* 0x000f220000000200 */
[----:B------:R-:W-:Y:S01]  /*2fc0*/  IMAD.IADD R117, R120, 0x1, R3 ;  /* 0x0000000178757824 */ /* 0x000fe200078e0203 */
[----:B------:R-:W-:Y:S01]  /*2fd0*/  LOP3.LUT R3, R92, 0xffffffe0, RZ, 0xc0, !PT ;  /* 0xffffffe05c037812 */ /* 0x000fe200078ec0ff */
[----:B------:R-:W-:Y:S01]  /*2fe0*/  IMAD R119, R4, 0x2, R121 ;  /* 0x0000000204777824 */ /* 0x000fe200078e0279 */
[----:B------:R-:W4:Y:S01]  /*2ff0*/  LDSM.16.M88.4 R60, [R120+0x3c00] ;  /* 0x003c0000783c783b */ /* 0x000f220000000200 */
[----:B------:R-:W-:Y:S01]  /*3000*/  LOP3.LUT R135, R135, 0x6, RZ, 0xc0, !PT ;  /* 0x0000000687877812 */ /* 0x000fe200078ec0ff */
[----:B------:R-:W-:-:S02]  /*3010*/  IMAD R80, R83, 0x20, R80 ;  /* 0x0000002053507824 */ /* 0x000fc400078e0250 */
[----:B-1----:R-:W-:Y:S01]  /*3020*/  LDSM.16.M88.4 R8, [R119] ;  /* 0x000000007708783b */ /* 0x002fe20000000200 */
[----:B------:R-:W-:Y:S02]  /*3030*/  IMAD.IADD R3, R82, 0x1, -R3 ;  /* 0x0000000152037824 */ /* 0x000fe400078e0a03 */
[----:B------:R-:W-:Y:S01]  /*3040*/  IMAD.IADD R5, R5, 0x1, R80 ;  /* 0x0000000105057824 */ /* 0x000fe200078e0250 */
[----:B------:R-:W1:Y:S04]  /*3050*/  LDSM.16.M88.4 R56, [R117+0x3000] ;  /* 0x003000007538783b */ /* 0x000e680000000200 */
[----:B------:R-:W1:Y:S04]  /*3060*/  LDSM.16.M88.4 R52, [R117+0x3400] ;  /* 0x003400007534783b */ /* 0x000e680000000200 */
[----:B------:R-:W1:Y:S04]  /*3070*/  LDSM.16.M88.4 R16, [R117+0x3800] ;  /* 0x003800007510783b */ /* 0x000e680000000200 */
[----:B------:R-:W1:Y:S04]  /*3080*/  LDSM.16.M88.4 R12, [R117+0x3c00] ;  /* 0x003c0000750c783b */ /* 0x000e680000000200 */
[----:B------:R-:W-:Y:S01]  /*3090*/  LDSM.16.M88.4 R48, [R121+0x1000] ;  /* 0x001000007930783b */ /* 0x000fe20000000200 */
[C---:B--2---:R-:W-:Y:S03]  /*30a0*/  HMMA.16816.F32.BF16 R44, R68.reuse, R40, RZ ;  /* 0x00000028442c723c */ /* 0x044fe600000418ff */
[----:B------:R-:W2:Y:S04]  /*30b0*/  LDSM.16.M88.4 R64, [R120+0x4000] ;  /* 0x004000007840783b */ /* 0x000ea80000000200 */
[----:B------:R-:W-:Y:S01]  /*30c0*/  LDSM.16.M88.4 R72, [R119+0x1000] ;  /* 0x001000007748783b */ /* 0x000fe20000000200 */
[C---:B------:R-:W-:Y:S03]  /*30d0*/  HMMA.16816.F32.BF16 R40, R68.reuse, R42, RZ ;  /* 0x0000002a4428723c */ /* 0x040fe600000418ff */
[----:B------:R-:W-:Y:S03]  /*30e0*/  LDSM.16.M88.4 R76, [R117+0x4c00] ;  /* 0x004c0000754c783b */ /* 0x000fe60000000200 */
[C---:B---3--:R-:W-:Y:S01]  /*30f0*/  HMMA.16816.F32.BF16 R36, R68.reuse, R32, RZ ;  /* 0x000000204424723c */ /* 0x048fe200000418ff */
[----:B------:R-:W0:Y:S05]  /*3100*/  LDGDEPBAR ;  /* 0x00000000000079af */ /* 0x000e2a0000000000 */
[C---:B----4-:R-:W-:Y:S06]  /*3110*/  HMMA.16816.F32.BF16 R28, R68.reuse, R24, RZ ;  /* 0x00000018441c723c */ /* 0x050fec00000418ff */
[C---:B------:R-:W-:Y:S06]  /*3120*/  HMMA.16816.F32.BF16 R32, R68.reuse, R34, RZ ;  /* 0x000000224420723c */ /* 0x040fec00000418ff */
[C---:B------:R-:W-:Y:S06]  /*3130*/  HMMA.16816.F32.BF16 R24, R68.reuse, R26, RZ ;  /* 0x0000001a4418723c */ /* 0x040fec00000418ff */
[C---:B------:R-:W-:Y:S06]  /*3140*/  HMMA.16816.F32.BF16 R20, R68.reuse, R60, RZ ;  /* 0x0000003c4414723c */ /* 0x040fec00000418ff */
[----:B------:R-:W-:Y:S01]  /*3150*/  HMMA.16816.F32.BF16 R68, R68, R62, RZ ;  /* 0x0000003e4444723c */ /* 0x000fe200000418ff */
        /* <DEDUP_REMOVED lines=12> */
[----:B------:R-:W4:Y:S04]  /*3220*/  LDSM.16.M88.4 R8, [R117+0x4800] ;  /* 0x004800007508783b */ /* 0x000f280000000200 */
[----:B------:R-:W4:Y:S01]  /*3230*/  LDSM.16.M88.4 R12, [R117+0x4400] ;  /* 0x00440000750c783b */ /* 0x000f220000000200 */
        /* <DEDUP_REMOVED lines=8> */
[----:B------:R-:W-:Y:S05]  /*32c0*/  LDSM.16.M88.4 R56, [R120+0x5400] ;  /* 0x005400007838783b */ /* 0x000fea0000000200 */
[----:B----4-:R-:W-:Y:S06]  /*32d0*/  HMMA.16816.F32.BF16 R44, R72, R16, R44 ;  /* 0x00000010482c723c */ /* 0x010fec000004182c */
[C---:B------:R-:W-:Y:S06]  /*32e0*/  HMMA.16816.F32.BF16 R20, R48.reuse, R52, R20 ;  /* 0x000000343014723c */ /* 0x040fec0000041814 */
[----:B------:R-:W-:Y:S01]  /*32f0*/  HMMA.16816.F32.BF16 R68, R48, R54, R68 ;  /* 0x000000363044723c */ /* 0x000fe20000041844 */
[----:B------:R-:W1:Y:S04]  /*3300*/  LDSM.16.M88.4 R52, [R120+0x5800] ;  /* 0x005800007834783b */ /* 0x000e680000000200 */
[----:B------:R-:W-:Y:S01]  /*3310*/  LDSM.16.M88.4 R48, [R120+0x5c00] ;  /* 0x005c00007830783b */ /* 0x000fe20000000200 */
[C---:B------:R-:W-:Y:S03]  /*3320*/  HMMA.16816.F32.BF16 R40, R72.reuse, R18, R40 ;  /* 0x000000124828723c */ /* 0x040fe60000041828 */
[----:B------:R-:W-:Y:S03]  /*3330*/  LDSM.16.M88.4 R16, [R117+0x5000] ;  /* 0x005000007510783b */ /* 0x000fe60000000200 */
[C---:B------:R-:W-:Y:S06]  /*3340*/  HMMA.16816.F32.BF16 R28, R72.reuse, R8, R28 ;  /* 0x00000008481c723c */ /* 0x040fec000004181c */
[C---:B------:R-:W-:Y:S01]  /*3350*/  HMMA.16816.F32.BF16 R24, R72.reuse, R10, R24 ;  /* 0x0000000a4818723c */ /* 0x040fe20000041818 */
[----:B------:R-:W3:Y:S05]  /*3360*/  LDSM.16.M88.4 R8, [R119+0x2000] ;  /* 0x002000007708783b */ /* 0x000eea0000000200 */
[----:B------:R-:W-:Y:S06]  /*3370*/  HMMA.16816.F32.BF16 R36, R72, R12, R36 ;  /* 0x0000000c4824723c */ /* 0x000fec0000041824 */
[----:B--2---:R-:W-:Y:S06]  /*3380*/  HMMA.16816.F32.BF16 R44, R64, R60, R44 ;  /* 0x0000003c402c723c */ /* 0x004fec000004182c */
[C---:B------:R-:W-:Y:S01]  /*3390*/  HMMA.16816.F32.BF16 R32, R72.reuse, R14, R32 ;  /* 0x0000000e4820723c */ /* 0x040fe20000041820 */
[----:B------:R-:W2:Y:S05]  /*33a0*/  LDSM.16.M88.4 R12, [R117+0x5400] ;  /* 0x00540000750c783b */ /* 0x000eaa0000000200 */
[C---:B------:R-:W-:Y:S06]  /*33b0*/  HMMA.16816.F32.BF16 R20, R72.reuse, R76, R20 ;  /* 0x0000004c4814723c */ /* 0x040fec0000041814 */
[----:B------:R-:W-:Y:S06]  /*33c0*/  HMMA.16816.F32.BF16 R68, R72, R78, R68 ;  /* 0x0000004e4844723c */ /* 0x000fec0000041844 */
[C---:B------:R-:W-:Y:S01]  /*33d0*/  HMMA.16816.F32.BF16 R60, R64.reuse, R62, R40 ;  /* 0x0000003e403c723c */ /* 0x040fe20000041828 */
[----:B------:R-:W4:Y:S05]  /*33e0*/  LDSM.16.M88.4 R40, [R117+0x5800] ;  /* 0x005800007528783b */ /* 0x000f2a0000000200 */
[C---:B-1----:R-:W-:Y:S06]  /*33f0*/  HMMA.16816.F32.BF16 R28, R64.reuse, R52, R28 ;  /* 0x00000034401c723c */ /* 0x042fec000004181c */
[----:B------:R-:W-:Y:S01]  /*3400*/  HMMA.16816.F32.BF16 R24, R64, R54, R24 ;  /* 0x000000364018723c */ /* 0x000fe20000041818 */
[----:B------:R-:W1:Y:S01]  /*3410*/  LDSM.16.M88.4 R52, [R117+0x5c00] ;  /* 0x005c00007534783b */ /* 0x000e620000000200 */
[----:B------:R-:W-:-:S04]  /*3420*/  DEPBAR.LE SB0, 0x0 ;  /* 0x000080000000791a */ /* 0x000fc80000000000 */
[----:B------:R-:W-:Y:S06]  /*3430*/  HMMA.16816.F32.BF16 R36, R64, R56, R36 ;  /* 0x000000384024723c */ /* 0x000fec0000041824 */
[----:B---3--:R-:W-:Y:S06]  /*3440*/  HMMA.16816.F32.BF16 R44, R8, R16, R44 ;  /* 0x00000010082c723c */ /* 0x008fec000004182c */
        /* <DEDUP_REMOVED lines=11> */
[----:B--2---:R-:W-:Y:S03]  /*3500*/  HMMA.16816.F32.BF16 R36, R8, R12, R36 ;  /* 0x0000000c0824723c */ /* 0x004fe60000041824 */
[----:B------:R-:W-:-:S02]  /*3510*/  VIMNMX R103, R6, R81, PT ;  /* 0x0000005106677248 */ /* 0x000fc40003fe0100 */
[----:B------:R-:W-:Y:S01]  /*3520*/  VIADDMNMX R102, R6, 0x8, R81, PT ;  /* 0x0000000806667846 */ /* 0x000fe20003800151 */
[----:B------:R-:W-:Y:S01]  /*3530*/  HMMA.16816.F32.BF16 R32, R8, R14, R32 ;  /* 0x0000000e0820723c */ /* 0x000fe20000041820 */
[----:B------:R-:W-:-:S04]  /*3540*/  IMAD.IADD R12, R0, 0x1, R135 ;  /* 0x00000001000c7824 */ /* 0x000fc800078e0287 */
[C---:B------:R-:W-:Y:S01]  /*3550*/  VIADD R6, R12.reuse, 0x1 ;  /* 0x000000010c067836 */ /* 0x040fe20000000000 */
[C---:B----4-:R-:W-:Y:S01]  /*3560*/  HMMA.16816.F32.BF16 R28, R8.reuse, R40, R28 ;  /* 0x00000028081c723c */ /* 0x050fe2000004181c */
[C---:B------:R-:W-:Y:S02]  /*3570*/  VIADD R7, R12.reuse, 0x8 ;  /* 0x000000080c077836 */ /* 0x040fe40000000000 */
[----:B------:R-:W-:Y:S01]  /*3580*/  VIADD R2, R12, 0x11 ;  /* 0x000000110c027836 */ /* 0x000fe20000000000 */
[----:B------:R-:W-:Y:S01]  /*3590*/  BAR.SYNC.DEFER_BLOCKING 0x0 ;  /* 0x0000000000007b1d */ /* 0x000fe20000010000 */
[C---:B------:R-:W-:Y:S01]  /*35a0*/  ISETP.GE.AND P4, PT, R6.reuse, R103, PT ;  /* 0x000000670600720c */ /* 0x040fe20003f86270 */
[----:B------:R-:W-:Y:S01]  /*35b0*/  HMMA.16816.F32.BF16 R24, R8, R42, R24 ;  /* 0x0000002a0818723c */ /* 0x000fe20000041818 */
[----:B------:R-:W-:Y:S02]  /*35c0*/  ISETP.GE.AND P0, PT, R6, R102, PT ;  /* 0x000000660600720c */ /* 0x000fe40003f06270 */
[----:B------:R-:W-:-:S02]  /*35d0*/  I2FP.F32.S32 R6, R6 ;  /* 0x0000000600067245 */ /* 0x000fc40000201400 */
[C---:B------:R-:W-:Y:S01]  /*35e0*/  ISETP.GE.AND P3, PT, R7.reuse, R103, PT ;  /* 0x000000670700720c */ /* 0x040fe20003f66270 */
[C---:B-1----:R-:W-:Y:S01]  /*35f0*/  HMMA.16816.F32.BF16 R20, R8.reuse, R52, R20 ;  /* 0x000000340814723c */ /* 0x042fe20000041814 */
[----:B------:R-:W-:Y:S01]  /*3600*/  ISETP.GE.AND P1, PT, R7, R102, PT ;  /* 0x000000660700720c */ /* 0x000fe20003f26270 */
[CC--:B------:R-:W-:Y:S01]  /*3610*/  FFMA.FTZ R19, R3.reuse, R6.reuse, R45 ;  /* 0x0000000603137223 */ /* 0x0c0fe2000001002d */
[----:B------:R-:W-:Y:S01]  /*3620*/  I2FP.F32.S32 R7, R7 ;  /* 0x0000000700077245 */ /* 0x000fe20000201400 */
[----:B------:R-:W-:Y:S01]  /*3630*/  FFMA.FTZ R47, R3, R6, R47 ;  /* 0x00000006032f7223 */ /* 0x000fe2000001002f */
[----:B------:R-:W-:Y:S01]  /*3640*/  VIADD R6, R12, 0x19 ;  /* 0x000000190c067836 */ /* 0x000fe20000000000 */
[----:B------:R-:W-:Y:S01]  /*3650*/  HMMA.16816.F32.BF16 R68, R8, R54, R68 ;  /* 0x000000360844723c */ /* 0x000fe20000041844 */
[----:B------:R-:W-:Y:S01]  /*3660*/  FSEL R19, R19, -INF , !P4 ;  /* 0xff80000013137808 */ /* 0x000fe20006000000 */
[CC--:B------:R-:W-:Y:S01]  /*3670*/  FFMA.FTZ R60, R3.reuse, R7.reuse, R60 ;  /* 0x00000007033c7223 */ /* 0x0c0fe2000001003c */
[----:B------:R-:W-:Y:S01]  /*3680*/  FFMA.FTZ R18, R3, R7, R62 ;  /* 0x0000000703127223 */ /* 0x000fe2000001003e */
[----:B------:R-:W-:-:S03]  /*3690*/  FSEL R48, R47, -INF , !P0 ;  /* 0xff8000002f307808 */ /* 0x000fc60004000000 */
[----:B------:R-:W-:Y:S01]  /*36a0*/  VIADD R54, R12, 0x9 ;  /* 0x000000090c367836 */ /* 0x000fe20000000000 */
[----:B------:R-:W-:Y:S01]  /*36b0*/  FSEL R7, R60, -INF , !P3 ;  /* 0xff8000003c077808 */ /* 0x000fe20005800000 */
[----:B------:R-:W-:Y:S01]  /*36c0*/  VIADD R9, R12, 0x10 ;  /* 0x000000100c097836 */ /* 0x000fe20000000000 */
[----:B------:R-:W-:Y:S01]  /*36d0*/  FSEL R18, R18, -INF , !P1 ;  /* 0xff80000012127808 */ /* 0x000fe20004800000 */
[----:B------:R-:W-:Y:S01]  /*36e0*/  VIADD R8, R12, 0x21 ;  /* 0x000000210c087836 */ /* 0x000fe20000000000 */
[CC--:B------:R-:W-:Y:S02]  /*36f0*/  ISETP.GE.AND P5, PT, R54.reuse, R103.reuse, PT ;  /* 0x000000673600720c */ /* 0x0c0fe40003fa6270 */
[-C--:B------:R-:W-:Y:S02]  /*3700*/  ISETP.GE.AND P2, PT, R54, R102.reuse, PT ;  /* 0x000000663600720c */ /* 0x080fe40003f46270 */
[C---:B------:R-:W-:Y:S02]  /*3710*/  ISETP.GE.AND P4, PT, R9.reuse, R103, PT ;  /* 0x000000670900720c */ /* 0x040fe40003f86270 */
[----:B------:R-:W-:-:S02]  /*3720*/  ISETP.GE.AND P0, PT, R9, R102, PT ;  /* 0x000000660900720c */ /* 0x000fc40003f06270 */
        /* <DEDUP_REMOVED lines=14> */
[----:B------:R-:W-:-:S02]  /*3810*/  FSEL R39, R36, -INF , !P4 ;  /* 0xff80000024277808 */ /* 0x000fc40006000000 */
[----:B------:R-:W-:Y:S02]  /*3820*/  FSEL R52, R52, -INF , !P0 ;  /* 0xff80000034347808 */ /* 0x000fe40004000000 */
[----:B------:R-:W-:Y:S02]  /*3830*/  FSEL R54, R54, -INF , !P2 ;  /* 0xff80000036367808 */ /* 0x000fe40005000000 */
[C---:B------:R-:W-:Y:S02]  /*3840*/  ISETP.GE.AND P4, PT, R6.reuse, R103, PT ;  /* 0x000000670600720c */ /* 0x040fe40003f86270 */
[----:B------:R-:W-:Y:S02]  /*3850*/  ISETP.GE.AND P0, PT, R6, R102, PT ;  /* 0x000000660600720c */ /* 0x000fe40003f06270 */
[----:B------:R-:W-:Y:S02]  /*3860*/  FSEL R37, R37, -INF , !P3 ;  /* 0xff80000025257808 */ /* 0x000fe40005800000 */
[----:B------:R-:W-:-:S02]  /*3870*/  FSEL R38, R38, -INF , !P1 ;  /* 0xff80000026267808 */ /* 0x000fc40004800000 */
[CC--:B------:R-:W-:Y:S02]  /*3880*/  ISETP.GE.AND P5, PT, R2.reuse, R103.reuse, PT ;  /* 0x000000670200720c */ /* 0x0c0fe40003fa6270 */
[----:B------:R-:W-:Y:S02]  /*3890*/  ISETP.GE.AND P2, PT, R2, R102, PT ;  /* 0x000000660200720c */ /* 0x000fe40003f46270 */
[----:B------:R-:W-:Y:S02]  /*38a0*/  I2FP.F32.S32 R6, R6 ;  /* 0x0000000600067245 */ /* 0x000fe40000201400 */
[C---:B------:R-:W-:Y:S02]  /*38b0*/  ISETP.GE.AND P3, PT, R9.reuse, R103, PT ;  /* 0x000000670900720c */ /* 0x040fe40003f66270 */
[----:B------:R-:W-:Y:S01]  /*38c0*/  ISETP.GE.AND P1, PT, R9, R102, PT ;  /* 0x000000660900720c */ /* 0x000fe20003f26270 */
[C---:B------:R-:W-:Y:S01]  /*38d0*/  FFMA.FTZ R33, R3.reuse, R6, R33 ;  /* 0x0000000603217223 */ /* 0x040fe20000010021 */
[----:B------:R-:W-:Y:S01]  /*38e0*/  I2FP.F32.S32 R2, R2 ;  /* 0x0000000200027245 */ /* 0x000fe20000201400 */
[----:B------:R-:W-:Y:S01]  /*38f0*/  FFMA.FTZ R6, R3, R6, R35 ;  /* 0x0000000603067223 */ /* 0x000fe20000010023 */
        /* <DEDUP_REMOVED lines=9> */
[----:B------:R-:W-:Y:S02]  /*3990*/  FSEL R6, R6, -INF , !P0 ;  /* 0xff80000006067808 */ /* 0x000fe40004000000 */
        /* <DEDUP_REMOVED lines=8> */
[----:B------:R-:W-:Y:S01]  /*3a20*/  I2FP.F32.S32 R2, R2 ;  /* 0x0000000200027245 */ /* 0x000fe20000201400 */
[C---:B------:R-:W-:Y:S01]  /*3a30*/  FFMA.FTZ R26, R3.reuse, R9, R26 ;  /* 0x00000009031a7223 */ /* 0x040fe2000001001a */
[----:B------:R-:W-:Y:S01]  /*3a40*/  FSEL R43, R32, -INF , !P5 ;  /* 0xff800000202b7808 */ /* 0x000fe20006800000 */
[----:B------:R-:W-:Y:S01]  /*3a50*/  VIADD R9, R12, 0x31 ;  /* 0x000000310c097836 */ /* 0x000fe20000000000 */
[C---:B------:R-:W-:Y:S01]  /*3a60*/  ISETP.GE.AND P5, PT, R8.reuse, R103, PT ;  /* 0x000000670800720c */ /* 0x040fe20003fa6270 */
[C---:B------:R-:W-:Y:S01]  /*3a70*/  FFMA.FTZ R25, R3.reuse, R2, R25 ;  /* 0x0000000203197223 */ /* 0x040fe20000010019 */
        /* <DEDUP_REMOVED lines=12> */
[----:B------:R-:W-:-:S02]  /*3b40*/  I2FP.F32.S32 R9, R2 ;  /* 0x0000000200097245 */ /* 0x000fc40000201400 */
[----:B------:R-:W-:Y:S01]  /*3b50*/  FSEL R92, R29, -INF , !P5 ;  /* 0xff8000001d5c7808 */ /* 0x000fe20006800000 */
[-C--:B------:R-:W-:Y:S01]  /*3b60*/  FFMA.FTZ R21, R3, R10.reuse, R21 ;  /* 0x0000000a03157223 */ /* 0x080fe20000010015 */
[----:B------:R-:W-:Y:S01]  /*3b70*/  FSEL R108, R31, -INF , !P2 ;  /* 0xff8000001f6c7808 */ /* 0x000fe20005000000 */
[C---:B------:R-:W-:Y:S01]  /*3b80*/  FFMA.FTZ R68, R3.reuse, R9, R68 ;  /* 0x0000000903447223 */ /* 0x040fe20000010044 */
[C---:B------:R-:W-:Y:S01]  /*3b90*/  ISETP.GE.AND P5, PT, R8.reuse, R103, PT ;  /* 0x000000670800720c */ /* 0x040fe20003fa6270 */
[C---:B------:R-:W-:Y:S01]  /*3ba0*/  FFMA.FTZ R23, R3.reuse, R10, R23 ;  /* 0x0000000a03177223 */ /* 0x040fe20000010017 */
[----:B------:R-:W-:Y:S01]  /*3bb0*/  ISETP.GE.AND P2, PT, R8, R102, PT ;  /* 0x000000660800720c */ /* 0x000fe20003f46270 */
[----:B------:R-:W-:Y:S01]  /*3bc0*/  FFMA.FTZ R28, R3, R9, R70 ;  /* 0x00000009031c7223 */ /* 0x000fe20000010046 */
[----:B------:R-:W-:Y:S02]  /*3bd0*/  I2FP.F32.S32 R8, R8 ;  /* 0x0000000800087245 */ /* 0x000fe40000201400 */
[----:B------:R-:W-:-:S02]  /*3be0*/  FSEL R35, R25, -INF , !P3 ;  /* 0xff80000019237808 */ /* 0x000fc40005800000 */
[C---:B------:R-:W-:Y:S01]  /*3bf0*/  ISETP.GE.AND P3, PT, R2.reuse, R103, PT ;  /* 0x000000670200720c */ /* 0x040fe20003f66270 */
[-C--:B------:R-:W-:Y:S01]  /*3c00*/  FFMA.FTZ R20, R3, R8.reuse, R20 ;  /* 0x0000000803147223 */ /* 0x080fe20000010014 */
[----:B------:R-:W-:Y:S01]  /*3c10*/  FSEL R32, R27, -INF , !P1 ;  /* 0xff8000001b207808 */ /* 0x000fe20004800000 */
[----:B------:R-:W-:Y:S01]  /*3c20*/  FFMA.FTZ R22, R3, R8, R22 ;  /* 0x0000000803167223 */ /* 0x000fe20000010016 */
[----:B------:R-:W-:Y:S01]  /*3c30*/  ISETP.GE.AND P1, PT, R2, R102, PT ;  /* 0x000000660200720c */ /* 0x000fe20003f26270 */
[----:B------:R-:W-:Y:S01]  /*3c40*/  VIADD R2, R12, 0x39 ;  /* 0x000000390c027836 */ /* 0x000fe20000000000 */
[----:B------:R-:W-:Y:S02]  /*3c50*/  FSEL R105, R68, -INF , !P3 ;  /* 0xff80000044697808 */ /* 0x000fe40005800000 */
[----:B------:R-:W-:Y:S02]  /*3c60*/  ISETP.GT.AND P3, PT, R128, R123, PT ;  /* 0x0000007b8000720c */ /* 0x000fe40003f64270 */
        /* <DEDUP_REMOVED lines=80> */
.L_x_5850:
[----:B------:R-:W-:-:S04]  /*4170*/  LEA R2, -R98, RZ, 0x6 ;  /* 0x000000ff62027211 */ /* 0x000fc800078e31ff */
[----:B------:R-:W-:-:S07]  /*4180*/  SHF.R.S32.HI R29, RZ, 0x1f, R2 ;  /* 0x0000001fff1d7819 */ /* 0x000fce0000011402 */
.L_x_5851:
        /* <DEDUP_REMOVED lines=66> */
.L_x_5853:
[----:B------:R-:W-:Y:S05]  /*45b0*/  BSYNC B0 ;  /* 0x0000000000007941 */ /* 0x000fea0003800000 */
.L_x_5852:
[----:B------:R-:W0:Y:S01]  /*45c0*/  LDGDEPBAR ;  /* 0x00000000000079af */ /* 0x000e220000000000 */
[----:B------:R-:W-:Y:S02]  /*45d0*/  MOV R101, R23 ;  /* 0x0000001700657202 */ /* 0x000fe40000000f00 */
[----:B------:R-:W-:-:S07]  /*45e0*/  MOV R100, R0 ;  /* 0x0000000000647202 */ /* 0x000fce0000000f00 */
.L_x_5849:
        /* <DEDUP_REMOVED lines=65> */
[----:B------:R-:W-:Y:S01]  /*4a00*/  LDSM.16.MT88.4 R8, [R116+0x6400] ;  /* 0x006400007408783b */ /* 0x000fe20000004200 */
        /* <DEDUP_REMOVED lines=10> */
[----:B------:R-:W2:Y:S01]  /*4ab0*/  LDSM.16.MT88.4 R48, [R116+0x6000] ;  /* 0x006000007430783b */ /* 0x000ea20000004200 */
        /* <DEDUP_REMOVED lines=15> */
[----:B------:R-:W-:Y:S01]  /*4bb0*/  FFMA.FTZ R139, R27, UR12, -R29 ;  /* 0x0000000c1b8b7c23 */ /* 0x000fe2000801081d */
[----:B------:R-:W-:-:S02]  /*4bc0*/  LEA.HI.X R137, R101, UR9, R100, 0x1, P0 ;  /* 0x0000000965897c11 */ /* 0x000fc400080f0c64 */
[----:B------:R-:W4:Y:S01]  /*4bd0*/  MUFU.EX2 R136, R136 ;  /* 0x0000008800887308 */ /* 0x000f220000000800 */
[----:B---3--:R-:W-:-:S07]  /*4be0*/  F2FP.BF16.F32.PACK_AB R82, R109, R114 ;  /* 0x000000726d52723e */ /* 0x008fce00000010ff */
[----:B------:R-:W-:Y:S08]  /*4bf0*/  MUFU.EX2 R112, R112 ;  /* 0x0000007000707308 */ /* 0x000ff00000000800 */
[----:B------:R-:W3:Y:S01]  /*4c00*/  MUFU.EX2 R111, R111 ;  /* 0x0000006f006f7308 */ /* 0x000ee20000000800 */
[----:B----4-:R-:W-:Y:S01]  /*4c10*/  F2FP.BF16.F32.PACK_AB R81, R136, R113 ;  /* 0x000000718851723e */ /* 0x010fe200000010ff */
[----:B------:R-:W-:-:S06]  /*4c20*/  FADD.FTZ R113, R113, R136 ;  /* 0x0000008871717221 */ /* 0x000fcc0000010000 */
[----:B------:R-:W-:Y:S08]  /*4c30*/  MUFU.EX2 R31, R31 ;  /* 0x0000001f001f7308 */ /* 0x000ff00000000800 */
[----:B------:R-:W4:Y:S01]  /*4c40*/  MUFU.EX2 R30, R30 ;  /* 0x0000001e001e7308 */ /* 0x000f220000000800 */
[----:B---3--:R-:W-:-:S07]  /*4c50*/  F2FP.BF16.F32.PACK_AB R83, R111, R112 ;  /* 0x000000706f53723e */ /* 0x008fce00000010ff */
[C---:B--2---:R-:W-:Y:S01]  /*4c60*/  HMMA.16816.F32.BF16 R44, R80.reuse, R48, RZ ;  /* 0x00000030502c723c */ /* 0x044fe200000418ff */
        /* <DEDUP_REMOVED lines=8> */
[----:B------:R-:W3:Y:S01]  /*4cf0*/  MUFU.EX2 R24, R24 ;  /* 0x0000001800187308 */ /* 0x000ee20000000800 */
[----:B--2---:R-:W-:-:S04]  /*4d00*/  F2FP.BF16.F32.PACK_AB R6, R21, R22 ;  /* 0x000000161506723e */ /* 0x004fc800000010ff */
[C---:B------:R-:W-:Y:S03]  /*4d10*/  HMMA.16816.F32.BF16 R72, R80.reuse, R74, RZ ;  /* 0x0000004a5048723c */ /* 0x040fe600000418ff */
[----:B------:R-:W-:Y:S03]  /*4d20*/  MUFU.EX2 R23, R23 ;  /* 0x0000001700177308 */ /* 0x000fe60000000800 */
[C---:B------:R-:W-:Y:S05]  /*4d30*/  HMMA.16816.F32.BF16 R36, R80.reuse, R40, RZ ;  /* 0x000000285024723c */ /* 0x040fea00000418ff */
[----:B------:R-:W2:Y:S01]  /*4d40*/  MUFU.EX2 R20, R20 ;  /* 0x0000001400147308 */ /* 0x000ea20000000800 */
[----:B---3--:R-:W-:Y:S01]  /*4d50*/  F2FP.BF16.F32.PACK_AB R5, R24, R33 ;  /* 0x000000211805723e */ /* 0x008fe200000010ff */
[C---:B------:R-:W-:Y:S06]  /*4d60*/  HMMA.16816.F32.BF16 R52, R80.reuse, R56, RZ ;  /* 0x000000385034723c */ /* 0x040fec00000418ff */
[C---:B------:R-:W-:Y:S01]  /*4d70*/  HMMA.16816.F32.BF16 R40, R80.reuse, R42, RZ ;  /* 0x0000002a5028723c */ /* 0x040fe200000418ff */
[----:B------:R-:W-:Y:S05]  /*4d80*/  MUFU.EX2 R95, R95 ;  /* 0x0000005f005f7308 */ /* 0x000fea0000000800 */
[----:B------:R-:W-:Y:S01]  /*4d90*/  HMMA.16816.F32.BF16 R56, R80, R58, RZ ;  /* 0x0000003a5038723c */ /* 0x000fe200000418ff */
[----:B--2---:R-:W-:-:S02]  /*4da0*/  F2FP.BF16.F32.PACK_AB R7, R20, R23 ;  /* 0x000000171407723e */ /* 0x004fc400000010ff */
[----:B------:R-:W2:Y:S05]  /*4db0*/  MUFU.EX2 R92, R92 ;  /* 0x0000005c005c7308 */ /* 0x000eaa0000000800 */
[C---:B------:R-:W-:Y:S03]  /*4dc0*/  HMMA.16816.F32.BF16 R44, R4.reuse, R8, R44 ;  /* 0x00000008042c723c */ /* 0x040fe6000004182c */
[----:B------:R-:W-:Y:S03]  /*4dd0*/  MUFU.EX2 R91, R91 ;  /* 0x0000005b005b7308 */ /* 0x000fe60000000800 */
[C---:B------:R-:W-:Y:S01]  /*4de0*/  HMMA.16816.F32.BF16 R48, R4.reuse, R10, R48 ;  /* 0x0000000a0430723c */ /* 0x040fe20000041830 */
[----:B------:R-:W3:Y:S04]  /*4df0*/  LDSM.16.MT88.4 R8, [R116+0x7400] ;  /* 0x007400007408783b */ /* 0x000ee80000004200 */
[----:B------:R-:W4:Y:S01]  /*4e00*/  MUFU.EX2 R34, R34 ;  /* 0x0000002200227308 */ /* 0x000f220000000800 */
[C---:B-1----:R-:W-:Y:S06]  /*4e10*/  HMMA.16816.F32.BF16 R36, R4.reuse, R16, R36 ;  /* 0x000000100424723c */ /* 0x042fec0000041824 */
[C---:B------:R-:W-:Y:S01]  /*4e20*/  HMMA.16816.F32.BF16 R40, R4.reuse, R18, R40 ;  /* 0x000000120428723c */ /* 0x040fe20000041828 */
[----:B------:R-:W-:Y:S01]  /*4e30*/  MUFU.EX2 R35, R35 ;  /* 0x0000002300237308 */ /* 0x000fe20000000800 */
[----:B------:R-:W-:Y:S04]  /*4e40*/  LDSM.16.MT88.4 R16, [R118+0x6c00] ;  /* 0x006c00007610783b */ /* 0x000fe80000004200 */
[C---:B------:R-:W-:Y:S03]  /*4e50*/  HMMA.16816.F32.BF16 R52, R4.reuse, R12, R52 ;  /* 0x0000000c0434723c */ /* 0x040fe60000041834 */
[----:B------:R-:W1:Y:S03]  /*4e60*/  MUFU.EX2 R32, R32 ;  /* 0x0000002000207308 */ /* 0x000e660000000800 */
[----:B------:R-:W-:Y:S05]  /*4e70*/  HMMA.16816.F32.BF16 R56, R4, R14, R56 ;  /* 0x0000000e0438723c */ /* 0x000fea0000041838 */
[----:B------:R-:W-:Y:S02]  /*4e80*/  MUFU.EX2 R104, R104 ;  /* 0x0000006800687308 */ /* 0x000fe40000000800 */
[----:B------:R-:W-:-:S04]  /*4e90*/  FADD.FTZ R14, R112, R113 ;  /* 0x00000071700e7221 */ /* 0x000fc80000010000 */
[----:B------:R-:W-:Y:S02]  /*4ea0*/  FADD.FTZ R14, R111, R14 ;  /* 0x0000000e6f0e7221 */ /* 0x000fe40000010000 */
[----:B------:R-:W-:Y:S02]  /*4eb0*/  MUFU.EX2 R106, R105 ;  /* 0x00000069006a7308 */ /* 0x000fe40000000800 */
[----:B------:R-:W-:Y:S01]  /*4ec0*/  FADD.FTZ R33, R33, R14 ;  /* 0x0000000e21217221 */ /* 0x000fe20000010000 */
[C---:B---3--:R-:W-:Y:S03]  /*4ed0*/  HMMA.16816.F32.BF16 R60, R4.reuse, R8, R60 ;  /* 0x00000008043c723c */ /* 0x048fe6000004183c */
[----:B------:R-:W-:Y:S02]  /*4ee0*/  FADD.FTZ R24, R24, R33 ;  /* 0x0000002118187221 */ /* 0x000fe40000010000 */
[----:B------:R-:W-:Y:S01]  /*4ef0*/  MUFU.EX2 R107, R107 ;  /* 0x0000006b006b7308 */ /* 0x000fe20000000800 */
[----:B------:R-:W-:Y:S01]  /*4f00*/  HMMA.16816.F32.BF16 R64, R4, R10, R64 ;  /* 0x0000000a0440723c */ /* 0x000fe20000041840 */
[----:B------:R-:W3:Y:S01]  /*4f10*/  LDSM.16.MT88.4 R8, [R118+0x8400] ;  /* 0x008400007608783b */ /* 0x000ee20000004200 */
[----:B------:R-:W-:-:S05]  /*4f20*/  FADD.FTZ R23, R23, R24 ;  /* 0x0000001817177221 */ /* 0x000fca0000010000 */
[----:B------:R-:W-:Y:S01]  /*4f30*/  MUFU.EX2 R26, R26 ;  /* 0x0000001a001a7308 */ /* 0x000fe20000000800 */
[----:B------:R-:W-:-:S07]  /*4f40*/  FADD.FTZ R20, R20, R23 ;  /* 0x0000001714147221 */ /* 0x000fce0000010000 */
[----:B------:R-:W-:Y:S08]  /*4f50*/  MUFU.EX2 R25, R25 ;  /* 0x0000001900197308 */ /* 0x000ff00000000800 */
[----:B------:R-:W-:Y:S08]  /*4f60*/  MUFU.EX2 R28, R28 ;  /* 0x0000001c001c7308 */ /* 0x000ff00000000800 */
[----:B------:R-:W-:Y:S01]  /*4f70*/  MUFU.EX2 R139, R139 ;  /* 0x0000008b008b7308 */ /* 0x000fe20000000800 */
[C---:B---3--:R-:W-:Y:S06]  /*4f80*/  HMMA.16816.F32.BF16 R68, R4.reuse, R8, R68 ;  /* 0x000000080444723c */ /* 0x048fec0000041844 */
[----:B------:R-:W-:Y:S01]  /*4f90*/  HMMA.16816.F32.BF16 R72, R4, R10, R72 ;  /* 0x0000000a0448723c */ /* 0x000fe20000041848 */
[----:B------:R-:W3:Y:S05]  /*4fa0*/  LDSM.16.MT88.4 R8, [R116+0x8000] ;  /* 0x008000007408783b */ /* 0x000eea0000004200 */
[C---:B---3--:R-:W-:Y:S06]  /*4fb0*/  HMMA.16816.F32.BF16 R76, R80.reuse, R8, RZ ;  /* 0x00000008504c723c */ /* 0x048fec00000418ff */
[----:B------:R-:W-:Y:S01]  /*4fc0*/  HMMA.16816.F32.BF16 R80, R80, R10, RZ ;  /* 0x0000000a5050723c */ /* 0x000fe200000418ff */
[----:B------:R-:W3:-:S15]  /*4fd0*/  LDSM.16.MT88.4 R8, [R116+0x8400] ;  /* 0x008400007408783b */ /* 0x000ede0000004200 */
[----:B------:R-:W-:-:S02]  /*4fe0*/  NOP ;  /* 0x0000000000007918 */ /* 0x000fc40000000000 */
[C---:B---3--:R-:W-:Y:S06]  /*4ff0*/  HMMA.16816.F32.BF16 R76, R4.reuse, R8, R76 ;  /* 0x00000008044c723c */ /* 0x048fec000004184c */
[----:B------:R-:W-:Y:S01]  /*5000*/  HMMA.16816.F32.BF16 R80, R4, R10, R80 ;  /* 0x0000000a0450723c */ /* 0x000fe20000041850 */
[----:B------:R-:W3:Y:S06]  /*5010*/  LDSM.16.MT88.4 R8, [R118+0x6800] ;  /* 0x006800007608783b */ /* 0x000eec0000004200 */
[----:B------:R-:W-:Y:S01]  /*5020*/  FADD.FTZ R5, R134, R93 ;  /* 0x0000005d86057221 */ /* 0x000fe20000010000 */
[--C-:B------:R-:W-:Y:S01]  /*5030*/  FFMA.FTZ R93, R90, UR12, -R29.reuse ;  /* 0x0000000c5a5d7c23 */ /* 0x100fe2000801081d */
[----:B------:R-:W-:Y:S01]  /*5040*/  FFMA.FTZ R90, R108, UR12, -R29 ;  /* 0x0000000c6c5a7c23 */ /* 0x000fe2000801081d */
[----:B--2---:R-:W-:Y:S01]  /*5050*/  F2FP.BF16.F32.PACK_AB R4, R92, R95 ;  /* 0x0000005f5c04723e */ /* 0x004fe200000010ff */
[----:B------:R-:W-:Y:S01]  /*5060*/  FADD.FTZ R12, R114, R5 ;  /* 0x00000005720c7221 */ /* 0x000fe20000010000 */
[----:B----4-:R-:W-:-:S02]  /*5070*/  F2FP.BF16.F32.PACK_AB R6, R34, R91 ;  /* 0x0000005b2206723e */ /* 0x010fc400000010ff */
[----:B------:R-:W-:Y:S01]  /*5080*/  MUFU.EX2 R93, R93 ;  /* 0x0000005d005d7308 */ /* 0x000fe20000000800 */
[----:B-1----:R-:W-:Y:S01]  /*5090*/  F2FP.BF16.F32.PACK_AB R7, R32, R35 ;  /* 0x000000232007723e */ /* 0x002fe200000010ff */
[----:B------:R-:W-:-:S06]  /*50a0*/  FADD.FTZ R12, R109, R12 ;  /* 0x0000000c6d0c7221 */ /* 0x000fcc0000010000 */
[----:B------:R-:W1:Y:S08]  /*50b0*/  MUFU.EX2 R90, R90 ;  /* 0x0000005a005a7308 */ /* 0x000e700000000800 */
[----:B------:R-:W2:Y:S01]  /*50c0*/  MUFU.EX2 R109, R94 ;  /* 0x0000005e006d7308 */ /* 0x000ea20000000800 */
[----:B-1----:R-:W-:Y:S01]  /*50d0*/  F2FP.BF16.F32.PACK_AB R5, R90, R93 ;  /* 0x0000005d5a05723e */ /* 0x002fe200000010ff */
[----:B------:R-:W-:-:S04]  /*50e0*/  FADD.FTZ R93, R93, R20 ;  /* 0x000000145d5d7221 */ /* 0x000fc80000010000 */
[----:B------:R-:W-:Y:S02]  /*50f0*/  FADD.FTZ R90, R90, R93 ;  /* 0x0000005d5a5a7221 */ /* 0x000fe40000010000 */
[----:B---3--:R-:W-:Y:S02]  /*5100*/  HMMA.16816.F32.BF16 R36, R4, R8, R36 ;  /* 0x000000080424723c */ /* 0x008fe40000041824 */
[----:B------:R-:W-:-:S04]  /*5110*/  FADD.FTZ R35, R35, R90 ;  /* 0x0000005a23237221 */ /* 0x000fc80000010000 */
        /* <DEDUP_REMOVED lines=19> */
[----:B--2---:R-:W-:Y:S01]  /*5250*/  F2FP.BF16.F32.PACK_AB R4, R109, R104 ;  /* 0x000000686d04723e */ /* 0x004fe200000010ff */
[----:B------:R-:W2:Y:S01]  /*5260*/  LDSM.16.MT88.4 R12, [R116+0x6c00] ;  /* 0x006c0000740c783b */ /* 0x000ea20000004200 */
[----:B------:R-:W-:Y:S01]  /*5270*/  F2FP.BF16.F32.PACK_AB R6, R107, R106 ;  /* 0x0000006a6b06723e */ /* 0x000fe200000010ff */
[----:B------:R-:W-:Y:S01]  /*5280*/  FADD.FTZ R5, R30, R5 ;  /* 0x000000051e057221 */ /* 0x000fe20000010000 */
[----:B------:R-:W-:-:S03]  /*5290*/  F2FP.BF16.F32.PACK_AB R7, R139, R28 ;  /* 0x0000001c8b07723e */ /* 0x000fc600000010ff */
        /* <DEDUP_REMOVED lines=11> */
[----:B------:R-:W-:-:S04]  /*5350*/  FADD.FTZ R139, R139, R28 ;  /* 0x0000001c8b8b7221 */ /* 0x000fc80000010000 */
        /* <DEDUP_REMOVED lines=18> */
[----:B------:R-:W-:-:S14]  /*5480*/  @!P3 BRA `(.L_x_5854) ;  /* 0x0000002c00c0b947 */ /* 0x000fdc0003800000 */
        /* <DEDUP_REMOVED lines=64> */
.L_x_5855:
[----:B------:R-:W-:-:S04]  /*5890*/  LEA R4, -R96, RZ, 0x6 ;  /* 0x000000ff60047211 */ /* 0x000fc800078e31ff */
[----:B------:R-:W-:-:S07]  /*58a0*/  SHF.R.S32.HI R5, RZ, 0x1f, R4 ;  /* 0x0000001fff057819 */ /* 0x000fce0000011404 */
.L_x_5856:
[----:B------:R-:W-:Y:S01]  /*58b0*/  ULDC UR4, c[0x0][0x2d0] ;  /* 0x0000b40000047ab9 */ /* 0x000fe20000000800 */
[----:B------:R-:W-:Y:S02]  /*58c0*/  LEA R7, P4, R88, UR6, 0x1 ;  /* 0x0000000658077c11 */ /* 0x000fe4000f8808ff */
[----:B------:R-:W-:Y:S02]  /*58d0*/  ISETP.GE.AND P1, PT, R87, UR4, PT ;  /* 0x0000000457007c0c */ /* 0x000fe4000bf26270 */
[----:B------:R-:W-:Y:S02]  /*58e0*/  ISETP.GE.AND P0, PT, R85, UR4, PT ;  /* 0x0000000455007c0c */ /* 0x000fe4000bf06270 */
[----:B------:R-:W-:Y:S02]  /*58f0*/  LEA R144, P2, R4, R7, 0x1 ;  /* 0x0000000704907211 */ /* 0x000fe400078408ff */
[----:B------:R-:W-:Y:S02]  /*5900*/  LEA.HI.X R145, R88, UR7, R84, 0x1, P4 ;  /* 0x0000000758917c11 */ /* 0x000fe4000a0f0c54 */
[----:B------:R-:W-:-:S02]  /*5910*/  IADD3 R7, P4, R127, R4, RZ ;  /* 0x000000047f077210 */ /* 0x000fc40007f9e0ff */
[--C-:B------:R-:W-:Y:S02]  /*5920*/  LEA.HI.X R145, R4, R145, R5.reuse, 0x1, P2 ;  /* 0x0000009104917211 */ /* 0x100fe400010f0c05 */
[----:B------:R-:W-:Y:S01]  /*5930*/  ISETP.GE.AND P2, PT, R130, UR4, PT ;  /* 0x0000000482007c0c */ /* 0x000fe2000bf46270 */
[----:B------:R-:W-:Y:S01]  /*5940*/  IMAD.X R11, R126, 0x1, R5, P4 ;  /* 0x000000017e0b7824 */ /* 0x000fe200020e0605 */
[----:B------:R-:W-:-:S04]  /*5950*/  @!P1 IADD3 R9, P3, R4, R88, RZ ;  /* 0x0000005804099210 */ /* 0x000fc80007f7e0ff */
[----:B------:R-:W-:Y:S01]  /*5960*/  @!P1 LEA R8, P5, R9, UR6, 0x1 ;  /* 0x0000000609089c11 */ /* 0x000fe2000f8a08ff */
[----:B------:R-:W-:Y:S01]  /*5970*/  @!P1 IMAD.X R6, R5, 0x1, R84, P3 ;  /* 0x0000000105069824 */ /* 0x000fe200018e0654 */
[----:B------:R-:W-:-:S04]  /*5980*/  @!P0 IADD3 R4, P3, R4, R88, RZ ;  /* 0x0000005804048210 */ /* 0x000fc80007f7e0ff */
[----:B------:R-:W-:Y:S01]  /*5990*/  @!P1 LEA.HI.X R9, R9, UR7, R6, 0x1, P5 ;  /* 0x0000000709099c11 */ /* 0x000fe2000a8f0c06 */
[--C-:B------:R-:W-:Y:S01]  /*59a0*/  @!P0 IMAD.X R5, R5, 0x1, R84.reuse, P3 ;  /* 0x0000000105058824 */ /* 0x100fe200018e0654 */
[C---:B------:R-:W-:Y:S01]  /*59b0*/  @!P0 LEA R14, P4, R4.reuse, UR6, 0x1 ;  /* 0x00000006040e8c11 */ /* 0x040fe2000f8808ff */
[----:B------:R-:W-:Y:S01]  /*59c0*/  @P2 STS [R129+0x6000], RZ ;  /* 0x006000ff81002388 */ /* 0x000fe20000000800 */
[CC--:B------:R-:W-:Y:S02]  /*59d0*/  @!P1 IADD3 R6, P5, R7.reuse, R88.reuse, RZ ;  /* 0x0000005807069210 */ /* 0x0c0fe40007fbe0ff */
[----:B------:R-:W-:Y:S01]  /*59e0*/  @!P0 IADD3 R7, P3, R7, R88, RZ ;  /* 0x0000005807078210 */ /* 0x000fe20007f7e0ff */
[----:B------:R-:W-:Y:S01]  /*59f0*/  @P2 STS [R129+0x6004], RZ ;  /* 0x006004ff81002388 */ /* 0x000fe20000000800 */
[----:B------:R-:W-:Y:S01]  /*5a00*/  @!P0 LEA.HI.X R15, R4, UR7, R5, 0x1, P4 ;  /* 0x00000007040f8c11 */ /* 0x000fe2000a0f0c05 */
[C-C-:B------:R-:W-:Y:S01]  /*5a10*/  @!P1 IMAD.X R13, R11.reuse, 0x1, R84.reuse, P5 ;  /* 0x000000010b0d9824 */ /* 0x140fe200028e0654 */
[----:B------:R-:W-:Y:S01]  /*5a20*/  @!P2 LEA R20, P4, R96, R144, 0x6 ;  /* 0x000000906014a211 */ /* 0x000fe200078830ff */
[----:B------:R-:W-:Y:S01]  /*5a30*/  @P2 STS.64 [R129+0x6008], RZ ;  /* 0x006008ff81002388 */ /* 0x000fe20000000a00 */
[----:B------:R-:W-:Y:S01]  /*5a40*/  @!P1 LEA R12, P5, R6, UR6, 0x1 ;  /* 0x00000006060c9c11 */ /* 0x000fe2000f8a08ff */
[----:B------:R-:W-:Y:S01]  /*5a50*/  @!P0 IMAD.X R84, R11, 0x1, R84, P3 ;  /* 0x000000010b548824 */ /* 0x000fe200018e0654 */
[----:B------:R-:W-:Y:S01]  /*5a60*/  @!P0 LEA R28, P3, R7, UR6, 0x1 ;  /* 0x00000006071c8c11 */ /* 0x000fe2000f8608ff */
[----:B------:R-:W-:Y:S01]  /*5a70*/  @!PT LDS RZ, [RZ] ;  /* 0x00000000fffff984 */ /* 0x000fe20000000800 */
[----:B------:R-:W-:Y:S01]  /*5a80*/  @!PT LDS RZ, [RZ] ;  /* 0x00000000fffff984 */ /* 0x000fe20000000800 */
[----:B------:R-:W-:Y:S01]  /*5a90*/  @!PT LDS RZ, [RZ] ;  /* 0x00000000fffff984 */ /* 0x000fe20000000800 */
[----:B------:R-:W-:Y:S01]  /*5aa0*/  @!P2 LDGSTS.E.BYPASS.LTC128B.128 [R129+0x6000], desc[UR10][R144.64] ;  /* 0x060000009081afae */ /* 0x000fe2000b901d4a */
[----:B------:R-:W-:-:S02]  /*5ab0*/  @!P2 LEA.HI.X R21, R96, R145, R97, 0x6, P4 ;  /* 0x000000916015a211 */ /* 0x000fc400020f3461 */
[----:B------:R-:W-:Y:S01]  /*5ac0*/  @!P1 LEA.HI.X R13, R6, UR7, R13, 0x1, P5 ;  /* 0x00000007060d9c11 */ /* 0x000fe2000a8f0c0d */
[----:B------:R-:W-:Y:S01]  /*5ad0*/  @P1 STS.128 [R129+0x7000], RZ ;  /* 0x007000ff81001388 */ /* 0x000fe20000000c00 */
[----:B------:R-:W-:-:S03]  /*5ae0*/  @!P0 LEA.HI.X R29, R7, UR7, R84, 0x1, P3 ;  /* 0x00000007071d8c11 */ /* 0x000fc600098f0c54 */
        /* <DEDUP_REMOVED lines=25> */
[----:B-1----:R-:W1:Y:S04]  /*5c80*/  LDSM.16.M88.4 R8, [R120+0x3400] ;  /* 0x003400007808783b */ /* 0x002e680000000200 */
[----:B------:R-:W3:Y:S04]  /*5c90*/  LDSM.16.M88.4 R16, [R120+0x3000] ;  /* 0x003000007810783b */ /* 0x000ee80000000200 */
[----:B------:R-:W-:Y:S04]  /*5ca0*/  LDSM.16.M88.4 R32, [R119] ;  /* 0x000000007720783b */ /* 0x000fe80000000200 */
[----:B------:R-:W4:Y:S04]  /*5cb0*/  LDSM.16.M88.4 R4, [R117+0x3400] ;  /* 0x003400007504783b */ /* 0x000f280000000200 */
[----:B------:R-:W5:Y:S04]  /*5cc0*/  LDSM.16.M88.4 R24, [R117+0x3000] ;  /* 0x003000007518783b */ /* 0x000f680000000200 */
[----:B--2---:R-:W2:Y:S04]  /*5cd0*/  LDSM.16.M88.4 R28, [R120+0x3800] ;  /* 0x00380000781c783b */ /* 0x004ea80000000200 */
[----:B------:R-:W2:Y:S04]  /*5ce0*/  LDSM.16.M88.4 R88, [R120+0x3c00] ;  /* 0x003c00007858783b */ /* 0x000ea80000000200 */
[----:B------:R-:W2:Y:S04]  /*5cf0*/  LDSM.16.M88.4 R92, [R117+0x3800] ;  /* 0x00380000755c783b */ /* 0x000ea80000000200 */
[----:B------:R-:W0:Y:S01]  /*5d00*/  LDGDEPBAR ;  /* 0x00000000000079af */ /* 0x000e220000000000 */
[C---:B-1----:R-:W-:Y:S06]  /*5d10*/  HMMA.16816.F32.BF16 R12, R84.reuse, R8, RZ ;  /* 0x00000008540c723c */ /* 0x042fec00000418ff */
[C---:B---3--:R-:W-:Y:S06]  /*5d20*/  HMMA.16816.F32.BF16 R20, R84.reuse, R16, RZ ;  /* 0x000000105414723c */ /* 0x048fec00000418ff */
[C---:B------:R-:W-:Y:S06]  /*5d30*/  HMMA.16816.F32.BF16 R8, R84.reuse, R10, RZ ;  /* 0x0000000a5408723c */ /* 0x040fec00000418ff */
[----:B------:R-:W-:Y:S06]  /*5d40*/  HMMA.16816.F32.BF16 R16, R84, R18, RZ ;  /* 0x000000125410723c */ /* 0x000fec00000418ff */
[C---:B----4-:R-:W-:Y:S06]  /*5d50*/  HMMA.16816.F32.BF16 R12, R32.reuse, R4, R12 ;  /* 0x00000004200c723c */ /* 0x050fec000004180c */
[C---:B-----5:R-:W-:Y:S06]  /*5d60*/  HMMA.16816.F32.BF16 R20, R32.reuse, R24, R20 ;  /* 0x000000182014723c */ /* 0x060fec0000041814 */
[C---:B------:R-:W-:Y:S06]  /*5d70*/  HMMA.16816.F32.BF16 R8, R32.reuse, R6, R8 ;  /* 0x000000062008723c */ /* 0x040fec0000041808 */
[----:B------:R-:W-:Y:S06]  /*5d80*/  HMMA.16816.F32.BF16 R16, R32, R26, R16 ;  /* 0x0000001a2010723c */ /* 0x000fec0000041810 */
[C---:B--2---:R-:W-:Y:S06]  /*5d90*/  HMMA.16816.F32.BF16 R4, R84.reuse, R28, RZ ;  /* 0x0000001c5404723c */ /* 0x044fec00000418ff */
        /* <DEDUP_REMOVED lines=97> */
[----:B------:R-:W-:Y:S01]  /*63b0*/  FFMA.FTZ R13, R3, R34, R13 ;  /* 0x00000022030d7223 */ /* 0x000fe2000001000d */
        /* <DEDUP_REMOVED lines=44> */
[----:B------:R-:W-:Y:S01]  /*6680*/  FSEL R110, R7, -INF , !P4 ;  /* 0xff800000076e7808 */ /* 0x000fe20006000000 */
[----:B------:R-:W-:Y:S01]  /*6690*/  VIADD R5, R32, 0x31 ;  /* 0x0000003120057836 */ /* 0x000fe20000000000 */
        /* <DEDUP_REMOVED lines=8> */
[----:B------:R-:W-:Y:S02]  /*6720*/  I2FP.F32.S32 R6, R6 ;  /* 0x0000000600067245 */ /* 0x000fe40000201400 */
[----:B------:R-:W-:Y:S02]  /*6730*/  FSEL R111, R28, -INF , !P3 ;  /* 0xff8000001c6f7808 */ /* 0x000fe40005800000 */
[----:B------:R-:W-:Y:S01]  /*6740*/  ISETP.GE.AND P3, PT, R4, R102, PT ;  /* 0x000000660400720c */ /* 0x000fe20003f66270 */
[CC--:B------:R-:W-:Y:S01]  /*6750*/  FFMA.FTZ R24, R3.reuse, R6.reuse, R24 ;  /* 0x0000000603187223 */ /* 0x0c0fe20000010018 */
        /* <DEDUP_REMOVED lines=20> */
[----:B------:R-:W-:Y:S01]  /*68a0*/  ISETP.GE.AND P5, PT, R32, R103, PT ;  /* 0x000000672000720c */ /* 0x000fe20003fa6270 */
[----:B------:R-:W-:Y:S01]  /*68b0*/  FFMA.FTZ R4, R3, R4, R22 ;  /* 0x0000000403047223 */ /* 0x000fe20000010016 */
[----:B------:R-:W-:-:S02]  /*68c0*/  FSEL R114, R84, -INF , !P4 ;  /* 0xff80000054727808 */ /* 0x000fc40006000000 */
[----:B------:R-:W-:Y:S02]  /*68d0*/  FSEL R113, R86, -INF , !P3 ;  /* 0xff80000056717808 */ /* 0x000fe40005800000 */
[----:B------:R-:W-:Y:S02]  /*68e0*/  FSEL R5, R5, -INF , !P5 ;  /* 0xff80000005057808 */ /* 0x000fe40006800000 */
[C---:B------:R-:W-:Y:S02]  /*68f0*/  ISETP.GE.AND P3, PT, R6.reuse, R103, PT ;  /* 0x000000670600720c */ /* 0x040fe40003f66270 */
[----:B------:R-:W-:Y:S02]  /*6900*/  ISETP.GE.AND P5, PT, R6, R102, PT ;  /* 0x000000660600720c */ /* 0x000fe40003fa6270 */
[----:B------:R-:W-:Y:S02]  /*6910*/  I2FP.F32.S32 R6, R6 ;  /* 0x0000000600067245 */ /* 0x000fe40000201400 */
[----:B------:R-:W-:-:S03]  /*6920*/  ISETP.GE.AND P4, PT, R32, R102, PT ;  /* 0x000000662000720c */ /* 0x000fc60003f86270 */
[CC--:B------:R-:W-:Y:S01]  /*6930*/  FFMA.FTZ R85, R3.reuse, R6.reuse, R85 ;  /* 0x0000000603557223 */ /* 0x0c0fe20000010055 */
[----:B------:R-:W-:Y:S01]  /*6940*/  FFMA.FTZ R87, R3, R6, R87 ;  /* 0x0000000603577223 */ /* 0x000fe20000010057 */
[----:B------:R-:W-:Y:S02]  /*6950*/  FSEL R4, R4, -INF , !P4 ;  /* 0xff80000004047808 */ /* 0x000fe40006000000 */
[----:B------:R-:W-:Y:S02]  /*6960*/  LEA R138, P4, R101, UR8, 0x1 ;  /* 0x00000008658a7c11 */ /* 0x000fe4000f8808ff */
[----:B------:R-:W-:Y:S02]  /*6970*/  FSEL R103, R85, -INF , !P3 ;  /* 0xff80000055677808 */ /* 0x000fe40005800000 */
[----:B------:R-:W-:Y:S02]  /*6980*/  ISETP.GT.AND P3, PT, R128, R123, PT ;  /* 0x0000007b8000720c */ /* 0x000fe40003f64270 */
[----:B------:R-:W-:-:S02]  /*6990*/  LEA.HI.X R137, R101, UR9, R100, 0x1, P4 ;  /* 0x0000000965897c11 */ /* 0x000fc4000a0f0c64 */
[----:B------:R-:W-:-:S09]  /*69a0*/  FSEL R102, R87, -INF , !P5 ;  /* 0xff80000057667808 */ /* 0x000fd20006800000 */
[----:B------:R-:W-:Y:S05]  /*69b0*/  @!P3 BRA `(.L_x_5857) ;  /* 0x0000000400f0b947 */ /* 0x000fea0003800000 */
[----:B------:R-:W-:Y:S05]  /*69c0*/  @!P6 BRA `(.L_x_5858) ;  /* 0x0000000000f4e947 */ /* 0x000fea0003800000 */
[----:B------:R-:W1:Y:S01]  /*69d0*/  LDC R9, c[0x0][0x380] ;  /* 0x0000e000ff097b82 */ /* 0x000e620000000800 */
[----:B------:R-:W-:Y:S01]  /*69e0*/  SHF.L.U32 R10, R128, 0x6, RZ ;  /* 0x00000006800a7819 */ /* 0x000fe200000006ff */
[----:B------:R-:W-:Y:S01]  /*69f0*/  ULDC.64 UR4, c[0x0][0x230] ;  /* 0x00008c0000047ab9 */ /* 0x000fe20000000a00 */
[----:B-1----:R-:W-:-:S04]  /*6a00*/  IABS R8, R9 ;  /* 0x0000000900087213 */ /* 0x002fc80000000000 */
[----:B------:R-:W1:Y:S08]  /*6a10*/  I2F.RP R13, R8 ;  /* 0x00000008000d7306 */ /* 0x000e700000209400 */
[----:B-1----:R-:W1:Y:S02]  /*6a20*/  MUFU.RCP R14, R13 ;  /* 0x0000000d000e7308 */ /* 0x002e640000001000 */
[----:B-1----:R-:W-:-:S06]  /*6a30*/  VIADD R14, R14, 0xffffffe ;  /* 0x0ffffffe0e0e7836 */ /* 0x002fcc0000000000 */
[----:B------:R-:W1:Y:S02]  /*6a40*/  F2I.FTZ.U32.TRUNC.NTZ R7, R14 ;  /* 0x0000000e00077305 */ /* 0x000e64000021f000 */
[----:B-1----:R-:W-:Y:S02]  /*6a50*/  IADD3 R6, RZ, -R7, RZ ;  /* 0x80000007ff067210 */ /* 0x002fe40007ffe0ff */
[----:B------:R-:W-:-:S03]  /*6a60*/  IADD3 R14, R10, -0x40, RZ ;  /* 0xffffffc00a0e7810 */ /* 0x000fc60007ffe0ff */
[----:B------:R-:W-:Y:S02]  /*6a70*/  IMAD R11, R6, R8, RZ ;  /* 0x00000008060b7224 */ /* 0x000fe400078e02ff */
[----:B------:R-:W-:-:S04]  /*6a80*/  IMAD.MOV.U32 R6, RZ, RZ, RZ ;  /* 0x000000ffff067224 */ /* 0x000fc800078e00ff */
        /* <DEDUP_REMOVED lines=45> */
[----:B------:R-:W-:Y:S02]  /*6d60*/  IMAD R7, R6, UR5, R7 ;  /* 0x0000000506077c24 */ /* 0x000fe4000f8e0207 */
[----:B------:R-:W-:-:S03]  /*6d70*/  IMAD.MOV.U32 R6, RZ, RZ, R8 ;  /* 0x000000ffff067224 */ /* 0x000fc600078e0008 */
[----:B------:R-:W-:Y:S01]  /*6d80*/  IADD3 R7, R9, R7, RZ ;  /* 0x0000000709077210 */ /* 0x000fe20007ffe0ff */
[----:B------:R-:W-:Y:S06]  /*6d90*/  BRA `(.L_x_5859) ;  /* 0x0000000000087947 */ /* 0x000fec0003800000 */
.L_x_5858:
[----:B------:R-:W-:-:S04]  /*6da0*/  LEA R6, -R98, RZ, 0x6 ;  /* 0x000000ff62067211 */ /* 0x000fc800078e31ff */
[----:B------:R-:W-:-:S07]  /*6db0*/  SHF.R.S32.HI R7, RZ, 0x1f, R6 ;  /* 0x0000001fff077819 */ /* 0x000fce0000011406 */
.L_x_5859:
        /* <DEDUP_REMOVED lines=16> */
[----:B------:R-:W-:-:S02]  /*6ec0*/  @!P0 IADD3 R9, P4, R101, R6, RZ ;  /* 0x0000000665098210 */ /* 0x000fc40007f9e0ff */
[----:B------:R-:W-:Y:S01]  /*6ed0*/  IADD3 R6, P5, R125, R6, RZ ;  /* 0x000000067d067210 */ /* 0x000fe20007fbe0ff */
[----:B------:R1:W-:Y:S02]  /*6ee0*/  @P1 STS.128 [R129+0x4000], RZ ;  /* 0x004000ff81001388 */ /* 0x0003e40000000c00 */
[--C-:B------:R-:W-:Y:S01]  /*6ef0*/  @!P0 IMAD.X R8, R100, 0x1, R7.reuse, P4 ;  /* 0x0000000164088824 */ /* 0x100fe200020e0607 */
[C---:B------:R-:W-:Y:S01]  /*6f00*/  @!P0 LEA R14, P4, R9.reuse, UR8, 0x1 ;  /* 0x00000008090e8c11 */ /* 0x040fe2000f8808ff */
[----:B------:R-:W-:Y:S01]  /*6f10*/  IMAD.X R7, R124, 0x1, R7, P5 ;  /* 0x000000017c077824 */ /* 0x000fe200028e0607 */
[----:B------:R-:W-:Y:S01]  /*6f20*/  @!PT LDS RZ, [RZ] ;  /* 0x00000000fffff984 */ /* 0x000fe20000000800 */
[----:B------:R-:W-:Y:S01]  /*6f30*/  @!PT LDS RZ, [RZ] ;  /* 0x00000000fffff984 */ /* 0x000fe20000000800 */
[----:B------:R-:W-:Y:S01]  /*6f40*/  @!PT LDS RZ, [RZ] ;  /* 0x00000000fffff984 */ /* 0x000fe20000000800 */
[----:B------:R1:W-:Y:S02]  /*6f50*/  @!P1 LDGSTS.E.BYPASS.LTC128B.128 [R129+0x4000], desc[UR10][R10.64+0x40] ;  /* 0x040000400a819fae */ /* 0x0003e4000b901d4a */
[----:B------:R-:W-:Y:S02]  /*6f60*/  @!P0 LEA.HI.X R15, R9, UR9, R8, 0x1, P4 ;  /* 0x00000009090f8c11 */ /* 0x000fe4000a0f0c08 */
[C---:B------:R-:W-:Y:S01]  /*6f70*/  @!P2 LEA R8, P4, R98.reuse, R138, 0x6 ;  /* 0x0000008a6208a211 */ /* 0x040fe200078830ff */
[----:B------:R1:W-:Y:S03]  /*6f80*/  @P0 STS.128 [R129+0x5000], RZ ;  /* 0x005000ff81000388 */ /* 0x0003e60000000c00 */
[----:B------:R-:W-:Y:S01]  /*6f90*/  @!P2 LEA.HI.X R9, R98, R137, R99, 0x6, P4 ;  /* 0x000000896209a211 */ /* 0x000fe200020f3463 */
[----:B------:R-:W-:Y:S01]  /*6fa0*/  @!PT LDS RZ, [RZ] ;  /* 0x00000000fffff984 */ /* 0x000fe20000000800 */
[----:B------:R-:W-:Y:S01]  /*6fb0*/  @!PT LDS RZ, [RZ] ;  /* 0x00000000fffff984 */ /* 0x000fe20000000800 */
[----:B------:R-:W-:Y:S01]  /*6fc0*/  @!PT LDS RZ, [RZ] ;  /* 0x00000000fffff984 */ /* 0x000fe20000000800 */
[----:B------:R1:W-:Y:S01]  /*6fd0*/  @!P0 LDGSTS.E.BYPASS.LTC128B.128 [R129+0x5000], desc[UR10][R14.64+0x80] ;  /* 0x050000800e818fae */ /* 0x0003e2000b901d4a */
[----:B------:R-:W-:-:S03]  /*6fe0*/  @!P1 IADD3 R20, P4, R101, R6, RZ ;  /* 0x0000000665149210 */ /* 0x000fc60007f9e0ff */
[----:B------:R1:W-:Y:S02]  /*6ff0*/  @P2 STS.128 [R129+0x3800], RZ ;  /* 0x003800ff81002388 */ /* 0x0003e40000000c00 */
[----:B------:R-:W-:Y:S02]  /*7000*/  @!P1 IMAD.X R13, R100, 0x1, R7, P4 ;  /* 0x00000001640d9824 */ /* 0x000fe400020e0607 */
[----:B------:R-:W-:Y:S01]  /*7010*/  @!PT LDS RZ, [RZ] ;  /* 0x00000000fffff984 */ /* 0x000fe20000000800 */
[----:B------:R-:W-:Y:S01]  /*7020*/  @!PT LDS RZ, [RZ] ;  /* 0x00000000fffff984 */ /* 0x000fe20000000800 */
[----:B------:R-:W-:Y:S01]  /*7030*/  @!PT LDS RZ, [RZ] ;  /* 0x00000000fffff984 */ /* 0x000fe20000000800 */
[----:B------:R1:W-:Y:S01]  /*7040*/  @!P2 LDGSTS.E.BYPASS.LTC128B.128 [R129+0x3800], desc[UR10][R8.64] ;  /* 0x038000000881afae */ /* 0x0003e2000b901d4a */
[----:B--2---:R-:W-:-:S03]  /*7050*/  @!P1 LEA R24, P4, R20, UR8, 0x1 ;  /* 0x0000000814189c11 */ /* 0x004fc6000f8808ff */
[----:B------:R1:W-:Y:S01]  /*7060*/  @P1 STS.128 [R129+0x4800], RZ ;  /* 0x004800ff81001388 */ /* 0x0003e20000000c00 */
[----:B------:R-:W-:-:S05]  /*7070*/  @!P1 LEA.HI.X R25, R20, UR9, R13, 0x1, P4 ;  /* 0x0000000914199c11 */ /* 0x000fca000a0f0c0d */
        /* <DEDUP_REMOVED lines=14> */
.L_x_5861:
[----:B------:R-:W-:Y:S05]  /*7160*/  BSYNC B0 ;  /* 0x0000000000007941 */ /* 0x000fea0003800000 */
.L_x_5860:
[----:B------:R-:W0:Y:S02]  /*7170*/  LDGDEPBAR ;  /* 0x00000000000079af */ /* 0x000e240000000000 */
.L_x_5857:
[----:B------:R-:W-:Y:S01]  /*7180*/  FMNMX.FTZ R6, R2, R5, !PT ;  /* 0x0000000502067209 */ /* 0x000fe20007810000 */
[----:B-1----:R-:W-:Y:S01]  /*7190*/  LDSM.16.MT88.4 R24, [R118+0x7000] ;  /* 0x007000007618783b */ /* 0x002fe20000004200 */
[----:B--2---:R-:W-:Y:S02]  /*71a0*/  FMNMX.FTZ R9, R0, R4, !PT ;  /* 0x0000000400097209 */ /* 0x004fe40007810000 */
        /* <DEDUP_REMOVED lines=40> */
[----:B------:R-:W-:-:S05]  /*7430*/  FMUL.FTZ R146, R89, UR12 ;  /* 0x0000000c59927c20 */ /* 0x000fca0008410000 */
[----:B------:R-:W-:-:S05]  /*7440*/  FSEL R146, R146, RZ, P1 ;  /* 0x000000ff92927208 */ /* 0x000fca0000800000 */
[--C-:B------:R-:W-:Y:S01]  /*7450*/  FFMA.FTZ R149, R5, UR12, -R146.reuse ;  /* 0x0000000c05957c23 */ /* 0x100fe20008010892 */
[----:B------:R-:W-:Y:S01]  /*7460*/  FSEL R5, R89, RZ, P1 ;  /* 0x000000ff59057208 */ /* 0x000fe20000800000 */
[--C-:B------:R-:W-:Y:S01]  /*7470*/  FFMA.FTZ R93, R23, UR12, -R146.reuse ;  /* 0x0000000c175d7c23 */ /* 0x100fe20008010892 */
[--C-:B------:R-:W-:Y:S01]  /*7480*/  FFMA.FTZ R94, R21, UR12, -R146.reuse ;  /* 0x0000000c155e7c23 */ /* 0x100fe20008010892 */
[----:B--2---:R-:W-:Y:S01]  /*7490*/  FMNMX.FTZ R88, R7, R88, !PT ;  /* 0x0000005807587209 */ /* 0x004fe20007810000 */
[--C-:B------:R-:W-:Y:S01]  /*74a0*/  FFMA.FTZ R91, R17, UR12, -R146.reuse ;  /* 0x0000000c115b7c23 */ /* 0x100fe20008010892 */
[----:B------:R-:W-:Y:S01]  /*74b0*/  FADD.FTZ R148, R2, -R5 ;  /* 0x8000000502947221 */ /* 0x000fe20000010000 */
[----:B------:R-:W-:Y:S01]  /*74c0*/  MUFU.EX2 R149, R149 ;  /* 0x0000009500957308 */ /* 0x000fe20000000800 */
[C---:B------:R-:W-:Y:S01]  /*74d0*/  FSETP.NEU.FTZ.AND P0, PT, R88.reuse, -INF , PT ;  /* 0xff8000005800780b */ /* 0x040fe20003f1d000 */
[----:B------:R-:W-:Y:S01]  /*74e0*/  FMUL.FTZ R147, R88, UR12 ;  /* 0x0000000c58937c20 */ /* 0x000fe20008410000 */
[----:B------:R-:W-:Y:S01]  /*74f0*/  FMUL.FTZ R148, R148, UR12 ;  /* 0x0000000c94947c20 */ /* 0x000fe20008410000 */
[--C-:B------:R-:W-:Y:S01]  /*7500*/  FFMA.FTZ R143, R141, UR12, -R146.reuse ;  /* 0x0000000c8d8f7c23 */ /* 0x100fe20008010892 */
[----:B------:R-:W-:Y:S01]  /*7510*/  FSEL R5, R88, RZ, P0 ;  /* 0x000000ff58057208 */ /* 0x000fe20000000000 */
[--C-:B------:R-:W-:Y:S01]  /*7520*/  FFMA.FTZ R140, R153, UR12, -R146.reuse ;  /* 0x0000000c998c7c23 */ /* 0x100fe20008010892 */
[----:B------:R-:W-:Y:S01]  /*7530*/  FSEL R147, R147, RZ, P0 ;  /* 0x000000ff93937208 */ /* 0x000fe20000000000 */
[----:B------:R-:W1:Y:S01]  /*7540*/  MUFU.EX2 R93, R93 ;  /* 0x0000005d005d7308 */ /* 0x000e620000000800 */
        /* <DEDUP_REMOVED lines=26> */
[----:B------:R-:W-:-:S06]  /*76f0*/  FFMA.FTZ R103, R103, UR12, -R146 ;  /* 0x0000000c67677c23 */ /* 0x000fcc0008010892 */
        /* <DEDUP_REMOVED lines=54> */
[C---:B--2---:R-:W-:Y:S01]  /*7a60*/  HMMA.16816.F32.BF16 R12, R84.reuse, R16, R12 ;  /* 0x00000010540c723c */ /* 0x044fe2000004180c */
[----:B------:R-:W-:Y:S01]  /*7a70*/  FMUL.FTZ R39, R71, R2 ;  /* 0x0000000247277220 */ /* 0x000fe20000410000 */
[-C--:B------:R-:W-:Y:S01]  /*7a80*/  FMUL.FTZ R72, R72, R148.reuse ;  /* 0x0000009448487220 */ /* 0x080fe20000410000 */
[----:B------:R-:W-:Y:S01]  /*7a90*/  MUFU.EX2 R141, R141 ;  /* 0x0000008d008d7308 */ /* 0x000fe20000000800 */
[----:B------:R-:W-:Y:S01]  /*7aa0*/  FMUL.FTZ R73, R73, R148 ;  /* 0x0000009449497220 */ /* 0x000fe20000410000 */
[-C--:B------:R-:W-:Y:S01]  /*7ab0*/  FMUL.FTZ R74, R74, R2.reuse ;  /* 0x000000024a4a7220 */ /* 0x080fe20000410000 */
[C---:B------:R-:W-:Y:S01]  /*7ac0*/  HMMA.16816.F32.BF16 R16, R84.reuse, R18, R48 ;  /* 0x000000125410723c */ /* 0x040fe20000041830 */
[----:B------:R-:W-:Y:S01]  /*7ad0*/  FMUL.FTZ R75, R75, R2 ;  /* 0x000000024b4b7220 */ /* 0x000fe20000410000 */
[----:B------:R-:W2:Y:S01]  /*7ae0*/  LDSM.16.MT88.4 R48, [R116+0x8000] ;  /* 0x008000007430783b */ /* 0x000ea20000004200 */
[-C--:B------:R-:W-:Y:S01]  /*7af0*/  FMUL.FTZ R44, R76, R148.reuse ;  /* 0x000000944c2c7220 */ /* 0x080fe20000410000 */
[----:B------:R-:W-:Y:S01]  /*7b00*/  FMUL.FTZ R45, R77, R148 ;  /* 0x000000944d2d7220 */ /* 0x000fe20000410000 */
[----:B------:R-:W4:Y:S01]  /*7b10*/  MUFU.EX2 R136, R136 ;  /* 0x0000008800887308 */ /* 0x000f220000000800 */
[----:B---3--:R-:W-:Y:S01]  /*7b20*/  F2FP.BF16.F32.PACK_AB R54, R100, R101 ;  /* 0x000000656436723e */ /* 0x008fe200000010ff */
[C---:B------:R-:W-:Y:S01]  /*7b30*/  HMMA.16816.F32.BF16 R28, R84.reuse, R32, R28 ;  /* 0x00000020541c723c */ /* 0x040fe2000004181c */
[-C--:B------:R-:W-:Y:S01]  /*7b40*/  FMUL.FTZ R46, R78, R2.reuse ;  /* 0x000000024e2e7220 */ /* 0x080fe20000410000 */
[----:B------:R-:W-:Y:S01]  /*7b50*/  FMUL.FTZ R47, R79, R2 ;  /* 0x000000024f2f7220 */ /* 0x000fe20000410000 */
[-C--:B------:R-:W-:Y:S01]  /*7b60*/  FMUL.FTZ R80, R80, R148.reuse ;  /* 0x0000009450507220 */ /* 0x080fe20000410000 */
[----:B------:R-:W-:Y:S01]  /*7b70*/  FMUL.FTZ R81, R81, R148 ;  /* 0x0000009451517220 */ /* 0x000fe20000410000 */
[-C--:B------:R-:W-:Y:S01]  /*7b80*/  FMUL.FTZ R82, R82, R2.reuse ;  /* 0x0000000252527220 */ /* 0x080fe20000410000 */
[----:B------:R-:W-:Y:S01]  /*7b90*/  MUFU.EX2 R99, R99 ;  /* 0x0000006300637308 */ /* 0x000fe20000000800 */
[----:B------:R-:W-:Y:S01]  /*7ba0*/  HMMA.16816.F32.BF16 R32, R84, R34, R64 ;  /* 0x000000225420723c */ /* 0x000fe20000041840 */
[----:B------:R-:W-:Y:S01]  /*7bb0*/  FMUL.FTZ R83, R83, R2 ;  /* 0x0000000253537220 */ /* 0x000fe20000410000 */
[----:B------:R-:W-:Y:S01]  /*7bc0*/  LDSM.16.MT88.4 R60, [R118+0x6800] ;  /* 0x00680000763c783b */ /* 0x000fe20000004200 */
[----:B------:R-:W-:Y:S01]  /*7bd0*/  FFMA.FTZ R142, R142, R148, R149 ;  /* 0x000000948e8e7223 */ /* 0x000fe20000010095 */
[----:B------:R-:W-:-:S03]  /*7be0*/  FFMA.FTZ R139, R139, R2, R92 ;  /* 0x000000028b8b7223 */ /* 0x000fc6000001005c */
[----:B------:R-:W3:Y:S01]  /*7bf0*/  MUFU.EX2 R98, R98 ;  /* 0x0000006200627308 */ /* 0x000ee20000000800 */
[----:B----4-:R-:W-:Y:S01]  /*7c00*/  F2FP.BF16.F32.PACK_AB R53, R136, R141 ;  /* 0x0000008d8835723e */ /* 0x010fe200000010ff */
[--C-:B------:R-:W-:Y:S01]  /*7c10*/  FFMA.FTZ R65, R106, UR12, -R147.reuse ;  /* 0x0000000c6a417c23 */ /* 0x100fe20008010893 */
[--C-:B------:R-:W-:Y:S01]  /*7c20*/  FFMA.FTZ R66, R104, UR12, -R146.reuse ;  /* 0x0000000c68427c23 */ /* 0x100fe20008010892 */
[--C-:B------:R-:W-:Y:S01]  /*7c30*/  FFMA.FTZ R106, R112, UR12, -R147.reuse ;  /* 0x0000000c706a7c23 */ /* 0x100fe20008010893 */
[--C-:B------:R-:W-:Y:S01]  /*7c40*/  FFMA.FTZ R64, R113, UR12, -R147.reuse ;  /* 0x0000000c71407c23 */ /* 0x100fe20008010893 */
[----:B------:R-:W-:Y:S01]  /*7c50*/  FFMA.FTZ R104, R114, UR12, -R146 ;  /* 0x0000000c72687c23 */ /* 0x000fe20008010892 */
[----:B------:R-:W-:Y:S01]  /*7c60*/  FFMA.FTZ R147, R102, UR12, -R147 ;  /* 0x0000000c66937c23 */ /* 0x000fe20008010893 */
        /* <DEDUP_REMOVED lines=14> */
[----:B------:R-:W-:Y:S01]  /*7d50*/  FADD.FTZ R141, R141, R0 ;  /* 0x000000008d8d7221 */ /* 0x000fe20000010000 */
[----:B------:R-:W-:Y:S01]  /*7d60*/  MOV R2, R89 ;  /* 0x0000005900027202 */ /* 0x000fe20000000f00 */
[----:B------:R-:W-:Y:S01]  /*7d70*/  MUFU.EX2 R105, R105 ;  /* 0x0000006900697308 */ /* 0x000fe20000000800 */
[----:B------:R-:W-:Y:S01]  /*7d80*/  HMMA.16816.F32.BF16 R4, R52, R56, R4 ;  /* 0x000000383404723c */ /* 0x000fe20000041804 */
[----:B------:R-:W-:Y:S01]  /*7d90*/  FADD.FTZ R140, R140, R143 ;  /* 0x0000008f8c8c7221 */ /* 0x000fe20000010000 */
[----:B------:R-:W-:-:S04]  /*7da0*/  FADD.FTZ R136, R136, R141 ;  /* 0x0000008d88887221 */ /* 0x000fc80000010000 */
[----:B------:R-:W-:Y:S01]  /*7db0*/  HMMA.16816.F32.BF16 R8, R52, R58, R8 ;  /* 0x0000003a3408723c */ /* 0x000fe20000041808 */
[----:B------:R-:W1:Y:S01]  /*7dc0*/  LDSM.16.MT88.4 R56, [R116+0x6400] ;  /* 0x006400007438783b */ /* 0x000e620000004200 */
[----:B------:R-:W-:Y:S01]  /*7dd0*/  MUFU.EX2 R134, R134 ;  /* 0x0000008600867308 */ /* 0x000fe20000000800 */
[----:B------:R-:W-:-:S03]  /*7de0*/  FADD.FTZ R99, R99, R136 ;  /* 0x0000008863637221 */ /* 0x000fc60000010000 */
[----:B------:R-:W-:Y:S01]  /*7df0*/  HMMA.16816.F32.BF16 R48, R84, R50, R80 ;  /* 0x000000325430723c */ /* 0x000fe20000041850 */
[----:B------:R-:W-:Y:S01]  /*7e00*/  LDSM.16.MT88.4 R80, [R116+0x8800] ;  /* 0x008800007450783b */ /* 0x000fe20000004200 */
[----:B------:R-:W-:Y:S02]  /*7e10*/  FADD.FTZ R98, R98, R99 ;  /* 0x0000006362627221 */ /* 0x000fe40000010000 */
        /* <DEDUP_REMOVED lines=59> */
[C---:B-----5:R-:W-:Y:S06]  /*81d0*/  HMMA.16816.F32.BF16 R68, R84.reuse, R8, R68 ;  /* 0x000000085444723c */ /* 0x060fec0000041844 */
[----:B------:R-:W-:Y:S01]  /*81e0*/  HMMA.16816.F32.BF16 R60, R84, R64, R28 ;  /* 0x00000040543c723c */ /* 0x000fe2000004181c */
[----:B------:R-:W-:-:S04]  /*81f0*/  FADD.FTZ R9, R101, R140 ;  /* 0x0000008c65097221 */ /* 0x000fc80000010000 */
[----:B------:R-:W-:Y:S01]  /*8200*/  FADD.FTZ R9, R100, R9 ;  /* 0x0000000964097221 */ /* 0x000fe20000010000 */
[C---:B------:R-:W-:Y:S03]  /*8210*/  HMMA.16816.F32.BF16 R48, R84.reuse, R50, R16 ;  /* 0x000000325430723c */ /* 0x040fe60000041810 */
[----:B------:R-:W-:Y:S01]  /*8220*/  FADD.FTZ R0, R150, R9 ;  /* 0x0000000996007221 */ /* 0x000fe20000010000 */
[----:B------:R-:W-:Y:S02]  /*8230*/  FADD.FTZ R9, R111, R98 ;  /* 0x000000626f097221 */ /* 0x000fe40000010000 */
        /* <DEDUP_REMOVED lines=11> */
[----:B------:R-:W-:Y:S02]  /*82f0*/  MOV R0, R88 ;  /* 0x0000005800007202 */ /* 0x000fe40000000f00 */
[----:B------:R-:W-:Y:S01]  /*8300*/  FADD.FTZ R107, R107, R102 ;  /* 0x000000666b6b7221 */ /* 0x000fe20000010000 */
[C---:B------:R-:W-:Y:S01]  /*8310*/  HMMA.16816.F32.BF16 R72, R84.reuse, R10, R72 ;  /* 0x0000000a5448723c */ /* 0x040fe20000041848 */
[----:B------:R-:W-:Y:S02]  /*8320*/  FADD.FTZ R113, R106, R113 ;  /* 0x000000716a717221 */ /* 0x000fe40000010000 */
[----:B------:R-:W-:Y:S02]  /*8330*/  FADD.FTZ R104, R104, R107 ;  /* 0x0000006b68687221 */ /* 0x000fe40000010000 */
[----:B------:R-:W-:Y:S01]  /*8340*/  FADD.FTZ R112, R112, R113 ;  /* 0x0000007170707221 */ /* 0x000fe20000010000 */
[----:B------:R-:W-:Y:S01]  /*8350*/  HMMA.16816.F32.BF16 R80, R84, R6, R80 ;  /* 0x000000065450723c */ /* 0x000fe20000041850 */
[----:B------:R-:W-:-:S02]  /*8360*/  FADD.FTZ R142, R103, R104 ;  /* 0x00000068678e7221 */ /* 0x000fc40000010000 */
[----:B------:R-:W-:-:S15]  /*8370*/  FADD.FTZ R139, R147, R112 ;  /* 0x00000070938b7221 */ /* 0x000fde0000010000 */
[----:B------:R-:W-:-:S06]  /*8380*/  NOP ;  /* 0x0000000000007918 */ /* 0x000fcc0000000000 */
.L_x_5854:
[----:B------:R-:W-:Y:S05]  /*8390*/  @!P3 BRA `(.L_x_5862) ;  /* 0x000000280088b947 */ /* 0x000fea0003800000 */
[----:B------:R-:W-:Y:S01]  /*83a0*/  IMAD.U32 R136, R96, -0x40, RZ ;  /* 0xffffffc060887824 */ /* 0x000fe200078e00ff */
[----:B------:R-:W-:Y:S01]  /*83b0*/  MOV R87, R0 ;  /* 0x0000000000577202 */ /* 0x000fe20000000f00 */
[----:B------:R-:W-:Y:S01]  /*83c0*/  IMAD.MOV.U32 R85, RZ, RZ, R2 ;  /* 0x000000ffff557224 */ /* 0x000fe200078e0002 */
[----:B------:R-:W-:Y:S01]  /*83d0*/  ULDC UR5, c[0x0][0x2d0] ;  /* 0x0000b40000057ab9 */ /* 0x000fe20000000800 */
[----:B------:R-:W-:Y:S01]  /*83e0*/  ULDC UR4, c[0x0][0x2ec] ;  /* 0x0000bb0000047ab9 */ /* 0x000fe20000000800 */
[----:B------:R-:W-:-:S07]  /*83f0*/  SHF.R.S32.HI R134, RZ, 0x1f, R136 ;  /* 0x0000001fff867819 */ /* 0x000fce0000011488 */
.L_x_5866:
        /* <DEDUP_REMOVED lines=74> */
.L_x_5863:
        /* <DEDUP_REMOVED lines=127> */
[----:B------:R-:W1:Y:S02]  /*9090*/  LDC R2, c[0x0][0x248] ;  /* 0x00009200ff027b82 */ /* 0x000e640000000800 */
[----:B-1----:R-:W-:Y:S04]  /*90a0*/  LEA R94, -R2, RZ, 0x6 ;  /* 0x000000ff025e7211 */ /* 0x002fe800078e31ff */
[----:B------:R-:W-:Y:S01]  /*90b0*/  SHF.R.S32.HI R91, RZ, 0x1f, R94 ;  /* 0x0000001fff5b7819 */ /* 0x000fe2000001145e */
        /* <DEDUP_REMOVED lines=52> */
[----:B------:R-:W-:Y:S04]  /*9400*/  IMAD R93, R93, R2, RZ ;  /* 0x000000025d5d7224 */ /* 0x000fe800078e02ff */
[C---:B-1----:R-:W-:Y:S02]  /*9410*/  IMAD R93, R95.reuse, R84, R93 ;  /* 0x000000545f5d7224 */ /* 0x042fe400078e025d */
[----:B------:R-:W-:Y:S04]  /*9420*/  IMAD.WIDE.U32 R94, R95, R2, RZ ;  /* 0x000000025f5e7225 */ /* 0x000fe800078e00ff */
[----:B------:R-:W-:Y:S01]  /*9430*/  IMAD.IADD R95, R95, 0x1, R93 ;  /* 0x000000015f5f7824 */ /* 0x000fe200078e025d */
[----:B--2---:R-:W-:Y:S04]  /*9440*/  IADD3 R86, -R91, R86, RZ ;  /* 0x000000565b567210 */ /* 0x004fe80007ffe1ff */
[----:B------:R-:W-:Y:S01]  /*9450*/  SHF.R.S32.HI R91, RZ, 0x1f, R86 ;  /* 0x0000001fff5b7819 */ /* 0x000fe20000011456 */
[CC--:B---3--:R-:W-:Y:S04]  /*9460*/  IMAD.WIDE.U32 R94, R86.reuse, R88.reuse, R94 ;  /* 0x00000058565e7225 */ /* 0x0c8fe800078e005e */
[----:B------:R-:W-:Y:S04]  /*9470*/  IMAD R91, R91, R88, RZ ;  /* 0x000000585b5b7224 */ /* 0x000fe800078e02ff */
[----:B------:R-:W-:Y:S05]  /*9480*/  IMAD R91, R86, R89, R91 ;  /* 0x00000059565b7224 */ /* 0x000fea00078e025b */
[----:B------:R-:W-:Y:S07]  /*9490*/  IADD3 R91, R95, R91, RZ ;  /* 0x0000005b5f5b7210 */ /* 0x000fee0007ffe0ff */
.L_x_5865:
[----:B------:R1:W-:Y:S01]  /*94a0*/  @P3 STS [R129+0x3000], RZ ;  /* 0x003000ff81003388 */ /* 0x0003e20000000800 */
[C---:B------:R-:W-:Y:S01]  /*94b0*/  LEA R92, P4, R94.reuse, R138, 0x1 ;  /* 0x0000008a5e5c7211 */ /* 0x040fe200078808ff */
[----:B------:R-:W2:Y:S01]  /*94c0*/  @!P3 LDC R89, c[0x0][0x24c] ;  /* 0x00009300ff59bb82 */ /* 0x000ea20000000800 */
[----:B------:R-:W-:Y:S01]  /*94d0*/  IADD3 R0, P0, R125, R94, RZ ;  /* 0x0000005e7d007210 */ /* 0x000fe20007f1e0ff */
[----:B------:R1:W-:Y:S01]  /*94e0*/  @P3 STS [R129+0x3004], RZ ;  /* 0x003004ff81003388 */ /* 0x0003e20000000800 */
[-CC-:B------:R-:W-:Y:S02]  /*94f0*/  LEA.HI.X R93, R94, R137.reuse, R91.reuse, 0x1, P4 ;  /* 0x000000895e5d7211 */ /* 0x180fe400020f0c5b */
[----:B------:R-:W-:Y:S01]  /*9500*/  @!P3 LEA R88, P5, R2, R92, 0x6 ;  /* 0x0000005c0258b211 */ /* 0x000fe200078a30ff */
        /* <DEDUP_REMOVED lines=18> */
[----:B--2---:R-:W-:Y:S03]  /*9630*/  @!P3 LEA.HI.X R89, R2, R93, R89, 0x6, P5 ;  /* 0x0000005d0259b211 */ /* 0x004fe600028f3459 */
        /* <DEDUP_REMOVED lines=20> */
.L_x_5864:
        /* <DEDUP_REMOVED lines=9> */
[C---:B------:R-:W-:Y:S01]  /*9810*/  IADD3 R89, R0.reuse, 0x10, RZ ;  /* 0x0000001000597810 */ /* 0x040fe20007ffe0ff */
[CC--:B------:R-:W-:Y:S01]  /*9820*/  FFMA.FTZ R7, R3.reuse, R84.reuse, R7 ;  /* 0x0000005403077223 */ /* 0x0c0fe20000010007 */
[----:B------:R-:W-:Y:S01]  /*9830*/  I2FP.F32.S32 R91, R91 ;  /* 0x0000005b005b7245 */ /* 0x000fe20000201400 */
[C---:B------:R-:W-:Y:S01]  /*9840*/  FFMA.FTZ R5, R3.reuse, R84, R5 ;  /* 0x0000005403057223 */ /* 0x040fe20000010005 */
[----:B------:R-:W-:Y:S01]  /*9850*/  I2FP.F32.S32 R89, R89 ;  /* 0x0000005900597245 */ /* 0x000fe20000201400 */
[CC--:B------:R-:W-:Y:S01]  /*9860*/  FFMA.FTZ R11, R3.reuse, R2.reuse, R11 ;  /* 0x00000002030b7223 */ /* 0x0c0fe2000001000b */
[C---:B------:R-:W-:Y:S01]  /*9870*/  IADD3 R84, R0.reuse, 0x11, RZ ;  /* 0x0000001100547810 */ /* 0x040fe20007ffe0ff */
[C---:B------:R-:W-:Y:S01]  /*9880*/  FFMA.FTZ R9, R3.reuse, R2, R9 ;  /* 0x0000000203097223 */ /* 0x040fe20000010009 */
        /* <DEDUP_REMOVED lines=8> */
[----:B------:R-:W-:Y:S01]  /*9910*/  IADD3 R89, R0, 0x20, RZ ;  /* 0x0000002000597810 */ /* 0x000fe20007ffe0ff */
[CC--:B------:R-:W-:Y:S01]  /*9920*/  FFMA.FTZ R15, R3.reuse, R84.reuse, R15 ;  /* 0x00000054030f7223 */ /* 0x0c0fe2000001000f */
[----:B------:R-:W-:Y:S01]  /*9930*/  I2FP.F32.S32 R91, R91 ;  /* 0x0000005b005b7245 */ /* 0x000fe20000201400 */
[C---:B------:R-:W-:Y:S01]  /*9940*/  FFMA.FTZ R13, R3.reuse, R84, R13 ;  /* 0x00000054030d7223 */ /* 0x040fe2000001000d */
[----:B------:R-:W-:Y:S01]  /*9950*/  FMNMX.FTZ R86, R6, R87, !PT ;  /* 0x0000005706567209 */ /* 0x000fe20007810000 */
[CC--:B------:R-:W-:Y:S01]  /*9960*/  FFMA.FTZ R19, R3.reuse, R2.reuse, R19 ;  /* 0x0000000203137223 */ /* 0x0c0fe20000010013 */
[----:B------:R-:W-:Y:S01]  /*9970*/  I2FP.F32.S32 R89, R89 ;  /* 0x0000005900597245 */ /* 0x000fe20000201400 */
[C---:B------:R-:W-:Y:S01]  /*9980*/  FFMA.FTZ R17, R3.reuse, R2, R17 ;  /* 0x0000000203117223 */ /* 0x040fe20000010011 */
[----:B------:R-:W-:Y:S01]  /*9990*/  IADD3 R84, R0, 0x21, RZ ;  /* 0x0000002100547810 */ /* 0x000fe20007ffe0ff */
[CC--:B------:R-:W-:Y:S01]  /*99a0*/  FFMA.FTZ R18, R3.reuse, R91.reuse, R18 ;  /* 0x0000005b03127223 */ /* 0x0c0fe20000010012 */
[C---:B------:R-:W-:Y:S01]  /*99b0*/  FFMA.FTZ R16, R3.reuse, R91, R16 ;  /* 0x0000005b03107223 */ /* 0x040fe20000010010 */
[----:B------:R-:W-:Y:S01]  /*99c0*/  FMNMX.FTZ R2, R4, R85, !PT ;  /* 0x0000005504027209 */ /* 0x000fe20007810000 */
[-C--:B------:R-:W-:Y:S01]  /*99d0*/  FFMA.FTZ R22, R3, R89.reuse, R22 ;  /* 0x0000005903167223 */ /* 0x080fe20000010016 */
        /* <DEDUP_REMOVED lines=19> */
[----:B------:R-:W-:Y:S01]  /*9b10*/  IADD3 R88, R0, 0x28, RZ ;  /* 0x0000002800587810 */ /* 0x000fe20007ffe0ff */
[CC--:B------:R-:W-:Y:S01]  /*9b20*/  FFMA.FTZ R27, R3.reuse, R2.reuse, R27 ;  /* 0x00000002031b7223 */ /* 0x0c0fe2000001001b */
[----:B------:R-:W-:Y:S01]  /*9b30*/  FMNMX.FTZ R84, R16, R91, !PT ;  /* 0x0000005b10547209 */ /* 0x000fe20007810000 */
[----:B------:R-:W-:Y:S01]  /*9b40*/  FFMA.FTZ R25, R3, R2, R25 ;  /* 0x0000000203197223 */ /* 0x000fe20000010019 */
[----:B------:R-:W-:Y:S01]  /*9b50*/  FMNMX.FTZ R91, R19, R86, !PT ;  /* 0x00000056135b7209 */ /* 0x000fe20007810000 */
[CC--:B------:R-:W-:Y:S01]  /*9b60*/  FFMA.FTZ R30, R3.reuse, R89.reuse, R30 ;  /* 0x00000059031e7223 */ /* 0x0c0fe2000001001e */
        /* <DEDUP_REMOVED lines=45> */
[C---:B------:R-:W-:Y:S01]  /*9e40*/  FADD.FTZ R84, -R0.reuse, R87 ;  /* 0x0000005700547221 */ /* 0x040fe20000010100 */
[----:B------:R-:W-:Y:S01]  /*9e50*/  FMUL.FTZ R96, R0, UR4 ;  /* 0x0000000400607c20 */ /* 0x000fe20008410000 */
[----:B------:R-:W-:Y:S02]  /*9e60*/  FMUL.FTZ R87, R85, UR4 ;  /* 0x0000000455577c20 */ /* 0x000fe40008410000 */
        /* <DEDUP_REMOVED lines=74> */
[----:B------:R-:W-:Y:S01]  /*a310*/  FMUL.FTZ R81, R85, R81 ;  /* 0x0000005155517220 */ /* 0x000fe20000410000 */
[--C-:B------:R-:W-:Y:S01]  /*a320*/  FFMA.FTZ R109, R19, UR4, -R96.reuse ;  /* 0x00000004136d7c23 */ /* 0x100fe20008010860 */
[--C-:B------:R-:W-:Y:S01]  /*a330*/  FFMA.FTZ R111, R12, UR4, -R101.reuse ;  /* 0x000000040c6f7c23 */ /* 0x100fe20008010865 */
[--C-:B------:R-:W-:Y:S01]  /*a340*/  FFMA.FTZ R114, R13, UR4, -R101.reuse ;  /* 0x000000040d727c23 */ /* 0x100fe20008010865 */
[--C-:B------:R-:W-:Y:S01]  /*a350*/  FFMA.FTZ R113, R16, UR4, -R101.reuse ;  /* 0x0000000410717c23 */ /* 0x100fe20008010865 */
[--C-:B------:R-:W-:Y:S03]  /*a360*/  FFMA.FTZ R112, R17, UR4, -R101.reuse ;  /* 0x0000000411707c23 */ /* 0x100fe60008010865 */
[----:B------:R-:W-:Y:S01]  /*a370*/  MUFU.EX2 R115, R115 ;  /* 0x0000007300737308 */ /* 0x000fe20000000800 */
        /* <DEDUP_REMOVED lines=8> */
[----:B--2---:R-:W-:Y:S01]  /*a400*/  F2FP.BF16.F32.PACK_AB R90, R86, R105 ;  /* 0x00000069565a723e */ /* 0x004fe200000010ff */
[--C-:B------:R-:W-:Y:S01]  /*a410*/  FFMA.FTZ R149, R24, UR4, -R101.reuse ;  /* 0x0000000418957c23 */ /* 0x100fe20008010865 */
[----:B------:R-:W-:Y:S01]  /*a420*/  FFMA.FTZ R148, R25, UR4, -R101 ;  /* 0x0000000419947c23 */ /* 0x000fe20008010865 */
[--C-:B------:R-:W-:Y:S01]  /*a430*/  FFMA.FTZ R151, R30, UR4, -R96.reuse ;  /* 0x000000041e977c23 */ /* 0x100fe20008010860 */
[--C-:B------:R-:W-:Y:S01]  /*a440*/  FFMA.FTZ R152, R31, UR4, -R96.reuse ;  /* 0x000000041f987c23 */ /* 0x100fe20008010860 */
[--C-:B------:R-:W-:Y:S01]  /*a450*/  FFMA.FTZ R34, R34, UR4, -R96.reuse ;  /* 0x0000000422227c23 */ /* 0x100fe20008010860 */
[----:B------:R-:W-:Y:S01]  /*a460*/  FFMA.FTZ R154, R35, UR4, -R96 ;  /* 0x00000004239a7c23 */ /* 0x000fe20008010860 */
[C---:B-1----:R-:W-:Y:S01]  /*a470*/  HMMA.16816.F32.BF16 R36, R88.reuse, R92, R36 ;  /* 0x0000005c5824723c */ /* 0x042fe20000041824 */
[----:B------:R-:W-:Y:S01]  /*a480*/  LDSM.16.MT88.4 R96, [R116+0x6800] ;  /* 0x006800007460783b */ /* 0x000fe20000004200 */
[----:B------:R-:W-:Y:S03]  /*a490*/  MUFU.EX2 R146, R146 ;  /* 0x0000009200927308 */ /* 0x000fe60000000800 */
[----:B------:R-:W-:Y:S01]  /*a4a0*/  FFMA.FTZ R103, R84, R139, R103 ;  /* 0x0000008b54677223 */ /* 0x000fe20000010067 */
[C---:B------:R-:W-:Y:S03]  /*a4b0*/  HMMA.16816.F32.BF16 R40, R88.reuse, R94, R40 ;  /* 0x0000005e5828723c */ /* 0x040fe60000041828 */
[----:B------:R-:W1:Y:S03]  /*a4c0*/  LDSM.16.MT88.4 R92, [R116+0x6000] ;  /* 0x00600000745c783b */ /* 0x000e660000004200 */
[----:B------:R-:W-:Y:S01]  /*a4d0*/  MUFU.EX2 R145, R145 ;  /* 0x0000009100917308 */ /* 0x000fe20000000800 */
[--C-:B------:R-:W-:Y:S01]  /*a4e0*/  FFMA.FTZ R155, R29, UR4, -R101.reuse ;  /* 0x000000041d9b7c23 */ /* 0x100fe20008010865 */
[--C-:B------:R-:W-:Y:S03]  /*a4f0*/  FFMA.FTZ R29, R32, UR4, -R101.reuse ;  /* 0x00000004201d7c23 */ /* 0x100fe60008010865 */
[----:B------:R-:W-:Y:S01]  /*a500*/  FFMA.FTZ R35, R85, R142, R102 ;  /* 0x0000008e55237223 */ /* 0x000fe20000010066 */
[--C-:B------:R-:W-:Y:S01]  /*a510*/  FFMA.FTZ R153, R28, UR4, -R101.reuse ;  /* 0x000000041c997c23 */ /* 0x100fe20008010865 */
[----:B------:R-:W-:Y:S01]  /*a520*/  ISETP.GT.AND P0, PT, R128, R123, PT ;  /* 0x0000007b8000720c */ /* 0x000fe20003f04270 */
[----:B------:R-:W-:Y:S01]  /*a530*/  FFMA.FTZ R32, R33, UR4, -R101 ;  /* 0x0000000421207c23 */ /* 0x000fe20008010865 */
[----:B------:R-:W-:Y:S01]  /*a540*/  FADD.FTZ R156, R100, R103 ;  /* 0x00000067649c7221 */ /* 0x000fe20000010000 */
[----:B------:R-:W-:Y:S01]  /*a550*/  FADD.FTZ R106, R106, R35 ;  /* 0x000000236a6a7221 */ /* 0x000fe20000010000 */
[----:B------:R-:W-:Y:S01]  /*a560*/  LDSM.16.MT88.4 R100, [R118+0x6c00] ;  /* 0x006c00007664783b */ /* 0x000fe20000004200 */
[----:B------:R-:W-:Y:S01]  /*a570*/  MUFU.EX2 R143, R143 ;  /* 0x0000008f008f7308 */ /* 0x000fe20000000800 */
[----:B------:R-:W-:Y:S01]  /*a580*/  FADD.FTZ R107, R107, R156 ;  /* 0x0000009c6b6b7221 */ /* 0x000fe20000010000 */
[----:B------:R-:W-:Y:S01]  /*a590*/  FADD.FTZ R33, R105, R106 ;  /* 0x0000006a69217221 */ /* 0x000fe20000010000 */
[----:B------:R-:W-:Y:S02]  /*a5a0*/  MOV R87, R0 ;  /* 0x0000000000577202 */ /* 0x000fe40000000f00 */
[----:B------:R-:W-:Y:S01]  /*a5b0*/  MOV R85, R2 ;  /* 0x0000000200557202 */ /* 0x000fe20000000f00 */
[----:B------:R-:W-:Y:S04]  /*a5c0*/  FADD.FTZ R86, R86, R33 ;  /* 0x0000002156567221 */ /* 0x000fe80000010000 */
        /* <DEDUP_REMOVED lines=8> */
[----:B------:R2:W-:Y:S10]  /*a650*/  MUFU.EX2 R84, R34 ;  /* 0x0000002200547308 */ /* 0x0005f40000000800 */
[----:B------:R-:W-:Y:S10]  /*a660*/  MUFU.EX2 R108, R108 ;  /* 0x0000006c006c7308 */ /* 0x000ff40000000800 */
[----:B------:R-:W-:Y:S01]  /*a670*/  MUFU.EX2 R109, R109 ;  /* 0x0000006d006d7308 */ /* 0x000fe20000000800 */
[----:B--2---:R-:W-:Y:S02]  /*a680*/  FADD.FTZ R34, R104, R107 ;  /* 0x0000006b68227221 */ /* 0x004fe40000010000 */
[----:B------:R-:W-:Y:S07]  /*a690*/  LDSM.16.MT88.4 R104, [R118+0x7c00] ;  /* 0x007c00007668783b */ /* 0x000fee0000004200 */
[----:B------:R-:W-:Y:S01]  /*a6a0*/  MUFU.EX2 R111, R111 ;  /* 0x0000006f006f7308 */ /* 0x000fe20000000800 */
[C---:B-1----:R-:W-:Y:S09]  /*a6b0*/  HMMA.16816.F32.BF16 R52, R88.reuse, R92, R52 ;  /* 0x0000005c5834723c */ /* 0x042ff20000041834 */
[----:B------:R-:W-:Y:S01]  /*a6c0*/  MUFU.EX2 R114, R114 ;  /* 0x0000007200727308 */ /* 0x000fe20000000800 */
[C---:B------:R-:W-:Y:S01]  /*a6d0*/  HMMA.16816.F32.BF16 R56, R88.reuse, R94, R56 ;  /* 0x0000005e5838723c */ /* 0x040fe20000041838 */
[----:B------:R-:W1:Y:S08]  /*a6e0*/  LDSM.16.MT88.4 R92, [R116+0x7000] ;  /* 0x00700000745c783b */ /* 0x000e700000004200 */
[----:B------:R-:W-:Y:S10]  /*a6f0*/  MUFU.EX2 R113, R113 ;  /* 0x0000007100717308 */ /* 0x000ff40000000800 */
[----:B------:R-:W-:Y:S10]  /*a700*/  MUFU.EX2 R112, R112 ;  /* 0x0000007000707308 */ /* 0x000ff40000000800 */
[----:B------:R-:W-:Y:S10]  /*a710*/  MUFU.EX2 R142, R152 ;  /* 0x00000098008e7308 */ /* 0x000ff40000000800 */
[----:B------:R-:W2:Y:S10]  /*a720*/  MUFU.EX2 R139, R154 ;  /* 0x0000009a008b7308 */ /* 0x000eb40000000800 */
[----:B------:R-:W3:Y:S01]  /*a730*/  MUFU.EX2 R151, R151 ;  /* 0x0000009700977308 */ /* 0x000ee20000000800 */
[C---:B-1----:R-:W-:Y:S06]  /*a740*/  HMMA.16816.F32.BF16 R60, R88.reuse, R92, R60 ;  /* 0x0000005c583c723c */ /* 0x042fec000004183c */
[C---:B------:R-:W-:Y:S01]  /*a750*/  HMMA.16816.F32.BF16 R64, R88.reuse, R94, R64 ;  /* 0x0000005e5840723c */ /* 0x040fe20000041840 */
[----:B------:R-:W1:Y:S02]  /*a760*/  LDSM.16.MT88.4 R92, [R118+0x8000] ;  /* 0x00800000765c783b */ /* 0x000e640000004200 */
[----:B------:R-:W-:Y:S02]  /*a770*/  MUFU.EX2 R153, R153 ;  /* 0x0000009900997308 */ /* 0x000fe40000000800 */
[----:B--2---:R-:W-:Y:S08]  /*a780*/  F2FP.BF16.F32.PACK_AB R35, R139, R84 ;  /* 0x000000548b23723e */ /* 0x004ff000000010ff */
[----:B------:R-:W2:Y:S01]  /*a790*/  MUFU.EX2 R152, R155 ;  /* 0x0000009b00987308 */ /* 0x000ea20000000800 */
[----:B---3--:R-:W-:Y:S09]  /*a7a0*/  F2FP.BF16.F32.PACK_AB R33, R142, R151 ;  /* 0x000000978e21723e */ /* 0x008ff200000010ff */
[----:B------:R-:W-:Y:S10]  /*a7b0*/  MUFU.EX2 R29, R29 ;  /* 0x0000001d001d7308 */ /* 0x000ff40000000800 */
[----:B------:R2:W3:Y:S01]  /*a7c0*/  MUFU.EX2 R154, R32 ;  /* 0x00000020009a7308 */ /* 0x0004e20000000800 */
[C---:B-1----:R-:W-:Y:S03]  /*a7d0*/  HMMA.16816.F32.BF16 R68, R88.reuse, R92, R68 ;  /* 0x0000005c5844723c */ /* 0x042fe60000041844 */
[----:B--2---:R-:W-:Y:S03]  /*a7e0*/  F2FP.BF16.F32.PACK_AB R32, R152, R153 ;  /* 0x000000999820723e */ /* 0x004fe600000010ff */
        /* <DEDUP_REMOVED lines=13> */
[----:B---3--:R-:W-:Y:S01]  /*a8c0*/  F2FP.BF16.F32.PACK_AB R34, R154, R29 ;  /* 0x0000001d9a22723e */ /* 0x008fe200000010ff */
[----:B------:R-:W-:Y:S02]  /*a8d0*/  FADD.FTZ R114, R114, R111 ;  /* 0x0000006f72727221 */ /* 0x000fe40000010000 */
[----:B------:R-:W-:Y:S02]  /*a8e0*/  FADD.FTZ R109, R109, R108 ;  /* 0x0000006c6d6d7221 */ /* 0x000fe40000010000 */
        /* <DEDUP_REMOVED lines=62> */
[C---:B------:R-:W-:Y:S06]  /*acd0*/  HMMA.16816.F32.BF16 R40, R32.reuse, R102, R40 ;  /* 0x000000662028723c */ /* 0x040fec0000041828 */
[C---:B-1----:R-:W-:Y:S06]  /*ace0*/  HMMA.16816.F32.BF16 R44, R32.reuse, R92, R44 ;  /* 0x0000005c202c723c */ /* 0x042fec000004182c */
[C---:B------:R-:W-:Y:S01]  /*acf0*/  HMMA.16816.F32.BF16 R48, R32.reuse, R94, R48 ;  /* 0x0000005e2030723c */ /* 0x040fe20000041830 */
[----:B------:R-:W1:Y:S05]  /*ad00*/  LDSM.16.MT88.4 R92, [R116+0x8c00] ;  /* 0x008c0000745c783b */ /* 0x000e6a0000004200 */
[C---:B------:R-:W-:Y:S06]  /*ad10*/  HMMA.16816.F32.BF16 R52, R32.reuse, R104, R52 ;  /* 0x000000682034723c */ /* 0x040fec0000041834 */
[C---:B------:R-:W-:Y:S06]  /*ad20*/  HMMA.16816.F32.BF16 R56, R32.reuse, R106, R56 ;  /* 0x0000006a2038723c */ /* 0x040fec0000041838 */
[C---:B--2---:R-:W-:Y:S06]  /*ad30*/  HMMA.16816.F32.BF16 R60, R32.reuse, R88, R60 ;  /* 0x00000058203c723c */ /* 0x044fec000004183c */
[C---:B------:R-:W-:Y:S06]  /*ad40*/  HMMA.16816.F32.BF16 R64, R32.reuse, R90, R64 ;  /* 0x0000005a2040723c */ /* 0x040fec0000041840 */
[C---:B---3--:R-:W-:Y:S06]  /*ad50*/  HMMA.16816.F32.BF16 R68, R32.reuse, R96, R68 ;  /* 0x000000602044723c */ /* 0x048fec0000041844 */
[C---:B------:R-:W-:Y:S06]  /*ad60*/  HMMA.16816.F32.BF16 R72, R32.reuse, R98, R72 ;  /* 0x000000622048723c */ /* 0x040fec0000041848 */
[C---:B-1----:R-:W-:Y:S06]  /*ad70*/  HMMA.16816.F32.BF16 R76, R32.reuse, R92, R76 ;  /* 0x0000005c204c723c */ /* 0x042fec000004184c */
[----:B------:R-:W-:Y:S01]  /*ad80*/  HMMA.16816.F32.BF16 R80, R32, R94, R80 ;  /* 0x0000005e2050723c */ /* 0x000fe20000041850 */
[----:B------:R-:W-:Y:S11]  /*ad90*/  @!UPT UIADD3 URZ, URZ, URZ, URZ ;  /* 0x0000003f3f3ff290 */ /* 0x000ff6000fffe03f */
[----:B------:R-:W-:Y:S01]  /*ada0*/  @!UPT UIADD3 URZ, URZ, URZ, URZ ;  /* 0x0000003f3f3ff290 */ /* 0x000fe2000fffe03f */
[----:B------:R-:W-:Y:S11]  /*adb0*/  @P0 BRA `(.L_x_5866) ;  /* 0xffffffd400900947 */ /* 0x000ff6000383ffff */
.L_x_5862:
        /* <DEDUP_REMOVED lines=17> */
[----:B----4-:R-:W-:Y:S02]  /*aed0*/  SHF.R.S32.HI R3, RZ, 0x1f, R12 ;  /* 0x0000001fff037819 */ /* 0x010fe4000001140c */
[----:B------:R-:W-:-:S02]  /*aee0*/  FSETP.NE.FTZ.AND P2, PT, R5, RZ, PT ;  /* 0x000000ff0500720b */ /* 0x000fc40003f55000 */
[CC--:B------:R-:W-:Y:S02]  /*aef0*/  LEA.HI R10, R3.reuse, R12.reuse, RZ, 0x3 ;  /* 0x0000000c030a7211 */ /* 0x0c0fe400078f18ff */
[-C--:B------:R-:W-:Y:S02]  /*af00*/  LEA.HI R3, R3, R12.reuse, RZ, 0x5 ;  /* 0x0000000c03037211 */ /* 0x080fe400078f28ff */
[----:B------:R-:W-:Y:S02]  /*af10*/  LOP3.LUT R9, R10, 0xfffffff8, RZ, 0xc0, !PT ;  /* 0xfffffff80a097812 */ /* 0x000fe400078ec0ff */
[----:B------:R-:W-:Y:S02]  /*af20*/  LOP3.LUT R3, R3, 0xffffffe0, RZ, 0xc0, !PT ;  /* 0xffffffe003037812 */ /* 0x000fe400078ec0ff */
[----:B------:R-:W-:Y:S02]  /*af30*/  IADD3 R9, -R9, R12, RZ ;  /* 0x0000000c09097210 */ /* 0x000fe40007ffe1ff */
[----:B------:R-:W-:Y:S01]  /*af40*/  SHF.R.S32.HI R13, RZ, 0x3, R10 ;  /* 0x00000003ff0d7819 */ /* 0x000fe2000001140a */
[----:B------:R-:W-:Y:S01]  /*af50*/  IMAD.IADD R3, R12, 0x1, -R3 ;  /* 0x000000010c037824 */ /* 0x000fe200078e0a03 */
[----:B------:R-:W-:Y:S01]  /*af60*/  FSETP.NE.FTZ.AND P3, PT, R6, RZ, PT ;  /* 0x000000ff0600720b */ /* 0x000fe20003f75000 */
[----:B------:R-:W2:Y:S01]  /*af70*/  @P2 MUFU.RCP R7, R5 ;  /* 0x0000000500072308 */ /* 0x000ea20000001000 */
[----:B------:R-:W-:-:S04]  /*af80*/  LEA.HI R10, R10, R13, RZ, 0x1 ;  /* 0x0000000d0a0a7211 */ /* 0x000fc800078f08ff */
[----:B------:R-:W-:Y:S02]  /*af90*/  LOP3.LUT R16, R10, 0xfffffffe, RZ, 0xc0, !PT ;  /* 0xfffffffe0a107812 */ /* 0x000fe400078ec0ff */
[----:B------:R-:W-:Y:S01]  /*afa0*/  LEA.HI R10, R9, R9, RZ, 0x1 ;  /* 0x00000009090a7211 */ /* 0x000fe200078f08ff */
[----:B------:R-:W-:Y:S01]  /*afb0*/  @P2 MUFU.LG2 R5, R5 ;  /* 0x0000000500052308 */ /* 0x000fe20000000c00 */
[----:B-1----:R-:W-:-:S03]  /*afc0*/  SHF.R.S32.HI R11, RZ, 0x1f, R4 ;  /* 0x0000001fff0b7819 */ /* 0x002fc60000011404 */
[----:B------:R-:W1:Y:S01]  /*afd0*/  @P3 LDC R33, c[0x0][0x2e8] ;  /* 0x0000ba00ff213b82 */ /* 0x000e620000000800 */
[----:B------:R-:W-:-:S03]  /*afe0*/  LEA.HI R12, R11, R4, RZ, 0x2 ;  /* 0x000000040b0c7211 */ /* 0x000fc600078f10ff */
[----:B------:R-:W3:Y:S01]  /*aff0*/  @P3 MUFU.RCP R8, R6 ;  /* 0x0000000600083308 */ /* 0x000ee20000001000 */
[----:B------:R-:W-:Y:S01]  /*b000*/  LEA.HI R15, R11, R4, RZ, 0x6 ;  /* 0x000000040b0f7211 */ /* 0x000fe200078f30ff */
[C---:B--2---:R-:W-:Y:S01]  /*b010*/  FMUL.FTZ R39, R7.reuse, R39 ;  /* 0x0000002707277220 */ /* 0x044fe20000410000 */
[----:B------:R-:W-:Y:S01]  /*b020*/  SHF.R.S32.HI R14, RZ, 0x2, R12 ;  /* 0x00000002ff0e7819 */ /* 0x000fe2000001140c */
[----:B------:R-:W-:Y:S01]  /*b030*/  FMUL.FTZ R38, R7, R38 ;  /* 0x0000002607267220 */ /* 0x000fe20000410000 */
[----:B------:R-:W-:Y:S01]  /*b040*/  SHF.L.U32 R15, R15, 0x2, RZ ;  /* 0x000000020f0f7819 */ /* 0x000fe200000006ff */
[C---:B------:R-:W-:Y:S01]  /*b050*/  FMUL.FTZ R43, R7.reuse, R43 ;  /* 0x0000002b072b7220 */ /* 0x040fe20000410000 */
[----:B------:R-:W-:Y:S01]  /*b060*/  SHF.R.S32.HI R17, RZ, 0x1f, R14 ;  /* 0x0000001fff117819 */ /* 0x000fe2000001140e */
[----:B------:R-:W-:Y:S01]  /*b070*/  FMUL.FTZ R42, R7, R42 ;  /* 0x0000002a072a7220 */ /* 0x000fe20000410000 */
[----:B------:R-:W-:Y:S01]  /*b080*/  LOP3.LUT R15, R15, 0x3fffff00, RZ, 0xc0, !PT ;  /* 0x3fffff000f0f7812 */ /* 0x000fe200078ec0ff */
[----:B------:R-:W-:Y:S01]  /*b090*/  FMUL.FTZ R47, R7, R47 ;  /* 0x0000002f072f7220 */ /* 0x000fe20000410000 */
[----:B------:R-:W-:Y:S01]  /*b0a0*/  LEA.HI R17, R17, R14, RZ, 0x3 ;  /* 0x0000000e11117211 */ /* 0x000fe200078f18ff */
[C---:B------:R-:W-:Y:S01]  /*b0b0*/  FMUL.FTZ R46, R7.reuse, R46 ;  /* 0x0000002e072e7220 */ /* 0x040fe20000410000 */
[----:B------:R-:W-:Y:S01]  /*b0c0*/  LOP3.LUT R21, R12, 0xfffffffc, RZ, 0xc0, !PT ;  /* 0xfffffffc0c157812 */ /* 0x000fe200078ec0ff */
[----:B------:R-:W-:Y:S01]  /*b0d0*/  FMUL.FTZ R51, R7, R51 ;  /* 0x0000003307337220 */ /* 0x000fe20000410000 */
[----:B------:R-:W-:Y:S01]  /*b0e0*/  LOP3.LUT R17, R17, 0xfffffff8, RZ, 0xc0, !PT ;  /* 0xfffffff811117812 */ /* 0x000fe200078ec0ff */
[----:B------:R-:W-:Y:S01]  /*b0f0*/  FMUL.FTZ R50, R7, R50 ;  /* 0x0000003207327220 */ /* 0x000fe20000410000 */
[C---:B---3--:R-:W-:Y:S01]  /*b100*/  FMUL.FTZ R36, R8.reuse, R36 ;  /* 0x0000002408247220 */ /* 0x048fe20000410000 */
        /* <DEDUP_REMOVED lines=15> */
[-C--:B------:R-:W-:Y:S01]  /*b200*/  LEA.HI R14, R11, R4.reuse, RZ, 0x4 ;  /* 0x000000040b0e7211 */ /* 0x080fe200078f20ff */
        /* <DEDUP_REMOVED lines=24> */
[----:B------:R-:W-:Y:S01]  /*b390*/  FMUL.FTZ R69, R8, R69 ;  /* 0x0000004508457220 */ /* 0x000fe20000410000 */
[----:B------:R-:W-:Y:S01]  /*b3a0*/  LOP3.LUT R17, R14, 0x18, R17, 0xf8, !PT ;  /* 0x000000180e117812 */ /* 0x000fe200078ef811 */
[C---:B------:R-:W-:Y:S01]  /*b3b0*/  FMUL.FTZ R72, R8.reuse, R72 ;  /* 0x0000004808487220 */ /* 0x040fe20000410000 */
[----:B------:R-:W-:Y:S01]  /*b3c0*/  SHF.R.U32.HI R10, RZ, 0x3, R14 ;  /* 0x00000003ff0a7819 */ /* 0x000fe2000001160e */
[----:B------:R-:W-:Y:S01]  /*b3d0*/  FMUL.FTZ R73, R8, R73 ;  /* 0x0000004908497220 */ /* 0x000fe20000410000 */
[----:B------:R-:W-:Y:S01]  /*b3e0*/  LEA.HI R14, R20, R20, RZ, 0x1d ;  /* 0x00000014140e7211 */ /* 0x000fe200078fe8ff */
[----:B------:R-:W-:Y:S01]  /*b3f0*/  FMUL.FTZ R76, R8, R76 ;  /* 0x0000004c084c7220 */ /* 0x000fe20000410000 */
[----:B------:R-:W-:Y:S01]  /*b400*/  ISETP.NE.U32.AND P1, PT, R16, 0x1, PT ;  /* 0x000000011000780c */ /* 0x000fe20003f25070 */
[C---:B------:R-:W-:Y:S01]  /*b410*/  FMUL.FTZ R77, R8.reuse, R77 ;  /* 0x0000004d084d7220 */ /* 0x040fe20000410000 */
[----:B------:R-:W-:Y:S01]  /*b420*/  LEA R14, R19, R14, 0x1 ;  /* 0x0000000e130e7211 */ /* 0x000fe200078e08ff */
[C---:B------:R-:W-:Y:S01]  /*b430*/  FMUL.FTZ R80, R8.reuse, R80 ;  /* 0x0000005008507220 */ /* 0x040fe20000410000 */
[----:B------:R-:W-:Y:S01]  /*b440*/  FMUL.FTZ R81, R8, R81 ;  /* 0x0000005108517220 */ /* 0x000fe20000410000 */
[----:B------:R-:W-:Y:S01]  /*b450*/  IMAD.MOV.U32 R8, RZ, RZ, 0x40 ;  /* 0x00000040ff087424 */ /* 0x000fe200078e00ff */
[----:B------:R-:W-:Y:S01]  /*b460*/  LEA R14, R14, UR4, 0x2 ;  /* 0x000000040e0e7c11 */ /* 0x000fe2000f8e10ff */
[C---:B------:R-:W-:Y:S01]  /*b470*/  FMUL.FTZ R55, R7.reuse, R55 ;  /* 0x0000003707377220 */ /* 0x040fe20000410000 */
[----:B------:R-:W-:Y:S01]  /*b480*/  LOP3.LUT P0, RZ, R18, 0x2, RZ, 0xc0, !PT ;  /* 0x0000000212ff7812 */ /* 0x000fe2000780c0ff */
        /* <DEDUP_REMOVED lines=22> */
[----:B------:R-:W2:Y:S01]  /*b5f0*/  LDC.64 R16, c[0x0][0x2c0] ;  /* 0x0000b000ff107b82 */ /* 0x000ea20000000a00 */
[----:B------:R-:W-:Y:S01]  /*b600*/  IADD3 R15, R14, R8, RZ ;  /* 0x000000080e0f7210 */ /* 0x000fe20007ffe0ff */
[----:B------:R-:W-:Y:S01]  /*b610*/  STS.64 [R7], R40 ;  /* 0x0000002807007388 */ /* 0x000fe20000000a00 */
[----:B------:R-:W-:Y:S01]  /*b620*/  IADD3 R8, R8, R7, RZ ;  /* 0x0000000708087210 */ /* 0x000fe20007ffe0ff */
[----:B------:R-:W3:Y:S01]  /*b630*/  @P3 MUFU.LG2 R6, R6 ;  /* 0x0000000600063308 */ /* 0x000ee20000000c00 */
[----:B------:R-:W-:Y:S01]  /*b640*/  LEA R10, R10, UR4, 0x2 ;  /* 0x000000040a0a7c11 */ /* 0x000fe2000f8e10ff */
[----:B------:R-:W-:Y:S01]  /*b650*/  STS.64 [R7+0x400], R42 ;  /* 0x0004002a07007388 */ /* 0x000fe20000000a00 */
[----:B------:R-:W-:Y:S01]  /*b660*/  LOP3.LUT R9, R9, 0xffffffe0, RZ, 0xc0, !PT ;  /* 0xffffffe009097812 */ /* 0x000fe200078ec0ff */
[----:B------:R-:W4:Y:S01]  /*b670*/  S2UR UR4, SR_CTAID.Z ;  /* 0x00000000000479c3 */ /* 0x000f220000002700 */
[----:B------:R-:W-:Y:S01]  /*b680*/  LEA.HI R11, R11, R4, RZ, 0x3 ;  /* 0x000000040b0b7211 */ /* 0x000fe200078f18ff */
[----:B------:R-:W-:Y:S01]  /*b690*/  STS.64 [R15], R44 ;  /* 0x0000002c0f007388 */ /* 0x000fe20000000a00 */
[----:B------:R-:W-:Y:S01]  /*b6a0*/  SHF.R.S32.HI R35, RZ, 0x1f, R12 ;  /* 0x0000001fff237819 */ /* 0x000fe2000001140c */
[----:B------:R-:W-:Y:S01]  /*b6b0*/  @P2 FMUL.FTZ R5, R5, 0.69314718246459960938 ;  /* 0x3f31721805052820 */ /* 0x000fe20000410000 */
        /* <DEDUP_REMOVED lines=9> */
[----:B---3--:R-:W-:Y:S01]  /*b750*/  @P3 FMUL.FTZ R9, R6, 0.69314718246459960938 ;  /* 0x3f31721806093820 */ /* 0x008fe20000410000 */
[----:B------:R-:W-:Y:S01]  /*b760*/  LOP3.LUT R35, R35, 0xffffffc, RZ, 0xc0, !PT ;  /* 0x0ffffffc23237812 */ /* 0x000fe200078ec0ff */
[----:B------:R-:W-:Y:S01]  /*b770*/  STS.64 [R14+0x2000], R52 ;  /* 0x002000340e007388 */ /* 0x000fe20000000a00 */
[----:B------:R-:W-:-:S03]  /*b780*/  SHF.L.U32 R6, R11, 0x2, RZ ;  /* 0x000000020b067819 */ /* 0x000fc600000006ff */
        /* <DEDUP_REMOVED lines=17> */
[----:B---3--:R-:W4:Y:S01]  /*b8a0*/  LDC R7, c[0x0][0x270] ;  /* 0x00009c00ff077b82 */ /* 0x008f220000000800 */
[----:B------:R-:W2:Y:S01]  /*b8b0*/  S2R R18, SR_CTAID.Y ;  /* 0x0000000000127919 */ /* 0x000ea20000002600 */
[----:B------:R-:W3:Y:S06]  /*b8c0*/  S2R R19, SR_CTAID.X ;  /* 0x0000000000137919 */ /* 0x000eec0000002500 */
[----:B-----5:R-:W5:Y:S01]  /*b8d0*/  @P2 LDC R15, c[0x0][0x2e8] ;  /* 0x0000ba00ff0f2b82 */ /* 0x020f620000000800 */
[----:B-1----:R-:W-:Y:S01]  /*b8e0*/  SHF.R.S32.HI R8, RZ, 0x1f, R3 ;  /* 0x0000001fff087819 */ /* 0x002fe20000011403 */
[----:B------:R1:W1:Y:S03]  /*b8f0*/  LDS.128 R28, [R10+0x1800] ;  /* 0x001800000a1c7984 */ /* 0x0002660000000c00 */
[----:B------:R-:W-:Y:S01]  /*b900*/  LEA.HI R8, R8, R3, RZ, 0x2 ;  /* 0x0000000308087211 */ /* 0x000fe200078f10ff */
[----:B------:R1:W1:Y:S01]  /*b910*/  LDS.128 R24, [R10+0x3800] ;  /* 0x003800000a187984 */ /* 0x0002620000000c00 */
[----:B------:R-:W-:Y:S01]  /*b920*/  MOV R3, 0xff800000 ;  /* 0xff80000000037802 */ /* 0x000fe20000000f00 */
[----:B------:R-:W-:Y:S01]  /*b930*/  @P3 FFMA.FTZ R3, R2, R33, R9 ;  /* 0x0000002102033223 */ /* 0x000fe20000010009 */
[----:B----4-:R-:W-:Y:S01]  /*b940*/  IMAD R4, R7, R4, UR4 ;  /* 0x0000000407047e24 */ /* 0x010fe2000f8e0204 */
[----:B------:R4:W1:Y:S01]  /*b950*/  LDS.128 R20, [R10+0x5800] ;  /* 0x005800000a147984 */ /* 0x0008620000000c00 */
[----:B------:R-:W-:-:S05]  /*b960*/  SHF.R.S32.HI R8, RZ, 0x2, R8 ;  /* 0x00000002ff087819 */ /* 0x000fca0000011408 */
[----:B------:R-:W-:Y:S02]  /*b970*/  IMAD R35, R35, 0x10, R8 ;  /* 0x0000001023237824 */ /* 0x000fe400078e0208 */
[----:B--2---:R-:W-:Y:S02]  /*b980*/  IMAD R16, R18, R16, R131 ;  /* 0x0000001012107224 */ /* 0x004fe400078e0283 */
[----:B------:R-:W-:Y:S02]  /*b990*/  IMAD.MOV.U32 R8, RZ, RZ, -0x800000 ;  /* 0xff800000ff087424 */ /* 0x000fe400078e00ff */
[----:B-----5:R-:W-:Y:S01]  /*b9a0*/  @P2 FFMA.FTZ R8, R0, R15, R5 ;  /* 0x0000000f00082223 */ /* 0x020fe20000010005 */
[----:B---3--:R-:W-:Y:S01]  /*b9b0*/  SHF.L.U32 R12, R19, 0x6, RZ ;  /* 0x00000006130c7819 */ /* 0x008fe200000006ff */
        /* <DEDUP_REMOVED lines=15> */
.L_x_5868:
[----:B------:R-:W-:Y:S05]  /*bab0*/  BSYNC B0 ;  /* 0x0000000000007941 */ /* 0x000fea0003800000 */
.L_x_5867:
[----:B------:R-:W-:Y:S01]  /*bac0*/  ULDC UR4, c[0x0][0x2dc] ;  /* 0x0000b70000047ab9 */ /* 0x000fe20000000800 */
[C---:B--2---:R-:W-:Y:S01]  /*bad0*/  IMAD.WIDE R2, R13.reuse, 0x60, R6 ;  /* 0x000000600d027825 */ /* 0x044fe200078e0206 */
[C---:B------:R-:W-:Y:S01]  /*bae0*/  ISETP.GE.AND P1, PT, R13.reuse, R122, PT ;  /* 0x0000007a0d00720c */ /* 0x040fe20003f26270 */
[----:B------:R2:W3:Y:S01]  /*baf0*/  LDS.128 R32, [R10] ;  /* 0x000000000a207984 */ /* 0x0004e20000000c00 */
        /* <DEDUP_REMOVED lines=26> */
.L_x_5870:
[----:B------:R-:W-:Y:S05]  /*bca0*/  BSYNC B0 ;  /* 0x0000000000007941 */ /* 0x000fea0003800000 */
.L_x_5869:
        /* <DEDUP_REMOVED lines=12> */
.L_x_5872:
[----:B------:R-:W-:Y:S05]  /*bd70*/  BSYNC B0 ;  /* 0x0000000000007941 */ /* 0x000fea0003800000 */
.L_x_5871:
        /* <DEDUP_REMOVED lines=12> */
.L_x_5874:
[----:B------:R-:W-:Y:S05]  /*be40*/  BSYNC B0 ;  /* 0x0000000000007941 */ /* 0x000fea0003800000 */
.L_x_5873:
        /* <DEDUP_REMOVED lines=10> */
.L_x_5875:
        /* <DEDUP_REMOVED lines=9> */
.L_x_6508:


//--------------------- .text._ZN5flash24flash_fwd_splitkv_kernelI23Flash_fwd_kernel_traitsILi96ELi64ELi64ELi4ELb0ELb0EN7cutlass10bfloat16_tE19Flash_kernel_traitsILi96ELi64ELi64ELi4ES3_EELb1ELb0ELb1ELb0ELb0ELb1ELb1ELb0EEEvNS_16Flash_fwd_paramsE --------------------------
	.section	.text._ZN5flash24flash_fwd_splitkv_kernelI23Flash_fwd_kernel_traitsILi96ELi64ELi64ELi4ELb0ELb0EN7cutlass10bfloat16_tE19Flash_kernel_traitsILi96ELi64ELi64ELi4ES3_EELb1ELb0ELb1ELb0ELb0ELb1ELb1ELb0EEEvNS_16Flash_fwd_paramsE,"ax",@progbits
	.align	128
        .global         _ZN5flash24flash_fwd_splitkv_kernelI23Flash_fwd_kernel_traitsILi96ELi64ELi64ELi4ELb0ELb0EN7cutlass10bfloat16_tE19Flash_kernel_traitsILi96ELi64ELi64ELi4ES3_EELb1ELb0ELb1ELb0ELb0ELb1ELb1ELb0EEEvNS_16Flash_fwd_paramsE
        .type           _ZN5flash24flash_fwd_splitkv_kernelI23Flash_fwd_kernel_traitsILi96ELi64ELi64ELi4ELb0ELb0EN7cutlass10bfloat16_tE19Flash_kernel_traitsILi96ELi64ELi64ELi4ES3_EELb1ELb0ELb1ELb0ELb0ELb1ELb1ELb0EEEvNS_16Flash_fwd_paramsE,@function
        .size           _ZN5flash24flash_fwd_splitkv_kernelI23Flash_fwd_kernel_traitsILi96ELi64ELi64ELi4ELb0ELb0EN7cutlass10bfloat16_tE19Flash_kernel_traitsILi96ELi64ELi64ELi4ES3_EELb1ELb0ELb1ELb0ELb0ELb1ELb1ELb0EEEvNS_16Flash_fwd_paramsE,(.L_x_6509 - _ZN5flash24flash_fwd_splitkv_kernelI23Flash_fwd_kernel_traitsILi96ELi64ELi64ELi4ELb0ELb0EN7cutlass10bfloat16_tE19Flash_kernel_traitsILi96ELi64ELi64ELi4ES3_EELb1ELb0ELb1ELb0ELb0ELb1ELb1ELb0EEEvNS_16Flash_fwd_paramsE)
        .other          _ZN5flash24flash_fwd_splitkv_kernelI23Flash_fwd_kernel_traitsILi96ELi64ELi64ELi4ELb0ELb0EN7cutlass10bfloat16_tE19Flash_kernel_traitsILi96ELi64ELi64ELi4ES3_EELb1ELb0ELb1ELb0ELb0ELb1ELb1ELb0EEEvNS_16Flash_fwd_paramsE,@"STO_CUDA_ENTRY STV_DEFAULT"
_ZN5flash24flash_fwd_splitkv_kernelI23Flash_fwd_kernel_traitsILi96ELi64ELi64ELi4ELb0ELb0EN7cutlass10bfloat16_tE19Flash_kernel_traitsILi96ELi64ELi64ELi4ES3_EELb1ELb0ELb1ELb0ELb0ELb1ELb1ELb0EEEvNS_16Flash_fwd_paramsE:
.text._ZN5flash24flash_fwd_splitkv_kernelI23Flash_fwd_kernel_traitsILi96ELi64ELi64ELi4ELb0ELb0EN7cutlass10bfloat16_tE19Flash_kernel_traitsILi96ELi64ELi64ELi4ES3_EELb1ELb0ELb1ELb0ELb0ELb1ELb1ELb0EEEvNS_16Flash_fwd_paramsE:
        /* <DEDUP_REMOVED lines=30> */
[----:B------:R-:W-:Y:S02]  /*01e0*/  MOV R0, 0xffffffff ;  /* 0xffffffff00007802 */ /* 0x000fe40000000f00 */
[----:B------:R-:W-:Y:S01]  /*01f0*/  MOV R10, 0xffffffff ;  /* 0xffffffff000a7802 */ /* 0x000fe20000000f00 */
[----:B------:R-:W2:Y:S06]  /*0200*/  @P0 LDC.64 R6, c[0x0][0x300] ;  /* 0x0000c000ff060b82 */ /* 0x000eac0000000a00 */
[----:B------:R-:W-:Y:S01]  /*0210*/  @P3 VIADD R131, R131, 0x1 ;  /* 0x0000000183833836 */ /* 0x000fe20000000000 */
[----:B------:R-:W-:-:S05]  /*0220*/  @!P2 LOP3.LUT R131, RZ, R5, RZ, 0x33, !PT ;  /* 0x00000005ff83a212 */ /* 0x000fca00078e33ff */
[----:B------:R-:W-:-:S05]  /*0230*/  IMAD.WIDE R16, R131, 0x4, R8 ;  /* 0x0000000483107825 */ /* 0x000fca00078e0208 */
[----:B------:R-:W2:Y:S04]  /*0240*/  @P1 LDG.E R0, desc[UR12][R16.64] ;  /* 0x0000000c10001981 */ /* 0x000ea8000c1e1900 */
[----:B------:R-:W2:Y:S01]  /*0250*/  @P1 LDG.E R103, desc[UR12][R16.64+0x4] ;  /* 0x0000040c10671981 */ /* 0x000ea2000c1e1900 */
[----:B-1----:R-:W-:Y:S01]  /*0260*/  ISETP.NE.AND P3, PT, R4, RZ, PT ;  /* 0x000000ff0400720c */ /* 0x002fe20003f65270 */
[----:B----4-:R-:W-:Y:S01]  /*0270*/  IMAD.WIDE R14, R131, 0x4, R14 ;  /* 0x00000004830e7825 */ /* 0x010fe200078e020e */
[----:B---3--:R-:W-:-:S03]  /*0280*/  ISETP.EQ.U32.AND P2, PT, R2, RZ, PT ;  /* 0x000000ff0200720c */ /* 0x008fc60003f42070 */
[----:B------:R-:W-:Y:S01]  /*0290*/  IMAD.MOV.U32 R13, RZ, RZ, RZ ;  /* 0x000000ffff0d7224 */ /* 0x000fe200078e00ff */
[----:B------:R-:W-:Y:S01]  /*02a0*/  ISETP.EQ.OR.EX P2, PT, R3, RZ, !P3, P2 ;  /* 0x000000ff0300720c */ /* 0x000fe20005f42720 */
[----:B--2---:R-:W-:-:S12]  /*02b0*/  @P0 IMAD.WIDE R8, R131, 0x4, R6 ;  /* 0x0000000483080825 */ /* 0x004fd800078e0206 */
[----:B------:R1:W5:Y:S04]  /*02c0*/  @!P2 LDG.E R10, desc[UR12][R14.64] ;  /* 0x0000000c0e0aa981 */ /* 0x000368000c1e1900 */
[----:B------:R1:W5:Y:S01]  /*02d0*/  @P0 LDG.E R13, desc[UR12][R8.64] ;  /* 0x0000000c080d0981 */ /* 0x000362000c1e1900 */
[----:B------:R-:W-:Y:S01]  /*02e0*/  ISETP.NE.U32.AND P0, PT, R2, RZ, PT ;  /* 0x000000ff0200720c */ /* 0x000fe20003f05070 */
[----:B------:R-:W2:Y:S01]  /*02f0*/  S2R R23, SR_CTAID.X ;  /* 0x0000000000177919 */ /* 0x000ea20000002500 */
[----:B------:R-:W3:Y:S01]  /*0300*/  S2R R4, SR_CTAID.Y ;  /* 0x0000000000047919 */ /* 0x000ee20000002600 */
[----:B------:R-:W4:Y:S01]  /*0310*/  S2R R6, SR_TID.X ;  /* 0x0000000000067919 */ /* 0x000f220000002100 */
[----:B------:R-:W-:Y:S02]  /*0320*/  ISETP.NE.AND.EX P0, PT, R3, RZ, PT, P0 ;  /* 0x000000ff0300720c */ /* 0x000fe40003f05300 */
[----:B------:R-:W-:-:S05]  /*0330*/  IADD3 R2, -R131, RZ, RZ ;  /* 0x000000ff83027210 */ /* 0x000fca0007ffe1ff */
[----:B------:R-:W-:Y:S02]  /*0340*/  IMAD R12, R5, R2, R12 ;  /* 0x00000002050c7224 */ /* 0x000fe400078e020c */
[----:B------:R-:W-:-:S06]  /*0350*/  @P1 IMAD.IADD R103, R103, 0x1, -R0 ;  /* 0x0000000167671824 */ /* 0x000fcc00078e0a00 */
[----:B------:R-:W1:Y:S01]  /*0360*/  @!P1 LDC R103, c[0x0][0x2c4] ;  /* 0x0000b100ff679b82 */ /* 0x000e620000000800 */
[----:B--234-:R-:W-:Y:S05]  /*0370*/  @!P0 BRA `(.L_x_5876) ;  /* 0x0000000000108947 */ /* 0x01cfea0003800000 */
[----:B------:R-:W1:Y:S02]  /*0380*/  @P3 LDG.E R3, desc[UR12][R14.64+0x4] ;  /* 0x0000040c0e033981 */ /* 0x000e64000c1e1900 */
[----:B-1---5:R-:W-:-:S06]  /*0390*/  @P3 IADD3 R8, R3, -R10, RZ ;  /* 0x8000000a03083210 */ /* 0x022fcc0007ffe0ff */
[----:B------:R2:W5:Y:S01]  /*03a0*/  @!P3 LDG.E R8, desc[UR12][R14.64] ;  /* 0x0000000c0e08b981 */ /* 0x000562000c1e1900 */
[----:B------:R-:W-:Y:S05]  /*03b0*/  BRA `(.L_x_5877) ;  /* 0x0000000000047947 */ /* 0x000fea0003800000 */
.L_x_5876:
[----:B-1----:R-:W1:Y:S02]  /*03c0*/  LDC R8, c[0x0][0x2c8] ;  /* 0x0000b200ff087b82 */ /* 0x002e640000000800 */
.L_x_5877:
        /* <DEDUP_REMOVED lines=12> */
[----:B------:R-:W4:Y:S01]  /*0490*/  @!P3 LDC R7, c[0x0][0x2cc] ;  /* 0x0000b300ff07bb82 */ /* 0x000f220000000800 */
[----:B--2---:R-:W-:-:S07]  /*04a0*/  IABS R14, R9 ;  /* 0x00000009000e7213 */ /* 0x004fce0000000000 */
[----:B------:R-:W2:Y:S01]  /*04b0*/  LDC R90, c[0x0][0x398] ;  /* 0x0000e600ff5a7b82 */ /* 0x000ea20000000800 */
[----:B------:R-:W1:Y:S01]  /*04c0*/  I2F.RP R2, R14 ;  /* 0x0000000e00027306 */ /* 0x000e620000209400 */
[----:B---3--:R-:W-:-:S05]  /*04d0*/  VIADD R3, R3, 0x3f ;  /* 0x0000003f03037836 */ /* 0x008fca0000000000 */
        /* <DEDUP_REMOVED lines=24> */
[----:B-1----:R-:W-:-:S04]  /*0660*/  @!P3 ISETP.NE.U32.AND P2, PT, R2, RZ, PT ;  /* 0x000000ff0200b20c */ /* 0x002fc80003f45070 */
[----:B------:R-:W-:Y:S02]  /*0670*/  @!P3 ISETP.NE.AND.EX P2, PT, R3, RZ, PT, P2 ;  /* 0x000000ff0300b20c */ /* 0x000fe40003f45320 */
[----:B------:R-:W-:Y:S02]  /*0680*/  IADD3 R3, -R103, 0x7f, R94 ;  /* 0x0000007f67037810 */ /* 0x000fe40007ffe15e */
[----:B----4-:R-:W-:-:S03]  /*0690*/  @!P3 SEL R7, R7, RZ, P2 ;  /* 0x000000ff0707b207 */ /* 0x010fc60001000000 */
[----:B------:R-:W-:Y:S01]  /*06a0*/  @P4 VIADD R11, R11, 0x1 ;  /* 0x000000010b0b4836 */ /* 0x000fe20000000000 */
[----:B------:R-:W-:-:S03]  /*06b0*/  @!P3 IADD3 R91, R7, R8, -R13 ;  /* 0x00000008075bb210 */ /* 0x000fc60007ffe80d */
[----:B------:R-:W-:Y:S01]  /*06c0*/  @!P0 IMAD.MOV R11, RZ, RZ, -R11 ;  /* 0x000000ffff0b8224 */ /* 0x000fe200078e0a0b */
[----:B------:R-:W-:Y:S01]  /*06d0*/  @!P1 LOP3.LUT R11, RZ, R9, RZ, 0x33, !PT ;  /* 0x00000009ff0b9212 */ /* 0x000fe200078e33ff */
[----:B------:R-:W-:Y:S01]  /*06e0*/  VIADD R8, R91, 0x3f ;  /* 0x0000003f5b087836 */ /* 0x000fe20000000000 */
[----:B--2---:R-:W-:-:S03]  /*06f0*/  IADD3 R3, R3, R90, R91 ;  /* 0x0000005a03037210 */ /* 0x004fc60007ffe05b */
[----:B------:R-:W-:Y:S01]  /*0700*/  IMAD R123, R11, R4, RZ ;  /* 0x000000040b7b7224 */ /* 0x000fe200078e02ff */
[----:B------:R-:W-:Y:S02]  /*0710*/  SHF.R.S32.HI R7, RZ, 0x1f, R8 ;  /* 0x0000001fff077819 */ /* 0x000fe40000011408 */
[----:B------:R-:W-:Y:S02]  /*0720*/  SHF.R.S32.HI R2, RZ, 0x1f, R3 ;  /* 0x0000001fff027819 */ /* 0x000fe40000011403 */
[----:B------:R-:W-:Y:S02]  /*0730*/  LEA.HI R7, R7, R8, RZ, 0x6 ;  /* 0x0000000807077211 */ /* 0x000fe400078f30ff */
[----:B------:R-:W-:Y:S02]  /*0740*/  LEA.HI R2, R2, R3, RZ, 0x6 ;  /* 0x0000000302027211 */ /* 0x000fe400078f30ff */
[----:B------:R-:W-:Y:S02]  /*0750*/  SHF.R.S32.HI R8, RZ, 0x6, R7 ;  /* 0x00000006ff087819 */ /* 0x000fe40000011407 */
[----:B------:R-:W-:-:S02]  /*0760*/  SHF.R.S32.HI R2, RZ, 0x6, R2 ;  /* 0x00000006ff027819 */ /* 0x000fc40000011402 */
[----:B------:R-:W-:-:S04]  /*0770*/  VIADDMNMX R11, R123, R11, R8, PT ;  /* 0x0000000b7b0b7246 */ /* 0x000fc80003800108 */
[----:B------:R-:W-:-:S04]  /*0780*/  VIMNMX R86, R11, R2, PT ;  /* 0x000000020b567248 */ /* 0x000fc80003fe0100 */
[----:B------:R-:W-:-:S13]  /*0790*/  ISETP.GE.AND P0, PT, R123, R86, PT ;  /* 0x000000567b00720c */ /* 0x000fda0003f06270 */
[----:B------:R-:W-:Y:S05]  /*07a0*/  @!P0 BRA `(.L_x_5878) ;  /* 0x0000000400688947 */ /* 0x000fea0003800000 */
        /* <DEDUP_REMOVED lines=41> */
.L_x_5880:
[----:B------:R-:W-:Y:S05]  /*0a40*/  BSYNC B0 ;  /* 0x0000000000007941 */ /* 0x000fea0003800000 */
.L_x_5879:
        /* <DEDUP_REMOVED lines=10> */
.L_x_5882:
[----:B------:R-:W-:Y:S05]  /*0af0*/  BSYNC B0 ;  /* 0x0000000000007941 */ /* 0x000fea0003800000 */
.L_x_5881:
        /* <DEDUP_REMOVED lines=11> */
.L_x_5884:
[----:B------:R-:W-:Y:S05]  /*0bb0*/  BSYNC B0 ;  /* 0x0000000000007941 */ /* 0x000fea0003800000 */
.L_x_5883:
        /* <DEDUP_REMOVED lines=9> */
.L_x_5886:
[----:B------:R-:W-:Y:S05]  /*0c50*/  BSYNC B0 ;  /* 0x0000000000007941 */ /* 0x000fea0003800000 */
.L_x_5885:
        /* <DEDUP_REMOVED lines=15> */
.L_x_5878:
        /* <DEDUP_REMOVED lines=24> */
.L_x_5887:
[----:B------:R-:W-:Y:S05]  /*0ed0*/  @!P6 BRA `(.L_x_5888) ;  /* 0x00000004003ce947 */ /* 0x000fea0003800000 */
[----:B------:R-:W2:Y:S01]  /*0ee0*/  LDC R10, c[0x0][0x380] ;  /* 0x0000e000ff0a7b82 */ /* 0x000ea20000000800 */
[----:B------:R-:W-:Y:S01]  /*0ef0*/  LEA R11, R86, 0xffffffc0, 0x6 ;  /* 0xffffffc0560b7811 */ /* 0x000fe200078e30ff */
[----:B------:R-:W-:-:S06]  /*0f00*/  ULDC.64 UR4, c[0x0][0x230] ;  /* 0x00008c0000047ab9 */ /* 0x000fcc0000000a00 */
[----:B-----5:R-:W3:Y:S01]  /*0f10*/  LDC R7, c[0x0][0x278] ;  /* 0x00009e00ff077b82 */ /* 0x020ee20000000800 */
[----:B------:R-:W-:-:S07]  /*0f20*/  MOV R14, RZ ;  /* 0x000000ff000e7202 */ /* 0x000fce0000000f00 */
        /* <DEDUP_REMOVED lines=26> */
[----:B---3--:R-:W-:-:S04]  /*10d0*/  IABS R2, R7 ;  /* 0x0000000700027213 */ /* 0x008fc80000000000 */
[----:B------:R-:W1:Y:S08]  /*10e0*/  I2F.RP R8, R2 ;  /* 0x0000000200087306 */ /* 0x000e700000209400 */
[----:B-1----:R-:W1:Y:S02]  /*10f0*/  MUFU.RCP R15, R8 ;  /* 0x00000008000f7308 */ /* 0x002e640000001000 */
[----:B-1----:R-:W-:Y:S01]  /*1100*/  IADD3 R15, R15, 0xffffffe, RZ ;  /* 0x0ffffffe0f0f7810 */ /* 0x002fe20007ffe0ff */
[----:B------:R-:W-:-:S04]  /*1110*/  IMAD.MOV R8, RZ, RZ, -R9 ;  /* 0x000000ffff087224 */ /* 0x000fc800078e0a09 */
[----:B------:R-:W-:Y:S01]  /*1120*/  IMAD R11, R10, R8, R11 ;  /* 0x000000080a0b7224 */ /* 0x000fe200078e020b */
[----:B------:R-:W1:Y:S04]  /*1130*/  F2I.FTZ.U32.TRUNC.NTZ R15, R15 ;  /* 0x0000000f000f7305 */ /* 0x000e68000021f000 */
[----:B------:R-:W-:Y:S01]  /*1140*/  SHF.R.S32.HI R19, RZ, 0x1f, R11 ;  /* 0x0000001fff137819 */ /* 0x000fe2000001140b */
[----:B-1----:R-:W-:-:S04]  /*1150*/  IMAD.MOV R3, RZ, RZ, -R15 ;  /* 0x000000ffff037224 */ /* 0x002fc800078e0a0f */
        /* <DEDUP_REMOVED lines=19> */
[----:B--2---:R-:W-:Y:S01]  /*1290*/  SHF.R.S32.HI R5, RZ, 0x1f, R4 ;  /* 0x0000001fff057819 */ /* 0x004fe20000011404 */
        /* <DEDUP_REMOVED lines=8> */
[-C--:B----4-:R-:W-:Y:S01]  /*1320*/  IMAD R8, R19, R98.reuse, RZ ;  /* 0x0000006213087224 */ /* 0x090fe200078e02ff */
[----:B------:R-:W-:Y:S01]  /*1330*/  IADD3 R2, R5, R3, RZ ;  /* 0x0000000305027210 */ /* 0x000fe20007ffe0ff */
[----:B------:R-:W-:Y:S02]  /*1340*/  IMAD.MOV.U32 R18, RZ, RZ, R4 ;  /* 0x000000ffff127224 */ /* 0x000fe400078e0004 */
[C---:B------:R-:W-:Y:S02]  /*1350*/  IMAD R7, R11.reuse, R99, R8 ;  /* 0x000000630b077224 */ /* 0x040fe400078e0208 */
[----:B------:R-:W-:-:S05]  /*1360*/  IMAD.WIDE.U32 R8, R11, R98, R16 ;  /* 0x000000620b087225 */ /* 0x000fca00078e0010 */
[----:B------:R-:W-:Y:S01]  /*1370*/  IADD3 R9, R9, R7, RZ ;  /* 0x0000000709097210 */ /* 0x000fe20007ffe0ff */
[----:B------:R-:W-:-:S04]  /*1380*/  IMAD R7, R15, UR4, RZ ;  /* 0x000000040f077c24 */ /* 0x000fc8000f8e02ff */
[C---:B------:R-:W-:Y:S02]  /*1390*/  IMAD R7, R14.reuse, UR5, R7 ;  /* 0x000000050e077c24 */ /* 0x040fe4000f8e0207 */
[----:B------:R-:W-:-:S05]  /*13a0*/  IMAD.WIDE.U32 R24, R14, UR4, R8 ;  /* 0x000000040e187c25 */ /* 0x000fca000f8e0008 */
[----:B------:R-:W-:Y:S01]  /*13b0*/  IADD3 R10, R25, R7, RZ ;  /* 0x00000007190a7210 */ /* 0x000fe20007ffe0ff */
[----:B------:R-:W-:Y:S06]  /*13c0*/  BRA `(.L_x_5889) ;  /* 0x0000000400307947 */ /* 0x000fec0003800000 */
.L_x_5888:
        /* <DEDUP_REMOVED lines=47> */
.L_x_5890:
        /* <DEDUP_REMOVED lines=29> */
.L_x_5889:
[----:B------:R-:W-:Y:S01]  /*1890*/  ISETP.NE.AND P1, PT, R0, -0x1, PT ;  /* 0xffffffff0000780c */ /* 0x000fe20003f25270 */
[----:B------:R-:W1:Y:S01]  /*18a0*/  S2UR UR8, SR_CgaCtaId ;  /* 0x00000000000879c3 */ /* 0x000e620000008800 */
[----:B-----5:R-:W-:Y:S01]  /*18b0*/  SHF.R.S32.HI R7, RZ, 0x1f, R6 ;  /* 0x0000001fff077819 */ /* 0x020fe20000011406 */
[----:B------:R-:W-:Y:S01]  /*18c0*/  ULDC.64 UR4, c[0x0][0x268] ;  /* 0x00009a0000047ab9 */ /* 0x000fe20000000a00 */
[----:B------:R-:W-:Y:S01]  /*18d0*/  IADD3 R122, -R94, R103, RZ ;  /* 0x000000675e7a7210 */ /* 0x000fe20007ffe1ff */
[----:B------:R-:W-:Y:S01]  /*18e0*/  IMAD R15, R15, UR4, RZ ;  /* 0x000000040f0f7c24 */ /* 0x000fe2000f8e02ff */
[CC--:B------:R-:W-:Y:S01]  /*18f0*/  LEA.HI R17, R7.reuse, R6.reuse, RZ, 0x2 ;  /* 0x0000000607117211 */ /* 0x0c0fe200078f10ff */
[----:B------:R-:W-:Y:S01]  /*1900*/  ULDC.64 UR6, c[0x0][0x258] ;  /* 0x0000960000067ab9 */ /* 0x000fe20000000a00 */
[----:B------:R-:W-:Y:S01]  /*1910*/  LEA.HI R16, R7, R6, RZ, 0x3 ;  /* 0x0000000607107211 */ /* 0x000fe200078f18ff */
[----:B------:R-:W-:Y:S01]  /*1920*/  VIADD R128, R86, 0xffffffff ;  /* 0xffffffff56807836 */ /* 0x000fe20000000000 */
[----:B------:R-:W-:Y:S01]  /*1930*/  LOP3.LUT R13, R17, 0xfffffffc, RZ, 0xc0, !PT ;  /* 0xfffffffc110d7812 */ /* 0x000fe200078ec0ff */
[----:B------:R-:W-:Y:S01]  /*1940*/  BSSY B0, `(.L_x_5891) ;  /* 0x000005c000007945 */ /* 0x000fe20003800000 */
[----:B------:R-:W-:Y:S01]  /*1950*/  SHF.R.S32.HI R20, RZ, 0x2, R17 ;  /* 0x00000002ff147819 */ /* 0x000fe20000011411 */
[----:B------:R-:W2:Y:S01]  /*1960*/  @P1 LDC.64 R8, c[0x0][0x240] ;  /* 0x00009000ff081b82 */ /* 0x000ea20000000a00 */
[----:B------:R-:W-:Y:S01]  /*1970*/  SHF.R.S32.HI R3, RZ, 0x3, R16 ;  /* 0x00000003ff037819 */ /* 0x000fe20000011410 */
[----:B------:R-:W-:Y:S01]  /*1980*/  IMAD.IADD R130, R6, 0x1, -R13 ;  /* 0x0000000106827824 */ /* 0x000fe200078e0a0d */
[----:B------:R-:W-:-:S02]  /*1990*/  @!P1 SHF.R.S32.HI R13, RZ, 0x1f, R131 ;  /* 0x0000001fff0d9819 */ /* 0x000fc40000011483 */
        /* <DEDUP_REMOVED lines=86> */
.L_x_5892:
[----:B------:R-:W-:Y:S05]  /*1f00*/  BSYNC B0 ;  /* 0x0000000000007941 */ /* 0x000fea0003800000 */
.L_x_5891:
        /* <DEDUP_REMOVED lines=40> */
.L_x_5894:
[----:B------:R-:W-:Y:S05]  /*2190*/  BSYNC B0 ;  /* 0x0000000000007941 */ /* 0x000fea0003800000 */
.L_x_5893:
        /* <DEDUP_REMOVED lines=8> */
[----:B------:R-:W-:Y:S02]  /*2220*/  IMAD.SHL.U32 R125, R98, 0x20, RZ ;  /* 0x00000020627d7824 */ /* 0x000fe400078e00ff */
        /* <DEDUP_REMOVED lines=34> */
.L_x_5896:
[----:B------:R-:W-:Y:S05]  /*2450*/  BSYNC B0 ;  /* 0x0000000000007941 */ /* 0x000fea0003800000 */
.L_x_5895:
        /* <DEDUP_REMOVED lines=32> */
.L_x_5898:
[----:B------:R-:W-:Y:S05]  /*2660*/  BSYNC B0 ;  /* 0x0000000000007941 */ /* 0x000fea0003800000 */
.L_x_5897:
        /* <DEDUP_REMOVED lines=12> */
[----:B------:R-:W-:Y:S01]  /*2730*/  LOP3.LUT R93, R7, 0xfffffff0, RZ, 0xc0, !PT ;  /* 0xfffffff0075d7812 */ /* 0x000fe200078ec0ff */
[----:B------:R-:W-:Y:S01]  /*2740*/  IMAD.IADD R15, R15, 0x1, R0 ;  /* 0x000000010f0f7824 */ /* 0x000fe200078e0200 */
[----:B------:R-:W-:Y:S01]  /*2750*/  SHF.R.S32.HI R3, RZ, 0x1, R4 ;  /* 0x00000001ff037819 */ /* 0x000fe20000011404 */
[----:B------:R-:W-:Y:S01]  /*2760*/  IMAD.SHL.U32 R10, R10, 0x8, RZ ;  /* 0x000000080a0a7824 */ /* 0x000fe200078e00ff */
[----:B------:R-:W-:Y:S01]  /*2770*/  LOP3.LUT R16, R4, 0xfffffffe, RZ, 0xc0, !PT ;  /* 0xfffffffe04107812 */ /* 0x000fe200078ec0ff */
[----:B------:R-:W-:Y:S01]  /*2780*/  IMAD.IADD R93, R6, 0x1, -R93 ;  /* 0x00000001065d7824 */ /* 0x000fe200078e0a5d */
[----:B------:R-:W-:Y:S01]  /*2790*/  LEA.HI R8, R9, R9, RZ, 0x1 ;  /* 0x0000000909087211 */ /* 0x000fe200078f08ff */
[----:B------:R-:W-:Y:S01]  /*27a0*/  IMAD.SHL.U32 R7, R3, 0x40, RZ ;  /* 0x0000004003077824 */ /* 0x000fe200078e00ff */
[----:B------:R-:W-:Y:S01]  /*27b0*/  ISETP.GE.AND P1, PT, R20, R17, PT ;  /* 0x000000111400720c */ /* 0x000fe20003f26270 */
[----:B------:R-:W-:Y:S01]  /*27c0*/  IMAD.IADD R16, R5, 0x1, -R16 ;  /* 0x0000000105107824 */ /* 0x000fe200078e0a10 */
[----:B------:R-:W-:Y:S01]  /*27d0*/  LOP3.LUT R8, R8, 0xfffffffe, RZ, 0xc0, !PT ;  /* 0xfffffffe08087812 */ /* 0x000fe200078ec0ff */
[----:B------:R-:W2:Y:S01]  /*27e0*/  LDC.64 R4, c[0x0][0x3c8] ;  /* 0x0000f200ff047b82 */ /* 0x000ea20000000a00 */
[----:B------:R-:W-:Y:S01]  /*27f0*/  LOP3.LUT R7, R7, 0xc0, RZ, 0xc0, !PT ;  /* 0x000000c007077812 */ /* 0x000fe200078ec0ff */
[----:B------:R-:W-:-:S04]  /*2800*/  DEPBAR.LE SB0, 0x0 ;  /* 0x000080000000791a */ /* 0x000fc80000000000 */
[----:B------:R-:W-:Y:S01]  /*2810*/  LOP3.LUT R10, R7, 0x8, R10, 0xf8, !PT ;  /* 0x00000008070a7812 */ /* 0x000fe200078ef80a */
[----:B------:R-:W-:Y:S01]  /*2820*/  IMAD.IADD R9, R9, 0x1, -R8 ;  /* 0x0000000109097824 */ /* 0x000fe200078e0a08 */
[----:B------:R-:W-:Y:S01]  /*2830*/  SHF.R.U32.HI R7, RZ, 0x3, R7 ;  /* 0x00000003ff077819 */ /* 0x000fe20000011607 */
[----:B------:R-:W-:Y:S01]  /*2840*/  IMAD.X R19, R21, 0x1, R19, P5 ;  /* 0x0000000115137824 */ /* 0x000fe200028e0613 */
[----:B------:R-:W-:Y:S01]  /*2850*/  SHF.R.S32.HI R20, RZ, 0x1f, R93 ;  /* 0x0000001fff147819 */ /* 0x000fe2000001145d */
[C---:B------:R-:W-:Y:S01]  /*2860*/  IMAD R16, R9.reuse, 0x8, R16 ;  /* 0x0000000809107824 */ /* 0x040fe200078e0210 */
[----:B------:R-:W-:Y:S01]  /*2870*/  LOP3.LUT R7, R10, R7, RZ, 0x3c, !PT ;  /* 0x000000070a077212 */ /* 0x000fe200078e3cff */
[----:B------:R-:W-:Y:S01]  /*2880*/  IMAD.SHL.U32 R9, R9, 0x8, RZ ;  /* 0x0000000809097824 */ /* 0x000fe200078e00ff */
[----:B------:R-:W-:Y:S01]  /*2890*/  SHF.R.S32.HI R10, RZ, 0x1f, R131 ;  /* 0x0000001fff0a7819 */ /* 0x000fe20000011483 */
[----:B-1----:R-:W-:Y:S01]  /*28a0*/  IMAD R19, R19, R96, RZ ;  /* 0x0000006013137224 */ /* 0x002fe200078e02ff */
[----:B------:R-:W-:Y:S01]  /*28b0*/  LEA.HI R0, R20, R93, RZ, 0x3 ;  /* 0x0000005d14007211 */ /* 0x000fe200078f18ff */
[----:B------:R-:W-:Y:S01]  /*28c0*/  IMAD.U32 R120, R16, 0x20, R7 ;  /* 0x0000002010787824 */ /* 0x000fe200078e0007 */
[----:B------:R-:W-:Y:S01]  /*28d0*/  ISETP.GE.AND P0, PT, R18, R17, PT ;  /* 0x000000111200720c */ /* 0x000fe20003f06270 */
[----:B------:R-:W-:Y:S01]  /*28e0*/  IMAD R10, R10, UR6, RZ ;  /* 0x000000060a0a7c24 */ /* 0x000fe2000f8e02ff */
[----:B------:R-:W-:Y:S01]  /*28f0*/  LEA.HI R18, R93, R93, RZ, 0x1 ;  /* 0x0000005d5d127211 */ /* 0x000fe200078f08ff */
[----:B------:R-:W-:Y:S01]  /*2900*/  IMAD.SHL.U32 R0, R0, 0x20, RZ ;  /* 0x0000002000007824 */ /* 0x000fe200078e00ff */
[----:B------:R-:W-:Y:S01]  /*2910*/  ULDC UR5, c[0x0][0x2e8] ;  /* 0x0000ba0000057ab9 */ /* 0x000fe20000000800 */
[----:B------:R-:W-:Y:S01]  /*2920*/  IMAD R10, R131, UR7, R10 ;  /* 0x00000007830a7c24 */ /* 0x000fe2000f8e020a */
[----:B--2---:R-:W-:Y:S01]  /*2930*/  LEA R16, P2, R12, R4, 0x2 ;  /* 0x000000040c107211 */ /* 0x004fe200078410ff */
[----:B------:R-:W-:Y:S01]  /*2940*/  IMAD R19, R88, R97, R19 ;  /* 0x0000006158137224 */ /* 0x000fe200078e0213 */
[----:B------:R-:W-:Y:S01]  /*2950*/  LOP3.LUT R92, R0, 0xffffff00, RZ, 0xc0, !PT ;  /* 0xffffff00005c7812 */ /* 0x000fe200078ec0ff */
[----:B------:R-:W-:Y:S01]  /*2960*/  IMAD.IADD R10, R13, 0x1, R10 ;  /* 0x000000010d0a7824 */ /* 0x000fe200078e020a */
[----:B------:R-:W-:Y:S01]  /*2970*/  SHF.R.S32.HI R11, RZ, 0x1, R18 ;  /* 0x00000001ff0b7819 */ /* 0x000fe20000011412 */
[----:B------:R-:W-:Y:S01]  /*2980*/  IMAD.WIDE.U32 R88, R88, R96, R14 ;  /* 0x0000006058587225 */ /* 0x000fe200078e000e */
[----:B------:R-:W-:Y:S01]  /*2990*/  SHF.R.S32.HI R8, RZ, 0x1f, R18 ;  /* 0x0000001fff087819 */ /* 0x000fe20000011412 */
[----:B------:R-:W-:Y:S01]  /*29a0*/  ULDC.64 UR6, c[0x0][0x220] ;  /* 0x0000880000067ab9 */ /* 0x000fe20000000a00 */
[----:B------:R-:W-:Y:S01]  /*29b0*/  LEA.HI.X R17, R12, R5, R10, 0x2, P2 ;  /* 0x000000050c117211 */ /* 0x000fe200010f140a */
[----:B------:R-:W-:Y:S01]  /*29c0*/  IMAD R4, R95, 0x200, R92 ;  /* 0x000002005f047824 */ /* 0x000fe200078e025c */
[----:B------:R-:W-:-:S02]  /*29d0*/  LEA.HI R8, R8, R11, RZ, 0x2 ;  /* 0x0000000b08087211 */ /* 0x000fc400078f10ff */
[----:B------:R-:W-:Y:S01]  /*29e0*/  LOP3.LUT R18, R18, 0x7fffffe, RZ, 0xc0, !PT ;  /* 0x07fffffe12127812 */ /* 0x000fe200078ec0ff */
[----:B------:R1:W5:Y:S01]  /*29f0*/  LDG.E R0, desc[UR12][R16.64] ;  /* 0x0000000c10007981 */ /* 0x000362000c1e1900 */
[----:B------:R-:W-:Y:S01]  /*2a00*/  LOP3.LUT R8, R8, 0xfffffffc, RZ, 0xc0, !PT ;  /* 0xfffffffc08087812 */ /* 0x000fe200078ec0ff */
[----:B------:R-:W-:Y:S02]  /*2a10*/  BAR.SYNC.DEFER_BLOCKING 0x0 ;  /* 0x0000000000007b1d */ /* 0x000fe40000010000 */
[----:B------:R-:W-:Y:S02]  /*2a20*/  IMAD.IADD R93, R93, 0x1, -R18 ;  /* 0x000000015d5d7824 */ /* 0x000fe400078e0a12 */
[----:B------:R-:W-:-:S04]  /*2a30*/  IMAD.IADD R8, R11, 0x1, -R8 ;  /* 0x000000010b087824 */ /* 0x000fc800078e0a08 */
[----:B------:R-:W-:-:S05]  /*2a40*/  IMAD.SHL.U32 R18, R8, 0x40, RZ ;  /* 0x0000004008127824 */ /* 0x000fca00078e00ff */
[----:B------:R-:W-:-:S04]  /*2a50*/  LOP3.LUT R18, R18, 0xc0, RZ, 0xc0, !PT ;  /* 0x000000c012127812 */ /* 0x000fc800078ec0ff */
[----:B------:R-:W-:Y:S02]  /*2a60*/  LOP3.LUT R9, R18, 0x8, R9, 0xf8, !PT ;  /* 0x0000000812097812 */ /* 0x000fe400078ef809 */
[----:B------:R-:W-:Y:S01]  /*2a70*/  SHF.R.U32.HI R18, RZ, 0x3, R18 ;  /* 0x00000003ff127819 */ /* 0x000fe20000011612 */
[----:B------:R1:W-:Y:S03]  /*2a80*/  @P1 STS [R129+0x6000], RZ ;  /* 0x006000ff81001388 */ /* 0x0003e60000000800 */
[----:B------:R-:W-:Y:S01]  /*2a90*/  LOP3.LUT R5, R9, R18, RZ, 0x3c, !PT ;  /* 0x0000001209057212 */ /* 0x000fe200078e3cff */
        /* <DEDUP_REMOVED lines=40> */
.L_x_5900:
[----:B------:R-:W-:Y:S05]  /*2d20*/  BSYNC B0 ;  /* 0x0000000000007941 */ /* 0x000fea0003800000 */
.L_x_5899:
        /* <DEDUP_REMOVED lines=31> */
.L_x_5902:
[----:B------:R-:W-:Y:S05]  /*2f20*/  BSYNC B0 ;  /* 0x0000000000007941 */ /* 0x000fea0003800000 */
.L_x_5901:
[----:B------:R-:W-:Y:S01]  /*2f30*/  LDSM.16.M88.4 R44, [R121] ;  /* 0x00000000792c783b */ /* 0x000fe20000000200 */
[----:B------:R-:W-:Y:S01]  /*2f40*/  LOP3.LUT P0, RZ, R3, 0x2, RZ, 0xc0, !PT ;  /* 0x0000000203ff7812 */ /* 0x000fe2000780c0ff */
[----:B------:R-:W-:Y:S01]  /*2f50*/  IMAD.MOV.U32 R4, RZ, RZ, 0x10 ;  /* 0x00000010ff047424 */ /* 0x000fe200078e00ff */
[----:B------:R-:W-:Y:S01]  /*2f60*/  LOP3.LUT P1, RZ, R8, 0x2, RZ, 0xc0, !PT ;  /* 0x0000000208ff7812 */ /* 0x000fe2000782c0ff */
[----:B------:R-:W4:Y:S01]  /*2f70*/  LDSM.16.M88.4 R20, [R120+0x3000] ;  /* 0x003000007814783b */ /* 0x000f220000000200 */
[----:B------:R-:W-:Y:S01]  /*2f80*/  IMAD.MOV.U32 R3, RZ, RZ, 0x20 ;  /* 0x00000020ff037424 */ /* 0x000fe200078e00ff */
[----:B------:R-:W-:Y:S01]  /*2f90*/  ULDC UR10, c[0x0][0x39c] ;  /* 0x0000e700000a7ab9 */ /* 0x000fe20000000800 */
[----:B------:R-:W-:Y:S01]  /*2fa0*/  SEL R4, R4, 0xfffffff0, !P1 ;  /* 0xfffffff004047807 */ /* 0x000fe20004800000 */
[----:B------:R-:W4:Y:S01]  /*2fb0*/  LDSM.16.M88.4 R60, [R120+0x3400] ;  /* 0x00340000783c783b */ /* 0x000f220000000200 */
[----:B------:R-:W-:Y:S01]  /*2fc0*/  IMAD R94, R95, 0x10, R94 ;  /* 0x000000105f5e7824 */ /* 0x000fe200078e025e */
[----:B------:R-:W-:Y:S01]  /*2fd0*/  SEL R3, R3, 0xffffffe0, !P0 ;  /* 0xffffffe003037807 */ /* 0x000fe20004000000 */
[----:B------:R-:W-:Y:S01]  /*2fe0*/  IMAD.SHL.U32 R135, R6, 0x2, RZ ;  /* 0x0000000206877824 */ /* 0x000fe200078e00ff */
[----:B------:R-:W-:Y:S01]  /*2ff0*/  LDSM.16.M88.4 R52, [R120+0x3800] ;  /* 0x003800007834783b */ /* 0x000fe20000000200 */
[----:B------:R-:W-:-:S02]  /*3000*/  IMAD R119, R4, 0x2, R121 ;  /* 0x0000000204777824 */ /* 0x000fc400078e0279 */
[----:B--2--5:R-:W-:Y:S01]  /*3010*/  FMUL.FTZ R0, R0, R7 ;  /* 0x0000000700007220 */ /* 0x024fe20000410000 */
[----:B------:R-:W-:Y:S01]  /*3020*/  IMAD.IADD R117, R120, 0x1, R3 ;  /* 0x0000000178757824 */ /* 0x000fe200078e0203 */
[----:B-1----:R-:W-:Y:S01]  /*3030*/  LDSM.16.M88.4 R16, [R120+0x3c00] ;  /* 0x003c00007810783b */ /* 0x002fe20000000200 */
[----:B------:R-:W-:Y:S01]  /*3040*/  LOP3.LUT R135, R135, 0x6, RZ, 0xc0, !PT ;  /* 0x0000000687877812 */ /* 0x000fe200078ec0ff */
[----:B------:R-:W-:Y:S02]  /*3050*/  IMAD R92, R93, 0x20, R92 ;  /* 0x000000205d5c7824 */ /* 0x000fe400078e025c */
[----:B---3--:R-:W-:Y:S02]  /*3060*/  LDSM.16.M88.4 R8, [R119] ;  /* 0x000000007708783b */ /* 0x008fe40000000200 */
[----:B------:R-:W-:Y:S02]  /*3070*/  IMAD.IADD R7, R2, 0x1, R135 ;  /* 0x0000000102077824 */ /* 0x000fe400078e0287 */
[----:B------:R-:W1:Y:S01]  /*3080*/  LDSM.16.M88.4 R68, [R117+0x3000] ;  /* 0x003000007544783b */ /* 0x000e620000000200 */
[----:B------:R-:W-:-:S02]  /*3090*/  IMAD.IADD R5, R5, 0x1, R92 ;  /* 0x0000000105057824 */ /* 0x000fc400078e025c */
[----:B------:R-:W-:Y:S01]  /*30a0*/  VIADD R112, R7, 0x20 ;  /* 0x0000002007707836 */ /* 0x000fe20000000000 */
[----:B------:R-:W-:Y:S04]  /*30b0*/  LDSM.16.M88.4 R72, [R121+0x1000] ;  /* 0x001000007948783b */ /* 0x000fe80000000200 */
[----:B------:R-:W2:Y:S04]  /*30c0*/  LDSM.16.M88.4 R36, [R120+0x4000] ;  /* 0x004000007824783b */ /* 0x000ea80000000200 */
[----:B------:R-:W3:Y:S04]  /*30d0*/  LDSM.16.M88.4 R28, [R117+0x3400] ;  /* 0x00340000751c783b */ /* 0x000ee80000000200 */
[----:B------:R-:W3:Y:S01]  /*30e0*/  LDSM.16.M88.4 R64, [R117+0x3800] ;  /* 0x003800007540783b */ /* 0x000ee20000000200 */
[C---:B----4-:R-:W-:Y:S03]  /*30f0*/  HMMA.16816.F32.BF16 R12, R44.reuse, R20, RZ ;  /* 0x000000142c0c723c */ /* 0x050fe600000418ff */
[----:B------:R-:W-:Y:S04]  /*3100*/  LDSM.16.M88.4 R40, [R119+0x1000] ;  /* 0x001000007728783b */ /* 0x000fe80000000200 */
[----:B------:R-:W4:Y:S01]  /*3110*/  LDSM.16.M88.4 R24, [R117+0x4000] ;  /* 0x004000007518783b */ /* 0x000f220000000200 */
[C---:B------:R-:W-:Y:S03]  /*3120*/  HMMA.16816.F32.BF16 R20, R44.reuse, R22, RZ ;  /* 0x000000162c14723c */ /* 0x040fe600000418ff */
[----:B------:R-:W-:Y:S03]  /*3130*/  LDSM.16.M88.4 R80, [R120+0x4400] ;  /* 0x004400007850783b */ /* 0x000fe60000000200 */
[C---:B------:R-:W-:Y:S01]  /*3140*/  HMMA.16816.F32.BF16 R32, R44.reuse, R60, RZ ;  /* 0x0000003c2c20723c */ /* 0x040fe200000418ff */
[----:B------:R-:W-:Y:S04]  /*3150*/  LDSM.16.M88.4 R76, [R120+0x5000] ;  /* 0x00500000784c783b */ /* 0x000fe80000000200 */
[----:B------:R-:W0:Y:S01]  /*3160*/  LDGDEPBAR ;  /* 0x00000000000079af */ /* 0x000e220000000000 */
[----:B------:R-:W-:Y:S06]  /*3170*/  HMMA.16816.F32.BF16 R60, R44, R62, RZ ;  /* 0x0000003e2c3c723c */ /* 0x000fec00000418ff */
[C---:B-1----:R-:W-:Y:S06]  /*3180*/  HMMA.16816.F32.BF16 R12, R8.reuse, R68, R12 ;  /* 0x00000044080c723c */ /* 0x042fec000004180c */
[----:B------:R-:W-:Y:S01]  /*3190*/  HMMA.16816.F32.BF16 R20, R8, R70, R20 ;  /* 0x000000460814723c */ /* 0x000fe20000041814 */
[----:B------:R-:W-:Y:S05]  /*31a0*/  LDSM.16.M88.4 R68, [R120+0x4800] ;  /* 0x004800007844783b */ /* 0x000fea0000000200 */
[C---:B------:R-:W-:Y:S06]  /*31b0*/  HMMA.16816.F32.BF16 R56, R44.reuse, R52, RZ ;  /* 0x000000342c38723c */ /* 0x040fec00000418ff */
[C---:B------:R-:W-:Y:S06]  /*31c0*/  HMMA.16816.F32.BF16 R52, R44.reuse, R54, RZ ;  /* 0x000000362c34723c */ /* 0x040fec00000418ff */
[C---:B------:R-:W-:Y:S06]  /*31d0*/  HMMA.16816.F32.BF16 R48, R44.reuse, R16, RZ ;  /* 0x000000102c30723c */ /* 0x040fec00000418ff */
[----:B------:R-:W-:Y:S01]  /*31e0*/  HMMA.16816.F32.BF16 R44, R44, R18, RZ ;  /* 0x000000122c2c723c */ /* 0x000fe200000418ff */
[----:B------:R-:W1:Y:S05]  /*31f0*/  LDSM.16.M88.4 R16, [R117+0x3c00] ;  /* 0x003c00007510783b */ /* 0x000e6a0000000200 */
[C---:B--2---:R-:W-:Y:S06]  /*3200*/  HMMA.16816.F32.BF16 R12, R72.reuse, R36, R12 ;  /* 0x00000024480c723c */ /* 0x044fec000004180c */
[----:B------:R-:W-:Y:S01]  /*3210*/  HMMA.16816.F32.BF16 R20, R72, R38, R20 ;  /* 0x000000264814723c */ /* 0x000fe20000041814 */
[----:B------:R-:W-:Y:S05]  /*3220*/  LDSM.16.M88.4 R36, [R117+0x4400] ;  /* 0x004400007524783b */ /* 0x000fea0000000200 */
[C---:B---3--:R-:W-:Y:S06]  /*3230*/  HMMA.16816.F32.BF16 R32, R8.reuse, R28, R32 ;  /* 0x0000001c0820723c */ /* 0x048fec0000041820 */
[C---:B------:R-:W-:Y:S01]  /*3240*/  HMMA.16816.F32.BF16 R60, R8.reuse, R30, R60 ;  /* 0x0000001e083c723c */ /* 0x040fe2000004183c */
[----:B------:R-:W2:Y:S05]  /*3250*/  LDSM.16.M88.4 R28, [R121+0x2000] ;  /* 0x00200000791c783b */ /* 0x000eaa0000000200 */
[C---:B------:R-:W-:Y:S06]  /*3260*/  HMMA.16816.F32.BF16 R56, R8.reuse, R64, R56 ;  /* 0x000000400838723c */ /* 0x040fec0000041838 */
[----:B------:R-:W-:Y:S01]  /*3270*/  HMMA.16816.F32.BF16 R52, R8, R66, R52 ;  /* 0x000000420834723c */ /* 0x000fe20000041834 */
[----:B------:R-:W3:Y:S05]  /*3280*/  LDSM.16.M88.4 R64, [R120+0x4c00] ;  /* 0x004c00007840783b */ /* 0x000eea0000000200 */
[C---:B----4-:R-:W-:Y:S06]  /*3290*/  HMMA.16816.F32.BF16 R12, R40.reuse, R24, R12 ;  /* 0x00000018280c723c */ /* 0x050fec000004180c */
[----:B------:R-:W-:Y:S01]  /*32a0*/  HMMA.16816.F32.BF16 R20, R40, R26, R20 ;  /* 0x0000001a2814723c */ /* 0x000fe20000041814 */
[----:B------:R-:W-:Y:S05]  /*32b0*/  LDSM.16.M88.4 R24, [R120+0x5400] ;  /* 0x005400007818783b */ /* 0x000fea0000000200 */
[C---:B-1----:R-:W-:Y:S06]  /*32c0*/  HMMA.16816.F32.BF16 R48, R8.reuse, R16, R48 ;  /* 0x000000100830723c */ /* 0x042fec0000041830 */
[----:B------:R-:W-:Y:S01]  /*32d0*/  HMMA.16816.F32.BF16 R44, R8, R18, R44 ;  /* 0x00000012082c723c */ /* 0x000fe2000004182c */
[----:B------:R-:W-:Y:S04]  /*32e0*/  LDSM.16.M88.4 R8, [R119+0x2000] ;  /* 0x002000007708783b */ /* 0x000fe80000000200 */
[----:B------:R-:W1:Y:S01]  /*32f0*/  LDSM.16.M88.4 R16, [R117+0x5000] ;  /* 0x005000007510783b */ /* 0x000e620000000200 */
[----:B------:R-:W-:Y:S06]  /*3300*/  HMMA.16816.F32.BF16 R32, R72, R80, R32 ;  /* 0x000000504820723c */ /* 0x000fec0000041820 */
[----:B--2---:R-:W-:Y:S06]  /*3310*/  HMMA.16816.F32.BF16 R12, R28, R76, R12 ;  /* 0x0000004c1c0c723c */ /* 0x004fec000004180c */
[----:B------:R-:W-:Y:S01]  /*3320*/  HMMA.16816.F32.BF16 R60, R72, R82, R60 ;  /* 0x00000052483c723c */ /* 0x000fe2000004183c */
[----:B------:R-:W-:Y:S05]  /*3330*/  LDSM.16.M88.4 R80, [R117+0x5400] ;  /* 0x005400007550783b */ /* 0x000fea0000000200 */
[----:B------:R-:W-:Y:S01]  /*3340*/  HMMA.16816.F32.BF16 R20, R28, R78, R20 ;  /* 0x0000004e1c14723c */ /* 0x000fe20000041814 */
[----:B------:R-:W2:Y:S05]  /*3350*/  LDSM.16.M88.4 R76, [R117+0x4800] ;  /* 0x00480000754c783b */ /* 0x000eaa0000000200 */
[C---:B---3--:R-:W-:Y:S06]  /*3360*/  HMMA.16816.F32.BF16 R48, R72.reuse, R64, R48 ;  /* 0x000000404830723c */ /* 0x048fec0000041830 */
[C---:B------:R-:W-:Y:S01]  /*3370*/  HMMA.16816.F32.BF16 R44, R72.reuse, R66, R44 ;  /* 0x00000042482c723c */ /* 0x040fe2000004182c */
[----:B------:R-:W3:Y:S05]  /*3380*/  LDSM.16.M88.4 R64, [R117+0x4c00] ;  /* 0x004c00007540783b */ /* 0x000eea0000000200 */
[----:B------:R-:W-:Y:S06]  /*3390*/  HMMA.16816.F32.BF16 R56, R72, R68, R56 ;  /* 0x000000444838723c */ /* 0x000fec0000041838 */
[----:B------:R-:W-:Y:S06]  /*33a0*/  HMMA.16816.F32.BF16 R32, R40, R36, R32 ;  /* 0x000000242820723c */ /* 0x000fec0000041820 */
[C---:B-1----:R-:W-:Y:S06]  /*33b0*/  HMMA.16816.F32.BF16 R12, R8.reuse, R16, R12 ;  /* 0x00000010080c723c */ /* 0x042fec000004180c */
[----:B------:R-:W-:Y:S01]  /*33c0*/  HMMA.16816.F32.BF16 R20, R8, R18, R20 ;  /* 0x000000120814723c */ /* 0x000fe20000041814 */
[----:B------:R-:W1:Y:S05]  /*33d0*/  LDSM.16.M88.4 R16, [R120+0x5800] ;  /* 0x005800007810783b */ /* 0x000e6a0000000200 */
[----:B------:R-:W-:Y:S01]  /*33e0*/  HMMA.16816.F32.BF16 R60, R40, R38, R60 ;  /* 0x00000026283c723c */ /* 0x000fe2000004183c */
[----:B------:R-:W4:Y:S05]  /*33f0*/  LDSM.16.M88.4 R36, [R120+0x5c00] ;  /* 0x005c00007824783b */ /* 0x000f2a0000000200 */
[----:B------:R-:W-:Y:S06]  /*3400*/  HMMA.16816.F32.BF16 R52, R72, R70, R52 ;  /* 0x000000464834723c */ /* 0x000fec0000041834 */
[----:B--2---:R-:W-:Y:S01]  /*3410*/  HMMA.16816.F32.BF16 R56, R40, R76, R56 ;  /* 0x0000004c2838723c */ /* 0x004fe20000041838 */
[----:B------:R-:W-:Y:S01]  /*3420*/  FMUL.FTZ R3, R12, UR10 ;  /* 0x0000000a0c037c20 */ /* 0x000fe20008410000 */
[----:B------:R-:W-:Y:S01]  /*3430*/  FMUL.FTZ R13, R13, UR10 ;  /* 0x0000000a0d0d7c20 */ /* 0x000fe20008410000 */
[----:B------:R-:W-:-:S03]  /*3440*/  FMUL.FTZ R15, R15, UR10 ;  /* 0x0000000a0f0f7c20 */ /* 0x000fc60008410000 */
[C---:B------:R-:W-:Y:S01]  /*3450*/  HMMA.16816.F32.BF16 R32, R28.reuse, R24, R32 ;  /* 0x000000181c20723c */ /* 0x040fe20000041820 */
[----:B------:R-:W-:Y:S01]  /*3460*/  FMUL.FTZ R20, R20, UR10 ;  /* 0x0000000a14147c20 */ /* 0x000fe20008410000 */
[----:B------:R-:W-:Y:S01]  /*3470*/  FMUL.FTZ R71, R21, UR10 ;  /* 0x0000000a15477c20 */ /* 0x000fe20008410000 */
[----:B------:R-:W-:Y:S01]  /*3480*/  FMUL.FTZ R12, R23, UR10 ;  /* 0x0000000a170c7c20 */ /* 0x000fe20008410000 */
[----:B------:R-:W-:Y:S02]  /*3490*/  MUFU.TANH R13, R13 ;  /* 0x0000000d000d7308 */ /* 0x000fe40000002400 */
[----:B------:R-:W-:Y:S01]  /*34a0*/  HMMA.16816.F32.BF16 R60, R28, R26, R60 ;  /* 0x0000001a1c3c723c */ /* 0x000fe2000004183c */
[----:B------:R-:W2:Y:S05]  /*34b0*/  LDSM.16.M88.4 R24, [R117+0x5800] ;  /* 0x005800007518783b */ /* 0x000eaa0000000200 */
[C---:B------:R-:W-:Y:S01]  /*34c0*/  HMMA.16816.F32.BF16 R52, R40.reuse, R78, R52 ;  /* 0x0000004e2834723c */ /* 0x040fe20000041834 */
[----:B------:R1:W2:Y:S05]  /*34d0*/  MUFU.TANH R69, R20 ;  /* 0x0000001400457308 */ /* 0x0002aa0000002400 */
[C---:B---3--:R-:W-:Y:S03]  /*34e0*/  HMMA.16816.F32.BF16 R48, R40.reuse, R64, R48 ;  /* 0x000000402830723c */ /* 0x048fe60000041830 */
[----:B------:R-:W-:Y:S03]  /*34f0*/  MUFU.TANH R15, R15 ;  /* 0x0000000f000f7308 */ /* 0x000fe60000002400 */
[----:B------:R-:W-:Y:S01]  /*3500*/  HMMA.16816.F32.BF16 R44, R40, R66, R44 ;  /* 0x00000042282c723c */ /* 0x000fe2000004182c */
[----:B------:R-:W-:-:S04]  /*3510*/  FMUL.FTZ R65, R22, UR10 ;  /* 0x0000000a16417c20 */ /* 0x000fc80008410000 */
[----:B------:R-:W-:Y:S01]  /*3520*/  MUFU.TANH R71, R71 ;  /* 0x0000004700477308 */ /* 0x000fe20000002400 */
[----:B-1----:R-:W1:Y:S01]  /*3530*/  LDSM.16.M88.4 R20, [R117+0x5c00] ;  /* 0x005c00007514783b */ /* 0x002e620000000200 */
[----:B------:R-:W-:Y:S01]  /*3540*/  LOP3.LUT R41, R102, 0xffffffe0, RZ, 0xc0, !PT ;  /* 0xffffffe066297812 */ /* 0x000fe200078ec0ff */
[----:B------:R-:W-:Y:S01]  /*3550*/  HMMA.16816.F32.BF16 R56, R28, R16, R56 ;  /* 0x000000101c38723c */ /* 0x000fe20000041838 */
[----:B------:R-:W-:-:S04]  /*3560*/  DEPBAR.LE SB0, 0x0 ;  /* 0x000080000000791a */ /* 0x000fc80000000000 */
[----:B------:R-:W3:Y:S01]  /*3570*/  MUFU.TANH R65, R65 ;  /* 0x0000004100417308 */ /* 0x000ee20000002400 */
[----:B------:R-:W-:Y:S01]  /*3580*/  HMMA.16816.F32.BF16 R32, R8, R80, R32 ;  /* 0x000000500820723c */ /* 0x000fe20000041820 */
[----:B------:R-:W-:Y:S02]  /*3590*/  IMAD.IADD R16, R6, 0x1, -R41 ;  /* 0x0000000106107824 */ /* 0x000fe400078e0a29 */
[----:B------:R-:W-:-:S03]  /*35a0*/  FMUL.FTZ R6, R14, UR10 ;  /* 0x0000000a0e067c20 */ /* 0x000fc60008410000 */
[----:B------:R-:W-:Y:S01]  /*35b0*/  SHF.R.S32.HI R41, RZ, 0x1f, R16 ;  /* 0x0000001fff297819 */ /* 0x000fe20000011410 */
[----:B------:R-:W-:Y:S01]  /*35c0*/  HMMA.16816.F32.BF16 R52, R28, R18, R52 ;  /* 0x000000121c34723c */ /* 0x000fe20000041834 */
[----:B------:R-:W-:Y:S02]  /*35d0*/  MUFU.TANH R17, R12 ;  /* 0x0000000c00117308 */ /* 0x000fe40000002400 */
[----:B------:R-:W-:-:S03]  /*35e0*/  LEA.HI R16, R41, R16, RZ, 0x2 ;  /* 0x0000001029107211 */ /* 0x000fc600078f10ff */
[C---:B----4-:R-:W-:Y:S01]  /*35f0*/  HMMA.16816.F32.BF16 R48, R28.reuse, R36, R48 ;  /* 0x000000241c30723c */ /* 0x050fe20000041830 */
[C---:B------:R-:W-:Y:S02]  /*3600*/  VIADD R18, R7.reuse, 0x11 ;  /* 0x0000001107127836 */ /* 0x040fe40000000000 */
[----:B------:R-:W-:Y:S03]  /*3610*/  MUFU.TANH R3, R3 ;  /* 0x0000000300037308 */ /* 0x000fe60000002400 */
[----:B------:R-:W-:Y:S01]  /*3620*/  HMMA.16816.F32.BF16 R44, R28, R38, R44 ;  /* 0x000000261c2c723c */ /* 0x000fe2000004182c */
[----:B------:R-:W-:-:S04]  /*3630*/  VIADD R36, R7, 0x9 ;  /* 0x0000000907247836 */ /* 0x000fc80000000000 */
[----:B------:R-:W-:Y:S01]  /*3640*/  FMUL.FTZ R33, R33, UR10 ;  /* 0x0000000a21217c20 */ /* 0x000fe20008410000 */
[C---:B--2---:R-:W-:Y:S01]  /*3650*/  HMMA.16816.F32.BF16 R56, R8.reuse, R24, R56 ;  /* 0x000000180838723c */ /* 0x044fe20000041838 */
[----:B------:R-:W-:Y:S01]  /*3660*/  SHF.R.S32.HI R29, RZ, 0x2, R16 ;  /* 0x00000002ff1d7819 */ /* 0x000fe20000011410 */
[----:B------:R-:W-:Y:S02]  /*3670*/  VIADD R16, R7, 0x8 ;  /* 0x0000000807107836 */ /* 0x000fe40000000000 */
[----:B------:R-:W-:Y:S01]  /*3680*/  FMUL.FTZ R35, R35, UR10 ;  /* 0x0000000a23237c20 */ /* 0x000fe20008410000 */
[----:B------:R-:W-:Y:S01]  /*3690*/  VIADD R38, R7, 0x1 ;  /* 0x0000000107267836 */ /* 0x000fe20000000000 */
[----:B------:R-:W-:Y:S01]  /*36a0*/  IADD3 R94, R94, 0x1, R29 ;  /* 0x000000015e5e7810 */ /* 0x000fe20007ffe01d */
[C---:B------:R-:W-:Y:S01]  /*36b0*/  HMMA.16816.F32.BF16 R60, R8.reuse, R82, R60 ;  /* 0x00000052083c723c */ /* 0x040fe2000004183c */
[----:B------:R-:W2:Y:S01]  /*36c0*/  MUFU.TANH R33, R33 ;  /* 0x0000002100217308 */ /* 0x000ea20000002400 */
[----:B------:R-:W-:Y:S01]  /*36d0*/  FMUL.FTZ R19, R32, UR10 ;  /* 0x0000000a20137c20 */ /* 0x000fe20008410000 */
[----:B------:R-:W-:Y:S01]  /*36e0*/  IADD3 R103, R91, R94, -R103 ;  /* 0x0000005e5b677210 */ /* 0x000fe20007ffe867 */
[----:B------:R-:W-:Y:S01]  /*36f0*/  FMUL.FTZ R34, R34, UR10 ;  /* 0x0000000a22227c20 */ /* 0x000fe20008410000 */
[----:B------:R-:W-:Y:S01]  /*3700*/  VIADD R24, R7, 0x10 ;  /* 0x0000001007187836 */ /* 0x000fe20000000000 */
[C---:B------:R-:W-:Y:S02]  /*3710*/  HMMA.16816.F32.BF16 R52, R8.reuse, R26, R52 ;  /* 0x0000001a0834723c */ /* 0x040fe40000041834 */
[----:B------:R-:W-:Y:S01]  /*3720*/  IMAD.IADD R90, R103, 0x1, R90 ;  /* 0x00000001675a7824 */ /* 0x000fe200078e025a */
[----:B------:R-:W4:Y:S03]  /*3730*/  MUFU.TANH R25, R35 ;  /* 0x0000002300197308 */ /* 0x000f260000002400 */
[----:B-1----:R-:W-:Y:S01]  /*3740*/  HMMA.16816.F32.BF16 R48, R8, R20, R48 ;  /* 0x000000140830723c */ /* 0x002fe20000041830 */
[C---:B------:R-:W-:Y:S01]  /*3750*/  VIMNMX R103, R90.reuse, R91, PT ;  /* 0x0000005b5a677248 */ /* 0x040fe20003fe0100 */
[----:B------:R-:W-:Y:S01]  /*3760*/  VIADD R26, R7, 0x19 ;  /* 0x00000019071a7836 */ /* 0x000fe20000000000 */
[----:B------:R-:W-:-:S02]  /*3770*/  VIADDMNMX R102, R90, 0x8, R91, PT ;  /* 0x000000085a667846 */ /* 0x000fc4000380015b */
[CC--:B------:R-:W-:Y:S01]  /*3780*/  ISETP.GE.AND P3, PT, R16.reuse, R103.reuse, PT ;  /* 0x000000671000720c */ /* 0x0c0fe20003f66270 */
[----:B------:R-:W-:Y:S01]  /*3790*/  HMMA.16816.F32.BF16 R44, R8, R22, R44 ;  /* 0x00000016082c723c */ /* 0x000fe2000004182c */
[----:B------:R-:W-:Y:S01]  /*37a0*/  ISETP.GE.AND P1, PT, R16, R102, PT ;  /* 0x000000661000720c */ /* 0x000fe20003f26270 */
[----:B------:R-:W1:Y:S01]  /*37b0*/  MUFU.TANH R19, R19 ;  /* 0x0000001300137308 */ /* 0x000e620000002400 */
[----:B------:R-:W-:Y:S01]  /*37c0*/  I2FP.F32.S32 R16, R16 ;  /* 0x0000001000107245 */ /* 0x000fe20000201400 */
[----:B------:R-:W-:Y:S01]  /*37d0*/  FMUL.FTZ R29, R56, UR10 ;  /* 0x0000000a381d7c20 */ /* 0x000fe20008410000 */
[-C--:B------:R-:W-:Y:S01]  /*37e0*/  ISETP.GE.AND P4, PT, R38, R103.reuse, PT ;  /* 0x000000672600720c */ /* 0x080fe20003f86270 */
[----:B------:R-:W-:Y:S01]  /*37f0*/  FMUL.FTZ R58, R58, UR10 ;  /* 0x0000000a3a3a7c20 */ /* 0x000fe20008410000 */
[----:B------:R-:W-:Y:S01]  /*3800*/  ISETP.GE.AND P0, PT, R38, R102, PT ;  /* 0x000000662600720c */ /* 0x000fe20003f06270 */
[CC--:B------:R-:W-:Y:S01]  /*3810*/  FFMA.FTZ R22, R0.reuse, R16.reuse, R69 ;  /* 0x0000001000167223 */ /* 0x0c0fe20000010045 */
[----:B---3--:R-:W-:Y:S01]  /*3820*/  FFMA.FTZ R16, R0, R16, R65 ;  /* 0x0000001000107223 */ /* 0x008fe20000010041 */
[----:B------:R-:W-:Y:S01]  /*3830*/  I2FP.F32.S32 R38, R38 ;  /* 0x0000002600267245 */ /* 0x000fe20000201400 */
[----:B------:R-:W3:Y:S01]  /*3840*/  MUFU.TANH R37, R34 ;  /* 0x0000002200257308 */ /* 0x000ee20000002400 */
[----:B------:R-:W-:Y:S01]  /*3850*/  FMUL.FTZ R9, R62, UR10 ;  /* 0x0000000a3e097c20 */ /* 0x000fe20008410000 */
[----:B------:R-:W-:Y:S01]  /*3860*/  FSEL R22, R22, -INF , !P3 ;  /* 0xff80000016167808 */ /* 0x000fe20005800000 */
[----:B------:R-:W-:Y:S01]  /*3870*/  FMUL.FTZ R60, R60, UR10 ;  /* 0x0000000a3c3c7c20 */ /* 0x000fe20008410000 */
[----:B------:R-:W-:Y:S01]  /*3880*/  FSEL R16, R16, -INF , !P1 ;  /* 0xff80000010107808 */ /* 0x000fe20004800000 */
[-C--:B------:R-:W-:Y:S01]  /*3890*/  FFMA.FTZ R13, R0, R38.reuse, R13 ;  /* 0x00000026000d7223 */ /* 0x080fe2000001000d */
[-C--:B------:R-:W-:Y:S01]  /*38a0*/  ISETP.GE.AND P3, PT, R18, R103.reuse, PT ;  /* 0x000000671200720c */ /* 0x080fe20003f66270 */
[----:B------:R-:W-:Y:S01]  /*38b0*/  FFMA.FTZ R38, R0, R38, R15 ;  /* 0x0000002600267223 */ /* 0x000fe2000001000f */
[----:B------:R-:W-:Y:S01]  /*38c0*/  ISETP.GE.AND P1, PT, R18, R102, PT ;  /* 0x000000661200720c */ /* 0x000fe20003f26270 */
[----:B------:R-:W3:Y:S01]  /*38d0*/  MUFU.TANH R29, R29 ;  /* 0x0000001d001d7308 */ /* 0x000ee20000002400 */
[----:B------:R-:W-:Y:S01]  /*38e0*/  I2FP.F32.S32 R18, R18 ;  /* 0x0000001200127245 */ /* 0x000fe20000201400 */
[----:B------:R-:W-:Y:S01]  /*38f0*/  FMUL.FTZ R21, R61, UR10 ;  /* 0x0000000a3d157c20 */ /* 0x000fe20008410000 */
[CC--:B------:R-:W-:Y:S01]  /*3900*/  ISETP.GE.AND P5, PT, R36.reuse, R103.reuse, PT ;  /* 0x000000672400720c */ /* 0x0c0fe20003fa6270 */
[----:B------:R-:W-:Y:S01]  /*3910*/  FMUL.FTZ R11, R63, UR10 ;  /* 0x0000000a3f0b7c20 */ /* 0x000fe20008410000 */
[----:B------:R-:W-:Y:S01]  /*3920*/  ISETP.GE.AND P2, PT, R36, R102, PT ;  /* 0x000000662400720c */ /* 0x000fe20003f46270 */
[C---:B--2---:R-:W-:Y:S01]  /*3930*/  FFMA.FTZ R33, R0.reuse, R18, R33 ;  /* 0x0000001200217223 */ /* 0x044fe20000010021 */
[----:B------:R-:W-:Y:S01]  /*3940*/  I2FP.F32.S32 R36, R36 ;  /* 0x0000002400247245 */ /* 0x000fe20000201400 */
[----:B------:R-:W2:Y:S01]  /*3950*/  MUFU.TANH R15, R58 ;  /* 0x0000003a000f7308 */ /* 0x000ea20000002400 */
[----:B------:R-:W-:Y:S01]  /*3960*/  FSEL R30, R13, -INF , !P4 ;  /* 0xff8000000d1e7808 */ /* 0x000fe20006000000 */
[----:B----4-:R-:W-:Y:S01]  /*3970*/  FFMA.FTZ R18, R0, R18, R25 ;  /* 0x0000001200127223 */ /* 0x010fe20000010019 */
[----:B------:R-:W-:Y:S01]  /*3980*/  FSEL R38, R38, -INF , !P0 ;  /* 0xff80000026267808 */ /* 0x000fe20004000000 */
[----:B------:R-:W-:Y:S01]  /*3990*/  FMUL.FTZ R53, R53, UR10 ;  /* 0x0000000a35357c20 */ /* 0x000fe20008410000 */
[CC--:B------:R-:W-:Y:S01]  /*39a0*/  ISETP.GE.AND P4, PT, R24.reuse, R103.reuse, PT ;  /* 0x000000671800720c */ /* 0x0c0fe20003f86270 */
[----:B------:R-:W-:Y:S01]  /*39b0*/  FMUL.FTZ R55, R55, UR10 ;  /* 0x0000000a37377c20 */ /* 0x000fe20008410000 */
[----:B------:R-:W-:Y:S01]  /*39c0*/  ISETP.GE.AND P0, PT, R24, R102, PT ;  /* 0x000000661800720c */ /* 0x000fe20003f06270 */
[----:B------:R-:W4:Y:S01]  /*39d0*/  MUFU.TANH R27, R60 ;  /* 0x0000003c001b7308 */ /* 0x000f220000002400 */
[----:B------:R-:W-:Y:S01]  /*39e0*/  I2FP.F32.S32 R24, R24 ;  /* 0x0000001800187245 */ /* 0x000fe20000201400 */
[----:B------:R-:W-:Y:S01]  /*39f0*/  FMUL.FTZ R12, R50, UR10 ;  /* 0x0000000a320c7c20 */ /* 0x000fe20008410000 */
[-C--:B------:R-:W-:Y:S01]  /*3a00*/  FFMA.FTZ R50, R0, R36.reuse, R71 ;  /* 0x0000002400327223 */ /* 0x080fe20000010047 */
[----:B------:R-:W-:Y:S01]  /*3a10*/  FMUL.FTZ R10, R44, UR10 ;  /* 0x0000000a2c0a7c20 */ /* 0x000fe20008410000 */
[----:B------:R-:W-:Y:S01]  /*3a20*/  FFMA.FTZ R36, R0, R36, R17 ;  /* 0x0000002400247223 */ /* 0x000fe20000010011 */
[----:B------:R-:W-:Y:S01]  /*3a30*/  VIADD R20, R7, 0x18 ;  /* 0x0000001807147836 */ /* 0x000fe20000000000 */
[----:B------:R-:W-:Y:S01]  /*3a40*/  FSEL R44, R33, -INF , !P3 ;  /* 0xff800000212c7808 */ /* 0x000fe20005800000 */
[----:B------:R-:W4:Y:S01]  /*3a50*/  MUFU.TANH R9, R9 ;  /* 0x0000000900097308 */ /* 0x000f220000002400 */
[----:B------:R-:W-:Y:S01]  /*3a60*/  FSEL R18, R18, -INF , !P1 ;  /* 0xff80000012127808 */ /* 0x000fe20004800000 */
[----:B------:R-:W-:Y:S01]  /*3a70*/  FMUL.FTZ R23, R57, UR10 ;  /* 0x0000000a39177c20 */ /* 0x000fe20008410000 */
[----:B------:R-:W-:Y:S01]  /*3a80*/  FMUL.FTZ R59, R59, UR10 ;  /* 0x0000000a3b3b7c20 */ /* 0x000fe20008410000 */
[-C--:B-1----:R-:W-:Y:S01]  /*3a90*/  FFMA.FTZ R19, R0, R24.reuse, R19 ;  /* 0x0000001800137223 */ /* 0x082fe20000010013 */
[-C--:B------:R-:W-:Y:S01]  /*3aa0*/  ISETP.GE.AND P3, PT, R112, R103.reuse, PT ;  /* 0x000000677000720c */ /* 0x080fe20003f66270 */
[----:B---3--:R-:W-:Y:S01]  /*3ab0*/  FFMA.FTZ R24, R0, R24, R37 ;  /* 0x0000001800187223 */ /* 0x008fe20000010025 */
[----:B------:R-:W-:Y:S01]  /*3ac0*/  ISETP.GE.AND P1, PT, R112, R102, PT ;  /* 0x000000667000720c */ /* 0x000fe20003f26270 */
[----:B------:R-:W1:Y:S01]  /*3ad0*/  MUFU.TANH R21, R21 ;  /* 0x0000001500157308 */ /* 0x000e620000002400 */
[----:B------:R-:W-:Y:S01]  /*3ae0*/  I2FP.F32.S32 R112, R112 ;  /* 0x0000007000707245 */ /* 0x000fe20000201400 */
[----:B------:R-:W-:Y:S01]  /*3af0*/  FMUL.FTZ R52, R52, UR10 ;  /* 0x0000000a34347c20 */ /* 0x000fe20008410000 */
[----:B------:R-:W-:Y:S01]  /*3b00*/  FSEL R50, R50, -INF , !P5 ;  /* 0xff80000032327808 */ /* 0x000fe20006800000 */
[----:B------:R-:W-:Y:S01]  /*3b10*/  FMUL.FTZ R14, R48, UR10 ;  /* 0x0000000a300e7c20 */ /* 0x000fe20008410000 */
[----:B------:R-:W-:Y:S01]  /*3b20*/  FSEL R36, R36, -INF , !P2 ;  /* 0xff80000024247808 */ /* 0x000fe20005000000 */
[----:B------:R-:W-:Y:S01]  /*3b30*/  FFMA.FTZ R29, R0, R112, R29 ;  /* 0x00000070001d7223 */ /* 0x000fe2000001001d */
[CC--:B------:R-:W-:Y:S01]  /*3b40*/  ISETP.GE.AND P5, PT, R20.reuse, R103.reuse, PT ;  /* 0x000000671400720c */ /* 0x0c0fe20003fa6270 */
[----:B------:R-:W3:Y:S01]  /*3b50*/  MUFU.TANH R11, R11 ;  /* 0x0000000b000b7308 */ /* 0x000ee20000002400 */
[----:B------:R-:W-:Y:S01]  /*3b60*/  ISETP.GE.AND P2, PT, R20, R102, PT ;  /* 0x000000661400720c */ /* 0x000fe20003f46270 */
[----:B--2---:R-:W-:Y:S01]  /*3b70*/  FFMA.FTZ R112, R0, R112, R15 ;  /* 0x0000007000707223 */ /* 0x004fe2000001000f */
[----:B------:R-:W-:Y:S01]  /*3b80*/  I2FP.F32.S32 R20, R20 ;  /* 0x0000001400147245 */ /* 0x000fe20000201400 */
[----:B------:R-:W-:Y:S01]  /*3b90*/  VIADD R15, R7, 0x29 ;  /* 0x00000029070f7836 */ /* 0x000fe20000000000 */
[----:B------:R-:W-:Y:S01]  /*3ba0*/  FSEL R48, R19, -INF , !P4 ;  /* 0xff80000013307808 */ /* 0x000fe20006000000 */
[----:B------:R-:W-:Y:S01]  /*3bb0*/  FMUL.FTZ R54, R54, UR10 ;  /* 0x0000000a36367c20 */ /* 0x000fe20008410000 */
[----:B------:R-:W-:Y:S01]  /*3bc0*/  FSEL R24, R24, -INF , !P0 ;  /* 0xff80000018187808 */ /* 0x000fe20004000000 */
[----:B------:R-:W2:Y:S01]  /*3bd0*/  MUFU.TANH R53, R53 ;  /* 0x0000003500357308 */ /* 0x000ea20000002400 */
[-C--:B------:R-:W-:Y:S01]  /*3be0*/  ISETP.GE.AND P4, PT, R26, R103.reuse, PT ;  /* 0x000000671a00720c */ /* 0x080fe20003f86270 */
[----:B----4-:R-:W-:Y:S01]  /*3bf0*/  FFMA.FTZ R27, R0, R20, R27 ;  /* 0x00000014001b7223 */ /* 0x010fe2000001001b */
[----:B------:R-:W-:Y:S01]  /*3c00*/  ISETP.GE.AND P0, PT, R26, R102, PT ;  /* 0x000000661a00720c */ /* 0x000fe20003f06270 */
[C---:B------:R-:W-:Y:S01]  /*3c10*/  FFMA.FTZ R20, R0.reuse, R20, R9 ;  /* 0x0000001400147223 */ /* 0x040fe20000010009 */
[----:B------:R-:W-:Y:S01]  /*3c20*/  I2FP.F32.S32 R26, R26 ;  /* 0x0000001a001a7245 */ /* 0x000fe20000201400 */
[----:B------:R-:W-:Y:S01]  /*3c30*/  FMUL.FTZ R49, R49, UR10 ;  /* 0x0000000a31317c20 */ /* 0x000fe20008410000 */
[----:B------:R-:W-:Y:S01]  /*3c40*/  FMUL.FTZ R51, R51, UR10 ;  /* 0x0000000a33337c20 */ /* 0x000fe20008410000 */
[----:B------:R-:W4:Y:S01]  /*3c50*/  MUFU.TANH R55, R55 ;  /* 0x0000003700377308 */ /* 0x000f220000002400 */
[----:B------:R-:W-:Y:S01]  /*3c60*/  VIADD R25, R7, 0x21 ;  /* 0x0000002107197836 */ /* 0x000fe20000000000 */
[----:B------:R-:W-:Y:S01]  /*3c70*/  FSEL R140, R29, -INF , !P3 ;  /* 0xff8000001d8c7808 */ /* 0x000fe20005800000 */
[----:B-1----:R-:W-:Y:S01]  /*3c80*/  FFMA.FTZ R42, R0, R26, R21 ;  /* 0x0000001a002a7223 */ /* 0x002fe20000010015 */
[----:B------:R-:W-:Y:S01]  /*3c90*/  FSEL R112, R112, -INF , !P1 ;  /* 0xff80000070707808 */ /* 0x000fe20004800000 */
[----:B------:R-:W-:Y:S01]  /*3ca0*/  VIADD R21, R7, 0x28 ;  /* 0x0000002807157836 */ /* 0x000fe20000000000 */
[C---:B------:R-:W-:Y:S01]  /*3cb0*/  ISETP.GE.AND P3, PT, R15.reuse, R103, PT ;  /* 0x000000670f00720c */ /* 0x040fe20003f66270 */
[----:B------:R-:W-:Y:S01]  /*3cc0*/  FMUL.FTZ R8, R46, UR10 ;  /* 0x0000000a2e087c20 */ /* 0x000fe20008410000 */
[----:B------:R-:W1:Y:S01]  /*3cd0*/  MUFU.TANH R23, R23 ;  /* 0x0000001700177308 */ /* 0x000e620000002400 */
[----:B------:R-:W-:Y:S01]  /*3ce0*/  ISETP.GE.AND P1, PT, R15, R102, PT ;  /* 0x000000660f00720c */ /* 0x000fe20003f26270 */
[----:B---3--:R-:W-:Y:S01]  /*3cf0*/  FFMA.FTZ R19, R0, R26, R11 ;  /* 0x0000001a00137223 */ /* 0x008fe2000001000b */
[----:B------:R-:W-:Y:S01]  /*3d00*/  I2FP.F32.S32 R28, R15 ;  /* 0x0000000f001c7245 */ /* 0x000fe20000201400 */
[----:B------:R-:W-:Y:S01]  /*3d10*/  FMUL.FTZ R45, R45, UR10 ;  /* 0x0000000a2d2d7c20 */ /* 0x000fe20008410000 */
[----:B------:R-:W-:Y:S01]  /*3d20*/  FSEL R46, R27, -INF , !P5 ;  /* 0xff8000001b2e7808 */ /* 0x000fe20006800000 */
[----:B------:R-:W-:Y:S01]  /*3d30*/  FMUL.FTZ R47, R47, UR10 ;  /* 0x0000000a2f2f7c20 */ /* 0x000fe20008410000 */
[----:B------:R-:W-:Y:S01]  /*3d40*/  FSEL R20, R20, -INF , !P2 ;  /* 0xff80000014147808 */ /* 0x000fe20005000000 */
[----:B------:R-:W3:Y:S01]  /*3d50*/  MUFU.TANH R59, R59 ;  /* 0x0000003b003b7308 */ /* 0x000ee20000002400 */
[C---:B------:R-:W-:Y:S01]  /*3d60*/  ISETP.GE.AND P5, PT, R25.reuse, R103, PT ;  /* 0x000000671900720c */ /* 0x040fe20003fa6270 */
[C---:B--2---:R-:W-:Y:S01]  /*3d70*/  FFMA.FTZ R34, R0.reuse, R28, R53 ;  /* 0x0000001c00227223 */ /* 0x044fe20000010035 */
[----:B------:R-:W-:Y:S01]  /*3d80*/  ISETP.GE.AND P2, PT, R25, R102, PT ;  /* 0x000000661900720c */ /* 0x000fe20003f46270 */
[----:B----4-:R-:W-:Y:S01]  /*3d90*/  FFMA.FTZ R32, R0, R28, R55 ;  /* 0x0000001c00207223 */ /* 0x010fe20000010037 */
[----:B------:R-:W-:-:S02]  /*3da0*/  I2FP.F32.S32 R25, R25 ;  /* 0x0000001900197245 */ /* 0x000fc40000201400 */
[----:B------:R-:W-:Y:S01]  /*3db0*/  I2FP.F32.S32 R26, R21 ;  /* 0x00000015001a7245 */ /* 0x000fe20000201400 */
[----:B------:R-:W2:Y:S01]  /*3dc0*/  MUFU.TANH R13, R52 ;  /* 0x00000034000d7308 */ /* 0x000ea20000002400 */
[----:B------:R-:W-:Y:S01]  /*3dd0*/  FSEL R42, R42, -INF , !P4 ;  /* 0xff8000002a2a7808 */ /* 0x000fe20006000000 */
[----:B-1----:R-:W-:Y:S01]  /*3de0*/  FFMA.FTZ R23, R0, R25, R23 ;  /* 0x0000001900177223 */ /* 0x002fe20000010017 */
[----:B------:R-:W-:Y:S02]  /*3df0*/  ISETP.GE.AND P4, PT, R21, R103, PT ;  /* 0x000000671500720c */ /* 0x000fe40003f86270 */
[----:B------:R-:W-:Y:S02]  /*3e00*/  FSEL R34, R34, -INF , !P3 ;  /* 0xff80000022227808 */ /* 0x000fe40005800000 */
[----:B------:R-:W-:Y:S01]  /*3e10*/  FSEL R32, R32, -INF , !P1 ;  /* 0xff80000020207808 */ /* 0x000fe20004800000 */
[----:B------:R-:W1:Y:S01]  /*3e20*/  MUFU.TANH R17, R54 ;  /* 0x0000003600117308 */ /* 0x000e620000002400 */
[----:B---3--:R-:W-:Y:S01]  /*3e30*/  FFMA.FTZ R59, R0, R25, R59 ;  /* 0x00000019003b7223 */ /* 0x008fe2000001003b */
[----:B------:R-:W-:-:S04]  /*3e40*/  FSEL R92, R23, -INF , !P5 ;  /* 0xff800000175c7808 */ /* 0x000fc80006800000 */
[----:B------:R-:W-:Y:S02]  /*3e50*/  FSEL R110, R59, -INF , !P2 ;  /* 0xff8000003b6e7808 */ /* 0x000fe40005000000 */
[----:B------:R-:W-:Y:S01]  /*3e60*/  MUFU.TANH R15, R10 ;  /* 0x0000000a000f7308 */ /* 0x000fe20000002400 */
[----:B--2---:R-:W-:-:S05]  /*3e70*/  FFMA.FTZ R13, R0, R26, R13 ;  /* 0x0000001a000d7223 */ /* 0x004fca000001000d */
[----:B------:R-:W-:Y:S02]  /*3e80*/  FSEL R136, R13, -INF , !P4 ;  /* 0xff8000000d887808 */ /* 0x000fe40006000000 */
[----:B------:R2:W-:Y:S01]  /*3e90*/  MUFU.TANH R9, R14 ;  /* 0x0000000e00097308 */ /* 0x0005e20000002400 */
[----:B-1----:R-:W-:-:S07]  /*3ea0*/  FFMA.FTZ R17, R0, R26, R17 ;  /* 0x0000001a00117223 */ /* 0x002fce0000010011 */
[----:B------:R-:W1:Y:S08]  /*3eb0*/  MUFU.TANH R49, R49 ;  /* 0x0000003100317308 */ /* 0x000e700000002400 */
[----:B------:R3:W4:Y:S01]  /*3ec0*/  MUFU.TANH R11, R12 ;  /* 0x0000000c000b7308 */ /* 0x0007220000002400 */
[----:B--2---:R-:W-:Y:S01]  /*3ed0*/  FSEL R14, R19, -INF , !P0 ;  /* 0xff800000130e7808 */ /* 0x004fe20004000000 */
[----:B------:R-:W-:Y:S01]  /*3ee0*/  VIADD R19, R7, 0x31 ;  /* 0x0000003107137836 */ /* 0x000fe20000000000 */
[----:B------:R-:W-:Y:S01]  /*3ef0*/  ISETP.GE.AND P0, PT, R21, R102, PT ;  /* 0x000000661500720c */ /* 0x000fe20003f06270 */
[----:B------:R-:W-:-:S03]  /*3f00*/  VIADD R21, R7, 0x30 ;  /* 0x0000003007157836 */ /* 0x000fc60000000000 */
[----:B------:R-:W-:Y:S01]  /*3f10*/  I2FP.F32.S32 R10, R19 ;  /* 0x00000013000a7245 */ /* 0x000fe20000201400 */
[----:B------:R-:W2:Y:S01]  /*3f20*/  MUFU.TANH R51, R51 ;  /* 0x0000003300337308 */ /* 0x000ea20000002400 */
[C---:B------:R-:W-:Y:S02]  /*3f30*/  ISETP.GE.AND P5, PT, R21.reuse, R103, PT ;  /* 0x000000671500720c */ /* 0x040fe40003fa6270 */
[----:B------:R-:W-:Y:S01]  /*3f40*/  ISETP.GE.AND P2, PT, R21, R102, PT ;  /* 0x000000661500720c */ /* 0x000fe20003f46270 */
[----:B-1----:R-:W-:Y:S01]  /*3f50*/  FFMA.FTZ R49, R0, R10, R49 ;  /* 0x0000000a00317223 */ /* 0x002fe20000010031 */
[----:B------:R-:W-:Y:S02]  /*3f60*/  I2FP.F32.S32 R21, R21 ;  /* 0x0000001500157245 */ /* 0x000fe40000201400 */
[----:B------:R-:W-:Y:S01]  /*3f70*/  FSEL R90, R17, -INF , !P0 ;  /* 0xff800000115a7808 */ /* 0x000fe20004000000 */
[----:B------:R-:W1:Y:S01]  /*3f80*/  MUFU.TANH R23, R8 ;  /* 0x0000000800177308 */ /* 0x000e620000002400 */
[----:B---3--:R-:W-:-:S02]  /*3f90*/  VIADD R12, R7, 0x38 ;  /* 0x00000038070c7836 */ /* 0x008fc40000000000 */
[CC--:B------:R-:W-:Y:S01]  /*3fa0*/  FFMA.FTZ R9, R0.reuse, R21.reuse, R9 ;  /* 0x0000001500097223 */ /* 0x0c0fe20000010009 */
[----:B----4-:R-:W-:Y:S01]  /*3fb0*/  FFMA.FTZ R11, R0, R21, R11 ;  /* 0x00000015000b7223 */ /* 0x010fe2000001000b */
[CC--:B------:R-:W-:Y:S02]  /*3fc0*/  ISETP.GE.AND P4, PT, R19.reuse, R103.reuse, PT ;  /* 0x000000671300720c */ /* 0x0c0fe40003f86270 */
[C---:B------:R-:W-:Y:S02]  /*3fd0*/  ISETP.GE.AND P3, PT, R12.reuse, R103, PT ;  /* 0x000000670c00720c */ /* 0x040fe40003f66270 */
[----:B------:R-:W-:Y:S01]  /*3fe0*/  ISETP.GE.AND P1, PT, R12, R102, PT ;  /* 0x000000660c00720c */ /* 0x000fe20003f26270 */
[----:B------:R3:W4:Y:S01]  /*3ff0*/  MUFU.TANH R13, R6 ;  /* 0x00000006000d7308 */ /* 0x0007220000002400 */
[----:B------:R-:W-:Y:S01]  /*4000*/  I2FP.F32.S32 R12, R12 ;  /* 0x0000000c000c7245 */ /* 0x000fe20000201400 */
[----:B--2---:R-:W-:Y:S01]  /*4010*/  FFMA.FTZ R27, R0, R10, R51 ;  /* 0x0000000a001b7223 */ /* 0x004fe20000010033 */
[----:B------:R-:W-:-:S02]  /*4020*/  ISETP.GE.AND P0, PT, R19, R102, PT ;  /* 0x000000661300720c */ /* 0x000fc40003f06270 */
[----:B------:R-:W-:Y:S01]  /*4030*/  FSEL R106, R9, -INF , !P5 ;  /* 0xff800000096a7808 */ /* 0x000fe20006800000 */
[CC--:B------:R-:W-:Y:S01]  /*4040*/  FFMA.FTZ R15, R0.reuse, R12.reuse, R15 ;  /* 0x0000000c000f7223 */ /* 0x0c0fe2000001000f */
[----:B------:R-:W-:Y:S01]  /*4050*/  FSEL R28, R11, -INF , !P2 ;  /* 0xff8000000b1c7808 */ /* 0x000fe20005000000 */
[----:B------:R-:W2:Y:S01]  /*4060*/  MUFU.TANH R45, R45 ;  /* 0x0000002d002d7308 */ /* 0x000ea20000002400 */
[----:B------:R-:W-:Y:S01]  /*4070*/  FSEL R105, R49, -INF , !P4 ;  /* 0xff80000031697808 */ /* 0x000fe20006000000 */
[----:B-1----:R-:W-:Y:S01]  /*4080*/  FFMA.FTZ R23, R0, R12, R23 ;  /* 0x0000000c00177223 */ /* 0x002fe20000010017 */
[----:B------:R-:W-:Y:S01]  /*4090*/  FSEL R104, R15, -INF , !P3 ;  /* 0xff8000000f687808 */ /* 0x000fe20005800000 */
[----:B------:R-:W-:Y:S01]  /*40a0*/  BAR.SYNC.DEFER_BLOCKING 0x0 ;  /* 0x0000000000007b1d */ /* 0x000fe20000010000 */
[----:B------:R-:W-:Y:S02]  /*40b0*/  ISETP.GT.AND P3, PT, R128, R123, PT ;  /* 0x0000007b8000720c */ /* 0x000fe40003f64270 */
[----:B------:R-:W-:Y:S01]  /*40c0*/  FSEL R27, R27, -INF , !P0 ;  /* 0xff8000001b1b7808 */ /* 0x000fe20004000000 */
[----:B---3--:R-:W-:-:S02]  /*40d0*/  VIADD R6, R7, 0x39 ;  /* 0x0000003907067836 */ /* 0x008fc40000000000 */
[----:B------:R-:W1:Y:S01]  /*40e0*/  MUFU.TANH R47, R47 ;  /* 0x0000002f002f7308 */ /* 0x000e620000002400 */
        /* <DEDUP_REMOVED lines=8> */
[C---:B----4-:R-:W-:Y:S01]  /*4170*/  FFMA.FTZ R13, R0.reuse, R7, R13 ;  /* 0x00000007000d7223 */ /* 0x050fe2000001000d */
[CC--:B--2---:R-:W-:Y:S01]  /*4180*/  FFMA.FTZ R45, R0.reuse, R6.reuse, R45 ;  /* 0x00000006002d7223 */ /* 0x0c4fe2000001002d */
[----:B-1----:R-:W-:Y:S02]  /*4190*/  FFMA.FTZ R25, R0, R6, R47 ;  /* 0x0000000600197223 */ /* 0x002fe4000001002f */
[----:B------:R-:W-:Y:S02]  /*41a0*/  FSEL R52, R3, -INF , !P5 ;  /* 0xff80000003347808 */ /* 0x000fe40006800000 */
[----:B------:R-:W-:Y:S02]  /*41b0*/  FSEL R40, R13, -INF , !P2 ;  /* 0xff8000000d287808 */ /* 0x000fe40005000000 */
[----:B------:R-:W-:-:S02]  /*41c0*/  FSEL R94, R45, -INF , !P4 ;  /* 0xff8000002d5e7808 */ /* 0x000fc40006000000 */
[----:B------:R-:W-:Y:S01]  /*41d0*/  FSEL R25, R25, -INF , !P0 ;  /* 0xff80000019197808 */ /* 0x000fe20004000000 */
[----:B------:R-:W-:Y:S06]  /*41e0*/  @!P3 BRA `(.L_x_5903) ;  /* 0x00000008000cb947 */ /* 0x000fec0003800000 */
[----:B------:R-:W-:Y:S05]  /*41f0*/  @!P6 BRA `(.L_x_5904) ;  /* 0x0000000000e8e947 */ /* 0x000fea0003800000 */
[----:B------:R-:W1:Y:S01]  /*4200*/  LDC R7, c[0x0][0x380] ;  /* 0x0000e000ff077b82 */ /* 0x000e620000000800 */
[C---:B------:R-:W-:Y:S01]  /*4210*/  IADD3 R12, R2.reuse, -0x40, RZ ;  /* 0xffffffc0020c7810 */ /* 0x040fe20007ffe0ff */
[----:B------:R-:W-:Y:S01]  /*4220*/  ULDC.64 UR8, c[0x0][0x230] ;  /* 0x00008c0000087ab9 */ /* 0x000fe20000000a00 */
[----:B------:R-:W-:Y:S02]  /*4230*/  IABS R9, R2 ;  /* 0x0000000200097213 */ /* 0x000fe40000000000 */
[----:B------:R-:W-:Y:S02]  /*4240*/  IABS R8, R12 ;  /* 0x0000000c00087213 */ /* 0x000fe40000000000 */
[-C--:B-1----:R-:W-:Y:S02]  /*4250*/  IABS R3, R7.reuse ;  /* 0x0000000700037213 */ /* 0x082fe40000000000 */
[-C--:B------:R-:W-:Y:S02]  /*4260*/  LOP3.LUT R2, R2, R7.reuse, RZ, 0x3c, !PT ;  /* 0x0000000702027212 */ /* 0x080fe400078e3cff */
[----:B------:R-:W1:Y:S01]  /*4270*/  I2F.RP R10, R3 ;  /* 0x00000003000a7306 */ /* 0x000e620000209400 */
[----:B------:R-:W-:-:S02]  /*4280*/  LOP3.LUT R12, R12, R7, RZ, 0x3c, !PT ;  /* 0x000000070c0c7212 */ /* 0x000fc400078e3cff */
[----:B------:R-:W-:Y:S02]  /*4290*/  ISETP.GE.AND P2, PT, R2, RZ, PT ;  /* 0x000000ff0200720c */ /* 0x000fe40003f46270 */
[----:B------:R-:W-:-:S03]  /*42a0*/  LOP3.LUT R2, RZ, R7, RZ, 0x33, !PT ;  /* 0x00000007ff027212 */ /* 0x000fc600078e33ff */
        /* <DEDUP_REMOVED lines=42> */
[----:B------:R-:W-:Y:S02]  /*4550*/  IMAD R3, R3, UR8, RZ ;  /* 0x0000000803037c24 */ /* 0x000fe4000f8e02ff */
[----:B------:R-:W-:-:S04]  /*4560*/  IMAD.WIDE.U32 R56, R6, UR8, R8 ;  /* 0x0000000806387c25 */ /* 0x000fc8000f8e0008 */
[----:B------:R-:W-:-:S04]  /*4570*/  IMAD R3, R6, UR9, R3 ;  /* 0x0000000906037c24 */ /* 0x000fc8000f8e0203 */
[----:B------:R-:W-:Y:S01]  /*4580*/  IMAD.IADD R17, R57, 0x1, R3 ;  /* 0x0000000139117824 */ /* 0x000fe200078e0203 */
[----:B------:R-:W-:Y:S06]  /*4590*/  BRA `(.L_x_5905) ;  /* 0x0000000000087947 */ /* 0x000fec0003800000 */
.L_x_5904:
[----:B------:R-:W-:-:S04]  /*45a0*/  LEA R56, -R98, RZ, 0x6 ;  /* 0x000000ff62387211 */ /* 0x000fc800078e31ff */
[----:B------:R-:W-:-:S07]  /*45b0*/  SHF.R.S32.HI R17, RZ, 0x1f, R56 ;  /* 0x0000001fff117819 */ /* 0x000fce0000011438 */
.L_x_5905:
        /* <DEDUP_REMOVED lines=66> */
.L_x_5907:
[----:B------:R-:W-:Y:S05]  /*49e0*/  BSYNC B0 ;  /* 0x0000000000007941 */ /* 0x000fea0003800000 */
.L_x_5906:
[----:B------:R-:W0:Y:S01]  /*49f0*/  LDGDEPBAR ;  /* 0x00000000000079af */ /* 0x000e220000000000 */
[----:B------:R-:W-:Y:S02]  /*4a00*/  MOV R101, R15 ;  /* 0x0000000f00657202 */ /* 0x000fe40000000f00 */
[----:B------:R-:W-:-:S07]  /*4a10*/  MOV R100, R54 ;  /* 0x0000003600647202 */ /* 0x000fce0000000f00 */
.L_x_5903:
        /* <DEDUP_REMOVED lines=31> */
[----:B------:R-:W-:-:S03]  /*4c10*/  LEA R118, R5, UR4, 0x1 ;  /* 0x0000000405767c11 */ /* 0x000fc6000f8e08ff */
[----:B------:R-:W1:Y:S01]  /*4c20*/  SHFL.BFLY PT, R2, R9, 0x2, 0x1f ;  /* 0x0c401f0009027f89 */ /* 0x000e6200000e0000 */
[----:B------:R-:W-:-:S03]  /*4c30*/  LEA R116, R4, R118, 0x1 ;  /* 0x0000007604747211 */ /* 0x000fc600078e08ff */
[----:B------:R-:W-:Y:S04]  /*4c40*/  LDSM.16.MT88.4 R76, [R118+0x6000] ;  /* 0x00600000764c783b */ /* 0x000fe80000004200 */
[----:B------:R-:W-:Y:S04]  /*4c50*/  LDSM.16.MT88.4 R68, [R116+0x6000] ;  /* 0x006000007444783b */ /* 0x000fe80000004200 */
[----:B------:R-:W-:Y:S01]  /*4c60*/  LDSM.16.MT88.4 R60, [R118+0x7000] ;  /* 0x00700000763c783b */ /* 0x000fe20000004200 */
        /* <DEDUP_REMOVED lines=8> */
[----:B------:R-:W-:Y:S03]  /*4cf0*/  LDSM.16.MT88.4 R8, [R116+0x6400] ;  /* 0x006400007408783b */ /* 0x000fe60000004200 */
[----:B------:R-:W-:Y:S01]  /*4d00*/  FSEL R109, R109, RZ, P0 ;  /* 0x000000ff6d6d7208 */ /* 0x000fe20000000000 */
[----:B------:R-:W1:Y:S04]  /*4d10*/  SHFL.BFLY PT, R7, R6, 0x1, 0x1f ;  /* 0x0c201f0006077f89 */ /* 0x000e6800000e0000 */
        /* <DEDUP_REMOVED lines=18> */
[----:B------:R-:W-:Y:S01]  /*4e40*/  FFMA.FTZ R104, R104, UR11, -R109 ;  /* 0x0000000b68687c23 */ /* 0x000fe2000801086d */
[----:B-1----:R-:W-:-:S03]  /*4e50*/  FMNMX.FTZ R2, R6, R7, !PT ;  /* 0x0000000706027209 */ /* 0x002fc60007810000 */
[----:B------:R-:W-:Y:S01]  /*4e60*/  MUFU.EX2 R114, R114 ;  /* 0x0000007200727308 */ /* 0x000fe20000000800 */
[C---:B------:R-:W-:Y:S01]  /*4e70*/  FSETP.NEU.FTZ.AND P0, PT, R2.reuse, -INF , PT ;  /* 0xff8000000200780b */ /* 0x040fe20003f1d000 */
[----:B------:R-:W-:-:S05]  /*4e80*/  FMUL.FTZ R29, R2, UR11 ;  /* 0x0000000b021d7c20 */ /* 0x000fca0008410000 */
[----:B------:R-:W-:Y:S01]  /*4e90*/  FSEL R29, R29, RZ, P0 ;  /* 0x000000ff1d1d7208 */ /* 0x000fe20000000000 */
[----:B------:R-:W1:Y:S01]  /*4ea0*/  MUFU.EX2 R107, R107 ;  /* 0x0000006b006b7308 */ /* 0x000e620000000800 */
[----:B---3--:R-:W-:Y:S01]  /*4eb0*/  F2FP.BF16.F32.PACK_AB R48, R35, R134 ;  /* 0x000000862330723e */ /* 0x008fe200000010ff */
[----:B------:R-:W-:Y:S02]  /*4ec0*/  FADD.FTZ R35, R134, R35 ;  /* 0x0000002386237221 */ /* 0x000fe40000010000 */
        /* <DEDUP_REMOVED lines=13> */
[----:B-1----:R-:W-:Y:S01]  /*4fa0*/  F2FP.BF16.F32.PACK_AB R50, R107, R114 ;  /* 0x000000726b32723e */ /* 0x002fe200000010ff */
[----:B------:R-:W1:Y:S01]  /*4fb0*/  MUFU.EX2 R138, R138 ;  /* 0x0000008a008a7308 */ /* 0x000e620000000800 */
[----:B------:R-:W4:Y:S01]  /*4fc0*/  LDSM.16.MT88.4 R12, [R118+0x7400] ;  /* 0x00740000760c783b */ /* 0x000f220000004200 */
[--C-:B------:R-:W-:Y:S01]  /*4fd0*/  FFMA.FTZ R28, R28, UR11, -R29.reuse ;  /* 0x0000000b1c1c7c23 */ /* 0x100fe2000801081d */
[--C-:B------:R-:W-:Y:S01]  /*4fe0*/  FFMA.FTZ R27, R27, UR11, -R29.reuse ;  /* 0x0000000b1b1b7c23 */ /* 0x100fe2000801081d */
[--C-:B------:R-:W-:Y:S01]  /*4ff0*/  FFMA.FTZ R26, R26, UR11, -R29.reuse ;  /* 0x0000000b1a1a7c23 */ /* 0x100fe2000801081d */
[----:B------:R-:W5:Y:S01]  /*5000*/  LDSM.16.MT88.4 R16, [R118+0x6400] ;  /* 0x006400007610783b */ /* 0x000f620000004200 */
[----:B------:R-:W-:-:S02]  /*5010*/  FFMA.FTZ R139, R25, UR11, -R29 ;  /* 0x0000000b198b7c23 */ /* 0x000fc4000801081d */
[----:B------:R-:W-:Y:S08]  /*5020*/  MUFU.EX2 R111, R111 ;  /* 0x0000006f006f7308 */ /* 0x000ff00000000800 */
[----:B------:R-:W2:Y:S01]  /*5030*/  MUFU.EX2 R108, R108 ;  /* 0x0000006c006c7308 */ /* 0x000ea20000000800 */
[----:B-1----:R-:W-:Y:S01]  /*5040*/  F2FP.BF16.F32.PACK_AB R49, R138, R93 ;  /* 0x0000005d8a31723e */ /* 0x002fe200000010ff */
[----:B------:R-:W-:-:S06]  /*5050*/  FADD.FTZ R138, R93, R138 ;  /* 0x0000008a5d8a7221 */ /* 0x000fcc0000010000 */
[----:B------:R-:W-:Y:S08]  /*5060*/  MUFU.EX2 R31, R31 ;  /* 0x0000001f001f7308 */ /* 0x000ff00000000800 */
[----:B------:R-:W1:Y:S01]  /*5070*/  MUFU.EX2 R30, R30 ;  /* 0x0000001e001e7308 */ /* 0x000e620000000800 */
[----:B--2---:R-:W-:Y:S01]  /*5080*/  F2FP.BF16.F32.PACK_AB R51, R108, R111 ;  /* 0x0000006f6c33723e */ /* 0x004fe200000010ff */
[----:B------:R-:W-:Y:S01]  /*5090*/  FADD.FTZ R111, R111, R138 ;  /* 0x0000008a6f6f7221 */ /* 0x000fe20000010000 */
[----:B------:R-:W-:-:S03]  /*50a0*/  LEA R138, P0, R101, UR8, 0x1 ;  /* 0x00000008658a7c11 */ /* 0x000fc6000f8008ff */
[----:B------:R-:W-:Y:S01]  /*50b0*/  FADD.FTZ R108, R108, R111 ;  /* 0x0000006f6c6c7221 */ /* 0x000fe20000010000 */
[----:B------:R-:W-:Y:S01]  /*50c0*/  LEA.HI.X R137, R101, UR9, R100, 0x1, P0 ;  /* 0x0000000965897c11 */ /* 0x000fe200080f0c64 */
[C---:B------:R-:W-:Y:S01]  /*50d0*/  HMMA.16816.F32.BF16 R72, R48.reuse, R68, RZ ;  /* 0x000000443048723c */ /* 0x040fe200000418ff */
[----:B------:R-:W-:Y:S05]  /*50e0*/  MUFU.EX2 R22, R22 ;  /* 0x0000001600167308 */ /* 0x000fea0000000800 */
[----:B------:R-:W-:Y:S03]  /*50f0*/  HMMA.16816.F32.BF16 R68, R48, R70, RZ ;  /* 0x000000463044723c */ /* 0x000fe600000418ff */
[----:B------:R-:W2:Y:S01]  /*5100*/  MUFU.EX2 R21, R21 ;  /* 0x0000001500157308 */ /* 0x000ea20000000800 */
[----:B-1----:R-:W-:-:S02]  /*5110*/  F2FP.BF16.F32.PACK_AB R4, R30, R31 ;  /* 0x0000001f1e04723e */ /* 0x002fc400000010ff */
[C---:B------:R-:W-:Y:S05]  /*5120*/  HMMA.16816.F32.BF16 R56, R48.reuse, R52, RZ ;  /* 0x000000343038723c */ /* 0x040fea00000418ff */
[----:B------:R-:W-:Y:S01]  /*5130*/  MUFU.EX2 R33, R33 ;  /* 0x0000002100217308 */ /* 0x000fe20000000800 */
[C---:B------:R-:W-:Y:S06]  /*5140*/  HMMA.16816.F32.BF16 R52, R48.reuse, R54, RZ ;  /* 0x000000363034723c */ /* 0x040fec00000418ff */
[----:B---3--:R-:W-:Y:S01]  /*5150*/  HMMA.16816.F32.BF16 R36, R48, R40, RZ ;  /* 0x000000283024723c */ /* 0x008fe200000418ff */
[----:B------:R-:W1:Y:S01]  /*5160*/  MUFU.EX2 R24, R24 ;  /* 0x0000001800187308 */ /* 0x000e620000000800 */
[----:B--2---:R-:W-:-:S04]  /*5170*/  F2FP.BF16.F32.PACK_AB R6, R21, R22 ;  /* 0x000000161506723e */ /* 0x004fc800000010ff */
        /* <DEDUP_REMOVED lines=21> */
[C---:B-----5:R-:W-:Y:S01]  /*52d0*/  HMMA.16816.F32.BF16 R80, R4.reuse, R16, R80 ;  /* 0x000000100450723c */ /* 0x060fe20000041850 */
[----:B------:R-:W-:Y:S01]  /*52e0*/  FADD.FTZ R12, R114, R35 ;  /* 0x00000023720c7221 */ /* 0x000fe20000010000 */
[----:B------:R-:W-:Y:S01]  /*52f0*/  FFMA.FTZ R35, R90, UR11, -R29 ;  /* 0x0000000b5a237c23 */ /* 0x000fe2000801081d */
[----:B------:R-:W-:Y:S02]  /*5300*/  MUFU.EX2 R93, R112 ;  /* 0x00000070005d7308 */ /* 0x000fe40000000800 */
[----:B------:R-:W-:Y:S01]  /*5310*/  FADD.FTZ R12, R107, R12 ;  /* 0x0000000c6b0c7221 */ /* 0x000fe20000010000 */
[C---:B------:R-:W-:Y:S01]  /*5320*/  HMMA.16816.F32.BF16 R76, R4.reuse, R18, R76 ;  /* 0x00000012044c723c */ /* 0x040fe2000004184c */
[----:B------:R-:W-:Y:S04]  /*5330*/  LDSM.16.MT88.4 R16, [R118+0x6c00] ;  /* 0x006c00007610783b */ /* 0x000fe80000004200 */
[----:B------:R-:W3:Y:S01]  /*5340*/  MUFU.EX2 R90, R110 ;  /* 0x0000006e005a7308 */ /* 0x000ee20000000800 */
[C---:B------:R-:W-:Y:S07]  /*5350*/  HMMA.16816.F32.BF16 R60, R4.reuse, R14, R60 ;  /* 0x0000000e043c723c */ /* 0x040fee000004183c */
[----:B------:R-:W-:Y:S08]  /*5360*/  MUFU.EX2 R35, R35 ;  /* 0x0000002300237308 */ /* 0x000ff00000000800 */
[----:B------:R-:W4:Y:S01]  /*5370*/  MUFU.EX2 R32, R32 ;  /* 0x0000002000207308 */ /* 0x000f220000000800 */
[C---:B--2---:R-:W-:Y:S06]  /*5380*/  HMMA.16816.F32.BF16 R56, R4.reuse, R8, R56 ;  /* 0x000000080438723c */ /* 0x044fec0000041838 */
[C---:B------:R-:W-:Y:S01]  /*5390*/  HMMA.16816.F32.BF16 R52, R4.reuse, R10, R52 ;  /* 0x0000000a0434723c */ /* 0x040fe20000041834 */
[----:B------:R-:W2:Y:S01]  /*53a0*/  LDSM.16.MT88.4 R8, [R118+0x8400] ;  /* 0x008400007608783b */ /* 0x000ea20000004200 */
[----:B------:R-:W-:Y:S08]  /*53b0*/  MUFU.EX2 R106, R106 ;  /* 0x0000006a006a7308 */ /* 0x000ff00000000800 */
[----:B------:R-:W5:Y:S08]  /*53c0*/  MUFU.EX2 R105, R105 ;  /* 0x0000006900697308 */ /* 0x000f700000000800 */
[----:B------:R-:W-:Y:S08]  /*53d0*/  MUFU.EX2 R107, R104 ;  /* 0x00000068006b7308 */ /* 0x000ff00000000800 */
[----:B------:R-:W5:Y:S08]  /*53e0*/  MUFU.EX2 R94, R94 ;  /* 0x0000005e005e7308 */ /* 0x000f700000000800 */
[----:B------:R-:W-:Y:S01]  /*53f0*/  MUFU.EX2 R28, R28 ;  /* 0x0000001c001c7308 */ /* 0x000fe20000000800 */
[C---:B--2---:R-:W-:Y:S07]  /*5400*/  HMMA.16816.F32.BF16 R36, R4.reuse, R8, R36 ;  /* 0x000000080424723c */ /* 0x044fee0000041824 */
[----:B------:R-:W-:Y:S01]  /*5410*/  MUFU.EX2 R27, R27 ;  /* 0x0000001b001b7308 */ /* 0x000fe20000000800 */
[----:B------:R-:W-:Y:S01]  /*5420*/  HMMA.16816.F32.BF16 R40, R4, R10, R40 ;  /* 0x0000000a0428723c */ /* 0x000fe20000041828 */
[----:B------:R-:W2:Y:S06]  /*5430*/  LDSM.16.MT88.4 R8, [R116+0x8000] ;  /* 0x008000007408783b */ /* 0x000eac0000004200 */
[----:B------:R-:W-:Y:S08]  /*5440*/  MUFU.EX2 R26, R26 ;  /* 0x0000001a001a7308 */ /* 0x000ff00000000800 */
        /* <DEDUP_REMOVED lines=8> */
[----:B-1----:R-:W-:-:S02]  /*54d0*/  F2FP.BF16.F32.PACK_AB R4, R92, R95 ;  /* 0x0000005f5c04723e */ /* 0x002fc400000010ff */
[----:B---3--:R-:W-:Y:S01]  /*54e0*/  F2FP.BF16.F32.PACK_AB R5, R90, R93 ;  /* 0x0000005d5a05723e */ /* 0x008fe200000010ff */
[----:B------:R-:W-:Y:S01]  /*54f0*/  FADD.FTZ R93, R93, R20 ;  /* 0x000000145d5d7221 */ /* 0x000fe20000010000 */
[----:B------:R-:W-:Y:S02]  /*5500*/  F2FP.BF16.F32.PACK_AB R6, R34, R91 ;  /* 0x0000005b2206723e */ /* 0x000fe400000010ff */
[----:B----4-:R-:W-:Y:S01]  /*5510*/  F2FP.BF16.F32.PACK_AB R7, R32, R35 ;  /* 0x000000232007723e */ /* 0x010fe200000010ff */
[----:B------:R-:W-:-:S04]  /*5520*/  FADD.FTZ R90, R90, R93 ;  /* 0x0000005d5a5a7221 */ /* 0x000fc80000010000 */
[----:B------:R-:W-:-:S04]  /*5530*/  FADD.FTZ R35, R35, R90 ;  /* 0x0000005a23237221 */ /* 0x000fc80000010000 */
        /* <DEDUP_REMOVED lines=20> */
[----:B-----5:R-:W-:Y:S01]  /*5680*/  F2FP.BF16.F32.PACK_AB R4, R105, R106 ;  /* 0x0000006a6904723e */ /* 0x020fe200000010ff */
        /* <DEDUP_REMOVED lines=99> */
.L_x_5909:
[----:B------:R-:W-:-:S04]  /*5cc0*/  LEA R4, -R96, RZ, 0x6 ;  /* 0x000000ff60047211 */ /* 0x000fc800078e31ff */
[----:B------:R-:W-:-:S07]  /*5cd0*/  SHF.R.S32.HI R5, RZ, 0x1f, R4 ;  /* 0x0000001fff057819 */ /* 0x000fce0000011404 */
.L_x_5910:
        /* <DEDUP_REMOVED lines=131> */
[----:B------:R-:W-:-:S08]  /*6510*/  NOP ;  /* 0x0000000000007918 */ /* 0x000fd00000000000 */
[----:B------:R-:W-:Y:S01]  /*6520*/  FMUL.FTZ R16, R16, UR10 ;  /* 0x0000000a10107c20 */ /* 0x000fe20008410000 */
[C---:B-1----:R-:W-:Y:S06]  /*6530*/  HMMA.16816.F32.BF16 R12, R88.reuse, R32, R12 ;  /* 0x00000020580c723c */ /* 0x042fec000004180c */
[----:B------:R-:W-:Y:S01]  /*6540*/  HMMA.16816.F32.BF16 R8, R88, R34, R8 ;  /* 0x000000225808723c */ /* 0x000fe20000041808 */
[----:B------:R-:W1:-:S15]  /*6550*/  LDSM.16.M88.4 R32, [R117+0x5800] ;  /* 0x005800007520783b */ /* 0x000e5e0000000200 */
[----:B------:R-:W-:-:S02]  /*6560*/  NOP ;  /* 0x0000000000007918 */ /* 0x000fc40000000000 */
[----:B------:R-:W-:Y:S01]  /*6570*/  FMUL.FTZ R12, R12, UR10 ;  /* 0x0000000a0c0c7c20 */ /* 0x000fe20008410000 */
[----:B------:R-:W-:-:S03]  /*6580*/  FMUL.FTZ R15, R15, UR10 ;  /* 0x0000000a0f0f7c20 */ /* 0x000fc60008410000 */
[----:B------:R-:W-:Y:S02]  /*6590*/  MUFU.TANH R113, R12 ;  /* 0x0000000c00717308 */ /* 0x000fe40000002400 */
        /* <DEDUP_REMOVED lines=9> */
[----:B------:R-:W1:Y:S01]  /*6630*/  LDSM.16.M88.4 R32, [R117+0x5c00] ;  /* 0x005c00007520783b */ /* 0x000e620000000200 */
[----:B------:R-:W-:-:S14]  /*6640*/  DEPBAR.LE SB0, 0x0 ;  /* 0x000080000000791a */ /* 0x000fdc0000000000 */
[----:B------:R-:W-:Y:S01]  /*6650*/  FMUL.FTZ R4, R4, UR10 ;  /* 0x0000000a04047c20 */ /* 0x000fe20008410000 */
[----:B------:R-:W-:Y:S01]  /*6660*/  FMUL.FTZ R6, R6, UR10 ;  /* 0x0000000a06067c20 */ /* 0x000fe20008410000 */
[----:B------:R-:W-:Y:S01]  /*6670*/  FMUL.FTZ R5, R5, UR10 ;  /* 0x0000000a05057c20 */ /* 0x000fe20008410000 */
[----:B------:R-:W-:Y:S01]  /*6680*/  FMUL.FTZ R7, R7, UR10 ;  /* 0x0000000a07077c20 */ /* 0x000fe20008410000 */
[----:B------:R2:W-:Y:S04]  /*6690*/  MUFU.TANH R97, R4 ;  /* 0x0000000400617308 */ /* 0x0005e80000002400 */
[----:B------:R-:W-:Y:S01]  /*66a0*/  FMUL.FTZ R28, R28, UR10 ;  /* 0x0000000a1c1c7c20 */ /* 0x000fe20008410000 */
[----:B------:R-:W-:Y:S01]  /*66b0*/  FMUL.FTZ R30, R30, UR10 ;  /* 0x0000000a1e1e7c20 */ /* 0x000fe20008410000 */
[----:B------:R-:W-:-:S02]  /*66c0*/  FMUL.FTZ R31, R31, UR10 ;  /* 0x0000000a1f1f7c20 */ /* 0x000fc40008410000 */
[----:B------:R-:W-:Y:S08]  /*66d0*/  MUFU.TANH R107, R7 ;  /* 0x00000007006b7308 */ /* 0x000ff00000002400 */
[----:B------:R-:W-:Y:S01]  /*66e0*/  MUFU.TANH R109, R28 ;  /* 0x0000001c006d7308 */ /* 0x000fe20000002400 */
[C---:B-1----:R-:W-:Y:S07]  /*66f0*/  HMMA.16816.F32.BF16 R84, R88.reuse, R34, R84 ;  /* 0x000000225854723c */ /* 0x042fee0000041854 */
[----:B------:R-:W-:Y:S01]  /*6700*/  MUFU.TANH R7, R30 ;  /* 0x0000001e00077308 */ /* 0x000fe20000002400 */
[----:B------:R-:W-:Y:S01]  /*6710*/  HMMA.16816.F32.BF16 R24, R88, R32, R24 ;  /* 0x000000205818723c */ /* 0x000fe20000041818 */
[----:B------:R-:W-:Y:S01]  /*6720*/  FMUL.FTZ R35, R21, UR10 ;  /* 0x0000000a15237c20 */ /* 0x000fe20008410000 */
[----:B------:R-:W-:-:S02]  /*6730*/  IMAD R21, R128, 0x40, R135 ;  /* 0x0000004080157824 */ /* 0x000fc400078e0287 */
[----:B------:R-:W-:Y:S02]  /*6740*/  FMUL.FTZ R34, R17, UR10 ;  /* 0x0000000a11227c20 */ /* 0x000fe40008410000 */
[----:B------:R-:W-:Y:S01]  /*6750*/  VIADD R114, R21, 0x10 ;  /* 0x0000001015727836 */ /* 0x000fe20000000000 */
[----:B------:R-:W1:Y:S01]  /*6760*/  MUFU.TANH R35, R35 ;  /* 0x0000002300237308 */ /* 0x000e620000002400 */
[----:B------:R-:W-:Y:S01]  /*6770*/  FMUL.FTZ R33, R23, UR10 ;  /* 0x0000000a17217c20 */ /* 0x000fe20008410000 */
[C---:B------:R-:W-:Y:S02]  /*6780*/  VIADD R91, R21.reuse, 0x1 ;  /* 0x00000001155b7836 */ /* 0x040fe40000000000 */
[----:B------:R-:W-:Y:S01]  /*6790*/  FMUL.FTZ R23, R18, UR10 ;  /* 0x0000000a12177c20 */ /* 0x000fe20008410000 */
[----:B------:R-:W-:Y:S02]  /*67a0*/  VIADD R18, R21, 0x8 ;  /* 0x0000000815127836 */ /* 0x000fe40000000000 */
[----:B------:R-:W-:Y:S01]  /*67b0*/  FMUL.FTZ R32, R19, UR10 ;  /* 0x0000000a13207c20 */ /* 0x000fe20008410000 */
[----:B------:R-:W-:Y:S01]  /*67c0*/  VIADD R148, R21, 0x18 ;  /* 0x0000001815947836 */ /* 0x000fe20000000000 */
[C---:B------:R-:W-:Y:S01]  /*67d0*/  ISETP.GE.AND P4, PT, R91.reuse, R103, PT ;  /* 0x000000675b00720c */ /* 0x040fe20003f86270 */
[----:B------:R-:W3:Y:S01]  /*67e0*/  MUFU.TANH R33, R33 ;  /* 0x0000002100217308 */ /* 0x000ee20000002400 */
[----:B------:R-:W-:Y:S01]  /*67f0*/  ISETP.GE.AND P5, PT, R91, R102, PT ;  /* 0x000000665b00720c */ /* 0x000fe20003fa6270 */
[C---:B------:R-:W-:Y:S01]  /*6800*/  VIADD R104, R21.reuse, 0x20 ;  /* 0x0000002015687836 */ /* 0x040fe20000000000 */
[----:B------:R-:W-:Y:S01]  /*6810*/  I2FP.F32.S32 R91, R91 ;  /* 0x0000005b005b7245 */ /* 0x000fe20000201400 */
[C---:B------:R-:W-:Y:S01]  /*6820*/  VIADD R110, R21.reuse, 0x28 ;  /* 0x00000028156e7836 */ /* 0x040fe20000000000 */
[----:B------:R-:W-:Y:S01]  /*6830*/  ISETP.GE.AND P3, PT, R18, R103, PT ;  /* 0x000000671200720c */ /* 0x000fe20003f66270 */
[----:B--2---:R-:W-:-:S02]  /*6840*/  VIADD R4, R21, 0x30 ;  /* 0x0000003015047836 */ /* 0x004fc40000000000 */
[----:B------:R-:W-:Y:S01]  /*6850*/  FMUL.FTZ R85, R85, UR10 ;  /* 0x0000000a55557c20 */ /* 0x000fe20008410000 */
[----:B------:R3:W2:Y:S01]  /*6860*/  MUFU.TANH R89, R16 ;  /* 0x0000001000597308 */ /* 0x0006a20000002400 */
[----:B-1----:R-:W-:Y:S01]  /*6870*/  FFMA.FTZ R17, R0, R91, R35 ;  /* 0x0000005b00117223 */ /* 0x002fe20000010023 */
[----:B------:R-:W-:Y:S01]  /*6880*/  FMUL.FTZ R25, R25, UR10 ;  /* 0x0000000a19197c20 */ /* 0x000fe20008410000 */
[----:B------:R-:W-:Y:S01]  /*6890*/  FMUL.FTZ R27, R27, UR10 ;  /* 0x0000000a1b1b7c20 */ /* 0x000fe20008410000 */
[----:B------:R-:W-:Y:S02]  /*68a0*/  FMUL.FTZ R87, R87, UR10 ;  /* 0x0000000a57577c20 */ /* 0x000fe40008410000 */
[----:B------:R-:W-:Y:S02]  /*68b0*/  FSEL R17, R17, -INF , !P4 ;  /* 0xff80000011117808 */ /* 0x000fe40006000000 */
[----:B------:R-:W1:Y:S01]  /*68c0*/  MUFU.TANH R23, R23 ;  /* 0x0000001700177308 */ /* 0x000e620000002400 */
[----:B------:R-:W-:Y:S01]  /*68d0*/  BAR.SYNC.DEFER_BLOCKING 0x0 ;  /* 0x0000000000007b1d */ /* 0x000fe20000010000 */
[----:B------:R-:W-:-:S02]  /*68e0*/  ISETP.GE.AND P4, PT, R18, R102, PT ;  /* 0x000000661200720c */ /* 0x000fc40003f86270 */
[----:B------:R-:W-:-:S04]  /*68f0*/  I2FP.F32.S32 R18, R18 ;  /* 0x0000001200127245 */ /* 0x000fc80000201400 */
[----:B------:R-:W4:Y:S01]  /*6900*/  MUFU.TANH R35, R34 ;  /* 0x0000002200237308 */ /* 0x000f220000002400 */
[C---:B---3--:R-:W-:Y:S01]  /*6910*/  FFMA.FTZ R16, R0.reuse, R91, R33 ;  /* 0x0000005b00107223 */ /* 0x048fe20000010021 */
[----:B--2---:R-:W-:Y:S01]  /*6920*/  FFMA.FTZ R19, R0, R18, R89 ;  /* 0x0000001200137223 */ /* 0x004fe20000010059 */
[----:B------:R-:W-:-:S03]  /*6930*/  VIADD R89, R21, 0x9 ;  /* 0x0000000915597836 */ /* 0x000fc60000000000 */
[----:B------:R-:W-:Y:S02]  /*6940*/  FSEL R16, R16, -INF , !P5 ;  /* 0xff80000010107808 */ /* 0x000fe40006800000 */
[----:B------:R-:W-:Y:S01]  /*6950*/  FSEL R19, R19, -INF , !P3 ;  /* 0xff80000013137808 */ /* 0x000fe20005800000 */
[----:B------:R2:W3:Y:S01]  /*6960*/  MUFU.TANH R33, R32 ;  /* 0x0000002000217308 */ /* 0x0004e20000002400 */
[C---:B------:R-:W-:Y:S01]  /*6970*/  ISETP.GE.AND P5, PT, R89.reuse, R103, PT ;  /* 0x000000675900720c */ /* 0x040fe20003fa6270 */
[----:B-1----:R-:W-:Y:S01]  /*6980*/  FFMA.FTZ R18, R0, R18, R23 ;  /* 0x0000001200127223 */ /* 0x002fe20000010017 */
[----:B------:R-:W-:Y:S01]  /*6990*/  ISETP.GE.AND P3, PT, R89, R102, PT ;  /* 0x000000665900720c */ /* 0x000fe20003f66270 */
[----:B------:R-:W-:Y:S01]  /*69a0*/  FMUL.FTZ R23, R14, UR10 ;  /* 0x0000000a0e177c20 */ /* 0x000fe20008410000 */
[----:B------:R-:W-:Y:S02]  /*69b0*/  I2FP.F32.S32 R89, R89 ;  /* 0x0000005900597245 */ /* 0x000fe40000201400 */
[----:B------:R-:W-:Y:S01]  /*69c0*/  FSEL R14, R18, -INF , !P4 ;  /* 0xff800000120e7808 */ /* 0x000fe20006000000 */
[----:B------:R-:W-:Y:S01]  /*69d0*/  MUFU.TANH R27, R27 ;  /* 0x0000001b001b7308 */ /* 0x000fe20000002400 */
[----:B------:R-:W-:-:S07]  /*69e0*/  ISETP.GE.AND P4, PT, R114, R103, PT ;  /* 0x000000677200720c */ /* 0x000fce0003f86270 */
[----:B------:R-:W1:Y:S01]  /*69f0*/  MUFU.TANH R23, R23 ;  /* 0x0000001700177308 */ /* 0x000e620000002400 */
[----:B--2---:R-:W-:Y:S01]  /*6a00*/  FMUL.FTZ R32, R13, UR10 ;  /* 0x0000000a0d207c20 */ /* 0x004fe20008410000 */
[CC--:B----4-:R-:W-:Y:S01]  /*6a10*/  FFMA.FTZ R13, R0.reuse, R89.reuse, R35 ;  /* 0x00000059000d7223 */ /* 0x0d0fe20000010023 */
[----:B---3--:R-:W-:Y:S01]  /*6a20*/  FFMA.FTZ R12, R0, R89, R33 ;  /* 0x00000059000c7223 */ /* 0x008fe20000010021 */
[----:B------:R-:W-:-:S03]  /*6a30*/  VIADD R33, R21, 0x11 ;  /* 0x0000001115217836 */ /* 0x000fc60000000000 */
[----:B------:R-:W-:Y:S01]  /*6a40*/  FSEL R13, R13, -INF , !P5 ;  /* 0xff8000000d0d7808 */ /* 0x000fe20006800000 */
[----:B------:R-:W2:Y:S01]  /*6a50*/  MUFU.TANH R35, R32 ;  /* 0x0000002000237308 */ /* 0x000ea20000002400 */
[----:B------:R-:W-:Y:S02]  /*6a60*/  ISETP.GE.AND P5, PT, R114, R102, PT ;  /* 0x000000667200720c */ /* 0x000fe40003fa6270 */
[----:B------:R-:W-:Y:S02]  /*6a70*/  I2FP.F32.S32 R114, R114 ;  /* 0x0000007200727245 */ /* 0x000fe40000201400 */
[----:B------:R-:W-:Y:S02]  /*6a80*/  FSEL R12, R12, -INF , !P3 ;  /* 0xff8000000c0c7808 */ /* 0x000fe40005800000 */
[----:B------:R-:W-:Y:S01]  /*6a90*/  ISETP.GE.AND P3, PT, R33, R103, PT ;  /* 0x000000672100720c */ /* 0x000fe20003f66270 */
[CC--:B------:R-:W-:Y:S01]  /*6aa0*/  FFMA.FTZ R113, R0.reuse, R114.reuse, R113 ;  /* 0x0000007200717223 */ /* 0x0c0fe20000010071 */
[----:B-1----:R-:W-:Y:S01]  /*6ab0*/  FFMA.FTZ R114, R0, R114, R23 ;  /* 0x0000007200727223 */ /* 0x002fe20000010017 */
[----:B------:R-:W-:Y:S03]  /*6ac0*/  MUFU.TANH R85, R85 ;  /* 0x0000005500557308 */ /* 0x000fe60000002400 */
[----:B------:R-:W-:-:S02]  /*6ad0*/  FSEL R113, R113, -INF , !P4 ;  /* 0xff80000071717808 */ /* 0x000fc40006000000 */
[----:B------:R-:W-:Y:S02]  /*6ae0*/  ISETP.GE.AND P4, PT, R33, R102, PT ;  /* 0x000000662100720c */ /* 0x000fe40003f86270 */
[----:B------:R-:W-:Y:S01]  /*6af0*/  I2FP.F32.S32 R33, R33 ;  /* 0x0000002100217245 */ /* 0x000fe20000201400 */
[----:B------:R-:W1:Y:S01]  /*6b00*/  MUFU.TANH R23, R10 ;  /* 0x0000000a00177308 */ /* 0x000e620000002400 */
[----:B------:R-:W-:Y:S02]  /*6b10*/  FSEL R114, R114, -INF , !P5 ;  /* 0xff80000072727808 */ /* 0x000fe40006800000 */
[----:B------:R-:W-:Y:S01]  /*6b20*/  ISETP.GE.AND P5, PT, R148, R103, PT ;  /* 0x000000679400720c */ /* 0x000fe20003fa6270 */
[CC--:B--2---:R-:W-:Y:S01]  /*6b30*/  FFMA.FTZ R35, R0.reuse, R33.reuse, R35 ;  /* 0x0000002100237223 */ /* 0x0c4fe20000010023 */
[----:B------:R-:W-:-:S03]  /*6b40*/  FFMA.FTZ R150, R0, R33, R15 ;  /* 0x0000002100967223 */ /* 0x000fc6000001000f */
[----:B------:R-:W2:Y:S01]  /*6b50*/  MUFU.TANH R15, R11 ;  /* 0x0000000b000f7308 */ /* 0x000ea20000002400 */
[----:B------:R-:W-:Y:S02]  /*6b60*/  FSEL R115, R35, -INF , !P3 ;  /* 0xff80000023737808 */ /* 0x000fe40005800000 */
[----:B------:R-:W-:Y:S02]  /*6b70*/  ISETP.GE.AND P3, PT, R148, R102, PT ;  /* 0x000000669400720c */ /* 0x000fe40003f66270 */
[----:B------:R-:W-:Y:S02]  /*6b80*/  I2FP.F32.S32 R148, R148 ;  /* 0x0000009400947245 */ /* 0x000fe40000201400 */
[----:B------:R-:W-:Y:S01]  /*6b90*/  FSEL R150, R150, -INF , !P4 ;  /* 0xff80000096967808 */ /* 0x000fe20006000000 */
[----:B------:R3:W4:Y:S02]  /*6ba0*/  MUFU.TANH R11, R6 ;  /* 0x00000006000b7308 */ /* 0x0007240000002400 */
[CC--:B------:R-:W-:Y:S01]  /*6bb0*/  FFMA.FTZ R147, R0.reuse, R148.reuse, R147 ;  /* 0x0000009400937223 */ /* 0x0c0fe20000010093 */
[----:B-1----:R-:W-:Y:S01]  /*6bc0*/  FFMA.FTZ R148, R0, R148, R23 ;  /* 0x0000009400947223 */ /* 0x002fe20000010017 */
[----:B------:R-:W-:-:S03]  /*6bd0*/  VIADD R23, R21, 0x19 ;  /* 0x0000001915177836 */ /* 0x000fc60000000000 */
[----:B------:R-:W-:Y:S02]  /*6be0*/  FSEL R147, R147, -INF , !P5 ;  /* 0xff80000093937808 */ /* 0x000fe40006800000 */
[C---:B------:R-:W-:Y:S02]  /*6bf0*/  ISETP.GE.AND P4, PT, R23.reuse, R103, PT ;  /* 0x000000671700720c */ /* 0x040fe40003f86270 */
[----:B------:R-:W-:Y:S02]  /*6c00*/  ISETP.GE.AND P5, PT, R23, R102, PT ;  /* 0x000000661700720c */ /* 0x000fe40003fa6270 */
[----:B------:R-:W-:Y:S02]  /*6c10*/  I2FP.F32.S32 R23, R23 ;  /* 0x0000001700177245 */ /* 0x000fe40000201400 */
[----:B------:R-:W-:Y:S02]  /*6c20*/  FSEL R148, R148, -INF , !P3 ;  /* 0xff80000094947808 */ /* 0x000fe40005800000 */
[----:B------:R-:W-:Y:S01]  /*6c30*/  ISETP.GE.AND P3, PT, R104, R103, PT ;  /* 0x000000676800720c */ /* 0x000fe20003f66270 */
[CC--:B------:R-:W-:Y:S01]  /*6c40*/  FFMA.FTZ R149, R0.reuse, R23.reuse, R9 ;  /* 0x0000001700957223 */ /* 0x0c0fe20000010009 */
[----:B--2---:R-:W-:Y:S01]  /*6c50*/  FFMA.FTZ R146, R0, R23, R15 ;  /* 0x0000001700927223 */ /* 0x004fe2000001000f */
[----:B------:R1:W2:Y:S01]  /*6c60*/  MUFU.TANH R9, R5 ;  /* 0x0000000500097308 */ /* 0x0002a20000002400 */
[----:B------:R-:W-:Y:S01]  /*6c70*/  FMUL.FTZ R15, R29, UR10 ;  /* 0x0000000a1d0f7c20 */ /* 0x000fe20008410000 */
[----:B---3--:R-:W-:Y:S01]  /*6c80*/  VIADD R6, R21, 0x38 ;  /* 0x0000003815067836 */ /* 0x008fe20000000000 */
[----:B------:R-:W-:-:S02]  /*6c90*/  FSEL R149, R149, -INF , !P4 ;  /* 0xff80000095957808 */ /* 0x000fc40006000000 */
[----:B------:R-:W-:Y:S02]  /*6ca0*/  ISETP.GE.AND P4, PT, R104, R102, PT ;  /* 0x000000666800720c */ /* 0x000fe40003f86270 */
[----:B------:R-:W-:Y:S01]  /*6cb0*/  I2FP.F32.S32 R104, R104 ;  /* 0x0000006800687245 */ /* 0x000fe20000201400 */
[----:B------:R-:W3:Y:S01]  /*6cc0*/  MUFU.TANH R15, R15 ;  /* 0x0000000f000f7308 */ /* 0x000ee20000002400 */
[----:B------:R-:W-:-:S03]  /*6cd0*/  FSEL R146, R146, -INF , !P5 ;  /* 0xff80000092927808 */ /* 0x000fc60006800000 */
[CC--:B------:R-:W-:Y:S01]  /*6ce0*/  FFMA.FTZ R97, R0.reuse, R104.reuse, R97 ;  /* 0x0000006800617223 */ /* 0x0c0fe20000010061 */
[----:B----4-:R-:W-:Y:S01]  /*6cf0*/  FFMA.FTZ R104, R0, R104, R11 ;  /* 0x0000006800687223 */ /* 0x010fe2000001000b */
[----:B------:R-:W-:Y:S01]  /*6d00*/  FMUL.FTZ R11, R26, UR10 ;  /* 0x0000000a1a0b7c20 */ /* 0x000fe20008410000 */
[----:B-1----:R-:W-:Y:S02]  /*6d10*/  VIADD R5, R21, 0x21 ;  /* 0x0000002115057836 */ /* 0x002fe40000000000 */
[----:B------:R-:W-:Y:S02]  /*6d20*/  FSEL R97, R97, -INF , !P3 ;  /* 0xff80000061617808 */ /* 0x000fe40005800000 */
[----:B------:R-:W-:Y:S01]  /*6d30*/  FSEL R104, R104, -INF , !P4 ;  /* 0xff80000068687808 */ /* 0x000fe20006000000 */
[----:B------:R-:W-:Y:S01]  /*6d40*/  MUFU.TANH R11, R11 ;  /* 0x0000000b000b7308 */ /* 0x000fe20000002400 */
[C---:B------:R-:W-:Y:S02]  /*6d50*/  ISETP.GE.AND P5, PT, R5.reuse, R103, PT ;  /* 0x000000670500720c */ /* 0x040fe40003fa6270 */
[----:B------:R-:W-:-:S02]  /*6d60*/  ISETP.GE.AND P3, PT, R5, R102, PT ;  /* 0x000000660500720c */ /* 0x000fc40003f66270 */
[----:B------:R-:W-:Y:S02]  /*6d70*/  I2FP.F32.S32 R5, R5 ;  /* 0x0000000500057245 */ /* 0x000fe40000201400 */
[----:B------:R-:W-:-:S03]  /*6d80*/  ISETP.GE.AND P4, PT, R110, R103, PT ;  /* 0x000000676e00720c */ /* 0x000fc60003f86270 */
[CC--:B--2---:R-:W-:Y:S01]  /*6d90*/  FFMA.FTZ R9, R0.reuse, R5.reuse, R9 ;  /* 0x0000000500097223 */ /* 0x0c4fe20000010009 */
[----:B------:R-:W-:Y:S02]  /*6da0*/  FFMA.FTZ R107, R0, R5, R107 ;  /* 0x00000005006b7223 */ /* 0x000fe4000001006b */
[----:B------:R-:W1:Y:S02]  /*6db0*/  MUFU.TANH R5, R31 ;  /* 0x0000001f00057308 */ /* 0x000e640000002400 */
[----:B------:R-:W-:Y:S01]  /*6dc0*/  FSEL R105, R9, -INF , !P5 ;  /* 0xff80000009697808 */ /* 0x000fe20006800000 */
[----:B------:R-:W-:Y:S01]  /*6dd0*/  VIADD R9, R21, 0x29 ;  /* 0x0000002915097836 */ /* 0x000fe20000000000 */
[----:B------:R-:W-:Y:S02]  /*6de0*/  ISETP.GE.AND P5, PT, R110, R102, PT ;  /* 0x000000666e00720c */ /* 0x000fe40003fa6270 */
[----:B------:R-:W-:Y:S02]  /*6df0*/  I2FP.F32.S32 R110, R110 ;  /* 0x0000006e006e7245 */ /* 0x000fe40000201400 */
[----:B------:R-:W-:-:S02]  /*6e00*/  FSEL R107, R107, -INF , !P3 ;  /* 0xff8000006b6b7808 */ /* 0x000fc40005800000 */
[----:B------:R-:W-:Y:S01]  /*6e10*/  ISETP.GE.AND P3, PT, R9, R103, PT ;  /* 0x000000670900720c */ /* 0x000fe20003f66270 */
[CC--:B------:R-:W-:Y:S01]  /*6e20*/  FFMA.FTZ R109, R0.reuse, R110.reuse, R109 ;  /* 0x0000006e006d7223 */ /* 0x0c0fe2000001006d */
[----:B------:R-:W-:Y:S01]  /*6e30*/  FFMA.FTZ R110, R0, R110, R7 ;  /* 0x0000006e006e7223 */ /* 0x000fe20000010007 */
[----:B------:R-:W-:-:S03]  /*6e40*/  FMUL.FTZ R7, R24, UR10 ;  /* 0x0000000a18077c20 */ /* 0x000fc60008410000 */
[----:B------:R-:W-:Y:S02]  /*6e50*/  FSEL R109, R109, -INF , !P4 ;  /* 0xff8000006d6d7808 */ /* 0x000fe40006000000 */
[----:B------:R-:W-:Y:S01]  /*6e60*/  ISETP.GE.AND P4, PT, R9, R102, PT ;  /* 0x000000660900720c */ /* 0x000fe20003f86270 */
[----:B------:R-:W2:Y:S01]  /*6e70*/  MUFU.TANH R7, R7 ;  /* 0x0000000700077308 */ /* 0x000ea20000002400 */
[----:B------:R-:W-:Y:S02]  /*6e80*/  I2FP.F32.S32 R9, R9 ;  /* 0x0000000900097245 */ /* 0x000fe40000201400 */
[----:B------:R-:W-:Y:S02]  /*6e90*/  FSEL R110, R110, -INF , !P5 ;  /* 0xff8000006e6e7808 */ /* 0x000fe40006800000 */
[----:B------:R-:W-:Y:S01]  /*6ea0*/  ISETP.GE.AND P5, PT, R4, R103, PT ;  /* 0x000000670400720c */ /* 0x000fe20003fa6270 */
[CC--:B---3--:R-:W-:Y:S01]  /*6eb0*/  FFMA.FTZ R112, R0.reuse, R9.reuse, R15 ;  /* 0x0000000900707223 */ /* 0x0c8fe2000001000f */
[----:B-1----:R-:W-:Y:S01]  /*6ec0*/  FFMA.FTZ R5, R0, R9, R5 ;  /* 0x0000000900057223 */ /* 0x002fe20000010005 */
[----:B------:R-:W1:Y:S01]  /*6ed0*/  MUFU.TANH R15, R25 ;  /* 0x00000019000f7308 */ /* 0x000e620000002400 */
[----:B------:R-:W-:-:S02]  /*6ee0*/  FMUL.FTZ R9, R84, UR10 ;  /* 0x0000000a54097c20 */ /* 0x000fc40008410000 */
[----:B------:R-:W-:Y:S02]  /*6ef0*/  FSEL R112, R112, -INF , !P3 ;  /* 0xff80000070707808 */ /* 0x000fe40005800000 */
[----:B------:R-:W-:Y:S02]  /*6f00*/  ISETP.GE.AND P3, PT, R4, R102, PT ;  /* 0x000000660400720c */ /* 0x000fe40003f66270 */
[----:B------:R-:W-:Y:S01]  /*6f10*/  I2FP.F32.S32 R4, R4 ;  /* 0x0000000400047245 */ /* 0x000fe20000201400 */
[----:B------:R-:W3:Y:S01]  /*6f20*/  MUFU.TANH R9, R9 ;  /* 0x0000000900097308 */ /* 0x000ee20000002400 */
[----:B------:R-:W-:Y:S01]  /*6f30*/  FSEL R92, R5, -INF , !P4 ;  /* 0xff800000055c7808 */ /* 0x000fe20006000000 */
[----:B------:R-:W-:Y:S02]  /*6f40*/  FMUL.FTZ R5, R86, UR10 ;  /* 0x0000000a56057c20 */ /* 0x000fe40008410000 */
[CC--:B--2---:R-:W-:Y:S01]  /*6f50*/  FFMA.FTZ R7, R0.reuse, R4.reuse, R7 ;  /* 0x0000000400077223 */ /* 0x0c4fe20000010007 */
[----:B------:R-:W-:Y:S01]  /*6f60*/  FFMA.FTZ R11, R0, R4, R11 ;  /* 0x00000004000b7223 */ /* 0x000fe2000001000b */
[----:B------:R-:W-:-:S02]  /*6f70*/  VIADD R4, R21, 0x31 ;  /* 0x0000003115047836 */ /* 0x000fc40000000000 */
[----:B------:R-:W2:Y:S01]  /*6f80*/  MUFU.TANH R5, R5 ;  /* 0x0000000500057308 */ /* 0x000ea20000002400 */
[----:B------:R-:W-:Y:S01]  /*6f90*/  FSEL R93, R7, -INF , !P5 ;  /* 0xff800000075d7808 */ /* 0x000fe20006800000 */
[----:B------:R-:W-:Y:S01]  /*6fa0*/  FMUL.FTZ R7, R20, UR10 ;  /* 0x0000000a14077c20 */ /* 0x000fe20008410000 */
[CC--:B------:R-:W-:Y:S02]  /*6fb0*/  ISETP.GE.AND P4, PT, R4.reuse, R103.reuse, PT ;  /* 0x000000670400720c */ /* 0x0c0fe40003f86270 */
[----:B------:R-:W-:Y:S02]  /*6fc0*/  ISETP.GE.AND P5, PT, R4, R102, PT ;  /* 0x000000660400720c */ /* 0x000fe40003fa6270 */
[----:B------:R-:W-:Y:S01]  /*6fd0*/  I2FP.F32.S32 R4, R4 ;  /* 0x0000000400047245 */ /* 0x000fe20000201400 */
[----:B------:R-:W-:Y:S01]  /*6fe0*/  MUFU.TANH R7, R7 ;  /* 0x0000000700077308 */ /* 0x000fe20000002400 */
[----:B------:R-:W-:Y:S01]  /*6ff0*/  FSEL R94, R11, -INF , !P3 ;  /* 0xff8000000b5e7808 */ /* 0x000fe20005800000 */
[----:B------:R-:W-:Y:S01]  /*7000*/  FMUL.FTZ R11, R22, UR10 ;  /* 0x0000000a160b7c20 */ /* 0x000fe20008410000 */
[----:B------:R-:W-:Y:S01]  /*7010*/  ISETP.GE.AND P3, PT, R6, R103, PT ;  /* 0x000000670600720c */ /* 0x000fe20003f66270 */
[CC--:B-1----:R-:W-:Y:S01]  /*7020*/  FFMA.FTZ R15, R0.reuse, R4.reuse, R15 ;  /* 0x00000004000f7223 */ /* 0x0c2fe2000001000f */
[----:B------:R-:W-:Y:S01]  /*7030*/  FFMA.FTZ R27, R0, R4, R27 ;  /* 0x00000004001b7223 */ /* 0x000fe2000001001b */
[----:B------:R-:W-:-:S02]  /*7040*/  VIADD R4, R21, 0x39 ;  /* 0x0000003915047836 */ /* 0x000fc40000000000 */
[----:B------:R-:W1:Y:S01]  /*7050*/  MUFU.TANH R11, R11 ;  /* 0x0000000b000b7308 */ /* 0x000e620000002400 */
[----:B------:R-:W-:Y:S02]  /*7060*/  FSEL R95, R15, -INF , !P4 ;  /* 0xff8000000f5f7808 */ /* 0x000fe40006000000 */
[----:B------:R-:W-:Y:S02]  /*7070*/  ISETP.GE.AND P4, PT, R6, R102, PT ;  /* 0x000000660600720c */ /* 0x000fe40003f86270 */
[----:B------:R-:W-:Y:S02]  /*7080*/  I2FP.F32.S32 R6, R6 ;  /* 0x0000000600067245 */ /* 0x000fe40000201400 */
[----:B------:R-:W-:Y:S02]  /*7090*/  FSEL R106, R27, -INF , !P5 ;  /* 0xff8000001b6a7808 */ /* 0x000fe40006800000 */
[----:B------:R-:W-:Y:S01]  /*70a0*/  ISETP.GE.AND P5, PT, R21, R103, PT ;  /* 0x000000671500720c */ /* 0x000fe20003fa6270 */
[CC--:B---3--:R-:W-:Y:S01]  /*70b0*/  FFMA.FTZ R9, R0.reuse, R6.reuse, R9 ;  /* 0x0000000600097223 */ /* 0x0c8fe20000010009 */
[----:B--2---:R-:W-:Y:S01]  /*70c0*/  FFMA.FTZ R5, R0, R6, R5 ;  /* 0x0000000600057223 */ /* 0x004fe20000010005 */
[----:B------:R-:W-:-:S03]  /*70d0*/  I2FP.F32.S32 R6, R21 ;  /* 0x0000001500067245 */ /* 0x000fc60000201400 */
[----:B------:R-:W-:Y:S02]  /*70e0*/  FSEL R108, R9, -INF , !P3 ;  /* 0xff800000096c7808 */ /* 0x000fe40005800000 */
[----:B------:R-:W-:Y:S01]  /*70f0*/  ISETP.GE.AND P3, PT, R4, R103, PT ;  /* 0x000000670400720c */ /* 0x000fe20003f66270 */
[CC--:B-1----:R-:W-:Y:S01]  /*7100*/  FFMA.FTZ R11, R0.reuse, R6.reuse, R11 ;  /* 0x00000006000b7223 */ /* 0x0c2fe2000001000b */
[----:B------:R-:W-:Y:S01]  /*7110*/  FSEL R103, R5, -INF , !P4 ;  /* 0xff80000005677808 */ /* 0x000fe20006000000 */
[----:B------:R-:W-:Y:S01]  /*7120*/  FFMA.FTZ R5, R0, R6, R7 ;  /* 0x0000000600057223 */ /* 0x000fe20000010007 */
[----:B------:R-:W-:Y:S01]  /*7130*/  ISETP.GE.AND P4, PT, R21, R102, PT ;  /* 0x000000661500720c */ /* 0x000fe20003f86270 */
[----:B------:R-:W1:Y:S03]  /*7140*/  MUFU.TANH R7, R87 ;  /* 0x0000005700077308 */ /* 0x000e660000002400 */
[----:B------:R-:W-:-:S02]  /*7150*/  FSEL R5, R5, -INF , !P5 ;  /* 0xff80000005057808 */ /* 0x000fc40006800000 */
[----:B------:R-:W-:Y:S02]  /*7160*/  ISETP.GE.AND P5, PT, R4, R102, PT ;  /* 0x000000660400720c */ /* 0x000fe40003fa6270 */
[----:B------:R-:W-:-:S05]  /*7170*/  I2FP.F32.S32 R4, R4 ;  /* 0x0000000400047245 */ /* 0x000fca0000201400 */
[----:B------:R-:W-:-:S05]  /*7180*/  FFMA.FTZ R85, R0, R4, R85 ;  /* 0x0000000400557223 */ /* 0x000fca0000010055 */
[----:B------:R-:W-:Y:S01]  /*7190*/  FSEL R111, R85, -INF , !P3 ;  /* 0xff800000556f7808 */ /* 0x000fe20005800000 */
[----:B-1----:R-:W-:Y:S01]  /*71a0*/  FFMA.FTZ R7, R0, R4, R7 ;  /* 0x0000000400077223 */ /* 0x002fe20000010007 */
[----:B------:R-:W-:Y:S02]  /*71b0*/  ISETP.GT.AND P3, PT, R128, R123, PT ;  /* 0x0000007b8000720c */ /* 0x000fe40003f64270 */
[----:B------:R-:W-:Y:S02]  /*71c0*/  FSEL R4, R11, -INF , !P4 ;  /* 0xff8000000b047808 */ /* 0x000fe40006000000 */
[----:B------:R-:W-:Y:S02]  /*71d0*/  LEA R138, P4, R101, UR8, 0x1 ;  /* 0x00000008658a7c11 */ /* 0x000fe4000f8808ff */
[----:B------:R-:W-:Y:S02]  /*71e0*/  FSEL R102, R7, -INF , !P5 ;  /* 0xff80000007667808 */ /* 0x000fe40006800000 */
[----:B------:R-:W-:-:S05]  /*71f0*/  LEA.HI.X R137, R101, UR9, R100, 0x1, P4 ;  /* 0x0000000965897c11 */ /* 0x000fca000a0f0c64 */
        /* <DEDUP_REMOVED lines=63> */
.L_x_5912:
[----:B------:R-:W-:-:S04]  /*75f0*/  LEA R6, -R98, RZ, 0x6 ;  /* 0x000000ff62067211 */ /* 0x000fc800078e31ff */
[----:B------:R-:W-:-:S07]  /*7600*/  SHF.R.S32.HI R7, RZ, 0x1f, R6 ;  /* 0x0000001fff077819 */ /* 0x000fce0000011406 */
.L_x_5913:
[C---:B------:R-:W-:Y:S01]  /*7610*/  LEA R138, P4, R6.reuse, R138, 0x1 ;  /* 0x0000008a068a7211 */ /* 0x040fe200078808ff */
[----:B------:R1:W-:Y:S01]  /*7620*/  @P2 STS [R129+0x3000], RZ ;  /* 0x003000ff81002388 */ /* 0x0003e20000000800 */
[----:B------:R-:W-:Y:S02]  /*7630*/  BSSY B0, `(.L_x_5914) ;  /* 0x0000037000007945 */ /* 0x000fe40003800000 */
[--C-:B------:R-:W-:Y:S01]  /*7640*/  LEA.HI.X R137, R6, R137, R7.reuse, 0x1, P4 ;  /* 0x0000008906897211 */ /* 0x100fe200020f0c07 */
[----:B------:R-:W-:Y:S01]  /*7650*/  @!P2 IMAD.MOV.U32 R136, RZ, RZ, R138 ;  /* 0x000000ffff88a224 */ /* 0x000fe200078e008a */
[-C--:B------:R-:W-:Y:S01]  /*7660*/  @!P1 IADD3 R9, P4, R101, R6.reuse, RZ ;  /* 0x0000000665099210 */ /* 0x080fe20007f9e0ff */
[----:B------:R1:W-:Y:S04]  /*7670*/  @P2 STS [R129+0x3004], RZ ;  /* 0x003004ff81002388 */ /* 0x0003e80000000800 */
        /* <DEDUP_REMOVED lines=50> */
.L_x_5915:
[----:B------:R-:W-:Y:S05]  /*79a0*/  BSYNC B0 ;  /* 0x0000000000007941 */ /* 0x000fea0003800000 */
.L_x_5914:
[----:B------:R-:W0:Y:S02]  /*79b0*/  LDGDEPBAR ;  /* 0x00000000000079af */ /* 0x000e240000000000 */
.L_x_5911:
        /* <DEDUP_REMOVED lines=51> */
[----:B------:R-:W-:Y:S01]  /*7cf0*/  FMUL.FTZ R140, R140, UR11 ;  /* 0x0000000b8c8c7c20 */ /* 0x000fe20008410000 */
[--C-:B------:R-:W-:Y:S01]  /*7d00*/  FFMA.FTZ R87, R17, UR11, -R136.reuse ;  /* 0x0000000b11577c23 */ /* 0x100fe20008010888 */
[----:B------:R-:W-:Y:S01]  /*7d10*/  FSEL R91, R88, RZ, P0 ;  /* 0x000000ff585b7208 */ /* 0x000fe20000000000 */
[--C-:B------:R-:W-:Y:S01]  /*7d20*/  FFMA.FTZ R90, R19, UR11, -R136.reuse ;  /* 0x0000000b135a7c23 */ /* 0x100fe20008010888 */
[----:B------:R-:W-:Y:S01]  /*7d30*/  FSEL R141, R141, RZ, P0 ;  /* 0x000000ff8d8d7208 */ /* 0x000fe20000000000 */
[--C-:B------:R-:W-:Y:S01]  /*7d40*/  FFMA.FTZ R85, R13, UR11, -R136.reuse ;  /* 0x0000000b0d557c23 */ /* 0x100fe20008010888 */
[----:B------:R-:W1:Y:S01]  /*7d50*/  MUFU.EX2 R140, R140 ;  /* 0x0000008c008c7308 */ /* 0x000e620000000800 */
[----:B------:R-:W-:Y:S01]  /*7d60*/  FADD.FTZ R91, R2, -R91 ;  /* 0x8000005b025b7221 */ /* 0x000fe20000010000 */
[--C-:B------:R-:W-:Y:S01]  /*7d70*/  FFMA.FTZ R134, R113, UR11, -R136.reuse ;  /* 0x0000000b71867c23 */ /* 0x100fe20008010888 */
[--C-:B------:R-:W-:Y:S01]  /*7d80*/  FFMA.FTZ R86, R4, UR11, -R141.reuse ;  /* 0x0000000b04567c23 */ /* 0x100fe2000801088d */
[--C-:B------:R-:W-:Y:S01]  /*7d90*/  FFMA.FTZ R84, R16, UR11, -R141.reuse ;  /* 0x0000000b10547c23 */ /* 0x100fe2000801088d */
        /* <DEDUP_REMOVED lines=25> */
[----:B------:R-:W3:Y:S01]  /*7f30*/  LDSM.16.MT88.4 R16, [R116+0x6000] ;  /* 0x006000007410783b */ /* 0x000ee20000004200 */
        /* <DEDUP_REMOVED lines=44> */
[-C--:B------:R-:W-:Y:S01]  /*8200*/  FMUL.FTZ R63, R63, R91.reuse ;  /* 0x0000005b3f3f7220 */ /* 0x080fe20000410000 */
[--C-:B------:R-:W-:Y:S01]  /*8210*/  FFMA.FTZ R146, R97, UR11, -R136.reuse ;  /* 0x0000000b61927c23 */ /* 0x100fe20008010888 */
[--C-:B------:R-:W-:Y:S01]  /*8220*/  FFMA.FTZ R97, R109, UR11, -R136.reuse ;  /* 0x0000000b6d617c23 */ /* 0x100fe20008010888 */
[--C-:B------:R-:W-:Y:S01]  /*8230*/  FFMA.FTZ R109, R104, UR11, -R141.reuse ;  /* 0x0000000b686d7c23 */ /* 0x100fe2000801088d */
[--C-:B------:R-:W-:Y:S01]  /*8240*/  FFMA.FTZ R148, R107, UR11, -R141.reuse ;  /* 0x0000000b6b947c23 */ /* 0x100fe2000801088d */
[----:B------:R-:W1:Y:S01]  /*8250*/  MUFU.EX2 R134, R134 ;  /* 0x0000008600867308 */ /* 0x000e620000000800 */
[----:B--2---:R-:W-:Y:S01]  /*8260*/  FMUL.FTZ R14, R74, R91 ;  /* 0x0000005b4a0e7220 */ /* 0x004fe20000410000 */
[--C-:B------:R-:W-:Y:S01]  /*8270*/  FFMA.FTZ R105, R105, UR11, -R136.reuse ;  /* 0x0000000b69697c23 */ /* 0x100fe20008010888 */
[--C-:B------:R-:W-:Y:S01]  /*8280*/  FFMA.FTZ R112, R112, UR11, -R136.reuse ;  /* 0x0000000b70707c23 */ /* 0x100fe20008010888 */
[--C-:B------:R-:W-:Y:S01]  /*8290*/  FFMA.FTZ R104, R110, UR11, -R141.reuse ;  /* 0x0000000b6e687c23 */ /* 0x100fe2000801088d */
[----:B------:R-:W-:Y:S01]  /*82a0*/  FFMA.FTZ R107, R92, UR11, -R141 ;  /* 0x0000000b5c6b7c23 */ /* 0x000fe2000801088d */
[----:B------:R-:W-:Y:S01]  /*82b0*/  FFMA.FTZ R140, R142, R140, R143 ;  /* 0x0000008c8e8c7223 */ /* 0x000fe2000001008f */
[--C-:B------:R-:W-:Y:S01]  /*82c0*/  FFMA.FTZ R92, R93, UR11, -R136.reuse ;  /* 0x0000000b5d5c7c23 */ /* 0x100fe20008010888 */
[----:B------:R-:W2:Y:S01]  /*82d0*/  MUFU.EX2 R115, R115 ;  /* 0x0000007300737308 */ /* 0x000ea20000000800 */
[----:B----4-:R-:W-:Y:S01]  /*82e0*/  F2FP.BF16.F32.PACK_AB R83, R2, R3 ;  /* 0x000000030253723e */ /* 0x010fe200000010ff */
[--C-:B------:R-:W-:Y:S01]  /*82f0*/  FFMA.FTZ R65, R94, UR11, -R141.reuse ;  /* 0x0000000b5e417c23 */ /* 0x100fe2000801088d */
[--C-:B------:R-:W-:Y:S01]  /*8300*/  FFMA.FTZ R95, R95, UR11, -R136.reuse ;  /* 0x0000000b5f5f7c23 */ /* 0x100fe20008010888 */
[--C-:B------:R-:W-:Y:S01]  /*8310*/  FFMA.FTZ R93, R108, UR11, -R136.reuse ;  /* 0x0000000b6c5d7c23 */ /* 0x100fe20008010888 */
[----:B------:R-:W-:Y:S01]  /*8320*/  FFMA.FTZ R142, R111, UR11, -R136 ;  /* 0x0000000b6f8e7c23 */ /* 0x000fe20008010888 */
[--C-:B------:R-:W-:Y:S01]  /*8330*/  FFMA.FTZ R94, R106, UR11, -R141.reuse ;  /* 0x0000000b6a5e7c23 */ /* 0x100fe2000801088d */
[--C-:B------:R-:W-:Y:S01]  /*8340*/  FFMA.FTZ R64, R103, UR11, -R141.reuse ;  /* 0x0000000b67407c23 */ /* 0x100fe2000801088d */
[----:B------:R-:W-:Y:S01]  /*8350*/  HMMA.16816.F32.BF16 R28, R80, R32, R28 ;  /* 0x00000020501c723c */ /* 0x000fe2000004181c */
[----:B------:R-:W4:Y:S01]  /*8360*/  MUFU.EX2 R101, R101 ;  /* 0x0000006500657308 */ /* 0x000f220000000800 */
[----:B------:R-:W-:Y:S01]  /*8370*/  FFMA.FTZ R102, R102, UR11, -R141 ;  /* 0x0000000b66667c23 */ /* 0x000fe2000801088d */
[----:B------:R-:W-:Y:S01]  /*8380*/  FFMA.FTZ R91, R139, R91, R86 ;  /* 0x0000005b8b5b7223 */ /* 0x000fe20000010056 */
[----:B------:R-:W-:-:S02]  /*8390*/  FADD.FTZ R87, R87, R140 ;  /* 0x0000008c57577221 */ /* 0x000fc40000010000 */
[C---:B------:R-:W-:Y:S01]  /*83a0*/  HMMA.16816.F32.BF16 R32, R80.reuse, R34, R52 ;  /* 0x000000225020723c */ /* 0x040fe20000041834 */
[----:B------:R-:W5:Y:S01]  /*83b0*/  LDSM.16.MT88.4 R52, [R118+0x8000] ;  /* 0x008000007634783b */ /* 0x000f620000004200 */
[----:B------:R-:W-:Y:S01]  /*83c0*/  FADD.FTZ R84, R84, R91 ;  /* 0x0000005b54547221 */ /* 0x000fe20000010000 */
[----:B------:R-:W4:Y:S01]  /*83d0*/  MUFU.EX2 R100, R100 ;  /* 0x0000006400647308 */ /* 0x000f220000000800 */
[----:B------:R-:W-:Y:S02]  /*83e0*/  FADD.FTZ R90, R90, R87 ;  /* 0x000000575a5a7221 */ /* 0x000fe40000010000 */
[----:B------:R-:W-:Y:S01]  /*83f0*/  HMMA.16816.F32.BF16 R4, R80, R8, R4 ;  /* 0x000000085004723c */ /* 0x000fe20000041804 */
[----:B------:R-:W-:Y:S01]  /*8400*/  FADD.FTZ R91, R3, R84 ;  /* 0x00000054035b7221 */ /* 0x000fe20000010000 */
[----:B------:R-:W-:-:S03]  /*8410*/  FADD.FTZ R3, R85, R90 ;  /* 0x0000005a55037221 */ /* 0x000fc60000010000 */
[----:B------:R-:W-:Y:S01]  /*8420*/  MUFU.EX2 R114, R114 ;  /* 0x0000007200727308 */ /* 0x000fe20000000800 */
[----:B------:R-:W-:Y:S01]  /*8430*/  HMMA.16816.F32.BF16 R8, R80, R10, R76 ;  /* 0x0000000a5008723c */ /* 0x000fe2000004184c */
[----:B------:R-:W-:Y:S01]  /*8440*/  LDSM.16.MT88.4 R76, [R118+0x6c00] ;  /* 0x006c0000764c783b */ /* 0x000fe20000004200 */
[----:B------:R-:W-:Y:S01]  /*8450*/  FADD.FTZ R91, R2, R91 ;  /* 0x0000005b025b7221 */ /* 0x000fe20000010000 */
[----:B-1----:R-:W-:-:S03]  /*8460*/  FADD.FTZ R2, R134, R3 ;  /* 0x0000000386027221 */ /* 0x002fc60000010000 */
[----:B---3--:R-:W-:Y:S01]  /*8470*/  HMMA.16816.F32.BF16 R12, R80, R16, R12 ;  /* 0x00000010500c723c */ /* 0x008fe2000004180c */
[----:B------:R-:W-:Y:S01]  /*8480*/  MUFU.EX2 R113, R113 ;  /* 0x0000007100717308 */ /* 0x000fe20000000800 */
[----:B--2---:R-:W-:-:S04]  /*8490*/  FADD.FTZ R2, R115, R2 ;  /* 0x0000000273027221 */ /* 0x004fc80000010000 */
[C---:B------:R-:W-:Y:S01]  /*84a0*/  HMMA.16816.F32.BF16 R16, R80.reuse, R18, R68 ;  /* 0x000000125010723c */ /* 0x040fe20000041844 */
[----:B------:R-:W-:Y:S01]  /*84b0*/  LDSM.16.MT88.4 R68, [R116+0x6c00] ;  /* 0x006c00007444783b */ /* 0x000fe20000004200 */
[----:B----4-:R-:W-:Y:S01]  /*84c0*/  FADD.FTZ R3, R101, R2 ;  /* 0x0000000265037221 */ /* 0x010fe20000010000 */
[----:B------:R-:W-:Y:S03]  /*84d0*/  MUFU.EX2 R99, R99 ;  /* 0x0000006300637308 */ /* 0x000fe60000000800 */
[----:B------:R-:W-:Y:S01]  /*84e0*/  HMMA.16816.F32.BF16 R20, R80, R24, R20 ;  /* 0x000000185014723c */ /* 0x000fe20000041814 */
[----:B------:R-:W-:-:S04]  /*84f0*/  FADD.FTZ R3, R100, R3 ;  /* 0x0000000364037221 */ /* 0x000fc80000010000 */
[----:B------:R-:W-:Y:S01]  /*8500*/  MUFU.EX2 R98, R98 ;  /* 0x0000006200627308 */ /* 0x000fe20000000800 */
[C---:B------:R-:W-:Y:S01]  /*8510*/  HMMA.16816.F32.BF16 R24, R80.reuse, R26, R60 ;  /* 0x0000001a5018723c */ /* 0x040fe2000004183c */
[----:B------:R-:W-:Y:S05]  /*8520*/  LDSM.16.MT88.4 R60, [R118+0x6800] ;  /* 0x00680000763c783b */ /* 0x000fea0000004200 */
[C---:B-----5:R-:W-:Y:S01]  /*8530*/  HMMA.16816.F32.BF16 R36, R80.reuse, R52, R36 ;  /* 0x000000345024723c */ /* 0x060fe20000041824 */
[----:B------:R-:W1:Y:S05]  /*8540*/  MUFU.EX2 R146, R146 ;  /* 0x0000009200927308 */ /* 0x000e6a0000000800 */
[----:B------:R-:W-:Y:S01]  /*8550*/  HMMA.16816.F32.BF16 R40, R80, R54, R40 ;  /* 0x000000365028723c */ /* 0x000fe20000041828 */
[----:B------:R-:W2:Y:S02]  /*8560*/  LDSM.16.MT88.4 R52, [R116+0x8000] ;  /* 0x008000007434783b */ /* 0x000ea40000004200 */
[----:B------:R-:W3:Y:S08]  /*8570*/  MUFU.EX2 R105, R105 ;  /* 0x0000006900697308 */ /* 0x000ef00000000800 */
[----:B------:R-:W-:Y:S01]  /*8580*/  MUFU.EX2 R97, R97 ;  /* 0x0000006100617308 */ /* 0x000fe20000000800 */
[----:B-1----:R-:W-:-:S07]  /*8590*/  FADD.FTZ R2, R146, R3 ;  /* 0x0000000392027221 */ /* 0x002fce0000010000 */
[----:B------:R-:W-:Y:S01]  /*85a0*/  MUFU.EX2 R112, R112 ;  /* 0x0000007000707308 */ /* 0x000fe20000000800 */
[----:B---3--:R-:W-:-:S07]  /*85b0*/  FADD.FTZ R2, R105, R2 ;  /* 0x0000000269027221 */ /* 0x008fce0000010000 */
[----:B------:R-:W-:Y:S08]  /*85c0*/  MUFU.EX2 R109, R109 ;  /* 0x0000006d006d7308 */ /* 0x000ff00000000800 */
[----:B------:R-:W-:Y:S01]  /*85d0*/  MUFU.EX2 R148, R148 ;  /* 0x0000009400947308 */ /* 0x000fe20000000800 */
[C---:B--2---:R-:W-:Y:S07]  /*85e0*/  HMMA.16816.F32.BF16 R44, R80.reuse, R52, R44 ;  /* 0x00000034502c723c */ /* 0x044fee000004182c */
[----:B------:R-:W-:Y:S01]  /*85f0*/  MUFU.EX2 R104, R104 ;  /* 0x0000006800687308 */ /* 0x000fe20000000800 */
[----:B------:R-:W-:Y:S01]  /*8600*/  HMMA.16816.F32.BF16 R48, R80, R54, R48 ;  /* 0x000000365030723c */ /* 0x000fe20000041830 */
[----:B------:R-:W-:-:S02]  /*8610*/  F2FP.BF16.F32.PACK_AB R52, R115, R134 ;  /* 0x000000867334723e */ /* 0x000fc400000010ff */
[----:B------:R-:W-:-:S04]  /*8620*/  F2FP.BF16.F32.PACK_AB R53, R113, R114 ;  /* 0x000000727135723e */ /* 0x000fc800000010ff */
[----:B------:R-:W-:Y:S01]  /*8630*/  MUFU.EX2 R107, R107 ;  /* 0x0000006b006b7308 */ /* 0x000fe20000000800 */
[----:B------:R-:W-:Y:S02]  /*8640*/  F2FP.BF16.F32.PACK_AB R54, R100, R101 ;  /* 0x000000656436723e */ /* 0x000fe400000010ff */
[----:B------:R-:W-:-:S05]  /*8650*/  F2FP.BF16.F32.PACK_AB R55, R98, R99 ;  /* 0x000000636237723e */ /* 0x000fca00000010ff */
        /* <DEDUP_REMOVED lines=32> */
[----:B------:R-:W-:Y:S01]  /*8860*/  F2FP.BF16.F32.PACK_AB R54, R112, R97 ;  /* 0x000000617036723e */ /* 0x000fe200000010ff */
[----:B------:R-:W-:Y:S01]  /*8870*/  FADD.FTZ R97, R97, R2 ;  /* 0x0000000261617221 */ /* 0x000fe20000010000 */
        /* <DEDUP_REMOVED lines=21> */
[----:B-1----:R-:W-:Y:S03]  /*89d0*/  HMMA.16816.F32.BF16 R28, R52, R56, R28 ;  /* 0x00000038341c723c */ /* 0x002fe6000004181c */
[----:B------:R-:W-:-:S03]  /*89e0*/  FADD.FTZ R3, R148, R3 ;  /* 0x0000000394037221 */ /* 0x000fc60000010000 */
[----:B------:R-:W-:Y:S01]  /*89f0*/  HMMA.16816.F32.BF16 R32, R52, R58, R32 ;  /* 0x0000003a3420723c */ /* 0x000fe20000041820 */
[----:B------:R-:W1:Y:S01]  /*8a00*/  LDSM.16.MT88.4 R56, [R116+0x8800] ;  /* 0x008800007438783b */ /* 0x000e620000004200 */
        /* <DEDUP_REMOVED lines=22> */
[C---:B--2---:R-:W-:Y:S06]  /*8b70*/  HMMA.16816.F32.BF16 R64, R84.reuse, R60, R20 ;  /* 0x0000003c5440723c */ /* 0x044fec0000041814 */
[C---:B------:R-:W-:Y:S06]  /*8b80*/  HMMA.16816.F32.BF16 R60, R84.reuse, R62, R24 ;  /* 0x0000003e543c723c */ /* 0x040fec0000041818 */
[C---:B------:R-:W-:Y:S06]  /*8b90*/  HMMA.16816.F32.BF16 R48, R84.reuse, R6, R48 ;  /* 0x000000065430723c */ /* 0x040fec0000041830 */
[C---:B-1----:R-:W-:Y:S06]  /*8ba0*/  HMMA.16816.F32.BF16 R56, R84.reuse, R52, R28 ;  /* 0x000000345438723c */ /* 0x042fec000004181c */
[----:B------:R-:W-:-:S15]  /*8bb0*/  HMMA.16816.F32.BF16 R52, R84, R54, R32 ;  /* 0x000000365434723c */ /* 0x000fde0000041820 */
[----:B------:R-:W-:-:S09]  /*8bc0*/  NOP ;  /* 0x0000000000007918 */ /* 0x000fd20000000000 */
.L_x_5908:
        /* <DEDUP_REMOVED lines=8> */
.L_x_5920:
        /* <DEDUP_REMOVED lines=13> */
[----:B------:R-:W-:Y:S01]  /*8d20*/  IMAD.MOV.U32 R10, RZ, RZ, RZ ;  /* 0x000000ffff0a7224 */ /* 0x000fe200078e00ff */
[----:B------:R-:W2:Y:S01]  /*8d30*/  LDC R8, c[0x0][0x380] ;  /* 0x0000e000ff087b82 */ /* 0x000ea20000000800 */
[----:B------:R-:W-:Y:S04]  /*8d40*/  SHF.L.U32 R7, R128, 0x6, RZ ;  /* 0x0000000680077819 */ /* 0x000fe800000006ff */
[----:B------:R-:W-:Y:S01]  /*8d50*/  IABS R9, R7 ;  /* 0x0000000700097213 */ /* 0x000fe20000000000 */
[C---:B------:R-:W-:Y:S01]  /*8d60*/  VIADD R13, R7.reuse, 0x40 ;  /* 0x00000040070d7836 */ /* 0x040fe20000000000 */
        /* <DEDUP_REMOVED lines=56> */
.L_x_5917:
        /* <DEDUP_REMOVED lines=136> */
[----:B------:R-:W-:Y:S06]  /*9970*/  FMUL.FTZ R148, R17, UR5 ;  /* 0x0000000511947c20 */ /* 0x000fec0008410000 */
[----:B------:R5:W3:Y:S01]  /*9980*/  MUFU.TANH R107, R87 ;  /* 0x00000057006b7308 */ /* 0x000ae20000002400 */
[C---:B-1----:R-:W-:Y:S06]  /*9990*/  HMMA.16816.F32.BF16 R20, R88.reuse, R92, R20 ;  /* 0x0000005c5814723c */ /* 0x042fec0000041814 */
[C---:B------:R-:W-:Y:S03]  /*99a0*/  HMMA.16816.F32.BF16 R24, R88.reuse, R94, R24 ;  /* 0x0000005e5818723c */ /* 0x040fe60000041818 */
[----:B------:R1:W1:Y:S03]  /*99b0*/  MUFU.TANH R114, R3 ;  /* 0x0000000300727308 */ /* 0x0002660000002400 */
[C---:B--2---:R-:W-:Y:S07]  /*99c0*/  HMMA.16816.F32.BF16 R28, R88.reuse, R96, R28 ;  /* 0x00000060581c723c */ /* 0x044fee000004181c */
[----:B------:R2:W2:Y:S01]  /*99d0*/  MUFU.TANH R105, R86 ;  /* 0x0000005600697308 */ /* 0x0004a20000002400 */
[----:B------:R-:W-:Y:S09]  /*99e0*/  HMMA.16816.F32.BF16 R32, R88, R98, R32 ;  /* 0x000000625820723c */ /* 0x000ff20000041820 */
[----:B------:R4:W3:Y:S02]  /*99f0*/  MUFU.TANH R112, R2 ;  /* 0x0000000200707308 */ /* 0x0008e40000002400 */
[----:B-----5:R-:W-:Y:S01]  /*9a00*/  FMUL.FTZ R87, R21, UR5 ;  /* 0x0000000515577c20 */ /* 0x020fe20008410000 */
[----:B-1----:R-:W-:Y:S01]  /*9a10*/  FMUL.FTZ R3, R19, UR5 ;  /* 0x0000000513037c20 */ /* 0x002fe20008410000 */
[----:B------:R-:W-:Y:S01]  /*9a20*/  FMUL.FTZ R144, R20, UR5 ;  /* 0x0000000514907c20 */ /* 0x000fe20008410000 */
[----:B------:R-:W-:Y:S01]  /*9a30*/  FMUL.FTZ R143, R22, UR5 ;  /* 0x00000005168f7c20 */ /* 0x000fe20008410000 */
[----:B------:R-:W-:Y:S04]  /*9a40*/  FMUL.FTZ R146, R25, UR5 ;  /* 0x0000000519927c20 */ /* 0x000fe80008410000 */
[----:B------:R1:W1:Y:S01]  /*9a50*/  MUFU.TANH R108, R87 ;  /* 0x00000057006c7308 */ /* 0x0002620000002400 */
[----:B--2---:R-:W-:Y:S01]  /*9a60*/  FMUL.FTZ R86, R26, UR5 ;  /* 0x000000051a567c20 */ /* 0x004fe20008410000 */
[----:B------:R-:W-:Y:S01]  /*9a70*/  FMUL.FTZ R152, R24, UR5 ;  /* 0x0000000518987c20 */ /* 0x000fe20008410000 */
[----:B------:R-:W-:Y:S07]  /*9a80*/  FMUL.FTZ R154, R29, UR5 ;  /* 0x000000051d9a7c20 */ /* 0x000fee0008410000 */
        /* <DEDUP_REMOVED lines=14> */
[----:B------:R-:W4:Y:S01]  /*9b70*/  MUFU.TANH R151, R151 ;  /* 0x0000009700977308 */ /* 0x000f220000002400 */
[----:B-1----:R-:W-:Y:S09]  /*9b80*/  FMUL.FTZ R146, R30, UR5 ;  /* 0x000000051e927c20 */ /* 0x002ff20008410000 */
[----:B------:R-:W1:Y:S01]  /*9b90*/  MUFU.TANH R153, R153 ;  /* 0x0000009900997308 */ /* 0x000e620000002400 */
[----:B--2---:R-:W-:Y:S09]  /*9ba0*/  FMUL.FTZ R3, R32, UR5 ;  /* 0x0000000520037c20 */ /* 0x004ff20008410000 */
        /* <DEDUP_REMOVED lines=17> */
[----:B------:R-:W2:Y:S02]  /*9cc0*/  LDC R5, c[0x0][0x248] ;  /* 0x00009200ff057b82 */ /* 0x000ea40000000800 */
[----:B--2---:R-:W-:Y:S04]  /*9cd0*/  LEA R12, -R5, RZ, 0x6 ;  /* 0x000000ff050c7211 */ /* 0x004fe800078e31ff */
[----:B------:R-:W-:Y:S01]  /*9ce0*/  SHF.R.S32.HI R7, RZ, 0x1f, R12 ;  /* 0x0000001fff077819 */ /* 0x000fe2000001140c */
[----:B------:R-:W-:Y:S06]  /*9cf0*/  @!P6 BRA `(.L_x_5919) ;  /* 0x0000000000f4e947 */ /* 0x000fec0003800000 */
        /* <DEDUP_REMOVED lines=22> */
[C---:B------:R-:W-:Y:S02]  /*9e60*/  IMAD R8, R3.reuse, R6, R8 ;  /* 0x0000000603087224 */ /* 0x040fe400078e0208 */
[----:B------:R-:W1:Y:S03]  /*9e70*/  LDC R6, c[0x0][0x24c] ;  /* 0x00009300ff067b82 */ /* 0x000e660000000800 */
        /* <DEDUP_REMOVED lines=25> */
[----:B------:R-:W2:Y:S03]  /*a010*/  LDG.E R8, desc[UR12][R14.64] ;  /* 0x0000000c0e087981 */ /* 0x000ea6000c1e1900 */
[-C--:B------:R-:W-:Y:S01]  /*a020*/  IMAD.WIDE.U32 R12, R4, R5.reuse, RZ ;  /* 0x00000005040c7225 */ /* 0x080fe200078e00ff */
[----:B------:R-:W-:Y:S05]  /*a030*/  SHF.R.S32.HI R10, RZ, 0x1f, R4 ;  /* 0x0000001fff0a7819 */ /* 0x000fea0000011404 */
[----:B------:R-:W-:Y:S04]  /*a040*/  IMAD R9, R10, R5, RZ ;  /* 0x000000050a097224 */ /* 0x000fe800078e02ff */
        /* <DEDUP_REMOVED lines=8> */
.L_x_5919:
[----:B------:R2:W-:Y:S01]  /*a0d0*/  @P3 STS [R129+0x3000], RZ ;  /* 0x003000ff81003388 */ /* 0x0005e20000000800 */
[C---:B------:R-:W-:Y:S01]  /*a0e0*/  LEA R8, P4, R12.reuse, R138, 0x1 ;  /* 0x0000008a0c087211 */ /* 0x040fe200078808ff */
[----:B-1----:R-:W1:Y:S01]  /*a0f0*/  @!P3 LDC R2, c[0x0][0x24c] ;  /* 0x00009300ff02bb82 */ /* 0x002e620000000800 */
[----:B------:R-:W-:Y:S01]  /*a100*/  IADD3 R3, P0, R125, R12, RZ ;  /* 0x0000000c7d037210 */ /* 0x000fe20007f1e0ff */
[----:B------:R2:W-:Y:S01]  /*a110*/  @P3 STS [R129+0x3004], RZ ;  /* 0x003004ff81003388 */ /* 0x0005e20000000800 */
[-CC-:B------:R-:W-:Y:S02]  /*a120*/  LEA.HI.X R9, R12, R137.reuse, R7.reuse, 0x1, P4 ;  /* 0x000000890c097211 */ /* 0x180fe400020f0c07 */
[----:B------:R-:W-:Y:S01]  /*a130*/  @!P3 LEA R12, P5, R5, R8, 0x6 ;  /* 0x00000008050cb211 */ /* 0x000fe200078a30ff */
[----:B------:R2:W-:Y:S01]  /*a140*/  @P3 STS.64 [R129+0x3008], RZ ;  /* 0x003008ff81003388 */ /* 0x0005e20000000a00 */
[CC--:B------:R-:W-:Y:S01]  /*a150*/  @!P2 LEA R6, P4, R3.reuse, R138.reuse, 0x1 ;  /* 0x0000008a0306a211 */ /* 0x0c0fe200078808ff */
        /* <DEDUP_REMOVED lines=16> */
[----:B-1----:R-:W-:Y:S03]  /*a260*/  @!P3 LEA.HI.X R13, R5, R9, R2, 0x6, P5 ;  /* 0x00000009050db211 */ /* 0x002fe600028f3402 */
        /* <DEDUP_REMOVED lines=20> */
.L_x_5918:
[----:B-1----:R-:W-:Y:S01]  /*a3b0*/  LEA R2, R128, R135, 0x6 ;  /* 0x0000008780027211 */ /* 0x002fe200078e30ff */
[----:B--2---:R-:W-:Y:S03]  /*a3c0*/  LDSM.16.MT88.4 R12, [R118+0x6000] ;  /* 0x00600000760c783b */ /* 0x004fe60000004200 */
[C---:B------:R-:W-:Y:S02]  /*a3d0*/  IADD3 R4, R2.reuse, 0x1, RZ ;  /* 0x0000000102047810 */ /* 0x040fe40007ffe0ff */
[----:B------:R-:W-:Y:S02]  /*a3e0*/  I2FP.F32.S32 R3, R2 ;  /* 0x0000000200037245 */ /* 0x000fe40000201400 */
[----:B------:R-:W-:Y:S01]  /*a3f0*/  I2FP.F32.S32 R4, R4 ;  /* 0x0000000400047245 */ /* 0x000fe20000201400 */
[----:B------:R-:W-:Y:S01]  /*a400*/  LDSM.16.MT88.4 R20, [R116+0x6000] ;  /* 0x006000007414783b */ /* 0x000fe20000004200 */
[----:B------:R-:W-:Y:S01]  /*a410*/  IADD3 R6, R2, 0x9, RZ ;  /* 0x0000000902067810 */ /* 0x000fe20007ffe0ff */
[-C--:B------:R-:W-:Y:S01]  /*a420*/  FFMA.FTZ R151, R0, R3.reuse, R151 ;  /* 0x0000000300977223 */ /* 0x080fe20000010097 */
[----:B------:R-:W-:Y:S01]  /*a430*/  IADD3 R8, R2, 0x8, RZ ;  /* 0x0000000802087810 */ /* 0x000fe20007ffe0ff */
[CC--:B------:R-:W-:Y:S01]  /*a440*/  FFMA.FTZ R149, R0.reuse, R4.reuse, R149 ;  /* 0x0000000400957223 */ /* 0x0c0fe20000010095 */
[----:B------:R-:W-:Y:S01]  /*a450*/  FFMA.FTZ R153, R0, R4, R153 ;  /* 0x0000000400997223 */ /* 0x000fe20000010099 */
[----:B------:R-:W-:Y:S01]  /*a460*/  IADD3 R4, R2, 0x10, RZ ;  /* 0x0000001002047810 */ /* 0x000fe20007ffe0ff */
[----:B------:R-:W-:Y:S01]  /*a470*/  FFMA.FTZ R147, R0, R3, R147 ;  /* 0x0000000300937223 */ /* 0x000fe20000010093 */
[----:B------:R-:W-:Y:S01]  /*a480*/  IADD3 R5, R2, 0x18, RZ ;  /* 0x0000001802057810 */ /* 0x000fe20007ffe0ff */
[----:B------:R-:W-:Y:S01]  /*a490*/  LDSM.16.MT88.4 R28, [R118+0x7000] ;  /* 0x00700000761c783b */ /* 0x000fe20000004200 */
[----:B------:R-:W-:Y:S02]  /*a4a0*/  I2FP.F32.S32 R4, R4 ;  /* 0x0000000400047245 */ /* 0x000fe40000201400 */
[----:B------:R-:W-:Y:S02]  /*a4b0*/  I2FP.F32.S32 R6, R6 ;  /* 0x0000000600067245 */ /* 0x000fe40000201400 */
[----:B------:R-:W-:Y:S01]  /*a4c0*/  I2FP.F32.S32 R8, R8 ;  /* 0x0000000800087245 */ /* 0x000fe20000201400 */
[CC--:B------:R-:W-:Y:S01]  /*a4d0*/  FFMA.FTZ R150, R0.reuse, R4.reuse, R150 ;  /* 0x0000000400967223 */ /* 0x0c0fe20000010096 */
[----:B------:R-:W-:Y:S01]  /*a4e0*/  FFMA.FTZ R145, R0, R4, R145 ;  /* 0x0000000400917223 */ /* 0x000fe20000010091 */
[----:B------:R-:W-:Y:S01]  /*a4f0*/  IADD3 R4, R2, 0x19, RZ ;  /* 0x0000001902047810 */ /* 0x000fe20007ffe0ff */
[CC--:B------:R-:W-:Y:S01]  /*a500*/  FFMA.FTZ R161, R0.reuse, R6.reuse, R161 ;  /* 0x0000000600a17223 */ /* 0x0c0fe200000100a1 */
[----:B------:R-:W-:Y:S01]  /*a510*/  I2FP.F32.S32 R5, R5 ;  /* 0x0000000500057245 */ /* 0x000fe20000201400 */
[C---:B------:R-:W-:Y:S01]  /*a520*/  FFMA.FTZ R157, R0.reuse, R6, R157 ;  /* 0x00000006009d7223 */ /* 0x040fe2000001009d */
[----:B------:R-:W-:Y:S01]  /*a530*/  I2FP.F32.S32 R4, R4 ;  /* 0x0000000400047245 */ /* 0x000fe20000201400 */
[C---:B------:R-:W-:Y:S01]  /*a540*/  FFMA.FTZ R159, R0.reuse, R8, R159 ;  /* 0x00000008009f7223 */ /* 0x040fe2000001009f */
[----:B------:R-:W-:Y:S01]  /*a550*/  FMNMX.FTZ R6, R147, R84, !PT ;  /* 0x0000005493067209 */ /* 0x000fe20007810000 */
[CC--:B------:R-:W-:Y:S01]  /*a560*/  FFMA.FTZ R105, R0.reuse, R5.reuse, R105 ;  /* 0x0000000500697223 */ /* 0x0c0fe20000010069 */
[C---:B------:R-:W-:Y:S01]  /*a570*/  FFMA.FTZ R112, R0.reuse, R5, R112 ;  /* 0x0000000500707223 */ /* 0x040fe20000010070 */
[CC--:B------:R-:W-:Y:S01]  /*a580*/  FFMA.FTZ R148, R0.reuse, R4.reuse, R148 ;  /* 0x0000000400947223 */ /* 0x0c0fe20000010094 */
[C---:B------:R-:W-:Y:S01]  /*a590*/  FFMA.FTZ R101, R0.reuse, R4, R101 ;  /* 0x0000000400657223 */ /* 0x040fe20000010065 */
[----:B------:R-:W-:Y:S01]  /*a5a0*/  FMNMX.FTZ R4, R151, R85, !PT ;  /* 0x0000005597047209 */ /* 0x000fe20007810000 */
[----:B------:R-:W-:Y:S01]  /*a5b0*/  FFMA.FTZ R155, R0, R8, R155 ;  /* 0x00000008009b7223 */ /* 0x000fe2000001009b */
[C---:B------:R-:W-:Y:S02]  /*a5c0*/  IADD3 R5, R2.reuse, 0x21, RZ ;  /* 0x0000002102057810 */ /* 0x040fe40007ffe0ff */
[----:B------:R-:W-:Y:S02]  /*a5d0*/  FMNMX.FTZ R4, R153, R4, !PT ;  /* 0x0000000499047209 */ /* 0x000fe40007810000 */
[----:B------:R-:W-:Y:S02]  /*a5e0*/  IADD3 R3, R2, 0x11, RZ ;  /* 0x0000001102037810 */ /* 0x000fe40007ffe0ff */
[----:B------:R-:W-:Y:S02]  /*a5f0*/  FMNMX.FTZ R8, R149, R6, !PT ;  /* 0x0000000695087209 */ /* 0x000fe40007810000 */
[----:B------:R-:W-:Y:S02]  /*a600*/  FMNMX.FTZ R6, R159, R4, !PT ;  /* 0x000000049f067209 */ /* 0x000fe40007810000 */
[----:B------:R-:W-:Y:S02]  /*a610*/  I2FP.F32.S32 R5, R5 ;  /* 0x0000000500057245 */ /* 0x000fe40000201400 */
[----:B------:R-:W-:Y:S02]  /*a620*/  I2FP.F32.S32 R3, R3 ;  /* 0x0000000300037245 */ /* 0x000fe40000201400 */
[----:B------:R-:W-:Y:S01]  /*a630*/  FMNMX.FTZ R4, R155, R8, !PT ;  /* 0x000000089b047209 */ /* 0x000fe20007810000 */
[CC--:B------:R-:W-:Y:S01]  /*a640*/  FFMA.FTZ R115, R0.reuse, R5.reuse, R115 ;  /* 0x0000000500737223 */ /* 0x0c0fe20000010073 */
[----:B------:R-:W-:Y:S01]  /*a650*/  FMNMX.FTZ R6, R161, R6, !PT ;  /* 0x00000006a1067209 */ /* 0x000fe20007810000 */
[C---:B------:R-:W-:Y:S01]  /*a660*/  FFMA.FTZ R108, R0.reuse, R5, R108 ;  /* 0x00000005006c7223 */ /* 0x040fe2000001006c */
        /* <DEDUP_REMOVED lines=16> */
[----:B------:R-:W-:Y:S02]  /*a770*/  I2FP.F32.S32 R4, R4 ;  /* 0x0000000400047245 */ /* 0x000fe40000201400 */
[----:B------:R-:W-:Y:S02]  /*a780*/  IADD3 R3, R2, 0x29, RZ ;  /* 0x0000002902037810 */ /* 0x000fe40007ffe0ff */
[----:B------:R-:W-:Y:S01]  /*a790*/  I2FP.F32.S32 R7, R7 ;  /* 0x0000000700077245 */ /* 0x000fe20000201400 */
[-C--:B------:R-:W-:Y:S01]  /*a7a0*/  FFMA.FTZ R103, R0, R4.reuse, R103 ;  /* 0x0000000400677223 */ /* 0x080fe20000010067 */
[----:B------:R-:W-:Y:S01]  /*a7b0*/  FMNMX.FTZ R5, R148, R5, !PT ;  /* 0x0000000594057209 */ /* 0x000fe20007810000 */
[C---:B------:R-:W-:Y:S01]  /*a7c0*/  FFMA.FTZ R93, R0.reuse, R4, R93 ;  /* 0x00000004005d7223 */ /* 0x040fe2000001005d */
        /* <DEDUP_REMOVED lines=119> */
[----:B------:R-:W-:Y:S01]  /*af40*/  FFMA.FTZ R113, R113, UR4, -R146 ;  /* 0x0000000471717c23 */ /* 0x000fe20008010892 */
[--C-:B------:R-:W-:Y:S01]  /*af50*/  FFMA.FTZ R110, R110, UR4, -R99.reuse ;  /* 0x000000046e6e7c23 */ /* 0x100fe20008010863 */
[--C-:B------:R-:W-:Y:S01]  /*af60*/  FFMA.FTZ R143, R108, UR4, -R99.reuse ;  /* 0x000000046c8f7c23 */ /* 0x100fe20008010863 */
[----:B------:R-:W-:Y:S01]  /*af70*/  LDSM.16.MT88.4 R68, [R116+0x6c00] ;  /* 0x006c00007444783b */ /* 0x000fe20000004200 */
[--C-:B------:R-:W-:Y:S01]  /*af80*/  FFMA.FTZ R111, R106, UR4, -R99.reuse ;  /* 0x000000046a6f7c23 */ /* 0x100fe20008010863 */
[----:B------:R-:W-:Y:S03]  /*af90*/  FFMA.FTZ R104, R104, UR4, -R99 ;  /* 0x0000000468687c23 */ /* 0x000fe60008010863 */
[----:B------:R-:W3:Y:S01]  /*afa0*/  MUFU.EX2 R88, R88 ;  /* 0x0000005800587308 */ /* 0x000ee20000000800 */
[----:B----4-:R-:W-:Y:S01]  /*afb0*/  F2FP.BF16.F32.PACK_AB R80, R95, R144 ;  /* 0x000000905f50723e */ /* 0x010fe200000010ff */
[----:B------:R-:W-:Y:S01]  /*afc0*/  FFMA.FTZ R109, R84, R139, R109 ;  /* 0x0000008b546d7223 */ /* 0x000fe2000001006d */
[----:B------:R-:W-:Y:S01]  /*afd0*/  FFMA.FTZ R144, R85, R142, R144 ;  /* 0x0000008e55907223 */ /* 0x000fe20000010090 */
[----:B------:R-:W-:Y:S01]  /*afe0*/  FFMA.FTZ R102, R102, UR4, -R146 ;  /* 0x0000000466667c23 */ /* 0x000fe20008010892 */
[--C-:B------:R-:W-:Y:S01]  /*aff0*/  FFMA.FTZ R93, R93, UR4, -R99.reuse ;  /* 0x000000045d5d7c23 */ /* 0x100fe20008010863 */
[--C-:B------:R-:W-:Y:S01]  /*b000*/  FFMA.FTZ R92, R92, UR4, -R99.reuse ;  /* 0x000000045c5c7c23 */ /* 0x100fe20008010863 */
[--C-:B------:R-:W-:Y:S03]  /*b010*/  FFMA.FTZ R90, R90, UR4, -R99.reuse ;  /* 0x000000045a5a7c23 */ /* 0x100fe60008010863 */
[----:B------:R-:W-:Y:S01]  /*b020*/  MUFU.EX2 R100, R100 ;  /* 0x0000006400647308 */ /* 0x000fe20000000800 */
[----:B------:R-:W-:Y:S01]  /*b030*/  FFMA.FTZ R99, R94, UR4, -R99 ;  /* 0x000000045e637c23 */ /* 0x000fe20008010863 */
[----:B------:R-:W-:Y:S01]  /*b040*/  FADD.FTZ R109, R97, R109 ;  /* 0x0000006d616d7221 */ /* 0x000fe20000010000 */
[----:B------:R-:W-:Y:S01]  /*b050*/  ISETP.GT.AND P0, PT, R128, R123, PT ;  /* 0x0000007b8000720c */ /* 0x000fe20003f04270 */
[----:B------:R-:W-:Y:S02]  /*b060*/  FADD.FTZ R144, R95, R144 ;  /* 0x000000905f907221 */ /* 0x000fe40000010000 */
[----:B------:R-:W-:Y:S04]  /*b070*/  FADD.FTZ R96, R96, R109 ;  /* 0x0000006d60607221 */ /* 0x000fe80000010000 */
[----:B------:R-:W-:Y:S01]  /*b080*/  MUFU.EX2 R98, R98 ;  /* 0x0000006200627308 */ /* 0x000fe20000000800 */
[C---:B---3--:R-:W-:Y:S01]  /*b090*/  F2FP.BF16.F32.PACK_AB R82, R88.reuse, R91 ;  /* 0x0000005b5852723e */ /* 0x048fe200000010ff */
[----:B------:R-:W-:Y:S01]  /*b0a0*/  FADD.FTZ R96, R89, R96 ;  /* 0x0000006059607221 */ /* 0x000fe20000010000 */
[----:B------:R-:W-:Y:S01]  /*b0b0*/  FADD.FTZ R91, R91, R144 ;  /* 0x000000905b5b7221 */ /* 0x000fe20000010000 */
[----:B------:R-:W-:Y:S03]  /*b0c0*/  MOV R144, R140 ;  /* 0x0000008c00907202 */ /* 0x000fe60000000f00 */
[----:B------:R-:W-:Y:S01]  /*b0d0*/  FADD.FTZ R88, R88, R91 ;  /* 0x0000005b58587221 */ /* 0x000fe20000010000 */
        /* <DEDUP_REMOVED lines=19> */
[--C-:B------:R-:W-:Y:S01]  /*b210*/  FFMA.FTZ R103, R87, UR4, -R146.reuse ;  /* 0x0000000457677c23 */ /* 0x100fe20008010892 */
[----:B------:R-:W-:Y:S01]  /*b220*/  FFMA.FTZ R146, R86, UR4, -R146 ;  /* 0x0000000456927c23 */ /* 0x000fe20008010892 */
[C---:B------:R-:W-:Y:S04]  /*b230*/  HMMA.16816.F32.BF16 R20, R80.reuse, R28, R20 ;  /* 0x0000001c5014723c */ /* 0x040fe80000041814 */
[----:B------:R-:W-:Y:S01]  /*b240*/  MUFU.EX2 R110, R110 ;  /* 0x0000006e006e7308 */ /* 0x000fe20000000800 */
[----:B------:R-:W-:Y:S01]  /*b250*/  MOV R145, R141 ;  /* 0x0000008d00917202 */ /* 0x000fe20000000f00 */
        /* <DEDUP_REMOVED lines=15> */
[C---:B------:R-:W-:Y:S01]  /*b350*/  FADD.FTZ R89, R100.reuse, R89 ;  /* 0x0000005964597221 */ /* 0x040fe20000010000 */
        /* <DEDUP_REMOVED lines=11> */
[----:B------:R-:W-:Y:S02]  /*b410*/  F2FP.BF16.F32.PACK_AB R53, R100, R65 ;  /* 0x000000416435723e */ /* 0x000fe400000010ff */
        /* <DEDUP_REMOVED lines=82> */
[----:B------:R-:W-:Y:S02]  /*b940*/  FADD.FTZ R111, R111, R4 ;  /* 0x000000046f6f7221 */ /* 0x000fe40000010000 */
[----:B------:R-:W-:Y:S04]  /*b950*/  MOV R85, R2 ;  /* 0x0000000200557202 */ /* 0x000fe80000000f00 */
[----:B------:R-:W-:Y:S01]  /*b960*/  FADD.FTZ R104, R104, R111 ;  /* 0x0000006f68687221 */ /* 0x000fe20000010000 */
[----:B------:R-:W-:Y:S03]  /*b970*/  MOV R84, R3 ;  /* 0x0000000300547202 */ /* 0x000fe60000000f00 */
[----:B------:R-:W-:Y:S04]  /*b980*/  FADD.FTZ R93, R93, R104 ;  /* 0x000000685d5d7221 */ /* 0x000fe80000010000 */
[----:B------:R-:W-:Y:S04]  /*b990*/  FADD.FTZ R93, R92, R93 ;  /* 0x0000005d5c5d7221 */ /* 0x000fe80000010000 */
[----:B------:R-:W-:Y:S04]  /*b9a0*/  FADD.FTZ R90, R90, R93 ;  /* 0x0000005d5a5a7221 */ /* 0x000fe80000010000 */
[----:B------:R-:W-:Y:S01]  /*b9b0*/  FADD.FTZ R142, R99, R90 ;  /* 0x0000005a638e7221 */ /* 0x000fe20000010000 */
[----:B------:R-:W-:Y:S06]  /*b9c0*/  @P0 BRA `(.L_x_5920) ;  /* 0xffffffd000a00947 */ /* 0x000fec000383ffff */
.L_x_5916:
[----:B------:R-:W1:Y:S01]  /*b9d0*/  SHFL.BFLY PT, R4, R139, 0x2, 0x1f ;  /* 0x0c401f008b047f89 */ /* 0x000e6200000e0000 */
[----:B------:R-:W2:Y:S01]  /*b9e0*/  S2UR UR4, SR_CgaCtaId ;  /* 0x00000000000479c3 */ /* 0x000ea20000008800 */
[----:B------:R-:W-:Y:S01]  /*b9f0*/  MOV R8, 0x3f800000 ;  /* 0x3f80000000087802 */ /* 0x000fe20000000f00 */
[----:B------:R-:W-:Y:S01]  /*ba00*/  UMOV UR5, 0x400 ;  /* 0x0000040000057882 */ /* 0x000fe20000000000 */
[----:B------:R-:W3:Y:S01]  /*ba10*/  SHFL.BFLY PT, R5, R142, 0x2, 0x1f ;  /* 0x0c401f008e057f89 */ /* 0x000ee200000e0000 */
[----:B------:R-:W-:Y:S01]  /*ba20*/  BSSY B0, `(.L_x_5921) ;  /* 0x00000ca000007945 */ /* 0x000fe20003800000 */
[----:B------:R-:W4:Y:S03]  /*ba30*/  S2R R11, SR_TID.X ;  /* 0x00000000000b7919 */ /* 0x000f260000002100 */
        /* <DEDUP_REMOVED lines=9> */
[----:B----4-:R-:W-:Y:S01]  /*bad0*/  SHF.R.S32.HI R0, RZ, 0x1f, R11 ;  /* 0x0000001fff007819 */ /* 0x010fe2000001140b */
[----:B------:R-:W-:Y:S01]  /*bae0*/  IMAD.MOV.U32 R7, RZ, RZ, 0x3f800000 ;  /* 0x3f800000ff077424 */ /* 0x000fe200078e00ff */
        /* <DEDUP_REMOVED lines=14> */
[----:B-1----:R-:W-:-:S04]  /*bbd0*/  SHF.R.S32.HI R11, RZ, 0x1f, R4 ;  /* 0x0000001fff0b7819 */ /* 0x002fc80000011404 */
[----:B------:R-:W-:-:S03]  /*bbe0*/  LEA.HI R12, R11, R4, RZ, 0x2 ;  /* 0x000000040b0c7211 */ /* 0x000fc600078f10ff */
[----:B------:R-:W1:Y:S01]  /*bbf0*/  @P3 MUFU.RCP R8, R6 ;  /* 0x0000000600083308 */ /* 0x000e620000001000 */
        /* <DEDUP_REMOVED lines=16> */
[C---:B-1----:R-:W-:Y:S01]  /*bd00*/  FMUL.FTZ R80, R8.reuse, R80 ;  /* 0x0000005008507220 */ /* 0x042fe20000410000 */
        /* <DEDUP_REMOVED lines=85> */
[----:B------:R-:W-:Y:S01]  /*c260*/  SHF.R.S32.HI R33, RZ, 0x1f, R12 ;  /* 0x0000001fff217819 */ /* 0x000fe2000001140c */
[----:B------:R-:W3:Y:S01]  /*c270*/  S2UR UR4, SR_CTAID.Z ;  /* 0x00000000000479c3 */ /* 0x000ee20000002700 */
[----:B------:R-:W-:Y:S01]  /*c280*/  LOP3.LUT R9, R9, 0xffffffe0, RZ, 0xc0, !PT ;  /* 0xffffffe009097812 */ /* 0x000fe200078ec0ff */
[----:B------:R-:W-:Y:S01]  /*c290*/  STS.64 [R15], R72 ;  /* 0x000000480f007388 */ /* 0x000fe20000000a00 */
[----:B------:R-:W-:Y:S01]  /*c2a0*/  LEA.HI R33, R33, R12, RZ, 0x2 ;  /* 0x0000000c21217211 */ /* 0x000fe200078f10ff */
[----:B------:R-:W-:Y:S01]  /*c2b0*/  @P2 FMUL.FTZ R5, R5, 0.69314718246459960938 ;  /* 0x3f31721805052820 */ /* 0x000fe20000410000 */
[----:B------:R-:W-:Y:S01]  /*c2c0*/  IADD3 R9, R4, -R9, RZ ;  /* 0x8000000904097210 */ /* 0x000fe20007ffe0ff */
[----:B------:R-:W-:Y:S01]  /*c2d0*/  STS.64 [R15+0x400], R74 ;  /* 0x0004004a0f007388 */ /* 0x000fe20000000a00 */
[----:B------:R-:W-:-:S02]  /*c2e0*/  LOP3.LUT R33, R33, 0xffffffc, RZ, 0xc0, !PT ;  /* 0x0ffffffc21217812 */ /* 0x000fc400078ec0ff */
[----:B------:R-:W-:Y:S01]  /*c2f0*/  LOP3.LUT P0, RZ, R9, 0x3, RZ, 0xc0, !PT ;  /* 0x0000000309ff7812 */ /* 0x000fe2000780c0ff */
[----:B------:R-:W-:Y:S01]  /*c300*/  STS.64 [R8], R68 ;  /* 0x0000004408007388 */ /* 0x000fe20000000a00 */
[----:B------:R-:W-:Y:S02]  /*c310*/  IMAD.MOV.U32 R9, RZ, RZ, -0x800000 ;  /* 0xff800000ff097424 */ /* 0x000fe400078e00ff */
[----:B------:R-:W-:Y:S01]  /*c320*/  IMAD.IADD R33, R12, 0x1, -R33 ;  /* 0x000000010c217824 */ /* 0x000fe200078e0a21 */
        /* <DEDUP_REMOVED lines=17> */
[----:B----4-:R-:W-:Y:S01]  /*c440*/  LEA.HI R14, R11, R4, RZ, 0x3 ;  /* 0x000000040b0e7211 */ /* 0x010fe200078f18ff */
[----:B------:R-:W-:Y:S01]  /*c450*/  BAR.SYNC.DEFER_BLOCKING 0x0 ;  /* 0x0000000000007b1d */ /* 0x000fe20000010000 */
[----:B------:R-:W-:-:S02]  /*c460*/  SHF.R.S32.HI R11, RZ, 0x1f, R0 ;  /* 0x0000001fff0b7819 */ /* 0x000fc40000011400 */
[----:B------:R-:W-:Y:S01]  /*c470*/  LOP3.LUT R35, R14, 0xfffffff8, RZ, 0xc0, !PT ;  /* 0xfffffff80e237812 */ /* 0x000fe200078ec0ff */
[----:B--2---:R-:W-:Y:S01]  /*c480*/  @P3 FMUL.FTZ R14, R6, 0.69314718246459960938 ;  /* 0x3f317218060e3820 */ /* 0x004fe20000410000 */
[----:B------:R-:W-:-:S03]  /*c490*/  LEA.HI R11, R11, R0, RZ, 0x2 ;  /* 0x000000000b0b7211 */ /* 0x000fc600078f10ff */
[----:B-----5:R-:W2:Y:S01]  /*c4a0*/  LDC R7, c[0x0][0x270] ;  /* 0x00009c00ff077b82 */ /* 0x020ea20000000800 */
[----:B------:R-:W4:Y:S01]  /*c4b0*/  S2R R18, SR_CTAID.Y ;  /* 0x0000000000127919 */ /* 0x000f220000002600 */
[----:B------:R-:W-:Y:S02]  /*c4c0*/  SHF.R.S32.HI R0, RZ, 0x2, R11 ;  /* 0x00000002ff007819 */ /* 0x000fe4000001140b */
[----:B------:R-:W-:Y:S01]  /*c4d0*/  IADD3 R35, -R35, R4, RZ ;  /* 0x0000000423237210 */ /* 0x000fe20007ffe1ff */
[----:B------:R-:W5:Y:S01]  /*c4e0*/  S2R R19, SR_CTAID.X ;  /* 0x0000000000137919 */ /* 0x000f620000002500 */
[----:B------:R-:W-:Y:S01]  /*c4f0*/  MOV R4, 0xff800000 ;  /* 0xff80000000047802 */ /* 0x000fe20000000f00 */
[----:B------:R-:W-:Y:S01]  /*c500*/  IMAD R33, R33, 0x10, R0 ;  /* 0x0000001021217824 */ /* 0x000fe200078e0200 */
[----:B---3--:R-:W3:Y:S01]  /*c510*/  @P2 LDC R15, c[0x0][0x2e8] ;  /* 0x0000ba00ff0f2b82 */ /* 0x008ee20000000800 */
[----:B------:R-:W-:Y:S02]  /*c520*/  IADD3 R0, -R131, RZ, RZ ;  /* 0x000000ff83007210 */ /* 0x000fe40007ffe1ff */
[----:B------:R-:W-:-:S05]  /*c530*/  SHF.L.U32 R6, R35, 0x2, RZ ;  /* 0x0000000223067819 */ /* 0x000fca00000006ff */
[----:B-1----:R-:W1:Y:S01]  /*c540*/  @P3 LDC R8, c[0x0][0x2e8] ;  /* 0x0000ba00ff083b82 */ /* 0x002e620000000800 */
[----:B------:R1:W1:Y:S04]  /*c550*/  LDS.128 R28, [R10+0x1800] ;  /* 0x001800000a1c7984 */ /* 0x0002680000000c00 */
[----:B------:R1:W1:Y:S01]  /*c560*/  LDS.128 R24, [R10+0x3800] ;  /* 0x003800000a187984 */ /* 0x0002620000000c00 */
[----:B--2---:R-:W-:-:S03]  /*c570*/  IMAD R0, R7, R0, UR4 ;  /* 0x0000000407007e24 */ /* 0x004fc6000f8e0200 */
[----:B------:R2:W2:Y:S01]  /*c580*/  LDS.128 R20, [R10+0x5800] ;  /* 0x005800000a147984 */ /* 0x0004a20000000c00 */
[----:B---3--:R-:W-:Y:S01]  /*c590*/  @P2 FFMA.FTZ R9, R2, R15, R5 ;  /* 0x0000000f02092223 */ /* 0x008fe20000010005 */
[----:B----4-:R-:W-:Y:S01]  /*c5a0*/  IMAD R16, R18, R16, R131 ;  /* 0x0000001012107224 */ /* 0x010fe200078e0283 */
[----:B-----5:R-:W-:-:S03]  /*c5b0*/  SHF.L.U32 R12, R19, 0x6, RZ ;  /* 0x00000006130c7819 */ /* 0x020fc600000006ff */
[----:B------:R-:W-:Y:S01]  /*c5c0*/  IMAD R0, R16, R7, R0 ;  /* 0x0000000710007224 */ /* 0x000fe200078e0200 */
[----:B------:R-:W-:Y:S01]  /*c5d0*/  SHF.R.S32.HI R7, RZ, 0x1f, R6 ;  /* 0x0000001fff077819 */ /* 0x000fe20000011406 */
[----:B-1----:R-:W-:Y:S02]  /*c5e0*/  @P3 FFMA.FTZ R4, R3, R8, R14 ;  /* 0x0000000803043223 */ /* 0x002fe4000001000e */
        /* <DEDUP_REMOVED lines=13> */
.L_x_5922:
[----:B------:R-:W-:Y:S05]  /*c6c0*/  BSYNC B0 ;  /* 0x0000000000007941 */ /* 0x000fea0003800000 */
.L_x_5921:
[----:B------:R-:W-:Y:S01]  /*c6d0*/  ULDC UR4, c[0x0][0x2dc] ;  /* 0x0000b70000047ab9 */ /* 0x000fe20000000800 */
[C---:B------:R-:W-:Y:S01]  /*c6e0*/  IMAD.WIDE R2, R13.reuse, 0x60, R6 ;  /* 0x000000600d027825 */ /* 0x040fe200078e0206 */
[C---:B------:R-:W-:Y:S01]  /*c6f0*/  ISETP.GE.AND P1, PT, R13.reuse, R122, PT ;  /* 0x0000007a0d00720c */ /* 0x040fe20003f26270 */
[----:B------:R3:W4:Y:S01]  /*c700*/  LDS.128 R32, [R10] ;  /* 0x000000000a207984 */ /* 0x0007220000000c00 */
[----:B------:R-:W-:Y:S01]  /*c710*/  BSSY B0, `(.L_x_5923) ;  /* 0x000001a000007945 */ /* 0x000fe20003800000 */
[----:B------:R-:W-:Y:S01]  /*c720*/  IMAD R0, R0, UR4, RZ ;  /* 0x0000000400007c24 */ /* 0x000fe2000f8e02ff */
[----:B------:R-:W-:Y:S01]  /*c730*/  ULDC.64 UR4, c[0x0][0x288] ;  /* 0x0000a20000047ab9 */ /* 0x000fe20000000a00 */
[----:B------:R-:W-:Y:S01]  /*c740*/  VIADD R5, R13, 0x10 ;  /* 0x000000100d057836 */ /* 0x000fe20000000000 */
[----:B------:R3:W2:Y:S02]  /*c750*/  LDS.128 R16, [R10+0x2000] ;  /* 0x002000000a107984 */ /* 0x0006a40000000c00 */
[----:B-1----:R-:W-:Y:S01]  /*c760*/  IADD3 R9, P0, R0, R2, RZ ;  /* 0x0000000200097210 */ /* 0x002fe20007f1e0ff */
        /* <DEDUP_REMOVED lines=16> */
[----:B--2---:R2:W-:Y:S04]  /*c870*/  @!P1 STG.E.128 desc[UR12][R4.64+0x80], R16 ;  /* 0x0000801004009986 */ /* 0x0045e8000c101d0c */
[----:B-1----:R2:W-:Y:S04]  /*c880*/  @!P0 STG.E.128 desc[UR12][R4.64+0x100], R12 ;  /* 0x0001000c04008986 */ /* 0x0025e8000c101d0c */
[----:B----4-:R2:W-:Y:S04]  /*c890*/  @!P2 STG.E.64 desc[UR12][R4.64], R32 ;  /* 0x000000200400a986 */ /* 0x0105e8000c101b0c */
[----:B------:R2:W-:Y:S02]  /*c8a0*/  @!P2 STG.E.64 desc[UR12][R4.64+0x8], R34 ;  /* 0x000008220400a986 */ /* 0x0005e4000c101b0c */
.L_x_5924:
[----:B------:R-:W-:Y:S05]  /*c8b0*/  BSYNC B0 ;  /* 0x0000000000007941 */ /* 0x000fea0003800000 */
.L_x_5923:
[----:B--2-4-:R2:W4:Y:S01]  /*c8c0*/  LDS.128 R32, [R10+0x800] ;  /* 0x000800000a207984 */ /* 0x0145220000000c00 */
[----:B------:R-:W-:Y:S03]  /*c8d0*/  BSSY B0, `(.L_x_5925) ;  /* 0x000000b000007945 */ /* 0x000fe60003800000 */
[----:B------:R2:W2:Y:S04]  /*c8e0*/  LDS.128 R16, [R10+0x2800] ;  /* 0x002800000a107984 */ /* 0x0004a80000000c00 */
[----:B-1----:R1:W1:Y:S01]  /*c8f0*/  LDS.128 R12, [R10+0x4800] ;  /* 0x004800000a0c7984 */ /* 0x0022620000000c00 */
[----:B------:R-:W-:Y:S05]  /*c900*/  @P5 BRA `(.L_x_5926) ;  /* 0x00000000001c5947 */ /* 0x000fea0003800000 */
[----:B------:R-:W-:Y:S02]  /*c910*/  ULDC UR4, c[0x0][0x2d0] ;  /* 0x0000b40000047ab9 */ /* 0x000fe40000000800 */
[----:B------:R-:W-:Y:S02]  /*c920*/  ISETP.GE.AND P2, PT, R6, UR4, PT ;  /* 0x0000000406007c0c */ /* 0x000fe4000bf46270 */
[----:B------:R-:W-:Y:S02]  /*c930*/  ISETP.GE.AND P1, PT, R2, UR4, PT ;  /* 0x0000000402007c0c */ /* 0x000fe4000bf26270 */
[----:B------:R-:W-:-:S09]  /*c940*/  ISETP.GE.AND P0, PT, R0, UR4, PT ;  /* 0x0000000400007c0c */ /* 0x000fd2000bf06270 */
[----:B----4-:R4:W-:Y:S04]  /*c950*/  @!P2 STG.E.128 desc[UR12][R4.64+0x1800], R32 ;  /* 0x001800200400a986 */ /* 0x0109e8000c101d0c */
[----:B--2---:R4:W-:Y:S04]  /*c960*/  @!P1 STG.E.128 desc[UR12][R4.64+0x1880], R16 ;  /* 0x0018801004009986 */ /* 0x0049e8000c101d0c */
[----:B-1----:R4:W-:Y:S02]  /*c970*/  @!P0 STG.E.128 desc[UR12][R4.64+0x1900], R12 ;  /* 0x0019000c04008986 */ /* 0x0029e4000c101d0c */
.L_x_5926:
[----:B------:R-:W-:Y:S05]  /*c980*/  BSYNC B0 ;  /* 0x0000000000007941 */ /* 0x000fea0003800000 */
.L_x_5925:
[----:B--2-4-:R2:W4:Y:S01]  /*c990*/  LDS.128 R16, [R10+0x1000] ;  /* 0x001000000a107984 */ /* 0x0145220000000c00 */
[----:B------:R-:W-:Y:S03]  /*c9a0*/  BSSY B0, `(.L_x_5927) ;  /* 0x000000b000007945 */ /* 0x000fe60003800000 */
[----:B-1----:R2:W1:Y:S04]  /*c9b0*/  LDS.128 R12, [R10+0x3000] ;  /* 0x003000000a0c7984 */ /* 0x0024680000000c00 */
        /* <DEDUP_REMOVED lines=9> */
.L_x_5928:
[----:B------:R-:W-:Y:S05]  /*ca50*/  BSYNC B0 ;  /* 0x0000000000007941 */ /* 0x000fea0003800000 */
.L_x_5927:
        /* <DEDUP_REMOVED lines=10> */
.L_x_5929:
        /* <DEDUP_REMOVED lines=16> */
.L_x_6509:


//--------------------- .text._ZN5flash24flash_fwd_splitkv_kernelI23Flash_fwd_kernel_traitsILi96ELi64ELi64ELi4ELb0ELb0EN7cutlass10bfloat16_tE19Flash_kernel_traitsILi96ELi64ELi64ELi4ES3_EELb1ELb0ELb0ELb0ELb1ELb0ELb1ELb1EEEvNS_16Flash_fwd_paramsE --------------------------
	.section	.text._ZN5flash24flash_fwd_splitkv_kernelI23Flash_fwd_kernel_traitsILi96ELi64ELi64ELi4ELb0ELb0EN7cutlass10bfloat16_tE19Flash_kernel_traitsILi96ELi64ELi64ELi4ES3_EELb1ELb0ELb0ELb0ELb1ELb0ELb1ELb1EEEvNS_16Flash_fwd_paramsE,"ax",@progbits
	.align	128
        .global         _ZN5flash24flash_fwd_splitkv_kernelI23Flash_fwd_kernel_traitsILi96ELi64ELi64ELi4ELb0ELb0EN7cutlass10bfloat16_tE19Flash_kernel_traitsILi96ELi64ELi64ELi4ES3_EELb1ELb0ELb0ELb0ELb1ELb0ELb1ELb1EEEvNS_16Flash_fwd_paramsE
        .type           _ZN5flash24flash_fwd_splitkv_kernelI23Flash_fwd_kernel_traitsILi96ELi64ELi64ELi4ELb0ELb0EN7cutlass10bfloat16_tE19Flash_kernel_traitsILi96ELi64ELi64ELi4ES3_EELb1ELb0ELb0ELb0ELb1ELb0ELb1ELb1EEEvNS_16Flash_fwd_paramsE,@function
        .size           _ZN5flash24flash_fwd_splitkv_kernelI23Flash_fwd_kernel_traitsILi96ELi64ELi64ELi4ELb0ELb0EN7cutlass10bfloat16_tE19Flash_kernel_traitsILi96ELi64ELi64ELi4ES3_EELb1ELb0ELb0ELb0ELb1ELb0ELb1ELb1EEEvNS_16Flash_fwd_paramsE,(.L_x_6510 - _ZN5flash24flash_fwd_splitkv_kernelI23Flash_fwd_kernel_traitsILi96ELi64ELi64ELi4ELb0ELb0EN7cutlass10bfloat16_tE19Flash_kernel_traitsILi96ELi64ELi64ELi4ES3_EELb1ELb0ELb0ELb0ELb1ELb0ELb1ELb1EEEvNS_16Flash_fwd_paramsE)
        .other          _ZN5flash24flash_fwd_splitkv_kernelI23Flash_fwd_kernel_traitsILi96ELi64ELi64ELi4ELb0ELb0EN7cutlass10bfloat16_tE19Flash_kernel_traitsILi96ELi64ELi64ELi4ES3_EELb1ELb0ELb0ELb0ELb1ELb0ELb1ELb1EEEvNS_16Flash_fwd_paramsE,@"STO_CUDA_ENTRY STV_DEFAULT"
_ZN5flash24flash_fwd_splitkv_kernelI23Flash_fwd_kernel_traitsILi96ELi64ELi64ELi4ELb0ELb0EN7cutlass10bfloat16_tE19Flash_kernel_traitsILi96ELi64ELi64ELi4ES3_EELb1ELb0ELb0ELb0ELb1ELb0ELb1ELb1EEEvNS_16Flash_fwd_paramsE:
.text._ZN5flash24flash_fwd_splitkv_kernelI23Flash_fwd_kernel_traitsILi96ELi64ELi64ELi4ELb0ELb0EN7cutlass10bfloat16_tE19Flash_kernel_traitsILi96ELi64ELi64ELi4ES3_EELb1ELb0ELb0ELb0ELb1ELb0ELb1ELb1EEEvNS_16Flash_fwd_paramsE:
        /* <DEDUP_REMOVED lines=60> */
.L_x_5930:
[----:B------:R-:W2:Y:S02]  /*03c0*/  LDC R69, c[0x0][0x2c8] ;  /* 0x0000b200ff457b82 */ /* 0x000ea40000000800 */
.L_x_5931:
        /* <DEDUP_REMOVED lines=123> */
.L_x_5932:
        /* <DEDUP_REMOVED lines=24> */
.L_x_5933:
        /* <DEDUP_REMOVED lines=32> */
[----:B-----5:R-:W1:Y:S03]  /*0f00*/  I2F.RP R10, R2 ;  /* 0x00000002000a7306 */ /* 0x020e660000209400 */
        /* <DEDUP_REMOVED lines=24> */
[----:B------:R-:W-:Y:S02]  /*1090*/  @!P1 LOP3.LUT R6, RZ, R9, RZ, 0x33, !PT ;  /* 0x00000009ff069212 */ /* 0x000fe400078e33ff */
[----:B--2---:R-:W-:Y:S01]  /*10a0*/  SHF.R.S32.HI R7, RZ, 0x1f, R8 ;  /* 0x0000001fff077819 */ /* 0x004fe20000011408 */
[----:B------:R-:W-:-:S04]  /*10b0*/  IMAD.WIDE.U32 R16, R8, UR4, RZ ;  /* 0x0000000408107c25 */ /* 0x000fc8000f8e00ff */
[C---:B------:R-:W-:Y:S02]  /*10c0*/  IMAD R11, R7.reuse, UR4, RZ ;  /* 0x00000004070b7c24 */ /* 0x040fe4000f8e02ff */
[-C--:B---3--:R-:W-:Y:S02]  /*10d0*/  IMAD R7, R7, R2.reuse, RZ ;  /* 0x0000000207077224 */ /* 0x088fe400078e02ff */
[C---:B------:R-:W-:Y:S01]  /*10e0*/  IMAD R10, R8.reuse, UR5, R11 ;  /* 0x00000005080a7c24 */ /* 0x040fe2000f8e020b */
[----:B------:R-:W-:Y:S01]  /*10f0*/  SHF.R.S32.HI R11, RZ, 0x1f, R6 ;  /* 0x0000001fff0b7819 */ /* 0x000fe20000011406 */
[----:B------:R-:W-:Y:S01]  /*1100*/  ULDC.64 UR4, c[0x0][0x260] ;  /* 0x0000980000047ab9 */ /* 0x000fe20000000a00 */
[----:B------:R-:W-:-:S04]  /*1110*/  IMAD.WIDE.U32 R18, R8, R2, RZ ;  /* 0x0000000208127225 */ /* 0x000fc800078e00ff */
[----:B------:R-:W-:Y:S02]  /*1120*/  IMAD.IADD R17, R17, 0x1, R10 ;  /* 0x0000000111117824 */ /* 0x000fe400078e020a */
[-C--:B-1----:R-:W-:Y:S02]  /*1130*/  IMAD R10, R15, R4.reuse, RZ ;  /* 0x000000040f0a7224 */ /* 0x082fe400078e02ff */
[----:B------:R-:W-:-:S04]  /*1140*/  IMAD.WIDE.U32 R16, R21, R4, R16 ;  /* 0x0000000415107225 */ /* 0x000fc800078e0010 */
[----:B------:R-:W-:Y:S02]  /*1150*/  IMAD R9, R21, R5, R10 ;  /* 0x0000000515097224 */ /* 0x000fe400078e020a */
[----:B------:R-:W-:-:S03]  /*1160*/  IMAD R3, R8, R3, R7 ;  /* 0x0000000308037224 */ /* 0x000fc600078e0207 */
[----:B------:R-:W-:Y:S01]  /*1170*/  IADD3 R17, R17, R9, RZ ;  /* 0x0000000911117210 */ /* 0x000fe20007ffe0ff */
[----:B------:R-:W-:Y:S02]  /*1180*/  IMAD R9, R11, UR4, RZ ;  /* 0x000000040b097c24 */ /* 0x000fe4000f8e02ff */
[----:B------:R-:W-:Y:S02]  /*1190*/  IMAD.IADD R23, R19, 0x1, R3 ;  /* 0x0000000113177824 */ /* 0x000fe400078e0203 */
[C---:B------:R-:W-:Y:S02]  /*11a0*/  IMAD R9, R6.reuse, UR5, R9 ;  /* 0x0000000506097c24 */ /* 0x040fe4000f8e0209 */
[----:B------:R-:W-:Y:S01]  /*11b0*/  IMAD.WIDE.U32 R26, R6, UR4, R16 ;  /* 0x00000004061a7c25 */ /* 0x000fe2000f8e0010 */
[----:B------:R-:W-:-:S04]  /*11c0*/  MOV R16, R18 ;  /* 0x0000001200107202 */ /* 0x000fc80000000f00 */
[----:B------:R-:W-:Y:S02]  /*11d0*/  IADD3 R17, R27, R9, RZ ;  /* 0x000000091b117210 */ /* 0x000fe40007ffe0ff */
[----:B------:R-:W-:Y:S01]  /*11e0*/  MOV R12, R26 ;  /* 0x0000001a000c7202 */ /* 0x000fe20000000f00 */
[----:B------:R-:W-:Y:S06]  /*11f0*/  BRA `(.L_x_5935) ;  /* 0x0000000400487947 */ /* 0x000fec0003800000 */
.L_x_5934:
        /* <DEDUP_REMOVED lines=21> */
[C---:B--2---:R-:W-:Y:S01]  /*1350*/  @P4 IMAD R9, R20.reuse, R5, RZ ;  /* 0x0000000514094224 */ /* 0x044fe200078e02ff */
        /* <DEDUP_REMOVED lines=27> */
.L_x_5936:
        /* <DEDUP_REMOVED lines=9> */
[----:B------:R-:W-:Y:S02]  /*15a0*/  IADD3 R21, R21, R8, RZ ;  /* 0x0000000815157210 */ /* 0x000fe40007ffe0ff */
[----:B------:R-:W-:Y:S01]  /*15b0*/  MOV R6, R19 ;  /* 0x0000001300067202 */ /* 0x000fe20000000f00 */
[----:B--2---:R-:W-:Y:S01]  /*15c0*/  IMAD R8, R11, R2, RZ ;  /* 0x000000020b087224 */ /* 0x004fe200078e02ff */
[----:B------:R-:W-:Y:S01]  /*15d0*/  @P4 MOV R16, R22 ;  /* 0x0000001600104202 */ /* 0x000fe20000000f00 */
        /* <DEDUP_REMOVED lines=20> */
.L_x_5935:
[----:B------:R1:W5:Y:S01]  /*1720*/  @P5 LDG.E R7, desc[UR6][R104.64] ;  /* 0x0000000668075981 */ /* 0x000362000c1e1900 */
[----:B------:R-:W-:Y:S01]  /*1730*/  ISETP.NE.AND P0, PT, R14, -0x1, PT ;  /* 0xffffffff0e00780c */ /* 0x000fe20003f05270 */
[----:B------:R-:W2:Y:S01]  /*1740*/  LDC.64 R8, c[0x0][0x240] ;  /* 0x00009000ff087b82 */ /* 0x000ea20000000a00 */
[----:B------:R-:W-:Y:S01]  /*1750*/  SHF.R.S32.HI R20, RZ, 0x1f, R55 ;  /* 0x0000001fff147819 */ /* 0x000fe20000011437 */
[----:B------:R-:W-:Y:S01]  /*1760*/  ULDC.64 UR4, c[0x0][0x268] ;  /* 0x00009a0000047ab9 */ /* 0x000fe20000000a00 */
[C---:B------:R-:W-:Y:S01]  /*1770*/  SHF.L.U64.HI R64, R4.reuse, 0x5, R5 ;  /* 0x0000000504407819 */ /* 0x040fe20000010205 */
[----:B------:R-:W-:Y:S01]  /*1780*/  IMAD.SHL.U32 R63, R4, 0x20, RZ ;  /* 0x00000020043f7824 */ /* 0x000fe200078e00ff */
[CC--:B------:R-:W-:Y:S02]  /*1790*/  LEA.HI R22, R20.reuse, R55.reuse, RZ, 0x3 ;  /* 0x0000003714167211 */ /* 0x0c0fe400078f18ff */
[----:B------:R-:W-:Y:S01]  /*17a0*/  LEA.HI R27, R20, R55, RZ, 0x2 ;  /* 0x00000037141b7211 */ /* 0x000fe200078f10ff */
[----:B------:R-:W3:Y:S01]  /*17b0*/  LDC R77, c[0x0][0x2e0] ;  /* 0x0000b800ff4d7b82 */ /* 0x000ee20000000800 */
[----:B------:R-:W-:-:S02]  /*17c0*/  SHF.R.S32.HI R19, RZ, 0x3, R22 ;  /* 0x00000003ff137819 */ /* 0x000fc40000011416 */
[----:B------:R-:W-:Y:S02]  /*17d0*/  SHF.R.S32.HI R102, RZ, 0x2, R27 ;  /* 0x00000002ff667819 */ /* 0x000fe4000001141b */
[----:B------:R-:W-:Y:S02]  /*17e0*/  LEA.HI R78, R22, R19, RZ, 0x1 ;  /* 0x00000013164e7211 */ /* 0x000fe400078f08ff */
[C---:B-----5:R-:W-:Y:S01]  /*17f0*/  LOP3.LUT R10, R27.reuse, 0xfffffffc, RZ, 0xc0, !PT ;  /* 0xfffffffc1b0a7812 */ /* 0x060fe200078ec0ff */
[----:B------:R-:W4:Y:S01]  /*1800*/  @!P0 LDC.64 R2, c[0x0][0x228] ;  /* 0x00008a00ff028b82 */ /* 0x000f220000000a00 */
[----:B------:R-:W-:Y:S02]  /*1810*/  LOP3.LUT R78, R78, 0xfffffffe, RZ, 0xc0, !PT ;  /* 0xfffffffe4e4e7812 */ /* 0x000fe400078ec0ff */
[----:B------:R-:W-:Y:S01]  /*1820*/  LEA.HI R27, R27, R102, RZ, 0x1 ;  /* 0x000000661b1b7211 */ /* 0x000fe200078f08ff */
[----:B------:R-:W-:Y:S01]  /*1830*/  IMAD.IADD R10, R55, 0x1, -R10 ;  /* 0x00000001370a7824 */ /* 0x000fe200078e0a0a */
[----:B------:R-:W-:Y:S01]  /*1840*/  LEA.HI R95, R20, R55, RZ, 0x5 ;  /* 0x00000037145f7211 */ /* 0x000fe200078f28ff */
[----:B------:R-:W-:Y:S01]  /*1850*/  IMAD.IADD R78, R19, 0x1, -R78 ;  /* 0x00000001134e7824 */ /* 0x000fe200078e0a4e */
[----:B------:R-:W-:Y:S01]  /*1860*/  LOP3.LUT R27, R27, 0x7fffffe, RZ, 0xc0, !PT ;  /* 0x07fffffe1b1b7812 */ /* 0x000fe200078ec0ff */
[----:B------:R-:W-:Y:S01]  /*1870*/  IMAD.SHL.U32 R19, R19, 0x40, RZ ;  /* 0x0000004013137824 */ /* 0x000fe200078e00ff */
[----:B------:R-:W-:Y:S01]  /*1880*/  SHF.R.S32.HI R103, RZ, 0x1f, R102 ;  /* 0x0000001fff677819 */ /* 0x000fe20000011466 */
[----:B--2---:R-:W-:Y:S01]  /*1890*/  @P0 IMAD.WIDE.U32 R30, R14, R8, RZ ;  /* 0x000000080e1e0225 */ /* 0x004fe200078e00ff */
[----:B------:R-:W-:-:S02]  /*18a0*/  SHF.R.S32.HI R95, RZ, 0x5, R95 ;  /* 0x00000005ff5f7819 */ /* 0x000fc4000001145f */
[----:B------:R-:W-:Y:S01]  /*18b0*/  LOP3.LUT R19, R19, 0xc0, RZ, 0xc0, !PT ;  /* 0x000000c013137812 */ /* 0x000fe200078ec0ff */
[----:B------:R-:W-:Y:S01]  /*18c0*/  IMAD.SHL.U32 R18, R10, 0x8, RZ ;  /* 0x000000080a127824 */ /* 0x000fe200078e00ff */
[----:B------:R-:W-:Y:S01]  /*18d0*/  LEA.HI R20, R20, R55, RZ, 0x4 ;  /* 0x0000003714147211 */ /* 0x000fe200078f20ff */
[----:B------:R-:W-:Y:S01]  /*18e0*/  IMAD.IADD R28, R102, 0x1, -R27 ;  /* 0x00000001661c7824 */ /* 0x000fe200078e0a1b */
[----:B------:R-:W-:Y:S01]  /*18f0*/  LOP3.LUT R22, R22, 0xfffffff8, RZ, 0xc0, !PT ;  /* 0xfffffff816167812 */ /* 0x000fe200078ec0ff */
[----:B------:R-:W-:Y:S01]  /*1900*/  @P0 IMAD R27, R14, R9, R31 ;  /* 0x000000090e1b0224 */ /* 0x000fe200078e021f */
[----:B------:R-:W-:Y:S01]  /*1910*/  LOP3.LUT R26, R19, 0x18, R18, 0xf8, !PT ;  /* 0x00000018131a7812 */ /* 0x000fe200078ef812 */
[----:B------:R-:W-:Y:S01]  /*1920*/  IMAD.WIDE R24, R25, 0x40, R102 ;  /* 0x0000004019187825 */ /* 0x000fe200078e0266 */
[----:B------:R-:W-:Y:S02]  /*1930*/  SHF.R.U32.HI R19, RZ, 0x3, R19 ;  /* 0x00000003ff137819 */ /* 0x000fe40000011613 */
[----:B------:R-:W-:Y:S01]  /*1940*/  LOP3.LUT R20, R20, 0xfffffff0, RZ, 0xc0, !PT ;  /* 0xfffffff014147812 */ /* 0x000fe200078ec0ff */
[-C--:B----4-:R-:W-:Y:S01]  /*1950*/  @!P0 IMAD R14, R13, R2.reuse, RZ ;  /* 0x000000020d0e8224 */ /* 0x090fe200078e02ff */
[----:B------:R-:W-:Y:S01]  /*1960*/  LOP3.LUT R26, R26, R19, RZ, 0x3c, !PT ;  /* 0x000000131a1a7212 */ /* 0x000fe200078e3cff */
[----:B------:R-:W-:Y:S01]  /*1970*/  IMAD R95, R95, 0x8, R28 ;  /* 0x000000085f5f7824 */ /* 0x000fe200078e021c */
[----:B------:R-:W-:Y:S01]  /*1980*/  SHF.R.S32.HI R19, RZ, 0x1f, R18 ;  /* 0x0000001fff137819 */ /* 0x000fe20000011412 */
[----:B------:R-:W-:Y:S01]  /*1990*/  @!P0 IMAD.WIDE.U32 R28, R125, R2, RZ ;  /* 0x000000027d1c8225 */ /* 0x000fe200078e00ff */
[----:B---3--:R-:W-:-:S02]  /*19a0*/  LEA.HI R77, R77, R77, RZ, 0x1 ;  /* 0x0000004d4d4d7211 */ /* 0x008fc400078f08ff */
[----:B------:R-:W-:Y:S01]  /*19b0*/  MOV R51, 0x10 ;  /* 0x0000001000337802 */ /* 0x000fe20000000f00 */
[----:B------:R-:W-:Y:S01]  /*19c0*/  IMAD R2, R25, R8, RZ ;  /* 0x0000000819027224 */ /* 0x000fe200078e02ff */
[----:B------:R-:W-:Y:S01]  /*19d0*/  SHF.R.S32.HI R73, RZ, 0x1, R77 ;  /* 0x00000001ff497819 */ /* 0x000fe2000001144d */
[----:B------:R-:W-:Y:S02]  /*19e0*/  @!P0 IMAD R3, R125, R3, R14 ;  /* 0x000000037d038224 */ /* 0x000fe400078e020e */
[----:B------:R-:W-:Y:S02]  /*19f0*/  IMAD R9, R24, R9, R2 ;  /* 0x0000000918097224 */ /* 0x000fe400078e0202 */
[----:B------:R-:W-:Y:S02]  /*1a00*/  @!P0 IMAD.MOV.U32 R30, RZ, RZ, R28 ;  /* 0x000000ffff1e8224 */ /* 0x000fe400078e001c */
[----:B------:R-:W-:Y:S01]  /*1a10*/  @!P0 IMAD.IADD R27, R29, 0x1, R3 ;  /* 0x000000011d1b8824 */ /* 0x000fe200078e0203 */
[C---:B------:R-:W-:Y:S01]  /*1a20*/  IADD3 R28, P0, R18.reuse, R16, RZ ;  /* 0x00000010121c7210 */ /* 0x040fe20007f1e0ff */
[----:B------:R-:W2:Y:S01]  /*1a30*/  LDC.64 R2, c[0x0][0x250] ;  /* 0x00009400ff027b82 */ /* 0x000ea20000000a00 */
[----:B------:R-:W-:Y:S01]  /*1a40*/  IMAD.U32 R95, R95, 0x20, R26 ;  /* 0x000000205f5f7824 */ /* 0x000fe200078e001a */
[----:B------:R-:W-:Y:S01]  /*1a50*/  IADD3 R26, P1, R18, R30, RZ ;  /* 0x0000001e121a7210 */ /* 0x000fe20007f3e0ff */
[----:B------:R-:W-:-:S02]  /*1a60*/  IMAD R25, R11, UR4, RZ ;  /* 0x000000040b197c24 */ /* 0x000fc4000f8e02ff */
[C---:B------:R-:W-:Y:S01]  /*1a70*/  IMAD.X R29, R19.reuse, 0x1, R23, P0 ;  /* 0x00000001131d7824 */ /* 0x040fe200000e0617 */
[----:B------:R-:W-:Y:S01]  /*1a80*/  IADD3 R96, P0, R102, R21, RZ ;  /* 0x0000001566607210 */ /* 0x000fe20007f1e0ff */
[----:B------:R-:W-:Y:S02]  /*1a90*/  IMAD.X R27, R19, 0x1, R27, P1 ;  /* 0x00000001131b7824 */ /* 0x000fe400008e061b */
[----:B------:R-:W-:-:S04]  /*1aa0*/  IMAD.WIDE.U32 R28, R6, UR4, R28 ;  /* 0x00000004061c7c25 */ /* 0x000fc8000f8e001c */
[----:B------:R-:W-:Y:S01]  /*1ab0*/  IMAD.WIDE.U32 R26, R24, R8, R26 ;  /* 0x00000008181a7225 */ /* 0x000fe200078e001a */
[----:B------:R-:W-:-:S03]  /*1ac0*/  SHF.R.S32.HI R8, RZ, 0x1f, R100 ;  /* 0x0000001fff087819 */ /* 0x000fc60000011464 */
[----:B------:R-:W-:Y:S01]  /*1ad0*/  IMAD R24, R6, UR5, R25 ;  /* 0x0000000506187c24 */ /* 0x000fe2000f8e0219 */
[----:B------:R-:W-:Y:S01]  /*1ae0*/  ULDC.64 UR4, c[0x0][0x258] ;  /* 0x0000960000047ab9 */ /* 0x000fe20000000a00 */
[----:B------:R-:W-:Y:S01]  /*1af0*/  IMAD.X R21, R103, 0x1, R15, P0 ;  /* 0x0000000167157824 */ /* 0x000fe200000e060f */
[----:B------:R-:W-:Y:S01]  /*1b00*/  IADD3 R27, R27, R9, RZ ;  /* 0x000000091b1b7210 */ /* 0x000fe20007ffe0ff */
[----:B------:R-:W-:Y:S01]  /*1b10*/  IMAD R9, R8, UR4, RZ ;  /* 0x0000000408097c24 */ /* 0x000fe2000f8e02ff */
[----:B------:R-:W-:Y:S01]  /*1b20*/  IADD3 R98, P0, R18, R12, RZ ;  /* 0x0000000c12627210 */ /* 0x000fe20007f1e0ff */
[----:B------:R-:W-:Y:S01]  /*1b30*/  IMAD R8, R103, R4, RZ ;  /* 0x0000000467087224 */ /* 0x000fe200078e02ff */
[----:B------:R-:W-:Y:S01]  /*1b40*/  SHF.R.S32.HI R12, RZ, 0x1f, R69 ;  /* 0x0000001fff0c7819 */ /* 0x000fe20000011445 */
[----:B------:R-:W-:Y:S01]  /*1b50*/  IMAD.IADD R80, R55, 0x1, -R20 ;  /* 0x0000000137507824 */ /* 0x000fe200078e0a14 */
[----:B--2---:R-:W-:Y:S01]  /*1b60*/  SHF.L.U64.HI R65, R2, 0x5, R3 ;  /* 0x0000000502417819 */ /* 0x004fe20000010203 */
[----:B------:R-:W-:-:S02]  /*1b70*/  IMAD R15, R100, UR5, R9 ;  /* 0x00000005640f7c24 */ /* 0x000fc4000f8e0209 */
[----:B------:R-:W-:Y:S01]  /*1b80*/  IMAD.X R99, R19, 0x1, R17, P0 ;  /* 0x0000000113637824 */ /* 0x000fe200000e0611 */
[----:B------:R-:W-:Y:S01]  /*1b90*/  LEA.HI R79, R80, R80, RZ, 0x1 ;  /* 0x00000050504f7211 */ /* 0x000fe200078f08ff */
[----:B------:R-:W-:Y:S02]  /*1ba0*/  IMAD R9, R21, R2, RZ ;  /* 0x0000000215097224 */ /* 0x000fe400078e02ff */
[----:B------:R-:W-:Y:S01]  /*1bb0*/  IMAD R17, R102, R5, R8 ;  /* 0x0000000566117224 */ /* 0x000fe200078e0208 */
[----:B------:R-:W-:Y:S01]  /*1bc0*/  LEA.HI R5, R12, R69, RZ, 0x6 ;  /* 0x000000450c057211 */ /* 0x000fe200078f30ff */
[----:B------:R-:W-:Y:S01]  /*1bd0*/  IMAD R9, R96, R3, R9 ;  /* 0x0000000360097224 */ /* 0x000fe200078e0209 */
[----:B------:R-:W-:Y:S01]  /*1be0*/  SHF.R.S32.HI R68, RZ, 0x1, R79 ;  /* 0x00000001ff447819 */ /* 0x000fe2000001144f */
[----:B------:R-:W-:Y:S01]  /*1bf0*/  IMAD.IADD R22, R55, 0x1, -R22 ;  /* 0x0000000137167824 */ /* 0x000fe200078e0a16 */
[----:B------:R-:W-:Y:S01]  /*1c00*/  SHF.R.S32.HI R3, RZ, 0x6, R5 ;  /* 0x00000006ff037819 */ /* 0x000fe20000011405 */
[----:B------:R-:W-:Y:S01]  /*1c10*/  IMAD.SHL.U32 R10, R10, 0x4, RZ ;  /* 0x000000040a0a7824 */ /* 0x000fe200078e00ff */
[----:B------:R-:W-:Y:S01]  /*1c20*/  SHF.R.S32.HI R23, RZ, 0x1f, R79 ;  /* 0x0000001fff177819 */ /* 0x000fe2000001144f */
[----:B------:R-:W-:Y:S01]  /*1c30*/  IMAD.IADD R25, R29, 0x1, R24 ;  /* 0x000000011d197824 */ /* 0x000fe200078e0218 */
[----:B------:R-:W-:Y:S01]  /*1c40*/  VIMNMX R82, R122, R3, !PT ;  /* 0x000000037a527248 */ /* 0x000fe20007fe0100 */
[----:B------:R-:W-:Y:S01]  /*1c50*/  IMAD R75, R102, R73, R10 ;  /* 0x00000049664b7224 */ /* 0x000fe200078e020a */
[----:B------:R-:W-:Y:S01]  /*1c60*/  LEA.HI R23, R23, R68, RZ, 0x2 ;  /* 0x0000004417177211 */ /* 0x000fe200078f10ff */
[----:B------:R-:W-:Y:S01]  /*1c70*/  IMAD.MOV.U32 R24, RZ, RZ, R28 ;  /* 0x000000ffff187224 */ /* 0x000fe200078e001c */
[----:B------:R-:W-:Y:S01]  /*1c80*/  ISETP.GT.AND P0, PT, R85, R82, PT ;  /* 0x000000525500720c */ /* 0x000fe20003f04270 */
[----:B------:R-:W-:Y:S01]  /*1c90*/  IMAD.IADD R74, R10, 0x1, R75 ;  /* 0x000000010a4a7824 */ /* 0x000fe200078e024b */
[----:B------:R-:W-:Y:S01]  /*1ca0*/  LEA.HI R86, R22, R22, RZ, 0x1 ;  /* 0x0000001616567211 */ /* 0x000fe200078f08ff */
[----:B------:R-:W-:Y:S01]  /*1cb0*/  IMAD.WIDE.U32 R100, R100, UR4, R26 ;  /* 0x0000000464647c25 */ /* 0x000fe2000f8e001a */
[----:B------:R-:W-:-:S02]  /*1cc0*/  LOP3.LUT R23, R23, 0xfffffffc, RZ, 0xc0, !PT ;  /* 0xfffffffc17177812 */ /* 0x000fc400078ec0ff */
[----:B------:R-:W-:Y:S01]  /*1cd0*/  LOP3.LUT R67, R86, 0xfffffffe, RZ, 0xc0, !PT ;  /* 0xfffffffe56437812 */ /* 0x000fe200078ec0ff */
[----:B------:R-:W-:Y:S01]  /*1ce0*/  IMAD.WIDE.U32 R96, R96, R2, R24 ;  /* 0x0000000260607225 */ /* 0x000fe200078e0018 */
[----:B------:R-:W-:Y:S02]  /*1cf0*/  SHF.R.S32.HI R86, RZ, 0x1, R86 ;  /* 0x00000001ff567819 */ /* 0x000fe40000011456 */
[----:B------:R-:W-:Y:S01]  /*1d00*/  SHF.R.S32.HI R72, RZ, 0x1f, R75 ;  /* 0x0000001fff487819 */ /* 0x000fe2000001144b */
[----:B------:R-:W-:Y:S01]  /*1d10*/  IMAD.IADD R68, R68, 0x1, -R23 ;  /* 0x0000000144447824 */ /* 0x000fe200078e0a17 */
[----:B------:R-:W-:Y:S01]  /*1d20*/  LOP3.LUT P1, RZ, R86, 0x2, RZ, 0xc0, !PT ;  /* 0x0000000256ff7812 */ /* 0x000fe2000782c0ff */
[----:B------:R-:W-:Y:S01]  /*1d30*/  IMAD.WIDE.U32 R98, R102, R4, R98 ;  /* 0x0000000466627225 */ /* 0x000fe200078e0062 */
[----:B------:R-:W-:Y:S02]  /*1d40*/  SHF.R.S32.HI R71, RZ, 0x1f, R74 ;  /* 0x0000001fff477819 */ /* 0x000fe4000001144a */
[----:B------:R-:W-:Y:S01]  /*1d50*/  LOP3.LUT P3, RZ, R68, 0x2, RZ, 0xc0, !PT ;  /* 0x0000000244ff7812 */ /* 0x000fe2000786c0ff */
[----:B------:R-:W-:Y:S01]  /*1d60*/  IMAD.IADD R67, R22, 0x1, -R67 ;  /* 0x0000000116437824 */ /* 0x000fe200078e0a43 */
[C---:B------:R-:W-:Y:S01]  /*1d70*/  SEL R61, R51.reuse, 0xfffffff0, !P1 ;  /* 0xfffffff0333d7807 */ /* 0x040fe20004800000 */
[----:B------:R-:W-:Y:S01]  /*1d80*/  IMAD.SHL.U32 R66, R2, 0x20, RZ ;  /* 0x0000002002427824 */ /* 0x000fe200078e00ff */
[----:B------:R-:W-:Y:S01]  /*1d90*/  SEL R51, R51, 0xfffffff0, !P3 ;  /* 0xfffffff033337807 */ /* 0x000fe20005800000 */
[----:B------:R-:W-:-:S02]  /*1da0*/  IMAD.SHL.U32 R76, R73, 0x20, RZ ;  /* 0x00000020494c7824 */ /* 0x000fc400078e00ff */
[----:B------:R-:W-:Y:S02]  /*1db0*/  IMAD.IADD R54, R99, 0x1, R17 ;  /* 0x0000000163367824 */ /* 0x000fe400078e0211 */
        /* <DEDUP_REMOVED lines=17> */
[C---:B------:R-:W-:Y:S01]  /*1ed0*/  IMAD.WIDE.U32 R12, R125.reuse, UR4, R18 ;  /* 0x000000047d0c7c25 */ /* 0x040fe2000f8e0012 */
        /* <DEDUP_REMOVED lines=29> */
[----:B------:R-:W-:Y:S01]  /*20b0*/  ULDC.64 UR12, c[0x0][0x320] ;  /* 0x0000c800000c7ab9 */ /* 0x000fe20000000a00 */
[----:B------:R-:W-:Y:S02]  /*20c0*/  IADD3 R15, R18, 0x20, RZ ;  /* 0x00000020120f7810 */ /* 0x000fe40007ffe0ff */
[----:B------:R-:W-:Y:S01]  /*20d0*/  IMAD R11, R11, UR4, RZ ;  /* 0x000000040b0b7c24 */ /* 0x000fe2000f8e02ff */
[----:B------:R-:W-:Y:S01]  /*20e0*/  LEA R88, P0, R4, UR12, 0x1 ;  /* 0x0000000c04587c11 */ /* 0x000fe2000f8008ff */
[----:B------:R-:W-:Y:S01]  /*20f0*/  IMAD R52, R73, R52, RZ ;  /* 0x0000003449347224 */ /* 0x000fe200078e02ff */
[----:B------:R-:W-:Y:S01]  /*2100*/  USHF.L.U64.HI UR12, UR10, 0x5, UR11 ;  /* 0x000000050a0c7899 */ /* 0x000fe2000801020b */
[----:B------:R-:W-:-:S02]  /*2110*/  IMAD.IADD R3, R5, 0x1, R3 ;  /* 0x0000000105037824 */ /* 0x000fc400078e0203 */
[C---:B------:R-:W-:Y:S01]  /*2120*/  IMAD R2, R6.reuse, UR5, R11 ;  /* 0x0000000506027c24 */ /* 0x040fe2000f8e020b */
[----:B------:R-:W-:Y:S01]  /*2130*/  SHF.R.S32.HI R53, RZ, 0x1f, R52 ;  /* 0x0000001fff357819 */ /* 0x000fe20000011434 */
[----:B------:R-:W-:Y:S01]  /*2140*/  IMAD.WIDE.U32 R8, R6, UR4, R8 ;  /* 0x0000000406087c25 */ /* 0x000fe2000f8e0008 */
[-C--:B------:R-:W-:Y:S01]  /*2150*/  IADD3 R106, P3, R74, R52.reuse, RZ ;  /* 0x000000344a6a7210 */ /* 0x080fe20007f7e0ff */
[----:B------:R-:W-:Y:S01]  /*2160*/  ULDC.64 UR4, c[0x0][0x318] ;  /* 0x0000c60000047ab9 */ /* 0x000fe20000000a00 */
[----:B------:R-:W-:Y:S01]  /*2170*/  IADD3 R52, P4, R75, R52, RZ ;  /* 0x000000344b347210 */ /* 0x000fe20007f9e0ff */
[----:B------:R-:W-:Y:S01]  /*2180*/  VIADD R93, R76, 0x20 ;  /* 0x000000204c5d7836 */ /* 0x000fe20000000000 */
[----:B------:R-:W-:Y:S01]  /*2190*/  LEA.HI.X R83, R4, UR13, R3, 0x1, P0 ;  /* 0x0000000d04537c11 */ /* 0x000fe200080f0c03 */
[--C-:B------:R-:W-:Y:S01]  /*21a0*/  IMAD.X R107, R71, 0x1, R53.reuse, P3 ;  /* 0x00000001476b7824 */ /* 0x100fe200018e0635 */
[----:B------:R-:W-:Y:S01]  /*21b0*/  IADD3 R2, R9, R2, RZ ;  /* 0x0000000209027210 */ /* 0x000fe20007ffe0ff */
[----:B------:R-:W-:Y:S01]  /*21c0*/  IMAD.X R53, R72, 0x1, R53, P4 ;  /* 0x0000000148357824 */ /* 0x000fe200020e0635 */
[----:B------:R-:W-:Y:S01]  /*21d0*/  LEA R116, P0, R8, UR4, 0x1 ;  /* 0x0000000408747c11 */ /* 0x000fe2000f8008ff */
[----:B------:R-:W-:Y:S01]  /*21e0*/  USHF.L.U32 UR13, UR10, 0x5, URZ ;  /* 0x000000050a0d7899 */ /* 0x000fe2000800063f */
[----:B------:R-:W-:Y:S01]  /*21f0*/  SHF.L.U64.HI R107, R106, 0x1, R107 ;  /* 0x000000016a6b7819 */ /* 0x000fe2000001026b */
[----:B------:R-:W-:Y:S01]  /*2200*/  VIADD R94, R102, 0x20 ;  /* 0x00000020665e7836 */ /* 0x000fe20000000000 */
[----:B------:R-:W-:Y:S01]  /*2210*/  LEA.HI.X R117, R8, UR5, R2, 0x1, P0 ;  /* 0x0000000508757c11 */ /* 0x000fe200080f0c02 */
[----:B------:R-:W-:Y:S01]  /*2220*/  ULDC.64 UR10, c[0x0][0x218] ;  /* 0x00008600000a7ab9 */ /* 0x000fe20000000a00 */
[----:B------:R-:W-:Y:S01]  /*2230*/  ULDC.64 UR4, c[0x0][0x220] ;  /* 0x0000880000047ab9 */ /* 0x000fe20000000a00 */
[----:B------:R-:W-:Y:S01]  /*2240*/  LEA R112, P1, R98, UR10, 0x1 ;  /* 0x0000000a62707c11 */ /* 0x000fe2000f8208ff */
[----:B------:R-:W-:Y:S01]  /*2250*/  VIADD R14, R18, 0x40 ;  /* 0x00000040120e7836 */ /* 0x000fe20000000000 */
[----:B------:R-:W-:Y:S01]  /*2260*/  LEA R110, P0, R96, UR4, 0x1 ;  /* 0x00000004606e7c11 */ /* 0x000fe2000f8008ff */
[----:B------:R-:W-:Y:S01]  /*2270*/  IMAD.MOV.U32 R13, RZ, RZ, R85 ;  /* 0x000000ffff0d7224 */ /* 0x000fe200078e0055 */
[C---:B------:R-:W-:Y:S01]  /*2280*/  SHF.L.U64.HI R53, R52.reuse, 0x1, R53 ;  /* 0x0000000134357819 */ /* 0x040fe20000010235 */
[----:B------:R-:W-:Y:S01]  /*2290*/  IMAD.SHL.U32 R52, R52, 0x2, RZ ;  /* 0x0000000234347824 */ /* 0x000fe200078e00ff */
[----:B------:R-:W-:Y:S01]  /*22a0*/  SHF.L.U32 R106, R106, 0x1, RZ ;  /* 0x000000016a6a7819 */ /* 0x000fe200000006ff */
[----:B------:R-:W-:Y:S01]  /*22b0*/  USHF.L.U64.HI UR22, UR13, 0x1, UR12 ;  /* 0x000000010d167899 */ /* 0x000fe2000801020c */
[----:B------:R-:W-:Y:S01]  /*22c0*/  LEA.HI.X R113, R98, UR11, R54, 0x1, P1 ;  /* 0x0000000b62717c11 */ /* 0x000fe200088f0c36 */
[----:B------:R-:W-:Y:S01]  /*22d0*/  ULDC.64 UR10, c[0x0][0x360] ;  /* 0x0000d800000a7ab9 */ /* 0x000fe20000000a00 */
[----:B------:R-:W-:Y:S01]  /*22e0*/  LEA.HI.X R111, R96, UR5, R84, 0x1, P0 ;  /* 0x00000005606f7c11 */ /* 0x000fe200080f0c54 */
[----:B------:R-:W-:Y:S01]  /*22f0*/  ULDC.64 UR4, c[0x0][0x358] ;  /* 0x0000d60000047ab9 */ /* 0x000fe20000000a00 */
[----:B------:R-:W-:Y:S01]  /*2300*/  IADD3 R108, P4, R106, UR10, RZ ;  /* 0x0000000a6a6c7c10 */ /* 0x000fe2000ff9e0ff */
[----:B------:R-:W-:Y:S01]  /*2310*/  USHF.L.U32 UR24, UR13, 0x1, URZ ;  /* 0x000000010d187899 */ /* 0x000fe2000800063f */
[----:B------:R-:W-:-:S02]  /*2320*/  IADD3 R20, P1, R52, UR10, RZ ;  /* 0x0000000a34147c10 */ /* 0x000fc4000ff3e0ff */
[----:B------:R-:W-:Y:S01]  /*2330*/  IADD3 R106, P3, R106, UR4, RZ ;  /* 0x000000046a6a7c10 */ /* 0x000fe2000ff7e0ff */
[----:B------:R-:W-:Y:S01]  /*2340*/  ULDC.64 UR12, c[0x0][0x230] ;  /* 0x00008c00000c7ab9 */ /* 0x000fe20000000a00 */
[----:B------:R-:W-:Y:S01]  /*2350*/  IADD3 R52, P0, R52, UR4, RZ ;  /* 0x0000000434347c10 */ /* 0x000fe2000ff1e0ff */
[----:B------:R-:W-:Y:S01]  /*2360*/  ULDC UR4, c[0x0][0x2e0] ;  /* 0x0000b80000047ab9 */ /* 0x000fe20000000800 */
[----:B------:R-:W-:Y:S02]  /*2370*/  SHF.R.S32.HI R90, RZ, 0x1f, R93 ;  /* 0x0000001fff5a7819 */ /* 0x000fe4000001145d */
[----:B------:R-:W-:Y:S02]  /*2380*/  IADD3.X R109, R107, UR11, RZ, P4, !PT ;  /* 0x0000000b6b6d7c10 */ /* 0x000fe4000a7fe4ff */
[----:B------:R-:W-:Y:S01]  /*2390*/  IADD3.X R21, R53, UR11, RZ, P1, !PT ;  /* 0x0000000b35157c10 */ /* 0x000fe20008ffe4ff */
[----:B------:R-:W-:Y:S01]  /*23a0*/  ULDC.64 UR10, c[0x0][0x248] ;  /* 0x00009200000a7ab9 */ /* 0x000fe20000000a00 */
[----:B------:R-:W-:-:S02]  /*23b0*/  IADD3.X R107, R107, UR5, RZ, P3, !PT ;  /* 0x000000056b6b7c10 */ /* 0x000fc40009ffe4ff */
[----:B------:R-:W-:Y:S01]  /*23c0*/  IADD3.X R53, R53, UR5, RZ, P0, !PT ;  /* 0x0000000535357c10 */ /* 0x000fe200087fe4ff */
[----:B------:R-:W-:-:S06]  /*23d0*/  ULDC UR5, c[0x0][0x2e0] ;  /* 0x0000b80000057ab9 */ /* 0x000fcc0000000800 */
.L_x_5963:
[----:B------:R-:W-:Y:S01]  /*23e0*/  IMAD.SHL.U32 R17, R13, 0x40, RZ ;  /* 0x000000400d117824 */ /* 0x000fe200078e00ff */
[----:B------:R-:W-:Y:S01]  /*23f0*/  ISETP.NE.AND P6, PT, RZ, UR4, PT ;  /* 0x00000004ff007c0c */ /* 0x000fe2000bfc5270 */
[----:B------:R-:W-:Y:S01]  /*2400*/  IMAD.MOV.U32 R89, RZ, RZ, R83 ;  /* 0x000000ffff597224 */ /* 0x000fe200078e0053 */
[----:B------:R-:W-:Y:S01]  /*2410*/  LEA R114, P4, R63, R112, 0x1 ;  /* 0x000000703f727211 */ /* 0x000fe200078808ff */
[----:B------:R-:W-:Y:S01]  /*2420*/  VIADD R16, R17, 0xffffffc0 ;  /* 0xffffffc011107836 */ /* 0x000fe20000000000 */
[----:B--2---:R-:W-:Y:S02]  /*2430*/  IADD3 R118, P5, R116, UR24, RZ ;  /* 0x0000001874767c10 */ /* 0x004fe4000ffbe0ff */
[----:B------:R-:W-:Y:S01]  /*2440*/  LEA.HI.X R115, R63, R113, R64, 0x1, P4 ;  /* 0x000000713f737211 */ /* 0x000fe200020f0c40 */
[--C-:B------:R-:W-:Y:S01]  /*2450*/  IMAD.IADD R23, R60, 0x1, -R16.reuse ;  /* 0x000000013c177824 */ /* 0x100fe200078e0a10 */
[----:B------:R-:W-:Y:S01]  /*2460*/  IADD3.X R119, R117, UR22, RZ, P5, !PT ;  /* 0x0000001675777c10 */ /* 0x000fe2000affe4ff */
[----:B------:R-:W-:Y:S03]  /*2470*/  IMAD.IADD R3, R69, 0x1, -R16 ;  /* 0x0000000145037824 */ /* 0x000fe600078e0a10 */
[-C--:B------:R-:W-:Y:S02]  /*2480*/  ISETP.GE.AND P1, PT, R102, R23.reuse, PT ;  /* 0x000000176600720c */ /* 0x080fe40003f26270 */
[----:B------:R-:W-:Y:S02]  /*2490*/  ISETP.GE.AND P3, PT, R94, R23, PT ;  /* 0x000000175e00720c */ /* 0x000fe40003f66270 */
        /* <DEDUP_REMOVED lines=167> */
.L_x_5941:
[----:B------:R-:W-:Y:S05]  /*2f10*/  BSYNC B0 ;  /* 0x0000000000007941 */ /* 0x000fea0003800000 */
.L_x_5940:
[----:B------:R-:W-:Y:S04]  /*2f20*/  BSSY B0, `(.L_x_5942) ;  /* 0x000008f000007945 */ /* 0x000fe80003800000 */
[----:B------:R-:W-:Y:S05]  /*2f30*/  @!P3 BRA `(.L_x_5943) ;  /* 0x000000080034b947 */ /* 0x000fea0003800000 */
[----:B------:R-:W-:Y:S01]  /*2f40*/  SHF.L.U32 R59, R76, 0x1, RZ ;  /* 0x000000014c3b7819 */ /* 0x000fe200000006ff */
        /* <DEDUP_REMOVED lines=140> */
.L_x_5943:
[----:B------:R-:W-:Y:S05]  /*3810*/  BSYNC B0 ;  /* 0x0000000000007941 */ /* 0x000fea0003800000 */
.L_x_5942:
[----:B--2---:R-:W-:Y:S01]  /*3820*/  MOV R20, R47 ;  /* 0x0000002f00147202 */ /* 0x004fe20000000f00 */
[----:B------:R-:W-:Y:S01]  /*3830*/  IMAD.MOV.U32 R52, RZ, RZ, R49 ;  /* 0x000000ffff347224 */ /* 0x000fe200078e0031 */
[----:B------:R-:W-:Y:S01]  /*3840*/  MOV R21, R38 ;  /* 0x0000002600157202 */ /* 0x000fe20000000f00 */
[----:B------:R-:W-:Y:S01]  /*3850*/  IMAD.MOV.U32 R53, RZ, RZ, R46 ;  /* 0x000000ffff357224 */ /* 0x000fe200078e002e */
[----:B------:R-:W-:Y:S01]  /*3860*/  UMOV UR4, UR18 ;  /* 0x0000001200047c82 */ /* 0x000fe20008000000 */
[----:B------:R-:W-:Y:S05]  /*3870*/  BRA `(.L_x_5944) ;  /* 0x00000020007c7947 */ /* 0x000fea0003800000 */
.L_x_5939:
        /* <DEDUP_REMOVED lines=85> */
.L_x_5948:
[----:B------:R-:W-:Y:S05]  /*3dd0*/  BSYNC B0 ;  /* 0x0000000000007941 */ /* 0x000fea0003800000 */
.L_x_5947:
        /* <DEDUP_REMOVED lines=82> */
.L_x_5950:
[----:B------:R-:W-:Y:S05]  /*4300*/  BSYNC B0 ;  /* 0x0000000000007941 */ /* 0x000fea0003800000 */
.L_x_5949:
        /* <DEDUP_REMOVED lines=83> */
.L_x_5952:
[----:B------:R-:W-:Y:S05]  /*4840*/  BSYNC B0 ;  /* 0x0000000000007941 */ /* 0x000fea0003800000 */
.L_x_5951:
[----:B-----5:R2:W-:Y:S02]  /*4850*/  STG.E.128 desc[UR6][R112.64+0x80], R40 ;  /* 0x0000802870007986 */ /* 0x0205e4000c101d06 */
.L_x_5946:
[----:B------:R-:W-:Y:S05]  /*4860*/  BSYNC B1 ;  /* 0x0000000000017941 */ /* 0x000fea0003800000 */
.L_x_5945:
        /* <DEDUP_REMOVED lines=33> */
[----:B------:R4:W2:Y:S01]  /*4a80*/  LDG.E.128 R24, desc[UR6][R10.64] ;  /* 0x000000060a187981 */ /* 0x0008a2000c1e1d00 */
        /* <DEDUP_REMOVED lines=55> */
.L_x_5956:
[----:B------:R-:W-:Y:S05]  /*4e00*/  BSYNC B0 ;  /* 0x0000000000007941 */ /* 0x000fea0003800000 */
.L_x_5955:
        /* <DEDUP_REMOVED lines=30> */
[----:B------:R1:W4:Y:S01]  /*4ff0*/  LDG.E.128 R24, desc[UR6][R10.64+0x40] ;  /* 0x000040060a187981 */ /* 0x000322000c1e1d00 */
        /* <DEDUP_REMOVED lines=55> */
.L_x_5958:
[----:B------:R-:W-:Y:S05]  /*5370*/  BSYNC B0 ;  /* 0x0000000000007941 */ /* 0x000fea0003800000 */
.L_x_5957:
        /* <DEDUP_REMOVED lines=29> */
[----:B--2---:R-:W-:Y:S04]  /*5550*/  IADD3 R119, P0, R92, R89, RZ ;  /* 0x000000595c777210 */ /* 0x004fe80007f1e0ff */
[----:B------:R-:W-:Y:S01]  /*5560*/  LEA.HI.X.SX32 R89, R89, R87, 0x1, P0 ;  /* 0x0000005759597211 */ /* 0x000fe200000f0eff */
[----:B------:R1:W2:Y:S01]  /*5570*/  LDG.E.128 R24, desc[UR6][R10.64+0x80] ;  /* 0x000080060a187981 */ /* 0x0002a2000c1e1d00 */
        /* <DEDUP_REMOVED lines=55> */
.L_x_5960:
[----:B------:R-:W-:Y:S05]  /*58f0*/  BSYNC B0 ;  /* 0x0000000000007941 */ /* 0x000fea0003800000 */
.L_x_5959:
[----:B-----5:R1:W-:Y:S02]  /*5900*/  STG.E.128 desc[UR6][R114.64+0x80], R40 ;  /* 0x0000802872007986 */ /* 0x0203e4000c101d06 */
.L_x_5954:
[----:B------:R-:W-:Y:S05]  /*5910*/  BSYNC B1 ;  /* 0x0000000000017941 */ /* 0x000fea0003800000 */
.L_x_5953:
        /* <DEDUP_REMOVED lines=8> */
.L_x_5938:
        /* <DEDUP_REMOVED lines=13> */
.L_x_5944:
        /* <DEDUP_REMOVED lines=81> */
.L_x_5961:
        /* <DEDUP_REMOVED lines=8> */
.L_x_5962:
[----:B------:R-:W-:Y:S04]  /*6000*/  IADD3 R13, R13, -0x1, RZ ;  /* 0xffffffff0d0d7810 */ /* 0x000fe80007ffe0ff */
[----:B------:R-:W-:Y:S11]  /*6010*/  ISETP.GT.AND P0, PT, R13, R82, PT ;  /* 0x000000520d00720c */ /* 0x000ff60003f04270 */
[----:B------:R-:W-:Y:S02]  /*6020*/  @!UPT UIADD3 URZ, URZ, URZ, URZ ;  /* 0x0000003f3f3ff290 */ /* 0x000fe4000fffe03f */
[----:B------:R-:W-:Y:S05]  /*6030*/  @P0 BRA `(.L_x_5963) ;  /* 0xffffffc000e80947 */ /* 0x000fea000383ffff */
.L_x_5937:
        /* <DEDUP_REMOVED lines=29> */
[-C--:B------:R-:W-:Y:S02]  /*6210*/  IADD3 R7, P5, R75, R2.reuse, RZ ;  /* 0x000000024b077210 */ /* 0x080fe40007fbe0ff */
        /* <DEDUP_REMOVED lines=60> */
.L_x_5970:
[----:B------:R-:W-:Y:S05]  /*65e0*/  BSYNC B0 ;  /* 0x0000000000007941 */ /* 0x000fea0003800000 */
.L_x_5969:
        /* <DEDUP_REMOVED lines=44> */
.L_x_5972:
[----:B------:R-:W-:Y:S05]  /*68b0*/  BSYNC B0 ;  /* 0x0000000000007941 */ /* 0x000fea0003800000 */
.L_x_5971:
        /* <DEDUP_REMOVED lines=43> */
.L_x_5974:
[----:B------:R-:W-:Y:S05]  /*6b70*/  BSYNC B0 ;  /* 0x0000000000007941 */ /* 0x000fea0003800000 */
.L_x_5973:
[----:B------:R4:W-:Y:S02]  /*6b80*/  STS.128 [R124+0x2000], R8 ;  /* 0x002000087c007388 */ /* 0x0009e40000000c00 */
.L_x_5968:
[----:B------:R-:W-:Y:S05]  /*6b90*/  BSYNC B1 ;  /* 0x0000000000017941 */ /* 0x000fea0003800000 */
.L_x_5967:
        /* <DEDUP_REMOVED lines=38> */
[-C--:B------:R-:W-:Y:S01]  /*6e00*/  FFMA.FTZ R22, R3, R27.reuse, -R22 ;  /* 0x0000001b03167223 */ /* 0x080fe20000010816 */
[----:B------:R-:W-:Y:S01]  /*6e10*/  SHF.L.U32 R3, R4, 0x10, RZ ;  /* 0x0000001004037819 */ /* 0x000fe200000006ff */
[----:B------:R-:W-:Y:S01]  /*6e20*/  FFMA.FTZ R17, R0, R27, R17 ;  /* 0x0000001b00117223 */ /* 0x000fe20000010011 */
[C---:B------:R-:W-:Y:S01]  /*6e30*/  FMUL.FTZ R25, R21.reuse, R25 ;  /* 0x0000001915197220 */ /* 0x040fe20000410000 */
[-C--:B------:R-:W-:Y:S01]  /*6e40*/  FFMA.FTZ R30, R21, R26.reuse, -R30 ;  /* 0x0000001a151e7223 */ /* 0x080fe2000001081e */
[----:B------:R-:W-:Y:S01]  /*6e50*/  SHF.L.U32 R0, R7, 0x10, RZ ;  /* 0x0000001007007819 */ /* 0x000fe200000006ff */
[----:B------:R-:W-:Y:S01]  /*6e60*/  FMUL.FTZ R7, R24, R3 ;  /* 0x0000000318077220 */ /* 0x000fe20000410000 */
[----:B------:R-:W-:Y:S01]  /*6e70*/  SHF.L.U32 R21, R6, 0x10, RZ ;  /* 0x0000001006157819 */ /* 0x000fe200000006ff */
[----:B------:R-:W-:Y:S01]  /*6e80*/  FMUL.FTZ R4, R28, R5 ;  /* 0x000000051c047220 */ /* 0x000fe20000410000 */
        /* <DEDUP_REMOVED lines=11> */
.L_x_5977:
[----:B------:R-:W-:Y:S05]  /*6f40*/  BSYNC B0 ;  /* 0x0000000000007941 */ /* 0x000fea0003800000 */
.L_x_5976:
[----:B-----5:R1:W-:Y:S01]  /*6f50*/  STS.128 [R124+0x800], R20 ;  /* 0x000800147c007388 */ /* 0x0203e20000000c00 */
[----:B------:R-:W-:Y:S01]  /*6f60*/  IADD3 R0, R18, 0x20, RZ ;  /* 0x0000002012007810 */ /* 0x000fe20007ffe0ff */
[----:B------:R-:W-:Y:S03]  /*6f70*/  BSSY B0, `(.L_x_5978) ;  /* 0x0000029000007945 */ /* 0x000fe60003800000 */
[----:B------:R-:W-:-:S13]  /*6f80*/  ISETP.GE.AND P0, PT, R0, UR5, PT ;  /* 0x0000000500007c0c */ /* 0x000fda000bf06270 */
[----:B------:R-:W-:Y:S05]  /*6f90*/  @P0 BRA `(.L_x_5979) ;  /* 0x0000000000980947 */ /* 0x000fea0003800000 */
[----:B------:R-:W2:Y:S04]  /*6fa0*/  LDG.E.64 R4, desc[UR6][R36.64+0x20] ;  /* 0x0000200624047981 */ /* 0x000ea8000c1e1b00 */
[----:B------:R-:W4:Y:S01]  /*6fb0*/  LDG.E.64 R6, desc[UR6][R32.64+0x20] ;  /* 0x0000200620067981 */ /* 0x000f22000c1e1b00 */
[C---:B------:R-:W-:Y:S01]  /*6fc0*/  SHF.L.U32 R3, R13.reuse, 0x10, RZ ;  /* 0x000000100d037819 */ /* 0x040fe200000006ff */
[----:B------:R-:W-:Y:S01]  /*6fd0*/  IMAD.U32 R17, R14, 0x10000, RZ ;  /* 0x000100000e117824 */ /* 0x000fe200078e00ff */
[----:B------:R-:W-:Y:S02]  /*6fe0*/  LOP3.LUT R0, R13, 0xffff0000, RZ, 0xc0, !PT ;  /* 0xffff00000d007812 */ /* 0x000fe400078ec0ff */
[C---:B------:R-:W-:Y:S02]  /*6ff0*/  SHF.L.U32 R13, R12.reuse, 0x10, RZ ;  /* 0x000000100c0d7819 */ /* 0x040fe400000006ff */
[----:B-1----:R-:W-:-:S02]  /*7000*/  LOP3.LUT R20, R12, 0xffff0000, RZ, 0xc0, !PT ;  /* 0xffff00000c147812 */ /* 0x002fc400078ec0ff */
[----:B------:R-:W-:Y:S02]  /*7010*/  LOP3.LUT R24, R14, 0xffff0000, RZ, 0xc0, !PT ;  /* 0xffff00000e187812 */ /* 0x000fe400078ec0ff */
[C---:B------:R-:W-:Y:S02]  /*7020*/  SHF.L.U32 R16, R15.reuse, 0x10, RZ ;  /* 0x000000100f107819 */ /* 0x040fe400000006ff */
        /* <DEDUP_REMOVED lines=29> */
.L_x_5979:
[----:B------:R-:W-:Y:S05]  /*7200*/  BSYNC B0 ;  /* 0x0000000000007941 */ /* 0x000fea0003800000 */
.L_x_5978:
        /* <DEDUP_REMOVED lines=8> */
[----:B--2---:R-:W-:Y:S01]  /*7290*/  IMAD.U32 R13, R10, 0x10000, RZ ;  /* 0x000100000a0d7824 */ /* 0x004fe200078e00ff */
[----:B------:R-:W-:Y:S02]  /*72a0*/  LOP3.LUT R0, R9, 0xffff0000, RZ, 0xc0, !PT ;  /* 0xffff000009007812 */ /* 0x000fe400078ec0ff */
[C---:B------:R-:W-:Y:S02]  /*72b0*/  SHF.L.U32 R9, R8.reuse, 0x10, RZ ;  /* 0x0000001008097819 */ /* 0x040fe400000006ff */
[----:B------:R-:W-:-:S02]  /*72c0*/  LOP3.LUT R14, R8, 0xffff0000, RZ, 0xc0, !PT ;  /* 0xffff0000080e7812 */ /* 0x000fc400078ec0ff */
[----:B------:R-:W-:Y:S02]  /*72d0*/  LOP3.LUT R18, R10, 0xffff0000, RZ, 0xc0, !PT ;  /* 0xffff00000a127812 */ /* 0x000fe400078ec0ff */
[C---:B------:R-:W-:Y:S02]  /*72e0*/  SHF.L.U32 R12, R11.reuse, 0x10, RZ ;  /* 0x000000100b0c7819 */ /* 0x040fe400000006ff */
[----:B------:R-:W-:Y:S02]  /*72f0*/  LOP3.LUT R11, R11, 0xffff0000, RZ, 0xc0, !PT ;  /* 0xffff00000b0b7812 */ /* 0x000fe400078ec0ff */
[C---:B----4-:R-:W-:Y:S02]  /*7300*/  LOP3.LUT R8, R4.reuse, 0xffff0000, RZ, 0xc0, !PT ;  /* 0xffff000004087812 */ /* 0x050fe400078ec0ff */
[----:B------:R-:W-:Y:S02]  /*7310*/  SHF.L.U32 R4, R4, 0x10, RZ ;  /* 0x0000001004047819 */ /* 0x000fe400000006ff */
[----:B-----5:R-:W-:Y:S01]  /*7320*/  LOP3.LUT R17, R6, 0xffff0000, RZ, 0xc0, !PT ;  /* 0xffff000006117812 */ /* 0x020fe200078ec0ff */
[-C--:B------:R-:W-:Y:S01]  /*7330*/  FMUL.FTZ R10, R0, R8.reuse ;  /* 0x00000008000a7220 */ /* 0x080fe20000410000 */
[----:B-1----:R-:W-:Y:S01]  /*7340*/  FMUL.FTZ R21, R3, R8 ;  /* 0x0000000803157220 */ /* 0x002fe20000410000 */
        /* <DEDUP_REMOVED lines=23> */
.L_x_5981:
[----:B------:R-:W-:Y:S05]  /*74c0*/  BSYNC B0 ;  /* 0x0000000000007941 */ /* 0x000fea0003800000 */
.L_x_5980:
[----:B------:R4:W-:Y:S01]  /*74d0*/  STS.128 [R124+0x2800], R8 ;  /* 0x002800087c007388 */ /* 0x0009e20000000c00 */
[----:B------:R-:W-:Y:S05]  /*74e0*/  BRA `(.L_x_5975) ;  /* 0x0000002400147947 */ /* 0x000fea0003800000 */
.L_x_5966:
        /* <DEDUP_REMOVED lines=42> */
[----:B--2---:R-:W-:Y:S01]  /*7790*/  IMAD.U32 R40, R6, 0x10000, RZ ;  /* 0x0001000006287824 */ /* 0x004fe200078e00ff */
        /* <DEDUP_REMOVED lines=49> */
.L_x_5985:
[----:B------:R-:W-:Y:S05]  /*7ab0*/  BSYNC B0 ;  /* 0x0000000000007941 */ /* 0x000fea0003800000 */
.L_x_5984:
        /* <DEDUP_REMOVED lines=19> */
[----:B------:R-:W4:Y:S01]  /*7bf0*/  LDG.E.128 R4, desc[UR6][R4.64+0x40] ;  /* 0x0000400604047981 */ /* 0x000f22000c1e1d00 */
[----:B------:R-:W-:Y:S01]  /*7c00*/  LEA.HI.X R21, R21, UR9, R0, 0x1, P1 ;  /* 0x0000000915157c11 */ /* 0x000fe200088f0c00 */
[----:B------:R-:W-:Y:S01]  /*7c10*/  ULDC.64 UR8, c[0x0][0x358] ;  /* 0x0000d60000087ab9 */ /* 0x000fe20000000a00 */
[----:B------:R-:W-:-:S04]  /*7c20*/  @P0 SHF.R.S32.HI R0, RZ, 0x1, R77 ;  /* 0x00000001ff000819 */ /* 0x000fc8000001144d */
[----:B------:R-:W-:Y:S01]  /*7c30*/  @P0 IADD3 R2, -R0, RZ, RZ ;  /* 0x000000ff00020210 */ /* 0x000fe20007ffe1ff */
[----:B------:R-:W5:Y:S03]  /*7c40*/  LDG.E.128 R20, desc[UR6][R20.64+0x40] ;  /* 0x0000400614147981 */ /* 0x000f66000c1e1d00 */
[----:B------:R-:W-:-:S04]  /*7c50*/  IADD3 R0, P1, R2, R3, RZ ;  /* 0x0000000302007210 */ /* 0x000fc80007f3e0ff */
[----:B------:R-:W-:Y:S02]  /*7c60*/  LEA.HI.X.SX32 R25, R2, R17, 0x1, P1 ;  /* 0x0000001102197211 */ /* 0x000fe400008f0eff */
[----:B------:R-:W-:-:S04]  /*7c70*/  LEA R24, P1, R0, UR8, 0x1 ;  /* 0x0000000800187c11 */ /* 0x000fc8000f8208ff */
[----:B------:R-:W-:-:S06]  /*7c80*/  LEA.HI.X R25, R0, UR9, R25, 0x1, P1 ;  /* 0x0000000900197c11 */ /* 0x000fcc00088f0c19 */
[----:B------:R-:W2:Y:S01]  /*7c90*/  LDG.E.128 R24, desc[UR6][R24.64+0x40] ;  /* 0x0000400618187981 */ /* 0x000ea2000c1e1d00 */
[C---:B------:R-:W-:Y:S01]  /*7ca0*/  IMAD.U32 R16, R12.reuse, 0x10000, RZ ;  /* 0x000100000c107824 */ /* 0x040fe200078e00ff */
[----:B------:R-:W-:Y:S01]  /*7cb0*/  LOP3.LUT R2, R12, 0xffff0000, RZ, 0xc0, !PT ;  /* 0xffff00000c027812 */ /* 0x000fe200078ec0ff */
[C---:B---3--:R-:W-:Y:S01]  /*7cc0*/  IMAD.U32 R29, R13.reuse, 0x10000, RZ ;  /* 0x000100000d1d7824 */ /* 0x048fe200078e00ff */
        /* <DEDUP_REMOVED lines=9> */
[----:B------:R-:W-:Y:S02]  /*7d60*/  LOP3.LUT R32, R5, 0xffff0000, RZ, 0xc0, !PT ;  /* 0xffff000005207812 */ /* 0x000fe400078ec0ff */
[C---:B------:R-:W-:Y:S01]  /*7d70*/  SHF.L.U32 R5, R7.reuse, 0x10, RZ ;  /* 0x0000001007057819 */ /* 0x040fe200000006ff */
[----:B-----5:R-:W-:Y:S01]  /*7d80*/  IMAD.U32 R38, R20, 0x10000, RZ ;  /* 0x0001000014267824 */ /* 0x020fe200078e00ff */
[----:B--2---:R-:W-:Y:S01]  /*7d90*/  LOP3.LUT R40, R7, 0xffff0000, RZ, 0xc0, !PT ;  /* 0xffff000007287812 */ /* 0x004fe200078ec0ff */
        /* <DEDUP_REMOVED lines=18> */
[C---:B------:R-:W-:Y:S01]  /*7ec0*/  LOP3.LUT R14, R24.reuse, 0xffff0000, RZ, 0xc0, !PT ;  /* 0xffff0000180e7812 */ /* 0x040fe200078ec0ff */
        /* <DEDUP_REMOVED lines=27> */
.L_x_5987:
[----:B------:R-:W-:Y:S05]  /*8080*/  BSYNC B0 ;  /* 0x0000000000007941 */ /* 0x000fea0003800000 */
.L_x_5986:
        /* <DEDUP_REMOVED lines=20> */
[----:B------:R-:W-:Y:S01]  /*81d0*/  @P0 SHF.R.S32.HI R0, RZ, 0x1, R77 ;  /* 0x00000001ff000819 */ /* 0x000fe2000001144d */
[----:B------:R-:W-:-:S03]  /*81e0*/  ULDC.64 UR8, c[0x0][0x358] ;  /* 0x0000d60000087ab9 */ /* 0x000fc60000000a00 */
        /* <DEDUP_REMOVED lines=19> */
[----:B---3--:R-:W-:Y:S01]  /*8320*/  LOP3.LUT R28, R5, 0xffff0000, RZ, 0xc0, !PT ;  /* 0xffff0000051c7812 */ /* 0x008fe200078ec0ff */
[C---:B------:R-:W-:Y:S01]  /*8330*/  IMAD.U32 R5, R7.reuse, 0x10000, RZ ;  /* 0x0001000007057824 */ /* 0x040fe200078e00ff */
[----:B------:R-:W-:Y:S01]  /*8340*/  LOP3.LUT R31, R7, 0xffff0000, RZ, 0xc0, !PT ;  /* 0xffff0000071f7812 */ /* 0x000fe200078ec0ff */
[----:B-----5:R-:W-:Y:S01]  /*8350*/  IMAD.U32 R7, R13, 0x10000, RZ ;  /* 0x000100000d077824 */ /* 0x020fe200078e00ff */
        /* <DEDUP_REMOVED lines=17> */
[C---:B--2---:R-:W-:Y:S01]  /*8470*/  SHF.L.U32 R12, R20.reuse, 0x10, RZ ;  /* 0x00000010140c7819 */ /* 0x044fe200000006ff */
        /* <DEDUP_REMOVED lines=27> */
.L_x_5989:
[----:B------:R-:W-:Y:S05]  /*8630*/  BSYNC B0 ;  /* 0x0000000000007941 */ /* 0x000fea0003800000 */
.L_x_5988:
[----:B------:R1:W-:Y:S02]  /*8640*/  STS.128 [R124+0x2000], R8 ;  /* 0x002000087c007388 */ /* 0x0003e40000000c00 */
.L_x_5983:
[----:B------:R-:W-:Y:S05]  /*8650*/  BSYNC B1 ;  /* 0x0000000000017941 */ /* 0x000fea0003800000 */
.L_x_5982:
[----:B------:R-:W-:-:S05]  /*8660*/  VIADD R2, R102, 0x20 ;  /* 0x0000002066027836 */ /* 0x000fca0000000000 */
[----:B------:R-:W-:-:S04]  /*8670*/  ISETP.GE.AND P0, PT, R2, R33, PT ;  /* 0x000000210200720c */ /* 0x000fc80003f06270 */
[----:B------:R-:W-:-:S13]  /*8680*/  ISETP.LT.OR P0, PT, R55, -0x83, P0 ;  /* 0xffffff7d3700780c */ /* 0x000fda0000701670 */
[----:B------:R-:W-:Y:S05]  /*8690*/  @P0 BRA `(.L_x_5975) ;  /* 0x0000001000a80947 */ /* 0x000fea0003800000 */
[----:B----4-:R4:W5:Y:S04]  /*86a0*/  LDG.E.128 R12, desc[UR6][R34.64+0x40] ;  /* 0x00004006220c7981 */ /* 0x010968000c1e1d00 */
[----:B-1----:R4:W5:Y:S04]  /*86b0*/  LDG.E.128 R8, desc[UR6][R34.64+0x80] ;  /* 0x0000800622087981 */ /* 0x002968000c1e1d00 */
        /* <DEDUP_REMOVED lines=24> */
[----:B------:R-:W2:Y:S01]  /*8840*/  LDG.E.128 R4, desc[UR6][R4.64] ;  /* 0x0000000604047981 */ /* 0x000ea2000c1e1d00 */
        /* <DEDUP_REMOVED lines=15> */
[----:B--2---:R-:W-:Y:S01]  /*8940*/  IMAD.U32 R45, R6, 0x10000, RZ ;  /* 0x00010000062d7824 */ /* 0x004fe200078e00ff */
        /* <DEDUP_REMOVED lines=20> */
[----:B----4-:R-:W-:-:S02]  /*8a90*/  IMAD.U32 R7, R24, 0x10000, RZ ;  /* 0x0001000018077824 */ /* 0x010fc400078e00ff */
        /* <DEDUP_REMOVED lines=26> */
.L_x_5991:
[----:B------:R-:W-:Y:S05]  /*8c40*/  BSYNC B0 ;  /* 0x0000000000007941 */ /* 0x000fea0003800000 */
.L_x_5990:
        /* <DEDUP_REMOVED lines=24> */
[----:B------:R-:W3:Y:S01]  /*8dd0*/  LDG.E.128 R20, desc[UR6][R20.64] ;  /* 0x0000000614147981 */ /* 0x000ee2000c1e1d00 */
[----:B------:R-:W-:Y:S02]  /*8de0*/  LEA.HI.X.SX32 R25, R25, R16, 0x1, P1 ;  /* 0x0000001019197211 */ /* 0x000fe400008f0eff */
[C---:B------:R-:W-:Y:S01]  /*8df0*/  LEA R26, P1, R24.reuse, UR8, 0x1 ;  /* 0x00000008181a7c11 */ /* 0x040fe2000f8208ff */
[----:B------:R-:W5:Y:S03]  /*8e00*/  LDG.E.128 R4, desc[UR6][R4.64+0x40] ;  /* 0x0000400604047981 */ /* 0x000f66000c1e1d00 */
[----:B------:R-:W-:-:S06]  /*8e10*/  LEA.HI.X R27, R24, UR9, R25, 0x1, P1 ;  /* 0x00000009181b7c11 */ /* 0x000fcc00088f0c19 */
[----:B------:R-:W4:Y:S01]  /*8e20*/  LDG.E.128 R24, desc[UR6][R26.64] ;  /* 0x000000061a187981 */ /* 0x000f22000c1e1d00 */
[----:B------:R-:W-:Y:S01]  /*8e30*/  LOP3.LUT R0, R13, 0xffff0000, RZ, 0xc0, !PT ;  /* 0xffff00000d007812 */ /* 0x000fe200078ec0ff */
[----:B-1----:R-:W-:Y:S01]  /*8e40*/  IMAD.U32 R31, R15, 0x10000, RZ ;  /* 0x000100000f1f7824 */ /* 0x002fe200078e00ff */
[----:B------:R-:W-:Y:S01]  /*8e50*/  SHF.L.U32 R29, R13, 0x10, RZ ;  /* 0x000000100d1d7819 */ /* 0x000fe200000006ff */
[----:B------:R-:W-:Y:S01]  /*8e60*/  IMAD.U32 R16, R12, 0x10000, RZ ;  /* 0x000100000c107824 */ /* 0x000fe200078e00ff */
[----:B------:R-:W-:Y:S01]  /*8e70*/  LOP3.LUT R13, R15, 0xffff0000, RZ, 0xc0, !PT ;  /* 0xffff00000f0d7812 */ /* 0x000fe200078ec0ff */
[----:B------:R-:W-:Y:S01]  /*8e80*/  IMAD.U32 R28, R14, 0x10000, RZ ;  /* 0x000100000e1c7824 */ /* 0x000fe200078e00ff */
[----:B------:R-:W-:Y:S02]  /*8e90*/  LOP3.LUT R12, R12, 0xffff0000, RZ, 0xc0, !PT ;  /* 0xffff00000c0c7812 */ /* 0x000fe400078ec0ff */
[----:B------:R-:W-:Y:S02]  /*8ea0*/  LOP3.LUT R14, R14, 0xffff0000, RZ, 0xc0, !PT ;  /* 0xffff00000e0e7812 */ /* 0x000fe400078ec0ff */
[C---:B---3--:R-:W-:Y:S01]  /*8eb0*/  SHF.L.U32 R30, R20.reuse, 0x10, RZ ;  /* 0x00000010141e7819 */ /* 0x048fe200000006ff */
[----:B------:R-:W-:Y:S01]  /*8ec0*/  IMAD.U32 R15, R21, 0x10000, RZ ;  /* 0x00010000150f7824 */ /* 0x000fe200078e00ff */
[----:B------:R-:W-:-:S02]  /*8ed0*/  LOP3.LUT R20, R20, 0xffff0000, RZ, 0xc0, !PT ;  /* 0xffff000014147812 */ /* 0x000fc400078ec0ff */
        /* <DEDUP_REMOVED lines=8> */
[----:B-----5:R-:W-:Y:S01]  /*8f60*/  SHF.L.U32 R39, R4, 0x10, RZ ;  /* 0x0000001004277819 */ /* 0x020fe200000006ff */
[----:B------:R-:W-:Y:S01]  /*8f70*/  @!P0 FADD.FTZ R22, -R22, -RZ ;  /* 0x800000ff16168221 */ /* 0x000fe20000010100 */
[----:B------:R-:W-:Y:S01]  /*8f80*/  LOP3.LUT R37, R4, 0xffff0000, RZ, 0xc0, !PT ;  /* 0xffff000004257812 */ /* 0x000fe200078ec0ff */
[C---:B------:R-:W-:Y:S01]  /*8f90*/  IMAD.U32 R4, R5.reuse, 0x10000, RZ ;  /* 0x0001000005047824 */ /* 0x040fe200078e00ff */
[----:B------:R-:W-:Y:S01]  /*8fa0*/  LOP3.LUT R36, R5, 0xffff0000, RZ, 0xc0, !PT ;  /* 0xffff000005247812 */ /* 0x000fe200078ec0ff */
[----:B------:R-:W-:Y:S01]  /*8fb0*/  @!P0 FADD.FTZ R23, -R23, -RZ ;  /* 0x800000ff17178221 */ /* 0x000fe20000010100 */
[----:B------:R-:W-:Y:S01]  /*8fc0*/  LOP3.LUT R5, R6, 0xffff0000, RZ, 0xc0, !PT ;  /* 0xffff000006057812 */ /* 0x000fe200078ec0ff */
[----:B------:R-:W-:Y:S01]  /*8fd0*/  FMUL.FTZ R37, R37, R20 ;  /* 0x0000001425257220 */ /* 0x000fe20000410000 */
[C---:B------:R-:W-:Y:S01]  /*8fe0*/  LOP3.LUT R38, R7.reuse, 0xffff0000, RZ, 0xc0, !PT ;  /* 0xffff000007267812 */ /* 0x040fe200078ec0ff */
[----:B------:R-:W-:Y:S01]  /*8ff0*/  FMUL.FTZ R4, R4, R15 ;  /* 0x0000000f04047220 */ /* 0x000fe20000410000 */
[----:B--2---:R-:W-:Y:S01]  /*9000*/  SHF.L.U32 R41, R6, 0x10, RZ ;  /* 0x0000001006297819 */ /* 0x004fe200000006ff */
[----:B------:R-:W-:-:S02]  /*9010*/  IMAD.U32 R6, R7, 0x10000, RZ ;  /* 0x0001000007067824 */ /* 0x000fc400078e00ff */
[----:B------:R-:W-:Y:S01]  /*9020*/  @!P0 FADD.FTZ R30, -R30, -RZ ;  /* 0x800000ff1e1e8221 */ /* 0x000fe20000010100 */
[----:B------:R-:W-:Y:S01]  /*9030*/  @!P0 FADD.FTZ R21, -R21, -RZ ;  /* 0x800000ff15158221 */ /* 0x000fe20000010100 */
[----:B----4-:R-:W-:Y:S01]  /*9040*/  SHF.L.U32 R20, R24, 0x10, RZ ;  /* 0x0000001018147819 */ /* 0x010fe200000006ff */
[----:B------:R-:W-:Y:S01]  /*9050*/  FMUL.FTZ R33, R36, R33 ;  /* 0x0000002124217220 */ /* 0x000fe20000410000 */
[----:B------:R-:W-:Y:S01]  /*9060*/  LOP3.LUT R15, R24, 0xffff0000, RZ, 0xc0, !PT ;  /* 0xffff0000180f7812 */ /* 0x000fe200078ec0ff */
[----:B------:R-:W-:Y:S01]  /*9070*/  @!P0 FADD.FTZ R32, -R32, -RZ ;  /* 0x800000ff20208221 */ /* 0x000fe20000010100 */
[----:B------:R-:W-:Y:S01]  /*9080*/  LOP3.LUT R24, R25, 0xffff0000, RZ, 0xc0, !PT ;  /* 0xffff000019187812 */ /* 0x000fe200078ec0ff */
[----:B------:R-:W-:Y:S01]  /*9090*/  FMUL.FTZ R5, R5, R22 ;  /* 0x0000001605057220 */ /* 0x000fe20000410000 */
[----:B------:R-:W-:Y:S01]  /*90a0*/  FMUL.FTZ R38, R38, R23 ;  /* 0x0000001726267220 */ /* 0x000fe20000410000 */
[----:B------:R-:W-:Y:S01]  /*90b0*/  IMAD.U32 R7, R25, 0x10000, RZ ;  /* 0x0001000019077824 */ /* 0x000fe200078e00ff */
[C---:B------:R-:W-:Y:S01]  /*90c0*/  SHF.L.U32 R23, R26.reuse, 0x10, RZ ;  /* 0x000000101a177819 */ /* 0x040fe200000006ff */
[----:B------:R-:W-:Y:S01]  /*90d0*/  FMUL.FTZ R39, R39, R30 ;  /* 0x0000001e27277220 */ /* 0x000fe20000410000 */
        /* <DEDUP_REMOVED lines=18> */
.L_x_5993:
[----:B------:R-:W-:Y:S05]  /*9200*/  BSYNC B0 ;  /* 0x0000000000007941 */ /* 0x000fea0003800000 */
.L_x_5992:
        /* <DEDUP_REMOVED lines=46> */
[----:B-----5:R-:W-:Y:S01]  /*94f0*/  IMAD.U32 R7, R13, 0x10000, RZ ;  /* 0x000100000d077824 */ /* 0x020fe200078e00ff */
        /* <DEDUP_REMOVED lines=16> */
[----:B------:R-:W-:Y:S01]  /*9600*/  @!P0 FADD.FTZ R29, -R29, -RZ ;  /* 0x800000ff1d1d8221 */ /* 0x000fe20000010100 */
[----:B------:R-:W-:Y:S01]  /*9610*/  @!P0 FADD.FTZ R15, -R15, -RZ ;  /* 0x800000ff0f0f8221 */ /* 0x000fe20000010100 */
[----:B------:R-:W-:Y:S01]  /*9620*/  FMUL.FTZ R6, R6, R13 ;  /* 0x0000000d06067220 */ /* 0x000fe20000410000 */
        /* <DEDUP_REMOVED lines=25> */
.L_x_5995:
[----:B------:R-:W-:Y:S05]  /*97c0*/  BSYNC B0 ;  /* 0x0000000000007941 */ /* 0x000fea0003800000 */
.L_x_5994:
[----:B------:R1:W-:Y:S01]  /*97d0*/  STS.128 [R124+0x2800], R8 ;  /* 0x002800087c007388 */ /* 0x0003e20000000c00 */
[----:B------:R-:W-:Y:S05]  /*97e0*/  BRA `(.L_x_5975) ;  /* 0x0000000000547947 */ /* 0x000fea0003800000 */
.L_x_5965:
        /* <DEDUP_REMOVED lines=21> */
.L_x_5975:
[----:B------:R-:W-:Y:S05]  /*9940*/  BSYNC B2 ;  /* 0x0000000000027941 */ /* 0x000fea0003800000 */
.L_x_5964:
[----:B------:R-:W-:Y:S01]  /*9950*/  VIADD R135, R85, 0xffffffff ;  /* 0xffffffff55877836 */ /* 0x000fe20000000000 */
[----:B------:R-:W-:Y:S01]  /*9960*/  ULDC.64 UR12, c[0x0][0x218] ;  /* 0x00008600000c7ab9 */ /* 0x000fe20000000a00 */
[----:B-1----:R-:W-:Y:S01]  /*9970*/  IMAD.SHL.U32 R7, R86, 0x40, RZ ;  /* 0x0000004056077824 */ /* 0x002fe200078e00ff */
[----:B------:R-:W-:Y:S01]  /*9980*/  LEA R128, P0, R98, UR12, 0x1 ;  /* 0x0000000c62807c11 */ /* 0x000fe2000f8008ff */
[----:B------:R-:W-:Y:S01]  /*9990*/  IMAD R3, R135, -0x40, R60 ;  /* 0xffffffc087037824 */ /* 0x000fe200078e023c */
[----:B------:R-:W-:Y:S01]  /*99a0*/  SHF.R.S32.HI R48, RZ, 0x1f, R55 ;  /* 0x0000001fff307819 */ /* 0x000fe20000011437 */
[----:B------:R-:W-:Y:S01]  /*99b0*/  IMAD.SHL.U32 R78, R78, 0x8, RZ ;  /* 0x000000084e4e7824 */ /* 0x000fe200078e00ff */
[----:B------:R-:W-:Y:S01]  /*99c0*/  LOP3.LUT R7, R7, 0xc0, RZ, 0xc0, !PT ;  /* 0x000000c007077812 */ /* 0x000fe200078ec0ff */
[----:B------:R-:W-:Y:S01]  /*99d0*/  ULDC.64 UR10, c[0x0][0x220] ;  /* 0x00008800000a7ab9 */ /* 0x000fe20000000a00 */
[-C--:B------:R-:W-:Y:S01]  /*99e0*/  ISETP.GE.AND P4, PT, R2, R3.reuse, PT ;  /* 0x000000030200720c */ /* 0x080fe20003f86270 */
[----:B------:R-:W-:Y:S01]  /*99f0*/  ULDC UR5, c[0x0][0x398] ;  /* 0x0000e60000057ab9 */ /* 0x000fe20000000800 */
[----:B------:R-:W-:-:S02]  /*9a00*/  ISETP.GE.AND P5, PT, R102, R3, PT ;  /* 0x000000036600720c */ /* 0x000fc40003fa6270 */
[----:B------:R-:W-:Y:S02]  /*9a10*/  LOP3.LUT R120, R7, 0x8, R78, 0xf8, !PT ;  /* 0x0000000807787812 */ /* 0x000fe400078ef84e */
[----:B------:R-:W-:Y:S02]  /*9a20*/  SHF.R.U32.HI R7, RZ, 0x3, R7 ;  /* 0x00000003ff077819 */ /* 0x000fe40000011607 */
[----:B------:R-:W-:Y:S02]  /*9a30*/  LEA.HI.X R129, R98, UR13, R54, 0x1, P0 ;  /* 0x0000000d62817c11 */ /* 0x000fe400080f0c36 */
[----:B------:R-:W-:Y:S02]  /*9a40*/  LOP3.LUT R120, R120, R7, RZ, 0x3c, !PT ;  /* 0x0000000778787212 */ /* 0x000fe400078e3cff */
[----:B------:R-:W-:Y:S02]  /*9a50*/  LEA.HI R4, R48, R55, RZ, 0x4 ;  /* 0x0000003730047211 */ /* 0x000fe400078f20ff */
[----:B------:R-:W-:Y:S01]  /*9a60*/  @!P4 LEA R6, P0, R63, R128, 0x1 ;  /* 0x000000803f06c211 */ /* 0x000fe200078008ff */
[----:B------:R-:W-:Y:S01]  /*9a70*/  @!PT LDS RZ, [RZ] ;  /* 0x00000000fffff984 */ /* 0x000fe20000000800 */
[----:B------:R-:W-:Y:S01]  /*9a80*/  @!PT LDS RZ, [RZ] ;  /* 0x00000000fffff984 */ /* 0x000fe20000000800 */
[----:B------:R-:W-:Y:S01]  /*9a90*/  @!PT LDS RZ, [RZ] ;  /* 0x00000000fffff984 */ /* 0x000fe20000000800 */
[----:B------:R-:W-:Y:S01]  /*9aa0*/  @!P5 LDGSTS.E.BYPASS.LTC128B.128 [R124+0x3000], desc[UR6][R128.64] ;  /* 0x03000000807cdfae */ /* 0x000fe2000b901d46 */
[----:B------:R-:W-:-:S02]  /*9ab0*/  LOP3.LUT R79, R79, 0x7fffffe, RZ, 0xc0, !PT ;  /* 0x07fffffe4f4f7812 */ /* 0x000fc400078ec0ff */
[----:B------:R-:W-:Y:S01]  /*9ac0*/  @!P4 LEA.HI.X R7, R63, R129, R64, 0x1, P0 ;  /* 0x000000813f07c211 */ /* 0x000fe200000f0c40 */
[----:B------:R-:W-:Y:S01]  /*9ad0*/  @!P5 LDGSTS.E.BYPASS.LTC128B.128 [R124+0x4000], desc[UR6][R128.64+0x40] ;  /* 0x04000040807cdfae */ /* 0x000fe2000b901d46 */
[----:B------:R-:W-:Y:S01]  /*9ae0*/  SHF.R.S32.HI R5, RZ, 0x1f, R80 ;  /* 0x0000001fff057819 */ /* 0x000fe20000011450 */
[----:B------:R-:W-:Y:S01]  /*9af0*/  IMAD.IADD R0, R80, 0x1, -R79 ;  /* 0x0000000150007824 */ /* 0x000fe200078e0a4f */
[----:B------:R-:W-:Y:S01]  /*9b00*/  SHF.R.S32.HI R4, RZ, 0x4, R4 ;  /* 0x00000004ff047819 */ /* 0x000fe20000011404 */
[----:B------:R-:W-:Y:S01]  /*9b10*/  @!P5 LDGSTS.E.BYPASS.LTC128B.128 [R124+0x5000], desc[UR6][R128.64+0x80] ;  /* 0x05000080807cdfae */ /* 0x000fe2000b901d46 */
[----:B------:R-:W-:Y:S02]  /*9b20*/  LEA.HI R80, R5, R80, RZ, 0x3 ;  /* 0x0000005005507211 */ /* 0x000fe400078f18ff */
[----:B------:R-:W-:Y:S01]  /*9b30*/  LEA.HI R5, R4, R4, RZ, 0x1 ;  /* 0x0000000404057211 */ /* 0x000fe200078f08ff */
[----:B------:R-:W-:Y:S01]  /*9b40*/  @!P4 LDGSTS.E.BYPASS.LTC128B.128 [R124+0x3800], desc[UR6][R6.64] ;  /* 0x03800000067ccfae */ /* 0x000fe2000b901d46 */
[----:B------:R-:W-:Y:S01]  /*9b50*/  LEA.HI R48, R48, R55, RZ, 0x5 ;  /* 0x0000003730307211 */ /* 0x000fe200078f28ff */
[----:B------:R-:W-:Y:S01]  /*9b60*/  IMAD.SHL.U32 R49, R80, 0x20, RZ ;  /* 0x0000002050317824 */ /* 0x000fe200078e00ff */
[----:B------:R-:W-:Y:S01]  /*9b70*/  LOP3.LUT R5, R5, 0xfffffffe, RZ, 0xc0, !PT ;  /* 0xfffffffe05057812 */ /* 0x000fe200078ec0ff */
[----:B------:R-:W-:Y:S01]  /*9b80*/  @!P4 LDGSTS.E.BYPASS.LTC128B.128 [R124+0x4800], desc[UR6][R6.64+0x40] ;  /* 0x04800040067ccfae */ /* 0x000fe2000b901d46 */
[----:B------:R-:W-:-:S02]  /*9b90*/  ISETP.GE.AND P1, PT, R2, R3, PT ;  /* 0x000000030200720c */ /* 0x000fc40003f26270 */
[----:B------:R-:W-:Y:S01]  /*9ba0*/  SHF.R.S32.HI R2, RZ, 0x5, R48 ;  /* 0x00000005ff027819 */ /* 0x000fe20000011430 */
[----:B------:R1:W-:Y:S01]  /*9bb0*/  @!P4 LDGSTS.E.BYPASS.LTC128B.128 [R124+0x5800], desc[UR6][R6.64+0x80] ;  /* 0x05800080067ccfae */ /* 0x0003e2000b901d46 */
[----:B------:R-:W-:Y:S01]  /*9bc0*/  IMAD.IADD R4, R4, 0x1, -R5 ;  /* 0x0000000104047824 */ /* 0x000fe200078e0a05 */
[----:B------:R-:W-:Y:S01]  /*9bd0*/  LOP3.LUT R49, R49, 0xffffff00, RZ, 0xc0, !PT ;  /* 0xffffff0031317812 */ /* 0x000fe200078ec0ff */
[----:B------:R-:W-:Y:S01]  /*9be0*/  IMAD.SHL.U32 R5, R68, 0x40, RZ ;  /* 0x0000004044057824 */ /* 0x000fe200078e00ff */
[----:B------:R-:W0:Y:S01]  /*9bf0*/  LDGDEPBAR ;  /* 0x00000000000079af */ /* 0x000e220000000000 */
[----:B----4-:R-:W-:Y:S01]  /*9c00*/  IMAD.SHL.U32 R8, R4, 0x8, RZ ;  /* 0x0000000804087824 */ /* 0x010fe200078e00ff */
[----:B------:R-:W-:Y:S01]  /*9c10*/  ISETP.GE.AND P3, PT, R102, R3, PT ;  /* 0x000000036600720c */ /* 0x000fe20003f66270 */
[----:B------:R-:W-:Y:S01]  /*9c20*/  IMAD R67, R4, 0x8, R67 ;  /* 0x0000000804437824 */ /* 0x000fe200078e0243 */
[----:B------:R-:W-:Y:S02]  /*9c30*/  LOP3.LUT R5, R5, 0xc0, RZ, 0xc0, !PT ;  /* 0x000000c005057812 */ /* 0x000fe400078ec0ff */
[----:B------:R-:W-:Y:S01]  /*9c40*/  LEA R100, P0, R96, UR10, 0x1 ;  /* 0x0000000a60647c11 */ /* 0x000fe2000f8008ff */
[----:B------:R-:W-:Y:S01]  /*9c50*/  IMAD.U32 R120, R67, 0x20, R120 ;  /* 0x0000002043787824 */ /* 0x000fe200078e0078 */
[----:B------:R-:W-:-:S02]  /*9c60*/  LOP3.LUT R3, R5, 0x8, R8, 0xf8, !PT ;  /* 0x0000000805037812 */ /* 0x000fc400078ef808 */
[----:B------:R-:W-:Y:S02]  /*9c70*/  LEA.HI.X R101, R96, UR11, R84, 0x1, P0 ;  /* 0x0000000b60657c11 */ /* 0x000fe400080f0c54 */
[----:B------:R-:W-:Y:S02]  /*9c80*/  @!P1 LEA R8, P0, R66, R100, 0x1 ;  /* 0x0000006442089211 */ /* 0x000fe400078008ff */
[----:B------:R-:W-:Y:S02]  /*9c90*/  LEA R120, R120, UR4, 0x1 ;  /* 0x0000000478787c11 */ /* 0x000fe4000f8e08ff */
[----:B------:R-:W-:Y:S02]  /*9ca0*/  @!P1 LEA.HI.X R9, R66, R101, R65, 0x1, P0 ;  /* 0x0000006542099211 */ /* 0x000fe400000f0c41 */
[----:B------:R-:W-:Y:S01]  /*9cb0*/  LOP3.LUT R48, R48, 0xffffffe0, RZ, 0xc0, !PT ;  /* 0xffffffe030307812 */ /* 0x000fe200078ec0ff */
[----:B------:R-:W-:Y:S01]  /*9cc0*/  IMAD R106, R61, 0x2, R120 ;  /* 0x000000023d6a7824 */ /* 0x000fe200078e0278 */
[----:B-1----:R-:W-:Y:S01]  /*9cd0*/  SHF.R.U32.HI R6, RZ, 0x3, R5 ;  /* 0x00000003ff067819 */ /* 0x002fe20000011605 */
[----:B------:R-:W-:-:S04]  /*9ce0*/  DEPBAR.LE SB0, 0x0 ;  /* 0x000080000000791a */ /* 0x000fc80000000000 */
[----:B------:R-:W-:Y:S01]  /*9cf0*/  BAR.SYNC.DEFER_BLOCKING 0x0 ;  /* 0x0000000000007b1d */ /* 0x000fe20000010000 */
[----:B------:R-:W-:Y:S01]  /*9d00*/  IMAD R5, R2, 0x200, R49 ;  /* 0x0000020002057824 */ /* 0x000fe200078e0231 */
[----:B------:R-:W-:-:S03]  /*9d10*/  LOP3.LUT R3, R3, R6, RZ, 0x3c, !PT ;  /* 0x0000000603037212 */ /* 0x000fc600078e3cff */
[C---:B------:R-:W-:Y:S02]  /*9d20*/  IMAD R4, R0.reuse, 0x20, R5 ;  /* 0x0000002000047824 */ /* 0x040fe400078e0205 */
[----:B------:R-:W-:Y:S02]  /*9d30*/  IMAD R0, R0, 0x20, R49 ;  /* 0x0000002000007824 */ /* 0x000fe400078e0231 */
[C---:B------:R-:W-:Y:S02]  /*9d40*/  IMAD.IADD R121, R3.reuse, 0x1, R4 ;  /* 0x0000000103797824 */ /* 0x040fe400078e0204 */
[----:B------:R-:W-:-:S03]  /*9d50*/  IMAD.IADD R3, R3, 0x1, R0 ;  /* 0x0000000103037824 */ /* 0x000fc600078e0200 */
[----:B------:R-:W-:-:S05]  /*9d60*/  LEA R121, R121, UR4, 0x1 ;  /* 0x0000000479797c11 */ /* 0x000fca000f8e08ff */
[----:B--2---:R-:W-:Y:S01]  /*9d70*/  IMAD R119, R51, 0x2, R121 ;  /* 0x0000000233777824 */ /* 0x004fe200078e0279 */
        /* <DEDUP_REMOVED lines=25> */
[----:B---3--:R-:W-:Y:S04]  /*9f10*/  LDSM.16.M88.4 R32, [R119] ;  /* 0x000000007720783b */ /* 0x008fe80000000200 */
[----:B------:R-:W3:Y:S04]  /*9f20*/  LDSM.16.M88.4 R80, [R106+0x3400] ;  /* 0x003400006a50783b */ /* 0x000ee80000000200 */
[----:B------:R-:W3:Y:S04]  /*9f30*/  LDSM.16.M88.4 R4, [R106+0x3000] ;  /* 0x003000006a04783b */ /* 0x000ee80000000200 */
[----:B------:R-:W3:Y:S04]  /*9f40*/  LDSM.16.M88.4 R76, [R106+0x3800] ;  /* 0x003800006a4c783b */ /* 0x000ee80000000200 */
[----:B------:R-:W3:Y:S04]  /*9f50*/  LDSM.16.M88.4 R72, [R106+0x3c00] ;  /* 0x003c00006a48783b */ /* 0x000ee80000000200 */
[----:B------:R-:W-:Y:S01]  /*9f60*/  LDSM.16.M88.4 R12, [R121+0x1000] ;  /* 0x00100000790c783b */ /* 0x000fe20000000200 */
[C---:B--2---:R-:W-:Y:S03]  /*9f70*/  HMMA.16816.F32.BF16 R68, R36.reuse, R64, RZ ;  /* 0x000000402444723c */ /* 0x044fe600000418ff */
[----:B------:R-:W2:Y:S04]  /*9f80*/  LDSM.16.M88.4 R92, [R120+0x4400] ;  /* 0x00440000785c783b */ /* 0x000ea80000000200 */
[----:B-1----:R-:W1:Y:S01]  /*9f90*/  LDSM.16.M88.4 R8, [R120+0x4000] ;  /* 0x004000007808783b */ /* 0x002e620000000200 */
[C---:B----4-:R-:W-:Y:S03]  /*9fa0*/  HMMA.16816.F32.BF16 R24, R36.reuse, R20, RZ ;  /* 0x000000142418723c */ /* 0x050fe600000418ff */
[----:B------:R-:W4:Y:S03]  /*9fb0*/  LDSM.16.M88.4 R28, [R120+0x4800] ;  /* 0x00480000781c783b */ /* 0x000f260000000200 */
[C---:B-----5:R-:W-:Y:S01]  /*9fc0*/  HMMA.16816.F32.BF16 R56, R36.reuse, R44, RZ ;  /* 0x0000002c2438723c */ /* 0x060fe200000418ff */
[----:B------:R-:W-:Y:S04]  /*9fd0*/  LDSM.16.M88.4 R88, [R119+0x1000] ;  /* 0x001000007758783b */ /* 0x000fe80000000200 */
[----:B------:R-:W0:Y:S01]  /*9fe0*/  LDGDEPBAR ;  /* 0x00000000000079af */ /* 0x000e220000000000 */
[C---:B------:R-:W-:Y:S06]  /*9ff0*/  HMMA.16816.F32.BF16 R20, R36.reuse, R22, RZ ;  /* 0x000000162414723c */ /* 0x040fec00000418ff */
[C---:B------:R-:W-:Y:S06]  /*a000*/  HMMA.16816.F32.BF16 R64, R36.reuse, R66, RZ ;  /* 0x000000422440723c */ /* 0x040fec00000418ff */
[C---:B------:R-:W-:Y:S06]  /*a010*/  HMMA.16816.F32.BF16 R44, R36.reuse, R46, RZ ;  /* 0x0000002e242c723c */ /* 0x040fec00000418ff */
[C---:B------:R-:W-:Y:S06]  /*a020*/  HMMA.16816.F32.BF16 R40, R36.reuse, R16, RZ ;  /* 0x000000102428723c */ /* 0x040fec00000418ff */
[----:B------:R-:W-:Y:S01]  /*a030*/  HMMA.16816.F32.BF16 R36, R36, R18, RZ ;  /* 0x000000122424723c */ /* 0x000fe200000418ff */
[----:B------:R-:W5:Y:S05]  /*a040*/  LDSM.16.M88.4 R16, [R120+0x4c00] ;  /* 0x004c00007810783b */ /* 0x000f6a0000000200 */
[C---:B---3--:R-:W-:Y:S06]  /*a050*/  HMMA.16816.F32.BF16 R68, R32.reuse, R80, R68 ;  /* 0x000000502044723c */ /* 0x048fec0000041844 */
[C---:B------:R-:W-:Y:S06]  /*a060*/  HMMA.16816.F32.BF16 R24, R32.reuse, R4, R24 ;  /* 0x000000042018723c */ /* 0x040fec0000041818 */
[C---:B------:R-:W-:Y:S01]  /*a070*/  HMMA.16816.F32.BF16 R20, R32.reuse, R6, R20 ;  /* 0x000000062014723c */ /* 0x040fe20000041814 */
[----:B------:R-:W-:Y:S05]  /*a080*/  LDSM.16.M88.4 R4, [R106+0x4000] ;  /* 0x004000006a04783b */ /* 0x000fea0000000200 */
        /* <DEDUP_REMOVED lines=9> */
[C---:B--2---:R-:W-:Y:S06]  /*a120*/  HMMA.16816.F32.BF16 R68, R12.reuse, R92, R68 ;  /* 0x0000005c0c44723c */ /* 0x044fec0000041844 */
[C---:B-1----:R-:W-:Y:S06]  /*a130*/  HMMA.16816.F32.BF16 R24, R12.reuse, R8, R24 ;  /* 0x000000080c18723c */ /* 0x042fec0000041818 */
[C---:B------:R-:W-:Y:S01]  /*a140*/  HMMA.16816.F32.BF16 R20, R12.reuse, R10, R20 ;  /* 0x0000000a0c14723c */ /* 0x040fe20000041814 */
[----:B------:R-:W-:Y:S05]  /*a150*/  LDSM.16.M88.4 R8, [R121+0x2000] ;  /* 0x002000007908783b */ /* 0x000fea0000000200 */
[C---:B----4-:R-:W-:Y:S06]  /*a160*/  HMMA.16816.F32.BF16 R56, R12.reuse, R28, R56 ;  /* 0x0000001c0c38723c */ /* 0x050fec0000041838 */
[C---:B------:R-:W-:Y:S01]  /*a170*/  HMMA.16816.F32.BF16 R44, R12.reuse, R30, R44 ;  /* 0x0000001e0c2c723c */ /* 0x040fe2000004182c */
[----:B------:R-:W1:Y:S05]  /*a180*/  LDSM.16.M88.4 R28, [R120+0x5400] ;  /* 0x00540000781c783b */ /* 0x000e6a0000000200 */
[C---:B------:R-:W-:Y:S06]  /*a190*/  HMMA.16816.F32.BF16 R64, R12.reuse, R94, R64 ;  /* 0x0000005e0c40723c */ /* 0x040fec0000041840 */
[C---:B-----5:R-:W-:Y:S06]  /*a1a0*/  HMMA.16816.F32.BF16 R40, R12.reuse, R16, R40 ;  /* 0x000000100c28723c */ /* 0x060fec0000041828 */
[----:B------:R-:W-:Y:S01]  /*a1b0*/  HMMA.16816.F32.BF16 R36, R12, R18, R36 ;  /* 0x000000120c24723c */ /* 0x000fe20000041824 */
[----:B------:R-:W2:Y:S04]  /*a1c0*/  LDSM.16.M88.4 R16, [R120+0x5800] ;  /* 0x005800007810783b */ /* 0x000ea80000000200 */
[----:B------:R-:W-:Y:S01]  /*a1d0*/  LDSM.16.M88.4 R12, [R106+0x5000] ;  /* 0x005000006a0c783b */ /* 0x000fe20000000200 */
[C---:B---3--:R-:W-:Y:S06]  /*a1e0*/  HMMA.16816.F32.BF16 R68, R88.reuse, R80, R68 ;  /* 0x000000505844723c */ /* 0x048fec0000041844 */
[C---:B------:R-:W-:Y:S06]  /*a1f0*/  HMMA.16816.F32.BF16 R24, R88.reuse, R4, R24 ;  /* 0x000000045818723c */ /* 0x040fec0000041818 */
[C---:B------:R-:W-:Y:S06]  /*a200*/  HMMA.16816.F32.BF16 R56, R88.reuse, R76, R56 ;  /* 0x0000004c5838723c */ /* 0x040fec0000041838 */
[C---:B------:R-:W-:Y:S01]  /*a210*/  HMMA.16816.F32.BF16 R20, R88.reuse, R6, R20 ;  /* 0x000000065814723c */ /* 0x040fe20000041814 */
[----:B------:R-:W3:Y:S05]  /*a220*/  LDSM.16.M88.4 R4, [R119+0x2000] ;  /* 0x002000007704783b */ /* 0x000eea0000000200 */
[----:B------:R-:W-:Y:S06]  /*a230*/  HMMA.16816.F32.BF16 R64, R88, R82, R64 ;  /* 0x000000525840723c */ /* 0x000fec0000041840 */
[C---:B-1----:R-:W-:Y:S06]  /*a240*/  HMMA.16816.F32.BF16 R68, R8.reuse, R28, R68 ;  /* 0x0000001c0844723c */ /* 0x042fec0000041844 */
[----:B------:R-:W-:Y:S01]  /*a250*/  HMMA.16816.F32.BF16 R24, R8, R32, R24 ;  /* 0x000000200818723c */ /* 0x000fe20000041818 */
[----:B------:R-:W-:-:S02]  /*a260*/  IMAD.IADD R28, R55, 0x1, -R48 ;  /* 0x00000001371c7824 */ /* 0x000fc400078e0a30 */
[----:B------:R-:W-:-:S03]  /*a270*/  IMAD.SHL.U32 R55, R55, 0x2, RZ ;  /* 0x0000000237377824 */ /* 0x000fc600078e00ff */
[----:B------:R-:W-:Y:S01]  /*a280*/  SHF.R.S32.HI R29, RZ, 0x1f, R28 ;  /* 0x0000001fff1d7819 */ /* 0x000fe2000001141c */
[----:B--2---:R-:W-:Y:S03]  /*a290*/  HMMA.16816.F32.BF16 R56, R8, R16, R56 ;  /* 0x000000100838723c */ /* 0x004fe60000041838 */
[----:B------:R-:W-:-:S03]  /*a2a0*/  LEA.HI R130, R29, R28, RZ, 0x2 ;  /* 0x0000001c1d827211 */ /* 0x000fc600078f10ff */
[C---:B------:R-:W-:Y:S01]  /*a2b0*/  HMMA.16816.F32.BF16 R32, R8.reuse, R34, R20 ;  /* 0x000000220820723c */ /* 0x040fe20000041814 */
[----:B------:R-:W-:Y:S01]  /*a2c0*/  IMAD R17, R2, 0x10, R62 ;  /* 0x0000001002117824 */ /* 0x000fe200078e023e */
[----:B------:R-:W-:Y:S01]  /*a2d0*/  SHF.R.S32.HI R130, RZ, 0x2, R130 ;  /* 0x00000002ff827819 */ /* 0x000fe20000011482 */
[----:B------:R-:W-:Y:S01]  /*a2e0*/  LDSM.16.M88.4 R20, [R106+0x5400] ;  /* 0x005400006a14783b */ /* 0x000fe20000000200 */
[----:B------:R-:W-:Y:S02]  /*a2f0*/  LOP3.LUT R2, R55, 0x6, RZ, 0xc0, !PT ;  /* 0x0000000637027812 */ /* 0x000fe400078ec0ff */
[----:B------:R-:W-:Y:S01]  /*a300*/  HMMA.16816.F32.BF16 R64, R8, R30, R64 ;  /* 0x0000001e0840723c */ /* 0x000fe20000041840 */
[----:B------:R-:W1:Y:S01]  /*a310*/  LDSM.16.M88.4 R28, [R120+0x5c00] ;  /* 0x005c0000781c783b */ /* 0x000e620000000200 */
[----:B------:R-:W-:Y:S01]  /*a320*/  IADD3 R17, R17, 0x1, R130 ;  /* 0x0000000111117810 */ /* 0x000fe20007ffe082 */
[----:B------:R-:W-:-:S03]  /*a330*/  IMAD R2, R135, 0x40, R2 ;  /* 0x0000004087027824 */ /* 0x000fc600078e0202 */
[----:B------:R-:W-:Y:S01]  /*a340*/  IADD3 R17, R60, R17, -R123 ;  /* 0x000000113c117210 */ /* 0x000fe20007ffe87b */
[----:B------:R-:W-:Y:S01]  /*a350*/  HMMA.16816.F32.BF16 R44, R88, R78, R44 ;  /* 0x0000004e582c723c */ /* 0x000fe2000004182c */
[----:B------:R-:W-:-:S03]  /*a360*/  VIADD R16, R2, 0x8 ;  /* 0x0000000802107836 */ /* 0x000fc60000000000 */
[----:B------:R-:W-:Y:S02]  /*a370*/  VIADD R105, R17, UR5 ;  /* 0x0000000511697c36 */ /* 0x000fe40008000000 */
[----:B------:R-:W-:Y:S01]  /*a380*/  HMMA.16816.F32.BF16 R40, R88, R72, R40 ;  /* 0x000000485828723c */ /* 0x000fe20000041828 */
[C---:B------:R-:W-:Y:S02]  /*a390*/  VIADD R17, R2.reuse, 0x9 ;  /* 0x0000000902117836 */ /* 0x040fe40000000000 */
[C---:B------:R-:W-:Y:S02]  /*a3a0*/  VIMNMX R104, R105.reuse, R60, PT ;  /* 0x0000003c69687248 */ /* 0x040fe40003fe0100 */
[----:B------:R-:W-:Y:S01]  /*a3b0*/  VIADDMNMX R105, R105, 0x8, R60, PT ;  /* 0x0000000869697846 */ /* 0x000fe2000380013c */
[----:B---3--:R-:W-:Y:S01]  /*a3c0*/  HMMA.16816.F32.BF16 R24, R4, R12, R24 ;  /* 0x0000000c0418723c */ /* 0x008fe20000041818 */
[CC--:B------:R-:W-:Y:S02]  /*a3d0*/  ISETP.GE.AND P4, PT, R17.reuse, R104.reuse, PT ;  /* 0x000000681100720c */ /* 0x0c0fe40003f86270 */
[-C--:B------:R-:W-:Y:S01]  /*a3e0*/  ISETP.GE.AND P0, PT, R17, R105.reuse, PT ;  /* 0x000000691100720c */ /* 0x080fe20003f06270 */
[----:B------:R-:W-:Y:S01]  /*a3f0*/  VIADD R17, R2, 0x10 ;  /* 0x0000001002117836 */ /* 0x000fe20000000000 */
[----:B------:R-:W-:Y:S01]  /*a400*/  ISETP.GE.AND P3, PT, R16, R104, PT ;  /* 0x000000681000720c */ /* 0x000fe20003f66270 */
[----:B------:R-:W-:Y:S01]  /*a410*/  HMMA.16816.F32.BF16 R36, R88, R74, R36 ;  /* 0x0000004a5824723c */ /* 0x000fe20000041824 */
[----:B------:R-:W-:Y:S01]  /*a420*/  VIADD R12, R2, 0x1 ;  /* 0x00000001020c7836 */ /* 0x000fe20000000000 */
[----:B------:R-:W2:Y:S01]  /*a430*/  LDSM.16.M88.4 R72, [R106+0x5800] ;  /* 0x005800006a48783b */ /* 0x000ea20000000200 */
[----:B------:R-:W-:-:S03]  /*a440*/  ISETP.GE.AND P1, PT, R16, R105, PT ;  /* 0x000000691000720c */ /* 0x000fc60003f26270 */
[----:B------:R-:W-:Y:S01]  /*a450*/  HMMA.16816.F32.BF16 R32, R4, R14, R32 ;  /* 0x0000000e0420723c */ /* 0x000fe20000041820 */
[C---:B------:R-:W-:Y:S02]  /*a460*/  ISETP.GE.AND P6, PT, R12.reuse, R104, PT ;  /* 0x000000680c00720c */ /* 0x040fe40003fc6270 */
[----:B------:R-:W-:Y:S02]  /*a470*/  ISETP.GE.AND P5, PT, R12, R105, PT ;  /* 0x000000690c00720c */ /* 0x000fe40003fa6270 */
[----:B------:R-:W3:Y:S01]  /*a480*/  LDSM.16.M88.4 R12, [R106+0x5c00] ;  /* 0x005c00006a0c783b */ /* 0x000ee20000000200 */
[----:B------:R-:W-:Y:S01]  /*a490*/  HMMA.16816.F32.BF16 R44, R8, R18, R44 ;  /* 0x00000012082c723c */ /* 0x000fe2000004182c */
[----:B------:R-:W-:-:S05]  /*a4a0*/  DEPBAR.LE SB0, 0x0 ;  /* 0x000080000000791a */ /* 0x000fca0000000000 */
[----:B-1----:R-:W-:Y:S01]  /*a4b0*/  HMMA.16816.F32.BF16 R40, R8, R28, R40 ;  /* 0x0000001c0828723c */ /* 0x002fe20000041828 */
[----:B------:R-:W-:Y:S01]  /*a4c0*/  VIADD R19, R2, 0x11 ;  /* 0x0000001102137836 */ /* 0x000fe20000000000 */
[----:B------:R-:W-:Y:S02]  /*a4d0*/  FSEL R16, R25, -INF , !P6 ;  /* 0xff80000019107808 */ /* 0x000fe40007000000 */
[----:B------:R-:W-:Y:S02]  /*a4e0*/  ISETP.GE.AND P6, PT, R17, R104, PT ;  /* 0x000000681100720c */ /* 0x000fe40003fc6270 */
[----:B------:R-:W-:Y:S01]  /*a4f0*/  HMMA.16816.F32.BF16 R68, R4, R20, R68 ;  /* 0x000000140444723c */ /* 0x000fe20000041844 */
[----:B------:R-:W-:-:S05]  /*a500*/  FSEL R27, R27, -INF , !P5 ;  /* 0xff8000001b1b7808 */ /* 0x000fca0006800000 */
[----:B------:R-:W-:Y:S01]  /*a510*/  HMMA.16816.F32.BF16 R64, R4, R22, R64 ;  /* 0x000000160440723c */ /* 0x000fe20000041840 */
[----:B------:R-:W-:Y:S01]  /*a520*/  FSEL R32, R32, -INF , !P3 ;  /* 0xff80000020207808 */ /* 0x000fe20005800000 */
[----:B------:R-:W-:Y:S01]  /*a530*/  VIADD R20, R2, 0x19 ;  /* 0x0000001902147836 */ /* 0x000fe20000000000 */
[-C--:B------:R-:W-:Y:S02]  /*a540*/  ISETP.GE.AND P3, PT, R17, R105.reuse, PT ;  /* 0x000000691100720c */ /* 0x080fe40003f66270 */
[----:B------:R-:W-:Y:S01]  /*a550*/  FSEL R17, R34, -INF , !P1 ;  /* 0xff80000022117808 */ /* 0x000fe20004800000 */
[----:B------:R-:W-:Y:S01]  /*a560*/  HMMA.16816.F32.BF16 R36, R8, R30, R36 ;  /* 0x0000001e0824723c */ /* 0x000fe20000041824 */
[----:B------:R-:W-:Y:S02]  /*a570*/  FSEL R18, R33, -INF , !P4 ;  /* 0xff80000021127808 */ /* 0x000fe40006000000 */
[C---:B------:R-:W-:Y:S02]  /*a580*/  ISETP.GE.AND P1, PT, R19.reuse, R104, PT ;  /* 0x000000681300720c */ /* 0x040fe40003f26270 */
[----:B------:R-:W-:Y:S01]  /*a590*/  ISETP.GE.AND P4, PT, R19, R105, PT ;  /* 0x000000691300720c */ /* 0x000fe20003f86270 */
[----:B--2---:R-:W-:Y:S01]  /*a5a0*/  HMMA.16816.F32.BF16 R44, R4, R74, R44 ;  /* 0x0000004a042c723c */ /* 0x004fe2000004182c */
[C---:B------:R-:W-:Y:S01]  /*a5b0*/  VIADD R19, R2.reuse, 0x18 ;  /* 0x0000001802137836 */ /* 0x040fe20000000000 */
[----:B------:R-:W-:Y:S01]  /*a5c0*/  FSEL R35, R35, -INF , !P0 ;  /* 0xff80000023237808 */ /* 0x000fe20004000000 */
[----:B------:R-:W-:-:S03]  /*a5d0*/  VIADD R9, R2, 0x20 ;  /* 0x0000002002097836 */ /* 0x000fc60000000000 */
[C---:B------:R-:W-:Y:S01]  /*a5e0*/  HMMA.16816.F32.BF16 R56, R4.reuse, R72, R56 ;  /* 0x000000480438723c */ /* 0x040fe20000041838 */
[----:B------:R-:W-:Y:S01]  /*a5f0*/  FSEL R68, R68, -INF , !P6 ;  /* 0xff80000044447808 */ /* 0x000fe20007000000 */
[----:B------:R-:W-:Y:S01]  /*a600*/  BAR.SYNC.DEFER_BLOCKING 0x0 ;  /* 0x0000000000007b1d */ /* 0x000fe20000010000 */
[CC--:B------:R-:W-:Y:S02]  /*a610*/  ISETP.GE.AND P0, PT, R19.reuse, R104.reuse, PT ;  /* 0x000000681300720c */ /* 0x0c0fe40003f06270 */
[-C--:B------:R-:W-:Y:S01]  /*a620*/  ISETP.GE.AND P6, PT, R19, R105.reuse, PT ;  /* 0x000000691300720c */ /* 0x080fe20003fc6270 */
[C---:B---3--:R-:W-:Y:S01]  /*a630*/  HMMA.16816.F32.BF16 R40, R4.reuse, R12, R40 ;  /* 0x0000000c0428723c */ /* 0x048fe20000041828 */
[----:B------:R-:W-:Y:S01]  /*a640*/  FSEL R8, R69, -INF , !P1 ;  /* 0xff80000045087808 */ /* 0x000fe20004800000 */
[----:B------:R-:W-:Y:S01]  /*a650*/  VIADD R19, R2, 0x28 ;  /* 0x0000002802137836 */ /* 0x000fe20000000000 */
[-C--:B------:R-:W-:Y:S02]  /*a660*/  ISETP.GE.AND P1, PT, R20, R105.reuse, PT ;  /* 0x000000691400720c */ /* 0x080fe40003f26270 */
[----:B------:R-:W-:Y:S01]  /*a670*/  FSEL R11, R70, -INF , !P3 ;  /* 0xff800000460b7808 */ /* 0x000fe20005800000 */
[----:B------:R-:W-:Y:S01]  /*a680*/  HMMA.16816.F32.BF16 R36, R4, R14, R36 ;  /* 0x0000000e0424723c */ /* 0x000fe20000041824 */
[----:B------:R-:W-:Y:S01]  /*a690*/  FSEL R67, R67, -INF , !P1 ;  /* 0xff80000043437808 */ /* 0x000fe20004800000 */
[C---:B------:R-:W-:Y:S01]  /*a6a0*/  VIADD R12, R2.reuse, 0x30 ;  /* 0x00000030020c7836 */ /* 0x040fe20000000000 */
[-C--:B------:R-:W-:Y:S01]  /*a6b0*/  ISETP.GE.AND P1, PT, R19, R104.reuse, PT ;  /* 0x000000681300720c */ /* 0x080fe20003f26270 */
[----:B------:R-:W-:Y:S01]  /*a6c0*/  VIADD R13, R2, 0x29 ;  /* 0x00000029020d7836 */ /* 0x000fe20000000000 */
[----:B------:R-:W-:Y:S01]  /*a6d0*/  ISETP.GE.AND P3, PT, R20, R104, PT ;  /* 0x000000681400720c */ /* 0x000fe20003f66270 */
[----:B------:R-:W-:Y:S01]  /*a6e0*/  VIADD R20, R2, 0x21 ;  /* 0x0000002102147836 */ /* 0x000fe20000000000 */
[----:B------:R-:W-:Y:S01]  /*a6f0*/  FSEL R116, R44, -INF , !P1 ;  /* 0xff8000002c747808 */ /* 0x000fe20004800000 */
[----:B------:R-:W-:Y:S01]  /*a700*/  VIADD R4, R2, 0x38 ;  /* 0x0000003802047836 */ /* 0x000fe20000000000 */
[----:B------:R-:W-:-:S02]  /*a710*/  ISETP.GE.AND P1, PT, R12, R105, PT ;  /* 0x000000690c00720c */ /* 0x000fc40003f26270 */
[----:B------:R-:W-:Y:S02]  /*a720*/  FSEL R71, R71, -INF , !P4 ;  /* 0xff80000047477808 */ /* 0x000fe40006000000 */
[----:B------:R-:W-:Y:S02]  /*a730*/  FSEL R64, R64, -INF , !P0 ;  /* 0xff80000040407808 */ /* 0x000fe40004000000 */
[C---:B------:R-:W-:Y:S02]  /*a740*/  ISETP.GE.AND P4, PT, R9.reuse, R104, PT ;  /* 0x000000680900720c */ /* 0x040fe40003f86270 */
[----:B------:R-:W-:Y:S02]  /*a750*/  ISETP.GE.AND P0, PT, R9, R105, PT ;  /* 0x000000690900720c */ /* 0x000fe40003f06270 */
[----:B------:R-:W-:Y:S02]  /*a760*/  FSEL R9, R66, -INF , !P6 ;  /* 0xff80000042097808 */ /* 0x000fe40007000000 */
[----:B------:R-:W-:-:S02]  /*a770*/  FSEL R10, R65, -INF , !P3 ;  /* 0xff800000410a7808 */ /* 0x000fc40005800000 */
[----:B------:R-:W-:Y:S02]  /*a780*/  FSEL R103, R42, -INF , !P1 ;  /* 0xff8000002a677808 */ /* 0x000fe40004800000 */
[CC--:B------:R-:W-:Y:S02]  /*a790*/  ISETP.GE.AND P6, PT, R20.reuse, R104.reuse, PT ;  /* 0x000000681400720c */ /* 0x0c0fe40003fc6270 */
[----:B------:R-:W-:Y:S02]  /*a7a0*/  ISETP.GE.AND P3, PT, R20, R105, PT ;  /* 0x000000691400720c */ /* 0x000fe40003f66270 */
[----:B------:R-:W-:Y:S02]  /*a7b0*/  ISETP.GE.AND P1, PT, R2, R104, PT ;  /* 0x000000680200720c */ /* 0x000fe40003f26270 */
[----:B------:R-:W-:Y:S02]  /*a7c0*/  FSEL R114, R57, -INF , !P6 ;  /* 0xff80000039727808 */ /* 0x000fe40007000000 */
[----:B------:R-:W-:-:S02]  /*a7d0*/  FSEL R111, R59, -INF , !P3 ;  /* 0xff8000003b6f7808 */ /* 0x000fc40005800000 */
[----:B------:R-:W-:Y:S02]  /*a7e0*/  FSEL R24, R24, -INF , !P1 ;  /* 0xff80000018187808 */ /* 0x000fe40004800000 */
[----:B------:R-:W-:Y:S02]  /*a7f0*/  FSEL R112, R56, -INF , !P4 ;  /* 0xff80000038707808 */ /* 0x000fe40006000000 */
[----:B------:R-:W-:Y:S02]  /*a800*/  FSEL R113, R58, -INF , !P0 ;  /* 0xff8000003a717808 */ /* 0x000fe40004000000 */
[----:B------:R-:W-:Y:S02]  /*a810*/  ISETP.GE.AND P6, PT, R13, R105, PT ;  /* 0x000000690d00720c */ /* 0x000fe40003fc6270 */
[----:B------:R-:W-:Y:S01]  /*a820*/  ISETP.GE.AND P3, PT, R12, R104, PT ;  /* 0x000000680c00720c */ /* 0x000fe20003f66270 */
[----:B------:R-:W-:Y:S01]  /*a830*/  VIADD R12, R2, 0x31 ;  /* 0x00000031020c7836 */ /* 0x000fe20000000000 */
[----:B------:R-:W-:-:S02]  /*a840*/  ISETP.GT.AND P1, PT, R135, R122, PT ;  /* 0x0000007a8700720c */ /* 0x000fc40003f24270 */
        /* <DEDUP_REMOVED lines=9> */
[C---:B------:R-:W-:Y:S02]  /*a8e0*/  ISETP.GE.AND P4, PT, R12.reuse, R104, PT ;  /* 0x000000680c00720c */ /* 0x040fe40003f86270 */
[----:B------:R-:W-:Y:S02]  /*a8f0*/  ISETP.GE.AND P0, PT, R12, R105, PT ;  /* 0x000000690c00720c */ /* 0x000fe40003f06270 */
[----:B------:R-:W-:Y:S02]  /*a900*/  FSEL R102, R41, -INF , !P4 ;  /* 0xff80000029667808 */ /* 0x000fe40006000000 */
[----:B------:R-:W-:-:S02]  /*a910*/  FSEL R95, R43, -INF , !P0 ;  /* 0xff8000002b5f7808 */ /* 0x000fc40004000000 */
        /* <DEDUP_REMOVED lines=56> */
[----:B------:R-:W-:Y:S02]  /*aca0*/  IMAD R4, R13, R2, -0x40 ;  /* 0xffffffc00d047424 */ /* 0x000fe400078e0202 */
[----:B------:R-:W-:-:S03]  /*acb0*/  IMAD.U32 R13, RZ, RZ, UR8 ;  /* 0x00000008ff0d7e24 */ /* 0x000fc6000f8e00ff */
[----:B------:R-:W-:Y:S01]  /*acc0*/  SHF.R.S32.HI R2, RZ, 0x1f, R4 ;  /* 0x0000001fff027819 */ /* 0x000fe20000011404 */
[----:B------:R-:W-:Y:S01]  /*acd0*/  IMAD.WIDE.U32 R20, R4, R13, RZ ;  /* 0x0000000d04147225 */ /* 0x000fe200078e00ff */
[----:B--2---:R-:W-:-:S03]  /*ace0*/  IADD3 R0, -R7, R0, RZ ;  /* 0x0000000007007210 */ /* 0x004fc60007ffe1ff */
[----:B------:R-:W-:Y:S01]  /*acf0*/  IMAD R7, R2, R13, RZ ;  /* 0x0000000d02077224 */ /* 0x000fe200078e02ff */
[----:B------:R-:W-:-:S03]  /*ad00*/  SHF.R.S32.HI R2, RZ, 0x1f, R0 ;  /* 0x0000001fff027819 */ /* 0x000fc60000011400 */
[----:B------:R-:W-:Y:S01]  /*ad10*/  IMAD R7, R4, UR9, R7 ;  /* 0x0000000904077c24 */ /* 0x000fe2000f8e0207 */
[----:B------:R-:W-:Y:S02]  /*ad20*/  ULDC.64 UR8, c[0x0][0x230] ;  /* 0x00008c0000087ab9 */ /* 0x000fe40000000a00 */
[----:B------:R-:W-:Y:S02]  /*ad30*/  IMAD R15, R2, UR8, RZ ;  /* 0x00000008020f7c24 */ /* 0x000fe4000f8e02ff */
[----:B------:R-:W-:Y:S02]  /*ad40*/  IMAD.IADD R21, R21, 0x1, R7 ;  /* 0x0000000115157824 */ /* 0x000fe400078e0207 */
[C---:B------:R-:W-:Y:S02]  /*ad50*/  IMAD R15, R0.reuse, UR9, R15 ;  /* 0x00000009000f7c24 */ /* 0x040fe4000f8e020f */
[----:B------:R-:W-:-:S04]  /*ad60*/  IMAD.WIDE.U32 R20, R0, UR8, R20 ;  /* 0x0000000800147c25 */ /* 0x000fc8000f8e0014 */
[----:B------:R-:W-:Y:S01]  /*ad70*/  IMAD.MOV.U32 R2, RZ, RZ, R20 ;  /* 0x000000ffff027224 */ /* 0x000fe200078e0014 */
[----:B------:R-:W-:Y:S01]  /*ad80*/  IADD3 R15, R21, R15, RZ ;  /* 0x0000000f150f7210 */ /* 0x000fe20007ffe0ff */
[----:B------:R-:W-:Y:S06]  /*ad90*/  BRA `(.L_x_5998) ;  /* 0x0000000000107947 */ /* 0x000fec0003800000 */
.L_x_5997:
[----:B------:R-:W1:Y:S02]  /*ada0*/  LDC R13, c[0x0][0x248] ;  /* 0x00009200ff0d7b82 */ /* 0x000e640000000800 */
[----:B-1----:R-:W-:-:S05]  /*adb0*/  IMAD.SHL.U32 R2, R13, 0x40, RZ ;  /* 0x000000400d027824 */ /* 0x002fca00078e00ff */
[----:B------:R-:W-:-:S04]  /*adc0*/  IADD3 R2, -R2, RZ, RZ ;  /* 0x000000ff02027210 */ /* 0x000fc80007ffe1ff */
[----:B------:R-:W-:-:S07]  /*add0*/  SHF.R.S32.HI R15, RZ, 0x1f, R2 ;  /* 0x0000001fff0f7819 */ /* 0x000fce0000011402 */
.L_x_5998:
[----:B------:R-:W1:Y:S01]  /*ade0*/  LDC R0, c[0x0][0x24c] ;  /* 0x00009300ff007b82 */ /* 0x000e620000000800 */
[----:B------:R-:W-:Y:S01]  /*adf0*/  IMAD.SHL.U32 R7, R13, 0x20, RZ ;  /* 0x000000200d077824 */ /* 0x000fe200078e00ff */
[C---:B------:R-:W-:Y:S02]  /*ae00*/  IADD3 R4, P4, R2.reuse, R98, RZ ;  /* 0x0000006202047210 */ /* 0x040fe40007f9e0ff */
[----:B------:R-:W-:Y:S02]  /*ae10*/  LEA R128, P5, R2, R128, 0x1 ;  /* 0x0000008002807211 */ /* 0x000fe400078a08ff */
[----:B------:R-:W-:Y:S02]  /*ae20*/  IADD3 R98, P3, P0, R98, R2, R7 ;  /* 0x0000000262627210 */ /* 0x000fe4000787e007 */
[----:B------:R-:W-:-:S05]  /*ae30*/  LEA.HI.X R129, R2, R129, R15, 0x1, P5 ;  /* 0x0000008102817211 */ /* 0x000fca00028f0c0f */
[----:B------:R-:W-:Y:S01]  /*ae40*/  @!PT LDS RZ, [RZ] ;  /* 0x00000000fffff984 */ /* 0x000fe20000000800 */
[----:B------:R-:W-:Y:S01]  /*ae50*/  @!PT LDS RZ, [RZ] ;  /* 0x00000000fffff984 */ /* 0x000fe20000000800 */
[----:B------:R-:W-:Y:S01]  /*ae60*/  @!PT LDS RZ, [RZ] ;  /* 0x00000000fffff984 */ /* 0x000fe20000000800 */
[----:B------:R2:W-:Y:S01]  /*ae70*/  LDGSTS.E.BYPASS.LTC128B.128 [R124+0x3000], desc[UR6][R128.64] ;  /* 0x03000000807c7fae */ /* 0x0005e2000b901d46 */
[----:B-1----:R-:W-:Y:S01]  /*ae80*/  SHF.L.U64.HI R0, R13, 0x5, R0 ;  /* 0x000000050d007819 */ /* 0x002fe20000010200 */
[----:B------:R-:W-:Y:S01]  /*ae90*/  IMAD.X R13, R15, 0x1, R54, P4 ;  /* 0x000000010f0d7824 */ /* 0x000fe200020e0636 */
[----:B------:R-:W-:Y:S02]  /*aea0*/  LEA R20, P4, R4, UR12, 0x1 ;  /* 0x0000000c04147c11 */ /* 0x000fe4000f8808ff */
[----:B------:R-:W-:Y:S02]  /*aeb0*/  IADD3.X R15, R54, R15, R0, P3, P0 ;  /* 0x0000000f360f7210 */ /* 0x000fe40001fe0400 */
[----:B------:R-:W-:Y:S02]  /*aec0*/  LEA R6, P3, R7, R128, 0x1 ;  /* 0x0000008007067211 */ /* 0x000fe400078608ff */
[----:B------:R-:W-:Y:S02]  /*aed0*/  LEA R12, P0, R98, UR12, 0x1 ;  /* 0x0000000c620c7c11 */ /* 0x000fe4000f8008ff */
[----:B------:R-:W-:-:S02]  /*aee0*/  LEA.HI.X R21, R4, UR13, R13, 0x1, P4 ;  /* 0x0000000d04157c11 */ /* 0x000fc4000a0f0c0d */
        /* <DEDUP_REMOVED lines=8> */
.L_x_5996:
        /* <DEDUP_REMOVED lines=42> */
[----:B-1----:R-:W-:-:S03]  /*b210*/  FMNMX.FTZ R4, R13, R4, !PT ;  /* 0x000000040d047209 */ /* 0x002fc60007810000 */
[----:B------:R-:W-:Y:S01]  /*b220*/  LDSM.16.MT88.4 R12, [R118+0x7400] ;  /* 0x00740000760c783b */ /* 0x000fe20000004200 */
        /* <DEDUP_REMOVED lines=16> */
[----:B-1----:R-:W-:-:S03]  /*b330*/  FMNMX.FTZ R0, R4, R7, !PT ;  /* 0x0000000704007209 */ /* 0x002fc60007810000 */
[----:B------:R-:W1:Y:S01]  /*b340*/  MUFU.EX2 R89, R89 ;  /* 0x0000005900597308 */ /* 0x000e620000000800 */
[C---:B------:R-:W-:Y:S01]  /*b350*/  FSETP.NEU.FTZ.AND P0, PT, R0.reuse, -INF , PT ;  /* 0xff8000000000780b */ /* 0x040fe20003f1d000 */
[----:B------:R-:W-:-:S05]  /*b360*/  FMUL.FTZ R98, R0, UR8 ;  /* 0x0000000800627c20 */ /* 0x000fca0008410000 */
[----:B------:R-:W-:Y:S01]  /*b370*/  FSEL R98, R98, RZ, P0 ;  /* 0x000000ff62627208 */ /* 0x000fe20000000000 */
[----:B------:R-:W-:Y:S01]  /*b380*/  MUFU.EX2 R88, R88 ;  /* 0x0000005800587308 */ /* 0x000fe20000000800 */
[----:B------:R-:W-:-:S03]  /*b390*/  LOP3.LUT P0, RZ, R86, 0x2, RZ, 0xc0, !PT ;  /* 0x0000000256ff7812 */ /* 0x000fc6000780c0ff */
        /* <DEDUP_REMOVED lines=11> */
[----:B------:R-:W-:Y:S01]  /*b450*/  FFMA.FTZ R138, R91, UR8, -R98 ;  /* 0x000000085b8a7c23 */ /* 0x000fe20008010862 */
[----:B------:R-:W-:Y:S01]  /*b460*/  MUFU.EX2 R94, R94 ;  /* 0x0000005e005e7308 */ /* 0x000fe20000000800 */
[----:B------:R-:W-:Y:S01]  /*b470*/  FADD.FTZ R89, R92, R89 ;  /* 0x000000595c597221 */ /* 0x000fe20000010000 */
[----:B------:R-:W-:Y:S04]  /*b480*/  LDSM.16.MT88.4 R8, [R117+0x7400] ;  /* 0x007400007508783b */ /* 0x000fe80000004200 */
[----:B------:R-:W3:Y:S02]  /*b490*/  LDSM.16.MT88.4 R16, [R117+0x8000] ;  /* 0x008000007510783b */ /* 0x000ee40000004200 */
[----:B------:R-:W4:Y:S01]  /*b4a0*/  MUFU.EX2 R93, R93 ;  /* 0x0000005d005d7308 */ /* 0x000f220000000800 */
[----:B--2---:R-:W-:Y:S01]  /*b4b0*/  F2FP.BF16.F32.PACK_AB R74, R33, R88 ;  /* 0x00000058214a723e */ /* 0x004fe200000010ff */
[----:B------:R-:W2:Y:S01]  /*b4c0*/  LDSM.16.MT88.4 R24, [R118+0x6400] ;  /* 0x006400007618783b */ /* 0x000ea20000004200 */
[----:B------:R-:W-:-:S04]  /*b4d0*/  FADD.FTZ R88, R88, R89 ;  /* 0x0000005958587221 */ /* 0x000fc80000010000 */
[----:B------:R-:W-:Y:S01]  /*b4e0*/  FADD.FTZ R33, R33, R88 ;  /* 0x0000005821217221 */ /* 0x000fe20000010000 */
[----:B------:R-:W-:Y:S08]  /*b4f0*/  MUFU.EX2 R90, R90 ;  /* 0x0000005a005a7308 */ /* 0x000ff00000000800 */
        /* <DEDUP_REMOVED lines=18> */
[----:B-1----:R-:W-:Y:S01]  /*b620*/  HMMA.16816.F32.BF16 R64, R72, R68, RZ ;  /* 0x000000444840723c */ /* 0x002fe200000418ff */
[----:B------:R-:W1:Y:S01]  /*b630*/  MUFU.EX2 R32, R32 ;  /* 0x0000002000207308 */ /* 0x000e620000000800 */
[----:B-----5:R-:W-:Y:S01]  /*b640*/  F2FP.BF16.F32.PACK_AB R6, R28, R29 ;  /* 0x0000001d1c06723e */ /* 0x020fe200000010ff */
[----:B------:R-:W-:-:S03]  /*b650*/  FADD.FTZ R29, R29, R34 ;  /* 0x000000221d1d7221 */ /* 0x000fc60000010000 */
[C---:B------:R-:W-:Y:S01]  /*b660*/  HMMA.16816.F32.BF16 R68, R72.reuse, R70, RZ ;  /* 0x000000464844723c */ /* 0x040fe200000418ff */
[----:B------:R-:W-:Y:S02]  /*b670*/  FADD.FTZ R28, R28, R29 ;  /* 0x0000001d1c1c7221 */ /* 0x000fe40000010000 */
[----:B------:R-:W-:Y:S03]  /*b680*/  MUFU.EX2 R30, R30 ;  /* 0x0000001e001e7308 */ /* 0x000fe60000000800 */
[C---:B------:R-:W-:Y:S05]  /*b690*/  HMMA.16816.F32.BF16 R80, R72.reuse, R36, RZ ;  /* 0x000000244850723c */ /* 0x040fea00000418ff */
[----:B------:R-:W4:Y:S01]  /*b6a0*/  MUFU.EX2 R3, R3 ;  /* 0x0000000300037308 */ /* 0x000f220000000800 */
[----:B-1----:R-:W-:Y:S01]  /*b6b0*/  F2FP.BF16.F32.PACK_AB R5, R32, R35 ;  /* 0x000000232005723e */ /* 0x002fe200000010ff */
[----:B------:R-:W-:Y:S01]  /*b6c0*/  HMMA.16816.F32.BF16 R40, R72, R44, RZ ;  /* 0x0000002c4828723c */ /* 0x000fe200000418ff */
[----:B------:R-:W-:-:S04]  /*b6d0*/  FADD.FTZ R35, R35, R90 ;  /* 0x0000005a23237221 */ /* 0x000fc80000010000 */
[----:B------:R-:W-:Y:S01]  /*b6e0*/  FADD.FTZ R35, R32, R35 ;  /* 0x0000002320237221 */ /* 0x000fe20000010000 */
[C---:B------:R-:W-:Y:S01]  /*b6f0*/  HMMA.16816.F32.BF16 R36, R72.reuse, R38, RZ ;  /* 0x000000264824723c */ /* 0x040fe200000418ff */
[----:B------:R-:W-:Y:S05]  /*b700*/  MUFU.EX2 R108, R108 ;  /* 0x0000006c006c7308 */ /* 0x000fea0000000800 */
[C---:B------:R-:W-:Y:S01]  /*b710*/  HMMA.16816.F32.BF16 R44, R72.reuse, R46, RZ ;  /* 0x0000002e482c723c */ /* 0x040fe200000418ff */
[----:B----4-:R-:W-:Y:S02]  /*b720*/  F2FP.BF16.F32.PACK_AB R7, R3, R30 ;  /* 0x0000001e0307723e */ /* 0x010fe400000010ff */
[----:B------:R-:W-:Y:S03]  /*b730*/  MUFU.EX2 R137, R137 ;  /* 0x0000008900897308 */ /* 0x000fe60000000800 */
[----:B---3--:R-:W-:Y:S06]  /*b740*/  HMMA.16816.F32.BF16 R76, R72, R16, RZ ;  /* 0x00000010484c723c */ /* 0x008fec00000418ff */
[C---:B------:R-:W-:Y:S01]  /*b750*/  HMMA.16816.F32.BF16 R48, R4.reuse, R12, R48 ;  /* 0x0000000c0430723c */ /* 0x040fe20000041830 */
[----:B------:R-:W-:Y:S05]  /*b760*/  MUFU.EX2 R138, R138 ;  /* 0x0000008a008a7308 */ /* 0x000fea0000000800 */
[C---:B------:R-:W-:Y:S01]  /*b770*/  HMMA.16816.F32.BF16 R52, R4.reuse, R14, R52 ;  /* 0x0000000e0434723c */ /* 0x040fe20000041834 */
[----:B------:R-:W1:Y:S05]  /*b780*/  LDSM.16.MT88.4 R12, [R118+0x8400] ;  /* 0x00840000760c783b */ /* 0x000e6a0000004200 */
[C---:B------:R-:W-:Y:S06]  /*b790*/  HMMA.16816.F32.BF16 R56, R4.reuse, R8, R56 ;  /* 0x000000080438723c */ /* 0x040fec0000041838 */
[----:B------:R-:W-:Y:S01]  /*b7a0*/  HMMA.16816.F32.BF16 R60, R4, R10, R60 ;  /* 0x0000000a043c723c */ /* 0x000fe2000004183c */
[----:B------:R-:W3:Y:S05]  /*b7b0*/  LDSM.16.MT88.4 R8, [R117+0x8400] ;  /* 0x008400007508783b */ /* 0x000eea0000004200 */
[----:B------:R-:W-:Y:S01]  /*b7c0*/  HMMA.16816.F32.BF16 R72, R72, R18, RZ ;  /* 0x000000124848723c */ /* 0x000fe200000418ff */
[----:B------:R-:W-:Y:S05]  /*b7d0*/  LDSM.16.MT88.4 R16, [R118+0x6c00] ;  /* 0x006c00007610783b */ /* 0x000fea0000004200 */
[C---:B--2---:R-:W-:Y:S06]  /*b7e0*/  HMMA.16816.F32.BF16 R80, R4.reuse, R24, R80 ;  /* 0x000000180450723c */ /* 0x044fec0000041850 */
[C---:B------:R-:W-:Y:S01]  /*b7f0*/  HMMA.16816.F32.BF16 R36, R4.reuse, R26, R36 ;  /* 0x0000001a0424723c */ /* 0x040fe20000041824 */
[--C-:B------:R-:W-:Y:S01]  /*b800*/  FFMA.FTZ R25, R113, UR8, -R98.reuse ;  /* 0x0000000871197c23 */ /* 0x100fe20008010862 */
[--C-:B------:R-:W-:Y:S01]  /*b810*/  FFMA.FTZ R24, R111, UR8, -R98.reuse ;  /* 0x000000086f187c23 */ /* 0x100fe20008010862 */
[--C-:B------:R-:W-:Y:S01]  /*b820*/  FFMA.FTZ R111, R102, UR8, -R99.reuse ;  /* 0x00000008666f7c23 */ /* 0x100fe20008010863 */
[--C-:B------:R-:W-:Y:S01]  /*b830*/  FFMA.FTZ R102, R110, UR8, -R99.reuse ;  /* 0x000000086e667c23 */ /* 0x100fe20008010863 */
[--C-:B------:R-:W-:Y:S01]  /*b840*/  FFMA.FTZ R110, R95, UR8, -R98.reuse ;  /* 0x000000085f6e7c23 */ /* 0x100fe20008010862 */
[----:B------:R-:W-:Y:S01]  /*b850*/  HMMA.16816.F32.BF16 R40, R4, R20, R40 ;  /* 0x000000140428723c */ /* 0x000fe20000041828 */
[--C-:B------:R-:W-:Y:S01]  /*b860*/  FFMA.FTZ R27, R112, UR8, -R99.reuse ;  /* 0x00000008701b7c23 */ /* 0x100fe20008010863 */
[----:B------:R-:W-:Y:S01]  /*b870*/  FFMA.FTZ R26, R114, UR8, -R99 ;  /* 0x00000008721a7c23 */ /* 0x000fe20008010863 */
[----:B------:R-:W-:Y:S01]  /*b880*/  MUFU.EX2 R25, R25 ;  /* 0x0000001900197308 */ /* 0x000fe20000000800 */
[----:B------:R-:W-:-:S02]  /*b890*/  FFMA.FTZ R95, R107, UR8, -R98 ;  /* 0x000000086b5f7c23 */ /* 0x000fc40008010862 */
[C---:B-1----:R-:W-:Y:S01]  /*b8a0*/  HMMA.16816.F32.BF16 R64, R4.reuse, R12, R64 ;  /* 0x0000000c0440723c */ /* 0x042fe20000041840 */
[--C-:B------:R-:W-:Y:S01]  /*b8b0*/  FFMA.FTZ R21, R115, UR8, -R98.reuse ;  /* 0x0000000873157c23 */ /* 0x100fe20008010862 */
[--C-:B------:R-:W-:Y:S01]  /*b8c0*/  FFMA.FTZ R20, R131, UR8, -R98.reuse ;  /* 0x0000000883147c23 */ /* 0x100fe20008010862 */
[----:B------:R-:W-:Y:S02]  /*b8d0*/  MOV R131, R101 ;  /* 0x0000006500837202 */ /* 0x000fe40000000f00 */
[----:B------:R-:W-:Y:S01]  /*b8e0*/  MUFU.EX2 R27, R27 ;  /* 0x0000001b001b7308 */ /* 0x000fe20000000800 */
[C---:B------:R-:W-:Y:S01]  /*b8f0*/  HMMA.16816.F32.BF16 R68, R4.reuse, R14, R68 ;  /* 0x0000000e0444723c */ /* 0x040fe20000041844 */
[----:B------:R-:W1:Y:S05]  /*b900*/  LDSM.16.MT88.4 R12, [R118+0x6800] ;  /* 0x00680000760c783b */ /* 0x000e6a0000004200 */
[C---:B------:R-:W-:Y:S01]  /*b910*/  HMMA.16816.F32.BF16 R44, R4.reuse, R22, R44 ;  /* 0x00000016042c723c */ /* 0x040fe2000004182c */
[----:B------:R-:W2:Y:S05]  /*b920*/  MUFU.EX2 R26, R26 ;  /* 0x0000001a001a7308 */ /* 0x000eaa0000000800 */
[C---:B---3--:R-:W-:Y:S01]  /*b930*/  HMMA.16816.F32.BF16 R76, R4.reuse, R8, R76 ;  /* 0x00000008044c723c */ /* 0x048fe2000004184c */
[--C-:B------:R-:W-:Y:S01]  /*b940*/  FFMA.FTZ R23, R116, UR8, -R99.reuse ;  /* 0x0000000874177c23 */ /* 0x100fe20008010863 */
[----:B------:R-:W-:Y:S01]  /*b950*/  FFMA.FTZ R22, R132, UR8, -R99 ;  /* 0x0000000884167c23 */ /* 0x000fe20008010863 */
[----:B------:R-:W3:Y:S01]  /*b960*/  MUFU.EX2 R24, R24 ;  /* 0x0000001800187308 */ /* 0x000ee20000000800 */
[----:B------:R-:W-:Y:S01]  /*b970*/  FFMA.FTZ R99, R103, UR8, -R98 ;  /* 0x0000000867637c23 */ /* 0x000fe20008010862 */
[----:B------:R-:W-:Y:S01]  /*b980*/  MOV R132, R100 ;  /* 0x0000006400847202 */ /* 0x000fe20000000f00 */
[----:B------:R-:W-:Y:S01]  /*b990*/  HMMA.16816.F32.BF16 R72, R4, R10, R72 ;  /* 0x0000000a0448723c */ /* 0x000fe20000041848 */
[----:B------:R-:W4:Y:S04]  /*b9a0*/  LDSM.16.MT88.4 R8, [R117+0x6800] ;  /* 0x006800007508783b */ /* 0x000f280000004200 */
[----:B------:R-:W-:Y:S02]  /*b9b0*/  MUFU.EX2 R23, R23 ;  /* 0x0000001700177308 */ /* 0x000fe40000000800 */
[----:B--2---:R-:W-:Y:S01]  /*b9c0*/  F2FP.BF16.F32.PACK_AB R4, R26, R27 ;  /* 0x0000001b1a04723e */ /* 0x004fe200000010ff */
[----:B------:R-:W-:-:S04]  /*b9d0*/  FADD.FTZ R27, R27, R28 ;  /* 0x0000001c1b1b7221 */ /* 0x000fc80000010000 */
[----:B------:R-:W-:Y:S01]  /*b9e0*/  FADD.FTZ R26, R26, R27 ;  /* 0x0000001b1a1a7221 */ /* 0x000fe20000010000 */
[----:B------:R-:W2:Y:S01]  /*b9f0*/  MUFU.EX2 R22, R22 ;  /* 0x0000001600167308 */ /* 0x000ea20000000800 */
[----:B---3--:R-:W-:-:S07]  /*ba00*/  F2FP.BF16.F32.PACK_AB R5, R24, R25 ;  /* 0x000000191805723e */ /* 0x008fce00000010ff */
[----:B------:R-:W-:Y:S08]  /*ba10*/  MUFU.EX2 R21, R21 ;  /* 0x0000001500157308 */ /* 0x000ff00000000800 */
[----:B------:R-:W3:Y:S01]  /*ba20*/  MUFU.EX2 R20, R20 ;  /* 0x0000001400147308 */ /* 0x000ee20000000800 */
[----:B--2---:R-:W-:-:S07]  /*ba30*/  F2FP.BF16.F32.PACK_AB R6, R22, R23 ;  /* 0x000000171606723e */ /* 0x004fce00000010ff */
[----:B------:R-:W2:Y:S08]  /*ba40*/  MUFU.EX2 R111, R111 ;  /* 0x0000006f006f7308 */ /* 0x000eb00000000800 */
[----:B------:R-:W-:Y:S01]  /*ba50*/  MUFU.EX2 R102, R102 ;  /* 0x0000006600667308 */ /* 0x000fe20000000800 */
[----:B---3--:R-:W-:-:S07]  /*ba60*/  F2FP.BF16.F32.PACK_AB R7, R20, R21 ;  /* 0x000000151407723e */ /* 0x008fce00000010ff */
[C---:B-1----:R-:W-:Y:S01]  /*ba70*/  HMMA.16816.F32.BF16 R80, R4.reuse, R12, R80 ;  /* 0x0000000c0450723c */ /* 0x042fe20000041850 */
[----:B------:R-:W-:Y:S05]  /*ba80*/  MUFU.EX2 R99, R99 ;  /* 0x0000006300637308 */ /* 0x000fea0000000800 */
[C---:B------:R-:W-:Y:S01]  /*ba90*/  HMMA.16816.F32.BF16 R36, R4.reuse, R14, R36 ;  /* 0x0000000e0424723c */ /* 0x040fe20000041824 */
[----:B------:R-:W1:Y:S02]  /*baa0*/  LDSM.16.MT88.4 R12, [R118+0x7800] ;  /* 0x00780000760c783b */ /* 0x000e640000004200 */
[----:B------:R-:W3:Y:S03]  /*bab0*/  MUFU.EX2 R110, R110 ;  /* 0x0000006e006e7308 */ /* 0x000ee60000000800 */
[C---:B----4-:R-:W-:Y:S05]  /*bac0*/  HMMA.16816.F32.BF16 R40, R4.reuse, R8, R40 ;  /* 0x000000080428723c */ /* 0x050fea0000041828 */
[----:B------:R-:W4:Y:S01]  /*bad0*/  MUFU.EX2 R95, R95 ;  /* 0x0000005f005f7308 */ /* 0x000f220000000800 */
[C---:B------:R-:W-:Y:S01]  /*bae0*/  HMMA.16816.F32.BF16 R44, R4.reuse, R10, R44 ;  /* 0x0000000a042c723c */ /* 0x040fe2000004182c */
[----:B------:R-:W5:Y:S05]  /*baf0*/  LDSM.16.MT88.4 R8, [R117+0x7800] ;  /* 0x007800007508783b */ /* 0x000f6a0000004200 */
[C---:B-1----:R-:W-:Y:S06]  /*bb00*/  HMMA.16816.F32.BF16 R48, R4.reuse, R12, R48 ;  /* 0x0000000c0430723c */ /* 0x042fec0000041830 */
[C---:B------:R-:W-:Y:S01]  /*bb10*/  HMMA.16816.F32.BF16 R52, R4.reuse, R14, R52 ;  /* 0x0000000e0434723c */ /* 0x040fe20000041834 */
[----:B------:R-:W1:Y:S05]  /*bb20*/  LDSM.16.MT88.4 R12, [R118+0x8800] ;  /* 0x00880000760c783b */ /* 0x000e6a0000004200 */
[C---:B-----5:R-:W-:Y:S06]  /*bb30*/  HMMA.16816.F32.BF16 R56, R4.reuse, R8, R56 ;  /* 0x000000080438723c */ /* 0x060fec0000041838 */
[C---:B------:R-:W-:Y:S01]  /*bb40*/  HMMA.16816.F32.BF16 R60, R4.reuse, R10, R60 ;  /* 0x0000000a043c723c */ /* 0x040fe2000004183c */
[----:B------:R-:W5:Y:S05]  /*bb50*/  LDSM.16.MT88.4 R8, [R117+0x8800] ;  /* 0x008800007508783b */ /* 0x000f6a0000004200 */
[C---:B-1----:R-:W-:Y:S06]  /*bb60*/  HMMA.16816.F32.BF16 R64, R4.reuse, R12, R64 ;  /* 0x0000000c0440723c */ /* 0x042fec0000041840 */
[C---:B------:R-:W-:Y:S01]  /*bb70*/  HMMA.16816.F32.BF16 R68, R4.reuse, R14, R68 ;  /* 0x0000000e0444723c */ /* 0x040fe20000041844 */
[----:B------:R-:W1:Y:S05]  /*bb80*/  LDSM.16.MT88.4 R12, [R117+0x6c00] ;  /* 0x006c0000750c783b */ /* 0x000e6a0000004200 */
[C---:B-----5:R-:W-:Y:S06]  /*bb90*/  HMMA.16816.F32.BF16 R76, R4.reuse, R8, R76 ;  /* 0x00000008044c723c */ /* 0x060fec000004184c */
[----:B------:R-:W-:Y:S01]  /*bba0*/  HMMA.16816.F32.BF16 R72, R4, R10, R72 ;  /* 0x0000000a0448723c */ /* 0x000fe20000041848 */
[----:B------:R-:W5:Y:S06]  /*bbb0*/  LDSM.16.MT88.4 R8, [R118+0x7c00] ;  /* 0x007c00007608783b */ /* 0x000f6c0000004200 */
[----:B--2---:R-:W-:-:S02]  /*bbc0*/  F2FP.BF16.F32.PACK_AB R4, R111, R108 ;  /* 0x0000006c6f04723e */ /* 0x004fc400000010ff */
[----:B---3--:R-:W-:Y:S02]  /*bbd0*/  F2FP.BF16.F32.PACK_AB R5, R110, R99 ;  /* 0x000000636e05723e */ /* 0x008fe400000010ff */
[----:B------:R-:W-:Y:S02]  /*bbe0*/  F2FP.BF16.F32.PACK_AB R6, R137, R102 ;  /* 0x000000668906723e */ /* 0x000fe400000010ff */
[----:B----4-:R-:W-:-:S07]  /*bbf0*/  F2FP.BF16.F32.PACK_AB R7, R138, R95 ;  /* 0x0000005f8a07723e */ /* 0x010fce00000010ff */
[C---:B------:R-:W-:Y:S06]  /*bc00*/  HMMA.16816.F32.BF16 R80, R4.reuse, R16, R80 ;  /* 0x000000100450723c */ /* 0x040fec0000041850 */
[C---:B------:R-:W-:Y:S01]  /*bc10*/  HMMA.16816.F32.BF16 R36, R4.reuse, R18, R36 ;  /* 0x000000120424723c */ /* 0x040fe20000041824 */
[----:B------:R-:W2:Y:S05]  /*bc20*/  LDSM.16.MT88.4 R16, [R117+0x7c00] ;  /* 0x007c00007510783b */ /* 0x000eaa0000004200 */
[C---:B-1----:R-:W-:Y:S06]  /*bc30*/  HMMA.16816.F32.BF16 R40, R4.reuse, R12, R40 ;  /* 0x0000000c0428723c */ /* 0x042fec0000041828 */
[C---:B------:R-:W-:Y:S01]  /*bc40*/  HMMA.16816.F32.BF16 R44, R4.reuse, R14, R44 ;  /* 0x0000000e042c723c */ /* 0x040fe2000004182c */
[----:B------:R-:W1:Y:S05]  /*bc50*/  LDSM.16.MT88.4 R12, [R118+0x8c00] ;  /* 0x008c0000760c783b */ /* 0x000e6a0000004200 */
[C---:B-----5:R-:W-:Y:S06]  /*bc60*/  HMMA.16816.F32.BF16 R48, R4.reuse, R8, R48 ;  /* 0x000000080430723c */ /* 0x060fec0000041830 */
[C---:B------:R-:W-:Y:S01]  /*bc70*/  HMMA.16816.F32.BF16 R52, R4.reuse, R10, R52 ;  /* 0x0000000a0434723c */ /* 0x040fe20000041834 */
[----:B------:R-:W3:Y:S05]  /*bc80*/  LDSM.16.MT88.4 R8, [R117+0x8c00] ;  /* 0x008c00007508783b */ /* 0x000eea0000004200 */
[C---:B--2---:R-:W-:Y:S06]  /*bc90*/  HMMA.16816.F32.BF16 R56, R4.reuse, R16, R56 ;  /* 0x000000100438723c */ /* 0x044fec0000041838 */
[C---:B------:R-:W-:Y:S06]  /*bca0*/  HMMA.16816.F32.BF16 R60, R4.reuse, R18, R60 ;  /* 0x00000012043c723c */ /* 0x040fec000004183c */
[C---:B-1----:R-:W-:Y:S06]  /*bcb0*/  HMMA.16816.F32.BF16 R64, R4.reuse, R12, R64 ;  /* 0x0000000c0440723c */ /* 0x042fec0000041840 */
[----:B------:R-:W-:Y:S01]  /*bcc0*/  HMMA.16816.F32.BF16 R68, R4, R14, R68 ;  /* 0x0000000e0444723c */ /* 0x000fe20000041844 */
[----:B------:R-:W-:-:S04]  /*bcd0*/  FADD.FTZ R12, R30, R35 ;  /* 0x000000231e0c7221 */ /* 0x000fc80000010000 */
        /* <DEDUP_REMOVED lines=14> */
[----:B------:R-:W-:-:S04]  /*bdc0*/  FADD.FTZ R110, R110, R99 ;  /* 0x000000636e6e7221 */ /* 0x000fc80000010000 */
[----:B------:R-:W-:-:S04]  /*bdd0*/  FADD.FTZ R95, R95, R110 ;  /* 0x0000006e5f5f7221 */ /* 0x000fc80000010000 */
[----:B------:R-:W-:Y:S01]  /*bde0*/  FADD.FTZ R138, R138, R95 ;  /* 0x0000005f8a8a7221 */ /* 0x000fe20000010000 */
[----:B------:R-:W-:Y:S05]  /*bdf0*/  @!P1 BRA `(.L_x_5999) ;  /* 0x0000002400f09947 */ /* 0x000fea0003800000 */
        /* <DEDUP_REMOVED lines=38> */
[----:B------:R-:W-:Y:S02]  /*c060*/  @P5 IADD3 R10, R10, 0x1, RZ ;  /* 0x000000010a0a5810 */ /* 0x000fe40007ffe0ff */
[----:B------:R-:W-:-:S03]  /*c070*/  @P6 VIADD R11, R11, 0x1 ;  /* 0x000000010b0b6836 */ /* 0x000fc60000000000 */
[----:B------:R-:W-:Y:S01]  /*c080*/  IMAD.MOV.U32 R7, RZ, RZ, R10 ;  /* 0x000000ffff077224 */ /* 0x000fe200078e000a */
[----:B------:R-:W-:Y:S02]  /*c090*/  LOP3.LUT R10, RZ, R3, RZ, 0x33, !PT ;  /* 0x00000003ff0a7212 */ /* 0x000fe400078e33ff */
        /* <DEDUP_REMOVED lines=25> */
.L_x_6000:
[----:B------:R-:W1:Y:S02]  /*c230*/  LDC R3, c[0x0][0x250] ;  /* 0x00009400ff037b82 */ /* 0x000e640000000800 */
[----:B-1----:R-:W-:-:S05]  /*c240*/  IMAD.SHL.U32 R131, R3, 0x40, RZ ;  /* 0x0000004003837824 */ /* 0x002fca00078e00ff */
[----:B------:R-:W-:-:S04]  /*c250*/  IADD3 R131, -R131, RZ, RZ ;  /* 0x000000ff83837210 */ /* 0x000fc80007ffe1ff */
[----:B------:R-:W-:-:S07]  /*c260*/  SHF.R.S32.HI R5, RZ, 0x1f, R131 ;  /* 0x0000001fff057819 */ /* 0x000fce0000011483 */
.L_x_6001:
[----:B------:R-:W1:Y:S01]  /*c270*/  LDC R4, c[0x0][0x254] ;  /* 0x00009500ff047b82 */ /* 0x000e620000000800 */
[----:B------:R-:W-:Y:S02]  /*c280*/  LEA R7, P3, R3, R131, 0x5 ;  /* 0x0000008303077211 */ /* 0x000fe400078628ff */
[C---:B------:R-:W-:Y:S02]  /*c290*/  LEA R132, P5, R131.reuse, R100, 0x1 ;  /* 0x0000006483847211 */ /* 0x040fe400078a08ff */
[-C--:B------:R-:W-:Y:S02]  /*c2a0*/  IADD3 R6, P4, R131, R96.reuse, RZ ;  /* 0x0000006083067210 */ /* 0x080fe40007f9e0ff */
[----:B------:R-:W-:Y:S02]  /*c2b0*/  IADD3 R96, P1, R7, R96, RZ ;  /* 0x0000006007607210 */ /* 0x000fe40007f3e0ff */
[----:B------:R-:W-:-:S05]  /*c2c0*/  LEA.HI.X R131, R131, R101, R5, 0x1, P5 ;  /* 0x0000006583837211 */ /* 0x000fca00028f0c05 */
[----:B------:R-:W-:-:S05]  /*c2d0*/  IMAD.MOV.U32 R133, RZ, RZ, R131 ;  /* 0x000000ffff857224 */ /* 0x000fca00078e0083 */
        /* <DEDUP_REMOVED lines=11> */
[----:B------:R-:W-:Y:S01]  /*c390*/  LEA.HI.X R9, R3, R131, R4, 0x6, P3 ;  /* 0x0000008303097211 */ /* 0x000fe200018f3404 */
[----:B------:R-:W-:Y:S01]  /*c3a0*/  IMAD.MOV.U32 R3, RZ, RZ, 0x20 ;  /* 0x00000020ff037424 */ /* 0x000fe200078e00ff */
[----:B------:R-:W-:Y:S01]  /*c3b0*/  LEA.HI.X R11, R96, UR11, R7, 0x1, P1 ;  /* 0x0000000b600b7c11 */ /* 0x000fe200088f0c07 */
[----:B------:R-:W-:Y:S03]  /*c3c0*/  LDGSTS.E.BYPASS.LTC128B.128 [R124+0x7000], desc[UR6][R16.64+0x40] ;  /* 0x07000040107c7fae */ /* 0x000fe6000b901d46 */
[----:B------:R-:W-:Y:S01]  /*c3d0*/  SEL R3, R3, 0xffffffe0, !P0 ;  /* 0xffffffe003037807 */ /* 0x000fe20004000000 */
[----:B------:R1:W-:Y:S04]  /*c3e0*/  LDGSTS.E.BYPASS.LTC128B.128 [R124+0x8000], desc[UR6][R16.64+0x80] ;  /* 0x08000080107c7fae */ /* 0x0003e8000b901d46 */
[----:B------:R-:W-:Y:S01]  /*c3f0*/  LDGSTS.E.BYPASS.LTC128B.128 [R124+0x6800], desc[UR6][R8.64] ;  /* 0x06800000087c7fae */ /* 0x000fe2000b901d46 */
[----:B------:R-:W-:-:S03]  /*c400*/  IMAD.IADD R3, R120, 0x1, R3 ;  /* 0x0000000178037824 */ /* 0x000fc600078e0203 */
[----:B------:R-:W-:Y:S04]  /*c410*/  LDGSTS.E.BYPASS.LTC128B.128 [R124+0x7800], desc[UR6][R10.64+0x40] ;  /* 0x078000400a7c7fae */ /* 0x000fe8000b901d46 */
[----:B------:R2:W-:Y:S04]  /*c420*/  LDGSTS.E.BYPASS.LTC128B.128 [R124+0x8800], desc[UR6][R10.64+0x80] ;  /* 0x088000800a7c7fae */ /* 0x0005e8000b901d46 */
[----:B------:R-:W-:Y:S04]  /*c430*/  LDSM.16.M88.4 R92, [R121] ;  /* 0x00000000795c783b */ /* 0x000fe80000000200 */
[----:B------:R-:W3:Y:S04]  /*c440*/  LDSM.16.M88.4 R20, [R120+0x3400] ;  /* 0x003400007814783b */ /* 0x000ee80000000200 */
[----:B------:R-:W1:Y:S04]  /*c450*/  LDSM.16.M88.4 R12, [R120+0x3800] ;  /* 0x00380000780c783b */ /* 0x000e680000000200 */
[----:B------:R-:W4:Y:S04]  /*c460*/  LDSM.16.M88.4 R28, [R120+0x3000] ;  /* 0x00300000781c783b */ /* 0x000f280000000200 */
[----:B------:R-:W2:Y:S04]  /*c470*/  LDSM.16.M88.4 R96, [R120+0x3c00] ;  /* 0x003c00007860783b */ /* 0x000ea80000000200 */
[----:B------:R-:W-:Y:S04]  /*c480*/  LDSM.16.M88.4 R88, [R119] ;  /* 0x000000007758783b */ /* 0x000fe80000000200 */
[----:B------:R-:W5:Y:S04]  /*c490*/  LDSM.16.M88.4 R84, [R3+0x3400] ;  /* 0x003400000354783b */ /* 0x000f680000000200 */
[----:B------:R-:W5:Y:S04]  /*c4a0*/  LDSM.16.M88.4 R32, [R3+0x3800] ;  /* 0x003800000320783b */ /* 0x000f680000000200 */
[----:B------:R-:W5:Y:S04]  /*c4b0*/  LDSM.16.M88.4 R100, [R3+0x3000] ;  /* 0x003000000364783b */ /* 0x000f680000000200 */
[----:B------:R-:W0:Y:S01]  /*c4c0*/  LDGDEPBAR ;  /* 0x00000000000079af */ /* 0x000e220000000000 */
[C---:B---3--:R-:W-:Y:S06]  /*c4d0*/  HMMA.16816.F32.BF16 R24, R92.reuse, R20, RZ ;  /* 0x000000145c18723c */ /* 0x048fec00000418ff */
[C---:B-1----:R-:W-:Y:S06]  /*c4e0*/  HMMA.16816.F32.BF16 R16, R92.reuse, R12, RZ ;  /* 0x0000000c5c10723c */ /* 0x042fec00000418ff */
[C---:B------:R-:W-:Y:S06]  /*c4f0*/  HMMA.16816.F32.BF16 R20, R92.reuse, R22, RZ ;  /* 0x000000165c14723c */ /* 0x040fec00000418ff */
[C---:B------:R-:W-:Y:S06]  /*c500*/  HMMA.16816.F32.BF16 R12, R92.reuse, R14, RZ ;  /* 0x0000000e5c0c723c */ /* 0x040fec00000418ff */
[C---:B----4-:R-:W-:Y:S06]  /*c510*/  HMMA.16816.F32.BF16 R4, R92.reuse, R28, RZ ;  /* 0x0000001c5c04723c */ /* 0x050fec00000418ff */
[C---:B------:R-:W-:Y:S06]  /*c520*/  HMMA.16816.F32.BF16 R28, R92.reuse, R30, RZ ;  /* 0x0000001e5c1c723c */ /* 0x040fec00000418ff */
[C---:B--2---:R-:W-:Y:S06]  /*c530*/  HMMA.16816.F32.BF16 R8, R92.reuse, R96, RZ ;  /* 0x000000605c08723c */ /* 0x044fec00000418ff */
        /* <DEDUP_REMOVED lines=29> */
[----:B------:R1:W4:Y:S05]  /*c710*/  LDSM.16.M88.4 R88, [R3+0x4c00] ;  /* 0x004c00000358783b */ /* 0x00032a0000000200 */
[C---:B--2---:R-:W-:Y:S06]  /*c720*/  HMMA.16816.F32.BF16 R24, R96.reuse, R84, R24 ;  /* 0x000000546018723c */ /* 0x044fec0000041818 */
[C---:B------:R-:W-:Y:S01]  /*c730*/  HMMA.16816.F32.BF16 R20, R96.reuse, R86, R20 ;  /* 0x000000566014723c */ /* 0x040fe20000041814 */
[----:B------:R-:W-:Y:S05]  /*c740*/  LDSM.16.M88.4 R84, [R121+0x2000] ;  /* 0x002000007954783b */ /* 0x000fea0000000200 */
[C---:B---3--:R-:W-:Y:S06]  /*c750*/  HMMA.16816.F32.BF16 R16, R96.reuse, R32, R16 ;  /* 0x000000206010723c */ /* 0x048fec0000041810 */
[C---:B------:R-:W-:Y:S01]  /*c760*/  HMMA.16816.F32.BF16 R12, R96.reuse, R34, R12 ;  /* 0x00000022600c723c */ /* 0x040fe2000004180c */
[----:B------:R-:W2:Y:S01]  /*c770*/  LDSM.16.M88.4 R32, [R120+0x5000] ;  /* 0x005000007820783b */ /* 0x000ea20000000200 */
[----:B-1----:R-:W1:Y:S04]  /*c780*/  S2R R3, SR_TID.X ;  /* 0x0000000000037919 */ /* 0x002e680000002100 */
[C---:B----4-:R-:W-:Y:S06]  /*c790*/  HMMA.16816.F32.BF16 R8, R96.reuse, R88, R8 ;  /* 0x000000586008723c */ /* 0x050fec0000041808 */
[----:B------:R-:W-:Y:S01]  /*c7a0*/  HMMA.16816.F32.BF16 R92, R96, R90, R92 ;  /* 0x0000005a605c723c */ /* 0x000fe2000004185c */
[----:B------:R-:W3:Y:S04]  /*c7b0*/  LDSM.16.M88.4 R96, [R120+0x5400] ;  /* 0x005400007860783b */ /* 0x000ee80000000200 */
[----:B------:R-:W4:Y:S01]  /*c7c0*/  LDSM.16.M88.4 R88, [R120+0x5800] ;  /* 0x005800007858783b */ /* 0x000f220000000200 */
[----:B-1----:R-:W-:Y:S01]  /*c7d0*/  IMAD.SHL.U32 R3, R3, 0x2, RZ ;  /* 0x0000000203037824 */ /* 0x002fe200078e00ff */
        /* <DEDUP_REMOVED lines=16> */
[----:B---3--:R-:W-:Y:S01]  /*c8e0*/  HMMA.16816.F32.BF16 R16, R96, R32, R16 ;  /* 0x000000206010723c */ /* 0x008fe20000041810 */
[----:B------:R-:W-:-:S05]  /*c8f0*/  LOP3.LUT R84, R3, 0x6, RZ, 0xc0, !PT ;  /* 0x0000000603547812 */ /* 0x000fca00078ec0ff */
[----:B------:R-:W-:Y:S01]  /*c900*/  IMAD R3, R135, 0x40, R84 ;  /* 0x0000004087037824 */ /* 0x000fe200078e0254 */
[C---:B------:R-:W-:Y:S03]  /*c910*/  HMMA.16816.F32.BF16 R12, R96.reuse, R34, R12 ;  /* 0x00000022600c723c */ /* 0x040fe6000004180c */
[C---:B------:R-:W-:Y:S02]  /*c920*/  VIADD R32, R3.reuse, 0x1 ;  /* 0x0000000103207836 */ /* 0x040fe40000000000 */
[C---:B------:R-:W-:Y:S01]  /*c930*/  VIADD R85, R3.reuse, 0x8 ;  /* 0x0000000803557836 */ /* 0x040fe20000000000 */
[----:B------:R-:W-:Y:S01]  /*c940*/  HMMA.16816.F32.BF16 R20, R96, R86, R20 ;  /* 0x000000566014723c */ /* 0x000fe20000041814 */
[----:B------:R-:W-:Y:S01]  /*c950*/  VIADD R84, R3, 0x9 ;  /* 0x0000000903547836 */ /* 0x000fe20000000000 */
[C---:B------:R-:W-:Y:S02]  /*c960*/  ISETP.GE.AND P6, PT, R32.reuse, R104, PT ;  /* 0x000000682000720c */ /* 0x040fe40003fc6270 */
[----:B------:R-:W-:-:S02]  /*c970*/  ISETP.GE.AND P1, PT, R32, R105, PT ;  /* 0x000000692000720c */ /* 0x000fc40003f26270 */
[----:B------:R1:W2:Y:S01]  /*c980*/  LDSM.16.M88.4 R32, [R106+0x5c00] ;  /* 0x005c00006a20783b */ /* 0x0002a20000000200 */
[----:B------:R-:W-:Y:S01]  /*c990*/  ISETP.GE.AND P5, PT, R85, R104, PT ;  /* 0x000000685500720c */ /* 0x000fe20003fa6270 */
[----:B------:R-:W-:Y:S01]  /*c9a0*/  VIADD R86, R3, 0x11 ;  /* 0x0000001103567836 */ /* 0x000fe20000000000 */
[----:B------:R-:W-:Y:S01]  /*c9b0*/  ISETP.GE.AND P3, PT, R85, R105, PT ;  /* 0x000000695500720c */ /* 0x000fe20003f66270 */
[----:B------:R-:W-:Y:S01]  /*c9c0*/  VIADD R85, R3, 0x10 ;  /* 0x0000001003557836 */ /* 0x000fe20000000000 */
[----:B------:R-:W-:Y:S01]  /*c9d0*/  FSEL R5, R5, -INF , !P6 ;  /* 0xff80000005057808 */ /* 0x000fe20007000000 */
[----:B------:R-:W-:-:S04]  /*c9e0*/  DEPBAR.LE SB0, 0x0 ;  /* 0x000080000000791a */ /* 0x000fc80000000000 */
[----:B------:R-:W-:Y:S01]  /*c9f0*/  BAR.SYNC.DEFER_BLOCKING 0x0 ;  /* 0x0000000000007b1d */ /* 0x000fe20000010000 */
[CC--:B------:R-:W-:Y:S02]  /*ca00*/  ISETP.GE.AND P4, PT, R84.reuse, R104.reuse, PT ;  /* 0x000000685400720c */ /* 0x0c0fe40003f86270 */
[-C--:B------:R-:W-:Y:S02]  /*ca10*/  ISETP.GE.AND P6, PT, R84, R105.reuse, PT ;  /* 0x000000695400720c */ /* 0x080fe40003fc6270 */
[----:B------:R-:W-:Y:S02]  /*ca20*/  FSEL R84, R7, -INF , !P1 ;  /* 0xff80000007547808 */ /* 0x000fe40004800000 */
[----:B------:R-:W-:Y:S02]  /*ca30*/  FSEL R7, R28, -INF , !P5 ;  /* 0xff8000001c077808 */ /* 0x000fe40006800000 */
[C---:B------:R-:W-:Y:S02]  /*ca40*/  ISETP.GE.AND P5, PT, R85.reuse, R105, PT ;  /* 0x000000695500720c */ /* 0x040fe40003fa6270 */
[----:B------:R-:W-:Y:S01]  /*ca50*/  ISETP.GE.AND P1, PT, R85, R104, PT ;  /* 0x000000685500720c */ /* 0x000fe20003f26270 */
[----:B------:R-:W-:Y:S01]  /*ca60*/  VIADD R85, R3, 0x18 ;  /* 0x0000001803557836 */ /* 0x000fe20000000000 */
[----:B------:R-:W-:-:S02]  /*ca70*/  FSEL R29, R29, -INF , !P4 ;  /* 0xff8000001d1d7808 */ /* 0x000fc40006000000 */
[----:B------:R-:W-:Y:S01]  /*ca80*/  FSEL R28, R31, -INF , !P6 ;  /* 0xff8000001f1c7808 */ /* 0x000fe20007000000 */
[C---:B------:R-:W-:Y:S01]  /*ca90*/  VIADD R31, R3.reuse, 0x19 ;  /* 0x00000019031f7836 */ /* 0x040fe20000000000 */
[----:B-1----:R-:W-:Y:S01]  /*caa0*/  FSEL R106, R26, -INF , !P5 ;  /* 0xff8000001a6a7808 */ /* 0x002fe20006800000 */
[C---:B------:R-:W-:Y:S01]  /*cab0*/  VIADD R26, R3.reuse, 0x20 ;  /* 0x00000020031a7836 */ /* 0x040fe20000000000 */
[----:B------:R-:W-:Y:S02]  /*cac0*/  ISETP.GE.AND P4, PT, R86, R105, PT ;  /* 0x000000695600720c */ /* 0x000fe40003f86270 */
[----:B------:R-:W-:Y:S02]  /*cad0*/  FSEL R30, R30, -INF , !P3 ;  /* 0xff8000001e1e7808 */ /* 0x000fe40005800000 */
[----:B------:R-:W-:Y:S01]  /*cae0*/  FSEL R103, R24, -INF , !P1 ;  /* 0xff80000018677808 */ /* 0x000fe20004800000 */
[----:B------:R-:W-:Y:S01]  /*caf0*/  VIADD R24, R3, 0x21 ;  /* 0x0000002103187836 */ /* 0x000fe20000000000 */
[----:B------:R-:W-:-:S02]  /*cb00*/  FSEL R140, R27, -INF , !P4 ;  /* 0xff8000001b8c7808 */ /* 0x000fc40006000000 */
[-C--:B------:R-:W-:Y:S02]  /*cb10*/  ISETP.GE.AND P3, PT, R86, R104.reuse, PT ;  /* 0x000000685600720c */ /* 0x080fe40003f66270 */
[-C--:B------:R-:W-:Y:S01]  /*cb20*/  ISETP.GE.AND P6, PT, R85, R104.reuse, PT ;  /* 0x000000685500720c */ /* 0x080fe20003fc6270 */
[C---:B--2---:R-:W-:Y:S01]  /*cb30*/  HMMA.16816.F32.BF16 R8, R96.reuse, R32, R8 ;  /* 0x000000206008723c */ /* 0x044fe20000041808 */
[-C--:B------:R-:W-:Y:S02]  /*cb40*/  ISETP.GE.AND P5, PT, R31, R104.reuse, PT ;  /* 0x000000681f00720c */ /* 0x080fe40003fa6270 */
[----:B------:R-:W-:Y:S02]  /*cb50*/  ISETP.GE.AND P4, PT, R26, R104, PT ;  /* 0x000000681a00720c */ /* 0x000fe40003f86270 */
[----:B------:R-:W-:Y:S01]  /*cb60*/  ISETP.GE.AND P1, PT, R85, R105, PT ;  /* 0x000000695500720c */ /* 0x000fe20003f26270 */
[----:B------:R-:W-:Y:S01]  /*cb70*/  HMMA.16816.F32.BF16 R32, R96, R34, R92 ;  /* 0x000000226020723c */ /* 0x000fe2000004185c */
[----:B------:R-:W-:-:S02]  /*cb80*/  FSEL R107, R25, -INF , !P3 ;  /* 0xff800000196b7808 */ /* 0x000fc40005800000 */
[----:B------:R-:W-:Y:S01]  /*cb90*/  FSEL R109, R20, -INF , !P6 ;  /* 0xff800000146d7808 */ /* 0x000fe20007000000 */
[----:B------:R-:W-:Y:S01]  /*cba0*/  VIADD R20, R3, 0x28 ;  /* 0x0000002803147836 */ /* 0x000fe20000000000 */
[----:B------:R-:W-:Y:S01]  /*cbb0*/  FSEL R139, R21, -INF , !P5 ;  /* 0xff800000158b7808 */ /* 0x000fe20006800000 */
[C---:B------:R-:W-:Y:S01]  /*cbc0*/  VIADD R21, R3.reuse, 0x29 ;  /* 0x0000002903157836 */ /* 0x040fe20000000000 */
[----:B------:R-:W-:Y:S01]  /*cbd0*/  FSEL R111, R16, -INF , !P4 ;  /* 0xff800000106f7808 */ /* 0x000fe20006000000 */
[----:B------:R-:W-:Y:S01]  /*cbe0*/  VIADD R16, R3, 0x30 ;  /* 0x0000003003107836 */ /* 0x000fe20000000000 */
[-C--:B------:R-:W-:Y:S02]  /*cbf0*/  ISETP.GE.AND P3, PT, R31, R105.reuse, PT ;  /* 0x000000691f00720c */ /* 0x080fe40003f66270 */
[----:B------:R-:W-:Y:S02]  /*cc00*/  ISETP.GE.AND P5, PT, R24, R105, PT ;  /* 0x000000691800720c */ /* 0x000fe40003fa6270 */
[----:B------:R-:W-:-:S02]  /*cc10*/  FSEL R110, R22, -INF , !P1 ;  /* 0xff800000166e7808 */ /* 0x000fc40004800000 */
[-C--:B------:R-:W-:Y:S02]  /*cc20*/  ISETP.GE.AND P1, PT, R24, R104.reuse, PT ;  /* 0x000000681800720c */ /* 0x080fe40003f26270 */
[----:B------:R-:W-:Y:S02]  /*cc30*/  FSEL R136, R23, -INF , !P3 ;  /* 0xff80000017887808 */ /* 0x000fe40005800000 */
[----:B------:R-:W-:Y:S02]  /*cc40*/  FSEL R134, R19, -INF , !P5 ;  /* 0xff80000013867808 */ /* 0x000fe40006800000 */
[----:B------:R-:W-:Y:S02]  /*cc50*/  ISETP.GE.AND P6, PT, R26, R105, PT ;  /* 0x000000691a00720c */ /* 0x000fe40003fc6270 */
[-C--:B------:R-:W-:Y:S02]  /*cc60*/  ISETP.GE.AND P3, PT, R20, R104.reuse, PT ;  /* 0x000000681400720c */ /* 0x080fe40003f66270 */
[----:B------:R-:W-:-:S02]  /*cc70*/  ISETP.GE.AND P5, PT, R16, R104, PT ;  /* 0x000000681000720c */ /* 0x000fc40003fa6270 */
[----:B------:R-:W-:Y:S01]  /*cc80*/  FSEL R113, R17, -INF , !P1 ;  /* 0xff80000011717808 */ /* 0x000fe20004800000 */
[----:B------:R-:W-:Y:S01]  /*cc90*/  VIADD R17, R3, 0x31 ;  /* 0x0000003103117836 */ /* 0x000fe20000000000 */
[----:B------:R-:W-:Y:S02]  /*cca0*/  FSEL R112, R18, -INF , !P6 ;  /* 0xff80000012707808 */ /* 0x000fe40007000000 */
[----:B------:R-:W-:Y:S02]  /*ccb0*/  ISETP.GE.AND P1, PT, R21, R105, PT ;  /* 0x000000691500720c */ /* 0x000fe40003f26270 */
[----:B------:R-:W-:Y:S02]  /*ccc0*/  FSEL R115, R12, -INF , !P3 ;  /* 0xff8000000c737808 */ /* 0x000fe40005800000 */
[----:B------:R-:W-:Y:S01]  /*ccd0*/  FSEL R95, R8, -INF , !P5 ;  /* 0xff800000085f7808 */ /* 0x000fe20006800000 */
[----:B------:R-:W-:Y:S01]  /*cce0*/  VIADD R8, R3, 0x38 ;  /* 0x0000003803087836 */ /* 0x000fe20000000000 */
[----:B------:R-:W-:-:S02]  /*ccf0*/  ISETP.GE.AND P6, PT, R21, R104, PT ;  /* 0x000000681500720c */ /* 0x000fc40003fc6270 */
[-C--:B------:R-:W-:Y:S02]  /*cd00*/  ISETP.GE.AND P3, PT, R16, R105.reuse, PT ;  /* 0x000000691000720c */ /* 0x080fe40003f66270 */
[----:B------:R-:W-:Y:S02]  /*cd10*/  FSEL R116, R15, -INF , !P1 ;  /* 0xff8000000f747808 */ /* 0x000fe40004800000 */
[----:B------:R-:W-:Y:S02]  /*cd20*/  FSEL R133, R13, -INF , !P6 ;  /* 0xff8000000d857808 */ /* 0x000fe40007000000 */
[C---:B------:R-:W-:Y:S02]  /*cd30*/  ISETP.GE.AND P1, PT, R3.reuse, R104, PT ;  /* 0x000000680300720c */ /* 0x040fe40003f26270 */
[C---:B------:R-:W-:Y:S01]  /*cd40*/  ISETP.GE.AND P5, PT, R3.reuse, R105, PT ;  /* 0x000000690300720c */ /* 0x040fe20003fa6270 */
[----:B------:R-:W-:Y:S01]  /*cd50*/  VIADD R3, R3, 0x39 ;  /* 0x0000003903037836 */ /* 0x000fe20000000000 */
[----:B------:R-:W-:-:S02]  /*cd60*/  FSEL R94, R10, -INF , !P3 ;  /* 0xff8000000a5e7808 */ /* 0x000fc40005800000 */
[-C--:B------:R-:W-:Y:S02]  /*cd70*/  ISETP.GE.AND P6, PT, R17, R105.reuse, PT ;  /* 0x000000691100720c */ /* 0x080fe40003fc6270 */
[-C--:B------:R-:W-:Y:S02]  /*cd80*/  ISETP.GE.AND P3, PT, R8, R104.reuse, PT ;  /* 0x000000680800720c */ /* 0x080fe40003f66270 */
[----:B------:R-:W-:Y:S02]  /*cd90*/  FSEL R93, R11, -INF , !P6 ;  /* 0xff8000000b5d7808 */ /* 0x000fe40007000000 */
[----:B------:R-:W-:Y:S02]  /*cda0*/  FSEL R100, R32, -INF , !P3 ;  /* 0xff80000020647808 */ /* 0x000fe40005800000 */
[C---:B------:R-:W-:Y:S02]  /*cdb0*/  ISETP.GE.AND P6, PT, R3.reuse, R104, PT ;  /* 0x000000680300720c */ /* 0x040fe40003fc6270 */
[----:B------:R-:W-:-:S02]  /*cdc0*/  ISETP.GE.AND P3, PT, R3, R105, PT ;  /* 0x000000690300720c */ /* 0x000fc40003f66270 */
[----:B------:R-:W-:Y:S02]  /*cdd0*/  FSEL R3, R4, -INF , !P1 ;  /* 0xff80000004037808 */ /* 0x000fe40004800000 */
[----:B------:R-:W-:Y:S02]  /*cde0*/  ISETP.GT.AND P1, PT, R135, R122, PT ;  /* 0x0000007a8700720c */ /* 0x000fe40003f24270 */
[----:B------:R-:W-:Y:S02]  /*cdf0*/  ISETP.GE.AND P4, PT, R20, R105, PT ;  /* 0x000000691400720c */ /* 0x000fe40003f86270 */
[----:B------:R-:W-:Y:S02]  /*ce00*/  FSEL R6, R6, -INF , !P5 ;  /* 0xff80000006067808 */ /* 0x000fe40006800000 */
[----:B------:R-:W-:Y:S02]  /*ce10*/  FSEL R114, R14, -INF , !P4 ;  /* 0xff8000000e727808 */ /* 0x000fe40006000000 */
[----:B------:R-:W-:-:S02]  /*ce20*/  ISETP.GE.AND P4, PT, R17, R104, PT ;  /* 0x000000681100720c */ /* 0x000fc40003f86270 */
[----:B------:R-:W-:Y:S02]  /*ce30*/  FSEL R101, R33, -INF , !P6 ;  /* 0xff80000021657808 */ /* 0x000fe40007000000 */
[----:B------:R-:W-:Y:S02]  /*ce40*/  FSEL R97, R9, -INF , !P4 ;  /* 0xff80000009617808 */ /* 0x000fe40006000000 */
[----:B------:R-:W-:Y:S02]  /*ce50*/  ISETP.GE.AND P4, PT, R8, R105, PT ;  /* 0x000000690800720c */ /* 0x000fe40003f86270 */
[----:B------:R-:W-:Y:S02]  /*ce60*/  FSEL R98, R35, -INF , !P3 ;  /* 0xff80000023627808 */ /* 0x000fe40005800000 */
[----:B------:R-:W-:Y:S01]  /*ce70*/  FSEL R96, R34, -INF , !P4 ;  /* 0xff80000022607808 */ /* 0x000fe20006000000 */
[----:B------:R-:W-:Y:S08]  /*ce80*/  @!P1 BRA `(.L_x_6002) ;  /* 0x0000000400489947 */ /* 0x000ff00003800000 */
        /* <DEDUP_REMOVED lines=63> */
.L_x_6003:
[----:B------:R-:W1:Y:S02]  /*d280*/  LDC R4, c[0x0][0x248] ;  /* 0x00009200ff047b82 */ /* 0x000e640000000800 */
[----:B-1----:R-:W-:-:S05]  /*d290*/  IMAD.SHL.U32 R9, R4, 0x40, RZ ;  /* 0x0000004004097824 */ /* 0x002fca00078e00ff */
[----:B------:R-:W-:-:S04]  /*d2a0*/  IADD3 R9, -R9, RZ, RZ ;  /* 0x000000ff09097210 */ /* 0x000fc80007ffe1ff */
[----:B------:R-:W-:-:S07]  /*d2b0*/  SHF.R.S32.HI R10, RZ, 0x1f, R9 ;  /* 0x0000001fff0a7819 */ /* 0x000fce0000011409 */
.L_x_6004:
[----:B------:R-:W1:Y:S01]  /*d2c0*/  LDC R8, c[0x0][0x24c] ;  /* 0x00009300ff087b82 */ /* 0x000e620000000800 */
[----:B------:R-:W-:-:S04]  /*d2d0*/  LEA R128, P1, R9, R128, 0x1 ;  /* 0x0000008009807211 */ /* 0x000fc800078208ff */
[----:B------:R-:W-:Y:S02]  /*d2e0*/  LEA.HI.X R129, R9, R129, R10, 0x1, P1 ;  /* 0x0000008109817211 */ /* 0x000fe400008f0c0a */
[----:B------:R-:W-:-:S03]  /*d2f0*/  LEA R10, P1, R4, R128, 0x6 ;  /* 0x00000080040a7211 */ /* 0x000fc600078230ff */
[----:B------:R-:W-:Y:S01]  /*d300*/  @!PT LDS RZ, [RZ] ;  /* 0x00000000fffff984 */ /* 0x000fe20000000800 */
[----:B------:R-:W-:Y:S01]  /*d310*/  @!PT LDS RZ, [RZ] ;  /* 0x00000000fffff984 */ /* 0x000fe20000000800 */
[----:B------:R-:W-:Y:S01]  /*d320*/  @!PT LDS RZ, [RZ] ;  /* 0x00000000fffff984 */ /* 0x000fe20000000800 */
[----:B------:R2:W-:Y:S04]  /*d330*/  LDGSTS.E.BYPASS.LTC128B.128 [R124+0x3000], desc[UR6][R128.64] ;  /* 0x03000000807c7fae */ /* 0x0005e8000b901d46 */
[----:B------:R2:W-:Y:S04]  /*d340*/  LDGSTS.E.BYPASS.LTC128B.128 [R124+0x4000], desc[UR6][R128.64+0x40] ;  /* 0x04000040807c7fae */ /* 0x0005e8000b901d46 */
[----:B------:R2:W-:Y:S01]  /*d350*/  LDGSTS.E.BYPASS.LTC128B.128 [R124+0x5000], desc[UR6][R128.64+0x80] ;  /* 0x05000080807c7fae */ /* 0x0005e2000b901d46 */
[----:B-1----:R-:W-:-:S05]  /*d360*/  LEA.HI.X R11, R4, R129, R8, 0x6, P1 ;  /* 0x00000081040b7211 */ /* 0x002fca00008f3408 */
[----:B------:R2:W-:Y:S04]  /*d370*/  LDGSTS.E.BYPASS.LTC128B.128 [R124+0x3800], desc[UR6][R10.64] ;  /* 0x038000000a7c7fae */ /* 0x0005e8000b901d46 */
[----:B------:R2:W-:Y:S04]  /*d380*/  LDGSTS.E.BYPASS.LTC128B.128 [R124+0x4800], desc[UR6][R10.64+0x40] ;  /* 0x048000400a7c7fae */ /* 0x0005e8000b901d46 */
[----:B------:R2:W-:Y:S04]  /*d390*/  LDGSTS.E.BYPASS.LTC128B.128 [R124+0x5800], desc[UR6][R10.64+0x80] ;  /* 0x058000800a7c7fae */ /* 0x0005e8000b901d46 */
[----:B------:R-:W0:Y:S02]  /*d3a0*/  LDGDEPBAR ;  /* 0x00000000000079af */ /* 0x000e240000000000 */
.L_x_6002:
        /* <DEDUP_REMOVED lines=89> */
[----:B------:R-:W-:Y:S01]  /*d940*/  FFMA.FTZ R100, R101, UR8, -R102 ;  /* 0x0000000865647c23 */ /* 0x000fe20008010866 */
        /* <DEDUP_REMOVED lines=52> */
[----:B------:R-:W4:Y:S01]  /*dc90*/  LDSM.16.MT88.4 R52, [R117+0x8000] ;  /* 0x008000007534783b */ /* 0x000f220000004200 */
[----:B------:R-:W-:Y:S01]  /*dca0*/  FMUL.FTZ R69, R69, R92 ;  /* 0x0000005c45457220 */ /* 0x000fe20000410000 */
[-C--:B------:R-:W-:Y:S01]  /*dcb0*/  FMUL.FTZ R70, R70, R0.reuse ;  /* 0x0000000046467220 */ /* 0x080fe20000410000 */
[----:B------:R-:W-:Y:S01]  /*dcc0*/  FMUL.FTZ R71, R71, R0 ;  /* 0x0000000047477220 */ /* 0x000fe20000410000 */
[-C--:B------:R-:W-:Y:S01]  /*dcd0*/  FMUL.FTZ R48, R76, R92.reuse ;  /* 0x0000005c4c307220 */ /* 0x080fe20000410000 */
[----:B------:R-:W-:Y:S01]  /*dce0*/  MUFU.EX2 R104, R104 ;  /* 0x0000006800687308 */ /* 0x000fe20000000800 */
[C---:B------:R-:W-:Y:S01]  /*dcf0*/  HMMA.16816.F32.BF16 R16, R4.reuse, R20, R16 ;  /* 0x000000140410723c */ /* 0x040fe20000041810 */
        /* <DEDUP_REMOVED lines=9> */
[----:B------:R-:W-:Y:S01]  /*dd90*/  LDSM.16.MT88.4 R56, [R117+0x6400] ;  /* 0x006400007538783b */ /* 0x000fe20000004200 */
[----:B------:R-:W-:Y:S01]  /*dda0*/  FFMA.FTZ R90, R137, R92, R90 ;  /* 0x0000005c895a7223 */ /* 0x000fe2000001005a */
[----:B------:R-:W-:Y:S01]  /*ddb0*/  FFMA.FTZ R91, R138, R0, R91 ;  /* 0x000000008a5b7223 */ /* 0x000fe2000001005b */
[-C--:B------:R-:W-:Y:S01]  /*ddc0*/  FMUL.FTZ R44, R64, R92.reuse ;  /* 0x0000005c402c7220 */ /* 0x080fe20000410000 */
[----:B------:R-:W-:Y:S01]  /*ddd0*/  FMUL.FTZ R45, R65, R92 ;  /* 0x0000005c412d7220 */ /* 0x000fe20000410000 */
[----:B------:R-:W-:Y:S01]  /*dde0*/  MUFU.EX2 R106, R106 ;  /* 0x0000006a006a7308 */ /* 0x000fe20000000800 */
[-C--:B------:R-:W-:Y:S01]  /*ddf0*/  FMUL.FTZ R46, R66, R0.reuse ;  /* 0x00000000422e7220 */ /* 0x080fe20000410000 */
[----:B-1----:R-:W-:Y:S01]  /*de00*/  HMMA.16816.F32.BF16 R32, R4, R36, R32 ;  /* 0x000000240420723c */ /* 0x002fe20000041820 */
[----:B------:R-:W-:Y:S01]  /*de10*/  FMUL.FTZ R47, R67, R0 ;  /* 0x00000000432f7220 */ /* 0x000fe20000410000 */
[----:B------:R-:W-:Y:S01]  /*de20*/  FADD.FTZ R87, R87, R90 ;  /* 0x0000005a57577221 */ /* 0x000fe20000010000 */
[----:B------:R-:W-:Y:S01]  /*de30*/  LDSM.16.MT88.4 R64, [R118+0x7400] ;  /* 0x007400007640783b */ /* 0x000fe20000004200 */
[----:B------:R-:W-:-:S02]  /*de40*/  FADD.FTZ R84, R84, R91 ;  /* 0x0000005b54547221 */ /* 0x000fc40000010000 */
[C---:B------:R-:W-:Y:S01]  /*de50*/  HMMA.16816.F32.BF16 R36, R4.reuse, R38, R60 ;  /* 0x000000260424723c */ /* 0x040fe2000004183c */
[----:B------:R-:W1:Y:S01]  /*de60*/  LDSM.16.MT88.4 R60, [R118+0x6400] ;  /* 0x00640000763c783b */ /* 0x000e620000004200 */
[----:B------:R-:W5:Y:S01]  /*de70*/  MUFU.EX2 R105, R105 ;  /* 0x0000006900697308 */ /* 0x000f620000000800 */
[----:B------:R-:W-:Y:S01]  /*de80*/  FADD.FTZ R86, R86, R87 ;  /* 0x0000005756567221 */ /* 0x000fe20000010000 */
[----:B------:R-:W-:Y:S02]  /*de90*/  FADD.FTZ R3, R3, R84 ;  /* 0x0000005403037221 */ /* 0x000fe40000010000 */
[C---:B---3--:R-:W-:Y:S01]  /*dea0*/  HMMA.16816.F32.BF16 R44, R4.reuse, R40, R44 ;  /* 0x00000028042c723c */ /* 0x048fe2000004182c */
[----:B------:R-:W-:Y:S01]  /*deb0*/  FADD.FTZ R85, R85, R86 ;  /* 0x0000005655557221 */ /* 0x000fe20000010000 */
[----:B------:R-:W-:Y:S02]  /*dec0*/  FADD.FTZ R3, R2, R3 ;  /* 0x0000000302037221 */ /* 0x000fe40000010000 */
[----:B------:R-:W-:Y:S02]  /*ded0*/  MUFU.EX2 R110, R110 ;  /* 0x0000006e006e7308 */ /* 0x000fe40000000800 */
[C---:B------:R-:W-:Y:S01]  /*dee0*/  HMMA.16816.F32.BF16 R40, R4.reuse, R42, R68 ;  /* 0x0000002a0428723c */ /* 0x040fe20000041844 */
[----:B------:R-:W-:Y:S05]  /*def0*/  LDSM.16.MT88.4 R68, [R118+0x8800] ;  /* 0x008800007644783b */ /* 0x000fea0000004200 */
[----:B------:R-:W3:Y:S01]  /*df00*/  MUFU.EX2 R109, R109 ;  /* 0x0000006d006d7308 */ /* 0x000ee20000000800 */
[C---:B----4-:R-:W-:Y:S06]  /*df10*/  HMMA.16816.F32.BF16 R48, R4.reuse, R52, R48 ;  /* 0x000000340430723c */ /* 0x050fec0000041830 */
[----:B------:R-:W-:Y:S01]  /*df20*/  HMMA.16816.F32.BF16 R4, R4, R54, R72 ;  /* 0x000000360404723c */ /* 0x000fe20000041848 */
[----:B--2---:R-:W-:Y:S01]  /*df30*/  F2FP.BF16.F32.PACK_AB R52, R107, R108 ;  /* 0x0000006c6b34723e */ /* 0x004fe200000010ff */
[----:B------:R-:W-:Y:S01]  /*df40*/  MUFU.EX2 R139, R139 ;  /* 0x0000008b008b7308 */ /* 0x000fe20000000800 */
[----:B-----5:R-:W-:Y:S01]  /*df50*/  F2FP.BF16.F32.PACK_AB R53, R105, R106 ;  /* 0x0000006a6935723e */ /* 0x020fe200000010ff */
[----:B------:R-:W-:Y:S01]  /*df60*/  FADD.FTZ R108, R108, R85 ;  /* 0x000000556c6c7221 */ /* 0x000fe20000010000 */
[----:B------:R-:W-:-:S02]  /*df70*/  FADD.FTZ R106, R106, R3 ;  /* 0x000000036a6a7221 */ /* 0x000fc40000010000 */
[----:B------:R-:W-:Y:S01]  /*df80*/  F2FP.BF16.F32.PACK_AB R54, R103, R104 ;  /* 0x000000686736723e */ /* 0x000fe200000010ff */
[----:B------:R-:W-:Y:S01]  /*df90*/  FADD.FTZ R107, R107, R108 ;  /* 0x0000006c6b6b7221 */ /* 0x000fe20000010000 */
[----:B------:R-:W-:Y:S01]  /*dfa0*/  FADD.FTZ R105, R105, R106 ;  /* 0x0000006a69697221 */ /* 0x000fe20000010000 */
[----:B---3--:R-:W-:Y:S01]  /*dfb0*/  F2FP.BF16.F32.PACK_AB R55, R109, R110 ;  /* 0x0000006e6d37723e */ /* 0x008fe200000010ff */
[----:B------:R-:W-:Y:S01]  /*dfc0*/  MUFU.EX2 R140, R140 ;  /* 0x0000008c008c7308 */ /* 0x000fe20000000800 */
[----:B------:R-:W-:Y:S01]  /*dfd0*/  FADD.FTZ R0, R104, R107 ;  /* 0x0000006b68007221 */ /* 0x000fe20000010000 */
[----:B------:R-:W-:-:S03]  /*dfe0*/  FADD.FTZ R2, R110, R105 ;  /* 0x000000696e027221 */ /* 0x000fc60000010000 */
[----:B------:R-:W-:Y:S01]  /*dff0*/  FADD.FTZ R0, R103, R0 ;  /* 0x0000000067007221 */ /* 0x000fe20000010000 */
[C---:B-1----:R-:W-:Y:S01]  /*e000*/  HMMA.16816.F32.BF16 R8, R52.reuse, R60, R8 ;  /* 0x0000003c3408723c */ /* 0x042fe20000041808 */
        /* <DEDUP_REMOVED lines=8> */
[----:B------:R-:W3:Y:S04]  /*e090*/  MUFU.EX2 R115, R115 ;  /* 0x0000007300737308 */ /* 0x000ee80000000800 */
[C---:B------:R-:W-:Y:S04]  /*e0a0*/  HMMA.16816.F32.BF16 R24, R52.reuse, R64, R24 ;  /* 0x000000403418723c */ /* 0x040fe80000041818 */
[----:B------:R-:W4:Y:S02]  /*e0b0*/  MUFU.EX2 R134, R134 ;  /* 0x0000008600867308 */ /* 0x000f240000000800 */
[----:B------:R-:W-:Y:S01]  /*e0c0*/  HMMA.16816.F32.BF16 R28, R52, R66, R28 ;  /* 0x00000042341c723c */ /* 0x000fe2000004181c */
[----:B------:R-:W5:Y:S05]  /*e0d0*/  LDSM.16.MT88.4 R64, [R117+0x8400] ;  /* 0x008400007540783b */ /* 0x000f6a0000004200 */
[----:B------:R-:W-:Y:S01]  /*e0e0*/  MUFU.EX2 R112, R112 ;  /* 0x0000007000707308 */ /* 0x000fe20000000800 */
[----:B---3--:R-:W-:Y:S01]  /*e0f0*/  FADD.FTZ R3, R115, R2 ;  /* 0x0000000273037221 */ /* 0x008fe20000010000 */
[----:B------:R-:W-:-:S06]  /*e100*/  MOV R2, R89 ;  /* 0x0000005900027202 */ /* 0x000fcc0000000f00 */
[----:B------:R-:W-:Y:S01]  /*e110*/  MUFU.EX2 R113, R113 ;  /* 0x0000007100717308 */ /* 0x000fe20000000800 */
[----:B----4-:R-:W-:Y:S01]  /*e120*/  FADD.FTZ R3, R134, R3 ;  /* 0x0000000386037221 */ /* 0x010fe20000010000 */
[C---:B-1----:R-:W-:Y:S06]  /*e130*/  HMMA.16816.F32.BF16 R32, R52.reuse, R60, R32 ;  /* 0x0000003c3420723c */ /* 0x042fec0000041820 */
[----:B------:R-:W-:Y:S01]  /*e140*/  MUFU.EX2 R95, R95 ;  /* 0x0000005f005f7308 */ /* 0x000fe20000000800 */
        /* <DEDUP_REMOVED lines=8> */
[----:B------:R-:W4:Y:S01]  /*e1d0*/  MUFU.EX2 R100, R100 ;  /* 0x0000006400647308 */ /* 0x000f220000000800 */
[----:B------:R-:W-:Y:S01]  /*e1e0*/  HMMA.16816.F32.BF16 R4, R52, R66, R4 ;  /* 0x000000423404723c */ /* 0x000fe20000041804 */
[----:B------:R-:W5:Y:S01]  /*e1f0*/  LDSM.16.MT88.4 R64, [R117+0x6800] ;  /* 0x006800007540783b */ /* 0x000f620000004200 */
[----:B--2---:R-:W-:-:S05]  /*e200*/  F2FP.BF16.F32.PACK_AB R72, R114, R95 ;  /* 0x0000005f7248723e */ /* 0x004fca00000010ff */
[----:B------:R-:W-:Y:S01]  /*e210*/  F2FP.BF16.F32.PACK_AB R52, R140, R139 ;  /* 0x0000008b8c34723e */ /* 0x000fe200000010ff */
[----:B------:R-:W-:Y:S01]  /*e220*/  MUFU.EX2 R94, R94 ;  /* 0x0000005e005e7308 */ /* 0x000fe20000000800 */
[----:B------:R-:W-:Y:S01]  /*e230*/  F2FP.BF16.F32.PACK_AB R53, R134, R115 ;  /* 0x000000738635723e */ /* 0x000fe200000010ff */
[----:B------:R-:W-:Y:S01]  /*e240*/  FADD.FTZ R139, R139, R0 ;  /* 0x000000008b8b7221 */ /* 0x000fe20000010000 */
[----:B------:R-:W-:Y:S02]  /*e250*/  F2FP.BF16.F32.PACK_AB R54, R136, R111 ;  /* 0x0000006f8836723e */ /* 0x000fe400000010ff */
[----:B------:R-:W-:Y:S01]  /*e260*/  F2FP.BF16.F32.PACK_AB R55, R113, R112 ;  /* 0x000000707137723e */ /* 0x000fe200000010ff */
[----:B------:R-:W-:Y:S01]  /*e270*/  FADD.FTZ R140, R140, R139 ;  /* 0x0000008b8c8c7221 */ /* 0x000fe20000010000 */
[----:B------:R-:W-:Y:S01]  /*e280*/  FADD.FTZ R112, R112, R3 ;  /* 0x0000000370707221 */ /* 0x000fe20000010000 */
[----:B------:R-:W2:Y:S01]  /*e290*/  MUFU.EX2 R93, R93 ;  /* 0x0000005d005d7308 */ /* 0x000ea20000000800 */
[----:B----4-:R-:W-:Y:S01]  /*e2a0*/  F2FP.BF16.F32.PACK_AB R74, R100, R97 ;  /* 0x00000061644a723e */ /* 0x010fe200000010ff */
[----:B------:R-:W-:Y:S01]  /*e2b0*/  FADD.FTZ R111, R111, R140 ;  /* 0x0000008c6f6f7221 */ /* 0x000fe20000010000 */
[----:B------:R-:W-:Y:S01]  /*e2c0*/  FADD.FTZ R113, R113, R112 ;  /* 0x0000007071717221 */ /* 0x000fe20000010000 */
[----:B-1----:R-:W-:Y:S01]  /*e2d0*/  HMMA.16816.F32.BF16 R8, R52, R60, R8 ;  /* 0x0000003c3408723c */ /* 0x002fe20000041808 */
[----:B------:R-:W-:Y:S01]  /*e2e0*/  MOV R0, R88 ;  /* 0x0000005800007202 */ /* 0x000fe20000000f00 */
[----:B------:R-:W-:-:S02]  /*e2f0*/  FADD.FTZ R136, R136, R111 ;  /* 0x0000006f88887221 */ /* 0x000fc40000010000 */
[----:B------:R-:W-:Y:S02]  /*e300*/  MUFU.EX2 R96, R96 ;  /* 0x0000006000607308 */ /* 0x000fe40000000800 */
[----:B------:R-:W-:Y:S01]  /*e310*/  HMMA.16816.F32.BF16 R12, R52, R62, R12 ;  /* 0x0000003e340c723c */ /* 0x000fe2000004180c */
[----:B------:R-:W1:Y:S01]  /*e320*/  LDSM.16.MT88.4 R60, [R117+0x7800] ;  /* 0x00780000753c783b */ /* 0x000e620000004200 */
[----:B------:R-:W-:-:S04]  /*e330*/  FADD.FTZ R95, R95, R136 ;  /* 0x000000885f5f7221 */ /* 0x000fc80000010000 */
[C---:B---3--:R-:W-:Y:S01]  /*e340*/  HMMA.16816.F32.BF16 R24, R52.reuse, R56, R24 ;  /* 0x000000383418723c */ /* 0x048fe20000041818 */
[----:B------:R-:W3:Y:S01]  /*e350*/  MUFU.EX2 R99, R99 ;  /* 0x0000006300637308 */ /* 0x000ee20000000800 */
[C---:B--2---:R-:W-:Y:S01]  /*e360*/  F2FP.BF16.F32.PACK_AB R73, R93.reuse, R94 ;  /* 0x0000005e5d49723e */ /* 0x044fe200000010ff */
[----:B------:R-:W-:Y:S01]  /*e370*/  FADD.FTZ R94, R94, R113 ;  /* 0x000000715e5e7221 */ /* 0x000fe20000010000 */
[----:B------:R-:W-:Y:S02]  /*e380*/  FADD.FTZ R114, R114, R95 ;  /* 0x0000005f72727221 */ /* 0x000fe40000010000 */
[----:B------:R-:W-:Y:S01]  /*e390*/  HMMA.16816.F32.BF16 R28, R52, R58, R28 ;  /* 0x0000003a341c723c */ /* 0x000fe2000004181c */
[----:B------:R-:W2:Y:S01]  /*e3a0*/  LDSM.16.MT88.4 R56, [R117+0x8800] ;  /* 0x008800007538783b */ /* 0x000ea20000004200 */
[----:B------:R-:W-:Y:S01]  /*e3b0*/  FADD.FTZ R93, R93, R94 ;  /* 0x0000005e5d5d7221 */ /* 0x000fe20000010000 */
[----:B------:R-:W-:-:S03]  /*e3c0*/  FADD.FTZ R97, R97, R114 ;  /* 0x0000007261617221 */ /* 0x000fc60000010000 */
[----:B-----5:R-:W-:Y:S01]  /*e3d0*/  HMMA.16816.F32.BF16 R16, R52, R64, R16 ;  /* 0x000000403410723c */ /* 0x020fe20000041810 */
[----:B------:R-:W-:-:S05]  /*e3e0*/  FADD.FTZ R137, R100, R97 ;  /* 0x0000006164897221 */ /* 0x000fca0000010000 */
[----:B------:R-:W-:Y:S01]  /*e3f0*/  HMMA.16816.F32.BF16 R20, R52, R66, R20 ;  /* 0x000000423414723c */ /* 0x000fe20000041814 */
[----:B---3--:R-:W-:Y:S01]  /*e400*/  F2FP.BF16.F32.PACK_AB R75, R99, R96 ;  /* 0x00000060634b723e */ /* 0x008fe200000010ff */
[----:B------:R-:W-:-:S04]  /*e410*/  FADD.FTZ R96, R96, R93 ;  /* 0x0000005d60607221 */ /* 0x000fc80000010000 */
[----:B------:R-:W-:Y:S01]  /*e420*/  HMMA.16816.F32.BF16 R64, R52, R68, R44 ;  /* 0x000000443440723c */ /* 0x000fe2000004182c */
[----:B------:R-:W3:Y:S01]  /*e430*/  LDSM.16.MT88.4 R44, [R117+0x6c00] ;  /* 0x006c0000752c783b */ /* 0x000ee20000004200 */
[----:B------:R-:W-:-:S04]  /*e440*/  FADD.FTZ R138, R99, R96 ;  /* 0x00000060638a7221 */ /* 0x000fc80000010000 */
[C---:B------:R-:W-:Y:S06]  /*e450*/  HMMA.16816.F32.BF16 R68, R52.reuse, R70, R40 ;  /* 0x000000463444723c */ /* 0x040fec0000041828 */
        /* <DEDUP_REMOVED lines=8> */
[C---:B------:R-:W-:Y:S06]  /*e4e0*/  HMMA.16816.F32.BF16 R44, R72.reuse, R46, R20 ;  /* 0x0000002e482c723c */ /* 0x040fec0000041814 */
[C---:B-1----:R-:W-:Y:S01]  /*e4f0*/  HMMA.16816.F32.BF16 R80, R72.reuse, R36, R8 ;  /* 0x000000244850723c */ /* 0x042fe20000041808 */
[----:B------:R-:W1:Y:S05]  /*e500*/  LDSM.16.MT88.4 R8, [R118+0x8c00] ;  /* 0x008c00007608783b */ /* 0x000e6a0000004200 */
[C---:B------:R-:W-:Y:S01]  /*e510*/  HMMA.16816.F32.BF16 R36, R72.reuse, R38, R12 ;  /* 0x000000264824723c */ /* 0x040fe2000004180c */
[----:B------:R-:W4:Y:S05]  /*e520*/  LDSM.16.MT88.4 R12, [R117+0x7c00] ;  /* 0x007c0000750c783b */ /* 0x000f2a0000004200 */
[C---:B--2---:R-:W-:Y:S06]  /*e530*/  HMMA.16816.F32.BF16 R48, R72.reuse, R52, R24 ;  /* 0x000000344830723c */ /* 0x044fec0000041818 */
[C---:B------:R-:W-:Y:S06]  /*e540*/  HMMA.16816.F32.BF16 R52, R72.reuse, R54, R28 ;  /* 0x000000364834723c */ /* 0x040fec000004181c */
[C---:B---3--:R-:W-:Y:S06]  /*e550*/  HMMA.16816.F32.BF16 R76, R72.reuse, R16, R76 ;  /* 0x00000010484c723c */ /* 0x048fec000004184c */
[C---:B-1----:R-:W-:Y:S06]  /*e560*/  HMMA.16816.F32.BF16 R64, R72.reuse, R8, R64 ;  /* 0x000000084840723c */ /* 0x042fec0000041840 */
[C---:B----4-:R-:W-:Y:S06]  /*e570*/  HMMA.16816.F32.BF16 R56, R72.reuse, R12, R32 ;  /* 0x0000000c4838723c */ /* 0x050fec0000041820 */
[C---:B------:R-:W-:Y:S06]  /*e580*/  HMMA.16816.F32.BF16 R60, R72.reuse, R14, R60 ;  /* 0x0000000e483c723c */ /* 0x040fec000004183c */
[C---:B------:R-:W-:Y:S06]  /*e590*/  HMMA.16816.F32.BF16 R68, R72.reuse, R10, R68 ;  /* 0x0000000a4844723c */ /* 0x040fec0000041844 */
[----:B------:R-:W-:-:S15]  /*e5a0*/  HMMA.16816.F32.BF16 R72, R72, R18, R4 ;  /* 0x000000124848723c */ /* 0x000fde0000041804 */
[----:B------:R-:W-:-:S09]  /*e5b0*/  NOP ;  /* 0x0000000000007918 */ /* 0x000fd20000000000 */
.L_x_5999:
[----:B------:R-:W-:-:S13]  /*e5c0*/  ISETP.GT.AND P1, PT, R135, R122, PT ;  /* 0x0000007a8700720c */ /* 0x000fda0003f24270 */
[----:B------:R-:W-:Y:S05]  /*e5d0*/  @!P1 BRA `(.L_x_6005) ;  /* 0x0000002000a49947 */ /* 0x000fea0003800000 */
[----:B------:R-:W-:Y:S01]  /*e5e0*/  ULDC.64 UR4, c[0x0][0x250] ;  /* 0x0000940000047ab9 */ /* 0x000fe20000000a00 */
[----:B------:R-:W-:Y:S01]  /*e5f0*/  IMAD.MOV.U32 R5, RZ, RZ, 0x20 ;  /* 0x00000020ff057424 */ /* 0x000fe200078e00ff */
[----:B------:R-:W-:Y:S01]  /*e600*/  ULEA UR9, -UR4, URZ, 0x6 ;  /* 0x0000003f04097291 */ /* 0x000fe2000f8e313f */
[----:B------:R-:W-:Y:S01]  /*e610*/  MOV R3, R0 ;  /* 0x0000000000037202 */ /* 0x000fe20000000f00 */
[----:B------:R-:W-:Y:S01]  /*e620*/  USHF.L.U64.HI UR10, UR4, 0x5, UR5 ;  /* 0x00000005040a7899 */ /* 0x000fe20008010205 */
[----:B------:R-:W-:Y:S01]  /*e630*/  IMAD.MOV.U32 R85, RZ, RZ, R2 ;  /* 0x000000ffff557224 */ /* 0x000fe200078e0002 */
[----:B------:R-:W-:Y:S01]  /*e640*/  USHF.L.U32 UR11, UR4, 0x5, URZ ;  /* 0x00000005040b7899 */ /* 0x000fe2000800063f */
[----:B------:R-:W-:Y:S01]  /*e650*/  SEL R5, R5, 0xffffffe0, !P0 ;  /* 0xffffffe005057807 */ /* 0x000fe20004000000 */
[----:B------:R-:W-:Y:S01]  /*e660*/  USHF.R.S32.HI UR4, URZ, 0x1f, UR9 ;  /* 0x0000001f3f047899 */ /* 0x000fe20008011409 */
[----:B------:R-:W-:Y:S01]  /*e670*/  MOV R136, UR9 ;  /* 0x0000000900887c02 */ /* 0x000fe20008000f00 */
[----:B------:R-:W-:Y:S01]  /*e680*/  ULDC UR8, c[0x0][0x248] ;  /* 0x0000920000087ab9 */ /* 0x000fe20000000800 */
[----:B------:R-:W-:Y:S01]  /*e690*/  IADD3 R116, R5, 0x3000, R120 ;  /* 0x0000300005747810 */ /* 0x000fe20007ffe078 */
[----:B------:R-:W-:-:S02]  /*e6a0*/  ULEA UR5, -UR8, URZ, 0x6 ;  /* 0x0000003f08057291 */ /* 0x000fc4000f8e313f */
[----:B------:R-:W-:Y:S01]  /*e6b0*/  USHF.L.U64.HI UR10, UR11, 0x1, UR10 ;  /* 0x000000010b0a7899 */ /* 0x000fe2000801020a */
[----:B------:R-:W-:Y:S01]  /*e6c0*/  IMAD.U32 R134, RZ, RZ, UR4 ;  /* 0x00000004ff867e24 */ /* 0x000fe2000f8e00ff */
[----:B------:R-:W-:Y:S02]  /*e6d0*/  USHF.R.S32.HI UR8, URZ, 0x1f, UR5 ;  /* 0x0000001f3f087899 */ /* 0x000fe40008011405 */
[----:B------:R-:W-:Y:S01]  /*e6e0*/  USHF.L.U32 UR11, UR11, 0x1, URZ ;  /* 0x000000010b0b7899 */ /* 0x000fe2000800063f */
[----:B------:R-:W-:-:S11]  /*e6f0*/  ULDC UR4, c[0x0][0x2ec] ;  /* 0x0000bb0000047ab9 */ /* 0x000fd60000000800 */
.L_x_6009:
        /* <DEDUP_REMOVED lines=67> */
.L_x_6006:
[C---:B------:R-:W-:Y:S04]  /*eb30*/  LEA R132, P0, R8.reuse, R132, 0x1 ;  /* 0x0000008408847211 */ /* 0x040fe800078008ff */
[----:B------:R-:W-:Y:S02]  /*eb40*/  LEA.HI.X R131, R8, R131, R0, 0x1, P0 ;  /* 0x0000008308837211 */ /* 0x000fe400000f0c00 */
[----:B------:R-:W-:Y:S03]  /*eb50*/  IADD3 R86, P0, R132, UR11, RZ ;  /* 0x0000000b84567c10 */ /* 0x000fe6000ff1e0ff */
[----:B------:R-:W-:Y:S01]  /*eb60*/  IMAD.MOV.U32 R133, RZ, RZ, R131 ;  /* 0x000000ffff857224 */ /* 0x000fe200078e0083 */
[----:B------:R-:W-:Y:S02]  /*eb70*/  IADD3.X R87, R131, UR10, RZ, P0, !PT ;  /* 0x0000000a83577c10 */ /* 0x000fe400087fe4ff */
[----:B------:R-:W-:Y:S02]  /*eb80*/  ISETP.GT.AND P0, PT, R135, R122, PT ;  /* 0x0000007a8700720c */ /* 0x000fe40003f04270 */
        /* <DEDUP_REMOVED lines=130> */
[----:B------:R-:W-:Y:S11]  /*f3b0*/  ISETP.GE.U32.AND P6, PT, R88, R2, PT ;  /* 0x000000025800720c */ /* 0x000ff60003fc6070 */
[----:B------:R-:W-:Y:S02]  /*f3c0*/  @P5 IADD3 R90, R90, 0x1, RZ ;  /* 0x000000015a5a5810 */ /* 0x000fe40007ffe0ff */
[----:B------:R-:W-:Y:S03]  /*f3d0*/  @P6 VIADD R92, R92, 0x1 ;  /* 0x000000015c5c6836 */ /* 0x000fe60000000000 */
[----:B------:R-:W-:Y:S02]  /*f3e0*/  @!P0 IMAD.MOV R90, RZ, RZ, -R90 ;  /* 0x000000ffff5a8224 */ /* 0x000fe400078e0a5a */
[----:B------:R-:W-:Y:S03]  /*f3f0*/  @!P3 IADD3 R92, -R92, RZ, RZ ;  /* 0x000000ff5c5cb210 */ /* 0x000fe60007ffe1ff */
[C---:B------:R-:W-:Y:S02]  /*f400*/  SEL R89, R95.reuse, R90, !P1 ;  /* 0x0000005a5f597207 */ /* 0x040fe40004800000 */
[----:B------:R-:W-:Y:S01]  /*f410*/  SEL R95, R95, R92, !P1 ;  /* 0x0000005c5f5f7207 */ /* 0x000fe20004800000 */
[----:B------:R-:W2:Y:S01]  /*f420*/  LDC.64 R90, c[0x0][0x248] ;  /* 0x00009200ff5a7b82 */ /* 0x000ea20000000a00 */
        /* <DEDUP_REMOVED lines=20> */
.L_x_6008:
[C---:B------:R-:W-:Y:S04]  /*f570*/  LEA R128, P0, R92.reuse, R128, 0x1 ;  /* 0x000000805c807211 */ /* 0x040fe800078008ff */
[----:B------:R-:W-:Y:S02]  /*f580*/  LEA.HI.X R129, R92, R129, R91, 0x1, P0 ;  /* 0x000000815c817211 */ /* 0x000fe400000f0c5b */
[C---:B-1----:R-:W-:Y:S03]  /*f590*/  LEA R88, P0, R86.reuse, R128, 0x6 ;  /* 0x0000008056587211 */ /* 0x042fe600078030ff */
[----:B------:R-:W-:Y:S01]  /*f5a0*/  @!PT LDS RZ, [RZ] ;  /* 0x00000000fffff984 */ /* 0x000fe20000000800 */
[----:B------:R-:W-:Y:S01]  /*f5b0*/  @!PT LDS RZ, [RZ] ;  /* 0x00000000fffff984 */ /* 0x000fe20000000800 */
[----:B------:R-:W-:Y:S01]  /*f5c0*/  @!PT LDS RZ, [RZ] ;  /* 0x00000000fffff984 */ /* 0x000fe20000000800 */
[----:B------:R1:W-:Y:S01]  /*f5d0*/  LDGSTS.E.BYPASS.LTC128B.128 [R124+0x3000], desc[UR6][R128.64] ;  /* 0x03000000807c7fae */ /* 0x0003e2000b901d46 */
[----:B------:R-:W-:Y:S03]  /*f5e0*/  LEA.HI.X R89, R86, R129, R87, 0x6, P0 ;  /* 0x0000008156597211 */ /* 0x000fe600000f3457 */
[----:B------:R1:W-:Y:S04]  /*f5f0*/  LDGSTS.E.BYPASS.LTC128B.128 [R124+0x4000], desc[UR6][R128.64+0x40] ;  /* 0x04000040807c7fae */ /* 0x0003e8000b901d46 */
[----:B------:R1:W-:Y:S04]  /*f600*/  LDGSTS.E.BYPASS.LTC128B.128 [R124+0x5000], desc[UR6][R128.64+0x80] ;  /* 0x05000080807c7fae */ /* 0x0003e8000b901d46 */
[----:B------:R1:W-:Y:S04]  /*f610*/  LDGSTS.E.BYPASS.LTC128B.128 [R124+0x3800], desc[UR6][R88.64] ;  /* 0x03800000587c7fae */ /* 0x0003e8000b901d46 */
[----:B------:R1:W-:Y:S04]  /*f620*/  LDGSTS.E.BYPASS.LTC128B.128 [R124+0x4800], desc[UR6][R88.64+0x40] ;  /* 0x04800040587c7fae */ /* 0x0003e8000b901d46 */
[----:B------:R1:W-:Y:S04]  /*f630*/  LDGSTS.E.BYPASS.LTC128B.128 [R124+0x5800], desc[UR6][R88.64+0x80] ;  /* 0x05800080587c7fae */ /* 0x0003e8000b901d46 */
[----:B------:R-:W0:Y:S02]  /*f640*/  LDGDEPBAR ;  /* 0x00000000000079af */ /* 0x000e240000000000 */
.L_x_6007:
        /* <DEDUP_REMOVED lines=69> */
[----:B------:R-:W-:Y:S01]  /*faa0*/  LDSM.16.MT88.4 R24, [R117+0x7800] ;  /* 0x007800007518783b */ /* 0x000fe20000004200 */
        /* <DEDUP_REMOVED lines=64> */
[----:B------:R-:W-:Y:S01]  /*feb0*/  FMUL.FTZ R75, R3, R75 ;  /* 0x0000004b034b7220 */ /* 0x000fe20000410000 */
[----:B------:R-:W-:Y:S01]  /*fec0*/  LDSM.16.MT88.4 R28, [R118+0x6c00] ;  /* 0x006c0000761c783b */ /* 0x000fe20000004200 */
[----:B------:R-:W-:Y:S01]  /*fed0*/  FFMA.FTZ R99, R84, R137, R99 ;  /* 0x0000008954637223 */ /* 0x000fe20000010063 */
[----:B------:R-:W-:Y:S01]  /*fee0*/  ISETP.GT.AND P0, PT, R135, R122, PT ;  /* 0x0000007a8700720c */ /* 0x000fe20003f04270 */
[----:B------:R-:W-:Y:S01]  /*fef0*/  FFMA.FTZ R98, R3, R138, R98 ;  /* 0x0000008a03627223 */ /* 0x000fe20000010062 */
[----:B------:R-:W-:Y:S03]  /*ff00*/  MOV R85, R2 ;  /* 0x0000000200557202 */ /* 0x000fe60000000f00 */
[----:B------:R-:W-:Y:S01]  /*ff10*/  MUFU.EX2 R101, R101 ;  /* 0x0000006500657308 */ /* 0x000fe20000000800 */
[----:B------:R-:W-:Y:S04]  /*ff20*/  FADD.FTZ R99, R87, R99 ;  /* 0x0000006357637221 */ /* 0x000fe80000010000 */
[----:B------:R-:W-:Y:S05]  /*ff30*/  FADD.FTZ R96, R96, R99 ;  /* 0x0000006360607221 */ /* 0x000fea0000010000 */
[----:B------:R-:W2:Y:S01]  /*ff40*/  MUFU.EX2 R102, R102 ;  /* 0x0000006600667308 */ /* 0x000ea20000000800 */
[----:B---3--:R-:W-:Y:S01]  /*ff50*/  F2FP.BF16.F32.PACK_AB R83, R7, R6 ;  /* 0x000000060753723e */ /* 0x008fe200000010ff */
[----:B------:R-:W-:Y:S06]  /*ff60*/  FADD.FTZ R96, R5, R96 ;  /* 0x0000006005607221 */ /* 0x000fec0000010000 */
        /* <DEDUP_REMOVED lines=12> */
[C---:B---3--:R-:W-:Y:S09]  /*10030*/  HMMA.16816.F32.BF16 R48, R80.reuse, R88, R48 ;  /* 0x000000585030723c */ /* 0x048ff20000041830 */
[----:B------:R-:W-:Y:S01]  /*10040*/  MUFU.EX2 R110, R110 ;  /* 0x0000006e006e7308 */ /* 0x000fe20000000800 */
[C---:B------:R-:W-:Y:S01]  /*10050*/  HMMA.16816.F32.BF16 R52, R80.reuse, R90, R52 ;  /* 0x0000005a5034723c */ /* 0x040fe20000041834 */
[----:B------:R-:W3:Y:S08]  /*10060*/  LDSM.16.MT88.4 R88, [R118+0x8000] ;  /* 0x008000007658783b */ /* 0x000ef00000004200 */
[----:B------:R-:W-:Y:S01]  /*10070*/  MUFU.EX2 R111, R111 ;  /* 0x0000006f006f7308 */ /* 0x000fe20000000800 */
[C---:B-1----:R-:W-:Y:S06]  /*10080*/  HMMA.16816.F32.BF16 R56, R80.reuse, R92, R56 ;  /* 0x0000005c5038723c */ /* 0x042fec0000041838 */
[C---:B------:R-:W-:Y:S01]  /*10090*/  HMMA.16816.F32.BF16 R60, R80.reuse, R94, R60 ;  /* 0x0000005e503c723c */ /* 0x040fe2000004183c */
[----:B------:R-:W1:Y:S02]  /*100a0*/  LDSM.16.MT88.4 R92, [R117+0x8000] ;  /* 0x00800000755c783b */ /* 0x000e640000004200 */
[----:B------:R-:W-:Y:S10]  /*100b0*/  MUFU.EX2 R112, R112 ;  /* 0x0000007000707308 */ /* 0x000ff40000000800 */
[----:B------:R-:W-:Y:S10]  /*100c0*/  MUFU.EX2 R113, R113 ;  /* 0x0000007100717308 */ /* 0x000ff40000000800 */
[----:B------:R-:W-:Y:S01]  /*100d0*/  MUFU.EX2 R114, R114 ;  /* 0x0000007200727308 */ /* 0x000fe20000000800 */
[C---:B---3--:R-:W-:Y:S09]  /*100e0*/  HMMA.16816.F32.BF16 R64, R80.reuse, R88, R64 ;  /* 0x000000585040723c */ /* 0x048ff20000041840 */
[----:B------:R3:W-:Y:S01]  /*100f0*/  MUFU.EX2 R88, R103 ;  /* 0x0000006700587308 */ /* 0x0007e20000000800 */
[C---:B------:R-:W-:Y:S03]  /*10100*/  HMMA.16816.F32.BF16 R68, R80.reuse, R90, R68 ;  /* 0x0000005a5044723c */ /* 0x040fe60000041844 */
[--C-:B------:R-:W-:Y:S01]  /*10110*/  FFMA.FTZ R89, R15, UR4, -R97.reuse ;  /* 0x000000040f597c23 */ /* 0x100fe20008010861 */
[----:B------:R-:W-:Y:S03]  /*10120*/  FMUL.FTZ R15, R3, R79 ;  /* 0x0000004f030f7220 */ /* 0x000fe60000410000 */
[--C-:B------:R-:W-:Y:S01]  /*10130*/  FFMA.FTZ R90, R16, UR4, -R100.reuse ;  /* 0x00000004105a7c23 */ /* 0x100fe20008010864 */
[----:B------:R-:W4:Y:S03]  /*10140*/  LDSM.16.MT88.4 R76, [R118+0x6400] ;  /* 0x00640000764c783b */ /* 0x000f260000004200 */
[--C-:B------:R-:W-:Y:S01]  /*10150*/  FFMA.FTZ R91, R17, UR4, -R100.reuse ;  /* 0x00000004115b7c23 */ /* 0x100fe20008010864 */
[----:B---3--:R-:W-:Y:S01]  /*10160*/  FFMA.FTZ R103, R20, UR4, -R100 ;  /* 0x0000000414677c23 */ /* 0x008fe20008010864 */
[C---:B-1----:R-:W-:Y:S01]  /*10170*/  HMMA.16816.F32.BF16 R12, R80.reuse, R92, R12 ;  /* 0x0000005c500c723c */ /* 0x042fe2000004180c */
[----:B------:R-:W1:Y:S02]  /*10180*/  MUFU.EX2 R89, R89 ;  /* 0x0000005900597308 */ /* 0x000e640000000800 */
[----:B--2---:R-:W-:Y:S01]  /*10190*/  F2FP.BF16.F32.PACK_AB R16, R102, R101 ;  /* 0x000000656610723e */ /* 0x004fe200000010ff */
[----:B------:R-:W-:Y:S01]  /*101a0*/  FADD.FTZ R3, R86, R98 ;  /* 0x0000006256037221 */ /* 0x000fe20000010000 */
[----:B------:R-:W-:Y:S01]  /*101b0*/  FADD.FTZ R101, R101, R96 ;  /* 0x0000006065657221 */ /* 0x000fe20000010000 */
[----:B------:R-:W-:Y:S01]  /*101c0*/  HMMA.16816.F32.BF16 R72, R80, R94, R72 ;  /* 0x0000005e5048723c */ /* 0x000fe20000041848 */
[----:B------:R-:W2:Y:S04]  /*101d0*/  LDSM.16.MT88.4 R80, [R117+0x6400] ;  /* 0x006400007550783b */ /* 0x000ea80000004200 */
[----:B------:R-:W-:Y:S01]  /*101e0*/  MUFU.EX2 R90, R90 ;  /* 0x0000005a005a7308 */ /* 0x000fe20000000800 */
[--C-:B------:R-:W-:Y:S01]  /*101f0*/  FFMA.FTZ R92, R18, UR4, -R97.reuse ;  /* 0x00000004125c7c23 */ /* 0x100fe20008010861 */
[--C-:B------:R-:W-:Y:S01]  /*10200*/  FFMA.FTZ R93, R19, UR4, -R97.reuse ;  /* 0x00000004135d7c23 */ /* 0x100fe20008010861 */
[--C-:B------:R-:W-:Y:S03]  /*10210*/  FFMA.FTZ R94, R21, UR4, -R100.reuse ;  /* 0x00000004155e7c23 */ /* 0x100fe60008010864 */
[--C-:B------:R-:W-:Y:S02]  /*10220*/  FFMA.FTZ R95, R23, UR4, -R97.reuse ;  /* 0x00000004175f7c23 */ /* 0x100fe40008010861 */
[----:B------:R-:W-:Y:S02]  /*10230*/  LDSM.16.MT88.4 R20, [R118+0x6800] ;  /* 0x006800007614783b */ /* 0x000fe40000004200 */
[----:B------:R-:W3:Y:S01]  /*10240*/  MUFU.EX2 R91, R91 ;  /* 0x0000005b005b7308 */ /* 0x000ee20000000800 */
[----:B-1----:R-:W-:Y:S01]  /*10250*/  F2FP.BF16.F32.PACK_AB R17, R89, R88 ;  /* 0x000000585911723e */ /* 0x002fe200000010ff */
[----:B------:R-:W-:Y:S01]  /*10260*/  FFMA.FTZ R100, R33, UR4, -R100 ;  /* 0x0000000421647c23 */ /* 0x000fe20008010864 */
[----:B------:R-:W-:Y:S01]  /*10270*/  FFMA.FTZ R97, R35, UR4, -R97 ;  /* 0x0000000423617c23 */ /* 0x000fe20008010861 */
[----:B------:R-:W-:Y:S01]  /*10280*/  FADD.FTZ R6, R6, R3 ;  /* 0x0000000306067221 */ /* 0x000fe20000010000 */
[----:B------:R-:W-:Y:S01]  /*10290*/  MOV R3, R0 ;  /* 0x0000000000037202 */ /* 0x000fe20000000f00 */
[----:B------:R-:W-:Y:S01]  /*102a0*/  FADD.FTZ R101, R102, R101 ;  /* 0x0000006566657221 */ /* 0x000fe20000010000 */
[----:B------:R-:W-:Y:S03]  /*102b0*/  LDSM.16.MT88.4 R32, [R118+0x7c00] ;  /* 0x007c00007620783b */ /* 0x000fe60000004200 */
[----:B------:R-:W-:Y:S01]  /*102c0*/  MUFU.EX2 R92, R92 ;  /* 0x0000005c005c7308 */ /* 0x000fe20000000800 */
[----:B------:R-:W-:Y:S04]  /*102d0*/  FADD.FTZ R7, R7, R6 ;  /* 0x0000000607077221 */ /* 0x000fe80000010000 */
[----:B------:R-:W-:Y:S05]  /*102e0*/  FADD.FTZ R88, R88, R7 ;  /* 0x0000000758587221 */ /* 0x000fea0000010000 */
[----:B------:R-:W1:Y:S01]  /*102f0*/  MUFU.EX2 R93, R93 ;  /* 0x0000005d005d7308 */ /* 0x000e620000000800 */
[----:B---3--:R-:W-:Y:S01]  /*10300*/  F2FP.BF16.F32.PACK_AB R18, R91, R90 ;  /* 0x0000005a5b12723e */ /* 0x008fe200000010ff */
[----:B------:R-:W-:Y:S01]  /*10310*/  FADD.FTZ R89, R89, R88 ;  /* 0x0000005859597221 */ /* 0x000fe20000010000 */
[----:B------:R-:W-:Y:S04]  /*10320*/  FADD.FTZ R90, R90, R101 ;  /* 0x000000655a5a7221 */ /* 0x000fe80000010000 */
[----:B------:R-:W-:Y:S03]  /*10330*/  FADD.FTZ R90, R91, R90 ;  /* 0x0000005a5b5a7221 */ /* 0x000fe60000010000 */
[----:B------:R-:W-:Y:S10]  /*10340*/  MUFU.EX2 R103, R103 ;  /* 0x0000006700677308 */ /* 0x000ff40000000800 */
[----:B------:R-:W3:Y:S01]  /*10350*/  MUFU.EX2 R94, R94 ;  /* 0x0000005e005e7308 */ /* 0x000ee20000000800 */
[C---:B-1----:R-:W-:Y:S01]  /*10360*/  F2FP.BF16.F32.PACK_AB R19, R93.reuse, R92 ;  /* 0x0000005c5d13723e */ /* 0x042fe200000010ff */
[----:B------:R-:W-:Y:S04]  /*10370*/  FADD.FTZ R92, R92, R89 ;  /* 0x000000595c5c7221 */ /* 0x000fe80000010000 */
[----:B------:R-:W-:Y:S02]  /*10380*/  FADD.FTZ R93, R93, R92 ;  /* 0x0000005c5d5d7221 */ /* 0x000fe40000010000 */
[C---:B----4-:R-:W-:Y:S02]  /*10390*/  HMMA.16816.F32.BF16 R8, R16.reuse, R76, R8 ;  /* 0x0000004c1008723c */ /* 0x050fe40000041808 */
[----:B------:R-:W1:Y:S04]  /*103a0*/  MUFU.EX2 R95, R95 ;  /* 0x0000005f005f7308 */ /* 0x000e680000000800 */
[C---:B------:R-:W-:Y:S01]  /*103b0*/  HMMA.16816.F32.BF16 R36, R16.reuse, R78, R36 ;  /* 0x0000004e1024723c */ /* 0x040fe20000041824 */
[----:B------:R-:W4:Y:S05]  /*103c0*/  LDSM.16.MT88.4 R76, [R118+0x7400] ;  /* 0x00740000764c783b */ /* 0x000f2a0000004200 */
[----:B------:R-:W5:Y:S01]  /*103d0*/  MUFU.EX2 R100, R100 ;  /* 0x0000006400647308 */ /* 0x000f620000000800 */
[C---:B--2---:R-:W-:Y:S09]  /*103e0*/  HMMA.16816.F32.BF16 R40, R16.reuse, R80, R40 ;  /* 0x000000501028723c */ /* 0x044ff20000041828 */
[----:B------:R-:W2:Y:S01]  /*103f0*/  MUFU.EX2 R97, R97 ;  /* 0x0000006100617308 */ /* 0x000ea20000000800 */
[C---:B------:R-:W-:Y:S01]  /*10400*/  HMMA.16816.F32.BF16 R44, R16.reuse, R82, R44 ;  /* 0x00000052102c723c */ /* 0x040fe2000004182c */
[----:B------:R-:W3:Y:S05]  /*10410*/  LDSM.16.MT88.4 R80, [R117+0x7400] ;  /* 0x007400007550783b */ /* 0x000eea0000004200 */
[C---:B----4-:R-:W-:Y:S06]  /*10420*/  HMMA.16816.F32.BF16 R48, R16.reuse, R76, R48 ;  /* 0x0000004c1030723c */ /* 0x050fec0000041830 */
[C---:B------:R-:W-:Y:S01]  /*10430*/  HMMA.16816.F32.BF16 R52, R16.reuse, R78, R52 ;  /* 0x0000004e1034723c */ /* 0x040fe20000041834 */
[----:B------:R-:W4:Y:S05]  /*10440*/  LDSM.16.MT88.4 R76, [R118+0x8400] ;  /* 0x00840000764c783b */ /* 0x000f2a0000004200 */
[C---:B---3--:R-:W-:Y:S06]  /*10450*/  HMMA.16816.F32.BF16 R56, R16.reuse, R80, R56 ;  /* 0x000000501038723c */ /* 0x048fec0000041838 */
[C---:B------:R-:W-:Y:S01]  /*10460*/  HMMA.16816.F32.BF16 R60, R16.reuse, R82, R60 ;  /* 0x00000052103c723c */ /* 0x040fe2000004183c */
[----:B------:R-:W3:Y:S05]  /*10470*/  LDSM.16.MT88.4 R80, [R117+0x8400] ;  /* 0x008400007550783b */ /* 0x000eea0000004200 */
[C---:B----4-:R-:W-:Y:S06]  /*10480*/  HMMA.16816.F32.BF16 R64, R16.reuse, R76, R64 ;  /* 0x0000004c1040723c */ /* 0x050fec0000041840 */
[C---:B------:R-:W-:Y:S01]  /*10490*/  HMMA.16816.F32.BF16 R68, R16.reuse, R78, R68 ;  /* 0x0000004e1044723c */ /* 0x040fe20000041844 */
[----:B------:R-:W4:Y:S05]  /*104a0*/  LDSM.16.MT88.4 R76, [R117+0x6800] ;  /* 0x00680000754c783b */ /* 0x000f2a0000004200 */
[C---:B---3--:R-:W-:Y:S06]  /*104b0*/  HMMA.16816.F32.BF16 R12, R16.reuse, R80, R12 ;  /* 0x00000050100c723c */ /* 0x048fec000004180c */
[----:B------:R-:W-:Y:S07]  /*104c0*/  HMMA.16816.F32.BF16 R72, R16, R82, R72 ;  /* 0x000000521048723c */ /* 0x000fee0000041848 */
        /* <DEDUP_REMOVED lines=15> */
[C---:B----4-:R-:W-:Y:S06]  /*105c0*/  HMMA.16816.F32.BF16 R40, R16.reuse, R76, R40 ;  /* 0x0000004c1028723c */ /* 0x050fec0000041828 */
[C---:B------:R-:W-:Y:S06]  /*105d0*/  HMMA.16816.F32.BF16 R44, R16.reuse, R78, R44 ;  /* 0x0000004e102c723c */ /* 0x040fec000004182c */
        /* <DEDUP_REMOVED lines=14> */
[----:B------:R-:W-:Y:S01]  /*106c0*/  F2FP.BF16.F32.PACK_AB R17, R112, R111 ;  /* 0x0000006f7011723e */ /* 0x000fe200000010ff */
[----:B------:R-:W-:Y:S01]  /*106d0*/  FADD.FTZ R111, R111, R108 ;  /* 0x0000006c6f6f7221 */ /* 0x000fe20000010000 */
[----:B-----5:R-:W-:Y:S01]  /*106e0*/  F2FP.BF16.F32.PACK_AB R18, R100, R113 ;  /* 0x000000716412723e */ /* 0x020fe200000010ff */
[----:B------:R-:W-:Y:S01]  /*106f0*/  FADD.FTZ R110, R110, R109 ;  /* 0x0000006d6e6e7221 */ /* 0x000fe20000010000 */
[----:B--2---:R-:W-:Y:S01]  /*10700*/  F2FP.BF16.F32.PACK_AB R19, R97, R114 ;  /* 0x000000726113723e */ /* 0x004fe200000010ff */
[----:B------:R-:W-:Y:S02]  /*10710*/  FADD.FTZ R111, R112, R111 ;  /* 0x0000006f706f7221 */ /* 0x000fe40000010000 */
[----:B------:R-:W-:Y:S02]  /*10720*/  FADD.FTZ R113, R113, R110 ;  /* 0x0000006e71717221 */ /* 0x000fe40000010000 */
[----:B------:R-:W-:Y:S02]  /*10730*/  FADD.FTZ R114, R114, R111 ;  /* 0x0000006f72727221 */ /* 0x000fe40000010000 */
[C---:B------:R-:W-:Y:S01]  /*10740*/  HMMA.16816.F32.BF16 R80, R16.reuse, R28, R8 ;  /* 0x0000001c1050723c */ /* 0x040fe20000041808 */
[----:B------:R-:W2:Y:S02]  /*10750*/  LDSM.16.MT88.4 R8, [R118+0x8c00] ;  /* 0x008c00007608783b */ /* 0x000ea40000004200 */
[----:B------:R-:W-:Y:S01]  /*10760*/  FADD.FTZ R137, R100, R113 ;  /* 0x0000007164897221 */ /* 0x000fe20000010000 */
[----:B------:R-:W-:Y:S02]  /*10770*/  FADD.FTZ R138, R97, R114 ;  /* 0x00000072618a7221 */ /* 0x000fe40000010000 */
[C---:B------:R-:W-:Y:S03]  /*10780*/  HMMA.16816.F32.BF16 R36, R16.reuse, R30, R36 ;  /* 0x0000001e1024723c */ /* 0x040fe60000041824 */
[----:B------:R-:W4:Y:S03]  /*10790*/  LDSM.16.MT88.4 R28, [R117+0x8c00] ;  /* 0x008c0000751c783b */ /* 0x000f260000004200 */
[C---:B-1----:R-:W-:Y:S06]  /*107a0*/  HMMA.16816.F32.BF16 R40, R16.reuse, R20, R40 ;  /* 0x000000141028723c */ /* 0x042fec0000041828 */
[C---:B------:R-:W-:Y:S06]  /*107b0*/  HMMA.16816.F32.BF16 R44, R16.reuse, R22, R44 ;  /* 0x00000016102c723c */ /* 0x040fec000004182c */
[C---:B------:R-:W-:Y:S06]  /*107c0*/  HMMA.16816.F32.BF16 R48, R16.reuse, R32, R48 ;  /* 0x000000201030723c */ /* 0x040fec0000041830 */
[C---:B------:R-:W-:Y:S06]  /*107d0*/  HMMA.16816.F32.BF16 R52, R16.reuse, R34, R52 ;  /* 0x000000221034723c */ /* 0x040fec0000041834 */
[C---:B---3--:R-:W-:Y:S06]  /*107e0*/  HMMA.16816.F32.BF16 R56, R16.reuse, R24, R56 ;  /* 0x000000181038723c */ /* 0x048fec0000041838 */
[C---:B------:R-:W-:Y:S06]  /*107f0*/  HMMA.16816.F32.BF16 R60, R16.reuse, R26, R60 ;  /* 0x0000001a103c723c */ /* 0x040fec000004183c */
[C---:B--2---:R-:W-:Y:S06]  /*10800*/  HMMA.16816.F32.BF16 R64, R16.reuse, R8, R64 ;  /* 0x000000081040723c */ /* 0x044fec0000041840 */
[C---:B------:R-:W-:Y:S06]  /*10810*/  HMMA.16816.F32.BF16 R68, R16.reuse, R10, R68 ;  /* 0x0000000a1044723c */ /* 0x040fec0000041844 */
[C---:B----4-:R-:W-:Y:S06]  /*10820*/  HMMA.16816.F32.BF16 R76, R16.reuse, R28, R12 ;  /* 0x0000001c104c723c */ /* 0x050fec000004180c */
[----:B------:R-:W-:Y:S01]  /*10830*/  HMMA.16816.F32.BF16 R72, R16, R30, R72 ;  /* 0x0000001e1048723c */ /* 0x000fe20000041848 */
[----:B------:R-:W-:Y:S11]  /*10840*/  @!UPT UIADD3 URZ, URZ, URZ, URZ ;  /* 0x0000003f3f3ff290 */ /* 0x000ff6000fffe03f */
[----:B------:R-:W-:Y:S01]  /*10850*/  @!UPT UIADD3 URZ, URZ, URZ, URZ ;  /* 0x0000003f3f3ff290 */ /* 0x000fe2000fffe03f */
[----:B------:R-:W-:Y:S11]  /*10860*/  @P0 BRA `(.L_x_6009) ;  /* 0xffffffdc00a40947 */ /* 0x000ff6000383ffff */
.L_x_6005:
        /* <DEDUP_REMOVED lines=8> */
[----:B------:R-:W-:Y:S01]  /*108f0*/  BAR.SYNC.DEFER_BLOCKING 0x0 ;  /* 0x0000000000007b1d */ /* 0x000fe20000010000 */
[----:B-1----:R-:W-:Y:S01]  /*10900*/  FADD.FTZ R8, R8, R137 ;  /* 0x0000008908087221 */ /* 0x002fe20000010000 */
[----:B--2---:R-:W-:-:S06]  /*10910*/  ULEA UR5, UR5, UR4, 0x18 ;  /* 0x0000000405057291 */ /* 0x004fcc000f8ec03f */
[----:B------:R-:W1:Y:S01]  /*10920*/  S2UR UR4, SR_CTAID.Z ;  /* 0x00000000000479c3 */ /* 0x000e620000002700 */
[----:B---3--:R-:W-:Y:S01]  /*10930*/  FADD.FTZ R9, R9, R138 ;  /* 0x0000008a09097221 */ /* 0x008fe20000010000 */
        /* <DEDUP_REMOVED lines=31> */
[----:B------:R-:W2:Y:S01]  /*10b30*/  @P3 MUFU.RCP R7, R5 ;  /* 0x0000000500073308 */ /* 0x000ea20000001000 */
[----:B------:R-:W-:-:S02]  /*10b40*/  LOP3.LUT R12, R19, 0x1fffffe, RZ, 0xc0, !PT ;  /* 0x01fffffe130c7812 */ /* 0x000fc400078ec0ff */
[----:B------:R-:W-:Y:S02]  /*10b50*/  LOP3.LUT R21, R16, 0xfffffffe, RZ, 0xc0, !PT ;  /* 0xfffffffe10157812 */ /* 0x000fe400078ec0ff */
[----:B------:R-:W-:Y:S02]  /*10b60*/  SHF.R.S32.HI R8, RZ, 0x5, R11 ;  /* 0x00000005ff087819 */ /* 0x000fe4000001140b */
[----:B------:R-:W-:Y:S01]  /*10b70*/  SHF.L.U32 R15, R15, 0x6, RZ ;  /* 0x000000060f0f7819 */ /* 0x000fe200000006ff */
[----:B------:R-:W3:Y:S01]  /*10b80*/  @P2 MUFU.RCP R6, R4 ;  /* 0x0000000400062308 */ /* 0x000ee20000001000 */
[----:B------:R-:W-:Y:S02]  /*10b90*/  SHF.R.S32.HI R16, RZ, 0x1, R16 ;  /* 0x00000001ff107819 */ /* 0x000fe40000011410 */
[----:B------:R-:W-:Y:S01]  /*10ba0*/  IADD3 R17, R17, -R12, RZ ;  /* 0x8000000c11117210 */ /* 0x000fe20007ffe0ff */
[----:B------:R-:W-:Y:S01]  /*10bb0*/  IMAD.IADD R12, R10, 0x1, -R21 ;  /* 0x000000010a0c7824 */ /* 0x000fe200078e0a15 */
[----:B------:R-:W-:-:S02]  /*10bc0*/  SHF.R.S32.HI R19, RZ, 0x1, R19 ;  /* 0x00000001ff137819 */ /* 0x000fc40000011413 */
[----:B------:R-:W-:Y:S01]  /*10bd0*/  LEA R14, R8, R23, 0x8 ;  /* 0x00000017080e7211 */ /* 0x000fe200078e40ff */
[----:B------:R-:W4:Y:S01]  /*10be0*/  @P3 MUFU.LG2 R5, R5 ;  /* 0x0000000500053308 */ /* 0x000f220000000c00 */
[----:B------:R-:W-:Y:S01]  /*10bf0*/  LOP3.LUT R15, R15, 0xc0, RZ, 0xc0, !PT ;  /* 0x000000c00f0f7812 */ /* 0x000fe200078ec0ff */
[----:B--2---:R-:W-:Y:S01]  /*10c00*/  FMUL.FTZ R80, R7, R80 ;  /* 0x0000005007507220 */ /* 0x004fe20000410000 */
        /* <DEDUP_REMOVED lines=67> */
[----:B------:R-:W-:-:S02]  /*11040*/  IADD3 R15, R14, R7, RZ ;  /* 0x000000070e0f7210 */ /* 0x000fc40007ffe0ff */
[----:B------:R-:W-:Y:S01]  /*11050*/  IADD3 R7, R7, R6, RZ ;  /* 0x0000000607077210 */ /* 0x000fe20007ffe0ff */
[----:B------:R-:W-:Y:S01]  /*11060*/  STS.64 [R6], R36 ;  /* 0x0000002406007388 */ /* 0x000fe20000000a00 */
[----:B------:R-:W-:-:S03]  /*11070*/  LOP3.LUT R13, R13, R18, RZ, 0x3c, !PT ;  /* 0x000000120d0d7212 */ /* 0x000fc600078e3cff */
[----:B------:R-:W-:Y:S02]  /*11080*/  STS.64 [R6+0x400], R38 ;  /* 0x0004002606007388 */ /* 0x000fe40000000a00 */
[----:B------:R-:W-:Y:S02]  /*11090*/  IMAD.IADD R12, R12, 0x1, R13 ;  /* 0x000000010c0c7824 */ /* 0x000fe400078e020d */
[----:B------:R-:W-:Y:S04]  /*110a0*/  STS.64 [R15], R40 ;  /* 0x000000280f007388 */ /* 0x000fe80000000a00 */
[----:B------:R-:W-:Y:S04]  /*110b0*/  STS.64 [R15+0x400], R42 ;  /* 0x0004002a0f007388 */ /* 0x000fe80000000a00 */
[----:B------:R-:W-:Y:S04]  /*110c0*/  STS.64 [R7], R44 ;  /* 0x0000002c07007388 */ /* 0x000fe80000000a00 */
[----:B------:R-:W-:Y:S04]  /*110d0*/  STS.64 [R7+0x400], R46 ;  /* 0x0004002e07007388 */ /* 0x000fe80000000a00 */
[----:B------:R-:W-:Y:S04]  /*110e0*/  STS.64 [R14+0x2000], R48 ;  /* 0x002000300e007388 */ /* 0x000fe80000000a00 */
[----:B------:R-:W-:Y:S04]  /*110f0*/  STS.64 [R14+0x2400], R50 ;  /* 0x002400320e007388 */ /* 0x000fe80000000a00 */
[----:B------:R3:W-:Y:S04]  /*11100*/  STS.64 [R6+0x2000], R52 ;  /* 0x0020003406007388 */ /* 0x0007e80000000a00 */
[----:B------:R5:W-:Y:S04]  /*11110*/  STS.64 [R6+0x2400], R54 ;  /* 0x0024003606007388 */ /* 0x000be80000000a00 */
[----:B------:R1:W-:Y:S04]  /*11120*/  STS.64 [R15+0x2000], R56 ;  /* 0x002000380f007388 */ /* 0x0003e80000000a00 */
[----:B------:R-:W-:Y:S04]  /*11130*/  STS.64 [R15+0x2400], R58 ;  /* 0x0024003a0f007388 */ /* 0x000fe80000000a00 */
[----:B------:R-:W-:Y:S04]  /*11140*/  STS.64 [R7+0x2000], R60 ;  /* 0x0020003c07007388 */ /* 0x000fe80000000a00 */
[----:B------:R-:W-:Y:S04]  /*11150*/  STS.64 [R7+0x2400], R62 ;  /* 0x0024003e07007388 */ /* 0x000fe80000000a00 */
[----:B------:R-:W-:Y:S01]  /*11160*/  STS.64 [R14+0x4000], R64 ;  /* 0x004000400e007388 */ /* 0x000fe20000000a00 */
[----:B---3--:R-:W3:Y:S03]  /*11170*/  @P3 LDC R53, c[0x0][0x2e8] ;  /* 0x0000ba00ff353b82 */ /* 0x008ee60000000800 */
[----:B------:R-:W-:Y:S01]  /*11180*/  STS.64 [R14+0x4400], R66 ;  /* 0x004400420e007388 */ /* 0x000fe20000000a00 */
[----:B-----5:R-:W-:-:S03]  /*11190*/  LEA R55, R12, UR5, 0x2 ;  /* 0x000000050c377c11 */ /* 0x020fc6000f8e10ff */
[----:B------:R-:W-:Y:S01]  /*111a0*/  STS.64 [R6+0x4000], R68 ;  /* 0x0040004406007388 */ /* 0x000fe20000000a00 */
[----:B------:R-:W5:Y:S03]  /*111b0*/  LDC.64 R12, c[0x0][0x2c0] ;  /* 0x0000b000ff0c7b82 */ /* 0x000f660000000a00 */
[----:B------:R4:W-:Y:S01]  /*111c0*/  STS.64 [R6+0x4400], R70 ;  /* 0x0044004606007388 */ /* 0x0009e20000000a00 */
[----:B-1----:R-:W-:-:S03]  /*111d0*/  LOP3.LUT R56, R11, 0xffffffe0, RZ, 0xc0, !PT ;  /* 0xffffffe00b387812 */ /* 0x002fc600078ec0ff */
[----:B------:R-:W-:Y:S02]  /*111e0*/  STS.64 [R15+0x4000], R76 ;  /* 0x0040004c0f007388 */ /* 0x000fe40000000a00 */
[----:B------:R-:W-:Y:S01]  /*111f0*/  IMAD.IADD R56, R3, 0x1, -R56 ;  /* 0x0000000103387824 */ /* 0x000fe200078e0a38 */
[----:B------:R-:W-:Y:S01]  /*11200*/  MOV R3, 0xff800000 ;  /* 0xff80000000037802 */ /* 0x000fe20000000f00 */
[----:B------:R1:W-:Y:S03]  /*11210*/  STS.64 [R15+0x4400], R78 ;  /* 0x0044004e0f007388 */ /* 0x0003e60000000a00 */
[----:B------:R-:W-:Y:S01]  /*11220*/  LOP3.LUT P0, RZ, R56, 0x3, RZ, 0xc0, !PT ;  /* 0x0000000338ff7812 */ /* 0x000fe2000780c0ff */
[----:B------:R-:W-:Y:S04]  /*11230*/  STS.64 [R7+0x4000], R72 ;  /* 0x0040004807007388 */ /* 0x000fe80000000a00 */
[----:B------:R2:W-:Y:S01]  /*11240*/  STS.64 [R7+0x4400], R74 ;  /* 0x0044004a07007388 */ /* 0x0005e20000000a00 */
[----:B------:R-:W-:Y:S08]  /*11250*/  BAR.SYNC.DEFER_BLOCKING 0x0 ;  /* 0x0000000000007b1d */ /* 0x000ff00000010000 */
[----:B----4-:R-:W4:Y:S01]  /*11260*/  LDC R6, c[0x0][0x270] ;  /* 0x00009c00ff067b82 */ /* 0x010f220000000800 */
[----:B------:R-:W5:Y:S01]  /*11270*/  S2R R52, SR_CTAID.Y ;  /* 0x0000000000347919 */ /* 0x000f620000002600 */
[----:B------:R-:W5:Y:S01]  /*11280*/  S2R R54, SR_CTAID.X ;  /* 0x0000000000367919 */ /* 0x000f620000002500 */
[----:B-1----:R-:W-:-:S04]  /*11290*/  SHF.R.S32.HI R15, RZ, 0x1f, R8 ;  /* 0x0000001fff0f7819 */ /* 0x002fc80000011408 */
[----:B------:R-:W-:Y:S01]  /*112a0*/  LEA.HI R14, R15, R8, RZ, 0x2 ;  /* 0x000000080f0e7211 */ /* 0x000fe200078f10ff */
[----:B------:R-:W-:Y:S01]  /*112b0*/  @P3 FMUL.FTZ R15, R5, 0.69314718246459960938 ;  /* 0x3f317218050f3820 */ /* 0x000fe20000410000 */
[----:B------:R-:W-:Y:S01]  /*112c0*/  IADD3 R5, -R125, RZ, RZ ;  /* 0x000000ff7d057210 */ /* 0x000fe20007ffe1ff */
[----:B--2---:R-:W1:Y:S01]  /*112d0*/  @P2 LDC R7, c[0x0][0x2e8] ;  /* 0x0000ba00ff072b82 */ /* 0x004e620000000800 */
[----:B------:R2:W1:Y:S01]  /*112e0*/  LDS.128 R48, [R55] ;  /* 0x0000000037307984 */ /* 0x0004620000000c00 */
[----:B------:R-:W-:Y:S01]  /*112f0*/  LOP3.LUT R11, R14, 0xffffffc, RZ, 0xc0, !PT ;  /* 0x0ffffffc0e0b7812 */ /* 0x000fe200078ec0ff */
[----:B---3--:R-:W-:Y:S01]  /*11300*/  @P3 FFMA.FTZ R3, R2, R53, R15 ;  /* 0x0000003502033223 */ /* 0x008fe2000001000f */
[----:B------:R-:W-:Y:S01]  /*11310*/  @P2 FMUL.FTZ R15, R4, 0.69314718246459960938 ;  /* 0x3f317218040f2820 */ /* 0x000fe20000410000 */
[----:B------:R2:W3:Y:S01]  /*11320*/  LDS.128 R44, [R55+0x800] ;  /* 0x00080000372c7984 */ /* 0x0004e20000000c00 */
[----:B------:R-:W-:Y:S01]  /*11330*/  IADD3 R11, R8, -R11, RZ ;  /* 0x8000000b080b7210 */ /* 0x000fe20007ffe0ff */
[----:B----4-:R-:W-:-:S02]  /*11340*/  IMAD R5, R6, R5, UR4 ;  /* 0x0000000406057e24 */ /* 0x010fc4000f8e0205 */
[----:B------:R2:W4:Y:S01]  /*11350*/  LDS.128 R40, [R55+0x1000] ;  /* 0x0010000037287984 */ /* 0x0005220000000c00 */
[----:B------:R-:W-:Y:S01]  /*11360*/  SHF.L.U32 R14, R10, 0x2, RZ ;  /* 0x000000020a0e7819 */ /* 0x000fe200000006ff */
[----:B------:R-:W-:Y:S01]  /*11370*/  IMAD R11, R11, 0x10, R130 ;  /* 0x000000100b0b7824 */ /* 0x000fe200078e0282 */
[----:B------:R-:W-:Y:S01]  /*11380*/  MOV R8, 0xff800000 ;  /* 0xff80000000087802 */ /* 0x000fe20000000f00 */
[----:B------:R2:W2:Y:S04]  /*11390*/  LDS.128 R36, [R55+0x2000] ;  /* 0x0020000037247984 */ /* 0x0004a80000000c00 */
[----:B------:R2:W2:Y:S01]  /*113a0*/  LDS.128 R32, [R55+0x2800] ;  /* 0x0028000037207984 */ /* 0x0004a20000000c00 */
[----:B-----5:R-:W-:-:S03]  /*113b0*/  IMAD R125, R52, R12, R125 ;  /* 0x0000000c347d7224 */ /* 0x020fc600078e027d */
[----:B------:R2:W2:Y:S01]  /*113c0*/  LDS.128 R28, [R55+0x3000] ;  /* 0x00300000371c7984 */ /* 0x0004a20000000c00 */
[----:B------:R-:W-:Y:S01]  /*113d0*/  SHF.L.U32 R2, R54, 0x6, RZ ;  /* 0x0000000636027819 */ /* 0x000fe200000006ff */
[----:B------:R-:W-:Y:S02]  /*113e0*/  IMAD R5, R125, R6, R5 ;  /* 0x000000067d057224 */ /* 0x000fe400078e0205 */
[----:B-1----:R-:W-:Y:S01]  /*113f0*/  @P2 FFMA.FTZ R8, R0, R7, R15 ;  /* 0x0000000700082223 */ /* 0x002fe2000001000f */
[----:B------:R1:W1:Y:S01]  /*11400*/  LDS.128 R24, [R55+0x4000] ;  /* 0x0040000037187984 */ /* 0x0002620000000c00 */
[----:B------:R-:W-:Y:S01]  /*11410*/  IMAD R0, R54, -0x40, R123 ;  /* 0xffffffc036007824 */ /* 0x000fe200078e027b */
[----:B------:R-:W-:Y:S01]  /*11420*/  SHF.R.S32.HI R15, RZ, 0x1f, R14 ;  /* 0x0000001fff0f7819 */ /* 0x000fe2000001140e */
[----:B------:R-:W-:Y:S01]  /*11430*/  IMAD R2, R5, R13, R2 ;  /* 0x0000000d05027224 */ /* 0x000fe200078e0202 */
        /* <DEDUP_REMOVED lines=15> */
.L_x_6011:
[----:B------:R-:W-:Y:S05]  /*11530*/  BSYNC B0 ;  /* 0x0000000000007941 */ /* 0x000fea0003800000 */
.L_x_6010:
[C---:B------:R-:W-:Y:S01]  /*11540*/  IMAD.WIDE R10, R9.reuse, 0x60, R14 ;  /* 0x00000060090a7825 */ /* 0x040fe200078e020e */
[----:B---3--:R3:W1:Y:S01]  /*11550*/  LDS.128 R4, [R55+0x3800] ;  /* 0x0038000037047984 */ /* 0x0086620000000c00 */
[----:B------:R-:W-:Y:S01]  /*11560*/  ULDC UR4, c[0x0][0x2dc] ;  /* 0x0000b70000047ab9 */ /* 0x000fe20000000800 */
[C---:B------:R-:W-:Y:S01]  /*11570*/  ISETP.GE.AND P3, PT, R9.reuse, R0, PT ;  /* 0x000000000900720c */ /* 0x040fe20003f66270 */
[----:B------:R-:W-:Y:S01]  /*11580*/  IMAD R2, R2, UR4, RZ ;  /* 0x0000000402027c24 */ /* 0x000fe2000f8e02ff */
[----:B------:R3:W1:Y:S01]  /*11590*/  LDS.128 R12, [R55+0x1800] ;  /* 0x00180000370c7984 */ /* 0x0006620000000c00 */
[----:B------:R-:W-:Y:S01]  /*115a0*/  VIADD R3, R9, 0x10 ;  /* 0x0000001009037836 */ /* 0x000fe20000000000 */
[----:B------:R-:W-:Y:S02]  /*115b0*/  ULDC.64 UR4, c[0x0][0x288] ;  /* 0x0000a20000047ab9 */ /* 0x000fe40000000a00 */
[----:B------:R3:W1:Y:S01]  /*115c0*/  LDS.128 R56, [R55+0x5800] ;  /* 0x0058000037387984 */ /* 0x0006620000000c00 */
        /* <DEDUP_REMOVED lines=12> */
[----:B----4-:R3:W-:Y:S04]  /*11690*/  @!P1 STG.E.128 desc[UR6][R2.64+0x3000], R40 ;  /* 0x0030002802009986 */ /* 0x0107e8000c101d06 */
[----:B--2---:R3:W-:Y:S04]  /*116a0*/  @!P3 STG.E.128 desc[UR6][R2.64+0x80], R36 ;  /* 0x000080240200b986 */ /* 0x0047e8000c101d06 */
[----:B------:R3:W-:Y:S04]  /*116b0*/  @!P2 STG.E.128 desc[UR6][R2.64+0x1880], R32 ;  /* 0x001880200200a986 */ /* 0x0007e8000c101d06 */
[----:B------:R3:W-:Y:S04]  /*116c0*/  @!P1 STG.E.128 desc[UR6][R2.64+0x3080], R28 ;  /* 0x0030801c02009986 */ /* 0x0007e8000c101d06 */
[----:B-1----:R3:W-:Y:S04]  /*116d0*/  @!P3 STG.E.128 desc[UR6][R2.64+0x100], R24 ;  /* 0x000100180200b986 */ /* 0x0027e8000c101d06 */
[----:B------:R3:W-:Y:S04]  /*116e0*/  @!P2 STG.E.128 desc[UR6][R2.64+0x1900], R20 ;  /* 0x001900140200a986 */ /* 0x0007e8000c101d06 */
[----:B------:R3:W-:Y:S01]  /*116f0*/  @!P1 STG.E.128 desc[UR6][R2.64+0x3100], R16 ;  /* 0x0031001002009986 */ /* 0x0007e2000c101d06 */
[----:B------:R-:W-:Y:S05]  /*11700*/  @P0 EXIT ;  /* 0x000000000000094d */ /* 0x000fea0003800000 */
[----:B------:R-:W-:Y:S04]  /*11710*/  STG.E.128 desc[UR6][R2.64+0x4800], R12 ;  /* 0x0048000c02007986 */ /* 0x000fe8000c101d06 */
[----:B------:R-:W-:Y:S04]  /*11720*/  STG.E.128 desc[UR6][R2.64+0x4880], R4 ;  /* 0x0048800402007986 */ /* 0x000fe8000c101d06 */
[----:B------:R-:W-:Y:S01]  /*11730*/  STG.E.128 desc[UR6][R2.64+0x4900], R56 ;  /* 0x0049003802007986 */ /* 0x000fe2000c101d06 */
[----:B------:R-:W-:Y:S05]  /*11740*/  EXIT ;  /* 0x000000000000794d */ /* 0x000fea0003800000 */
.L_x_6012:
        /* <DEDUP_REMOVED lines=11> */
.L_x_6510:


//--------------------- .text._ZN5flash24flash_fwd_splitkv_kernelI23Flash_fwd_kernel_traitsILi96ELi64ELi64ELi4ELb0ELb0EN7cutlass10bfloat16_tE19Flash_kernel_traitsILi96ELi64ELi64ELi4ES3_EELb1ELb0ELb0ELb0ELb1ELb1ELb1ELb1EEEvNS_16Flash_fwd_paramsE --------------------------
	.section	.text._ZN5flash24flash_fwd_splitkv_kernelI23Flash_fwd_kernel_traitsILi96ELi64ELi64ELi4ELb0ELb0EN7cutlass10bfloat16_tE19Flash_kernel_traitsILi96ELi64ELi64ELi4ES3_EELb1ELb0ELb0ELb0ELb1ELb1ELb1ELb1EEEvNS_16Flash_fwd_paramsE,"ax",@progbits
	.align	128
        .global         _ZN5flash24flash_fwd_splitkv_kernelI23Flash_fwd_kernel_traitsILi96ELi64ELi64ELi4ELb0ELb0EN7cutlass10bfloat16_tE19Flash_kernel_traitsILi96ELi64ELi64ELi4ES3_EELb1ELb0ELb0ELb0ELb1ELb1ELb1ELb1EEEvNS_16Flash_fwd_paramsE
        .type           _ZN5flash24flash_fwd_splitkv_kernelI23Flash_fwd_kernel_traitsILi96ELi64ELi64ELi4ELb0ELb0EN7cutlass10bfloat16_tE19Flash_kernel_traitsILi96ELi64ELi64ELi4ES3_EELb1ELb0ELb0ELb0ELb1ELb1ELb1ELb1EEEvNS_16Flash_fwd_paramsE,@function
        .size           _ZN5flash24flash_fwd_splitkv_kernelI23Flash_fwd_kernel_traitsILi96ELi64ELi64ELi4ELb0ELb0EN7cutlass10bfloat16_tE19Flash_kernel_traitsILi96ELi64ELi64ELi4ES3_EELb1ELb0ELb0ELb0ELb1ELb1ELb1ELb1EEEvNS_16Flash_fwd_paramsE,(.L_x_6511 - _ZN5flash24flash_fwd_splitkv_kernelI23Flash_fwd_kernel_traitsILi96ELi64ELi64ELi4ELb0ELb0EN7cutlass10bfloat16_tE19Flash_kernel_traitsILi96ELi64ELi64ELi4ES3_EELb1ELb0ELb0ELb0ELb1ELb1ELb1ELb1EEEvNS_16Flash_fwd_paramsE)
        .other          _ZN5flash24flash_fwd_splitkv_kernelI23Flash_fwd_kernel_traitsILi96ELi64ELi64ELi4ELb0ELb0EN7cutlass10bfloat16_tE19Flash_kernel_traitsILi96ELi64ELi64ELi4ES3_EELb1ELb0ELb0ELb0ELb1ELb1ELb1ELb1EEEvNS_16Flash_fwd_paramsE,@"STO_CUDA_ENTRY STV_DEFAULT"
_ZN5flash24flash_fwd_splitkv_kernelI23Flash_fwd_kernel_traitsILi96ELi64ELi64ELi4ELb0ELb0EN7cutlass10bfloat16_tE19Flash_kernel_traitsILi96ELi64ELi64ELi4ES3_EELb1ELb0ELb0ELb0ELb1ELb1ELb1ELb1EEEvNS_16Flash_fwd_paramsE:
.text._ZN5flash24flash_fwd_splitkv_kernelI23Flash_fwd_kernel_traitsILi96ELi64ELi64ELi4ELb0ELb0EN7cutlass10bfloat16_tE19Flash_kernel_traitsILi96ELi64ELi64ELi4ES3_EELb1ELb0ELb0ELb0ELb1ELb1ELb1ELb1EEEvNS_16Flash_fwd_paramsE:
        /* <DEDUP_REMOVED lines=60> */
.L_x_6013:
[----:B------:R-:W2:Y:S02]  /*03c0*/  LDC R69, c[0x0][0x2c8] ;  /* 0x0000b200ff457b82 */ /* 0x000ea40000000800 */
.L_x_6014:
        /* <DEDUP_REMOVED lines=123> */
.L_x_6015:
        /* <DEDUP_REMOVED lines=24> */
.L_x_6016:
        /* <DEDUP_REMOVED lines=80> */
.L_x_6017:
        /* <DEDUP_REMOVED lines=49> */
.L_x_6019:
        /* <DEDUP_REMOVED lines=33> */
.L_x_6018:
        /* <DEDUP_REMOVED lines=204> */
.L_x_6046:
        /* <DEDUP_REMOVED lines=179> */
.L_x_6024:
[----:B------:R-:W-:Y:S05]  /*2f10*/  BSYNC B0 ;  /* 0x0000000000007941 */ /* 0x000fea0003800000 */
.L_x_6023:
        /* <DEDUP_REMOVED lines=143> */
.L_x_6026:
[----:B------:R-:W-:Y:S05]  /*3810*/  BSYNC B0 ;  /* 0x0000000000007941 */ /* 0x000fea0003800000 */
.L_x_6025:
[----:B--2---:R-:W-:Y:S01]  /*3820*/  MOV R20, R47 ;  /* 0x0000002f00147202 */ /* 0x004fe20000000f00 */
[----:B------:R-:W-:Y:S01]  /*3830*/  IMAD.MOV.U32 R52, RZ, RZ, R49 ;  /* 0x000000ffff347224 */ /* 0x000fe200078e0031 */
[----:B------:R-:W-:Y:S01]  /*3840*/  MOV R21, R38 ;  /* 0x0000002600157202 */ /* 0x000fe20000000f00 */
[----:B------:R-:W-:Y:S01]  /*3850*/  IMAD.MOV.U32 R53, RZ, RZ, R46 ;  /* 0x000000ffff357224 */ /* 0x000fe200078e002e */
[----:B------:R-:W-:Y:S01]  /*3860*/  UMOV UR4, UR18 ;  /* 0x0000001200047c82 */ /* 0x000fe20008000000 */
[----:B------:R-:W-:Y:S05]  /*3870*/  BRA `(.L_x_6027) ;  /* 0x00000020007c7947 */ /* 0x000fea0003800000 */
.L_x_6022:
        /* <DEDUP_REMOVED lines=85> */
.L_x_6031:
[----:B------:R-:W-:Y:S05]  /*3dd0*/  BSYNC B0 ;  /* 0x0000000000007941 */ /* 0x000fea0003800000 */
.L_x_6030:
        /* <DEDUP_REMOVED lines=82> */
.L_x_6033:
[----:B------:R-:W-:Y:S05]  /*4300*/  BSYNC B0 ;  /* 0x0000000000007941 */ /* 0x000fea0003800000 */
.L_x_6032:
        /* <DEDUP_REMOVED lines=83> */
.L_x_6035:
[----:B------:R-:W-:Y:S05]  /*4840*/  BSYNC B0 ;  /* 0x0000000000007941 */ /* 0x000fea0003800000 */
.L_x_6034:
[----:B-----5:R2:W-:Y:S02]  /*4850*/  STG.E.128 desc[UR6][R112.64+0x80], R40 ;  /* 0x0000802870007986 */ /* 0x0205e4000c101d06 */
.L_x_6029:
[----:B------:R-:W-:Y:S05]  /*4860*/  BSYNC B1 ;  /* 0x0000000000017941 */ /* 0x000fea0003800000 */
.L_x_6028:
        /* <DEDUP_REMOVED lines=89> */
.L_x_6039:
[----:B------:R-:W-:Y:S05]  /*4e00*/  BSYNC B0 ;  /* 0x0000000000007941 */ /* 0x000fea0003800000 */
.L_x_6038:
        /* <DEDUP_REMOVED lines=86> */
.L_x_6041:
[----:B------:R-:W-:Y:S05]  /*5370*/  BSYNC B0 ;  /* 0x0000000000007941 */ /* 0x000fea0003800000 */
.L_x_6040:
        /* <DEDUP_REMOVED lines=87> */
.L_x_6043:
[----:B------:R-:W-:Y:S05]  /*58f0*/  BSYNC B0 ;  /* 0x0000000000007941 */ /* 0x000fea0003800000 */
.L_x_6042:
[----:B-----5:R1:W-:Y:S02]  /*5900*/  STG.E.128 desc[UR6][R114.64+0x80], R40 ;  /* 0x0000802872007986 */ /* 0x0203e4000c101d06 */
.L_x_6037:
[----:B------:R-:W-:Y:S05]  /*5910*/  BSYNC B1 ;  /* 0x0000000000017941 */ /* 0x000fea0003800000 */
.L_x_6036:
        /* <DEDUP_REMOVED lines=8> */
.L_x_6021:
        /* <DEDUP_REMOVED lines=13> */
.L_x_6027:
        /* <DEDUP_REMOVED lines=81> */
.L_x_6044:
        /* <DEDUP_REMOVED lines=8> */
.L_x_6045:
[----:B------:R-:W-:Y:S04]  /*6000*/  IADD3 R13, R13, -0x1, RZ ;  /* 0xffffffff0d0d7810 */ /* 0x000fe80007ffe0ff */
[----:B------:R-:W-:Y:S11]  /*6010*/  ISETP.GT.AND P0, PT, R13, R82, PT ;  /* 0x000000520d00720c */ /* 0x000ff60003f04270 */
[----:B------:R-:W-:Y:S02]  /*6020*/  @!UPT UIADD3 URZ, URZ, URZ, URZ ;  /* 0x0000003f3f3ff290 */ /* 0x000fe4000fffe03f */
[----:B------:R-:W-:Y:S05]  /*6030*/  @P0 BRA `(.L_x_6046) ;  /* 0xffffffc000e80947 */ /* 0x000fea000383ffff */
.L_x_6020:
        /* <DEDUP_REMOVED lines=90> */
.L_x_6053:
[----:B------:R-:W-:Y:S05]  /*65e0*/  BSYNC B0 ;  /* 0x0000000000007941 */ /* 0x000fea0003800000 */
.L_x_6052:
        /* <DEDUP_REMOVED lines=44> */
.L_x_6055:
[----:B------:R-:W-:Y:S05]  /*68b0*/  BSYNC B0 ;  /* 0x0000000000007941 */ /* 0x000fea0003800000 */
.L_x_6054:
        /* <DEDUP_REMOVED lines=43> */
.L_x_6057:
[----:B------:R-:W-:Y:S05]  /*6b70*/  BSYNC B0 ;  /* 0x0000000000007941 */ /* 0x000fea0003800000 */
.L_x_6056:
[----:B------:R4:W-:Y:S02]  /*6b80*/  STS.128 [R124+0x2000], R8 ;  /* 0x002000087c007388 */ /* 0x0009e40000000c00 */
.L_x_6051:
[----:B------:R-:W-:Y:S05]  /*6b90*/  BSYNC B1 ;  /* 0x0000000000017941 */ /* 0x000fea0003800000 */
.L_x_6050:
        /* <DEDUP_REMOVED lines=58> */
.L_x_6060:
[----:B------:R-:W-:Y:S05]  /*6f40*/  BSYNC B0 ;  /* 0x0000000000007941 */ /* 0x000fea0003800000 */
.L_x_6059:
        /* <DEDUP_REMOVED lines=43> */
.L_x_6062:
[----:B------:R-:W-:Y:S05]  /*7200*/  BSYNC B0 ;  /* 0x0000000000007941 */ /* 0x000fea0003800000 */
.L_x_6061:
        /* <DEDUP_REMOVED lines=43> */
.L_x_6064:
[----:B------:R-:W-:Y:S05]  /*74c0*/  BSYNC B0 ;  /* 0x0000000000007941 */ /* 0x000fea0003800000 */
.L_x_6063:
[----:B------:R4:W-:Y:S01]  /*74d0*/  STS.128 [R124+0x2800], R8 ;  /* 0x002800087c007388 */ /* 0x0009e20000000c00 */
[----:B------:R-:W-:Y:S05]  /*74e0*/  BRA `(.L_x_6058) ;  /* 0x0000002400147947 */ /* 0x000fea0003800000 */
.L_x_6049:
        /* <DEDUP_REMOVED lines=92> */
.L_x_6068:
[----:B------:R-:W-:Y:S05]  /*7ab0*/  BSYNC B0 ;  /* 0x0000000000007941 */ /* 0x000fea0003800000 */
.L_x_6067:
        /* <DEDUP_REMOVED lines=92> */
.L_x_6070:
[----:B------:R-:W-:Y:S05]  /*8080*/  BSYNC B0 ;  /* 0x0000000000007941 */ /* 0x000fea0003800000 */
.L_x_6069:
        /* <DEDUP_REMOVED lines=90> */
.L_x_6072:
[----:B------:R-:W-:Y:S05]  /*8630*/  BSYNC B0 ;  /* 0x0000000000007941 */ /* 0x000fea0003800000 */
.L_x_6071:
[----:B------:R1:W-:Y:S02]  /*8640*/  STS.128 [R124+0x2000], R8 ;  /* 0x002000087c007388 */ /* 0x0003e40000000c00 */
.L_x_6066:
[----:B------:R-:W-:Y:S05]  /*8650*/  BSYNC B1 ;  /* 0x0000000000017941 */ /* 0x000fea0003800000 */
.L_x_6065:
        /* <DEDUP_REMOVED lines=94> */
.L_x_6074:
[----:B------:R-:W-:Y:S05]  /*8c40*/  BSYNC B0 ;  /* 0x0000000000007941 */ /* 0x000fea0003800000 */
.L_x_6073:
        /* <DEDUP_REMOVED lines=91> */
.L_x_6076:
[----:B------:R-:W-:Y:S05]  /*9200*/  BSYNC B0 ;  /* 0x0000000000007941 */ /* 0x000fea0003800000 */
.L_x_6075:
        /* <DEDUP_REMOVED lines=91> */
.L_x_6078:
[----:B------:R-:W-:Y:S05]  /*97c0*/  BSYNC B0 ;  /* 0x0000000000007941 */ /* 0x000fea0003800000 */
.L_x_6077:
[----:B------:R1:W-:Y:S01]  /*97d0*/  STS.128 [R124+0x2800], R8 ;  /* 0x002800087c007388 */ /* 0x0003e20000000c00 */
[----:B------:R-:W-:Y:S05]  /*97e0*/  BRA `(.L_x_6058) ;  /* 0x0000000000547947 */ /* 0x000fea0003800000 */
.L_x_6048:
        /* <DEDUP_REMOVED lines=21> */
.L_x_6058:
[----:B------:R-:W-:Y:S05]  /*9940*/  BSYNC B2 ;  /* 0x0000000000027941 */ /* 0x000fea0003800000 */
.L_x_6047:
        /* <DEDUP_REMOVED lines=10> */
[----:B------:R-:W-:Y:S01]  /*99f0*/  ULDC.64 UR14, c[0x0][0x398] ;  /* 0x0000e600000e7ab9 */ /* 0x000fe20000000a00 */
        /* <DEDUP_REMOVED lines=21> */
[----:B------:R-:W-:Y:S01]  /*9b50*/  ISETP.GE.AND P1, PT, R2, R3, PT ;  /* 0x000000030200720c */ /* 0x000fe20003f26270 */
[----:B------:R-:W-:Y:S01]  /*9b60*/  IMAD.SHL.U32 R49, R80, 0x20, RZ ;  /* 0x0000002050317824 */ /* 0x000fe200078e00ff */
[----:B------:R-:W-:Y:S01]  /*9b70*/  LOP3.LUT R5, R5, 0xfffffffe, RZ, 0xc0, !PT ;  /* 0xfffffffe05057812 */ /* 0x000fe200078ec0ff */
[----:B------:R-:W-:Y:S01]  /*9b80*/  @!P4 LDGSTS.E.BYPASS.LTC128B.128 [R124+0x4800], desc[UR6][R6.64+0x40] ;  /* 0x04800040067ccfae */ /* 0x000fe2000b901d46 */
[----:B------:R-:W-:-:S02]  /*9b90*/  LEA.HI R50, R50, R55, RZ, 0x5 ;  /* 0x0000003732327211 */ /* 0x000fc400078f28ff */
[----:B------:R-:W-:Y:S01]  /*9ba0*/  LOP3.LUT R49, R49, 0xffffff00, RZ, 0xc0, !PT ;  /* 0xffffff0031317812 */ /* 0x000fe200078ec0ff */
[----:B------:R1:W-:Y:S01]  /*9bb0*/  @!P4 LDGSTS.E.BYPASS.LTC128B.128 [R124+0x5800], desc[UR6][R6.64+0x80] ;  /* 0x05800080067ccfae */ /* 0x0003e2000b901d46 */
[----:B------:R-:W-:Y:S01]  /*9bc0*/  IMAD.IADD R2, R4, 0x1, -R5 ;  /* 0x0000000104027824 */ /* 0x000fe200078e0a05 */
[----:B------:R-:W-:Y:S01]  /*9bd0*/  SHF.R.S32.HI R48, RZ, 0x5, R50 ;  /* 0x00000005ff307819 */ /* 0x000fe20000011432 */
[----:B------:R-:W-:Y:S01]  /*9be0*/  IMAD.SHL.U32 R5, R68, 0x40, RZ ;  /* 0x0000004044057824 */ /* 0x000fe200078e00ff */
[----:B------:R-:W0:Y:S01]  /*9bf0*/  LDGDEPBAR ;  /* 0x00000000000079af */ /* 0x000e220000000000 */
[----:B------:R-:W-:Y:S01]  /*9c00*/  IMAD.SHL.U32 R4, R2, 0x8, RZ ;  /* 0x0000000802047824 */ /* 0x000fe200078e00ff */
[----:B------:R-:W-:Y:S01]  /*9c10*/  ISETP.GE.AND P3, PT, R102, R3, PT ;  /* 0x000000036600720c */ /* 0x000fe20003f66270 */
[----:B------:R-:W-:Y:S01]  /*9c20*/  IMAD R3, R48, 0x200, R49 ;  /* 0x0000020030037824 */ /* 0x000fe200078e0231 */
[----:B------:R-:W-:Y:S01]  /*9c30*/  LOP3.LUT R5, R5, 0xc0, RZ, 0xc0, !PT ;  /* 0x000000c005057812 */ /* 0x000fe200078ec0ff */
[----:B------:R-:W-:Y:S01]  /*9c40*/  IMAD R67, R2, 0x8, R67 ;  /* 0x0000000802437824 */ /* 0x000fe200078e0243 */
[----:B------:R-:W-:Y:S01]  /*9c50*/  LEA R104, P0, R96, UR10, 0x1 ;  /* 0x0000000a60687c11 */ /* 0x000fe2000f8008ff */
[C---:B------:R-:W-:Y:S01]  /*9c60*/  IMAD R3, R0.reuse, 0x20, R3 ;  /* 0x0000002000037824 */ /* 0x040fe200078e0203 */
[----:B------:R-:W-:Y:S01]  /*9c70*/  LOP3.LUT R4, R5, 0x8, R4, 0xf8, !PT ;  /* 0x0000000805047812 */ /* 0x000fe200078ef804 */
[----:B------:R-:W-:Y:S01]  /*9c80*/  IMAD.U32 R120, R67, 0x20, R120 ;  /* 0x0000002043787824 */ /* 0x000fe200078e0078 */
[----:B------:R-:W-:Y:S01]  /*9c90*/  SHF.R.U32.HI R5, RZ, 0x3, R5 ;  /* 0x00000003ff057819 */ /* 0x000fe20000011605 */
[----:B------:R-:W-:Y:S01]  /*9ca0*/  IMAD R49, R0, 0x20, R49 ;  /* 0x0000002000317824 */ /* 0x000fe200078e0231 */
[----:B------:R-:W-:-:S02]  /*9cb0*/  LEA.HI.X R105, R96, UR11, R84, 0x1, P0 ;  /* 0x0000000b60697c11 */ /* 0x000fc400080f0c54 */
[----:B------:R-:W-:Y:S02]  /*9cc0*/  LOP3.LUT R2, R4, R5, RZ, 0x3c, !PT ;  /* 0x0000000504027212 */ /* 0x000fe400078e3cff */
[----:B------:R-:W-:Y:S02]  /*9cd0*/  LEA R120, R120, UR4, 0x1 ;  /* 0x0000000478787c11 */ /* 0x000fe4000f8e08ff */
[----:B------:R-:W-:Y:S01]  /*9ce0*/  LOP3.LUT R50, R50, 0xffffffe0, RZ, 0xc0, !PT ;  /* 0xffffffe032327812 */ /* 0x000fe200078ec0ff */
[----:B------:R-:W-:Y:S02]  /*9cf0*/  IMAD.IADD R121, R2, 0x1, R3 ;  /* 0x0000000102797824 */ /* 0x000fe400078e0203 */
[----:B------:R-:W-:Y:S01]  /*9d00*/  IMAD R3, R61, 0x2, R120 ;  /* 0x000000023d037824 */ /* 0x000fe200078e0278 */
[----:B-1----:R-:W-:Y:S01]  /*9d10*/  @!P1 LEA R6, P0, R66, R104, 0x1 ;  /* 0x0000006842069211 */ /* 0x002fe200078008ff */
[----:B------:R-:W-:-:S04]  /*9d20*/  DEPBAR.LE SB0, 0x0 ;  /* 0x000080000000791a */ /* 0x000fc80000000000 */
[----:B------:R-:W-:Y:S01]  /*9d30*/  BAR.SYNC.DEFER_BLOCKING 0x0 ;  /* 0x0000000000007b1d */ /* 0x000fe20000010000 */
[----:B------:R-:W-:Y:S01]  /*9d40*/  @!P1 LEA.HI.X R7, R66, R105, R65, 0x1, P0 ;  /* 0x0000006942079211 */ /* 0x000fe200000f0c41 */
[----:B--2---:R-:W-:Y:S01]  /*9d50*/  IMAD.IADD R118, R2, 0x1, R49 ;  /* 0x0000000102767824 */ /* 0x004fe200078e0231 */
[----:B------:R-:W-:-:S05]  /*9d60*/  LEA R121, R121, UR4, 0x1 ;  /* 0x0000000479797c11 */ /* 0x000fca000f8e08ff */
[----:B------:R-:W-:Y:S01]  /*9d70*/  IMAD R119, R51, 0x2, R121 ;  /* 0x0000000233777824 */ /* 0x000fe200078e0279 */
        /* <DEDUP_REMOVED lines=21> */
[----:B---3--:R-:W2:Y:S04]  /*9ed0*/  LDSM.16.M88.4 R28, [R120+0x3000] ;  /* 0x00300000781c783b */ /* 0x008ea80000000200 */
[----:B------:R-:W-:Y:S04]  /*9ee0*/  LDSM.16.M88.4 R76, [R119] ;  /* 0x00000000774c783b */ /* 0x000fe80000000200 */
[----:B----4-:R-:W-:Y:S04]  /*9ef0*/  LDSM.16.M88.4 R8, [R3+0x3000] ;  /* 0x003000000308783b */ /* 0x010fe80000000200 */
[----:B------:R-:W3:Y:S04]  /*9f00*/  LDSM.16.M88.4 R44, [R120+0x3400] ;  /* 0x00340000782c783b */ /* 0x000ee80000000200 */
[----:B------:R-:W-:Y:S04]  /*9f10*/  LDSM.16.M88.4 R64, [R121+0x1000] ;  /* 0x001000007940783b */ /* 0x000fe80000000200 */
[----:B------:R-:W-:Y:S04]  /*9f20*/  LDSM.16.M88.4 R24, [R120+0x4000] ;  /* 0x004000007818783b */ /* 0x000fe80000000200 */
[----:B------:R-:W4:Y:S04]  /*9f30*/  LDSM.16.M88.4 R100, [R120+0x3800] ;  /* 0x003800007864783b */ /* 0x000f280000000200 */
[----:B-1----:R-:W1:Y:S04]  /*9f40*/  LDSM.16.M88.4 R4, [R3+0x3400] ;  /* 0x003400000304783b */ /* 0x002e680000000200 */
[----:B------:R-:W-:Y:S04]  /*9f50*/  LDSM.16.M88.4 R12, [R119+0x1000] ;  /* 0x00100000770c783b */ /* 0x000fe80000000200 */
[----:B------:R-:W-:Y:S01]  /*9f60*/  LDSM.16.M88.4 R32, [R3+0x4000] ;  /* 0x004000000320783b */ /* 0x000fe20000000200 */
[C---:B--2---:R-:W-:Y:S03]  /*9f70*/  HMMA.16816.F32.BF16 R20, R16.reuse, R28, RZ ;  /* 0x0000001c1014723c */ /* 0x044fe600000418ff */
[----:B------:R-:W2:Y:S04]  /*9f80*/  LDSM.16.M88.4 R72, [R3+0x3800] ;  /* 0x003800000348783b */ /* 0x000ea80000000200 */
[----:B------:R-:W5:Y:S01]  /*9f90*/  LDSM.16.M88.4 R92, [R120+0x4400] ;  /* 0x00440000785c783b */ /* 0x000f620000000200 */
        /* <DEDUP_REMOVED lines=8> */
[----:B------:R-:W0:Y:S05]  /*a020*/  LDGDEPBAR ;  /* 0x00000000000079af */ /* 0x000e2a0000000000 */
[----:B------:R-:W-:Y:S01]  /*a030*/  HMMA.16816.F32.BF16 R28, R76, R10, R28 ;  /* 0x0000000a4c1c723c */ /* 0x000fe2000004181c */
[----:B------:R-:W3:Y:S05]  /*a040*/  LDSM.16.M88.4 R8, [R121+0x2000] ;  /* 0x002000007908783b */ /* 0x000eea0000000200 */
[----:B----4-:R-:W-:Y:S06]  /*a050*/  HMMA.16816.F32.BF16 R68, R16, R100, RZ ;  /* 0x000000641044723c */ /* 0x010fec00000418ff */
[----:B-1----:R-:W-:Y:S06]  /*a060*/  HMMA.16816.F32.BF16 R36, R76, R4, R36 ;  /* 0x000000044c24723c */ /* 0x002fec0000041824 */
[C---:B------:R-:W-:Y:S06]  /*a070*/  HMMA.16816.F32.BF16 R20, R64.reuse, R24, R20 ;  /* 0x000000184014723c */ /* 0x040fec0000041814 */
[----:B------:R-:W-:Y:S01]  /*a080*/  HMMA.16816.F32.BF16 R28, R64, R26, R28 ;  /* 0x0000001a401c723c */ /* 0x000fe2000004181c */
[----:B------:R-:W-:Y:S05]  /*a090*/  LDSM.16.M88.4 R24, [R3+0x5000] ;  /* 0x005000000318783b */ /* 0x000fea0000000200 */
[C---:B------:R-:W-:Y:S01]  /*a0a0*/  HMMA.16816.F32.BF16 R44, R76.reuse, R6, R44 ;  /* 0x000000064c2c723c */ /* 0x040fe2000004182c */
[----:B------:R-:W1:Y:S05]  /*a0b0*/  LDSM.16.M88.4 R4, [R119+0x2000] ;  /* 0x002000007704783b */ /* 0x000e6a0000000200 */
[----:B--2---:R-:W-:Y:S06]  /*a0c0*/  HMMA.16816.F32.BF16 R68, R76, R72, R68 ;  /* 0x000000484c44723c */ /* 0x004fec0000041844 */
[C---:B------:R-:W-:Y:S06]  /*a0d0*/  HMMA.16816.F32.BF16 R20, R12.reuse, R32, R20 ;  /* 0x000000200c14723c */ /* 0x040fec0000041814 */
[----:B------:R-:W-:Y:S01]  /*a0e0*/  HMMA.16816.F32.BF16 R28, R12, R34, R28 ;  /* 0x000000220c1c723c */ /* 0x000fe2000004181c */
[----:B------:R-:W-:Y:S05]  /*a0f0*/  LDSM.16.M88.4 R32, [R120+0x5400] ;  /* 0x005400007820783b */ /* 0x000fea0000000200 */
[C---:B-----5:R-:W-:Y:S06]  /*a100*/  HMMA.16816.F32.BF16 R36, R64.reuse, R92, R36 ;  /* 0x0000005c4024723c */ /* 0x060fec0000041824 */
[----:B------:R-:W-:Y:S06]  /*a110*/  HMMA.16816.F32.BF16 R44, R64, R94, R44 ;  /* 0x0000005e402c723c */ /* 0x000fec000004182c */
[C---:B---3--:R-:W-:Y:S06]  /*a120*/  HMMA.16816.F32.BF16 R20, R8.reuse, R88, R20 ;  /* 0x000000580814723c */ /* 0x048fec0000041814 */
[----:B------:R-:W-:Y:S01]  /*a130*/  HMMA.16816.F32.BF16 R28, R8, R90, R28 ;  /* 0x0000005a081c723c */ /* 0x000fe2000004181c */
[----:B------:R-:W2:Y:S05]  /*a140*/  LDSM.16.M88.4 R88, [R3+0x4800] ;  /* 0x004800000358783b */ /* 0x000eaa0000000200 */
[----:B------:R-:W-:Y:S06]  /*a150*/  HMMA.16816.F32.BF16 R100, R16, R102, RZ ;  /* 0x000000661064723c */ /* 0x000fec00000418ff */
[----:B------:R-:W-:Y:S06]  /*a160*/  HMMA.16816.F32.BF16 R68, R64, R56, R68 ;  /* 0x000000384044723c */ /* 0x000fec0000041844 */
[----:B------:R-:W-:Y:S06]  /*a170*/  HMMA.16816.F32.BF16 R36, R12, R40, R36 ;  /* 0x000000280c24723c */ /* 0x000fec0000041824 */
[----:B-1----:R-:W-:Y:S06]  /*a180*/  HMMA.16816.F32.BF16 R20, R4, R24, R20 ;  /* 0x000000180414723c */ /* 0x002fec0000041814 */
[----:B------:R-:W-:Y:S01]  /*a190*/  HMMA.16816.F32.BF16 R44, R12, R42, R44 ;  /* 0x0000002a0c2c723c */ /* 0x000fe2000004182c */
[----:B------:R-:W1:Y:S05]  /*a1a0*/  LDSM.16.M88.4 R40, [R3+0x3c00] ;  /* 0x003c00000328783b */ /* 0x000e6a0000000200 */
        /* <DEDUP_REMOVED lines=12> */
[----:B--2---:R-:W-:Y:S01]  /*a270*/  HMMA.16816.F32.BF16 R68, R12, R88, R68 ;  /* 0x000000580c44723c */ /* 0x004fe20000041844 */
[----:B------:R-:W-:-:S02]  /*a280*/  FMUL.FTZ R61, R28, UR15 ;  /* 0x0000000f1c3d7c20 */ /* 0x000fc40008410000 */
[----:B------:R-:W2:Y:S03]  /*a290*/  MUFU.TANH R56, R56 ;  /* 0x0000003800387308 */ /* 0x000ea60000002400 */
[----:B------:R-:W-:Y:S05]  /*a2a0*/  HMMA.16816.F32.BF16 R36, R8, R32, R36 ;  /* 0x000000200824723c */ /* 0x000fea0000041824 */
[----:B------:R-:W5:Y:S01]  /*a2b0*/  MUFU.TANH R57, R57 ;  /* 0x0000003900397308 */ /* 0x000f620000002400 */
[----:B-1----:R-:W-:Y:S06]  /*a2c0*/  HMMA.16816.F32.BF16 R80, R76, R42, R80 ;  /* 0x0000002a4c50723c */ /* 0x002fec0000041850 */
[----:B------:R-:W-:Y:S01]  /*a2d0*/  HMMA.16816.F32.BF16 R100, R64, R58, R100 ;  /* 0x0000003a4064723c */ /* 0x000fe20000041864 */
[----:B------:R-:W1:Y:S05]  /*a2e0*/  MUFU.TANH R61, R61 ;  /* 0x0000003d003d7308 */ /* 0x000e6a0000002400 */
[----:B------:R-:W-:Y:S01]  /*a2f0*/  HMMA.16816.F32.BF16 R92, R76, R40, R92 ;  /* 0x000000284c5c723c */ /* 0x000fe2000004185c */
[----:B------:R-:W-:-:S02]  /*a300*/  FMUL.FTZ R58, R29, UR15 ;  /* 0x0000000f1d3a7c20 */ /* 0x000fc40008410000 */
[----:B------:R-:W-:Y:S03]  /*a310*/  MUFU.TANH R53, R53 ;  /* 0x0000003500357308 */ /* 0x000fe60000002400 */
[----:B---3--:R-:W-:Y:S01]  /*a320*/  HMMA.16816.F32.BF16 R68, R8, R24, R68 ;  /* 0x000000180844723c */ /* 0x008fe20000041844 */
[----:B------:R-:W-:-:S04]  /*a330*/  FMUL.FTZ R40, R30, UR15 ;  /* 0x0000000f1e287c20 */ /* 0x000fc80008410000 */
[----:B------:R-:W-:Y:S01]  /*a340*/  MUFU.TANH R58, R58 ;  /* 0x0000003a003a7308 */ /* 0x000fe20000002400 */
[----:B------:R-:W-:Y:S01]  /*a350*/  HMMA.16816.F32.BF16 R44, R8, R34, R44 ;  /* 0x00000022082c723c */ /* 0x000fe2000004182c */
[----:B------:R-:W-:Y:S01]  /*a360*/  FMUL.FTZ R24, R31, UR15 ;  /* 0x0000000f1f187c20 */ /* 0x000fe20008410000 */
[----:B------:R-:W3:Y:S04]  /*a370*/  LDSM.16.M88.4 R32, [R3+0x5800] ;  /* 0x005800000320783b */ /* 0x000ee80000000200 */
[----:B------:R-:W2:Y:S01]  /*a380*/  LDSM.16.M88.4 R28, [R3+0x4c00] ;  /* 0x004c0000031c783b */ /* 0x000ea20000000200 */
[----:B----4-:R-:W-:Y:S01]  /*a390*/  HMMA.16816.F32.BF16 R80, R64, R22, R80 ;  /* 0x000000164050723c */ /* 0x010fe20000041850 */
[----:B------:R-:W4:Y:S05]  /*a3a0*/  MUFU.TANH R40, R40 ;  /* 0x0000002800287308 */ /* 0x000f2a0000002400 */
[----:B------:R-:W-:Y:S03]  /*a3b0*/  HMMA.16816.F32.BF16 R36, R4, R16, R36 ;  /* 0x000000100424723c */ /* 0x000fe60000041824 */
[----:B------:R-:W-:Y:S03]  /*a3c0*/  MUFU.TANH R24, R24 ;  /* 0x0000001800187308 */ /* 0x000fe60000002400 */
[----:B------:R-:W-:Y:S01]  /*a3d0*/  HMMA.16816.F32.BF16 R92, R64, R20, R92 ;  /* 0x00000014405c723c */ /* 0x000fe2000004185c */
[----:B------:R-:W-:Y:S05]  /*a3e0*/  LDSM.16.M88.4 R20, [R3+0x5c00] ;  /* 0x005c00000314783b */ /* 0x000fea0000000200 */
[----:B------:R-:W-:Y:S01]  /*a3f0*/  HMMA.16816.F32.BF16 R44, R4, R18, R44 ;  /* 0x00000012042c723c */ /* 0x000fe2000004182c */
[----:B------:R-:W5:Y:S01]  /*a400*/  LDSM.16.M88.4 R16, [R120+0x5c00] ;  /* 0x005c00007810783b */ /* 0x000f620000000200 */
[----:B------:R-:W-:-:S04]  /*a410*/  DEPBAR.LE SB0, 0x0 ;  /* 0x000080000000791a */ /* 0x000fc80000000000 */
[----:B------:R-:W-:Y:S06]  /*a420*/  HMMA.16816.F32.BF16 R100, R12, R90, R100 ;  /* 0x0000005a0c64723c */ /* 0x000fec0000041864 */
[----:B------:R-:W-:Y:S01]  /*a430*/  FMUL.FTZ R25, R36, UR15 ;  /* 0x0000000f24197c20 */ /* 0x000fe20008410000 */
[----:B------:R-:W-:Y:S01]  /*a440*/  FMUL.FTZ R36, R37, UR15 ;  /* 0x0000000f25247c20 */ /* 0x000fe20008410000 */
[----:B------:R-:W-:Y:S01]  /*a450*/  FMUL.FTZ R37, R38, UR15 ;  /* 0x0000000f26257c20 */ /* 0x000fe20008410000 */
[----:B------:R-:W-:Y:S01]  /*a460*/  FMUL.FTZ R38, R39, UR15 ;  /* 0x0000000f27267c20 */ /* 0x000fe20008410000 */
[----:B---3--:R-:W-:Y:S02]  /*a470*/  HMMA.16816.F32.BF16 R68, R4, R32, R68 ;  /* 0x000000200444723c */ /* 0x008fe40000041844 */
[----:B------:R-:W-:Y:S04]  /*a480*/  MUFU.TANH R25, R25 ;  /* 0x0000001900197308 */ /* 0x000fe80000002400 */
[----:B--2---:R-:W-:Y:S02]  /*a490*/  HMMA.16816.F32.BF16 R80, R12, R30, R80 ;  /* 0x0000001e0c50723c */ /* 0x004fe40000041850 */
[----:B------:R-:W-:-:S02]  /*a4a0*/  FMUL.FTZ R39, R44, UR15 ;  /* 0x0000000f2c277c20 */ /* 0x000fc40008410000 */
[----:B------:R-:W2:Y:S02]  /*a4b0*/  MUFU.TANH R36, R36 ;  /* 0x0000002400247308 */ /* 0x000ea40000002400 */
[----:B------:R-:W-:Y:S06]  /*a4c0*/  HMMA.16816.F32.BF16 R92, R12, R28, R92 ;  /* 0x0000001c0c5c723c */ /* 0x000fec000004185c */
[----:B------:R-:W3:Y:S01]  /*a4d0*/  MUFU.TANH R38, R38 ;  /* 0x0000002600267308 */ /* 0x000ee20000002400 */
[----:B------:R-:W-:Y:S01]  /*a4e0*/  HMMA.16816.F32.BF16 R100, R8, R26, R100 ;  /* 0x0000001a0864723c */ /* 0x000fe20000041864 */
[----:B------:R-:W-:-:S02]  /*a4f0*/  IMAD.IADD R29, R55, 0x1, -R50 ;  /* 0x00000001371d7824 */ /* 0x000fc400078e0a32 */
[----:B------:R-:W-:Y:S01]  /*a500*/  FMUL.FTZ R28, R47, UR15 ;  /* 0x0000000f2f1c7c20 */ /* 0x000fe20008410000 */
[----:B------:R-:W-:Y:S02]  /*a510*/  IMAD.SHL.U32 R55, R55, 0x2, RZ ;  /* 0x0000000237377824 */ /* 0x000fe400078e00ff */
[----:B------:R-:W-:Y:S01]  /*a520*/  SHF.R.S32.HI R130, RZ, 0x1f, R29 ;  /* 0x0000001fff827819 */ /* 0x000fe2000001141d */
[----:B------:R-:W-:Y:S02]  /*a530*/  FMUL.FTZ R27, R46, UR15 ;  /* 0x0000000f2e1b7c20 */ /* 0x000fe40008410000 */
[----:B------:R-:W-:Y:S01]  /*a540*/  LOP3.LUT R12, R55, 0x6, RZ, 0xc0, !PT ;  /* 0x00000006370c7812 */ /* 0x000fe200078ec0ff */
[----:B------:R-:W-:Y:S01]  /*a550*/  FMUL.FTZ R68, R68, UR15 ;  /* 0x0000000f44447c20 */ /* 0x000fe20008410000 */
[----:B------:R-:W-:Y:S01]  /*a560*/  LEA.HI R130, R130, R29, RZ, 0x2 ;  /* 0x0000001d82827211 */ /* 0x000fe200078f10ff */
[----:B------:R-:W-:Y:S01]  /*a570*/  IMAD R29, R48, 0x10, R62 ;  /* 0x00000010301d7824 */ /* 0x000fe200078e023e */
[C---:B-----5:R-:W-:Y:S01]  /*a580*/  HMMA.16816.F32.BF16 R80, R8.reuse, R18, R80 ;  /* 0x000000120850723c */ /* 0x060fe20000041850 */
[----:B------:R-:W-:Y:S01]  /*a590*/  IMAD R12, R135, 0x40, R12 ;  /* 0x00000040870c7824 */ /* 0x000fe200078e020c */
[----:B------:R-:W-:Y:S01]  /*a5a0*/  SHF.R.S32.HI R130, RZ, 0x2, R130 ;  /* 0x00000002ff827819 */ /* 0x000fe20000011482 */
[----:B------:R-:W-:Y:S01]  /*a5b0*/  FMUL.FTZ R70, R70, UR15 ;  /* 0x0000000f46467c20 */ /* 0x000fe20008410000 */
[----:B------:R-:W5:Y:S01]  /*a5c0*/  MUFU.TANH R132, R68 ;  /* 0x0000004400847308 */ /* 0x000f620000002400 */
[C---:B------:R-:W-:Y:S01]  /*a5d0*/  VIADD R0, R12.reuse, 0x1 ;  /* 0x000000010c007836 */ /* 0x040fe20000000000 */
[----:B------:R-:W-:Y:S01]  /*a5e0*/  IADD3 R29, R29, 0x1, R130 ;  /* 0x000000011d1d7810 */ /* 0x000fe20007ffe082 */
[----:B------:R-:W-:Y:S01]  /*a5f0*/  HMMA.16816.F32.BF16 R92, R8, R16, R92 ;  /* 0x00000010085c723c */ /* 0x000fe2000004185c */
[----:B------:R-:W-:-:S02]  /*a600*/  VIADD R13, R12, 0x8 ;  /* 0x000000080c0d7836 */ /* 0x000fc40000000000 */
[----:B------:R-:W-:Y:S01]  /*a610*/  FMUL.FTZ R69, R69, UR15 ;  /* 0x0000000f45457c20 */ /* 0x000fe20008410000 */
[----:B------:R-:W-:Y:S01]  /*a620*/  IADD3 R29, R60, R29, -R123 ;  /* 0x0000001d3c1d7210 */ /* 0x000fe20007ffe87b */
[----:B------:R-:W-:Y:S01]  /*a630*/  FMUL.FTZ R71, R71, UR15 ;  /* 0x0000000f47477c20 */ /* 0x000fe20008410000 */
[----:B------:R-:W5:Y:S01]  /*a640*/  MUFU.TANH R131, R70 ;  /* 0x0000004600837308 */ /* 0x000f620000002400 */
[----:B------:R-:W-:Y:S01]  /*a650*/  HMMA.16816.F32.BF16 R32, R4, R34, R100 ;  /* 0x000000220420723c */ /* 0x000fe20000041864 */
[C---:B------:R-:W-:Y:S02]  /*a660*/  VIADD R8, R12.reuse, 0x11 ;  /* 0x000000110c087836 */ /* 0x040fe40000000000 */
[----:B------:R-:W-:Y:S01]  /*a670*/  FMUL.FTZ R26, R45, UR15 ;  /* 0x0000000f2d1a7c20 */ /* 0x000fe20008410000 */
[----:B------:R-:W-:-:S03]  /*a680*/  VIADD R10, R12, 0x19 ;  /* 0x000000190c0a7836 */ /* 0x000fc60000000000 */
[----:B------:R-:W-:Y:S01]  /*a690*/  VIADD R101, R29, UR14 ;  /* 0x0000000e1d657c36 */ /* 0x000fe20008000000 */
[----:B------:R-:W5:Y:S02]  /*a6a0*/  MUFU.TANH R39, R39 ;  /* 0x0000002700277308 */ /* 0x000f640000002400 */
[C---:B------:R-:W-:Y:S02]  /*a6b0*/  HMMA.16816.F32.BF16 R80, R4.reuse, R22, R80 ;  /* 0x000000160450723c */ /* 0x040fe40000041850 */
[C---:B------:R-:W-:Y:S02]  /*a6c0*/  VIMNMX R100, R101.reuse, R60, PT ;  /* 0x0000003c65647248 */ /* 0x040fe40003fe0100 */
[----:B------:R-:W-:Y:S02]  /*a6d0*/  VIADDMNMX R101, R101, 0x8, R60, PT ;  /* 0x0000000865657846 */ /* 0x000fe4000380013c */
[CC--:B------:R-:W-:Y:S01]  /*a6e0*/  ISETP.GE.AND P5, PT, R0.reuse, R100.reuse, PT ;  /* 0x000000640000720c */ /* 0x0c0fe20003fa6270 */
[----:B------:R-:W5:Y:S01]  /*a6f0*/  MUFU.TANH R27, R27 ;  /* 0x0000001b001b7308 */ /* 0x000f620000002400 */
[----:B------:R-:W-:Y:S01]  /*a700*/  ISETP.GE.AND P0, PT, R0, R101, PT ;  /* 0x000000650000720c */ /* 0x000fe20003f06270 */
[----:B------:R-:W-:Y:S01]  /*a710*/  VIADD R0, R12, 0x9 ;  /* 0x000000090c007836 */ /* 0x000fe20000000000 */
[----:B------:R-:W-:Y:S01]  /*a720*/  HMMA.16816.F32.BF16 R92, R4, R20, R92 ;  /* 0x00000014045c723c */ /* 0x000fe2000004185c */
[----:B------:R-:W-:-:S02]  /*a730*/  ISETP.GE.AND P1, PT, R13, R100, PT ;  /* 0x000000640d00720c */ /* 0x000fc40003f26270 */
[-C--:B------:R-:W-:Y:S01]  /*a740*/  ISETP.GE.AND P3, PT, R13, R101.reuse, PT ;  /* 0x000000650d00720c */ /* 0x080fe20003f66270 */
[----:B------:R-:W-:Y:S01]  /*a750*/  FMUL.FTZ R33, R33, UR15 ;  /* 0x0000000f21217c20 */ /* 0x000fe20008410000 */
[CC--:B------:R-:W-:Y:S01]  /*a760*/  ISETP.GE.AND P6, PT, R0.reuse, R100.reuse, PT ;  /* 0x000000640000720c */ /* 0x0c0fe20003fc6270 */
[----:B------:R-:W5:Y:S01]  /*a770*/  MUFU.TANH R116, R69 ;  /* 0x0000004500747308 */ /* 0x000f620000002400 */
[-C--:B------:R-:W-:Y:S01]  /*a780*/  ISETP.GE.AND P4, PT, R0, R101.reuse, PT ;  /* 0x000000650000720c */ /* 0x080fe20003f86270 */
[----:B------:R-:W-:Y:S01]  /*a790*/  VIADD R0, R12, 0x10 ;  /* 0x000000100c007836 */ /* 0x000fe20000000000 */
[----:B------:R-:W-:Y:S01]  /*a7a0*/  FSEL R56, R56, -INF , !P5 ;  /* 0xff80000038387808 */ /* 0x000fe20006800000 */
[C---:B------:R-:W-:Y:S01]  /*a7b0*/  VIADD R4, R12.reuse, 0x20 ;  /* 0x000000200c047836 */ /* 0x040fe20000000000 */
[----:B------:R-:W-:Y:S01]  /*a7c0*/  FSEL R57, R57, -INF , !P0 ;  /* 0xff80000039397808 */ /* 0x000fe20004000000 */
[----:B------:R-:W-:Y:S01]  /*a7d0*/  VIADD R6, R12, 0x29 ;  /* 0x000000290c067836 */ /* 0x000fe20000000000 */
[CC--:B------:R-:W-:Y:S01]  /*a7e0*/  ISETP.GE.AND P5, PT, R0.reuse, R100.reuse, PT ;  /* 0x000000640000720c */ /* 0x0c0fe20003fa6270 */
[----:B------:R-:W5:Y:S01]  /*a7f0*/  MUFU.TANH R115, R71 ;  /* 0x0000004700737308 */ /* 0x000f620000002400 */
[-C--:B------:R-:W-:Y:S01]  /*a800*/  ISETP.GE.AND P0, PT, R0, R101.reuse, PT ;  /* 0x000000650000720c */ /* 0x080fe20003f06270 */
[----:B------:R-:W-:Y:S01]  /*a810*/  FMUL.FTZ R80, R80, UR15 ;  /* 0x0000000f50507c20 */ /* 0x000fe20008410000 */
[----:B-1----:R-:W-:Y:S01]  /*a820*/  FSEL R0, R61, -INF , !P1 ;  /* 0xff8000003d007808 */ /* 0x002fe20004800000 */
[----:B------:R-:W-:Y:S01]  /*a830*/  VIADD R5, R12, 0x21 ;  /* 0x000000210c057836 */ /* 0x000fe20000000000 */
[----:B----4-:R-:W-:Y:S01]  /*a840*/  FSEL R9, R40, -INF , !P3 ;  /* 0xff80000028097808 */ /* 0x010fe20005800000 */
[----:B------:R-:W-:Y:S01]  /*a850*/  FMUL.FTZ R35, R35, UR15 ;  /* 0x0000000f23237c20 */ /* 0x000fe20008410000 */
[CC--:B------:R-:W-:Y:S01]  /*a860*/  ISETP.GE.AND P1, PT, R8.reuse, R100.reuse, PT ;  /* 0x000000640800720c */ /* 0x0c0fe20003f26270 */
[----:B------:R-:W1:Y:S01]  /*a870*/  MUFU.TANH R37, R37 ;  /* 0x0000002500257308 */ /* 0x000e620000002400 */
[-C--:B------:R-:W-:Y:S01]  /*a880*/  ISETP.GE.AND P3, PT, R8, R101.reuse, PT ;  /* 0x000000650800720c */ /* 0x080fe20003f66270 */
[----:B------:R-:W-:Y:S01]  /*a890*/  VIADD R8, R12, 0x18 ;  /* 0x000000180c087836 */ /* 0x000fe20000000000 */
[----:B--2---:R-:W-:Y:S01]  /*a8a0*/  FSEL R36, R36, -INF , !P1 ;  /* 0xff80000024247808 */ /* 0x004fe20004800000 */
[----:B------:R-:W-:Y:S01]  /*a8b0*/  FMUL.FTZ R32, R32, UR15 ;  /* 0x0000000f20207c20 */ /* 0x000fe20008410000 */
[----:B---3--:R-:W-:Y:S01]  /*a8c0*/  FSEL R13, R38, -INF , !P3 ;  /* 0xff800000260d7808 */ /* 0x008fe20005800000 */
[----:B------:R-:W-:Y:S01]  /*a8d0*/  FMUL.FTZ R34, R34, UR15 ;  /* 0x0000000f22227c20 */ /* 0x000fe20008410000 */
[----:B------:R-:W-:Y:S01]  /*a8e0*/  FSEL R58, R58, -INF , !P6 ;  /* 0xff8000003a3a7808 */ /* 0x000fe20007000000 */
[----:B------:R-:W2:Y:S01]  /*a8f0*/  MUFU.TANH R112, R33 ;  /* 0x0000002100707308 */ /* 0x000ea20000002400 */
[----:B------:R-:W-:Y:S01]  /*a900*/  FSEL R11, R24, -INF , !P4 ;  /* 0xff800000180b7808 */ /* 0x000fe20006000000 */
[----:B------:R-:W-:Y:S01]  /*a910*/  FMUL.FTZ R92, R92, UR15 ;  /* 0x0000000f5c5c7c20 */ /* 0x000fe20008410000 */
[CC--:B------:R-:W-:Y:S01]  /*a920*/  ISETP.GE.AND P1, PT, R4.reuse, R100.reuse, PT ;  /* 0x000000640400720c */ /* 0x0c0fe20003f26270 */
[----:B------:R-:W-:Y:S01]  /*a930*/  FMUL.FTZ R93, R93, UR15 ;  /* 0x0000000f5d5d7c20 */ /* 0x000fe20008410000 */
[-C--:B------:R-:W-:Y:S01]  /*a940*/  ISETP.GE.AND P3, PT, R4, R101.reuse, PT ;  /* 0x000000650400720c */ /* 0x080fe20003f66270 */
[----:B------:R-:W-:Y:S01]  /*a950*/  FMUL.FTZ R94, R94, UR15 ;  /* 0x0000000f5e5e7c20 */ /* 0x000fe20008410000 */
[CC--:B------:R-:W-:Y:S01]  /*a960*/  ISETP.GE.AND P6, PT, R8.reuse, R100.reuse, PT ;  /* 0x000000640800720c */ /* 0x0c0fe20003fc6270 */
[----:B------:R-:W3:Y:S01]  /*a970*/  MUFU.TANH R26, R26 ;  /* 0x0000001a001a7308 */ /* 0x000ee20000002400 */
[----:B------:R-:W-:Y:S01]  /*a980*/  ISETP.GE.AND P4, PT, R8, R101, PT ;  /* 0x000000650800720c */ /* 0x000fe20003f86270 */
[----:B------:R-:W-:Y:S01]  /*a990*/  FMUL.FTZ R95, R95, UR15 ;  /* 0x0000000f5f5f7c20 */ /* 0x000fe20008410000 */
[----:B-----5:R-:W-:Y:S01]  /*a9a0*/  FSEL R132, R132, -INF , !P1 ;  /* 0xff80000084847808 */ /* 0x020fe20004800000 */
[----:B------:R-:W-:Y:S01]  /*a9b0*/  FMUL.FTZ R81, R81, UR15 ;  /* 0x0000000f51517c20 */ /* 0x000fe20008410000 */
[----:B------:R-:W-:Y:S01]  /*a9c0*/  FSEL R131, R131, -INF , !P3 ;  /* 0xff80000083837808 */ /* 0x000fe20005800000 */
[----:B------:R-:W-:Y:S01]  /*a9d0*/  FMUL.FTZ R82, R82, UR15 ;  /* 0x0000000f52527c20 */ /* 0x000fe20008410000 */
[----:B------:R-:W-:Y:S01]  /*a9e0*/  FSEL R4, R39, -INF , !P6 ;  /* 0xff80000027047808 */ /* 0x000fe20007000000 */
[----:B------:R-:W4:Y:S01]  /*a9f0*/  MUFU.TANH R28, R28 ;  /* 0x0000001c001c7308 */ /* 0x000f220000002400 */
[----:B------:R-:W-:Y:S01]  /*aa00*/  FSEL R7, R27, -INF , !P4 ;  /* 0xff8000001b077808 */ /* 0x000fe20006000000 */
[----:B------:R-:W-:Y:S01]  /*aa10*/  FMUL.FTZ R83, R83, UR15 ;  /* 0x0000000f53537c20 */ /* 0x000fe20008410000 */
[----:B------:R-:W-:-:S02]  /*aa20*/  ISETP.GE.AND P1, PT, R6, R100, PT ;  /* 0x000000640600720c */ /* 0x000fc40003f26270 */
[-C--:B------:R-:W-:Y:S01]  /*aa30*/  ISETP.GE.AND P3, PT, R6, R101.reuse, PT ;  /* 0x000000650600720c */ /* 0x080fe20003f66270 */
[----:B------:R-:W-:Y:S01]  /*aa40*/  VIADD R6, R12, 0x30 ;  /* 0x000000300c067836 */ /* 0x000fe20000000000 */
[CC--:B------:R-:W-:Y:S01]  /*aa50*/  ISETP.GE.AND P6, PT, R5.reuse, R100.reuse, PT ;  /* 0x000000640500720c */ /* 0x0c0fe20003fc6270 */
[----:B------:R-:W5:Y:S01]  /*aa60*/  MUFU.TANH R102, R80 ;  /* 0x0000005000667308 */ /* 0x000f620000002400 */
[-C--:B------:R-:W-:Y:S02]  /*aa70*/  ISETP.GE.AND P4, PT, R5, R101.reuse, PT ;  /* 0x000000650500720c */ /* 0x080fe40003f86270 */
[----:B------:R-:W-:Y:S02]  /*aa80*/  FSEL R116, R116, -INF , !P6 ;  /* 0xff80000074747808 */ /* 0x000fe40007000000 */
[----:B------:R-:W-:Y:S02]  /*aa90*/  FSEL R115, R115, -INF , !P4 ;  /* 0xff80000073737808 */ /* 0x000fe40006000000 */
[C---:B------:R-:W-:Y:S01]  /*aaa0*/  ISETP.GE.AND P6, PT, R6.reuse, R100, PT ;  /* 0x000000640600720c */ /* 0x040fe20003fc6270 */
[----:B------:R-:W5:Y:S01]  /*aab0*/  MUFU.TANH R111, R35 ;  /* 0x00000023006f7308 */ /* 0x000f620000002400 */
[----:B------:R-:W-:Y:S01]  /*aac0*/  ISETP.GE.AND P4, PT, R6, R101, PT ;  /* 0x000000650600720c */ /* 0x000fe20003f86270 */
[----:B------:R-:W-:Y:S01]  /*aad0*/  VIADD R6, R12, 0x38 ;  /* 0x000000380c067836 */ /* 0x000fe20000000000 */
[----:B------:R-:W-:-:S02]  /*aae0*/  FSEL R8, R25, -INF , !P5 ;  /* 0xff80000019087808 */ /* 0x000fc40006800000 */
[----:B-1----:R-:W-:Y:S02]  /*aaf0*/  FSEL R37, R37, -INF , !P0 ;  /* 0xff80000025257808 */ /* 0x002fe40004000000 */
[CC--:B------:R-:W-:Y:S01]  /*ab00*/  ISETP.GE.AND P5, PT, R10.reuse, R100.reuse, PT ;  /* 0x000000640a00720c */ /* 0x0c0fe20003fa6270 */
[----:B------:R-:W1:Y:S01]  /*ab10*/  MUFU.TANH R114, R32 ;  /* 0x0000002000727308 */ /* 0x000e620000002400 */
[----:B------:R-:W-:Y:S01]  /*ab20*/  ISETP.GE.AND P0, PT, R10, R101, PT ;  /* 0x000000650a00720c */ /* 0x000fe20003f06270 */
[----:B------:R-:W-:Y:S01]  /*ab30*/  VIADD R10, R12, 0x28 ;  /* 0x000000280c0a7836 */ /* 0x000fe20000000000 */
[----:B--2---:R-:W-:Y:S02]  /*ab40*/  FSEL R112, R112, -INF , !P1 ;  /* 0xff80000070707808 */ /* 0x004fe40004800000 */
[----:B------:R-:W-:Y:S02]  /*ab50*/  ISETP.GE.AND P1, PT, R6, R100, PT ;  /* 0x000000640600720c */ /* 0x000fe40003f26270 */
[----:B---3--:R-:W-:Y:S01]  /*ab60*/  FSEL R26, R26, -INF , !P5 ;  /* 0xff8000001a1a7808 */ /* 0x008fe20006800000 */
[----:B------:R-:W2:Y:S01]  /*ab70*/  MUFU.TANH R113, R34 ;  /* 0x0000002200717308 */ /* 0x000ea20000002400 */
[----:B----4-:R-:W-:-:S02]  /*ab80*/  FSEL R5, R28, -INF , !P0 ;  /* 0xff8000001c057808 */ /* 0x010fc40004000000 */
[----:B-----5:R-:W-:Y:S02]  /*ab90*/  FSEL R102, R102, -INF , !P1 ;  /* 0xff80000066667808 */ /* 0x020fe40004800000 */
[C---:B------:R-:W-:Y:S02]  /*aba0*/  ISETP.GE.AND P5, PT, R10.reuse, R100, PT ;  /* 0x000000640a00720c */ /* 0x040fe40003fa6270 */
[----:B------:R-:W-:Y:S01]  /*abb0*/  ISETP.GE.AND P0, PT, R10, R101, PT ;  /* 0x000000650a00720c */ /* 0x000fe20003f06270 */
[----:B------:R-:W3:Y:S01]  /*abc0*/  MUFU.TANH R108, R92 ;  /* 0x0000005c006c7308 */ /* 0x000ee20000002400 */
[----:B------:R-:W-:Y:S01]  /*abd0*/  ISETP.GT.AND P1, PT, R135, R122, PT ;  /* 0x0000007a8700720c */ /* 0x000fe20003f24270 */
[----:B------:R-:W-:Y:S01]  /*abe0*/  VIADD R10, R12, 0x31 ;  /* 0x000000310c0a7836 */ /* 0x000fe20000000000 */
[----:B------:R-:W-:Y:S02]  /*abf0*/  FSEL R111, R111, -INF , !P3 ;  /* 0xff8000006f6f7808 */ /* 0x000fe40005800000 */
[----:B-1----:R-:W-:-:S02]  /*ac00*/  FSEL R114, R114, -INF , !P5 ;  /* 0xff80000072727808 */ /* 0x002fc40006800000 */
[-C--:B------:R-:W-:Y:S01]  /*ac10*/  ISETP.GE.AND P3, PT, R6, R101.reuse, PT ;  /* 0x000000650600720c */ /* 0x080fe20003f66270 */
[----:B------:R-:W1:Y:S01]  /*ac20*/  MUFU.TANH R106, R93 ;  /* 0x0000005d006a7308 */ /* 0x000e620000002400 */
[----:B--2---:R-:W-:Y:S01]  /*ac30*/  FSEL R113, R113, -INF , !P0 ;  /* 0xff80000071717808 */ /* 0x004fe20004000000 */
[----:B------:R-:W-:Y:S01]  /*ac40*/  VIADD R6, R12, 0x39 ;  /* 0x000000390c067836 */ /* 0x000fe20000000000 */
[C---:B------:R-:W-:Y:S02]  /*ac50*/  ISETP.GE.AND P5, PT, R10.reuse, R100, PT ;  /* 0x000000640a00720c */ /* 0x040fe40003fa6270 */
[----:B------:R-:W-:-:S03]  /*ac60*/  ISETP.GE.AND P0, PT, R10, R101, PT ;  /* 0x000000650a00720c */ /* 0x000fc60003f06270 */
        /* <DEDUP_REMOVED lines=83> */
.L_x_6080:
[----:B------:R-:W1:Y:S02]  /*b1a0*/  LDC R17, c[0x0][0x248] ;  /* 0x00009200ff117b82 */ /* 0x000e640000000800 */
[----:B-1----:R-:W-:-:S05]  /*b1b0*/  IMAD.SHL.U32 R6, R17, 0x40, RZ ;  /* 0x0000004011067824 */ /* 0x002fca00078e00ff */
[----:B------:R-:W-:-:S04]  /*b1c0*/  IADD3 R6, -R6, RZ, RZ ;  /* 0x000000ff06067210 */ /* 0x000fc80007ffe1ff */
[----:B------:R-:W-:-:S07]  /*b1d0*/  SHF.R.S32.HI R19, RZ, 0x1f, R6 ;  /* 0x0000001fff137819 */ /* 0x000fce0000011406 */
.L_x_6081:
        /* <DEDUP_REMOVED lines=25> */
.L_x_6079:
        /* <DEDUP_REMOVED lines=43> */
[----:B------:R-:W-:Y:S01]  /*b620*/  LDSM.16.MT88.4 R16, [R117+0x8000] ;  /* 0x008000007510783b */ /* 0x000fe20000004200 */
[----:B-1----:R-:W-:-:S03]  /*b630*/  FMNMX.FTZ R2, R15, R2, !PT ;  /* 0x000000020f027209 */ /* 0x002fc60007810000 */
        /* <DEDUP_REMOVED lines=17> */
[----:B------:R-:W-:Y:S01]  /*b750*/  FFMA.FTZ R137, R110, UR8, -R99 ;  /* 0x000000086e897c23 */ /* 0x000fe20008010863 */
[----:B------:R-:W-:Y:S01]  /*b760*/  MUFU.EX2 R92, R92 ;  /* 0x0000005c005c7308 */ /* 0x000fe20000000800 */
[C---:B------:R-:W-:Y:S01]  /*b770*/  FSETP.NEU.FTZ.AND P0, PT, R0.reuse, -INF , PT ;  /* 0xff8000000000780b */ /* 0x040fe20003f1d000 */
[----:B------:R-:W-:-:S05]  /*b780*/  FMUL.FTZ R98, R0, UR8 ;  /* 0x0000000800627c20 */ /* 0x000fca0008410000 */
[----:B------:R-:W-:Y:S01]  /*b790*/  FSEL R98, R98, RZ, P0 ;  /* 0x000000ff62627208 */ /* 0x000fe20000000000 */
[----:B------:R-:W1:Y:S01]  /*b7a0*/  MUFU.EX2 R91, R91 ;  /* 0x0000005b005b7308 */ /* 0x000e620000000800 */
[----:B------:R-:W-:-:S03]  /*b7b0*/  LOP3.LUT P0, RZ, R86, 0x2, RZ, 0xc0, !PT ;  /* 0x0000000256ff7812 */ /* 0x000fc6000780c0ff */
[--C-:B------:R-:W-:Y:S01]  /*b7c0*/  FFMA.FTZ R95, R53, UR8, -R98.reuse ;  /* 0x00000008355f7c23 */ /* 0x100fe20008010862 */
[--C-:B------:R-:W-:Y:S01]  /*b7d0*/  FFMA.FTZ R94, R57, UR8, -R98.reuse ;  /* 0x00000008395e7c23 */ /* 0x100fe20008010862 */
[----:B------:R-:W2:Y:S01]  /*b7e0*/  LDSM.16.MT88.4 R52, [R117+0x7000] ;  /* 0x007000007534783b */ /* 0x000ea20000004200 */
[--C-:B------:R-:W-:Y:S01]  /*b7f0*/  FFMA.FTZ R90, R9, UR8, -R98.reuse ;  /* 0x00000008095a7c23 */ /* 0x100fe20008010862 */
[--C-:B------:R-:W-:Y:S01]  /*b800*/  FFMA.FTZ R87, R11, UR8, -R98.reuse ;  /* 0x000000080b577c23 */ /* 0x100fe20008010862 */
[----:B------:R-:W3:Y:S01]  /*b810*/  MUFU.EX2 R34, R34 ;  /* 0x0000002200227308 */ /* 0x000ee20000000800 */
[----:B------:R-:W4:Y:S01]  /*b820*/  LDSM.16.MT88.4 R8, [R117+0x7400] ;  /* 0x007400007508783b */ /* 0x000f220000004200 */
[--C-:B------:R-:W-:Y:S01]  /*b830*/  FFMA.FTZ R88, R37, UR8, -R98.reuse ;  /* 0x0000000825587c23 */ /* 0x100fe20008010862 */
[--C-:B------:R-:W-:Y:S01]  /*b840*/  FFMA.FTZ R33, R13, UR8, -R98.reuse ;  /* 0x000000080d217c23 */ /* 0x100fe20008010862 */
[--C-:B------:R-:W-:Y:S01]  /*b850*/  FFMA.FTZ R31, R7, UR8, -R98.reuse ;  /* 0x00000008071f7c23 */ /* 0x100fe20008010862 */
[--C-:B------:R-:W-:Y:S01]  /*b860*/  FFMA.FTZ R30, R5, UR8, -R98.reuse ;  /* 0x00000008051e7c23 */ /* 0x100fe20008010862 */
[----:B------:R-:W5:Y:S01]  /*b870*/  LDSM.16.MT88.4 R12, [R118+0x7400] ;  /* 0x00740000760c783b */ /* 0x000f620000004200 */
[----:B------:R-:W-:Y:S01]  /*b880*/  FFMA.FTZ R138, R93, UR8, -R98 ;  /* 0x000000085d8a7c23 */ /* 0x000fe20008010862 */
[----:B------:R-:W-:Y:S01]  /*b890*/  MUFU.EX2 R95, R95 ;  /* 0x0000005f005f7308 */ /* 0x000fe20000000800 */
[----:B-1----:R-:W-:Y:S01]  /*b8a0*/  F2FP.BF16.F32.PACK_AB R48, R91, R92 ;  /* 0x0000005c5b30723e */ /* 0x002fe200000010ff */
[----:B------:R-:W-:-:S06]  /*b8b0*/  FADD.FTZ R92, R92, R91 ;  /* 0x0000005b5c5c7221 */ /* 0x000fcc0000010000 */
[----:B------:R-:W1:Y:S01]  /*b8c0*/  MUFU.EX2 R94, R94 ;  /* 0x0000005e005e7308 */ /* 0x000e620000000800 */
[----:B---3--:R-:W-:Y:S01]  /*b8d0*/  F2FP.BF16.F32.PACK_AB R50, R34, R89 ;  /* 0x000000592232723e */ /* 0x008fe200000010ff */
[----:B------:R-:W-:-:S04]  /*b8e0*/  FADD.FTZ R89, R89, R92 ;  /* 0x0000005c59597221 */ /* 0x000fc80000010000 */
[----:B------:R-:W-:Y:S02]  /*b8f0*/  FADD.FTZ R34, R34, R89 ;  /* 0x0000005922227221 */ /* 0x000fe40000010000 */
        /* <DEDUP_REMOVED lines=21> */
[----:B--2---:R-:W-:Y:S01]  /*ba50*/  F2FP.BF16.F32.PACK_AB R6, R28, R29 ;  /* 0x0000001d1c06723e */ /* 0x004fe200000010ff */
        /* <DEDUP_REMOVED lines=18> */
[C---:B----4-:R-:W-:Y:S01]  /*bb80*/  HMMA.16816.F32.BF16 R56, R4.reuse, R8, R56 ;  /* 0x000000080438723c */ /* 0x050fe20000041838 */
[----:B------:R-:W-:Y:S05]  /*bb90*/  MUFU.EX2 R137, R137 ;  /* 0x0000008900897308 */ /* 0x000fea0000000800 */
[----:B------:R-:W-:Y:S01]  /*bba0*/  HMMA.16816.F32.BF16 R52, R4, R10, R52 ;  /* 0x0000000a0434723c */ /* 0x000fe20000041834 */
[----:B------:R-:W1:Y:S02]  /*bbb0*/  LDSM.16.MT88.4 R8, [R117+0x8400] ;  /* 0x008400007508783b */ /* 0x000e640000004200 */
[----:B------:R-:W-:Y:S03]  /*bbc0*/  MUFU.EX2 R138, R138 ;  /* 0x0000008a008a7308 */ /* 0x000fe60000000800 */
[----:B------:R-:W-:Y:S01]  /*bbd0*/  HMMA.16816.F32.BF16 R48, R48, R18, RZ ;  /* 0x000000123030723c */ /* 0x000fe200000418ff */
[----:B------:R-:W-:Y:S05]  /*bbe0*/  LDSM.16.MT88.4 R16, [R118+0x6c00] ;  /* 0x006c00007610783b */ /* 0x000fea0000004200 */
[C---:B-----5:R-:W-:Y:S06]  /*bbf0*/  HMMA.16816.F32.BF16 R64, R4.reuse, R12, R64 ;  /* 0x0000000c0440723c */ /* 0x060fec0000041840 */
[C---:B------:R-:W-:Y:S01]  /*bc00*/  HMMA.16816.F32.BF16 R60, R4.reuse, R14, R60 ;  /* 0x0000000e043c723c */ /* 0x040fe2000004183c */
[----:B------:R-:W2:Y:S05]  /*bc10*/  LDSM.16.MT88.4 R12, [R118+0x8400] ;  /* 0x00840000760c783b */ /* 0x000eaa0000004200 */
[C---:B------:R-:W-:Y:S06]  /*bc20*/  HMMA.16816.F32.BF16 R80, R4.reuse, R24, R80 ;  /* 0x000000180450723c */ /* 0x040fec0000041850 */
[----:B------:R-:W-:Y:S01]  /*bc30*/  HMMA.16816.F32.BF16 R76, R4, R26, R76 ;  /* 0x0000001a044c723c */ /* 0x000fe2000004184c */
[--C-:B------:R-:W-:Y:S01]  /*bc40*/  FFMA.FTZ R25, R131, UR8, -R98.reuse ;  /* 0x0000000883197c23 */ /* 0x100fe20008010862 */
[----:B------:R-:W-:Y:S01]  /*bc50*/  FFMA.FTZ R24, R115, UR8, -R98 ;  /* 0x0000000873187c23 */ /* 0x000fe20008010862 */
[----:B------:R-:W-:-:S03]  /*bc60*/  MOV R131, R105 ;  /* 0x0000006900837202 */ /* 0x000fc60000000f00 */
[C---:B------:R-:W-:Y:S01]  /*bc70*/  HMMA.16816.F32.BF16 R72, R4.reuse, R20, R72 ;  /* 0x000000140448723c */ /* 0x040fe20000041848 */
[--C-:B------:R-:W-:Y:S01]  /*bc80*/  FFMA.FTZ R27, R132, UR8, -R99.reuse ;  /* 0x00000008841b7c23 */ /* 0x100fe20008010863 */
[--C-:B------:R-:W-:Y:S01]  /*bc90*/  FFMA.FTZ R26, R116, UR8, -R99.reuse ;  /* 0x00000008741a7c23 */ /* 0x100fe20008010863 */
[----:B------:R-:W-:Y:S01]  /*bca0*/  MUFU.EX2 R25, R25 ;  /* 0x0000001900197308 */ /* 0x000fe20000000800 */
[----:B------:R-:W-:Y:S02]  /*bcb0*/  MOV R132, R104 ;  /* 0x0000006800847202 */ /* 0x000fe40000000f00 */
[C---:B-1----:R-:W-:Y:S01]  /*bcc0*/  HMMA.16816.F32.BF16 R44, R4.reuse, R8, R44 ;  /* 0x00000008042c723c */ /* 0x042fe2000004182c */
[--C-:B------:R-:W-:Y:S01]  /*bcd0*/  FFMA.FTZ R21, R113, UR8, -R98.reuse ;  /* 0x0000000871157c23 */ /* 0x100fe20008010862 */
[--C-:B------:R-:W-:Y:S01]  /*bce0*/  FFMA.FTZ R20, R111, UR8, -R98.reuse ;  /* 0x000000086f147c23 */ /* 0x100fe20008010862 */
[----:B------:R-:W-:Y:S01]  /*bcf0*/  FFMA.FTZ R111, R106, UR8, -R99 ;  /* 0x000000086a6f7c23 */ /* 0x000fe20008010863 */
[--C-:B------:R-:W-:Y:S01]  /*bd00*/  FFMA.FTZ R106, R103, UR8, -R98.reuse ;  /* 0x00000008676a7c23 */ /* 0x100fe20008010862 */
[----:B------:R-:W-:Y:S01]  /*bd10*/  MUFU.EX2 R27, R27 ;  /* 0x0000001b001b7308 */ /* 0x000fe20000000800 */
[----:B------:R-:W-:Y:S01]  /*bd20*/  HMMA.16816.F32.BF16 R48, R4, R10, R48 ;  /* 0x0000000a0430723c */ /* 0x000fe20000041830 */
[----:B------:R-:W1:Y:S01]  /*bd30*/  LDSM.16.MT88.4 R8, [R117+0x6800] ;  /* 0x006800007508783b */ /* 0x000e620000004200 */
[----:B------:R-:W-:-:S04]  /*bd40*/  FFMA.FTZ R103, R109, UR8, -R98 ;  /* 0x000000086d677c23 */ /* 0x000fc80008010862 */
[C---:B------:R-:W-:Y:S01]  /*bd50*/  HMMA.16816.F32.BF16 R68, R4.reuse, R22, R68 ;  /* 0x000000160444723c */ /* 0x040fe20000041844 */
[----:B------:R-:W3:Y:S05]  /*bd60*/  MUFU.EX2 R26, R26 ;  /* 0x0000001a001a7308 */ /* 0x000eea0000000800 */
[----:B--2---:R-:W-:Y:S01]  /*bd70*/  HMMA.16816.F32.BF16 R36, R4, R12, R36 ;  /* 0x0000000c0424723c */ /* 0x004fe20000041824 */
[--C-:B------:R-:W-:Y:S01]  /*bd80*/  FFMA.FTZ R23, R114, UR8, -R99.reuse ;  /* 0x0000000872177c23 */ /* 0x100fe20008010863 */
[----:B------:R-:W-:Y:S01]  /*bd90*/  FFMA.FTZ R22, R112, UR8, -R99 ;  /* 0x0000000870167c23 */ /* 0x000fe20008010863 */
[----:B------:R-:W2:Y:S01]  /*bda0*/  MUFU.EX2 R24, R24 ;  /* 0x0000001800187308 */ /* 0x000ea20000000800 */
[----:B------:R-:W-:-:S02]  /*bdb0*/  FFMA.FTZ R99, R107, UR8, -R98 ;  /* 0x000000086b637c23 */ /* 0x000fc40008010862 */
[----:B------:R-:W-:Y:S01]  /*bdc0*/  HMMA.16816.F32.BF16 R40, R4, R14, R40 ;  /* 0x0000000e0428723c */ /* 0x000fe20000041828 */
[----:B------:R-:W4:Y:S04]  /*bdd0*/  LDSM.16.MT88.4 R12, [R118+0x6800] ;  /* 0x00680000760c783b */ /* 0x000f280000004200 */
[----:B------:R-:W-:Y:S02]  /*bde0*/  MUFU.EX2 R23, R23 ;  /* 0x0000001700177308 */ /* 0x000fe40000000800 */
[----:B---3--:R-:W-:Y:S01]  /*bdf0*/  F2FP.BF16.F32.PACK_AB R4, R26, R27 ;  /* 0x0000001b1a04723e */ /* 0x008fe200000010ff */
[----:B------:R-:W-:-:S04]  /*be00*/  FADD.FTZ R27, R27, R28 ;  /* 0x0000001c1b1b7221 */ /* 0x000fc80000010000 */
[----:B------:R-:W-:Y:S01]  /*be10*/  FADD.FTZ R26, R26, R27 ;  /* 0x0000001b1a1a7221 */ /* 0x000fe20000010000 */
[----:B------:R-:W3:Y:S01]  /*be20*/  MUFU.EX2 R22, R22 ;  /* 0x0000001600167308 */ /* 0x000ee20000000800 */
[----:B--2---:R-:W-:Y:S01]  /*be30*/  F2FP.BF16.F32.PACK_AB R5, R24, R25 ;  /* 0x000000191805723e */ /* 0x004fe200000010ff */
[----:B------:R-:W-:-:S04]  /*be40*/  FADD.FTZ R25, R25, R30 ;  /* 0x0000001e19197221 */ /* 0x000fc80000010000 */
[----:B------:R-:W-:Y:S02]  /*be50*/  FADD.FTZ R24, R24, R25 ;  /* 0x0000001918187221 */ /* 0x000fe40000010000 */
[----:B------:R-:W-:Y:S08]  /*be60*/  MUFU.EX2 R21, R21 ;  /* 0x0000001500157308 */ /* 0x000ff00000000800 */
[----:B------:R-:W2:Y:S01]  /*be70*/  MUFU.EX2 R20, R20 ;  /* 0x0000001400147308 */ /* 0x000ea20000000800 */
[----:B---3--:R-:W-:-:S07]  /*be80*/  F2FP.BF16.F32.PACK_AB R6, R22, R23 ;  /* 0x000000171606723e */ /* 0x008fce00000010ff */
[----:B------:R-:W3:Y:S08]  /*be90*/  MUFU.EX2 R111, R111 ;  /* 0x0000006f006f7308 */ /* 0x000ef00000000800 */
[----:B------:R-:W-:Y:S01]  /*bea0*/  MUFU.EX2 R99, R99 ;  /* 0x0000006300637308 */ /* 0x000fe20000000800 */
[----:B--2---:R-:W-:Y:S01]  /*beb0*/  F2FP.BF16.F32.PACK_AB R7, R20, R21 ;  /* 0x000000151407723e */ /* 0x004fe200000010ff */
[----:B------:R-:W-:-:S04]  /*bec0*/  FADD.FTZ R21, R21, R24 ;  /* 0x0000001815157221 */ /* 0x000fc80000010000 */
[----:B------:R-:W-:Y:S02]  /*bed0*/  FADD.FTZ R20, R20, R21 ;  /* 0x0000001514147221 */ /* 0x000fe40000010000 */
[C---:B-1----:R-:W-:Y:S01]  /*bee0*/  HMMA.16816.F32.BF16 R72, R4.reuse, R8, R72 ;  /* 0x000000080448723c */ /* 0x042fe20000041848 */
[----:B------:R-:W1:Y:S05]  /*bef0*/  MUFU.EX2 R106, R106 ;  /* 0x0000006a006a7308 */ /* 0x000e6a0000000800 */
[C---:B------:R-:W-:Y:S01]  /*bf00*/  HMMA.16816.F32.BF16 R68, R4.reuse, R10, R68 ;  /* 0x0000000a0444723c */ /* 0x040fe20000041844 */
[----:B------:R-:W2:Y:S02]  /*bf10*/  LDSM.16.MT88.4 R8, [R117+0x7800] ;  /* 0x007800007508783b */ /* 0x000ea40000004200 */
[----:B------:R-:W5:Y:S03]  /*bf20*/  MUFU.EX2 R103, R103 ;  /* 0x0000006700677308 */ /* 0x000f660000000800 */
[C---:B----4-:R-:W-:Y:S06]  /*bf30*/  HMMA.16816.F32.BF16 R80, R4.reuse, R12, R80 ;  /* 0x0000000c0450723c */ /* 0x050fec0000041850 */
        /* <DEDUP_REMOVED lines=15> */
[----:B-1----:R-:W-:Y:S01]  /*c030*/  F2FP.BF16.F32.PACK_AB R5, R106, R99 ;  /* 0x000000636a05723e */ /* 0x002fe200000010ff */
[----:B------:R-:W-:Y:S01]  /*c040*/  FADD.FTZ R99, R99, R20 ;  /* 0x0000001463637221 */ /* 0x000fe20000010000 */
[----:B------:R-:W-:Y:S02]  /*c050*/  F2FP.BF16.F32.PACK_AB R6, R137, R102 ;  /* 0x000000668906723e */ /* 0x000fe400000010ff */
[----:B-----5:R-:W-:Y:S01]  /*c060*/  F2FP.BF16.F32.PACK_AB R7, R138, R103 ;  /* 0x000000678a07723e */ /* 0x020fe200000010ff */
[----:B------:R-:W-:-:S04]  /*c070*/  FADD.FTZ R106, R106, R99 ;  /* 0x000000636a6a7221 */ /* 0x000fc80000010000 */
[----:B------:R-:W-:Y:S02]  /*c080*/  FADD.FTZ R103, R103, R106 ;  /* 0x0000006a67677221 */ /* 0x000fe40000010000 */
[----:B------:R-:W-:Y:S02]  /*c090*/  HMMA.16816.F32.BF16 R80, R4, R16, R80 ;  /* 0x000000100450723c */ /* 0x000fe40000041850 */
[----:B------:R-:W-:-:S04]  /*c0a0*/  FADD.FTZ R138, R138, R103 ;  /* 0x000000678a8a7221 */ /* 0x000fc80000010000 */
        /* <DEDUP_REMOVED lines=9> */
[C---:B------:R-:W-:Y:S06]  /*c140*/  HMMA.16816.F32.BF16 R52, R4.reuse, R18, R52 ;  /* 0x000000120434723c */ /* 0x040fec0000041834 */
[C---:B--2---:R-:W-:Y:S06]  /*c150*/  HMMA.16816.F32.BF16 R44, R4.reuse, R8, R44 ;  /* 0x00000008042c723c */ /* 0x044fec000004182c */
        /* <DEDUP_REMOVED lines=77> */
.L_x_6083:
[----:B------:R-:W1:Y:S02]  /*c630*/  LDC R6, c[0x0][0x250] ;  /* 0x00009400ff067b82 */ /* 0x000e640000000800 */
[----:B-1----:R-:W-:-:S05]  /*c640*/  IMAD.SHL.U32 R131, R6, 0x40, RZ ;  /* 0x0000004006837824 */ /* 0x002fca00078e00ff */
[----:B------:R-:W-:-:S04]  /*c650*/  IADD3 R131, -R131, RZ, RZ ;  /* 0x000000ff83837210 */ /* 0x000fc80007ffe1ff */
[----:B------:R-:W-:-:S07]  /*c660*/  SHF.R.S32.HI R7, RZ, 0x1f, R131 ;  /* 0x0000001fff077819 */ /* 0x000fce0000011483 */
.L_x_6084:
        /* <DEDUP_REMOVED lines=21> */
[----:B------:R-:W-:-:S03]  /*c7c0*/  IMAD.MOV.U32 R9, RZ, RZ, 0x20 ;  /* 0x00000020ff097424 */ /* 0x000fc600078e00ff */
[----:B------:R-:W-:Y:S02]  /*c7d0*/  LDGSTS.E.BYPASS.LTC128B.128 [R124+0x8000], desc[UR6][R18.64+0x80] ;  /* 0x08000080127c7fae */ /* 0x000fe4000b901d46 */
[----:B------:R-:W-:Y:S02]  /*c7e0*/  SEL R9, R9, 0xffffffe0, !P0 ;  /* 0xffffffe009097807 */ /* 0x000fe40004000000 */
[----:B------:R-:W-:Y:S03]  /*c7f0*/  LDGSTS.E.BYPASS.LTC128B.128 [R124+0x6800], desc[UR6][R10.64] ;  /* 0x068000000a7c7fae */ /* 0x000fe6000b901d46 */
[----:B------:R-:W-:Y:S01]  /*c800*/  IMAD.IADD R102, R120, 0x1, R9 ;  /* 0x0000000178667824 */ /* 0x000fe200078e0209 */
        /* <DEDUP_REMOVED lines=81> */
[----:B------:R-:W2:Y:S01]  /*cd20*/  MUFU.TANH R86, R86 ;  /* 0x0000005600567308 */ /* 0x000ea20000002400 */
[----:B------:R-:W-:Y:S01]  /*cd30*/  FMUL.FTZ R29, R29, UR15 ;  /* 0x0000000f1d1d7c20 */ /* 0x000fe20008410000 */
[----:B------:R-:W-:Y:S01]  /*cd40*/  FMUL.FTZ R30, R30, UR15 ;  /* 0x0000000f1e1e7c20 */ /* 0x000fe20008410000 */
[----:B------:R-:W-:-:S05]  /*cd50*/  FMUL.FTZ R31, R31, UR15 ;  /* 0x0000000f1f1f7c20 */ /* 0x000fca0008410000 */
[----:B------:R-:W3:Y:S01]  /*cd60*/  MUFU.TANH R87, R87 ;  /* 0x0000005700577308 */ /* 0x000ee20000002400 */
[----:B------:R-:W-:-:S07]  /*cd70*/  FMUL.FTZ R153, R20, UR15 ;  /* 0x0000000f14997c20 */ /* 0x000fce0008410000 */
[----:B------:R-:W-:Y:S01]  /*cd80*/  MUFU.TANH R28, R28 ;  /* 0x0000001c001c7308 */ /* 0x000fe20000002400 */
[----:B------:R-:W4:Y:S01]  /*cd90*/  S2R R20, SR_TID.X ;  /* 0x0000000000147919 */ /* 0x000f220000002100 */
[----:B------:R-:W-:Y:S01]  /*cda0*/  FMUL.FTZ R22, R22, UR15 ;  /* 0x0000000f16167c20 */ /* 0x000fe20008410000 */
[----:B------:R-:W-:Y:S01]  /*cdb0*/  FMUL.FTZ R23, R23, UR15 ;  /* 0x0000000f17177c20 */ /* 0x000fe20008410000 */
[----:B------:R-:W-:Y:S02]  /*cdc0*/  FMUL.FTZ R21, R21, UR15 ;  /* 0x0000000f15157c20 */ /* 0x000fe40008410000 */
[----:B------:R-:W-:Y:S01]  /*cdd0*/  FMUL.FTZ R24, R24, UR15 ;  /* 0x0000000f18187c20 */ /* 0x000fe20008410000 */
[----:B------:R-:W-:Y:S01]  /*cde0*/  FMUL.FTZ R25, R25, UR15 ;  /* 0x0000000f19197c20 */ /* 0x000fe20008410000 */
[----:B------:R-:W-:Y:S01]  /*cdf0*/  FMUL.FTZ R26, R26, UR15 ;  /* 0x0000000f1a1a7c20 */ /* 0x000fe20008410000 */
[----:B------:R-:W-:Y:S01]  /*ce00*/  FMUL.FTZ R149, R27, UR15 ;  /* 0x0000000f1b957c20 */ /* 0x000fe20008410000 */
[----:B------:R-:W-:Y:S08]  /*ce10*/  MUFU.TANH R107, R24 ;  /* 0x00000018006b7308 */ /* 0x000ff00000002400 */
[----:B------:R-:W-:Y:S01]  /*ce20*/  MUFU.TANH R103, R25 ;  /* 0x0000001900677308 */ /* 0x000fe20000002400 */
[C---:B-1----:R-:W-:Y:S07]  /*ce30*/  HMMA.16816.F32.BF16 R16, R88.reuse, R32, R16 ;  /* 0x000000205810723c */ /* 0x042fee0000041810 */
[----:B------:R1:W-:Y:S01]  /*ce40*/  MUFU.TANH R105, R26 ;  /* 0x0000001a00697308 */ /* 0x0003e20000002400 */
[----:B------:R-:W-:Y:S07]  /*ce50*/  HMMA.16816.F32.BF16 R12, R88, R34, R12 ;  /* 0x00000022580c723c */ /* 0x000fee000004180c */
[----:B------:R-:W5:Y:S08]  /*ce60*/  MUFU.TANH R29, R29 ;  /* 0x0000001d001d7308 */ /* 0x000f700000002400 */
[----:B------:R-:W-:Y:S01]  /*ce70*/  MUFU.TANH R30, R30 ;  /* 0x0000001e001e7308 */ /* 0x000fe20000002400 */
[----:B-1----:R1:W3:Y:S01]  /*ce80*/  LDSM.16.M88.4 R24, [R3+0x5c00] ;  /* 0x005c00000318783b */ /* 0x0022e20000000200 */
[----:B------:R-:W-:-:S04]  /*ce90*/  DEPBAR.LE SB0, 0x0 ;  /* 0x000080000000791a */ /* 0x000fc80000000000 */
[----:B------:R-:W-:Y:S01]  /*cea0*/  FMUL.FTZ R139, R16, UR15 ;  /* 0x0000000f108b7c20 */ /* 0x000fe20008410000 */
[----:B----4-:R-:W-:Y:S01]  /*ceb0*/  IMAD.SHL.U32 R16, R20, 0x2, RZ ;  /* 0x0000000214107824 */ /* 0x010fe200078e00ff */
[----:B------:R-:W4:Y:S01]  /*cec0*/  MUFU.TANH R31, R31 ;  /* 0x0000001f001f7308 */ /* 0x000f220000002400 */
[----:B------:R-:W-:Y:S01]  /*ced0*/  FMUL.FTZ R17, R17, UR15 ;  /* 0x0000000f11117c20 */ /* 0x000fe20008410000 */
[----:B------:R-:W-:Y:S01]  /*cee0*/  FMUL.FTZ R145, R12, UR15 ;  /* 0x0000000f0c917c20 */ /* 0x000fe20008410000 */
[----:B------:R-:W-:Y:S01]  /*cef0*/  FMUL.FTZ R19, R19, UR15 ;  /* 0x0000000f13137c20 */ /* 0x000fe20008410000 */
[----:B------:R-:W-:Y:S01]  /*cf00*/  LOP3.LUT R16, R16, 0x6, RZ, 0xc0, !PT ;  /* 0x0000000610107812 */ /* 0x000fe200078ec0ff */
[----:B------:R-:W-:Y:S01]  /*cf10*/  FMUL.FTZ R143, R13, UR15 ;  /* 0x0000000f0d8f7c20 */ /* 0x000fe20008410000 */
[----:B------:R-:W-:Y:S01]  /*cf20*/  FMUL.FTZ R18, R18, UR15 ;  /* 0x0000000f12127c20 */ /* 0x000fe20008410000 */
[----:B------:R-:W-:Y:S01]  /*cf30*/  FMUL.FTZ R111, R14, UR15 ;  /* 0x0000000f0e6f7c20 */ /* 0x000fe20008410000 */
[----:B------:R2:W-:Y:S01]  /*cf40*/  MUFU.TANH R141, R17 ;  /* 0x00000011008d7308 */ /* 0x0005e20000002400 */
[----:B------:R-:W-:-:S02]  /*cf50*/  IMAD R16, R135, 0x40, R16 ;  /* 0x0000004087107824 */ /* 0x000fc400078e0210 */
[----:B------:R-:W-:Y:S02]  /*cf60*/  FMUL.FTZ R15, R15, UR15 ;  /* 0x0000000f0f0f7c20 */ /* 0x000fe40008410000 */
[C---:B------:R-:W-:Y:S02]  /*cf70*/  VIADD R12, R16.reuse, 0x9 ;  /* 0x00000009100c7836 */ /* 0x040fe40000000000 */
[C---:B------:R-:W-:Y:S01]  /*cf80*/  VIADD R13, R16.reuse, 0x10 ;  /* 0x00000010100d7836 */ /* 0x040fe20000000000 */
[----:B------:R-:W4:Y:S01]  /*cf90*/  MUFU.TANH R153, R153 ;  /* 0x0000009900997308 */ /* 0x000f220000002400 */
[----:B-1----:R-:W-:Y:S01]  /*cfa0*/  VIADD R3, R16, 0x1 ;  /* 0x0000000110037836 */ /* 0x002fe20000000000 */
[----:B------:R-:W-:Y:S01]  /*cfb0*/  ISETP.GE.AND P1, PT, R12, R100, PT ;  /* 0x000000640c00720c */ /* 0x000fe20003f26270 */
[----:B------:R-:W-:-:S03]  /*cfc0*/  VIADD R14, R16, 0x18 ;  /* 0x00000018100e7836 */ /* 0x000fc60000000000 */
[CC--:B------:R-:W-:Y:S02]  /*cfd0*/  ISETP.GE.AND P5, PT, R3.reuse, R100.reuse, PT ;  /* 0x000000640300720c */ /* 0x0c0fe40003fa6270 */
[-C--:B------:R-:W-:Y:S01]  /*cfe0*/  ISETP.GE.AND P6, PT, R3, R101.reuse, PT ;  /* 0x000000650300720c */ /* 0x080fe20003fc6270 */
[----:B------:R-:W-:Y:S01]  /*cff0*/  VIADD R3, R16, 0x8 ;  /* 0x0000000810037836 */ /* 0x000fe20000000000 */
[----:B--2---:R-:W-:Y:S01]  /*d000*/  FSEL R17, R86, -INF , !P5 ;  /* 0xff80000056117808 */ /* 0x004fe20006800000 */
[----:B------:R-:W1:Y:S01]  /*d010*/  MUFU.TANH R147, R22 ;  /* 0x0000001600937308 */ /* 0x000e620000002400 */
[-C--:B------:R-:W-:Y:S01]  /*d020*/  ISETP.GE.AND P5, PT, R12, R101.reuse, PT ;  /* 0x000000650c00720c */ /* 0x080fe20003fa6270 */
[----:B------:R-:W-:Y:S01]  /*d030*/  VIADD R12, R16, 0x11 ;  /* 0x00000011100c7836 */ /* 0x000fe20000000000 */
[CC--:B------:R-:W-:Y:S02]  /*d040*/  ISETP.GE.AND P4, PT, R3.reuse, R100.reuse, PT ;  /* 0x000000640300720c */ /* 0x0c0fe40003f86270 */
[----:B------:R-:W-:Y:S01]  /*d050*/  ISETP.GE.AND P3, PT, R3, R101, PT ;  /* 0x000000650300720c */ /* 0x000fe20003f66270 */
[----:B---3--:R-:W-:Y:S01]  /*d060*/  HMMA.16816.F32.BF16 R8, R88, R24, R8 ;  /* 0x000000185808723c */ /* 0x008fe20000041808 */
[----:B------:R-:W-:Y:S01]  /*d070*/  FSEL R3, R87, -INF , !P6 ;  /* 0xff80000057037808 */ /* 0x000fe20007000000 */
[----:B------:R-:W2:Y:S01]  /*d080*/  MUFU.TANH R149, R149 ;  /* 0x0000009500957308 */ /* 0x000ea20000002400 */
[----:B------:R-:W-:-:S02]  /*d090*/  ISETP.GE.AND P6, PT, R13, R100, PT ;  /* 0x000000640d00720c */ /* 0x000fc40003fc6270 */
[----:B-----5:R-:W-:Y:S01]  /*d0a0*/  FSEL R29, R29, -INF , !P1 ;  /* 0xff8000001d1d7808 */ /* 0x020fe20004800000 */
[----:B------:R-:W-:Y:S01]  /*d0b0*/  HMMA.16816.F32.BF16 R4, R88, R26, R4 ;  /* 0x0000001a5804723c */ /* 0x000fe20000041804 */
[-C--:B------:R-:W-:Y:S02]  /*d0c0*/  ISETP.GE.AND P1, PT, R12, R101.reuse, PT ;  /* 0x000000650c00720c */ /* 0x080fe40003f26270 */
[----:B----4-:R-:W-:Y:S01]  /*d0d0*/  FSEL R31, R31, -INF , !P5 ;  /* 0xff8000001f1f7808 */ /* 0x010fe20006800000 */
[----:B------:R3:W-:Y:S01]  /*d0e0*/  MUFU.TANH R115, R19 ;  /* 0x0000001300737308 */ /* 0x0007e20000002400 */
[----:B------:R-:W-:Y:S02]  /*d0f0*/  FSEL R107, R107, -INF , !P6 ;  /* 0xff8000006b6b7808 */ /* 0x000fe40007000000 */
[C---:B------:R-:W-:Y:S02]  /*d100*/  ISETP.GE.AND P5, PT, R14.reuse, R100, PT ;  /* 0x000000640e00720c */ /* 0x040fe40003fa6270 */
[----:B------:R-:W-:Y:S01]  /*d110*/  ISETP.GE.AND P6, PT, R14, R101, PT ;  /* 0x000000650e00720c */ /* 0x000fe20003fc6270 */
[----:B------:R-:W-:Y:S01]  /*d120*/  VIADD R14, R16, 0x20 ;  /* 0x00000020100e7836 */ /* 0x000fe20000000000 */
[----:B------:R-:W-:Y:S01]  /*d130*/  FSEL R153, R153, -INF , !P5 ;  /* 0xff80000099997808 */ /* 0x000fe20006800000 */
[----:B------:R-:W4:Y:S01]  /*d140*/  MUFU.TANH R133, R18 ;  /* 0x0000001200857308 */ /* 0x000f220000002400 */
[----:B-1----:R-:W-:-:S02]  /*d150*/  FSEL R147, R147, -INF , !P6 ;  /* 0xff80000093937808 */ /* 0x002fc40007000000 */
[----:B--2---:R-:W-:Y:S02]  /*d160*/  FSEL R149, R149, -INF , !P1 ;  /* 0xff80000095957808 */ /* 0x004fe40004800000 */
[-C--:B------:R-:W-:Y:S01]  /*d170*/  ISETP.GE.AND P5, PT, R14, R101.reuse, PT ;  /* 0x000000650e00720c */ /* 0x080fe20003fa6270 */
[----:B------:R-:W-:Y:S01]  /*d180*/  FMUL.FTZ R9, R9, UR15 ;  /* 0x0000000f09097c20 */ /* 0x000fe20008410000 */
[----:B------:R-:W-:Y:S01]  /*d190*/  FMUL.FTZ R8, R8, UR15 ;  /* 0x0000000f08087c20 */ /* 0x000fe20008410000 */
[----:B------:R-:W1:Y:S01]  /*d1a0*/  MUFU.TANH R139, R139 ;  /* 0x0000008b008b7308 */ /* 0x000e620000002400 */
[----:B---3--:R-:W-:Y:S01]  /*d1b0*/  FSEL R19, R28, -INF , !P4 ;  /* 0xff8000001c137808 */ /* 0x008fe20006000000 */
[----:B------:R-:W-:Y:S01]  /*d1c0*/  FMUL.FTZ R10, R10, UR15 ;  /* 0x0000000f0a0a7c20 */ /* 0x000fe20008410000 */
[-C--:B------:R-:W-:Y:S01]  /*d1d0*/  ISETP.GE.AND P4, PT, R13, R101.reuse, PT ;  /* 0x000000650d00720c */ /* 0x080fe20003f86270 */
[----:B------:R-:W-:Y:S01]  /*d1e0*/  FMUL.FTZ R95, R6, UR15 ;  /* 0x0000000f065f7c20 */ /* 0x000fe20008410000 */
[----:B------:R-:W-:Y:S01]  /*d1f0*/  FSEL R13, R30, -INF , !P3 ;  /* 0xff8000001e0d7808 */ /* 0x000fe20005800000 */
[----:B------:R-:W-:Y:S01]  /*d200*/  FMUL.FTZ R11, R11, UR15 ;  /* 0x0000000f0b0b7c20 */ /* 0x000fe20008410000 */
[-C--:B------:R-:W-:Y:S01]  /*d210*/  ISETP.GE.AND P3, PT, R12, R100.reuse, PT ;  /* 0x000000640c00720c */ /* 0x080fe20003f66270 */
[----:B------:R-:W-:Y:S01]  /*d220*/  VIADD R12, R16, 0x19 ;  /* 0x00000019100c7836 */ /* 0x000fe20000000000 */
[----:B------:R-:W-:Y:S01]  /*d230*/  MUFU.TANH R111, R111 ;  /* 0x0000006f006f7308 */ /* 0x000fe20000002400 */
[----:B------:R-:W-:Y:S01]  /*d240*/  FSEL R105, R105, -INF , !P4 ;  /* 0xff80000069697808 */ /* 0x000fe20006000000 */
[----:B------:R-:W-:Y:S01]  /*d250*/  FMUL.FTZ R4, R4, UR15 ;  /* 0x0000000f04047c20 */ /* 0x000fe20008410000 */
[----:B------:R-:W-:Y:S01]  /*d260*/  FSEL R103, R103, -INF , !P3 ;  /* 0xff80000067677808 */ /* 0x000fe20005800000 */
[----:B------:R-:W-:Y:S01]  /*d270*/  VIADD R6, R16, 0x38 ;  /* 0x0000003810067836 */ /* 0x000fe20000000000 */
[CC--:B------:R-:W-:Y:S01]  /*d280*/  ISETP.GE.AND P4, PT, R12.reuse, R100.reuse, PT ;  /* 0x000000640c00720c */ /* 0x0c0fe20003f86270 */
[----:B------:R-:W-:Y:S01]  /*d290*/  FMUL.FTZ R5, R5, UR15 ;  /* 0x0000000f05057c20 */ /* 0x000fe20008410000 */
[----:B------:R-:W-:Y:S01]  /*d2a0*/  ISETP.GE.AND P3, PT, R12, R101, PT ;  /* 0x000000650c00720c */ /* 0x000fe20003f66270 */
[----:B------:R-:W2:Y:S01]  /*d2b0*/  MUFU.TANH R109, R23 ;  /* 0x00000017006d7308 */ /* 0x000ea20000002400 */
[----:B------:R-:W-:Y:S01]  /*d2c0*/  VIADD R12, R16, 0x21 ;  /* 0x00000021100c7836 */ /* 0x000fe20000000000 */
[----:B------:R-:W-:Y:S01]  /*d2d0*/  ISETP.GE.AND P1, PT, R14, R100, PT ;  /* 0x000000640e00720c */ /* 0x000fe20003f26270 */
[----:B------:R-:W-:Y:S01]  /*d2e0*/  FMUL.FTZ R7, R7, UR15 ;  /* 0x0000000f07077c20 */ /* 0x000fe20008410000 */
[----:B----4-:R-:W-:-:S02]  /*d2f0*/  FSEL R133, R133, -INF , !P5 ;  /* 0xff80000085857808 */ /* 0x010fc40006800000 */
[----:B------:R-:W-:Y:S02]  /*d300*/  ISETP.GE.AND P6, PT, R12, R100, PT ;  /* 0x000000640c00720c */ /* 0x000fe40003fc6270 */
[----:B------:R-:W3:Y:S01]  /*d310*/  MUFU.TANH R151, R21 ;  /* 0x0000001500977308 */ /* 0x000ee20000002400 */
[----:B-1----:R-:W-:Y:S02]  /*d320*/  FSEL R139, R139, -INF , !P1 ;  /* 0xff8000008b8b7808 */ /* 0x002fe40004800000 */
[----:B------:R-:W-:-:S05]  /*d330*/  FSEL R141, R141, -INF , !P6 ;  /* 0xff8000008d8d7808 */ /* 0x000fca0007000000 */
[----:B------:R1:W-:Y:S01]  /*d340*/  MUFU.TANH R98, R9 ;  /* 0x0000000900627308 */ /* 0x0003e20000002400 */
[----:B--2---:R-:W-:-:S07]  /*d350*/  FSEL R109, R109, -INF , !P3 ;  /* 0xff8000006d6d7808 */ /* 0x004fce0005800000 */
[----:B------:R2:W-:Y:S01]  /*d360*/  MUFU.TANH R99, R8 ;  /* 0x0000000800637308 */ /* 0x0005e20000002400 */
[----:B---3--:R-:W-:Y:S02]  /*d370*/  FSEL R151, R151, -INF , !P4 ;  /* 0xff80000097977808 */ /* 0x008fe40006000000 */
[----:B------:R-:W-:-:S04]  /*d380*/  ISETP.GE.AND P4, PT, R12, R101, PT ;  /* 0x000000650c00720c */ /* 0x000fc80003f86270 */
[----:B------:R-:W-:Y:S01]  /*d390*/  FSEL R115, R115, -INF , !P4 ;  /* 0xff80000073737808 */ /* 0x000fe20006000000 */
[----:B------:R-:W-:Y:S01]  /*d3a0*/  MUFU.TANH R95, R95 ;  /* 0x0000005f005f7308 */ /* 0x000fe20000002400 */
[----:B-1----:R-:W-:-:S05]  /*d3b0*/  VIADD R9, R16, 0x28 ;  /* 0x0000002810097836 */ /* 0x002fca0000000000 */
[-C--:B------:R-:W-:Y:S02]  /*d3c0*/  ISETP.GE.AND P1, PT, R9, R101.reuse, PT ;  /* 0x000000650900720c */ /* 0x080fe40003f26270 */
[----:B------:R-:W1:Y:S01]  /*d3d0*/  MUFU.TANH R145, R145 ;  /* 0x0000009100917308 */ /* 0x000e620000002400 */
[C---:B--2---:R-:W-:Y:S01]  /*d3e0*/  VIADD R8, R16.reuse, 0x29 ;  /* 0x0000002910087836 */ /* 0x044fe20000000000 */
[----:B------:R-:W-:Y:S02]  /*d3f0*/  FSEL R111, R111, -INF , !P1 ;  /* 0xff8000006f6f7808 */ /* 0x000fe40004800000 */
[-C--:B------:R-:W-:Y:S01]  /*d400*/  ISETP.GE.AND P3, PT, R9, R100.reuse, PT ;  /* 0x000000640900720c */ /* 0x080fe20003f66270 */
[----:B------:R-:W-:Y:S01]  /*d410*/  VIADD R9, R16, 0x30 ;  /* 0x0000003010097836 */ /* 0x000fe20000000000 */
[CC--:B------:R-:W-:Y:S02]  /*d420*/  ISETP.GE.AND P5, PT, R8.reuse, R100.reuse, PT ;  /* 0x000000640800720c */ /* 0x0c0fe40003fa6270 */
[----:B------:R-:W-:Y:S01]  /*d430*/  ISETP.GE.AND P6, PT, R8, R101, PT ;  /* 0x000000650800720c */ /* 0x000fe20003fc6270 */
[----:B------:R-:W2:Y:S01]  /*d440*/  MUFU.TANH R113, R15 ;  /* 0x0000000f00717308 */ /* 0x000ea20000002400 */
[----:B------:R-:W-:Y:S01]  /*d450*/  VIADD R8, R16, 0x31 ;  /* 0x0000003110087836 */ /* 0x000fe20000000000 */
[----:B------:R-:W-:-:S04]  /*d460*/  ISETP.GE.AND P4, PT, R9, R100, PT ;  /* 0x000000640900720c */ /* 0x000fc80003f86270 */
[----:B------:R-:W-:Y:S02]  /*d470*/  ISETP.GE.AND P1, PT, R8, R100, PT ;  /* 0x000000640800720c */ /* 0x000fe40003f26270 */
[----:B------:R-:W3:Y:S01]  /*d480*/  MUFU.TANH R143, R143 ;  /* 0x0000008f008f7308 */ /* 0x000ee20000002400 */
[----:B-1----:R-:W-:Y:S02]  /*d490*/  FSEL R145, R145, -INF , !P3 ;  /* 0xff80000091917808 */ /* 0x002fe40005800000 */
[----:B------:R-:W-:Y:S02]  /*d4a0*/  FSEL R98, R98, -INF , !P1 ;  /* 0xff80000062627808 */ /* 0x000fe40004800000 */
[-C--:B------:R-:W-:Y:S02]  /*d4b0*/  ISETP.GE.AND P1, PT, R6, R101.reuse, PT ;  /* 0x000000650600720c */ /* 0x080fe40003f26270 */
[----:B------:R-:W-:Y:S01]  /*d4c0*/  ISETP.GE.AND P3, PT, R9, R101, PT ;  /* 0x000000650900720c */ /* 0x000fe20003f66270 */
[----:B------:R-:W1:Y:S01]  /*d4d0*/  MUFU.TANH R97, R10 ;  /* 0x0000000a00617308 */ /* 0x000e620000002400 */
[----:B------:R-:W-:-:S02]  /*d4e0*/  FSEL R95, R95, -INF , !P1 ;  /* 0xff8000005f5f7808 */ /* 0x000fc40004800000 */
[----:B------:R-:W-:Y:S02]  /*d4f0*/  ISETP.GT.AND P1, PT, R135, R122, PT ;  /* 0x0000007a8700720c */ /* 0x000fe40003f24270 */
[----:B--2---:R-:W-:Y:S02]  /*d500*/  FSEL R113, R113, -INF , !P6 ;  /* 0xff80000071717808 */ /* 0x004fe40007000000 */
[----:B------:R-:W-:Y:S01]  /*d510*/  FSEL R99, R99, -INF , !P4 ;  /* 0xff80000063637808 */ /* 0x000fe20006000000 */
[----:B------:R-:W2:Y:S01]  /*d520*/  MUFU.TANH R93, R11 ;  /* 0x0000000b005d7308 */ /* 0x000ea20000002400 */
[----:B---3--:R-:W-:Y:S02]  /*d530*/  FSEL R143, R143, -INF , !P5 ;  /* 0xff8000008f8f7808 */ /* 0x008fe40006800000 */
[C---:B------:R-:W-:Y:S02]  /*d540*/  ISETP.GE.AND P6, PT, R16.reuse, R100, PT ;  /* 0x000000641000720c */ /* 0x040fe40003fc6270 */
[CC--:B------:R-:W-:Y:S01]  /*d550*/  ISETP.GE.AND P4, PT, R16.reuse, R101.reuse, PT ;  /* 0x000000651000720c */ /* 0x0c0fe20003f86270 */
[----:B------:R-:W-:Y:S01]  /*d560*/  VIADD R16, R16, 0x39 ;  /* 0x0000003910107836 */ /* 0x000fe20000000000 */
[----:B------:R-:W-:Y:S01]  /*d570*/  BAR.SYNC.DEFER_BLOCKING 0x0 ;  /* 0x0000000000007b1d */ /* 0x000fe20000010000 */
[----:B------:R-:W-:-:S02]  /*d580*/  ISETP.GE.AND P5, PT, R8, R101, PT ;  /* 0x000000650800720c */ /* 0x000fc40003fa6270 */
[----:B-1----:R-:W-:Y:S02]  /*d590*/  FSEL R97, R97, -INF , !P3 ;  /* 0xff80000061617808 */ /* 0x002fe40005800000 */
[-C--:B------:R-:W-:Y:S01]  /*d5a0*/  ISETP.GE.AND P3, PT, R6, R100.reuse, PT ;  /* 0x000000640600720c */ /* 0x080fe20003f66270 */
[----:B------:R-:W1:Y:S01]  /*d5b0*/  MUFU.TANH R4, R4 ;  /* 0x0000000400047308 */ /* 0x000e620000002400 */
[----:B--2---:R-:W-:Y:S02]  /*d5c0*/  FSEL R93, R93, -INF , !P5 ;  /* 0xff8000005d5d7808 */ /* 0x004fe40006800000 */
[----:B------:R-:W-:-:S05]  /*d5d0*/  ISETP.GE.AND P5, PT, R16, R100, PT ;  /* 0x000000641000720c */ /* 0x000fca0003fa6270 */
[----:B------:R-:W2:Y:S08]  /*d5e0*/  MUFU.TANH R5, R5 ;  /* 0x0000000500057308 */ /* 0x000eb00000002400 */
[----:B------:R-:W-:Y:S01]  /*d5f0*/  MUFU.TANH R84, R84 ;  /* 0x0000005400547308 */ /* 0x000fe20000002400 */
[----:B-1----:R-:W-:Y:S02]  /*d600*/  FSEL R100, R4, -INF , !P3 ;  /* 0xff80000004647808 */ /* 0x002fe40005800000 */
[----:B------:R-:W-:-:S05]  /*d610*/  ISETP.GE.AND P3, PT, R16, R101, PT ;  /* 0x000000651000720c */ /* 0x000fca0003f66270 */
[----:B------:R-:W1:Y:S01]  /*d620*/  MUFU.TANH R85, R85 ;  /* 0x0000005500557308 */ /* 0x000e620000002400 */
[----:B--2---:R-:W-:-:S07]  /*d630*/  FSEL R101, R5, -INF , !P5 ;  /* 0xff80000005657808 */ /* 0x004fce0006800000 */
[----:B------:R2:W3:Y:S01]  /*d640*/  MUFU.TANH R94, R7 ;  /* 0x00000007005e7308 */ /* 0x0004e20000002400 */
        /* <DEDUP_REMOVED lines=67> */
.L_x_6086:
[----:B------:R-:W1:Y:S02]  /*da80*/  LDC R4, c[0x0][0x248] ;  /* 0x00009200ff047b82 */ /* 0x000e640000000800 */
[----:B-1----:R-:W-:-:S05]  /*da90*/  IMAD.SHL.U32 R9, R4, 0x40, RZ ;  /* 0x0000004004097824 */ /* 0x002fca00078e00ff */
[----:B------:R-:W-:-:S04]  /*daa0*/  IADD3 R9, -R9, RZ, RZ ;  /* 0x000000ff09097210 */ /* 0x000fc80007ffe1ff */
[----:B------:R-:W-:-:S07]  /*dab0*/  SHF.R.S32.HI R8, RZ, 0x1f, R9 ;  /* 0x0000001fff087819 */ /* 0x000fce0000011409 */
.L_x_6087:
        /* <DEDUP_REMOVED lines=15> */
.L_x_6085:
        /* <DEDUP_REMOVED lines=55> */
[----:B------:R-:W-:Y:S01]  /*df20*/  FFMA.FTZ R3, R13, UR8, -R96 ;  /* 0x000000080d037c23 */ /* 0x000fe20008010860 */
[----:B------:R-:W-:Y:S01]  /*df30*/  MUFU.EX2 R90, R90 ;  /* 0x0000005a005a7308 */ /* 0x000fe20000000800 */
[----:B------:R-:W-:Y:S01]  /*df40*/  FADD.FTZ R92, R2, -R5 ;  /* 0x80000005025c7221 */ /* 0x000fe20000010000 */
[----:B------:R-:W-:Y:S01]  /*df50*/  FSEL R5, R88, RZ, P1 ;  /* 0x000000ff58057208 */ /* 0x000fe20000800000 */
[----:B------:R-:W-:Y:S01]  /*df60*/  LDSM.16.MT88.4 R12, [R118+0x6000] ;  /* 0x00600000760c783b */ /* 0x000fe20000004200 */
[--C-:B------:R-:W-:Y:S01]  /*df70*/  FFMA.FTZ R108, R107, UR8, -R102.reuse ;  /* 0x000000086b6c7c23 */ /* 0x100fe20008010866 */
[----:B------:R-:W-:Y:S01]  /*df80*/  FMUL.FTZ R92, R92, UR8 ;  /* 0x000000085c5c7c20 */ /* 0x000fe20008410000 */
[----:B------:R-:W-:Y:S01]  /*df90*/  FFMA.FTZ R107, R103, UR8, -R102 ;  /* 0x00000008676b7c23 */ /* 0x000fe20008010866 */
[----:B------:R-:W-:Y:S01]  /*dfa0*/  FADD.FTZ R0, R0, -R5 ;  /* 0x8000000500007221 */ /* 0x000fe20000010000 */
[----:B------:R1:W-:Y:S01]  /*dfb0*/  MUFU.EX2 R2, R31 ;  /* 0x0000001f00027308 */ /* 0x0003e20000000800 */
[----:B------:R-:W-:Y:S01]  /*dfc0*/  FFMA.FTZ R106, R105, UR8, -R96 ;  /* 0x00000008696a7c23 */ /* 0x000fe20008010860 */
[--C-:B------:R-:W-:Y:S01]  /*dfd0*/  FFMA.FTZ R104, R153, UR8, -R102.reuse ;  /* 0x0000000899687c23 */ /* 0x100fe20008010866 */
[----:B------:R-:W-:Y:S01]  /*dfe0*/  FMUL.FTZ R0, R0, UR8 ;  /* 0x0000000800007c20 */ /* 0x000fe20008410000 */
[----:B------:R-:W-:Y:S01]  /*dff0*/  FFMA.FTZ R103, R151, UR8, -R102 ;  /* 0x0000000897677c23 */ /* 0x000fe20008010866 */
        /* <DEDUP_REMOVED lines=12> */
[----:B-1----:R-:W1:Y:S01]  /*e0c0*/  LDSM.16.MT88.4 R28, [R118+0x7000] ;  /* 0x00700000761c783b */ /* 0x002e620000004200 */
[----:B------:R-:W-:Y:S01]  /*e0d0*/  FFMA.FTZ R116, R113, UR8, -R96 ;  /* 0x0000000871747c23 */ /* 0x000fe20008010860 */
[--C-:B------:R-:W-:Y:S01]  /*e0e0*/  FFMA.FTZ R99, R99, UR8, -R102.reuse ;  /* 0x0000000863637c23 */ /* 0x100fe20008010866 */
[--C-:B------:R-:W-:Y:S01]  /*e0f0*/  FFMA.FTZ R98, R98, UR8, -R102.reuse ;  /* 0x0000000862627c23 */ /* 0x100fe20008010866 */
[--C-:B------:R-:W-:Y:S01]  /*e100*/  FFMA.FTZ R100, R100, UR8, -R102.reuse ;  /* 0x0000000864647c23 */ /* 0x100fe20008010866 */
[----:B------:R-:W-:Y:S01]  /*e110*/  FFMA.FTZ R101, R101, UR8, -R102 ;  /* 0x0000000865657c23 */ /* 0x000fe20008010866 */
[--C-:B------:R-:W-:Y:S01]  /*e120*/  FFMA.FTZ R102, R93, UR8, -R96.reuse ;  /* 0x000000085d667c23 */ /* 0x100fe20008010860 */
[----:B------:R-:W4:Y:S01]  /*e130*/  MUFU.EX2 R87, R87 ;  /* 0x0000005700577308 */ /* 0x000f220000000800 */
[-C--:B--2---:R-:W-:Y:S01]  /*e140*/  FMUL.FTZ R24, R64, R92.reuse ;  /* 0x0000005c40187220 */ /* 0x084fe20000410000 */
[-C--:B------:R-:W-:Y:S01]  /*e150*/  FMUL.FTZ R25, R65, R92.reuse ;  /* 0x0000005c41197220 */ /* 0x080fe20000410000 */
[-C--:B------:R-:W-:Y:S01]  /*e160*/  FMUL.FTZ R60, R60, R92.reuse ;  /* 0x0000005c3c3c7220 */ /* 0x080fe20000410000 */
[-C--:B------:R-:W-:Y:S01]  /*e170*/  FMUL.FTZ R61, R61, R92.reuse ;  /* 0x0000005c3d3d7220 */ /* 0x080fe20000410000 */
[-C--:B------:R-:W-:Y:S01]  /*e180*/  FMUL.FTZ R32, R56, R92.reuse ;  /* 0x0000005c38207220 */ /* 0x080fe20000410000 */
[-C--:B------:R-:W-:Y:S01]  /*e190*/  FMUL.FTZ R33, R57, R92.reuse ;  /* 0x0000005c39217220 */ /* 0x080fe20000410000 */
[----:B------:R-:W-:Y:S01]  /*e1a0*/  FMUL.FTZ R52, R52, R92 ;  /* 0x0000005c34347220 */ /* 0x000fe20000410000 */
[----:B------:R-:W-:Y:S01]  /*e1b0*/  MUFU.EX2 R86, R86 ;  /* 0x0000005600567308 */ /* 0x000fe20000000800 */
[-C--:B---3--:R-:W-:Y:S01]  /*e1c0*/  FMUL.FTZ R26, R66, R0.reuse ;  /* 0x00000000421a7220 */ /* 0x088fe20000410000 */
[-C--:B------:R-:W-:Y:S01]  /*e1d0*/  FMUL.FTZ R27, R67, R0.reuse ;  /* 0x00000000431b7220 */ /* 0x080fe20000410000 */
[-C--:B------:R-:W-:Y:S01]  /*e1e0*/  FMUL.FTZ R62, R62, R0.reuse ;  /* 0x000000003e3e7220 */ /* 0x080fe20000410000 */
[----:B------:R-:W2:Y:S01]  /*e1f0*/  LDSM.16.MT88.4 R64, [R117+0x7000] ;  /* 0x007000007540783b */ /* 0x000ea20000004200 */
[-C--:B------:R-:W-:Y:S01]  /*e200*/  FMUL.FTZ R63, R63, R0.reuse ;  /* 0x000000003f3f7220 */ /* 0x080fe20000410000 */
[-C--:B------:R-:W-:Y:S01]  /*e210*/  FMUL.FTZ R34, R58, R0.reuse ;  /* 0x000000003a227220 */ /* 0x080fe20000410000 */
[----:B------:R-:W-:Y:S01]  /*e220*/  FMUL.FTZ R35, R59, R0 ;  /* 0x000000003b237220 */ /* 0x000fe20000410000 */
[----:B------:R-:W3:Y:S01]  /*e230*/  MUFU.EX2 R85, R85 ;  /* 0x0000005500557308 */ /* 0x000ee20000000800 */
        /* <DEDUP_REMOVED lines=16> */
[----:B---3--:R-:W-:Y:S01]  /*e340*/  F2FP.BF16.F32.PACK_AB R6, R85, R86 ;  /* 0x000000565506723e */ /* 0x008fe200000010ff */
        /* <DEDUP_REMOVED lines=23> */
[----:B---3--:R-:W-:Y:S01]  /*e4c0*/  F2FP.BF16.F32.PACK_AB R7, R2, R3 ;  /* 0x000000030207723e */ /* 0x008fe200000010ff */
[----:B------:R-:W-:Y:S01]  /*e4d0*/  FMUL.FTZ R49, R49, R92 ;  /* 0x0000005c31317220 */ /* 0x000fe20000410000 */
[-C--:B------:R-:W-:Y:S01]  /*e4e0*/  FMUL.FTZ R50, R50, R0.reuse ;  /* 0x0000000032327220 */ /* 0x080fe20000410000 */
[----:B------:R-:W-:Y:S01]  /*e4f0*/  FMUL.FTZ R51, R51, R0 ;  /* 0x0000000033337220 */ /* 0x000fe20000410000 */
[--C-:B------:R-:W-:Y:S01]  /*e500*/  FFMA.FTZ R97, R97, UR8, -R96.reuse ;  /* 0x0000000861617c23 */ /* 0x100fe20008010860 */
[--C-:B------:R-:W-:Y:S01]  /*e510*/  FFMA.FTZ R93, R95, UR8, -R96.reuse ;  /* 0x000000085f5d7c23 */ /* 0x100fe20008010860 */
[----:B------:R-:W-:Y:S01]  /*e520*/  FFMA.FTZ R94, R94, UR8, -R96 ;  /* 0x000000085e5e7c23 */ /* 0x000fe20008010860 */
[----:B-1----:R-:W-:Y:S01]  /*e530*/  HMMA.16816.F32.BF16 R24, R4, R28, R24 ;  /* 0x0000001c0418723c */ /* 0x002fe20000041818 */
[----:B------:R-:W-:Y:S01]  /*e540*/  MUFU.EX2 R104, R104 ;  /* 0x0000006800687308 */ /* 0x000fe20000000800 */
[----:B------:R-:W-:Y:S01]  /*e550*/  FFMA.FTZ R90, R137, R92, R90 ;  /* 0x0000005c895a7223 */ /* 0x000fe2000001005a */
[----:B------:R-:W-:-:S03]  /*e560*/  FFMA.FTZ R91, R138, R0, R91 ;  /* 0x000000008a5b7223 */ /* 0x000fc6000001005b */
        /* <DEDUP_REMOVED lines=9> */
[C---:B------:R-:W-:Y:S01]  /*e600*/  HMMA.16816.F32.BF16 R52, R4.reuse, R66, R52 ;  /* 0x000000420434723c */ /* 0x040fe20000041834 */
[----:B------:R-:W2:Y:S01]  /*e610*/  LDSM.16.MT88.4 R64, [R117+0x8000] ;  /* 0x008000007540783b */ /* 0x000ea20000004200 */
[----:B------:R-:W-:Y:S01]  /*e620*/  FADD.FTZ R85, R85, R86 ;  /* 0x0000005655557221 */ /* 0x000fe20000010000 */
[----:B------:R-:W-:Y:S01]  /*e630*/  FADD.FTZ R3, R2, R3 ;  /* 0x0000000302037221 */ /* 0x000fe20000010000 */
[----:B------:R-:W-:Y:S02]  /*e640*/  MOV R2, R89 ;  /* 0x0000005900027202 */ /* 0x000fe40000000f00 */
[C---:B------:R-:W-:Y:S01]  /*e650*/  HMMA.16816.F32.BF16 R8, R4.reuse, R12, R8 ;  /* 0x0000000c0408723c */ /* 0x040fe20000041808 */
[----:B------:R-:W3:Y:S05]  /*e660*/  MUFU.EX2 R105, R105 ;  /* 0x0000006900697308 */ /* 0x000eea0000000800 */
        /* <DEDUP_REMOVED lines=13> */
[C---:B--2---:R-:W-:Y:S06]  /*e740*/  HMMA.16816.F32.BF16 R44, R4.reuse, R64, R44 ;  /* 0x00000040042c723c */ /* 0x044fec000004182c */
[----:B------:R-:W-:Y:S01]  /*e750*/  HMMA.16816.F32.BF16 R4, R4, R66, R48 ;  /* 0x000000420404723c */ /* 0x000fe20000041830 */
[----:B------:R-:W2:Y:S01]  /*e760*/  LDSM.16.MT88.4 R64, [R118+0x7400] ;  /* 0x007400007640783b */ /* 0x000ea20000004200 */
[----:B------:R-:W-:Y:S05]  /*e770*/  MUFU.EX2 R112, R112 ;  /* 0x0000007000707308 */ /* 0x000fea0000000800 */
[----:B----4-:R-:W-:Y:S01]  /*e780*/  F2FP.BF16.F32.PACK_AB R48, R107, R108 ;  /* 0x0000006c6b30723e */ /* 0x010fe200000010ff */
[----:B------:R-:W-:Y:S01]  /*e790*/  FADD.FTZ R108, R108, R85 ;  /* 0x000000556c6c7221 */ /* 0x000fe20000010000 */
[----:B---3--:R-:W-:Y:S01]  /*e7a0*/  F2FP.BF16.F32.PACK_AB R49, R105, R106 ;  /* 0x0000006a6931723e */ /* 0x008fe200000010ff */
        /* <DEDUP_REMOVED lines=16> */
[----:B------:R-:W3:Y:S05]  /*e8b0*/  LDSM.16.MT88.4 R60, [R117+0x7400] ;  /* 0x00740000753c783b */ /* 0x000eea0000004200 */
[C---:B------:R-:W-:Y:S01]  /*e8c0*/  HMMA.16816.F32.BF16 R20, R48.reuse, R58, R20 ;  /* 0x0000003a3014723c */ /* 0x040fe20000041814 */
[----:B------:R-:W4:Y:S01]  /*e8d0*/  LDSM.16.MT88.4 R56, [R118+0x8400] ;  /* 0x008400007638783b */ /* 0x000f220000004200 */
[----:B------:R-:W5:Y:S04]  /*e8e0*/  MUFU.EX2 R116, R116 ;  /* 0x0000007400747308 */ /* 0x000f680000000800 */
[C---:B--2---:R-:W-:Y:S04]  /*e8f0*/  HMMA.16816.F32.BF16 R24, R48.reuse, R64, R24 ;  /* 0x000000403018723c */ /* 0x044fe80000041818 */
[----:B------:R-:W-:Y:S02]  /*e900*/  MUFU.EX2 R99, R99 ;  /* 0x0000006300637308 */ /* 0x000fe40000000800 */
[C---:B------:R-:W-:Y:S01]  /*e910*/  HMMA.16816.F32.BF16 R28, R48.reuse, R66, R28 ;  /* 0x00000042301c723c */ /* 0x040fe2000004181c */
[----:B------:R-:W-:Y:S05]  /*e920*/  LDSM.16.MT88.4 R64, [R118+0x6800] ;  /* 0x006800007640783b */ /* 0x000fea0000004200 */
[----:B------:R-:W2:Y:S08]  /*e930*/  MUFU.EX2 R98, R98 ;  /* 0x0000006200627308 */ /* 0x000eb00000000800 */
[----:B------:R-:W-:Y:S08]  /*e940*/  MUFU.EX2 R100, R100 ;  /* 0x0000006400647308 */ /* 0x000ff00000000800 */
[----:B------:R-:W-:Y:S01]  /*e950*/  MUFU.EX2 R101, R101 ;  /* 0x0000006500657308 */ /* 0x000fe20000000800 */
[C---:B---3--:R-:W-:Y:S06]  /*e960*/  HMMA.16816.F32.BF16 R32, R48.reuse, R60, R32 ;  /* 0x0000003c3020723c */ /* 0x048fec0000041820 */
[C---:B------:R-:W-:Y:S01]  /*e970*/  HMMA.16816.F32.BF16 R52, R48.reuse, R62, R52 ;  /* 0x0000003e3034723c */ /* 0x040fe20000041834 */
[----:B------:R-:W3:Y:S01]  /*e980*/  LDSM.16.MT88.4 R60, [R117+0x8400] ;  /* 0x00840000753c783b */ /* 0x000ee20000004200 */
[----:B------:R-:W-:Y:S04]  /*e990*/  MUFU.EX2 R97, R97 ;  /* 0x0000006100617308 */ /* 0x000fe80000000800 */
[C---:B----4-:R-:W-:Y:S04]  /*e9a0*/  HMMA.16816.F32.BF16 R40, R48.reuse, R56, R40 ;  /* 0x000000383028723c */ /* 0x050fe80000041828 */
[----:B------:R-:W4:Y:S02]  /*e9b0*/  MUFU.EX2 R102, R102 ;  /* 0x0000006600667308 */ /* 0x000f240000000800 */
[C---:B------:R-:W-:Y:S01]  /*e9c0*/  HMMA.16816.F32.BF16 R36, R48.reuse, R58, R36 ;  /* 0x0000003a3024723c */ /* 0x040fe20000041824 */
[----:B------:R-:W2:Y:S05]  /*e9d0*/  LDSM.16.MT88.4 R56, [R117+0x6800] ;  /* 0x006800007538783b */ /* 0x000eaa0000004200 */
[----:B------:R-:W-:Y:S08]  /*e9e0*/  MUFU.EX2 R93, R93 ;  /* 0x0000005d005d7308 */ /* 0x000ff00000000800 */
[----:B------:R-:W4:Y:S01]  /*e9f0*/  MUFU.EX2 R94, R94 ;  /* 0x0000005e005e7308 */ /* 0x000f220000000800 */
[C---:B---3--:R-:W-:Y:S06]  /*ea00*/  HMMA.16816.F32.BF16 R44, R48.reuse, R60, R44 ;  /* 0x0000003c302c723c */ /* 0x048fec000004182c */
[----:B------:R-:W-:Y:S01]  /*ea10*/  HMMA.16816.F32.BF16 R4, R48, R62, R4 ;  /* 0x0000003e3004723c */ /* 0x000fe20000041804 */
[----:B------:R-:W3:Y:S06]  /*ea20*/  LDSM.16.MT88.4 R60, [R118+0x7800] ;  /* 0x00780000763c783b */ /* 0x000eec0000004200 */
        /* <DEDUP_REMOVED lines=14> */
[C---:B--2---:R-:W-:Y:S06]  /*eb10*/  HMMA.16816.F32.BF16 R16, R48.reuse, R56, R16 ;  /* 0x000000383010723c */ /* 0x044fec0000041810 */
[C---:B------:R-:W-:Y:S01]  /*eb20*/  HMMA.16816.F32.BF16 R20, R48.reuse, R58, R20 ;  /* 0x0000003a3014723c */ /* 0x040fe20000041814 */
[----:B------:R-:W2:Y:S05]  /*eb30*/  LDSM.16.MT88.4 R56, [R118+0x8800] ;  /* 0x008800007638783b */ /* 0x000eaa0000004200 */
[C---:B------:R-:W-:Y:S06]  /*eb40*/  HMMA.16816.F32.BF16 R12, R48.reuse, R66, R12 ;  /* 0x00000042300c723c */ /* 0x040fec000004180c */
        /* <DEDUP_REMOVED lines=39> */
.L_x_6082:
        /* <DEDUP_REMOVED lines=19> */
[----:B------:R-:W-:Y:S01]  /*eef0*/  ULDC UR4, c[0x0][0x2ec] ;  /* 0x0000bb0000047ab9 */ /* 0x000fe20000000800 */
[----:B------:R-:W-:-:S10]  /*ef00*/  ULDC UR9, c[0x0][0x39c] ;  /* 0x0000e70000097ab9 */ /* 0x000fd40000000800 */
.L_x_6092:
        /* <DEDUP_REMOVED lines=67> */
.L_x_6089:
        /* <DEDUP_REMOVED lines=21> */
[----:B------:R-:W-:Y:S06]  /*f490*/  LDSM.16.M88.4 R108, [R119] ;  /* 0x00000000776c783b */ /* 0x000fec0000000200 */
[----:B------:R-:W2:Y:S01]  /*f4a0*/  LDSM.16.M88.4 R112, [R116] ;  /* 0x000000007470783b */ /* 0x000ea20000000200 */
        /* <DEDUP_REMOVED lines=70> */
[----:B------:R-:W1:Y:S01]  /*f910*/  LDSM.16.M88.4 R88, [R116+0x2c00] ;  /* 0x002c00007458783b */ /* 0x000e620000000200 */
[----:B------:R-:W-:Y:S04]  /*f920*/  DEPBAR.LE SB0, 0x0 ;  /* 0x000080000000791a */ /* 0x000fe80000000000 */
[----:B------:R-:W2:Y:S01]  /*f930*/  MUFU.TANH R161, R161 ;  /* 0x000000a100a17308 */ /* 0x000ea20000002400 */
        /* <DEDUP_REMOVED lines=8> */
[----:B------:R-:W4:Y:S02]  /*f9c0*/  MUFU.TANH R162, R162 ;  /* 0x000000a200a27308 */ /* 0x000f240000002400 */
        /* <DEDUP_REMOVED lines=16> */
[C---:B-1----:R-:W-:Y:S03]  /*fad0*/  HMMA.16816.F32.BF16 R28, R96.reuse, R88, R28 ;  /* 0x00000058601c723c */ /* 0x042fe6000004181c */
[----:B------:R-:W-:Y:S01]  /*fae0*/  FMUL.FTZ R148, R26, UR9 ;  /* 0x000000091a947c20 */ /* 0x000fe20008410000 */
[----:B------:R-:W-:Y:S03]  /*faf0*/  FMUL.FTZ R146, R27, UR9 ;  /* 0x000000091b927c20 */ /* 0x000fe60008410000 */
[----:B------:R1:W1:Y:S01]  /*fb00*/  MUFU.TANH R102, R2 ;  /* 0x0000000200667308 */ /* 0x0002620000002400 */
[----:B------:R-:W-:Y:S03]  /*fb10*/  HMMA.16816.F32.BF16 R32, R96, R90, R32 ;  /* 0x0000005a6020723c */ /* 0x000fe60000041820 */
[----:B------:R-:W-:Y:S06]  /*fb20*/  FMUL.FTZ R0, R11, UR9 ;  /* 0x000000090b007c20 */ /* 0x000fec0008410000 */
[----:B------:R-:W1:Y:S10]  /*fb30*/  MUFU.TANH R164, R164 ;  /* 0x000000a400a47308 */ /* 0x000e740000002400 */
[----:B------:R1:W1:Y:S01]  /*fb40*/  MUFU.TANH R106, R0 ;  /* 0x00000000006a7308 */ /* 0x0002620000002400 */
        /* <DEDUP_REMOVED lines=33> */
[----:B------:R-:W2:Y:S01]  /*fd60*/  LDC.64 R4, c[0x0][0x248] ;  /* 0x00009200ff047b82 */ /* 0x000ea20000000a00 */
[----:B------:R-:W-:Y:S02]  /*fd70*/  MOV R10, UR5 ;  /* 0x00000005000a7c02 */ /* 0x000fe40008000f00 */
[----:B------:R-:W-:Y:S01]  /*fd80*/  MOV R9, UR8 ;  /* 0x0000000800097c02 */ /* 0x000fe20008000f00 */
[----:B------:R-:W-:Y:S06]  /*fd90*/  @!P2 BRA `(.L_x_6091) ;  /* 0x0000000000f4a947 */ /* 0x000fec0003800000 */
        /* <DEDUP_REMOVED lines=51> */
[----:B-1----:R-:W-:Y:S04]  /*100d0*/  IMAD R0, R15, R8, RZ ;  /* 0x000000080f007224 */ /* 0x002fe800078e02ff */
        /* <DEDUP_REMOVED lines=9> */
.L_x_6091:
[C---:B------:R-:W-:Y:S04]  /*10170*/  LEA R128, P0, R10.reuse, R128, 0x1 ;  /* 0x000000800a807211 */ /* 0x040fe800078008ff */
[----:B------:R-:W-:Y:S02]  /*10180*/  LEA.HI.X R129, R10, R129, R9, 0x1, P0 ;  /* 0x000000810a817211 */ /* 0x000fe400000f0c09 */
[C---:B--2---:R-:W-:Y:S03]  /*10190*/  LEA R6, P0, R4.reuse, R128, 0x6 ;  /* 0x0000008004067211 */ /* 0x044fe600078030ff */
        /* <DEDUP_REMOVED lines=11> */
.L_x_6090:
        /* <DEDUP_REMOVED lines=32> */
[----:B--2---:R-:W-:Y:S02]  /*10450*/  FMNMX.FTZ R6, R139, R0, !PT ;  /* 0x000000008b067209 */ /* 0x004fe40007810000 */
        /* <DEDUP_REMOVED lines=73> */
[----:B------:R-:W4:Y:S01]  /*108f0*/  LDSM.16.MT88.4 R52, [R117+0x8000] ;  /* 0x008000007534783b */ /* 0x000f220000004200 */
[C---:B------:R-:W-:Y:S01]  /*10900*/  FMUL.FTZ R44, R84.reuse, R44 ;  /* 0x0000002c542c7220 */ /* 0x040fe20000410000 */
[C---:B------:R-:W-:Y:S01]  /*10910*/  FMUL.FTZ R45, R84.reuse, R45 ;  /* 0x0000002d542d7220 */ /* 0x040fe20000410000 */
[C---:B------:R-:W-:Y:S01]  /*10920*/  FMUL.FTZ R46, R3.reuse, R46 ;  /* 0x0000002e032e7220 */ /* 0x040fe20000410000 */
[----:B------:R-:W-:Y:S01]  /*10930*/  FMUL.FTZ R47, R3, R47 ;  /* 0x0000002f032f7220 */ /* 0x000fe20000410000 */
[C---:B------:R-:W-:Y:S03]  /*10940*/  FMUL.FTZ R48, R84.reuse, R48 ;  /* 0x0000003054307220 */ /* 0x040fe60000410000 */
[----:B------:R-:W5:Y:S01]  /*10950*/  MUFU.EX2 R94, R94 ;  /* 0x0000005e005e7308 */ /* 0x000f620000000800 */
        /* <DEDUP_REMOVED lines=11> */
[----:B------:R-:W-:Y:S01]  /*10a10*/  FFMA.FTZ R109, R147, UR4, -R96 ;  /* 0x00000004936d7c23 */ /* 0x000fe20008010860 */
[--C-:B------:R-:W-:Y:S01]  /*10a20*/  FFMA.FTZ R110, R148, UR4, -R89.reuse ;  /* 0x00000004946e7c23 */ /* 0x100fe20008010859 */
[----:B------:R-:W-:Y:S01]  /*10a30*/  FFMA.FTZ R111, R146, UR4, -R89 ;  /* 0x00000004926f7c23 */ /* 0x000fe20008010859 */
[----:B------:R-:W-:Y:S03]  /*10a40*/  FFMA.FTZ R91, R84, R137, R91 ;  /* 0x00000089545b7223 */ /* 0x000fe6000001005b */
[----:B------:R-:W3:Y:S01]  /*10a50*/  MUFU.EX2 R92, R92 ;  /* 0x0000005c005c7308 */ /* 0x000ee20000000800 */
[----:B-----5:R-:W-:Y:S01]  /*10a60*/  F2FP.BF16.F32.PACK_AB R82, R94, R97 ;  /* 0x000000615e52723e */ /* 0x020fe200000010ff */
[----:B------:R-:W-:Y:S01]  /*10a70*/  FFMA.FTZ R138, R3, R138, R90 ;  /* 0x0000008a038a7223 */ /* 0x000fe2000001005a */
[--C-:B------:R-:W-:Y:S01]  /*10a80*/  FFMA.FTZ R112, R133, UR4, -R96.reuse ;  /* 0x0000000485707c23 */ /* 0x100fe20008010860 */
[--C-:B------:R-:W-:Y:S01]  /*10a90*/  FFMA.FTZ R113, R140, UR4, -R96.reuse ;  /* 0x000000048c717c23 */ /* 0x100fe20008010860 */
[----:B------:R-:W-:Y:S01]  /*10aa0*/  FFMA.FTZ R133, R141, UR4, -R96 ;  /* 0x000000048d857c23 */ /* 0x000fe20008010860 */
[--C-:B------:R-:W-:Y:S01]  /*10ab0*/  FFMA.FTZ R114, R142, UR4, -R89.reuse ;  /* 0x000000048e727c23 */ /* 0x100fe20008010859 */
[--C-:B------:R-:W-:Y:S03]  /*10ac0*/  FFMA.FTZ R115, R144, UR4, -R89.reuse ;  /* 0x0000000490737c23 */ /* 0x100fe60008010859 */
[----:B------:R-:W-:Y:S01]  /*10ad0*/  MUFU.EX2 R98, R98 ;  /* 0x0000006200627308 */ /* 0x000fe20000000800 */
[--C-:B------:R-:W-:Y:S01]  /*10ae0*/  FFMA.FTZ R86, R86, UR4, -R89.reuse ;  /* 0x0000000456567c23 */ /* 0x100fe20008010859 */
[----:B------:R-:W-:Y:S01]  /*10af0*/  FADD.FTZ R138, R95, R138 ;  /* 0x0000008a5f8a7221 */ /* 0x000fe20000010000 */
[----:B------:R-:W-:Y:S07]  /*10b00*/  ISETP.GT.AND P0, PT, R135, R122, PT ;  /* 0x0000007a8700720c */ /* 0x000fee0003f04270 */
[----:B------:R-:W-:Y:S01]  /*10b10*/  MUFU.EX2 R99, R99 ;  /* 0x0000006300637308 */ /* 0x000fe20000000800 */
        /* <DEDUP_REMOVED lines=30> */
[----:B------:R-:W5:Y:S01]  /*10d00*/  LDSM.16.MT88.4 R56, [R118+0x6400] ;  /* 0x006400007638783b */ /* 0x000f620000004200 */
        /* <DEDUP_REMOVED lines=11> */
[----:B------:R-:W2:Y:S01]  /*10dc0*/  MUFU.EX2 R64, R64 ;  /* 0x0000004000407308 */ /* 0x000ea20000000800 */
[C---:B----4-:R-:W-:Y:S09]  /*10dd0*/  HMMA.16816.F32.BF16 R44, R80.reuse, R52, R44 ;  /* 0x00000034502c723c */ /* 0x050ff2000004182c */
[----:B------:R-:W4:Y:S01]  /*10de0*/  MUFU.EX2 R101, R101 ;  /* 0x0000006500657308 */ /* 0x000f220000000800 */
[----:B------:R-:W-:Y:S03]  /*10df0*/  HMMA.16816.F32.BF16 R48, R80, R54, R48 ;  /* 0x000000365030723c */ /* 0x000fe60000041830 */
[----:B---3--:R-:W-:Y:S06]  /*10e00*/  F2FP.BF16.F32.PACK_AB R52, R98, R65 ;  /* 0x000000416234723e */ /* 0x008fec00000010ff */
[----:B------:R-:W-:Y:S02]  /*10e10*/  MUFU.EX2 R102, R102 ;  /* 0x0000006600667308 */ /* 0x000fe40000000800 */
[----:B--2---:R-:W-:Y:S08]  /*10e20*/  F2FP.BF16.F32.PACK_AB R53, R99, R64 ;  /* 0x000000406335723e */ /* 0x004ff000000010ff */
[----:B------:R-:W2:Y:S01]  /*10e30*/  MUFU.EX2 R103, R103 ;  /* 0x0000006700677308 */ /* 0x000ea20000000800 */
[----:B----4-:R-:W-:Y:S09]  /*10e40*/  F2FP.BF16.F32.PACK_AB R54, R101, R100 ;  /* 0x000000646536723e */ /* 0x010ff200000010ff */
[----:B------:R-:W-:Y:S10]  /*10e50*/  MUFU.EX2 R112, R112 ;  /* 0x0000007000707308 */ /* 0x000ff40000000800 */
[----:B------:R-:W-:Y:S01]  /*10e60*/  MUFU.EX2 R113, R113 ;  /* 0x0000007100717308 */ /* 0x000fe20000000800 */
[----:B--2---:R-:W-:Y:S07]  /*10e70*/  F2FP.BF16.F32.PACK_AB R55, R103, R102 ;  /* 0x000000666737723e */ /* 0x004fee00000010ff */
[C---:B-----5:R-:W-:Y:S02]  /*10e80*/  HMMA.16816.F32.BF16 R4, R52.reuse, R56, R4 ;  /* 0x000000383404723c */ /* 0x060fe40000041804 */
        /* <DEDUP_REMOVED lines=49> */
[----:B-----5:R-:W-:Y:S03]  /*111a0*/  F2FP.BF16.F32.PACK_AB R91, R85, R86 ;  /* 0x00000056555b723e */ /* 0x020fe600000010ff */
[----:B------:R-:W-:Y:S04]  /*111b0*/  FADD.FTZ R97, R97, R60 ;  /* 0x0000003c61617221 */ /* 0x000fe80000010000 */
        /* <DEDUP_REMOVED lines=8> */
[----:B------:R-:W-:Y:S01]  /*11240*/  FADD.FTZ R12, R64, R3 ;  /* 0x00000003400c7221 */ /* 0x000fe20000010000 */
[----:B------:R-:W-:Y:S01]  /*11250*/  MOV R3, R0 ;  /* 0x0000000000037202 */ /* 0x000fe20000000f00 */
[C---:B--2---:R-:W-:Y:S03]  /*11260*/  HMMA.16816.F32.BF16 R64, R88.reuse, R56, R20 ;  /* 0x000000385840723c */ /* 0x044fe60000041814 */
        /* <DEDUP_REMOVED lines=30> */
.L_x_6088:
        /* <DEDUP_REMOVED lines=139> */
[----:B------:R3:W-:Y:S04]  /*11d00*/  STS.64 [R15+0x2000], R56 ;  /* 0x002000380f007388 */ /* 0x0007e80000000a00 */
[----:B------:R5:W-:Y:S04]  /*11d10*/  STS.64 [R15+0x2400], R58 ;  /* 0x0024003a0f007388 */ /* 0x000be80000000a00 */
[----:B------:R-:W-:Y:S04]  /*11d20*/  STS.64 [R7+0x2000], R52 ;  /* 0x0020003407007388 */ /* 0x000fe80000000a00 */
[----:B------:R-:W-:Y:S04]  /*11d30*/  STS.64 [R7+0x2400], R54 ;  /* 0x0024003607007388 */ /* 0x000fe80000000a00 */
[----:B------:R-:W-:Y:S04]  /*11d40*/  STS.64 [R14+0x4000], R36 ;  /* 0x004000240e007388 */ /* 0x000fe80000000a00 */
[----:B------:R-:W-:Y:S04]  /*11d50*/  STS.64 [R14+0x4400], R38 ;  /* 0x004400260e007388 */ /* 0x000fe80000000a00 */
[----:B------:R-:W-:Y:S01]  /*11d60*/  STS.64 [R6+0x4000], R40 ;  /* 0x0040002806007388 */ /* 0x000fe20000000a00 */
[----:B---3--:R-:W3:Y:S03]  /*11d70*/  @P3 LDC R57, c[0x0][0x2e8] ;  /* 0x0000ba00ff393b82 */ /* 0x008ee60000000800 */
[----:B------:R1:W-:Y:S01]  /*11d80*/  STS.64 [R6+0x4400], R42 ;  /* 0x0044002a06007388 */ /* 0x0003e20000000a00 */
[----:B-----5:R-:W-:-:S03]  /*11d90*/  LEA R59, R12, UR5, 0x2 ;  /* 0x000000050c3b7c11 */ /* 0x020fc6000f8e10ff */
[----:B------:R-:W-:Y:S01]  /*11da0*/  STS.64 [R15+0x4000], R44 ;  /* 0x0040002c0f007388 */ /* 0x000fe20000000a00 */
[----:B------:R-:W5:Y:S03]  /*11db0*/  LDC.64 R12, c[0x0][0x2c0] ;  /* 0x0000b000ff0c7b82 */ /* 0x000f660000000a00 */
[----:B------:R4:W-:Y:S04]  /*11dc0*/  STS.64 [R15+0x4400], R46 ;  /* 0x0044002e0f007388 */ /* 0x0009e80000000a00 */
[----:B------:R2:W-:Y:S04]  /*11dd0*/  STS.64 [R7+0x4000], R48 ;  /* 0x0040003007007388 */ /* 0x0005e80000000a00 */
[----:B------:R3:W-:Y:S01]  /*11de0*/  STS.64 [R7+0x4400], R50 ;  /* 0x0044003207007388 */ /* 0x0007e20000000a00 */
[----:B------:R-:W-:Y:S08]  /*11df0*/  BAR.SYNC.DEFER_BLOCKING 0x0 ;  /* 0x0000000000007b1d */ /* 0x000ff00000010000 */
[----:B-1----:R-:W1:Y:S01]  /*11e00*/  LDC R6, c[0x0][0x270] ;  /* 0x00009c00ff067b82 */ /* 0x002e620000000800 */
[----:B------:R-:W5:Y:S01]  /*11e10*/  S2R R56, SR_CTAID.Y ;  /* 0x0000000000387919 */ /* 0x000f620000002600 */
[----:B------:R-:W5:Y:S01]  /*11e20*/  S2R R58, SR_CTAID.X ;  /* 0x00000000003a7919 */ /* 0x000f620000002500 */
[----:B----4-:R-:W-:-:S02]  /*11e30*/  SHF.R.S32.HI R15, RZ, 0x1f, R8 ;  /* 0x0000001fff0f7819 */ /* 0x010fc40000011408 */
[----:B--2---:R-:W-:Y:S02]  /*11e40*/  LOP3.LUT R48, R11, 0xffffffe0, RZ, 0xc0, !PT ;  /* 0xffffffe00b307812 */ /* 0x004fe400078ec0ff */
[----:B------:R-:W-:Y:S01]  /*11e50*/  LEA.HI R14, R15, R8, RZ, 0x2 ;  /* 0x000000080f0e7211 */ /* 0x000fe200078f10ff */
[----:B------:R-:W-:Y:S01]  /*11e60*/  @P3 FMUL.FTZ R15, R5, 0.69314718246459960938 ;  /* 0x3f317218050f3820 */ /* 0x000fe20000410000 */
[----:B---3--:R-:W2:Y:S01]  /*11e70*/  @P2 LDC R7, c[0x0][0x2e8] ;  /* 0x0000ba00ff072b82 */ /* 0x008ea20000000800 */
[----:B------:R3:W4:Y:S01]  /*11e80*/  LDS.128 R52, [R59] ;  /* 0x000000003b347984 */ /* 0x0007220000000c00 */
[----:B------:R-:W-:Y:S01]  /*11e90*/  IMAD.IADD R48, R3, 0x1, -R48 ;  /* 0x0000000103307824 */ /* 0x000fe200078e0a30 */
[----:B------:R-:W-:Y:S02]  /*11ea0*/  IADD3 R5, -R125, RZ, RZ ;  /* 0x000000ff7d057210 */ /* 0x000fe40007ffe1ff */
[----:B------:R3:W2:Y:S01]  /*11eb0*/  LDS.128 R44, [R59+0x800] ;  /* 0x000800003b2c7984 */ /* 0x0006a20000000c00 */
[----:B------:R-:W-:-:S02]  /*11ec0*/  LOP3.LUT R11, R14, 0xffffffc, RZ, 0xc0, !PT ;  /* 0x0ffffffc0e0b7812 */ /* 0x000fc400078ec0ff */
[----:B------:R-:W-:Y:S01]  /*11ed0*/  LOP3.LUT P0, RZ, R48, 0x3, RZ, 0xc0, !PT ;  /* 0x0000000330ff7812 */ /* 0x000fe2000780c0ff */
[----:B------:R3:W3:Y:S01]  /*11ee0*/  LDS.128 R40, [R59+0x1000] ;  /* 0x001000003b287984 */ /* 0x0006e20000000c00 */
[----:B-1----:R-:W-:Y:S01]  /*11ef0*/  IMAD R5, R6, R5, UR4 ;  /* 0x0000000406057e24 */ /* 0x002fe2000f8e0205 */
[----:B------:R-:W-:Y:S01]  /*11f00*/  MOV R3, 0xff800000 ;  /* 0xff80000000037802 */ /* 0x000fe20000000f00 */
[----:B------:R-:W-:Y:S01]  /*11f10*/  @P3 FFMA.FTZ R3, R2, R57, R15 ;  /* 0x0000003902033223 */ /* 0x000fe2000001000f */
[----:B------:R1:W1:Y:S01]  /*11f20*/  LDS.128 R36, [R59+0x2000] ;  /* 0x002000003b247984 */ /* 0x0002620000000c00 */
[----:B------:R-:W-:Y:S01]  /*11f30*/  IADD3 R11, R8, -R11, RZ ;  /* 0x8000000b080b7210 */ /* 0x000fe20007ffe0ff */
[----:B------:R-:W-:Y:S01]  /*11f40*/  @P2 FMUL.FTZ R15, R4, 0.69314718246459960938 ;  /* 0x3f317218040f2820 */ /* 0x000fe20000410000 */
[----:B------:R-:W-:Y:S01]  /*11f50*/  SHF.L.U32 R14, R10, 0x2, RZ ;  /* 0x000000020a0e7819 */ /* 0x000fe200000006ff */
[----:B------:R1:W1:Y:S01]  /*11f60*/  LDS.128 R32, [R59+0x2800] ;  /* 0x002800003b207984 */ /* 0x0002620000000c00 */
[----:B-----5:R-:W-:Y:S01]  /*11f70*/  IMAD R125, R56, R12, R125 ;  /* 0x0000000c387d7224 */ /* 0x020fe200078e027d */
[----:B------:R-:W-:Y:S01]  /*11f80*/  MOV R8, 0xff800000 ;  /* 0xff80000000087802 */ /* 0x000fe20000000f00 */
[----:B------:R-:W-:Y:S01]  /*11f90*/  IMAD R11, R11, 0x10, R130 ;  /* 0x000000100b0b7824 */ /* 0x000fe200078e0282 */
[----:B------:R1:W1:Y:S01]  /*11fa0*/  LDS.128 R28, [R59+0x3000] ;  /* 0x003000003b1c7984 */ /* 0x0002620000000c00 */
[----:B------:R-:W-:Y:S01]  /*11fb0*/  SHF.L.U32 R2, R58, 0x6, RZ ;  /* 0x000000063a027819 */ /* 0x000fe200000006ff */
[----:B------:R-:W-:-:S02]  /*11fc0*/  IMAD R5, R125, R6, R5 ;  /* 0x000000067d057224 */ /* 0x000fc400078e0205 */
[----:B--2---:R-:W-:Y:S01]  /*11fd0*/  @P2 FFMA.FTZ R8, R0, R7, R15 ;  /* 0x0000000700082223 */ /* 0x004fe2000001000f */
[----:B------:R2:W1:Y:S01]  /*11fe0*/  LDS.128 R24, [R59+0x4000] ;  /* 0x004000003b187984 */ /* 0x0004620000000c00 */
[----:B------:R-:W-:Y:S01]  /*11ff0*/  IMAD R0, R58, -0x40, R123 ;  /* 0xffffffc03a007824 */ /* 0x000fe200078e027b */
[----:B------:R-:W-:Y:S01]  /*12000*/  SHF.R.S32.HI R15, RZ, 0x1f, R14 ;  /* 0x0000001fff0f7819 */ /* 0x000fe2000001140e */
[----:B------:R-:W-:Y:S01]  /*12010*/  IMAD R2, R5, R13, R2 ;  /* 0x0000000d05027224 */ /* 0x000fe200078e0202 */
[----:B------:R2:W1:Y:S04]  /*12020*/  LDS.128 R20, [R59+0x4800] ;  /* 0x004800003b147984 */ /* 0x0004680000000c00 */
[----:B------:R2:W1:Y:S01]  /*12030*/  LDS.128 R16, [R59+0x5000] ;  /* 0x005000003b107984 */ /* 0x0004620000000c00 */
[----:B---34-:R-:W-:Y:S05]  /*12040*/  @P0 BRA `(.L_x_6094) ;  /* 0x0000000000300947 */ /* 0x018fea0003800000 */
        /* <DEDUP_REMOVED lines=12> */
.L_x_6094:
[----:B------:R-:W-:Y:S05]  /*12110*/  BSYNC B0 ;  /* 0x0000000000007941 */ /* 0x000fea0003800000 */
.L_x_6093:
[C---:B------:R-:W-:Y:S01]  /*12120*/  IMAD.WIDE R10, R9.reuse, 0x60, R14 ;  /* 0x00000060090a7825 */ /* 0x040fe200078e020e */
[----:B---3--:R3:W4:Y:S01]  /*12130*/  LDS.128 R4, [R59+0x3800] ;  /* 0x003800003b047984 */ /* 0x0087220000000c00 */
        /* <DEDUP_REMOVED lines=20> */
[----:B-1----:R3:W-:Y:S04]  /*12280*/  @!P3 STG.E.128 desc[UR6][R2.64+0x80], R36 ;  /* 0x000080240200b986 */ /* 0x0027e8000c101d06 */
[----:B------:R3:W-:Y:S04]  /*12290*/  @!P2 STG.E.128 desc[UR6][R2.64+0x1880], R32 ;  /* 0x001880200200a986 */ /* 0x0007e8000c101d06 */
[----:B------:R3:W-:Y:S04]  /*122a0*/  @!P1 STG.E.128 desc[UR6][R2.64+0x3080], R28 ;  /* 0x0030801c02009986 */ /* 0x0007e8000c101d06 */
[----:B------:R3:W-:Y:S04]  /*122b0*/  @!P3 STG.E.128 desc[UR6][R2.64+0x100], R24 ;  /* 0x000100180200b986 */ /* 0x0007e8000c101d06 */
[----:B------:R3:W-:Y:S04]  /*122c0*/  @!P2 STG.E.128 desc[UR6][R2.64+0x1900], R20 ;  /* 0x001900140200a986 */ /* 0x0007e8000c101d06 */
[----:B------:R3:W-:Y:S01]  /*122d0*/  @!P1 STG.E.128 desc[UR6][R2.64+0x3100], R16 ;  /* 0x0031001002009986 */ /* 0x0007e2000c101d06 */
[----:B--2-4-:R-:W-:Y:S05]  /*122e0*/  @P0 EXIT ;  /* 0x000000000000094d */ /* 0x014fea0003800000 */
[----:B------:R-:W-:Y:S04]  /*122f0*/  STG.E.128 desc[UR6][R2.64+0x4800], R12 ;  /* 0x0048000c02007986 */ /* 0x000fe8000c101d06 */
[----:B------:R-:W-:Y:S04]  /*12300*/  STG.E.128 desc[UR6][R2.64+0x4880], R4 ;  /* 0x0048800402007986 */ /* 0x000fe8000c101d06 */
[----:B------:R-:W-:Y:S01]  /*12310*/  STG.E.128 desc[UR6][R2.64+0x4900], R48 ;  /* 0x0049003002007986 */ /* 0x000fe2000c101d06 */
[----:B------:R-:W-:Y:S05]  /*12320*/  EXIT ;  /* 0x000000000000794d */ /* 0x000fea0003800000 */
.L_x_6095:
        /* <DEDUP_REMOVED lines=13> */
.L_x_6511:


//--------------------- .text._ZN5flash24flash_fwd_splitkv_kernelI23Flash_fwd_kernel_traitsILi96ELi64ELi64ELi4ELb0ELb0EN7cutlass10bfloat16_tE19Flash_kernel_traitsILi96ELi64ELi64ELi4ES3_EELb1ELb0ELb1ELb0ELb0ELb0ELb1ELb1EEEvNS_16Flash_fwd_paramsE --------------------------
	.section	.text._ZN5flash24flash_fwd_splitkv_kernelI23Flash_fwd_kernel_traitsILi96ELi64ELi64ELi4ELb0ELb0EN7cutlass10bfloat16_tE19Flash_kernel_traitsILi96ELi64ELi64ELi4ES3_EELb1ELb0ELb1ELb0ELb0ELb0ELb1ELb1EEEvNS_16Flash_fwd_paramsE,"ax",@progbits
	.align	128
        .global         _ZN5flash24flash_fwd_splitkv_kernelI23Flash_fwd_kernel_traitsILi96ELi64ELi64ELi4ELb0ELb0EN7cutlass10bfloat16_tE19Flash_kernel_traitsILi96ELi64ELi64ELi4ES3_EELb1ELb0ELb1ELb0ELb0ELb0ELb1ELb1EEEvNS_16Flash_fwd_paramsE
        .type           _ZN5flash24flash_fwd_splitkv_kernelI23Flash_fwd_kernel_traitsILi96ELi64ELi64ELi4ELb0ELb0EN7cutlass10bfloat16_tE19Flash_kernel_traitsILi96ELi64ELi64ELi4ES3_EELb1ELb0ELb1ELb0ELb0ELb0ELb1ELb1EEEvNS_16Flash_fwd_paramsE,@function
        .size           _ZN5flash24flash_fwd_splitkv_kernelI23Flash_fwd_kernel_traitsILi96ELi64ELi64ELi4ELb0ELb0EN7cutlass10bfloat16_tE19Flash_kernel_traitsILi96ELi64ELi64ELi4ES3_EELb1ELb0ELb1ELb0ELb0ELb0ELb1ELb1EEEvNS_16Flash_fwd_paramsE,(.L_x_6512 - _ZN5flash24flash_fwd_splitkv_kernelI23Flash_fwd_kernel_traitsILi96ELi64ELi64ELi4ELb0ELb0EN7cutlass10bfloat16_tE19Flash_kernel_traitsILi96ELi64ELi64ELi4ES3_EELb1ELb0ELb1ELb0ELb0ELb0ELb1ELb1EEEvNS_16Flash_fwd_paramsE)
        .other          _ZN5flash24flash_fwd_splitkv_kernelI23Flash_fwd_kernel_traitsILi96ELi64ELi64ELi4ELb0ELb0EN7cutlass10bfloat16_tE19Flash_kernel_traitsILi96ELi64ELi64ELi4ES3_EELb1ELb0ELb1ELb0ELb0ELb0ELb1ELb1EEEvNS_16Flash_fwd_paramsE,@"STO_CUDA_ENTRY STV_DEFAULT"
_ZN5flash24flash_fwd_splitkv_kernelI23Flash_fwd_kernel_traitsILi96ELi64ELi64ELi4ELb0ELb0EN7cutlass10bfloat16_tE19Flash_kernel_traitsILi96ELi64ELi64ELi4ES3_EELb1ELb0ELb1ELb0ELb0ELb0ELb1ELb1EEEvNS_16Flash_fwd_paramsE:
.text._ZN5flash24flash_fwd_splitkv_kernelI23Flash_fwd_kernel_traitsILi96ELi64ELi64ELi4ELb0ELb0EN7cutlass10bfloat16_tE19Flash_kernel_traitsILi96ELi64ELi64ELi4ES3_EELb1ELb0ELb1ELb0ELb0ELb0ELb1ELb1EEEvNS_16Flash_fwd_paramsE:
        /* <DEDUP_REMOVED lines=46> */
[----:B------:R-:W-:Y:S01]  /*02e0*/  IADD3 R109, -R117, RZ, RZ ;  /* 0x000000ff756d7210 */ /* 0x000fe20007ffe1ff */
[----:B------:R-:W2:Y:S04]  /*02f0*/  S2R R113, SR_CTAID.X ;  /* 0x0000000000717919 */ /* 0x000ea80000002500 */
[----:B------:R-:W-:Y:S01]  /*0300*/  IMAD R108, R5, R109, R108 ;  /* 0x0000006d056c7224 */ /* 0x000fe200078e026c */
[----:B------:R-:W3:Y:S01]  /*0310*/  S2R R0, SR_CTAID.Y ;  /* 0x0000000000007919 */ /* 0x000ee20000002600 */
[----:B------:R-:W-:-:S06]  /*0320*/  @P0 IMAD.IADD R115, R115, 0x1, -R10 ;  /* 0x0000000173730824 */ /* 0x000fcc00078e0a0a */
[----:B------:R-:W4:Y:S01]  /*0330*/  @!P0 LDC R115, c[0x0][0x2c4] ;  /* 0x0000b100ff738b82 */ /* 0x000f220000000800 */
[----:B------:R-:W-:-:S04]  /*0340*/  ISETP.NE.U32.AND P0, PT, R2, RZ, PT ;  /* 0x000000ff0200720c */ /* 0x000fc80003f05070 */
[----:B------:R-:W-:-:S13]  /*0350*/  ISETP.NE.AND.EX P0, PT, R3, RZ, PT, P0 ;  /* 0x000000ff0300720c */ /* 0x000fda0003f05300 */
[----:B-123--:R-:W-:Y:S05]  /*0360*/  @!P0 BRA `(.L_x_6096) ;  /* 0x0000000000108947 */ /* 0x00efea0003800000 */
[----:B------:R-:W2:Y:S02]  /*0370*/  @P1 LDG.E R2, desc[UR6][R6.64+0x4] ;  /* 0x0000040606021981 */ /* 0x000ea4000c1e1900 */
[----:B--2--5:R-:W-:-:S06]  /*0380*/  @P1 IADD3 R77, R2, -R15, RZ ;  /* 0x8000000f024d1210 */ /* 0x024fcc0007ffe0ff */
[----:B------:R2:W5:Y:S01]  /*0390*/  @!P1 LDG.E R77, desc[UR6][R6.64] ;  /* 0x00000006064d9981 */ /* 0x000562000c1e1900 */
[----:B------:R-:W-:Y:S05]  /*03a0*/  BRA `(.L_x_6097) ;  /* 0x0000000000047947 */ /* 0x000fea0003800000 */
.L_x_6096:
[----:B------:R-:W1:Y:S02]  /*03b0*/  LDC R77, c[0x0][0x2c8] ;  /* 0x0000b200ff4d7b82 */ /* 0x000e640000000800 */
.L_x_6097:
        /* <DEDUP_REMOVED lines=105> */
.L_x_6100:
[----:B------:R-:W-:Y:S05]  /*0a50*/  BSYNC B0 ;  /* 0x0000000000007941 */ /* 0x000fea0003800000 */
.L_x_6099:
        /* <DEDUP_REMOVED lines=10> */
.L_x_6102:
[----:B------:R-:W-:Y:S05]  /*0b00*/  BSYNC B0 ;  /* 0x0000000000007941 */ /* 0x000fea0003800000 */
.L_x_6101:
        /* <DEDUP_REMOVED lines=11> */
.L_x_6104:
[----:B------:R-:W-:Y:S05]  /*0bc0*/  BSYNC B0 ;  /* 0x0000000000007941 */ /* 0x000fea0003800000 */
.L_x_6103:
        /* <DEDUP_REMOVED lines=9> */
.L_x_6106:
[----:B------:R-:W-:Y:S05]  /*0c60*/  BSYNC B0 ;  /* 0x0000000000007941 */ /* 0x000fea0003800000 */
.L_x_6105:
        /* <DEDUP_REMOVED lines=15> */
.L_x_6098:
        /* <DEDUP_REMOVED lines=24> */
.L_x_6107:
        /* <DEDUP_REMOVED lines=52> */
[----:B------:R-:W-:Y:S01]  /*1220*/  LOP3.LUT R2, R108, R9, RZ, 0x3c, !PT ;  /* 0x000000096c027212 */ /* 0x000fe200078e3cff */
[----:B-1----:R-:W-:-:S03]  /*1230*/  IMAD R12, R19, R4, RZ ;  /* 0x00000004130c7224 */ /* 0x002fc600078e02ff */
        /* <DEDUP_REMOVED lines=8> */
[C---:B-----5:R-:W-:Y:S02]  /*12c0*/  IMAD R11, R7.reuse, UR4, RZ ;  /* 0x00000004070b7c24 */ /* 0x060fe4000f8e02ff */
[----:B-1----:R-:W-:Y:S02]  /*12d0*/  IMAD R7, R7, R2, RZ ;  /* 0x0000000207077224 */ /* 0x002fe400078e02ff */
[C---:B------:R-:W-:Y:S01]  /*12e0*/  IMAD R11, R6.reuse, UR5, R11 ;  /* 0x00000005060b7c24 */ /* 0x040fe2000f8e020b */
[----:B------:R-:W-:Y:S01]  /*12f0*/  ULDC.64 UR4, c[0x0][0x260] ;  /* 0x0000980000047ab9 */ /* 0x000fe20000000a00 */
[----:B------:R-:W-:Y:S02]  /*1300*/  IMAD R3, R6, R3, R7 ;  /* 0x0000000306037224 */ /* 0x000fe400078e0207 */
[----:B------:R-:W-:Y:S02]  /*1310*/  IMAD.IADD R15, R15, 0x1, R11 ;  /* 0x000000010f0f7824 */ /* 0x000fe400078e020b */
[----:B------:R-:W-:-:S02]  /*1320*/  IMAD R11, R21, R5, R12 ;  /* 0x00000005150b7224 */ /* 0x000fc400078e020c */
[----:B------:R-:W-:-:S04]  /*1330*/  IMAD.WIDE.U32 R12, R21, R4, R14 ;  /* 0x00000004150c7225 */ /* 0x000fc800078e000e */
[----:B------:R-:W-:Y:S01]  /*1340*/  IMAD.WIDE.U32 R6, R6, R2, RZ ;  /* 0x0000000206067225 */ /* 0x000fe200078e00ff */
[----:B------:R-:W-:-:S03]  /*1350*/  IADD3 R13, R13, R11, RZ ;  /* 0x0000000b0d0d7210 */ /* 0x000fc60007ffe0ff */
[----:B------:R-:W-:Y:S01]  /*1360*/  IMAD R11, R9, UR4, RZ ;  /* 0x00000004090b7c24 */ /* 0x000fe2000f8e02ff */
[----:B------:R-:W-:Y:S01]  /*1370*/  MOV R20, R6 ;  /* 0x0000000600147202 */ /* 0x000fe20000000f00 */
[----:B------:R-:W-:-:S04]  /*1380*/  IMAD.WIDE.U32 R12, R8, UR4, R12 ;  /* 0x00000004080c7c25 */ /* 0x000fc8000f8e000c */
[----:B------:R-:W-:Y:S01]  /*1390*/  IMAD R11, R8, UR5, R11 ;  /* 0x00000005080b7c24 */ /* 0x000fe2000f8e020b */
[----:B------:R-:W-:Y:S01]  /*13a0*/  MOV R18, R12 ;  /* 0x0000000c00127202 */ /* 0x000fe20000000f00 */
[----:B------:R-:W-:-:S03]  /*13b0*/  IMAD.IADD R23, R7, 0x1, R3 ;  /* 0x0000000107177824 */ /* 0x000fc600078e0203 */
[----:B------:R-:W-:Y:S01]  /*13c0*/  IADD3 R17, R13, R11, RZ ;  /* 0x0000000b0d117210 */ /* 0x000fe20007ffe0ff */
[----:B------:R-:W-:Y:S06]  /*13d0*/  BRA `(.L_x_6109) ;  /* 0x0000000400407947 */ /* 0x000fec0003800000 */
.L_x_6108:
[----:B------:R-:W2:Y:S01]  /*13e0*/  LDC R17, c[0x0][0x278] ;  /* 0x00009e00ff117b82 */ /* 0x000ea20000000800 */
[----:B-1----:R-:W-:Y:S02]  /*13f0*/  IABS R2, R108 ;  /* 0x0000006c00027213 */ /* 0x002fe40000000000 */
[----:B------:R-:W-:-:S13]  /*1400*/  ISETP.NE.AND P4, PT, R15, -0x1, PT ;  /* 0xffffffff0f00780c */ /* 0x000fda0003f85270 */
[----:B------:R-:W-:Y:S01]  /*1410*/  @P4 IMAD.IADD R20, R12, 0x1, R15 ;  /* 0x000000010c144824 */ /* 0x000fe200078e020f */
[----:B--2---:R-:W-:-:S04]  /*1420*/  IABS R3, R17 ;  /* 0x0000001100037213 */ /* 0x004fc80000000000 */
[----:B------:R-:W1:Y:S08]  /*1430*/  I2F.RP R6, R3 ;  /* 0x0000000300067306 */ /* 0x000e700000209400 */
[----:B-1----:R-:W1:Y:S02]  /*1440*/  MUFU.RCP R4, R6 ;  /* 0x0000000600047308 */ /* 0x002e640000001000 */
[----:B-1----:R-:W-:Y:S01]  /*1450*/  VIADD R4, R4, 0xffffffe ;  /* 0x0ffffffe04047836 */ /* 0x002fe20000000000 */
[----:B------:R-:W1:Y:S05]  /*1460*/  @P4 LDC.64 R6, c[0x0][0x250] ;  /* 0x00009400ff064b82 */ /* 0x000e6a0000000a00 */
[----:B------:R-:W2:Y:S02]  /*1470*/  F2I.FTZ.U32.TRUNC.NTZ R5, R4 ;  /* 0x0000000400057305 */ /* 0x000ea4000021f000 */
[----:B--2---:R-:W-:Y:S01]  /*1480*/  IMAD.MOV R0, RZ, RZ, -R5 ;  /* 0x000000ffff007224 */ /* 0x004fe200078e0a05 */
[----:B------:R-:W-:-:S03]  /*1490*/  MOV R4, RZ ;  /* 0x000000ff00047202 */ /* 0x000fc60000000f00 */
[----:B------:R-:W-:-:S04]  /*14a0*/  IMAD R13, R0, R3, RZ ;  /* 0x00000003000d7224 */ /* 0x000fc800078e02ff */
[----:B------:R-:W-:Y:S02]  /*14b0*/  IMAD.HI.U32 R13, R5, R13, R4 ;  /* 0x0000000d050d7227 */ /* 0x000fe400078e0004 */
[----:B------:R-:W2:Y:S04]  /*14c0*/  @P4 LDC.64 R4, c[0x0][0x248] ;  /* 0x00009200ff044b82 */ /* 0x000ea80000000a00 */
[----:B------:R-:W-:-:S04]  /*14d0*/  IMAD.HI.U32 R13, R13, R2, RZ ;  /* 0x000000020d0d7227 */ /* 0x000fc800078e00ff */
[----:B------:R-:W-:-:S04]  /*14e0*/  IMAD.MOV R0, RZ, RZ, -R13 ;  /* 0x000000ffff007224 */ /* 0x000fc800078e0a0d */
[----:B------:R-:W-:-:S05]  /*14f0*/  IMAD R0, R3, R0, R2 ;  /* 0x0000000003007224 */ /* 0x000fca00078e0202 */
[----:B------:R-:W-:Y:S01]  /*1500*/  ISETP.GT.U32.AND P0, PT, R3, R0, PT ;  /* 0x000000000300720c */ /* 0x000fe20003f04070 */
[C---:B--2---:R-:W-:Y:S02]  /*1510*/  @P4 IMAD R9, R20.reuse, R5, RZ ;  /* 0x0000000514094224 */ /* 0x044fe400078e02ff */
[----:B------:R-:W-:-:S10]  /*1520*/  @P4 IMAD.WIDE.U32 R20, R20, R4, RZ ;  /* 0x0000000414144225 */ /* 0x000fd400078e00ff */
[-C--:B------:R-:W-:Y:S02]  /*1530*/  @!P0 IADD3 R0, R0, -R3.reuse, RZ ;  /* 0x8000000300008210 */ /* 0x080fe40007ffe0ff */
[----:B------:R-:W-:Y:S02]  /*1540*/  @!P0 IADD3 R13, R13, 0x1, RZ ;  /* 0x000000010d0d8810 */ /* 0x000fe40007ffe0ff */
        /* <DEDUP_REMOVED lines=25> */
.L_x_6110:
        /* <DEDUP_REMOVED lines=32> */
.L_x_6109:
        /* <DEDUP_REMOVED lines=11> */
[----:B------:R-:W-:-:S02]  /*1990*/  SHF.R.S32.HI R110, RZ, 0x2, R11 ;  /* 0x00000002ff6e7819 */ /* 0x000fc4000001140b */
[----:B------:R-:W-:Y:S01]  /*19a0*/  SHF.R.S32.HI R67, RZ, 0x3, R22 ;  /* 0x00000003ff437819 */ /* 0x000fe20000011416 */
[----:B------:R-:W-:Y:S01]  /*19b0*/  IMAD.IADD R16, R72, 0x1, -R27 ;  /* 0x0000000148107824 */ /* 0x000fe200078e0a1b */
[----:B------:R-:W-:Y:S02]  /*19c0*/  LEA.HI R27, R11, R110, RZ, 0x1 ;  /* 0x0000006e0b1b7211 */ /* 0x000fe400078f08ff */
[----:B------:R-:W-:Y:S01]  /*19d0*/  LOP3.LUT R25, R22, 0xfffffff8, RZ, 0xc0, !PT ;  /* 0xfffffff816197812 */ /* 0x000fe200078ec0ff */
[----:B------:R-:W-:Y:S01]  /*19e0*/  IMAD.SHL.U32 R14, R16, 0x8, RZ ;  /* 0x00000008100e7824 */ /* 0x000fe200078e00ff */
[----:B------:R-:W4:Y:S01]  /*19f0*/  @!P2 LDC.64 R2, c[0x0][0x228] ;  /* 0x00008a00ff02ab82 */ /* 0x000f220000000a00 */
[----:B------:R-:W-:Y:S01]  /*1a00*/  IMAD.SHL.U32 R107, R67, 0x40, RZ ;  /* 0x00000040436b7824 */ /* 0x000fe200078e00ff */
[----:B------:R-:W-:Y:S01]  /*1a10*/  LEA.HI R22, R22, R67, RZ, 0x1 ;  /* 0x0000004316167211 */ /* 0x000fe200078f08ff */
[C---:B------:R-:W-:Y:S01]  /*1a20*/  VIADD R11, R14.reuse, 0x20 ;  /* 0x000000200e0b7836 */ /* 0x040fe20000000000 */
[----:B------:R-:W-:Y:S01]  /*1a30*/  ISETP.GE.AND P1, PT, R14, UR5, PT ;  /* 0x000000050e007c0c */ /* 0x000fe2000bf26270 */
[----:B------:R-:W-:Y:S01]  /*1a40*/  IMAD.IADD R66, R72, 0x1, -R25 ;  /* 0x0000000148427824 */ /* 0x000fe200078e0a19 */
[----:B------:R-:W-:-:S02]  /*1a50*/  LOP3.LUT R107, R107, 0xc0, RZ, 0xc0, !PT ;  /* 0x000000c06b6b7812 */ /* 0x000fc400078ec0ff */
[----:B------:R-:W-:Y:S02]  /*1a60*/  ISETP.GE.AND P0, PT, R11, UR5, PT ;  /* 0x000000050b007c0c */ /* 0x000fe4000bf06270 */
[----:B------:R-:W-:Y:S02]  /*1a70*/  LOP3.LUT R22, R22, 0xfffffffe, RZ, 0xc0, !PT ;  /* 0xfffffffe16167812 */ /* 0x000fe400078ec0ff */
[----:B------:R-:W-:Y:S02]  /*1a80*/  SEL R75, RZ, 0xffffffff, P0 ;  /* 0xffffffffff4b7807 */ /* 0x000fe40000000000 */
[----:B------:R-:W-:Y:S01]  /*1a90*/  LOP3.LUT R12, R107, 0x18, R14, 0xf8, !PT ;  /* 0x000000186b0c7812 */ /* 0x000fe200078ef80e */
[----:B------:R-:W-:Y:S01]  /*1aa0*/  IMAD.IADD R67, R67, 0x1, -R22 ;  /* 0x0000000143437824 */ /* 0x000fe200078e0a16 */
[----:B------:R-:W-:Y:S01]  /*1ab0*/  SHF.R.U32.HI R107, RZ, 0x3, R107 ;  /* 0x00000003ff6b7819 */ /* 0x000fe2000001166b */
[----:B------:R-:W-:Y:S01]  /*1ac0*/  IMAD.SHL.U32 R75, R75, 0x2, RZ ;  /* 0x000000024b4b7824 */ /* 0x000fe200078e00ff */
[----:B------:R-:W-:-:S02]  /*1ad0*/  LEA.HI R63, R66, R66, RZ, 0x1 ;  /* 0x00000042423f7211 */ /* 0x000fc400078f08ff */
[----:B------:R-:W-:Y:S02]  /*1ae0*/  SEL R22, RZ, 0x1, P1 ;  /* 0x00000001ff167807 */ /* 0x000fe40000800000 */
[----:B------:R-:W-:Y:S02]  /*1af0*/  LOP3.LUT R107, R12, R107, RZ, 0x3c, !PT ;  /* 0x0000006b0c6b7212 */ /* 0x000fe400078e3cff */
[----:B------:R-:W-:Y:S01]  /*1b00*/  LOP3.LUT R25, R63, 0xfffffffe, RZ, 0xc0, !PT ;  /* 0xfffffffe3f197812 */ /* 0x000fe200078ec0ff */
[----:B----4-:R-:W-:Y:S01]  /*1b10*/  @!P2 IMAD R26, R73, R2, RZ ;  /* 0x00000002491aa224 */ /* 0x010fe200078e02ff */
[----:B------:R-:W-:Y:S01]  /*1b20*/  LEA.HI R12, R15, R72, RZ, 0x5 ;  /* 0x000000480f0c7211 */ /* 0x000fe200078f28ff */
[----:B------:R-:W-:Y:S01]  /*1b30*/  @!P2 IMAD.WIDE.U32 R28, R117, R2, RZ ;  /* 0x00000002751ca225 */ /* 0x000fe200078e00ff */
[----:B------:R-:W-:Y:S02]  /*1b40*/  LOP3.LUT R75, R75, 0x2, R22, 0xe2, !PT ;  /* 0x000000024b4b7812 */ /* 0x000fe400078ee216 */
[----:B------:R-:W-:Y:S01]  /*1b50*/  LEA.HI R68, R15, R72, RZ, 0x4 ;  /* 0x000000480f447211 */ /* 0x000fe200078f20ff */
[----:B------:R-:W-:Y:S01]  /*1b60*/  IMAD.IADD R66, R66, 0x1, -R25 ;  /* 0x0000000142427824 */ /* 0x000fe200078e0a19 */
[----:B------:R-:W-:Y:S01]  /*1b70*/  SHF.R.S32.HI R15, RZ, 0x1f, R14 ;  /* 0x0000001fff0f7819 */ /* 0x000fe2000001140e */
[----:B--2---:R-:W-:Y:S01]  /*1b80*/  @P2 IMAD.WIDE.U32 R24, R10, R6, RZ ;  /* 0x000000060a182225 */ /* 0x004fe200078e00ff */
[----:B------:R-:W-:-:S02]  /*1b90*/  IADD3 R22, P0, R14, R20, RZ ;  /* 0x000000140e167210 */ /* 0x000fc40007f1e0ff */
[----:B------:R-:W-:Y:S01]  /*1ba0*/  SHF.R.S32.HI R111, RZ, 0x1f, R110 ;  /* 0x0000001fff6f7819 */ /* 0x000fe2000001146e */
[----:B------:R-:W-:Y:S01]  /*1bb0*/  @!P2 IMAD R3, R117, R3, R26 ;  /* 0x000000037503a224 */ /* 0x000fe200078e021a */
[----:B------:R-:W-:Y:S01]  /*1bc0*/  LOP3.LUT R27, R27, 0x7fffffe, RZ, 0xc0, !PT ;  /* 0x07fffffe1b1b7812 */ /* 0x000fe200078ec0ff */
[----:B------:R-:W-:Y:S01]  /*1bd0*/  IMAD.X R23, R15, 0x1, R23, P0 ;  /* 0x000000010f177824 */ /* 0x000fe200000e0617 */
[----:B------:R-:W-:Y:S01]  /*1be0*/  IADD3 R86, P0, R110, R21, RZ ;  /* 0x000000156e567210 */ /* 0x000fe20007f1e0ff */
[----:B------:R-:W-:Y:S01]  /*1bf0*/  @P2 IMAD R25, R10, R7, R25 ;  /* 0x000000070a192224 */ /* 0x000fe200078e0219 */
[----:B------:R-:W-:Y:S01]  /*1c00*/  LOP3.LUT R71, R68, 0xfffffff0, RZ, 0xc0, !PT ;  /* 0xfffffff044477812 */ /* 0x000fe200078ec0ff */
[----:B------:R-:W-:Y:S01]  /*1c10*/  @!P2 IMAD.IADD R25, R29, 0x1, R3 ;  /* 0x000000011d19a824 */ /* 0x000fe200078e0203 */
[----:B------:R-:W-:Y:S01]  /*1c20*/  SHF.R.S32.HI R60, RZ, 0x5, R12 ;  /* 0x00000005ff3c7819 */ /* 0x000fe2000001140c */
[----:B------:R-:W2:Y:S01]  /*1c30*/  LDC.64 R2, c[0x0][0x250] ;  /* 0x00009400ff027b82 */ /* 0x000ea20000000a00 */
[----:B------:R-:W-:Y:S01]  /*1c40*/  IMAD.X R19, R111, 0x1, R19, P0 ;  /* 0x000000016f137824 */ /* 0x000fe200000e0613 */
[----:B------:R-:W-:Y:S01]  /*1c50*/  IADD3 R126, P0, R14, R18, RZ ;  /* 0x000000120e7e7210 */ /* 0x000fe20007f1e0ff */
[----:B------:R-:W-:Y:S01]  /*1c60*/  @P2 IMAD.MOV.U32 R10, RZ, RZ, R24 ;  /* 0x000000ffff0a2224 */ /* 0x000fe200078e0018 */
[----:B------:R-:W-:Y:S01]  /*1c70*/  SHF.L.U64.HI R54, R4, 0x5, R5 ;  /* 0x0000000504367819 */ /* 0x000fe20000010205 */
[----:B------:R-:W-:Y:S01]  /*1c80*/  @!P2 IMAD.MOV.U32 R10, RZ, RZ, R28 ;  /* 0x000000ffff0aa224 */ /* 0x000fe200078e001c */
[----:B---3--:R-:W-:Y:S01]  /*1c90*/  LEA.HI R88, R88, R88, RZ, 0x1 ;  /* 0x0000005858587211 */ /* 0x008fe200078f08ff */
[----:B------:R-:W-:Y:S01]  /*1ca0*/  IMAD.X R127, R15, 0x1, R17, P0 ;  /* 0x000000010f7f7824 */ /* 0x000fe200000e0611 */
[----:B------:R-:W-:Y:S01]  /*1cb0*/  SHF.R.S32.HI R109, RZ, 0x1f, R108 ;  /* 0x0000001fff6d7819 */ /* 0x000fe2000001146c */
[----:B------:R-:W-:Y:S01]  /*1cc0*/  IMAD.WIDE R112, R113, 0x40, R110 ;  /* 0x0000004071707825 */ /* 0x000fe200078e026e */
[----:B------:R-:W-:-:S02]  /*1cd0*/  IADD3 R26, P1, R14, R10, RZ ;  /* 0x0000000a0e1a7210 */ /* 0x000fc40007f3e0ff */
[----:B------:R-:W-:Y:S01]  /*1ce0*/  SHF.R.S32.HI R81, RZ, 0x1, R88 ;  /* 0x00000001ff517819 */ /* 0x000fe20000011458 */
[C---:B------:R-:W-:Y:S01]  /*1cf0*/  IMAD.IADD R27, R110.reuse, 0x1, -R27 ;  /* 0x000000016e1b7824 */ /* 0x040fe200078e0a1b */
[----:B------:R-:W-:Y:S01]  /*1d00*/  SHF.R.S32.HI R68, RZ, 0x4, R68 ;  /* 0x00000004ff447819 */ /* 0x000fe20000011444 */
[-C--:B------:R-:W-:Y:S01]  /*1d10*/  IMAD R51, R111, R4.reuse, RZ ;  /* 0x000000046f337224 */ /* 0x080fe200078e02ff */
[----:B------:R-:W-:Y:S01]  /*1d20*/  SHF.R.S32.HI R63, RZ, 0x1, R63 ;  /* 0x00000001ff3f7819 */ /* 0x000fe2000001143f */
[----:B------:R-:W-:Y:S01]  /*1d30*/  IMAD.WIDE.U32 R126, R110, R4, R126 ;  /* 0x000000046e7e7225 */ /* 0x000fe200078e007e */
[----:B------:R-:W-:-:S03]  /*1d40*/  SHF.R.S32.HI R4, RZ, 0x1f, R77 ;  /* 0x0000001fff047819 */ /* 0x000fc6000001144d */
[----:B------:R-:W-:Y:S01]  /*1d50*/  IMAD.IADD R71, R72, 0x1, -R71 ;  /* 0x0000000148477824 */ /* 0x000fe200078e0a47 */
[----:B------:R-:W-:Y:S01]  /*1d60*/  LEA.HI R4, R4, R77, RZ, 0x6 ;  /* 0x0000004d04047211 */ /* 0x000fe200078f30ff */
[----:B------:R-:W-:Y:S01]  /*1d70*/  IMAD R24, R60, 0x8, R27 ;  /* 0x000000083c187824 */ /* 0x000fe200078e021b */
[----:B--2---:R-:W-:Y:S01]  /*1d80*/  SHF.L.U64.HI R64, R2, 0x5, R3 ;  /* 0x0000000502407819 */ /* 0x004fe20000010203 */
[-C--:B------:R-:W-:Y:S01]  /*1d90*/  IMAD R10, R113, R6.reuse, RZ ;  /* 0x00000006710a7224 */ /* 0x080fe200078e02ff */
[----:B------:R-:W-:Y:S01]  /*1da0*/  LEA.HI R70, R71, R71, RZ, 0x1 ;  /* 0x0000004747467211 */ /* 0x000fe200078f08ff */
[----:B------:R-:W-:Y:S01]  /*1db0*/  IMAD.X R27, R15, 0x1, R25, P1 ;  /* 0x000000010f1b7824 */ /* 0x000fe200008e0619 */
[----:B------:R-:W-:Y:S01]  /*1dc0*/  SHF.R.S32.HI R17, RZ, 0x6, R4 ;  /* 0x00000006ff117819 */ /* 0x000fe20000011404 */
[C---:B------:R-:W-:Y:S01]  /*1dd0*/  IMAD R7, R112.reuse, R7, R10 ;  /* 0x0000000770077224 */ /* 0x040fe200078e020a */
[----:B------:R-:W-:Y:S01]  /*1de0*/  SHF.R.S32.HI R69, RZ, 0x1, R70 ;  /* 0x00000001ff457819 */ /* 0x000fe20000011446 */
[----:B------:R-:W-:Y:S01]  /*1df0*/  IMAD.WIDE.U32 R112, R112, R6, R26 ;  /* 0x0000000670707225 */ /* 0x000fe200078e001a */
[----:B------:R-:W-:-:S02]  /*1e00*/  SHF.R.S32.HI R20, RZ, 0x1f, R70 ;  /* 0x0000001fff147819 */ /* 0x000fc40000011446 */
[----:B------:R-:W-:Y:S01]  /*1e10*/  VIMNMX R90, R114, R17, !PT ;  /* 0x00000011725a7248 */ /* 0x000fe20007fe0100 */
[----:B------:R-:W-:Y:S01]  /*1e20*/  IMAD.IADD R113, R113, 0x1, R7 ;  /* 0x0000000171717824 */ /* 0x000fe200078e0207 */
[----:B------:R-:W-:Y:S01]  /*1e30*/  LEA.HI R20, R20, R69, RZ, 0x2 ;  /* 0x0000004514147211 */ /* 0x000fe200078f10ff */
[----:B------:R-:W-:Y:S01]  /*1e40*/  IMAD R7, R19, R2, RZ ;  /* 0x0000000213077224 */ /* 0x000fe200078e02ff */
[----:B------:R-:W-:Y:S01]  /*1e50*/  ISETP.GT.AND P0, PT, R85, R90, PT ;  /* 0x0000005a5500720c */ /* 0x000fe20003f04270 */
[----:B------:R-:W-:Y:S01]  /*1e60*/  IMAD R25, R9, UR10, RZ ;  /* 0x0000000a09197c24 */ /* 0x000fe2000f8e02ff */
[----:B------:R-:W-:Y:S01]  /*1e70*/  LOP3.LUT R20, R20, 0xfffffffc, RZ, 0xc0, !PT ;  /* 0xfffffffc14147812 */ /* 0x000fe200078ec0ff */
[----:B------:R-:W-:Y:S01]  /*1e80*/  IMAD R7, R86, R3, R7 ;  /* 0x0000000356077224 */ /* 0x000fe200078e0207 */
[----:B------:R-:W-:Y:S01]  /*1e90*/  LOP3.LUT R19, R12, 0xffffffe0, RZ, 0xc0, !PT ;  /* 0xffffffe00c137812 */ /* 0x000fe200078ec0ff */
[----:B------:R-:W-:Y:S02]  /*1ea0*/  VIADD R10, R14, 0x40 ;  /* 0x000000400e0a7836 */ /* 0x000fe40000000000 */
[----:B------:R-:W-:-:S02]  /*1eb0*/  IMAD.SHL.U32 R3, R16, 0x4, RZ ;  /* 0x0000000410037824 */ /* 0x000fc400078e00ff */
[----:B------:R-:W-:Y:S01]  /*1ec0*/  IMAD R6, R8, UR11, R25 ;  /* 0x0000000b08067c24 */ /* 0x000fe2000f8e0219 */
[----:B------:R-:W-:Y:S01]  /*1ed0*/  ISETP.GE.AND P1, PT, R10, UR5, PT ;  /* 0x000000050a007c0c */ /* 0x000fe2000bf26270 */
[----:B------:R-:W-:Y:S01]  /*1ee0*/  IMAD.WIDE.U32 R22, R8, UR10, R22 ;  /* 0x0000000a08167c25 */ /* 0x000fe2000f8e0016 */
[----:B------:R-:W-:-:S03]  /*1ef0*/  ULDC.64 UR10, c[0x0][0x258] ;  /* 0x00009600000a7ab9 */ /* 0x000fc60000000a00 */
[----:B------:R-:W-:Y:S02]  /*1f00*/  IMAD.IADD R69, R69, 0x1, -R20 ;  /* 0x0000000145457824 */ /* 0x000fe400078e0a14 */
[C---:B------:R-:W-:Y:S02]  /*1f10*/  IMAD R51, R110.reuse, R5, R51 ;  /* 0x000000056e337224 */ /* 0x040fe400078e0233 */
[----:B------:R-:W-:Y:S02]  /*1f20*/  IMAD R82, R110, R81, R3 ;  /* 0x000000516e527224 */ /* 0x000fe400078e0203 */
[----:B------:R-:W-:Y:S01]  /*1f30*/  IMAD.IADD R21, R23, 0x1, R6 ;  /* 0x0000000117157824 */ /* 0x000fe200078e0206 */
[----:B------:R-:W-:Y:S01]  /*1f40*/  SEL R6, RZ, 0x4, P1 ;  /* 0x00000004ff067807 */ /* 0x000fe20000800000 */
[----:B------:R-:W-:Y:S01]  /*1f50*/  IMAD.MOV.U32 R20, RZ, RZ, R22 ;  /* 0x000000ffff147224 */ /* 0x000fe200078e0016 */
[--C-:B------:R-:W-:Y:S01]  /*1f60*/  SHF.R.S32.HI R79, RZ, 0x1f, R82.reuse ;  /* 0x0000001fff4f7819 */ /* 0x100fe20000011452 */
[----:B------:R-:W-:Y:S01]  /*1f70*/  IMAD R5, R109, UR10, RZ ;  /* 0x0000000a6d057c24 */ /* 0x000fe2000f8e02ff */
[----:B------:R-:W-:Y:S01]  /*1f80*/  LOP3.LUT R75, R75, R6, RZ, 0xfc, !PT ;  /* 0x000000064b4b7212 */ /* 0x000fe200078efcff */
[----:B------:R-:W-:-:S02]  /*1f90*/  IMAD.IADD R80, R3, 0x1, R82 ;  /* 0x0000000103507824 */ /* 0x000fc400078e0252 */
[----:B------:R-:W-:-:S03]  /*1fa0*/  IMAD.WIDE.U32 R86, R86, R2, R20 ;  /* 0x0000000256567225 */ /* 0x000fc600078e0014 */
[----:B------:R-:W-:Y:S01]  /*1fb0*/  SHF.R.S32.HI R78, RZ, 0x1f, R80 ;  /* 0x0000001fff4e7819 */ /* 0x000fe20000011450 */
[C---:B------:R-:W-:Y:S02]  /*1fc0*/  IMAD R5, R108.reuse, UR11, R5 ;  /* 0x0000000b6c057c24 */ /* 0x040fe4000f8e0205 */
[----:B------:R-:W-:-:S04]  /*1fd0*/  IMAD.WIDE.U32 R112, R108, UR10, R112 ;  /* 0x0000000a6c707c25 */ /* 0x000fc8000f8e0070 */
[----:B------:R-:W-:Y:S02]  /*1fe0*/  IMAD.U32 R107, R24, 0x20, R107 ;  /* 0x00000020186b7824 */ /* 0x000fe400078e006b */
        /* <DEDUP_REMOVED lines=18> */
[----:B------:R-:W-:Y:S01]  /*2110*/  IADD3.X R3, R3, R111, ~R6, P1, P0 ;  /* 0x0000006f03037210 */ /* 0x000fe20000fe0c06 */
[----:B------:R-:W-:Y:S01]  /*2120*/  ULDC.64 UR10, c[0x0][0x328] ;  /* 0x0000ca00000a7ab9 */ /* 0x000fe20000000a00 */
[----:B------:R-:W-:Y:S01]  /*2130*/  IMAD.IADD R0, R13, 0x1, R0 ;  /* 0x000000010d007824 */ /* 0x000fe200078e0200 */
[----:B------:R-:W-:Y:S01]  /*2140*/  LOP3.LUT R103, R75, 0xffff, RZ, 0xc0, !PT ;  /* 0x0000ffff4b677812 */ /* 0x000fe200078ec0ff */
[----:B------:R-:W-:Y:S01]  /*2150*/  IMAD R2, R73, UR10, RZ ;  /* 0x0000000a49027c24 */ /* 0x000fe2000f8e02ff */
[----:B------:R-:W-:Y:S01]  /*2160*/  SHF.R.S32.HI R100, RZ, 0x1f, R83 ;  /* 0x0000001fff647819 */ /* 0x000fe20000011453 */
[----:B------:R-:W-:Y:S01]  /*2170*/  IMAD.IADD R17, R17, 0x1, R4 ;  /* 0x0000000111117824 */ /* 0x000fe200078e0204 */
[----:B------:R-:W-:Y:S01]  /*2180*/  LOP3.LUT R106, R103, 0x1, RZ, 0xc0, !PT ;  /* 0x00000001676a7812 */ /* 0x000fe200078ec0ff */
[----:B------:R-:W-:Y:S01]  /*2190*/  IMAD R4, R3, UR14, RZ ;  /* 0x0000000e03047c24 */ /* 0x000fe2000f8e02ff */
[----:B------:R-:W-:Y:S01]  /*21a0*/  LOP3.LUT R104, R103, 0x2, RZ, 0xc0, !PT ;  /* 0x0000000267687812 */ /* 0x000fe200078ec0ff */
[----:B------:R-:W-:Y:S01]  /*21b0*/  IMAD.WIDE.U32 R6, R117, UR10, R14 ;  /* 0x0000000a75067c25 */ /* 0x000fe2000f8e000e */
[----:B------:R-:W-:Y:S01]  /*21c0*/  LOP3.LUT R103, R103, 0x4, RZ, 0xc0, !PT ;  /* 0x0000000467677812 */ /* 0x000fe200078ec0ff */
[----:B------:R-:W-:Y:S01]  /*21d0*/  ULDC UR4, c[0x0][0x2e0] ;  /* 0x0000b80000047ab9 */ /* 0x000fe20000000800 */
[----:B------:R-:W-:Y:S01]  /*21e0*/  ULDC.U8 UR20, c[0x0][0x3c3] ;  /* 0x0000f0c000147ab9 */ /* 0x000fe20000000000 */
[----:B------:R-:W-:Y:S01]  /*21f0*/  IMAD R2, R117, UR11, R2 ;  /* 0x0000000b75027c24 */ /* 0x000fe2000f8e0202 */
[----:B------:R-:W-:Y:S01]  /*2200*/  ULDC.64 UR10, c[0x0][0x348] ;  /* 0x0000d200000a7ab9 */ /* 0x000fe20000000a00 */
[C---:B------:R-:W-:Y:S01]  /*2210*/  IMAD R4, R5.reuse, UR15, R4 ;  /* 0x0000000f05047c24 */ /* 0x040fe2000f8e0204 */
[----:B-1----:R-:W-:Y:S01]  /*2220*/  SHF.L.U64.HI R89, R92, 0x5, R93 ;  /* 0x000000055c597819 */ /* 0x002fe2000001025d */
[----:B------:R-:W-:Y:S01]  /*2230*/  IMAD.WIDE.U32 R16, R5, UR14, R16 ;  /* 0x0000000e05107c25 */ /* 0x000fe2000f8e0010 */
[----:B------:R-:W-:-:S02]  /*2240*/  USHF.L.U64.HI UR15, UR14, 0x5, UR15 ;  /* 0x000000050e0f7899 */ /* 0x000fc4000801020f */
[----:B------:R-:W-:Y:S01]  /*2250*/  USHF.L.U32 UR14, UR14, 0x5, URZ ;  /* 0x000000050e0e7899 */ /* 0x000fe2000800063f */
[----:B------:R-:W-:Y:S01]  /*2260*/  IMAD.IADD R7, R7, 0x1, R2 ;  /* 0x0000000107077824 */ /* 0x000fe200078e0202 */
[----:B------:R-:W-:Y:S01]  /*2270*/  ULDC UR19, c[0x0][0x2e0] ;  /* 0x0000b80000137ab9 */ /* 0x000fe20000000800 */
[-C--:B------:R-:W-:Y:S01]  /*2280*/  IMAD R2, R3, R92.reuse, RZ ;  /* 0x0000005c03027224 */ /* 0x080fe200078e02ff */
[----:B------:R-:W-:Y:S01]  /*2290*/  USHF.L.U64.HI UR21, UR14, 0x1, UR15 ;  /* 0x000000010e157899 */ /* 0x000fe2000801020f */
[----:B------:R-:W-:Y:S01]  /*22a0*/  IMAD.IADD R17, R17, 0x1, R4 ;  /* 0x0000000111117824 */ /* 0x000fe200078e0204 */
[----:B------:R-:W-:Y:S01]  /*22b0*/  USHF.L.U32 UR23, UR14, 0x1, URZ ;  /* 0x000000010e177899 */ /* 0x000fe2000800063f */
[----:B------:R-:W-:Y:S01]  /*22c0*/  IMAD R3, R9, UR12, RZ ;  /* 0x0000000c09037c24 */ /* 0x000fe2000f8e02ff */
[----:B------:R-:W-:Y:S01]  /*22d0*/  ULDC UR18, c[0x0][0x2e0] ;  /* 0x0000b80000127ab9 */ /* 0x000fe20000000800 */
[C---:B------:R-:W-:Y:S01]  /*22e0*/  IMAD R2, R5.reuse, R93, R2 ;  /* 0x0000005d05027224 */ /* 0x040fe200078e0202 */
[----:B------:R-:W-:Y:S01]  /*22f0*/  ULDC.64 UR16, c[0x0][0x250] ;  /* 0x0000940000107ab9 */ /* 0x000fe20000000a00 */
[----:B------:R-:W-:Y:S01]  /*2300*/  IMAD.WIDE.U32 R6, R5, R92, R6 ;  /* 0x0000005c05067225 */ /* 0x000fe200078e0006 */
[----:B------:R-:W-:-:S03]  /*2310*/  ULDC.64 UR14, c[0x0][0x238] ;  /* 0x00008e00000e7ab9 */ /* 0x000fc60000000a00 */
[C---:B------:R-:W-:Y:S02]  /*2320*/  IMAD R3, R8.reuse, UR13, R3 ;  /* 0x0000000d08037c24 */ /* 0x040fe4000f8e0203 */
[----:B------:R-:W-:Y:S01]  /*2330*/  IMAD.WIDE.U32 R4, R8, UR12, R16 ;  /* 0x0000000c08047c25 */ /* 0x000fe2000f8e0010 */
[----:B------:R-:W-:-:S03]  /*2340*/  ULDC.64 UR12, c[0x0][0x320] ;  /* 0x0000c800000c7ab9 */ /* 0x000fc60000000a00 */
[----:B------:R-:W-:Y:S01]  /*2350*/  IMAD R135, R9, UR10, RZ ;  /* 0x0000000a09877c24 */ /* 0x000fe2000f8e02ff */
[----:B------:R-:W-:Y:S01]  /*2360*/  LEA R96, P1, R4, UR12, 0x1 ;  /* 0x0000000c04607c11 */ /* 0x000fe2000f8208ff */
[----:B------:R-:W-:Y:S02]  /*2370*/  IMAD.IADD R7, R7, 0x1, R2 ;  /* 0x0000000107077824 */ /* 0x000fe400078e0202 */
[----:B------:R-:W-:Y:S02]  /*2380*/  IMAD.IADD R97, R5, 0x1, R3 ;  /* 0x0000000105617824 */ /* 0x000fe400078e0203 */
[----:B------:R-:W-:Y:S02]  /*2390*/  IMAD R5, R81, R0, RZ ;  /* 0x0000000051057224 */ /* 0x000fe400078e02ff */
[----:B------:R-:W-:Y:S01]  /*23a0*/  IMAD R135, R8, UR11, R135 ;  /* 0x0000000b08877c24 */ /* 0x000fe2000f8e0287 */
[----:B------:R-:W-:Y:S01]  /*23b0*/  LEA.HI.X R97, R4, UR13, R97, 0x1, P1 ;  /* 0x0000000d04617c11 */ /* 0x000fe200088f0c61 */
[----:B------:R-:W-:Y:S01]  /*23c0*/  IMAD.WIDE.U32 R8, R8, UR10, R6 ;  /* 0x0000000a08087c25 */ /* 0x000fe2000f8e0006 */
[----:B------:R-:W-:Y:S01]  /*23d0*/  SHF.R.S32.HI R3, RZ, 0x1f, R5 ;  /* 0x0000001fff037819 */ /* 0x000fe20000011405 */
[----:B------:R-:W-:Y:S01]  /*23e0*/  ULDC.64 UR10, c[0x0][0x318] ;  /* 0x0000c600000a7ab9 */ /* 0x000fe20000000a00 */
[-C--:B------:R-:W-:Y:S01]  /*23f0*/  IADD3 R122, P2, R80, R5.reuse, RZ ;  /* 0x00000005507a7210 */ /* 0x080fe20007f5e0ff */
[----:B------:R-:W-:Y:S01]  /*2400*/  IMAD.IADD R135, R9, 0x1, R135 ;  /* 0x0000000109877824 */ /* 0x000fe200078e0287 */
[----:B------:R-:W-:Y:S01]  /*2410*/  IADD3 R52, P4, R82, R5, RZ ;  /* 0x0000000552347210 */ /* 0x000fe20007f9e0ff */
[----:B------:R-:W-:Y:S01]  /*2420*/  ULDC.64 UR12, c[0x0][0x218] ;  /* 0x00008600000c7ab9 */ /* 0x000fe20000000a00 */
[----:B------:R-:W-:Y:S01]  /*2430*/  LEA R134, P0, R8, UR10, 0x1 ;  /* 0x0000000a08867c11 */ /* 0x000fe2000f8008ff */
[--C-:B------:R-:W-:Y:S01]  /*2440*/  IMAD.X R5, R78, 0x1, R3.reuse, P2 ;  /* 0x000000014e057824 */ /* 0x100fe200010e0603 */
[----:B------:R-:W-:Y:S01]  /*2450*/  LEA R130, P1, R126, UR12, 0x1 ;  /* 0x0000000c7e827c11 */ /* 0x000fe2000f8208ff */
[----:B------:R-:W-:Y:S01]  /*2460*/  IMAD.X R3, R79, 0x1, R3, P4 ;  /* 0x000000014f037824 */ /* 0x000fe200020e0603 */
[----:B------:R-:W-:Y:S01]  /*2470*/  LEA.HI.X R135, R8, UR11, R135, 0x1, P0 ;  /* 0x0000000b08877c11 */ /* 0x000fe200080f0c87 */
[----:B------:R-:W-:Y:S01]  /*2480*/  ULDC.64 UR10, c[0x0][0x220] ;  /* 0x00008800000a7ab9 */ /* 0x000fe20000000a00 */
[----:B------:R-:W-:Y:S01]  /*2490*/  LEA.HI.X R131, R126, UR13, R51, 0x1, P1 ;  /* 0x0000000d7e837c11 */ /* 0x000fe200088f0c33 */
[----:B------:R-:W-:Y:S01]  /*24a0*/  ULDC.64 UR12, c[0x0][0x360] ;  /* 0x0000d800000c7ab9 */ /* 0x000fe20000000a00 */
[----:B------:R-:W-:Y:S01]  /*24b0*/  LEA R128, P0, R86, UR10, 0x1 ;  /* 0x0000000a56807c11 */ /* 0x000fe2000f8008ff */
[----:B------:R-:W-:Y:S01]  /*24c0*/  IMAD.SHL.U32 R92, R92, 0x20, RZ ;  /* 0x000000205c5c7824 */ /* 0x000fe200078e00ff */
[C---:B------:R-:W-:Y:S01]  /*24d0*/  SHF.L.U64.HI R2, R52.reuse, 0x1, R3 ;  /* 0x0000000134027819 */ /* 0x040fe20000010203 */
[C---:B------:R-:W-:Y:S01]  /*24e0*/  VIADD R102, R83.reuse, 0x20 ;  /* 0x0000002053667836 */ /* 0x040fe20000000000 */
[----:B------:R-:W-:Y:S01]  /*24f0*/  SHF.L.U32 R52, R52, 0x1, RZ ;  /* 0x0000000134347819 */ /* 0x000fe200000006ff */
[----:B------:R-:W-:Y:S01]  /*2500*/  VIADD R101, R83, 0x40 ;  /* 0x0000004053657836 */ /* 0x000fe20000000000 */
[----:B------:R-:W-:Y:S01]  /*2510*/  LEA.HI.X R129, R86, UR11, R84, 0x1, P0 ;  /* 0x0000000b56817c11 */ /* 0x000fe200080f0c54 */
[----:B------:R-:W-:Y:S01]  /*2520*/  ULDC.64 UR10, c[0x0][0x358] ;  /* 0x0000d600000a7ab9 */ /* 0x000fe20000000a00 */
[C---:B------:R-:W-:Y:S01]  /*2530*/  SHF.L.U64.HI R0, R122.reuse, 0x1, R5 ;  /* 0x000000017a007819 */ /* 0x040fe20000010205 */
[----:B------:R-:W-:Y:S01]  /*2540*/  IMAD.SHL.U32 R122, R122, 0x2, RZ ;  /* 0x000000027a7a7824 */ /* 0x000fe200078e00ff */
[----:B------:R-:W-:Y:S01]  /*2550*/  IADD3 R16, P1, R52, UR12, RZ ;  /* 0x0000000c34107c10 */ /* 0x000fe2000ff3e0ff */
[----:B------:R-:W-:Y:S01]  /*2560*/  VIADD R105, R110, 0x20 ;  /* 0x000000206e697836 */ /* 0x000fe20000000000 */
[----:B------:R-:W-:Y:S01]  /*2570*/  IADD3 R52, P0, R52, UR10, RZ ;  /* 0x0000000a34347c10 */ /* 0x000fe2000ff1e0ff */
[----:B------:R-:W-:Y:S01]  /*2580*/  IMAD.MOV.U32 R9, RZ, RZ, R85 ;  /* 0x000000ffff097224 */ /* 0x000fe200078e0055 */
[----:B------:R-:W-:-:S02]  /*2590*/  IADD3 R124, P4, R122, UR12, RZ ;  /* 0x0000000c7a7c7c10 */ /* 0x000fc4000ff9e0ff */
[----:B------:R-:W-:Y:S02]  /*25a0*/  IADD3.X R53, R2, UR11, RZ, P0, !PT ;  /* 0x0000000b02357c10 */ /* 0x000fe400087fe4ff */
[----:B------:R-:W-:Y:S02]  /*25b0*/  IADD3 R95, P0, R92, 0x40, RZ ;  /* 0x000000405c5f7810 */ /* 0x000fe40007f1e0ff */
[----:B------:R-:W-:Y:S02]  /*25c0*/  IADD3 R122, P2, R122, UR10, RZ ;  /* 0x0000000a7a7a7c10 */ /* 0x000fe4000ff5e0ff */
[----:B------:R-:W-:Y:S01]  /*25d0*/  IADD3.X R17, R2, UR13, RZ, P1, !PT ;  /* 0x0000000d02117c10 */ /* 0x000fe20008ffe4ff */
[----:B------:R-:W-:Y:S01]  /*25e0*/  IMAD.X R94, RZ, RZ, R89, P0 ;  /* 0x000000ffff5e7224 */ /* 0x000fe200000e0659 */
[----:B------:R-:W-:Y:S02]  /*25f0*/  IADD3 R93, P1, R92, 0x20, RZ ;  /* 0x000000205c5d7810 */ /* 0x000fe40007f3e0ff */
[C---:B------:R-:W-:Y:S01]  /*2600*/  IADD3.X R125, R0.reuse, UR13, RZ, P4, !PT ;  /* 0x0000000d007d7c10 */ /* 0x040fe2000a7fe4ff */
[----:B------:R-:W-:Y:S01]  /*2610*/  ULDC.64 UR12, c[0x0][0x230] ;  /* 0x00008c00000c7ab9 */ /* 0x000fe20000000a00 */
[----:B------:R-:W-:Y:S01]  /*2620*/  IADD3.X R123, R0, UR11, RZ, P2, !PT ;  /* 0x0000000b007b7c10 */ /* 0x000fe200097fe4ff */
[----:B------:R-:W-:Y:S01]  /*2630*/  ULDC.64 UR10, c[0x0][0x248] ;  /* 0x00009200000a7ab9 */ /* 0x000fe20000000a00 */
[----:B------:R-:W-:-:S02]  /*2640*/  IADD3.X R0, RZ, R89, RZ, P1, !PT ;  /* 0x00000059ff007210 */ /* 0x000fc40000ffe4ff */
[C---:B------:R-:W-:Y:S01]  /*2650*/  SHF.L.U64.HI R94, R95.reuse, 0x1, R94 ;  /* 0x000000015f5e7819 */ /* 0x040fe2000001025e */
[----:B------:R-:W-:Y:S01]  /*2660*/  IMAD.SHL.U32 R95, R95, 0x2, RZ ;  /* 0x000000025f5f7824 */ /* 0x000fe200078e00ff */
[C---:B------:R-:W-:Y:S01]  /*2670*/  SHF.L.U64.HI R91, R93.reuse, 0x1, R0 ;  /* 0x000000015d5b7819 */ /* 0x040fe20000010200 */
[----:B------:R-:W-:Y:S01]  /*2680*/  IMAD.SHL.U32 R93, R93, 0x2, RZ ;  /* 0x000000025d5d7824 */ /* 0x000fe200078e00ff */
[----:B------:R-:W-:Y:S02]  /*2690*/  SHF.R.S32.HI R99, RZ, 0x1f, R102 ;  /* 0x0000001fff637819 */ /* 0x000fe40000011466 */
[----:B------:R-:W-:-:S07]  /*26a0*/  SHF.R.S32.HI R98, RZ, 0x1f, R101 ;  /* 0x0000001fff627819 */ /* 0x000fce0000011465 */
.L_x_6160:
[----:B------:R-:W-:Y:S01]  /*26b0*/  IMAD.SHL.U32 R13, R9, 0x40, RZ ;  /* 0x00000040090d7824 */ /* 0x000fe200078e00ff */
[----:B------:R-:W1:Y:S01]  /*26c0*/  LDC R3, c[0x0][0x340] ;  /* 0x0000d000ff037b82 */ /* 0x000e620000000800 */
[----:B------:R-:W-:Y:S02]  /*26d0*/  BSSY B0, `(.L_x_6112) ;  /* 0x0000013000007945 */ /* 0x000fe40003800000 */
[----:B------:R-:W-:Y:S04]  /*26e0*/  VIADD R12, R13, 0xffffffc0 ;  /* 0xffffffc00d0c7836 */ /* 0x000fe80000000000 */
[----:B------:R-:W-:Y:S01]  /*26f0*/  IMAD.IADD R0, R77, 0x1, -R12 ;  /* 0x000000014d007824 */ /* 0x000fe200078e0a0c */
[----:B------:R-:W-:Y:S04]  /*2700*/  IADD3 R2, -R12, R61, RZ ;  /* 0x0000003d0c027210 */ /* 0x000fe80007ffe1ff */
[CC--:B------:R-:W-:Y:S02]  /*2710*/  ISETP.GE.AND P2, PT, R110.reuse, R2.reuse, PT ;  /* 0x000000026e00720c */ /* 0x0c0fe40003f46270 */
[C---:B------:R-:W-:Y:S02]  /*2720*/  ISETP.GE.AND P1, PT, R105.reuse, R2, PT ;  /* 0x000000026900720c */ /* 0x040fe40003f26270 */
[-C--:B------:R-:W-:Y:S02]  /*2730*/  ISETP.GE.AND P2, PT, R110, R0.reuse, !P2 ;  /* 0x000000006e00720c */ /* 0x080fe40005746270 */
[----:B------:R-:W-:Y:S02]  /*2740*/  ISETP.GE.AND P1, PT, R105, R0, !P1 ;  /* 0x000000006900720c */ /* 0x000fe40004f26270 */
[----:B-1----:R-:W-:Y:S09]  /*2750*/  LEA R3, -R3, RZ, 0x6 ;  /* 0x000000ff03037211 */ /* 0x002ff200078e31ff */
        /* <DEDUP_REMOVED lines=10> */
.L_x_6113:
[----:B------:R-:W-:Y:S05]  /*2800*/  BSYNC B0 ;  /* 0x0000000000007941 */ /* 0x000fea0003800000 */
.L_x_6112:
        /* <DEDUP_REMOVED lines=15> */
.L_x_6115:
[----:B------:R-:W-:Y:S05]  /*2900*/  BSYNC B0 ;  /* 0x0000000000007941 */ /* 0x000fea0003800000 */
.L_x_6114:
        /* <DEDUP_REMOVED lines=65> */
.L_x_6121:
[----:B------:R-:W-:Y:S05]  /*2d20*/  BSYNC B0 ;  /* 0x0000000000007941 */ /* 0x000fea0003800000 */
.L_x_6120:
        /* <DEDUP_REMOVED lines=48> */
.L_x_6123:
[----:B------:R-:W-:Y:S05]  /*3030*/  BSYNC B0 ;  /* 0x0000000000007941 */ /* 0x000fea0003800000 */
.L_x_6122:
        /* <DEDUP_REMOVED lines=47> */
.L_x_6119:
[----:B------:R-:W-:Y:S05]  /*3330*/  BSYNC B1 ;  /* 0x0000000000017941 */ /* 0x000fea0003800000 */
.L_x_6118:
        /* <DEDUP_REMOVED lines=60> */
.L_x_6127:
[----:B------:R-:W-:Y:S05]  /*3700*/  BSYNC B0 ;  /* 0x0000000000007941 */ /* 0x000fea0003800000 */
.L_x_6126:
        /* <DEDUP_REMOVED lines=48> */
.L_x_6129:
[----:B------:R-:W-:Y:S05]  /*3a10*/  BSYNC B0 ;  /* 0x0000000000007941 */ /* 0x000fea0003800000 */
.L_x_6128:
        /* <DEDUP_REMOVED lines=47> */
.L_x_6125:
[----:B------:R-:W-:Y:S05]  /*3d10*/  BSYNC B1 ;  /* 0x0000000000017941 */ /* 0x000fea0003800000 */
.L_x_6124:
        /* <DEDUP_REMOVED lines=8> */
.L_x_6117:
        /* <DEDUP_REMOVED lines=90> */
.L_x_6136:
[----:B------:R-:W-:Y:S05]  /*4340*/  BSYNC B0 ;  /* 0x0000000000007941 */ /* 0x000fea0003800000 */
.L_x_6135:
[----:B-----5:R4:W-:Y:S02]  /*4350*/  STG.E.128 desc[UR6][R130.64], R40 ;  /* 0x0000002882007986 */ /* 0x0209e4000c101d06 */
.L_x_6134:
[----:B------:R-:W-:Y:S05]  /*4360*/  BSYNC B1 ;  /* 0x0000000000017941 */ /* 0x000fea0003800000 */
.L_x_6133:
        /* <DEDUP_REMOVED lines=87> */
.L_x_6140:
[----:B------:R-:W-:Y:S05]  /*48e0*/  BSYNC B0 ;  /* 0x0000000000007941 */ /* 0x000fea0003800000 */
.L_x_6139:
[----:B-----5:R1:W-:Y:S02]  /*48f0*/  STG.E.128 desc[UR6][R130.64+0x40], R40 ;  /* 0x0000402882007986 */ /* 0x0203e4000c101d06 */
.L_x_6138:
[----:B------:R-:W-:Y:S05]  /*4900*/  BSYNC B1 ;  /* 0x0000000000017941 */ /* 0x000fea0003800000 */
.L_x_6137:
        /* <DEDUP_REMOVED lines=86> */
.L_x_6142:
[----:B------:R-:W-:Y:S05]  /*4e70*/  BSYNC B0 ;  /* 0x0000000000007941 */ /* 0x000fea0003800000 */
.L_x_6141:
[----:B-----5:R4:W-:Y:S02]  /*4e80*/  STG.E.128 desc[UR6][R130.64+0x80], R40 ;  /* 0x0000802882007986 */ /* 0x0209e4000c101d06 */
.L_x_6132:
[----:B------:R-:W-:Y:S05]  /*4e90*/  BSYNC B2 ;  /* 0x0000000000027941 */ /* 0x000fea0003800000 */
.L_x_6131:
        /* <DEDUP_REMOVED lines=94> */
.L_x_6148:
[----:B------:R-:W-:Y:S05]  /*5480*/  BSYNC B0 ;  /* 0x0000000000007941 */ /* 0x000fea0003800000 */
.L_x_6147:
[----:B-----5:R4:W-:Y:S02]  /*5490*/  STG.E.128 desc[UR6][R132.64], R40 ;  /* 0x0000002884007986 */ /* 0x0209e4000c101d06 */
.L_x_6146:
[----:B------:R-:W-:Y:S05]  /*54a0*/  BSYNC B1 ;  /* 0x0000000000017941 */ /* 0x000fea0003800000 */
.L_x_6145:
        /* <DEDUP_REMOVED lines=93> */
.L_x_6152:
[----:B------:R-:W-:Y:S05]  /*5a80*/  BSYNC B0 ;  /* 0x0000000000007941 */ /* 0x000fea0003800000 */
.L_x_6151:
[----:B-----5:R4:W-:Y:S02]  /*5a90*/  STG.E.128 desc[UR6][R132.64+0x40], R40 ;  /* 0x0000402884007986 */ /* 0x0209e4000c101d06 */
.L_x_6150:
[----:B------:R-:W-:Y:S05]  /*5aa0*/  BSYNC B1 ;  /* 0x0000000000017941 */ /* 0x000fea0003800000 */
.L_x_6149:
        /* <DEDUP_REMOVED lines=92> */
.L_x_6154:
[----:B------:R-:W-:Y:S05]  /*6070*/  BSYNC B0 ;  /* 0x0000000000007941 */ /* 0x000fea0003800000 */
.L_x_6153:
[----:B-----5:R4:W-:Y:S02]  /*6080*/  STG.E.128 desc[UR6][R132.64+0x80], R40 ;  /* 0x0000802884007986 */ /* 0x0209e4000c101d06 */
.L_x_6144:
[----:B------:R-:W-:Y:S05]  /*6090*/  BSYNC B2 ;  /* 0x0000000000027941 */ /* 0x000fea0003800000 */
.L_x_6143:
        /* <DEDUP_REMOVED lines=8> */
.L_x_6116:
        /* <DEDUP_REMOVED lines=11> */
.L_x_6156:
[----:B------:R-:W-:Y:S05]  /*61d0*/  BSYNC B0 ;  /* 0x0000000000007941 */ /* 0x000fea0003800000 */
.L_x_6155:
        /* <DEDUP_REMOVED lines=12> */
.L_x_6157:
[----:B------:R-:W-:Y:S05]  /*62a0*/  BSYNC B0 ;  /* 0x0000000000007941 */ /* 0x000fea0003800000 */
.L_x_6130:
        /* <DEDUP_REMOVED lines=81> */
.L_x_6158:
        /* <DEDUP_REMOVED lines=8> */
.L_x_6159:
[----:B------:R-:W-:Y:S04]  /*6840*/  IADD3 R9, R9, -0x1, RZ ;  /* 0xffffffff09097810 */ /* 0x000fe80007ffe0ff */
[----:B------:R-:W-:Y:S11]  /*6850*/  ISETP.GT.AND P0, PT, R9, R90, PT ;  /* 0x0000005a0900720c */ /* 0x000ff60003f04270 */
[----:B------:R-:W-:Y:S02]  /*6860*/  @!UPT UIADD3 URZ, URZ, URZ, URZ ;  /* 0x0000003f3f3ff290 */ /* 0x000fe4000fffe03f */
[----:B------:R-:W-:Y:S05]  /*6870*/  @P0 BRA `(.L_x_6160) ;  /* 0xffffffbc008c0947 */ /* 0x000fea000383ffff */
.L_x_6111:
        /* <DEDUP_REMOVED lines=21> */
[C---:B------:R-:W-:Y:S01]  /*69d0*/  IADD3 R2, P2, R112.reuse, UR10, RZ ;  /* 0x0000000a70027c10 */ /* 0x040fe2000ff5e0ff */
[----:B------:R-:W-:Y:S01]  /*69e0*/  IMAD.IADD R3, R115, 0x1, -R62 ;  /* 0x0000000173037824 */ /* 0x000fe200078e0a3e */
[----:B------:R-:W-:Y:S02]  /*69f0*/  LEA.HI.X R13, R112, UR9, R76, 0x1, P1 ;  /* 0x00000009700d7c11 */ /* 0x000fe400088f0c4c */
[----:B--2---:R-:W-:Y:S02]  /*6a00*/  IADD3.X R7, R76, UR11, RZ, P2, !PT ;  /* 0x0000000b4c077c10 */ /* 0x004fe400097fe4ff */
[----:B------:R-:W-:Y:S02]  /*6a10*/  LEA R8, P5, R2, UR8, 0x1 ;  /* 0x0000000802087c11 */ /* 0x000fe4000f8a08ff */
[----:B------:R-:W-:-:S02]  /*6a20*/  ISETP.GE.AND P2, PT, R110, R3, PT ;  /* 0x000000036e00720c */ /* 0x000fc40003f46270 */
[----:B------:R-:W-:Y:S02]  /*6a30*/  LEA.HI.X R9, R2, UR9, R7, 0x1, P5 ;  /* 0x0000000902097c11 */ /* 0x000fe4000a8f0c07 */
[----:B------:R-:W-:Y:S02]  /*6a40*/  ISETP.GT.AND P2, PT, R72, -0x4, !P2 ;  /* 0xfffffffc4800780c */ /* 0x000fe40005744270 */
[----:B---3--:R-:W-:-:S05]  /*6a50*/  IADD3 R0, R0, R77, R62 ;  /* 0x0000004d00007210 */ /* 0x008fca0007ffe03e */
[----:B------:R-:W-:-:S05]  /*6a60*/  IMAD R5, R81, R0, RZ ;  /* 0x0000000051057224 */ /* 0x000fca00078e02ff */
[-C--:B------:R-:W-:Y:S02]  /*6a70*/  IADD3 R82, P1, R82, R5.reuse, RZ ;  /* 0x0000000552527210 */ /* 0x080fe40007f3e0ff */
[----:B------:R-:W-:Y:S02]  /*6a80*/  IADD3 R0, P6, R80, R5, RZ ;  /* 0x0000000550007210 */ /* 0x000fe40007fde0ff */
[----:B------:R-:W-:-:S05]  /*6a90*/  SHF.R.S32.HI R5, RZ, 0x1f, R5 ;  /* 0x0000001fff057819 */ /* 0x000fca0000011405 */
[--C-:B------:R-:W-:Y:S01]  /*6aa0*/  IMAD.X R79, R79, 0x1, R5.reuse, P1 ;  /* 0x000000014f4f7824 */ /* 0x100fe200008e0605 */
[----:B------:R-:W-:Y:S01]  /*6ab0*/  ISETP.NE.AND P1, PT, RZ, UR5, PT ;  /* 0x00000005ff007c0c */ /* 0x000fe2000bf25270 */
[----:B------:R-:W-:-:S12]  /*6ac0*/  IMAD.X R2, R78, 0x1, R5, P6 ;  /* 0x000000014e027824 */ /* 0x000fd800030e0605 */
[----:B------:R-:W-:Y:S05]  /*6ad0*/  @!P1 BRA `(.L_x_6163) ;  /* 0x0000001000f89947 */ /* 0x000fea0003800000 */
[----:B------:R-:W-:Y:S04]  /*6ae0*/  BSSY B2, `(.L_x_6164) ;  /* 0x000009d000027945 */ /* 0x000fe80003800000 */
[----:B------:R-:W-:Y:S05]  /*6af0*/  @!P2 BRA `(.L_x_6165) ;  /* 0x00000008006ca947 */ /* 0x000fea0003800000 */
[----:B------:R-:W-:Y:S01]  /*6b00*/  ULDC UR5, c[0x0][0x2d0] ;  /* 0x0000b40000057ab9 */ /* 0x000fe20000000800 */
[----:B------:R-:W-:Y:S01]  /*6b10*/  IMAD.SHL.U32 R26, R82, 0x2, RZ ;  /* 0x00000002521a7824 */ /* 0x000fe200078e00ff */
        /* <DEDUP_REMOVED lines=55> */
.L_x_6169:
[----:B------:R-:W-:Y:S05]  /*6e90*/  BSYNC B0 ;  /* 0x0000000000007941 */ /* 0x000fea0003800000 */
.L_x_6168:
[----:B-----5:R3:W-:Y:S04]  /*6ea0*/  STS.64 [R116], R16 ;  /* 0x0000001074007388 */ /* 0x0207e80000000a00 */
[----:B------:R3:W-:Y:S02]  /*6eb0*/  STS.64 [R116+0x8], R18 ;  /* 0x0000081274007388 */ /* 0x0007e40000000a00 */
.L_x_6167:
[----:B------:R-:W-:Y:S05]  /*6ec0*/  BSYNC B1 ;  /* 0x0000000000017941 */ /* 0x000fea0003800000 */
.L_x_6166:
        /* <DEDUP_REMOVED lines=45> */
.L_x_6173:
[----:B------:R-:W-:Y:S05]  /*71a0*/  BSYNC B0 ;  /* 0x0000000000007941 */ /* 0x000fea0003800000 */
.L_x_6172:
[----:B-----5:R1:W-:Y:S02]  /*71b0*/  STS.128 [R116+0x1000], R16 ;  /* 0x0010001074007388 */ /* 0x0203e40000000c00 */
.L_x_6171:
[----:B------:R-:W-:Y:S05]  /*71c0*/  BSYNC B1 ;  /* 0x0000000000017941 */ /* 0x000fea0003800000 */
.L_x_6170:
[----:B------:R1:W-:Y:S01]  /*71d0*/  @P0 STS.128 [R116+0x2000], RZ ;  /* 0x002000ff74000388 */ /* 0x0003e20000000c00 */
[----:B------:R-:W-:Y:S05]  /*71e0*/  @P0 BRA `(.L_x_6165) ;  /* 0x0000000000b00947 */ /* 0x000fea0003800000 */
[----:B-1-3--:R1:W5:Y:S01]  /*71f0*/  LDG.E.128 R16, desc[UR6][R12.64+0x80] ;  /* 0x000080060c107981 */ /* 0x00a362000c1e1d00 */
[----:B------:R-:W-:Y:S01]  /*7200*/  ISETP.GE.AND P1, PT, R10, UR12, PT ;  /* 0x0000000c0a007c0c */ /* 0x000fe2000bf26270 */
[----:B------:R-:W-:-:S12]  /*7210*/  BSSY B0, `(.L_x_6174) ;  /* 0x0000028000007945 */ /* 0x000fd80003800000 */
[----:B------:R-:W-:Y:S05]  /*7220*/  @P1 BRA `(.L_x_6175) ;  /* 0x0000000000981947 */ /* 0x000fea0003800000 */
[----:B------:R-:W3:Y:S04]  /*7230*/  LDG.E.64 R4, desc[UR6][R26.64+0x40] ;  /* 0x000040061a047981 */ /* 0x000ee8000c1e1b00 */
[----:B------:R-:W4:Y:S01]  /*7240*/  LDG.E.64 R6, desc[UR6][R20.64+0x40] ;  /* 0x0000400614067981 */ /* 0x000f22000c1e1b00 */
[C---:B-----5:R-:W-:Y:S02]  /*7250*/  LOP3.LUT R0, R17.reuse, 0xffff0000, RZ, 0xc0, !PT ;  /* 0xffff000011007812 */ /* 0x060fe400078ec0ff */
[----:B------:R-:W-:Y:S02]  /*7260*/  SHF.L.U32 R2, R17, 0x10, RZ ;  /* 0x0000001011027819 */ /* 0x000fe400000006ff */
[C---:B-12---:R-:W-:Y:S02]  /*7270*/  SHF.L.U32 R12, R16.reuse, 0x10, RZ ;  /* 0x00000010100c7819 */ /* 0x046fe400000006ff */
        /* <DEDUP_REMOVED lines=33> */
.L_x_6175:
[----:B------:R-:W-:Y:S05]  /*7490*/  BSYNC B0 ;  /* 0x0000000000007941 */ /* 0x000fea0003800000 */
.L_x_6174:
[----:B-----5:R3:W-:Y:S02]  /*74a0*/  STS.128 [R116+0x2000], R16 ;  /* 0x0020001074007388 */ /* 0x0207e40000000c00 */
.L_x_6165:
[----:B------:R-:W-:Y:S05]  /*74b0*/  BSYNC B2 ;  /* 0x0000000000027941 */ /* 0x000fea0003800000 */
.L_x_6164:
[----:B------:R-:W-:-:S05]  /*74c0*/  VIADD R24, R110, 0x20 ;  /* 0x000000206e187836 */ /* 0x000fca0000000000 */
[----:B------:R-:W-:-:S04]  /*74d0*/  ISETP.GE.AND P1, PT, R24, R3, PT ;  /* 0x000000031800720c */ /* 0x000fc80003f26270 */
[----:B------:R-:W-:-:S13]  /*74e0*/  ISETP.LT.OR P1, PT, R72, -0x83, P1 ;  /* 0xffffff7d4800780c */ /* 0x000fda0000f21670 */
[----:B------:R-:W-:Y:S05]  /*74f0*/  @P1 BRA `(.L_x_6176) ;  /* 0x0000003000b81947 */ /* 0x000fea0003800000 */
[----:B------:R-:W-:Y:S01]  /*7500*/  ULDC UR5, c[0x0][0x2d0] ;  /* 0x0000b40000057ab9 */ /* 0x000fe20000000800 */
[C---:B------:R-:W-:Y:S01]  /*7510*/  IADD3 R0, P2, R83.reuse, R82, RZ ;  /* 0x0000005253007210 */ /* 0x040fe20007f5e0ff */
        /* <DEDUP_REMOVED lines=18> */
[----:B------:R-:W4:Y:S01]  /*7640*/  LDG.E.64 R4, desc[UR6][R6.64] ;  /* 0x0000000606047981 */ /* 0x000f22000c1e1b00 */
[C---:B--2--5:R-:W-:Y:S02]  /*7650*/  SHF.L.U32 R12, R17.reuse, 0x10, RZ ;  /* 0x00000010110c7819 */ /* 0x064fe400000006ff */
[----:B------:R-:W-:Y:S01]  /*7660*/  LOP3.LUT R0, R17, 0xffff0000, RZ, 0xc0, !PT ;  /* 0xffff000011007812 */ /* 0x000fe200078ec0ff */
[----:B------:R-:W-:Y:S01]  /*7670*/  IMAD.U32 R17, R18, 0x10000, RZ ;  /* 0x0001000012117824 */ /* 0x000fe200078e00ff */
        /* <DEDUP_REMOVED lines=33> */
.L_x_6180:
[----:B------:R-:W-:Y:S05]  /*7890*/  BSYNC B0 ;  /* 0x0000000000007941 */ /* 0x000fea0003800000 */
.L_x_6179:
[----:B-----5:R3:W-:Y:S02]  /*78a0*/  STS.128 [R116+0x800], R16 ;  /* 0x0008001074007388 */ /* 0x0207e40000000c00 */
.L_x_6178:
[----:B------:R-:W-:Y:S05]  /*78b0*/  BSYNC B1 ;  /* 0x0000000000017941 */ /* 0x000fea0003800000 */
.L_x_6177:
[----:B------:R1:W-:Y:S01]  /*78c0*/  @P4 STS.128 [R116+0x1800], RZ ;  /* 0x001800ff74004388 */ /* 0x0003e20000000c00 */
[----:B------:R-:W-:Y:S04]  /*78d0*/  BSSY B1, `(.L_x_6181) ;  /* 0x000002e000017945 */ /* 0x000fe80003800000 */
[----:B------:R-:W-:Y:S05]  /*78e0*/  @P4 BRA `(.L_x_6182) ;  /* 0x0000000000b04947 */ /* 0x000fea0003800000 */
[----:B-123--:R1:W5:Y:S01]  /*78f0*/  LDG.E.128 R12, desc[UR6][R8.64+0x40] ;  /* 0x00004006080c7981 */ /* 0x00e362000c1e1d00 */
[----:B------:R-:W-:Y:S01]  /*7900*/  ISETP.GE.AND P1, PT, R11, UR12, PT ;  /* 0x0000000c0b007c0c */ /* 0x000fe2000bf26270 */
[----:B------:R-:W-:-:S12]  /*7910*/  BSSY B0, `(.L_x_6183) ;  /* 0x0000028000007945 */ /* 0x000fd80003800000 */
[----:B------:R-:W-:Y:S05]  /*7920*/  @P1 BRA `(.L_x_6184) ;  /* 0x0000000000981947 */ /* 0x000fea0003800000 */
        /* <DEDUP_REMOVED lines=11> */
[----:B------:R-:W-:Y:S02]  /*79e0*/  LOP3.LUT R19, R3, 0xffff0000, RZ, 0xc0, !PT ;  /* 0xffff000003137812 */ /* 0x000fe400078ec0ff */
[----:B---3--:R-:W-:Y:S01]  /*79f0*/  LOP3.LUT R23, R4, 0xffff0000, RZ, 0xc0, !PT ;  /* 0xffff000004177812 */ /* 0x008fe200078ec0ff */
[-C--:B------:R-:W-:Y:S01]  /*7a00*/  FMUL.FTZ R29, R11, R12.reuse ;  /* 0x0000000c0b1d7220 */ /* 0x080fe20000410000 */
[----:B------:R-:W-:Y:S01]  /*7a10*/  LOP3.LUT R22, R5, 0xffff0000, RZ, 0xc0, !PT ;  /* 0xffff000005167812 */ /* 0x000fe200078ec0ff */
[----:B------:R-:W-:Y:S01]  /*7a20*/  FMUL.FTZ R14, R0, R12 ;  /* 0x0000000c000e7220 */ /* 0x000fe20000410000 */
[-C--:B------:R-:W-:Y:S01]  /*7a30*/  FMUL.FTZ R27, R15, R19.reuse ;  /* 0x000000130f1b7220 */ /* 0x080fe20000410000 */
[----:B------:R-:W-:Y:S01]  /*7a40*/  SHF.L.U32 R2, R2, 0x10, RZ ;  /* 0x0000001002027819 */ /* 0x000fe200000006ff */
[----:B------:R-:W-:Y:S01]  /*7a50*/  FMUL.FTZ R12, R16, R19 ;  /* 0x00000013100c7220 */ /* 0x000fe20000410000 */
[----:B------:R-:W-:Y:S01]  /*7a60*/  FFMA.FTZ R29, R0, R23, R29 ;  /* 0x00000017001d7223 */ /* 0x000fe2000001001d */
[----:B------:R-:W-:-:S02]  /*7a70*/  IMAD.U32 R0, R3, 0x10000, RZ ;  /* 0x0001000003007824 */ /* 0x000fc400078e00ff */
[-C--:B------:R-:W-:Y:S01]  /*7a80*/  FFMA.FTZ R27, R16, R22.reuse, -R27 ;  /* 0x00000016101b7223 */ /* 0x080fe2000001081b */
[----:B------:R-:W-:Y:S01]  /*7a90*/  FFMA.FTZ R12, R15, R22, R12 ;  /* 0x000000160f0c7223 */ /* 0x000fe2000001000c */
[-C--:B------:R-:W-:Y:S01]  /*7aa0*/  FMUL.FTZ R16, R18, R2.reuse ;  /* 0x0000000212107220 */ /* 0x080fe20000410000 */
[----:B------:R-:W-:Y:S01]  /*7ab0*/  FMUL.FTZ R3, R13, R2 ;  /* 0x000000020d037220 */ /* 0x000fe20000410000 */
[----:B------:R-:W-:Y:S01]  /*7ac0*/  SHF.L.U32 R4, R4, 0x10, RZ ;  /* 0x0000001004047819 */ /* 0x000fe200000006ff */
[-C--:B------:R-:W-:Y:S01]  /*7ad0*/  FMUL.FTZ R2, R25, R0.reuse ;  /* 0x0000000019027220 */ /* 0x080fe20000410000 */
[----:B------:R-:W-:Y:S01]  /*7ae0*/  SHF.L.U32 R22, R5, 0x10, RZ ;  /* 0x0000001005167819 */ /* 0x000fe200000006ff */
[----:B------:R-:W-:Y:S01]  /*7af0*/  FMUL.FTZ R0, R17, R0 ;  /* 0x0000000011007220 */ /* 0x000fe20000410000 */
        /* <DEDUP_REMOVED lines=9> */
.L_x_6184:
[----:B------:R-:W-:Y:S05]  /*7b90*/  BSYNC B0 ;  /* 0x0000000000007941 */ /* 0x000fea0003800000 */
.L_x_6183:
[----:B-----5:R2:W-:Y:S02]  /*7ba0*/  STS.128 [R116+0x1800], R12 ;  /* 0x0018000c74007388 */ /* 0x0205e40000000c00 */
.L_x_6182:
[----:B------:R-:W-:Y:S05]  /*7bb0*/  BSYNC B1 ;  /* 0x0000000000017941 */ /* 0x000fea0003800000 */
.L_x_6181:
[----:B------:R1:W-:Y:S01]  /*7bc0*/  @P0 STS.128 [R116+0x2800], RZ ;  /* 0x002800ff74000388 */ /* 0x0003e20000000c00 */
[----:B------:R-:W-:Y:S05]  /*7bd0*/  @P0 BRA `(.L_x_6176) ;  /* 0x0000002c00000947 */ /* 0x000fea0003800000 */
[----:B-123--:R1:W5:Y:S01]  /*7be0*/  LDG.E.128 R12, desc[UR6][R8.64+0x80] ;  /* 0x00008006080c7981 */ /* 0x00e362000c1e1d00 */
[----:B------:R-:W-:Y:S01]  /*7bf0*/  ISETP.GE.AND P1, PT, R10, UR12, PT ;  /* 0x0000000c0a007c0c */ /* 0x000fe2000bf26270 */
[----:B------:R-:W-:-:S12]  /*7c00*/  BSSY B0, `(.L_x_6185) ;  /* 0x0000029000007945 */ /* 0x000fd80003800000 */
[----:B------:R-:W-:Y:S05]  /*7c10*/  @P1 BRA `(.L_x_6186) ;  /* 0x00000000009c1947 */ /* 0x000fea0003800000 */
[----:B------:R-:W2:Y:S04]  /*7c20*/  LDG.E.64 R2, desc[UR6][R20.64+0x40] ;  /* 0x0000400614027981 */ /* 0x000ea8000c1e1b00 */
[----:B------:R-:W3:Y:S01]  /*7c30*/  LDG.E.64 R4, desc[UR6][R6.64+0x40] ;  /* 0x0000400606047981 */ /* 0x000ee2000c1e1b00 */
[C---:B-1---5:R-:W-:Y:S02]  /*7c40*/  SHF.L.U32 R9, R12.reuse, 0x10, RZ ;  /* 0x000000100c097819 */ /* 0x062fe400000006ff */
[----:B------:R-:W-:Y:S02]  /*7c50*/  LOP3.LUT R16, R12, 0xffff0000, RZ, 0xc0, !PT ;  /* 0xffff00000c107812 */ /* 0x000fe400078ec0ff */
[C---:B------:R-:W-:Y:S02]  /*7c60*/  SHF.L.U32 R8, R13.reuse, 0x10, RZ ;  /* 0x000000100d087819 */ /* 0x040fe400000006ff */
[----:B------:R-:W-:Y:S01]  /*7c70*/  LOP3.LUT R0, R13, 0xffff0000, RZ, 0xc0, !PT ;  /* 0xffff00000d007812 */ /* 0x000fe200078ec0ff */
[----:B------:R-:W-:Y:S01]  /*7c80*/  IMAD.U32 R13, R14, 0x10000, RZ ;  /* 0x000100000e0d7824 */ /* 0x000fe200078e00ff */
[----:B------:R-:W-:-:S02]  /*7c90*/  SHF.L.U32 R12, R15, 0x10, RZ ;  /* 0x000000100f0c7819 */ /* 0x000fc400000006ff */
[----:B------:R-:W-:Y:S02]  /*7ca0*/  LOP3.LUT R10, R15, 0xffff0000, RZ, 0xc0, !PT ;  /* 0xffff00000f0a7812 */ /* 0x000fe400078ec0ff */
[----:B------:R-:W-:Y:S02]  /*7cb0*/  LOP3.LUT R14, R14, 0xffff0000, RZ, 0xc0, !PT ;  /* 0xffff00000e0e7812 */ /* 0x000fe400078ec0ff */
[----:B--2---:R-:W-:Y:S02]  /*7cc0*/  LOP3.LUT R11, R2, 0xffff0000, RZ, 0xc0, !PT ;  /* 0xffff0000020b7812 */ /* 0x004fe400078ec0ff */
[----:B------:R-:W-:Y:S02]  /*7cd0*/  LOP3.LUT R15, R3, 0xffff0000, RZ, 0xc0, !PT ;  /* 0xffff0000030f7812 */ /* 0x000fe400078ec0ff */
[----:B---3--:R-:W-:Y:S01]  /*7ce0*/  LOP3.LUT R17, R5, 0xffff0000, RZ, 0xc0, !PT ;  /* 0xffff000005117812 */ /* 0x008fe200078ec0ff */
[-C--:B------:R-:W-:Y:S01]  /*7cf0*/  FMUL.FTZ R7, R0, R11.reuse ;  /* 0x0000000b00077220 */ /* 0x080fe20000410000 */
[----:B------:R-:W-:Y:S01]  /*7d00*/  FMUL.FTZ R21, R8, R11 ;  /* 0x0000000b08157220 */ /* 0x000fe20000410000 */
[-C--:B------:R-:W-:Y:S01]  /*7d10*/  FMUL.FTZ R11, R10, R15.reuse ;  /* 0x0000000f0a0b7220 */ /* 0x080fe20000410000 */
[----:B------:R-:W-:Y:S01]  /*7d20*/  FMUL.FTZ R15, R12, R15 ;  /* 0x0000000f0c0f7220 */ /* 0x000fe20000410000 */
[----:B------:R-:W-:-:S02]  /*7d30*/  SHF.L.U32 R2, R2, 0x10, RZ ;  /* 0x0000001002027819 */ /* 0x000fc400000006ff */
[----:B------:R-:W-:Y:S01]  /*7d40*/  SHF.L.U32 R3, R3, 0x10, RZ ;  /* 0x0000001003037819 */ /* 0x000fe200000006ff */
[----:B------:R-:W-:Y:S01]  /*7d50*/  FFMA.FTZ R10, R10, R17, R15 ;  /* 0x000000110a0a7223 */ /* 0x000fe2000001000f */
[----:B------:R-:W-:Y:S01]  /*7d60*/  LOP3.LUT R19, R4, 0xffff0000, RZ, 0xc0, !PT ;  /* 0xffff000004137812 */ /* 0x000fe200078ec0ff */
[-C--:B------:R-:W-:Y:S01]  /*7d70*/  FMUL.FTZ R6, R16, R2.reuse ;  /* 0x0000000210067220 */ /* 0x080fe20000410000 */
[----:B------:R-:W-:Y:S01]  /*7d80*/  FMUL.FTZ R15, R9, R2 ;  /* 0x00000002090f7220 */ /* 0x000fe20000410000 */
[----:B------:R-:W-:Y:S01]  /*7d90*/  IMAD.U32 R4, R4, 0x10000, RZ ;  /* 0x0001000004047824 */ /* 0x000fe200078e00ff */
[----:B------:R-:W-:Y:S01]  /*7da0*/  SHF.L.U32 R5, R5, 0x10, RZ ;  /* 0x0000001005057819 */ /* 0x000fe200000006ff */
[----:B------:R-:W-:Y:S01]  /*7db0*/  FMUL.FTZ R2, R14, R3 ;  /* 0x000000030e027220 */ /* 0x000fe20000410000 */
[----:B------:R-:W-:Y:S01]  /*7dc0*/  FFMA.FTZ R11, R12, R17, -R11 ;  /* 0x000000110c0b7223 */ /* 0x000fe2000001080b */
        /* <DEDUP_REMOVED lines=12> */
.L_x_6186:
[----:B------:R-:W-:Y:S05]  /*7e90*/  BSYNC B0 ;  /* 0x0000000000007941 */ /* 0x000fea0003800000 */
.L_x_6185:
[----:B-----5:R2:W-:Y:S01]  /*7ea0*/  STS.128 [R116+0x2800], R12 ;  /* 0x0028000c74007388 */ /* 0x0205e20000000c00 */
[----:B------:R-:W-:Y:S05]  /*7eb0*/  BRA `(.L_x_6176) ;  /* 0x0000002800487947 */ /* 0x000fea0003800000 */
.L_x_6163:
        /* <DEDUP_REMOVED lines=98> */
.L_x_6192:
[----:B------:R-:W-:Y:S05]  /*84e0*/  BSYNC B0 ;  /* 0x0000000000007941 */ /* 0x000fea0003800000 */
.L_x_6191:
[----:B-----5:R3:W-:Y:S04]  /*84f0*/  STS.64 [R116], R24 ;  /* 0x0000001874007388 */ /* 0x0207e80000000a00 */
[----:B------:R3:W-:Y:S02]  /*8500*/  STS.64 [R116+0x8], R26 ;  /* 0x0000081a74007388 */ /* 0x0007e40000000a00 */
.L_x_6190:
[----:B------:R-:W-:Y:S05]  /*8510*/  BSYNC B1 ;  /* 0x0000000000017941 */ /* 0x000fea0003800000 */
.L_x_6189:
        /* <DEDUP_REMOVED lines=26> */
[----:B------:R-:W4:Y:S01]  /*86c0*/  LDG.E.128 R16, desc[UR6][R18.64+0x40] ;  /* 0x0000400612107981 */ /* 0x000f22000c1e1d00 */
        /* <DEDUP_REMOVED lines=35> */
[----:B---3--:R-:W-:-:S02]  /*8900*/  IMAD.U32 R5, R21, 0x10000, RZ ;  /* 0x0001000015057824 */ /* 0x008fc400078e00ff */
        /* <DEDUP_REMOVED lines=29> */
.L_x_6196:
[----:B------:R-:W-:Y:S05]  /*8ae0*/  BSYNC B0 ;  /* 0x0000000000007941 */ /* 0x000fea0003800000 */
.L_x_6195:
[----:B-----5:R1:W-:Y:S02]  /*8af0*/  STS.128 [R116+0x1000], R24 ;  /* 0x0010001874007388 */ /* 0x0203e40000000c00 */
.L_x_6194:
[----:B------:R-:W-:Y:S05]  /*8b00*/  BSYNC B1 ;  /* 0x0000000000017941 */ /* 0x000fea0003800000 */
.L_x_6193:
        /* <DEDUP_REMOVED lines=16> */
[----:B-12---:R-:W-:Y:S02]  /*8c10*/  LEA.HI.X.SX32 R13, R5, R2, 0x1, P2 ;  /* 0x00000002050d7211 */ /* 0x006fe400010f0eff */
[C---:B------:R-:W-:Y:S02]  /*8c20*/  LEA R18, P2, R16.reuse, UR8, 0x1 ;  /* 0x0000000810127c11 */ /* 0x040fe4000f8408ff */
[----:B------:R-:W-:Y:S01]  /*8c30*/  @P1 SHF.R.S32.HI R12, RZ, 0x1, R88 ;  /* 0x00000001ff0c1819 */ /* 0x000fe20000011458 */
[----:B------:R-:W2:Y:S01]  /*8c40*/  LDG.E.128 R4, desc[UR6][R6.64+0x80] ;  /* 0x0000800606047981 */ /* 0x000ea2000c1e1d00 */
[----:B------:R-:W-:Y:S01]  /*8c50*/  LEA.HI.X R19, R16, UR9, R13, 0x1, P2 ;  /* 0x0000000910137c11 */ /* 0x000fe200090f0c0d */
[----:B------:R-:W-:Y:S01]  /*8c60*/  IMAD.MOV.U32 R13, RZ, RZ, RZ ;  /* 0x000000ffff0d7224 */ /* 0x000fe200078e00ff */
[----:B------:R-:W-:Y:S01]  /*8c70*/  @P1 IADD3 R13, -R12, RZ, RZ ;  /* 0x000000ff0c0d1210 */ /* 0x000fe20007ffe1ff */
[----:B------:R-:W-:-:S03]  /*8c80*/  ULDC.64 UR8, c[0x0][0x358] ;  /* 0x0000d60000087ab9 */ /* 0x000fc60000000a00 */
[C---:B------:R-:W-:Y:S01]  /*8c90*/  IADD3 R12, P2, R13.reuse, R0, RZ ;  /* 0x000000000d0c7210 */ /* 0x040fe20007f5e0ff */
[----:B------:R-:W3:Y:S03]  /*8ca0*/  LDG.E.128 R16, desc[UR6][R18.64+0x80] ;  /* 0x0000800612107981 */ /* 0x000ee6000c1e1d00 */
        /* <DEDUP_REMOVED lines=64> */
.L_x_6198:
[----:B------:R-:W-:Y:S05]  /*90b0*/  BSYNC B0 ;  /* 0x0000000000007941 */ /* 0x000fea0003800000 */
.L_x_6197:
[----:B-----5:R3:W-:Y:S02]  /*90c0*/  STS.128 [R116+0x2000], R24 ;  /* 0x0020001874007388 */ /* 0x0207e40000000c00 */
.L_x_6188:
[----:B------:R-:W-:Y:S05]  /*90d0*/  BSYNC B2 ;  /* 0x0000000000027941 */ /* 0x000fea0003800000 */
.L_x_6187:
[----:B-1-3--:R-:W-:-:S05]  /*90e0*/  VIADD R24, R110, 0x20 ;  /* 0x000000206e187836 */ /* 0x00afca0000000000 */
        /* <DEDUP_REMOVED lines=13> */
[----:B--2---:R-:W-:Y:S01]  /*91c0*/  IMAD.MOV.U32 R13, RZ, RZ, RZ ;  /* 0x000000ffff0d7224 */ /* 0x004fe200078e00ff */
        /* <DEDUP_REMOVED lines=19> */
[----:B------:R-:W4:Y:S03]  /*9300*/  LDG.E.128 R12, desc[UR6][R12.64] ;  /* 0x000000060c0c7981 */ /* 0x000f26000c1e1d00 */
[----:B------:R-:W-:-:S02]  /*9310*/  LEA.HI.X.SX32 R20, R22, R20, 0x1, P2 ;  /* 0x0000001416147211 */ /* 0x000fc400010f0eff */
[----:B------:R-:W-:-:S04]  /*9320*/  LEA R22, P2, R21, UR8, 0x1 ;  /* 0x0000000815167c11 */ /* 0x000fc8000f8408ff */
[----:B------:R-:W-:-:S06]  /*9330*/  LEA.HI.X R23, R21, UR9, R20, 0x1, P2 ;  /* 0x0000000915177c11 */ /* 0x000fcc00090f0c14 */
[----:B------:R-:W3:Y:S01]  /*9340*/  LDG.E.128 R20, desc[UR6][R22.64] ;  /* 0x0000000616147981 */ /* 0x000ee2000c1e1d00 */
        /* <DEDUP_REMOVED lines=27> */
[----:B------:R-:W-:Y:S01]  /*9500*/  LOP3.LUT R34, R15, 0xffff0000, RZ, 0xc0, !PT ;  /* 0xffff00000f227812 */ /* 0x000fe200078ec0ff */
[----:B------:R-:W-:Y:S01]  /*9510*/  @!P1 FADD.FTZ R17, -R17, -RZ ;  /* 0x800000ff11119221 */ /* 0x000fe20000010100 */
[----:B------:R-:W-:Y:S01]  /*9520*/  SHF.L.U32 R14, R15, 0x10, RZ ;  /* 0x000000100f0e7819 */ /* 0x000fe200000006ff */
[----:B------:R-:W-:Y:S01]  /*9530*/  FMUL.FTZ R33, R33, R16 ;  /* 0x0000001021217220 */ /* 0x000fe20000410000 */
[----:B------:R-:W-:Y:S01]  /*9540*/  FMUL.FTZ R12, R12, R7 ;  /* 0x000000070c0c7220 */ /* 0x000fe20000410000 */
[C---:B---3--:R-:W-:Y:S01]  /*9550*/  IMAD.U32 R16, R20.reuse, 0x10000, RZ ;  /* 0x0001000014107824 */ /* 0x048fe200078e00ff */
[----:B------:R-:W-:Y:S01]  /*9560*/  LOP3.LUT R15, R20, 0xffff0000, RZ, 0xc0, !PT ;  /* 0xffff0000140f7812 */ /* 0x000fe200078ec0ff */
[----:B------:R-:W-:Y:S01]  /*9570*/  FMUL.FTZ R13, R13, R18 ;  /* 0x000000120d0d7220 */ /* 0x000fe20000410000 */
[----:B------:R-:W-:Y:S01]  /*9580*/  FMUL.FTZ R34, R34, R19 ;  /* 0x0000001322227220 */ /* 0x000fe20000410000 */
[C---:B------:R-:W-:Y:S01]  /*9590*/  SHF.L.U32 R7, R21.reuse, 0x10, RZ ;  /* 0x0000001015077819 */ /* 0x040fe200000006ff */
        /* <DEDUP_REMOVED lines=25> */
.L_x_6202:
[----:B------:R-:W-:Y:S05]  /*9730*/  BSYNC B0 ;  /* 0x0000000000007941 */ /* 0x000fea0003800000 */
.L_x_6201:
[----:B-----5:R1:W-:Y:S02]  /*9740*/  STS.128 [R116+0x800], R4 ;  /* 0x0008000474007388 */ /* 0x0203e40000000c00 */
.L_x_6200:
[----:B------:R-:W-:Y:S05]  /*9750*/  BSYNC B1 ;  /* 0x0000000000017941 */ /* 0x000fea0003800000 */
.L_x_6199:
        /* <DEDUP_REMOVED lines=10> */
[----:B--2---:R-:W-:-:S03]  /*9800*/  IMAD.MOV.U32 R13, RZ, RZ, RZ ;  /* 0x000000ffff0d7224 */ /* 0x004fc600078e00ff */
[----:B------:R-:W-:-:S04]  /*9810*/  IADD3 R20, P2, R11, R0, RZ ;  /* 0x000000000b147210 */ /* 0x000fc80007f5e0ff */
[----:B------:R-:W-:-:S03]  /*9820*/  LEA.HI.X.SX32 R11, R11, R2, 0x1, P2 ;  /* 0x000000020b0b7211 */ /* 0x000fc600010f0eff */
[--C-:B------:R-:W-:Y:S02]  /*9830*/  @P1 SHF.R.S32.HI R3, RZ, 0x1, R88.reuse ;  /* 0x00000001ff031819 */ /* 0x100fe40000011458 */
[----:B------:R-:W-:Y:S02]  /*9840*/  @P1 SHF.R.S32.HI R12, RZ, 0x1, R88 ;  /* 0x00000001ff0c1819 */ /* 0x000fe40000011458 */
[----:B------:R-:W-:Y:S01]  /*9850*/  @P1 IADD3 R13, -R3, RZ, RZ ;  /* 0x000000ff030d1210 */ /* 0x000fe20007ffe1ff */
[----:B------:R-:W-:Y:S02]  /*9860*/  IMAD.MOV.U32 R3, RZ, RZ, R81 ;  /* 0x000000ffff037224 */ /* 0x000fe400078e0051 */
[----:B------:R-:W-:Y:S01]  /*9870*/  @P1 IMAD.MOV R3, RZ, RZ, -R12 ;  /* 0x000000ffff031224 */ /* 0x000fe200078e0a0c */
        /* <DEDUP_REMOVED lines=8> */
[----:B------:R-:W2:Y:S01]  /*9900*/  LDG.E.128 R16, desc[UR6][R16.64] ;  /* 0x0000000610107981 */ /* 0x000ea2000c1e1d00 */
[----:B------:R-:W-:-:S03]  /*9910*/  @P1 IMAD.MOV R21, RZ, RZ, -R3 ;  /* 0x000000ffff151224 */ /* 0x000fc600078e0a03 */
[----:B------:R-:W3:Y:S02]  /*9920*/  LDG.E.128 R12, desc[UR6][R12.64+0x40] ;  /* 0x000040060c0c7981 */ /* 0x000ee4000c1e1d00 */
[----:B------:R-:W-:-:S04]  /*9930*/  IADD3 R20, P2, R21, R20, RZ ;  /* 0x0000001415147210 */ /* 0x000fc80007f5e0ff */
[----:B------:R-:W-:Y:S02]  /*9940*/  LEA.HI.X.SX32 R11, R21, R11, 0x1, P2 ;  /* 0x0000000b150b7211 */ /* 0x000fe400010f0eff */
[----:B------:R-:W-:-:S04]  /*9950*/  LEA R22, P2, R20, UR8, 0x1 ;  /* 0x0000000814167c11 */ /* 0x000fc8000f8408ff */
[----:B------:R-:W-:-:S06]  /*9960*/  LEA.HI.X R23, R20, UR9, R11, 0x1, P2 ;  /* 0x0000000914177c11 */ /* 0x000fcc00090f0c0b */
[----:B------:R-:W4:Y:S01]  /*9970*/  LDG.E.128 R20, desc[UR6][R22.64] ;  /* 0x0000000616147981 */ /* 0x000f22000c1e1d00 */
[----:B-----5:R-:W-:Y:S01]  /*9980*/  LOP3.LUT R3, R5, 0xffff0000, RZ, 0xc0, !PT ;  /* 0xffff000005037812 */ /* 0x020fe200078ec0ff */
[----:B------:R-:W-:Y:S01]  /*9990*/  IMAD.U32 R28, R7, 0x10000, RZ ;  /* 0x00010000071c7824 */ /* 0x000fe200078e00ff */
[----:B------:R-:W-:Y:S01]  /*99a0*/  SHF.L.U32 R26, R5, 0x10, RZ ;  /* 0x00000010051a7819 */ /* 0x000fe200000006ff */
[----:B------:R-:W-:Y:S01]  /*99b0*/  IMAD.U32 R11, R4, 0x10000, RZ ;  /* 0x00010000040b7824 */ /* 0x000fe200078e00ff */
[----:B------:R-:W-:Y:S01]  /*99c0*/  LOP3.LUT R5, R7, 0xffff0000, RZ, 0xc0, !PT ;  /* 0xffff000007057812 */ /* 0x000fe200078ec0ff */
[----:B------:R-:W-:Y:S01]  /*99d0*/  IMAD.U32 R25, R6, 0x10000, RZ ;  /* 0x0001000006197824 */ /* 0x000fe200078e00ff */
[----:B------:R-:W-:Y:S02]  /*99e0*/  LOP3.LUT R4, R4, 0xffff0000, RZ, 0xc0, !PT ;  /* 0xffff000004047812 */ /* 0x000fe400078ec0ff */
[----:B------:R-:W-:Y:S01]  /*99f0*/  LOP3.LUT R6, R6, 0xffff0000, RZ, 0xc0, !PT ;  /* 0xffff000006067812 */ /* 0x000fe200078ec0ff */
[C---:B--2---:R-:W-:Y:S01]  /*9a00*/  IMAD.U32 R7, R17.reuse, 0x10000, RZ ;  /* 0x0001000011077824 */ /* 0x044fe200078e00ff */
[----:B------:R-:W-:Y:S01]  /*9a10*/  LOP3.LUT R30, R17, 0xffff0000, RZ, 0xc0, !PT ;  /* 0xffff0000111e7812 */ /* 0x000fe200078ec0ff */
[----:B------:R-:W-:Y:S01]  /*9a20*/  IMAD.U32 R29, R18, 0x10000, RZ ;  /* 0x00010000121d7824 */ /* 0x000fe200078e00ff */
[----:B------:R-:W-:Y:S01]  /*9a30*/  SHF.L.U32 R17, R19, 0x10, RZ ;  /* 0x0000001013117819 */ /* 0x000fe200000006ff */
[----:B---3--:R-:W-:Y:S01]  /*9a40*/  IMAD.U32 R32, R12, 0x10000, RZ ;  /* 0x000100000c207824 */ /* 0x008fe200078e00ff */
        /* <DEDUP_REMOVED lines=17> */
[----:B------:R-:W-:Y:S01]  /*9b60*/  FMUL.FTZ R7, R12, R7 ;  /* 0x000000070c077220 */ /* 0x000fe20000410000 */
[----:B----4-:R-:W-:-:S02]  /*9b70*/  IMAD.U32 R15, R20, 0x10000, RZ ;  /* 0x00010000140f7824 */ /* 0x010fc400078e00ff */
[----:B------:R-:W-:Y:S01]  /*9b80*/  FMUL.FTZ R17, R14, R17 ;  /* 0x000000110e117220 */ /* 0x000fe20000410000 */
        /* <DEDUP_REMOVED lines=10> */
[----:B------:R-:W-:Y:S01]  /*9c30*/  SHF.L.U32 R16, R23, 0x10, RZ ;  /* 0x0000001017107819 */ /* 0x000fe200000006ff */
        /* <DEDUP_REMOVED lines=18> */
.L_x_6206:
[----:B------:R-:W-:Y:S05]  /*9d60*/  BSYNC B0 ;  /* 0x0000000000007941 */ /* 0x000fea0003800000 */
.L_x_6205:
[----:B-----5:R1:W-:Y:S02]  /*9d70*/  STS.128 [R116+0x1800], R4 ;  /* 0x0018000474007388 */ /* 0x0203e40000000c00 */
.L_x_6204:
[----:B------:R-:W-:Y:S05]  /*9d80*/  BSYNC B1 ;  /* 0x0000000000017941 */ /* 0x000fea0003800000 */
.L_x_6203:
        /* <DEDUP_REMOVED lines=11> */
[----:B------:R-:W-:Y:S01]  /*9e40*/  IADD3 R0, P2, R83, R0, RZ ;  /* 0x0000000053007210 */ /* 0x000fe20007f5e0ff */
[----:B------:R-:W-:-:S03]  /*9e50*/  IMAD.X R15, RZ, RZ, R9, P5 ;  /* 0x000000ffff0f7224 */ /* 0x000fc600028e0609 */
[----:B------:R-:W-:-:S03]  /*9e60*/  LEA.HI.X.SX32 R2, R83, R2, 0x1, P2 ;  /* 0x0000000253027211 */ /* 0x000fc600010f0eff */
[--C-:B------:R-:W-:Y:S02]  /*9e70*/  @P1 SHF.R.S32.HI R10, RZ, 0x1, R88.reuse ;  /* 0x00000001ff0a1819 */ /* 0x100fe40000011458 */
[----:B-1-3--:R-:W-:Y:S02]  /*9e80*/  @P1 SHF.R.S32.HI R8, RZ, 0x1, R88 ;  /* 0x00000001ff081819 */ /* 0x00afe40000011458 */
[----:B------:R-:W-:-:S03]  /*9e90*/  @P1 IADD3 R3, -R10, RZ, RZ ;  /* 0x000000ff0a031210 */ /* 0x000fc60007ffe1ff */
[----:B------:R-:W-:Y:S01]  /*9ea0*/  @P1 IMAD.MOV R81, RZ, RZ, -R8 ;  /* 0x000000ffff511224 */ /* 0x000fe200078e0a08 */
[----:B--2---:R-:W-:-:S03]  /*9eb0*/  IADD3 R12, P2, R3, R0, RZ ;  /* 0x00000000030c7210 */ /* 0x004fc60007f5e0ff */
[----:B------:R-:W-:Y:S01]  /*9ec0*/  IMAD.WIDE R8, R81, 0x2, R14 ;  /* 0x0000000251087825 */ /* 0x000fe200078e020e */
[----:B------:R-:W-:Y:S02]  /*9ed0*/  LEA.HI.X.SX32 R3, R3, R2, 0x1, P2 ;  /* 0x0000000203037211 */ /* 0x000fe400010f0eff */
[C---:B------:R-:W-:Y:S02]  /*9ee0*/  LEA R14, P2, R12.reuse, UR8, 0x1 ;  /* 0x000000080c0e7c11 */ /* 0x040fe4000f8408ff */
[----:B------:R-:W-:Y:S01]  /*9ef0*/  @P1 SHF.R.S32.HI R88, RZ, 0x1, R88 ;  /* 0x00000001ff581819 */ /* 0x000fe20000011458 */
[----:B------:R-:W2:Y:S01]  /*9f00*/  LDG.E.128 R8, desc[UR6][R8.64] ;  /* 0x0000000608087981 */ /* 0x000ea2000c1e1d00 */
[----:B------:R-:W-:Y:S01]  /*9f10*/  LEA.HI.X R15, R12, UR9, R3, 0x1, P2 ;  /* 0x000000090c0f7c11 */ /* 0x000fe200090f0c03 */
[----:B------:R-:W-:Y:S01]  /*9f20*/  ULDC.64 UR8, c[0x0][0x358] ;  /* 0x0000d60000087ab9 */ /* 0x000fe20000000a00 */
[----:B------:R-:W-:Y:S01]  /*9f30*/  MOV R3, RZ ;  /* 0x000000ff00037202 */ /* 0x000fe20000000f00 */
[----:B------:R-:W-:-:S03]  /*9f40*/  @P1 IMAD.MOV R3, RZ, RZ, -R88 ;  /* 0x000000ffff031224 */ /* 0x000fc600078e0a58 */
[----:B------:R-:W3:Y:S02]  /*9f50*/  LDG.E.128 R12, desc[UR6][R14.64] ;  /* 0x000000060e0c7981 */ /* 0x000ee4000c1e1d00 */
[----:B------:R-:W-:-:S04]  /*9f60*/  IADD3 R0, P2, R3, R0, RZ ;  /* 0x0000000003007210 */ /* 0x000fc80007f5e0ff */
[----:B------:R-:W-:Y:S02]  /*9f70*/  LEA.HI.X.SX32 R3, R3, R2, 0x1, P2 ;  /* 0x0000000203037211 */ /* 0x000fe400010f0eff */
[----:B------:R-:W-:-:S04]  /*9f80*/  LEA R16, P2, R0, UR8, 0x1 ;  /* 0x0000000800107c11 */ /* 0x000fc8000f8408ff */
[----:B------:R-:W-:-:S06]  /*9f90*/  LEA.HI.X R17, R0, UR9, R3, 0x1, P2 ;  /* 0x0000000900117c11 */ /* 0x000fcc00090f0c03 */
[----:B------:R-:W4:Y:S01]  /*9fa0*/  LDG.E.128 R16, desc[UR6][R16.64] ;  /* 0x0000000610107981 */ /* 0x000f22000c1e1d00 */
        /* <DEDUP_REMOVED lines=9> */
[----:B------:R-:W-:Y:S01]  /*a040*/  LOP3.LUT R26, R9, 0xffff0000, RZ, 0xc0, !PT ;  /* 0xffff0000091a7812 */ /* 0x000fe200078ec0ff */
[C---:B------:R-:W-:Y:S01]  /*a050*/  IMAD.U32 R25, R10.reuse, 0x10000, RZ ;  /* 0x000100000a197824 */ /* 0x040fe200078e00ff */
[----:B------:R-:W-:-:S02]  /*a060*/  LOP3.LUT R9, R10, 0xffff0000, RZ, 0xc0, !PT ;  /* 0xffff00000a097812 */ /* 0x000fc400078ec0ff */
[----:B------:R-:W-:Y:S01]  /*a070*/  SHF.L.U32 R22, R8, 0x10, RZ ;  /* 0x0000001008167819 */ /* 0x000fe200000006ff */
[C---:B---3--:R-:W-:Y:S01]  /*a080*/  IMAD.U32 R27, R12.reuse, 0x10000, RZ ;  /* 0x000100000c1b7824 */ /* 0x048fe200078e00ff */
[----:B------:R-:W-:Y:S02]  /*a090*/  LOP3.LUT R10, R12, 0xffff0000, RZ, 0xc0, !PT ;  /* 0xffff00000c0a7812 */ /* 0x000fe400078ec0ff */
        /* <DEDUP_REMOVED lines=9> */
[----:B------:R-:W-:Y:S01]  /*a130*/  IMAD.U32 R13, R15, 0x10000, RZ ;  /* 0x000100000f0d7824 */ /* 0x000fe200078e00ff */
[----:B------:R-:W-:Y:S01]  /*a140*/  SHF.L.U32 R30, R14, 0x10, RZ ;  /* 0x000000100e1e7819 */ /* 0x000fe200000006ff */
[----:B------:R-:W-:Y:S01]  /*a150*/  @!P1 FADD.FTZ R11, -R11, -RZ ;  /* 0x800000ff0b0b9221 */ /* 0x000fe20000010100 */
[----:B------:R-:W-:Y:S01]  /*a160*/  LOP3.LUT R15, R15, 0xffff0000, RZ, 0xc0, !PT ;  /* 0xffff00000f0f7812 */ /* 0x000fe200078ec0ff */
[----:B------:R-:W-:Y:S01]  /*a170*/  @!P1 FADD.FTZ R29, -R29, -RZ ;  /* 0x800000ff1d1d9221 */ /* 0x000fe20000010100 */
[----:B------:R-:W-:Y:S01]  /*a180*/  FMUL.FTZ R12, R9, R12 ;  /* 0x0000000c090c7220 */ /* 0x000fe20000410000 */
[----:B------:R-:W-:Y:S01]  /*a190*/  @!P1 FADD.FTZ R30, -R30, -RZ ;  /* 0x800000ff1e1e9221 */ /* 0x000fe20000010100 */
[----:B----4-:R-:W-:Y:S01]  /*a1a0*/  SHF.L.U32 R9, R17, 0x10, RZ ;  /* 0x0000001011097819 */ /* 0x010fe200000006ff */
[----:B------:R-:W-:Y:S01]  /*a1b0*/  FMUL.FTZ R7, R7, R10 ;  /* 0x0000000a07077220 */ /* 0x000fe20000410000 */
[----:B------:R-:W-:Y:S01]  /*a1c0*/  LOP3.LUT R17, R17, 0xffff0000, RZ, 0xc0, !PT ;  /* 0xffff000011117812 */ /* 0x000fe200078ec0ff */
[----:B------:R-:W-:Y:S01]  /*a1d0*/  FMUL.FTZ R6, R6, R11 ;  /* 0x0000000b06067220 */ /* 0x000fe20000410000 */
[----:B------:R-:W-:Y:S01]  /*a1e0*/  FMUL.FTZ R29, R26, R29 ;  /* 0x0000001d1a1d7220 */ /* 0x000fe20000410000 */
[----:B------:R-:W-:Y:S01]  /*a1f0*/  @!P1 FADD.FTZ R13, -R13, -RZ ;  /* 0x800000ff0d0d9221 */ /* 0x000fe20000010100 */
[C---:B------:R-:W-:Y:S01]  /*a200*/  IMAD.U32 R11, R16.reuse, 0x10000, RZ ;  /* 0x00010000100b7824 */ /* 0x040fe200078e00ff */
[----:B------:R-:W-:Y:S01]  /*a210*/  LOP3.LUT R10, R16, 0xffff0000, RZ, 0xc0, !PT ;  /* 0xffff0000100a7812 */ /* 0x000fe200078ec0ff */
[----:B------:R-:W-:Y:S01]  /*a220*/  @!P1 FADD.FTZ R15, -R15, -RZ ;  /* 0x800000ff0f0f9221 */ /* 0x000fe20000010100 */
[C---:B------:R-:W-:Y:S01]  /*a230*/  LOP3.LUT R14, R18.reuse, 0xffff0000, RZ, 0xc0, !PT ;  /* 0xffff0000120e7812 */ /* 0x040fe200078ec0ff */
[----:B------:R-:W-:Y:S01]  /*a240*/  FMUL.FTZ R25, R25, R30 ;  /* 0x0000001e19197220 */ /* 0x000fe20000410000 */
[----:B------:R-:W-:-:S02]  /*a250*/  IMAD.U32 R16, R18, 0x10000, RZ ;  /* 0x0001000012107824 */ /* 0x000fc400078e00ff */
[----:B------:R-:W-:Y:S01]  /*a260*/  FMUL.FTZ R8, R8, R13 ;  /* 0x0000000d08087220 */ /* 0x000fe20000410000 */
[----:B------:R-:W-:Y:S01]  /*a270*/  FFMA.FTZ R6, R21, R9, R6 ;  /* 0x0000000915067223 */ /* 0x000fe20000010006 */
[----:B------:R-:W-:Y:S01]  /*a280*/  FFMA.FTZ R17, R0, R17, R29 ;  /* 0x0000001100117223 */ /* 0x000fe2000001001d */
[C---:B------:R-:W-:Y:S01]  /*a290*/  SHF.L.U32 R13, R19.reuse, 0x10, RZ ;  /* 0x00000010130d7819 */ /* 0x040fe200000006ff */
[----:B------:R-:W-:Y:S01]  /*a2a0*/  FMUL.FTZ R22, R22, R27 ;  /* 0x0000001b16167220 */ /* 0x000fe20000410000 */
[----:B------:R-:W-:Y:S01]  /*a2b0*/  LOP3.LUT R18, R19, 0xffff0000, RZ, 0xc0, !PT ;  /* 0xffff000013127812 */ /* 0x000fe200078ec0ff */
        /* <DEDUP_REMOVED lines=13> */
.L_x_6208:
[----:B------:R-:W-:Y:S05]  /*a390*/  BSYNC B0 ;  /* 0x0000000000007941 */ /* 0x000fea0003800000 */
.L_x_6207:
[----:B-----5:R1:W-:Y:S01]  /*a3a0*/  STS.128 [R116+0x2800], R4 ;  /* 0x0028000474007388 */ /* 0x0203e20000000c00 */
[----:B------:R-:W-:Y:S05]  /*a3b0*/  BRA `(.L_x_6176) ;  /* 0x0000000400087947 */ /* 0x000fea0003800000 */
.L_x_6162:
[----:B------:R-:W-:Y:S01]  /*a3c0*/  IMAD.IADD R3, R115, 0x1, -R62 ;  /* 0x0000000173037824 */ /* 0x000fe200078e0a3e */
[----:B------:R-:W-:Y:S01]  /*a3d0*/  BSSY B0, `(.L_x_6209) ;  /* 0x0000022000007945 */ /* 0x000fe20003800000 */
[----:B--2---:R-:W-:-:S03]  /*a3e0*/  VIADD R24, R110, 0x20 ;  /* 0x000000206e187836 */ /* 0x004fc60000000000 */
[-C--:B------:R-:W-:Y:S02]  /*a3f0*/  ISETP.GE.AND P1, PT, R110, R3.reuse, PT ;  /* 0x000000036e00720c */ /* 0x080fe40003f26270 */
[----:B------:R-:W-:-:S11]  /*a400*/  ISETP.GE.AND P6, PT, R24, R3, PT ;  /* 0x000000031800720c */ /* 0x000fd60003fc6270 */
[----:B------:R-:W-:Y:S05]  /*a410*/  @P1 BRA `(.L_x_6210) ;  /* 0x0000000000741947 */ /* 0x000fea0003800000 */
[----:B------:R-:W-:Y:S01]  /*a420*/  ULDC UR5, c[0x0][0x2d0] ;  /* 0x0000b40000057ab9 */ /* 0x000fe20000000800 */
[----:B------:R-:W1:Y:S01]  /*a430*/  @!P4 LDC.64 R2, c[0x0][0x210] ;  /* 0x00008400ff02cb82 */ /* 0x000e620000000a00 */
        /* <DEDUP_REMOVED lines=27> */
.L_x_6210:
[----:B------:R-:W-:Y:S05]  /*a5f0*/  BSYNC B0 ;  /* 0x0000000000007941 */ /* 0x000fea0003800000 */
.L_x_6209:
[----:B------:R-:W-:Y:S05]  /*a600*/  @P6 BRA `(.L_x_6176) ;  /* 0x0000000000746947 */ /* 0x000fea0003800000 */
[----:B------:R-:W-:Y:S01]  /*a610*/  ULDC UR5, c[0x0][0x2d0] ;  /* 0x0000b40000057ab9 */ /* 0x000fe20000000800 */
[----:B-1-3--:R-:W1:Y:S01]  /*a620*/  @!P4 LDC.64 R2, c[0x0][0x210] ;  /* 0x00008400ff02cb82 */ /* 0x00ae620000000a00 */
        /* <DEDUP_REMOVED lines=27> */
.L_x_6176:
[----:B------:R-:W-:Y:S05]  /*a7e0*/  BSYNC B3 ;  /* 0x0000000000037941 */ /* 0x000fea0003800000 */
.L_x_6161:
[----:B------:R-:W-:Y:S01]  /*a7f0*/  VIADD R129, R85, 0xffffffff ;  /* 0xffffffff55817836 */ /* 0x000fe20000000000 */
[----:B------:R-:W-:Y:S01]  /*a800*/  ULDC.64 UR12, c[0x0][0x218] ;  /* 0x00008600000c7ab9 */ /* 0x000fe20000000a00 */
[----:B------:R-:W-:Y:S01]  /*a810*/  LOP3.LUT R120, R75, 0xffff, RZ, 0xc0, !PT ;  /* 0x0000ffff4b787812 */ /* 0x000fe200078ec0ff */
[----:B------:R-:W-:Y:S01]  /*a820*/  BSSY B0, `(.L_x_6211) ;  /* 0x0000021000007945 */ /* 0x000fe20003800000 */
[----:B-1----:R-:W-:Y:S01]  /*a830*/  IMAD R7, R129, -0x40, R61 ;  /* 0xffffffc081077824 */ /* 0x002fe200078e023d */
        /* <DEDUP_REMOVED lines=9> */
[----:B--234-:R-:W-:Y:S02]  /*a8d0*/  @!P5 IMAD.MOV.U32 R2, RZ, RZ, R122 ;  /* 0x000000ffff02d224 */ /* 0x01cfe400078e007a */
        /* <DEDUP_REMOVED lines=20> */
.L_x_6213:
[----:B------:R2:W-:Y:S02]  /*aa20*/  STS.128 [R116+0x5000], RZ ;  /* 0x005000ff74007388 */ /* 0x0005e40000000c00 */
.L_x_6212:
[----:B------:R-:W-:Y:S05]  /*aa30*/  BSYNC B0 ;  /* 0x0000000000007941 */ /* 0x000fea0003800000 */
.L_x_6211:
[----:B---34-:R-:W3:Y:S01]  /*aa40*/  LDC.64 R4, c[0x0][0x3c8] ;  /* 0x0000f200ff047b82 */ /* 0x018ee20000000a00 */
[----:B------:R-:W-:Y:S01]  /*aa50*/  ISETP.GE.AND P1, PT, R24, R7, PT ;  /* 0x000000071800720c */ /* 0x000fe20003f26270 */
[----:B------:R-:W-:-:S12]  /*aa60*/  BSSY B0, `(.L_x_6214) ;  /* 0x000001e000007945 */ /* 0x000fd80003800000 */
[----:B------:R-:W-:Y:S05]  /*aa70*/  @P1 BRA `(.L_x_6215) ;  /* 0x0000000000701947 */ /* 0x000fea0003800000 */
[----:B-12---:R-:W1:Y:S01]  /*aa80*/  LDC.64 R2, c[0x0][0x248] ;  /* 0x00009200ff027b82 */ /* 0x006e620000000a00 */
[C---:B------:R-:W-:Y:S02]  /*aa90*/  LOP3.LUT R0, R102.reuse, 0x1, RZ, 0xc0, !PT ;  /* 0x0000000166007812 */ /* 0x040fe400078ec0ff */
[----:B------:R-:W-:Y:S02]  /*aaa0*/  LOP3.LUT P5, RZ, R102, 0x2, RZ, 0xc0, !PT ;  /* 0x0000000266ff7812 */ /* 0x000fe400078ac0ff */
[----:B------:R-:W-:Y:S02]  /*aab0*/  ISETP.NE.U32.AND P6, PT, R0, 0x1, PT ;  /* 0x000000010000780c */ /* 0x000fe40003fc5070 */
[----:B------:R-:W-:-:S11]  /*aac0*/  LOP3.LUT P2, RZ, R102, 0x4, RZ, 0xc0, !PT ;  /* 0x0000000466ff7812 */ /* 0x000fd6000784c0ff */
        /* <DEDUP_REMOVED lines=10> */
[C---:B------:R-:W-:Y:S02]  /*ab70*/  @P5 LEA.HI.X R11, R0.reuse, UR13, R3, 0x1, P1 ;  /* 0x0000000d000b5c11 */ /* 0x040fe400088f0c03 */
[----:B------:R-:W-:-:S03]  /*ab80*/  @P2 LEA R2, P1, R0, UR12, 0x1 ;  /* 0x0000000c00022c11 */ /* 0x000fc6000f8208ff */
[----:B------:R-:W-:Y:S01]  /*ab90*/  @!PT LDS RZ, [RZ] ;  /* 0x00000000fffff984 */ /* 0x000fe20000000800 */
[----:B------:R-:W-:Y:S01]  /*aba0*/  @!PT LDS RZ, [RZ] ;  /* 0x00000000fffff984 */ /* 0x000fe20000000800 */
[----:B------:R-:W-:Y:S01]  /*abb0*/  @!PT LDS RZ, [RZ] ;  /* 0x00000000fffff984 */ /* 0x000fe20000000800 */
[----:B------:R4:W-:Y:S01]  /*abc0*/  @P5 LDGSTS.E.BYPASS.LTC128B.128 [R116+0x4800], desc[UR6][R10.64+0x40] ;  /* 0x048000400a745fae */ /* 0x0009e2000b901d46 */
[----:B------:R-:W-:-:S03]  /*abd0*/  @P2 LEA.HI.X R3, R0, UR13, R3, 0x1, P1 ;  /* 0x0000000d00032c11 */ /* 0x000fc600088f0c03 */
[----:B------:R4:W-:Y:S04]  /*abe0*/  @!P5 STS.128 [R116+0x4800], RZ ;  /* 0x004800ff7400d388 */ /* 0x0009e80000000c00 */
[----:B------:R-:W-:Y:S01]  /*abf0*/  @!PT LDS RZ, [RZ] ;  /* 0x00000000fffff984 */ /* 0x000fe20000000800 */
[----:B------:R-:W-:Y:S01]  /*ac00*/  @!PT LDS RZ, [RZ] ;  /* 0x00000000fffff984 */ /* 0x000fe20000000800 */
[----:B------:R-:W-:Y:S01]  /*ac10*/  @!PT LDS RZ, [RZ] ;  /* 0x00000000fffff984 */ /* 0x000fe20000000800 */
[----:B------:R4:W-:Y:S04]  /*ac20*/  @P2 LDGSTS.E.BYPASS.LTC128B.128 [R116+0x5800], desc[UR6][R2.64+0x80] ;  /* 0x0580008002742fae */ /* 0x0009e8000b901d46 */
[----:B------:R4:W-:Y:S02]  /*ac30*/  @!P2 STS.128 [R116+0x5800], RZ ;  /* 0x005800ff7400a388 */ /* 0x0009e40000000c00 */
.L_x_6215:
[----:B------:R-:W-:Y:S05]  /*ac40*/  BSYNC B0 ;  /* 0x0000000000007941 */ /* 0x000fea0003800000 */
.L_x_6214:
[----:B------:R-:W-:Y:S01]  /*ac50*/  ULDC.64 UR8, c[0x0][0x3d0] ;  /* 0x0000f40000087ab9 */ /* 0x000fe20000000a00 */
[----:B------:R-:W0:Y:S01]  /*ac60*/  LDGDEPBAR ;  /* 0x00000000000079af */ /* 0x000e220000000000 */
[----:B------:R-:W-:Y:S01]  /*ac70*/  IMAD R0, R73, UR8, RZ ;  /* 0x0000000849007c24 */ /* 0x000fe2000f8e02ff */
[----:B------:R-:W-:Y:S01]  /*ac80*/  ISETP.GE.AND P2, PT, R110, R7, PT ;  /* 0x000000076e00720c */ /* 0x000fe20003f46270 */
[C---:B------:R-:W-:Y:S01]  /*ac90*/  IMAD.WIDE.U32 R108, R117.reuse, UR8, R108 ;  /* 0x00000008756c7c25 */ /* 0x040fe2000f8e006c */
[----:B------:R-:W-:Y:S01]  /*aca0*/  ULDC UR5, c[0x0][0x2e8] ;  /* 0x0000ba0000057ab9 */ /* 0x000fe20000000800 */
[----:B-1----:R-:W-:Y:S01]  /*acb0*/  SHF.R.S32.HI R123, RZ, 0x1f, R74 ;  /* 0x0000001fff7b7819 */ /* 0x002fe2000001144a */
[----:B------:R-:W-:Y:S01]  /*acc0*/  ULDC.64 UR10, c[0x0][0x220] ;  /* 0x00008800000a7ab9 */ /* 0x000fe20000000a00 */
[----:B------:R-:W-:Y:S01]  /*acd0*/  IMAD R0, R117, UR9, R0 ;  /* 0x0000000975007c24 */ /* 0x000fe2000f8e0200 */
[----:B---3--:R-:W-:-:S03]  /*ace0*/  LEA R4, P1, R108, R4, 0x2 ;  /* 0x000000046c047211 */ /* 0x008fc600078210ff */
[----:B------:R-:W-:-:S05]  /*acf0*/  IMAD.IADD R0, R109, 0x1, R0 ;  /* 0x000000016d007824 */ /* 0x000fca00078e0200 */
[----:B------:R-:W-:-:S05]  /*ad00*/  LEA.HI.X R5, R108, R5, R0, 0x2, P1 ;  /* 0x000000056c057211 */ /* 0x000fca00008f1400 */
[----:B--2-4-:R-:W2:Y:S01]  /*ad10*/  LDG.E R3, desc[UR6][R4.64] ;  /* 0x0000000604037981 */ /* 0x014ea2000c1e1900 */
[----:B------:R-:W2:Y:S01]  /*ad20*/  MUFU.RCP R0, UR5 ;  /* 0x0000000500007d08 */ /* 0x000ea20008001000 */
[----:B------:R-:W-:Y:S01]  /*ad30*/  IMAD.SHL.U32 R124, R72, 0x2, RZ ;  /* 0x00000002487c7824 */ /* 0x000fe200078e00ff */
[----:B------:R-:W-:-:S04]  /*ad40*/  DEPBAR.LE SB0, 0x0 ;  /* 0x000080000000791a */ /* 0x000fc80000000000 */
[----:B------:R-:W-:Y:S01]  /*ad50*/  BAR.SYNC.DEFER_BLOCKING 0x0 ;  /* 0x0000000000007b1d */ /* 0x000fe20000010000 */
[----:B------:R-:W-:Y:S02]  /*ad60*/  LEA R132, P1, R86, UR10, 0x1 ;  /* 0x0000000a56847c11 */ /* 0x000fe4000f8208ff */
[----:B------:R-:W-:Y:S02]  /*ad70*/  LEA.HI R123, R123, R74, RZ, 0x2 ;  /* 0x0000004a7b7b7211 */ /* 0x000fe400078f10ff */
[----:B------:R-:W-:Y:S01]  /*ad80*/  LOP3.LUT R124, R124, 0x6, RZ, 0xc0, !PT ;  /* 0x000000067c7c7812 */ /* 0x000fe200078ec0ff */
[----:B------:R-:W-:Y:S01]  /*ad90*/  BSSY B0, `(.L_x_6216) ;  /* 0x0000023000007945 */ /* 0x000fe20003800000 */
[----:B------:R-:W-:Y:S02]  /*ada0*/  SHF.R.S32.HI R123, RZ, 0x2, R123 ;  /* 0x00000002ff7b7819 */ /* 0x000fe4000001147b */
[----:B------:R-:W-:Y:S01]  /*adb0*/  LEA.HI.X R135, R86, UR11, R84, 0x1, P1 ;  /* 0x0000000b56877c11 */ /* 0x000fe200088f0c54 */
[----:B------:R1:W-:Y:S04]  /*adc0*/  @P2 STS [R116+0x6000], RZ ;  /* 0x006000ff74002388 */ /* 0x0003e80000000800 */
[----:B------:R1:W-:Y:S04]  /*add0*/  @P2 STS [R116+0x6004], RZ ;  /* 0x006004ff74002388 */ /* 0x0003e80000000800 */
[----:B------:R1:W-:Y:S04]  /*ade0*/  @P2 STS.64 [R116+0x6008], RZ ;  /* 0x006008ff74002388 */ /* 0x0003e80000000a00 */
[----:B------:R1:W-:Y:S04]  /*adf0*/  @P2 STS.128 [R116+0x7000], RZ ;  /* 0x007000ff74002388 */ /* 0x0003e80000000c00 */
[----:B------:R1:W-:Y:S01]  /*ae00*/  @P2 STS.128 [R116+0x8000], RZ ;  /* 0x008000ff74002388 */ /* 0x0003e20000000c00 */
[----:B--2---:R-:W-:Y:S01]  /*ae10*/  FMUL.FTZ R3, R3, R0 ;  /* 0x0000000003037220 */ /* 0x004fe20000410000 */
        /* <DEDUP_REMOVED lines=25> */
.L_x_6218:
[----:B------:R2:W-:Y:S02]  /*afb0*/  STS.128 [R116+0x8000], RZ ;  /* 0x008000ff74007388 */ /* 0x0005e40000000c00 */
.L_x_6217:
[----:B------:R-:W-:Y:S05]  /*afc0*/  BSYNC B0 ;  /* 0x0000000000007941 */ /* 0x000fea0003800000 */
.L_x_6216:
        /* <DEDUP_REMOVED lines=35> */
.L_x_6221:
[----:B------:R1:W-:Y:S02]  /*b200*/  STS.128 [R116+0x8800], RZ ;  /* 0x008800ff74007388 */ /* 0x0003e40000000c00 */
.L_x_6220:
[----:B------:R-:W-:Y:S05]  /*b210*/  BSYNC B0 ;  /* 0x0000000000007941 */ /* 0x000fea0003800000 */
.L_x_6219:
[----:B------:R-:W-:Y:S01]  /*b220*/  LOP3.LUT R0, R70, 0x7fffffe, RZ, 0xc0, !PT ;  /* 0x07fffffe46007812 */ /* 0x000fe200078ec0ff */
[----:B------:R-:W-:Y:S01]  /*b230*/  IMAD.SHL.U32 R69, R69, 0x40, RZ ;  /* 0x0000004045457824 */ /* 0x000fe200078e00ff */
[----:B------:R-:W-:Y:S01]  /*b240*/  LEA.HI R5, R68, R68, RZ, 0x1 ;  /* 0x0000004444057211 */ /* 0x000fe200078f08ff */
        /* <DEDUP_REMOVED lines=10> */
[----:B----4-:R-:W-:Y:S01]  /*b2f0*/  IMAD.SHL.U32 R7, R71, 0x20, RZ ;  /* 0x0000002047077824 */ /* 0x010fe200078e00ff */
[----:B------:R-:W-:Y:S01]  /*b300*/  LOP3.LUT R2, R2, 0xc0, RZ, 0xc0, !PT ;  /* 0x000000c002027812 */ /* 0x000fe200078ec0ff */
[C---:B------:R-:W-:Y:S01]  /*b310*/  IMAD.SHL.U32 R6, R5.reuse, 0x8, RZ ;  /* 0x0000000805067824 */ /* 0x040fe200078e00ff */
[----:B------:R-:W-:Y:S01]  /*b320*/  IADD3 R62, R62, 0x1, R123 ;  /* 0x000000013e3e7810 */ /* 0x000fe20007ffe07b */
[----:B------:R-:W-:Y:S01]  /*b330*/  IMAD R66, R5, 0x8, R66 ;  /* 0x0000000805427824 */ /* 0x000fe200078e0242 */
[----:B------:R-:W-:Y:S01]  /*b340*/  LOP3.LUT R7, R7, 0xffffff00, RZ, 0xc0, !PT ;  /* 0xffffff0007077812 */ /* 0x000fe200078ec0ff */
[----:B------:R-:W-:Y:S01]  /*b350*/  IMAD.MOV.U32 R5, RZ, RZ, 0x20 ;  /* 0x00000020ff057424 */ /* 0x000fe200078e00ff */
[----:B------:R-:W-:Y:S01]  /*b360*/  LOP3.LUT R67, R2, 0x8, R67, 0xf8, !PT ;  /* 0x0000000802437812 */ /* 0x000fe200078ef843 */
[----:B------:R-:W-:Y:S01]  /*b370*/  ULDC UR5, c[0x0][0x398] ;  /* 0x0000e60000057ab9 */ /* 0x000fe20000000800 */
[----:B------:R-:W-:Y:S01]  /*b380*/  SHF.R.U32.HI R2, RZ, 0x3, R2 ;  /* 0x00000003ff027819 */ /* 0x000fe20000011602 */
[----:B------:R-:W-:Y:S01]  /*b390*/  IMAD R9, R60, 0x200, R7 ;  /* 0x000002003c097824 */ /* 0x000fe200078e0207 */
[----:B------:R-:W-:Y:S01]  /*b3a0*/  LOP3.LUT R6, R69, 0x8, R6, 0xf8, !PT ;  /* 0x0000000845067812 */ /* 0x000fe200078ef806 */
[----:B------:R-:W0:Y:S01]  /*b3b0*/  LDGDEPBAR ;  /* 0x00000000000079af */ /* 0x000e220000000000 */
[----:B------:R-:W-:Y:S01]  /*b3c0*/  SHF.R.U32.HI R69, RZ, 0x3, R69 ;  /* 0x00000003ff457819 */ /* 0x000fe20000011645 */
[----:B------:R-:W-:Y:S01]  /*b3d0*/  IMAD R9, R0, 0x20, R9 ;  /* 0x0000002000097824 */ /* 0x000fe200078e0209 */
[----:B------:R-:W-:-:S02]  /*b3e0*/  LOP3.LUT R67, R67, R2, RZ, 0x3c, !PT ;  /* 0x0000000243437212 */ /* 0x000fc400078e3cff */
        /* <DEDUP_REMOVED lines=8> */
[----:B------:R-:W-:Y:S01]  /*b470*/  IMAD.IADD R109, R112, 0x1, R5 ;  /* 0x00000001706d7824 */ /* 0x000fe200078e0205 */
[----:B------:R-:W-:Y:S01]  /*b480*/  IADD3 R5, R61, R62, -R115 ;  /* 0x0000003e3d057210 */ /* 0x000fe20007ffe873 */
        /* <DEDUP_REMOVED lines=13> */
[----:B------:R-:W4:Y:S01]  /*b560*/  LDSM.16.M88.4 R32, [R112+0x4400] ;  /* 0x004400007020783b */ /* 0x000f220000000200 */
[C---:B------:R-:W-:Y:S03]  /*b570*/  HMMA.16816.F32.BF16 R16, R44.reuse, R18, RZ ;  /* 0x000000122c10723c */ /* 0x040fe600000418ff */
[----:B------:R-:W-:Y:S03]  /*b580*/  LDSM.16.M88.4 R96, [R111+0x1000] ;  /* 0x001000006f60783b */ /* 0x000fe60000000200 */
[C---:B-----5:R-:W-:Y:S01]  /*b590*/  HMMA.16816.F32.BF16 R76, R44.reuse, R72, RZ ;  /* 0x000000482c4c723c */ /* 0x060fe200000418ff */
[----:B------:R-:W-:Y:S05]  /*b5a0*/  LDSM.16.M88.4 R28, [R112+0x4800] ;  /* 0x00480000701c783b */ /* 0x000fea0000000200 */
[----:B------:R-:W-:Y:S06]  /*b5b0*/  HMMA.16816.F32.BF16 R72, R44, R74, RZ ;  /* 0x0000004a2c48723c */ /* 0x000fec00000418ff */
[C---:B--2---:R-:W-:Y:S06]  /*b5c0*/  HMMA.16816.F32.BF16 R20, R36.reuse, R24, R20 ;  /* 0x000000182414723c */ /* 0x044fec0000041814 */
[----:B------:R-:W-:Y:S01]  /*b5d0*/  HMMA.16816.F32.BF16 R16, R36, R26, R16 ;  /* 0x0000001a2410723c */ /* 0x000fe20000041810 */
[----:B------:R-:W2:Y:S05]  /*b5e0*/  LDSM.16.M88.4 R24, [R109+0x4000] ;  /* 0x004000006d18783b */ /* 0x000eaa0000000200 */
[C---:B---3--:R-:W-:Y:S06]  /*b5f0*/  HMMA.16816.F32.BF16 R68, R44.reuse, R64, RZ ;  /* 0x000000402c44723c */ /* 0x048fec00000418ff */
[C---:B------:R-:W-:Y:S06]  /*b600*/  HMMA.16816.F32.BF16 R64, R44.reuse, R66, RZ ;  /* 0x000000422c40723c */ /* 0x040fec00000418ff */
[C---:B-1----:R-:W-:Y:S06]  /*b610*/  HMMA.16816.F32.BF16 R56, R44.reuse, R12, RZ ;  /* 0x0000000c2c38723c */ /* 0x042fec00000418ff */
[----:B------:R-:W-:Y:S01]  /*b620*/  HMMA.16816.F32.BF16 R44, R44, R14, RZ ;  /* 0x0000000e2c2c723c */ /* 0x000fe200000418ff */
[----:B------:R-:W1:Y:S05]  /*b630*/  LDSM.16.M88.4 R12, [R112+0x4c00] ;  /* 0x004c0000700c783b */ /* 0x000e6a0000000200 */
[C---:B------:R-:W-:Y:S06]  /*b640*/  HMMA.16816.F32.BF16 R76, R36.reuse, R92, R76 ;  /* 0x0000005c244c723c */ /* 0x040fec000004184c */
[----:B------:R-:W-:Y:S01]  /*b650*/  HMMA.16816.F32.BF16 R72, R36, R94, R72 ;  /* 0x0000005e2448723c */ /* 0x000fe20000041848 */
[----:B------:R-:W3:Y:S05]  /*b660*/  LDSM.16.M88.4 R92, [R109+0x4400] ;  /* 0x004400006d5c783b */ /* 0x000eea0000000200 */
[C---:B------:R-:W-:Y:S06]  /*b670*/  HMMA.16816.F32.BF16 R20, R8.reuse, R80, R20 ;  /* 0x000000500814723c */ /* 0x040fec0000041814 */
[----:B------:R-:W-:Y:S01]  /*b680*/  HMMA.16816.F32.BF16 R16, R8, R82, R16 ;  /* 0x000000520810723c */ /* 0x000fe20000041810 */
[----:B------:R-:W-:Y:S05]  /*b690*/  LDSM.16.M88.4 R80, [R109+0x4c00] ;  /* 0x004c00006d50783b */ /* 0x000fea0000000200 */
[C---:B------:R-:W-:Y:S06]  /*b6a0*/  HMMA.16816.F32.BF16 R68, R36.reuse, R88, R68 ;  /* 0x000000582444723c */ /* 0x040fec0000041844 */
[C---:B------:R-:W-:Y:S01]  /*b6b0*/  HMMA.16816.F32.BF16 R64, R36.reuse, R90, R64 ;  /* 0x0000005a2440723c */ /* 0x040fe20000041840 */
[----:B------:R-:W-:Y:S05]  /*b6c0*/  LDSM.16.M88.4 R88, [R109+0x4800] ;  /* 0x004800006d58783b */ /* 0x000fea0000000200 */
[C---:B----4-:R-:W-:Y:S06]  /*b6d0*/  HMMA.16816.F32.BF16 R56, R36.reuse, R40, R56 ;  /* 0x000000282438723c */ /* 0x050fec0000041838 */
[----:B------:R-:W-:Y:S01]  /*b6e0*/  HMMA.16816.F32.BF16 R44, R36, R42, R44 ;  /* 0x0000002a242c723c */ /* 0x000fe2000004182c */
[----:B------:R-:W-:Y:S04]  /*b6f0*/  LDSM.16.M88.4 R36, [R112+0x5000] ;  /* 0x005000007024783b */ /* 0x000fe80000000200 */
[----:B------:R-:W4:Y:S01]  /*b700*/  LDSM.16.M88.4 R40, [R113+0x2000] ;  /* 0x002000007128783b */ /* 0x000f220000000200 */
[C---:B------:R-:W-:Y:S06]  /*b710*/  HMMA.16816.F32.BF16 R76, R8.reuse, R32, R76 ;  /* 0x00000020084c723c */ /* 0x040fec000004184c */
[----:B------:R-:W-:Y:S01]  /*b720*/  HMMA.16816.F32.BF16 R72, R8, R34, R72 ;  /* 0x000000220848723c */ /* 0x000fe20000041848 */
[----:B------:R-:W5:Y:S05]  /*b730*/  LDSM.16.M88.4 R32, [R112+0x5400] ;  /* 0x005400007020783b */ /* 0x000f6a0000000200 */
[C---:B--2---:R-:W-:Y:S06]  /*b740*/  HMMA.16816.F32.BF16 R20, R96.reuse, R24, R20 ;  /* 0x000000186014723c */ /* 0x044fec0000041814 */
        /* <DEDUP_REMOVED lines=11> */
[C---:B----4-:R-:W-:Y:S06]  /*b800*/  HMMA.16816.F32.BF16 R20, R40.reuse, R36, R20 ;  /* 0x000000242814723c */ /* 0x050fec0000041814 */
[----:B------:R-:W-:Y:S01]  /*b810*/  HMMA.16816.F32.BF16 R36, R40, R38, R16 ;  /* 0x000000262824723c */ /* 0x000fe20000041810 */
[----:B------:R-:W2:Y:S05]  /*b820*/  LDSM.16.M88.4 R16, [R109+0x5400] ;  /* 0x005400006d10783b */ /* 0x000eaa0000000200 */
[C---:B------:R-:W-:Y:S06]  /*b830*/  HMMA.16816.F32.BF16 R56, R96.reuse, R80, R56 ;  /* 0x000000506038723c */ /* 0x040fec0000041838 */
[----:B------:R-:W-:Y:S06]  /*b840*/  HMMA.16816.F32.BF16 R68, R96, R88, R68 ;  /* 0x000000586044723c */ /* 0x000fec0000041844 */
[C---:B-----5:R-:W-:Y:S06]  /*b850*/  HMMA.16816.F32.BF16 R76, R40.reuse, R32, R76 ;  /* 0x00000020284c723c */ /* 0x060fec000004184c */
[----:B------:R-:W-:Y:S06]  /*b860*/  HMMA.16816.F32.BF16 R72, R40, R34, R72 ;  /* 0x000000222848723c */ /* 0x000fec0000041848 */
[C---:B-1----:R-:W-:Y:S06]  /*b870*/  HMMA.16816.F32.BF16 R20, R12.reuse, R8, R20 ;  /* 0x000000080c14723c */ /* 0x042fec0000041814 */
[----:B------:R-:W-:Y:S01]  /*b880*/  HMMA.16816.F32.BF16 R36, R12, R10, R36 ;  /* 0x0000000a0c24723c */ /* 0x000fe20000041824 */
[----:B------:R-:W1:Y:S05]  /*b890*/  LDSM.16.M88.4 R8, [R109+0x5800] ;  /* 0x005800006d08783b */ /* 0x000e6a0000000200 */
[C---:B------:R-:W-:Y:S06]  /*b8a0*/  HMMA.16816.F32.BF16 R64, R96.reuse, R90, R64 ;  /* 0x0000005a6040723c */ /* 0x040fec0000041840 */
[----:B------:R-:W-:Y:S06]  /*b8b0*/  HMMA.16816.F32.BF16 R44, R96, R82, R44 ;  /* 0x00000052602c723c */ /* 0x000fec000004182c */
[C---:B------:R-:W-:Y:S06]  /*b8c0*/  HMMA.16816.F32.BF16 R56, R40.reuse, R24, R56 ;  /* 0x000000182838723c */ /* 0x040fec0000041838 */
[----:B------:R-:W-:Y:S01]  /*b8d0*/  HMMA.16816.F32.BF16 R68, R40, R28, R68 ;  /* 0x0000001c2844723c */ /* 0x000fe20000041844 */
[----:B------:R-:W-:-:S02]  /*b8e0*/  VIADD R24, R5, UR5 ;  /* 0x0000000505187c36 */ /* 0x000fc40008000000 */
[----:B------:R-:W-:-:S03]  /*b8f0*/  VIADD R5, R6, 0x8 ;  /* 0x0000000806057836 */ /* 0x000fc60000000000 */
[----:B------:R-:W-:Y:S01]  /*b900*/  VIMNMX R100, R24, R61, PT ;  /* 0x0000003d18647248 */ /* 0x000fe20003fe0100 */
[----:B------:R-:W-:Y:S01]  /*b910*/  IMAD R29, R0, 0x20, R7 ;  /* 0x00000020001d7824 */ /* 0x000fe200078e0207 */
[----:B------:R-:W-:Y:S01]  /*b920*/  VIADDMNMX R101, R24, 0x8, R61, PT ;  /* 0x0000000818657846 */ /* 0x000fe2000380013d */
[C---:B------:R-:W-:Y:S01]  /*b930*/  VIADD R0, R6.reuse, 0x1 ;  /* 0x0000000106007836 */ /* 0x040fe20000000000 */
[C---:B--2---:R-:W-:Y:S01]  /*b940*/  HMMA.16816.F32.BF16 R76, R12.reuse, R16, R76 ;  /* 0x000000100c4c723c */ /* 0x044fe2000004184c */
[CC--:B------:R-:W-:Y:S01]  /*b950*/  ISETP.GE.AND P5, PT, R5.reuse, R100.reuse, PT ;  /* 0x000000640500720c */ /* 0x0c0fe20003fa6270 */
[----:B------:R-:W-:Y:S01]  /*b960*/  VIADD R28, R6, 0x11 ;  /* 0x00000011061c7836 */ /* 0x000fe20000000000 */
[-C--:B------:R-:W-:Y:S01]  /*b970*/  ISETP.GE.AND P1, PT, R5, R101.reuse, PT ;  /* 0x000000650500720c */ /* 0x080fe20003f26270 */
[----:B------:R-:W-:Y:S01]  /*b980*/  IMAD.IADD R110, R2, 0x1, R29 ;  /* 0x00000001026e7824 */ /* 0x000fe200078e021d */
[C---:B------:R-:W-:Y:S01]  /*b990*/  ISETP.GE.AND P6, PT, R0.reuse, R100, PT ;  /* 0x000000640000720c */ /* 0x040fe20003fc6270 */
[----:B------:R-:W-:Y:S01]  /*b9a0*/  HMMA.16816.F32.BF16 R72, R12, R18, R72 ;  /* 0x000000120c48723c */ /* 0x000fe20000041848 */
[----:B------:R-:W-:Y:S01]  /*b9b0*/  ISETP.GE.AND P2, PT, R0, R101, PT ;  /* 0x000000650000720c */ /* 0x000fe20003f46270 */
[----:B------:R-:W2:Y:S01]  /*b9c0*/  LDSM.16.M88.4 R16, [R109+0x5c00] ;  /* 0x005c00006d10783b */ /* 0x000ea20000000200 */
[----:B------:R-:W-:Y:S01]  /*b9d0*/  I2FP.F32.S32 R0, R0 ;  /* 0x0000000000007245 */ /* 0x000fe20000201400 */
[----:B------:R-:W-:-:S04]  /*b9e0*/  DEPBAR.LE SB0, 0x0 ;  /* 0x000080000000791a */ /* 0x000fc80000000000 */
[----:B------:R-:W-:Y:S01]  /*b9f0*/  I2FP.F32.S32 R5, R5 ;  /* 0x0000000500057245 */ /* 0x000fe20000201400 */
[C---:B------:R-:W-:Y:S01]  /*ba00*/  HMMA.16816.F32.BF16 R64, R40.reuse, R30, R64 ;  /* 0x0000001e2840723c */ /* 0x040fe20000041840 */
[CC--:B------:R-:W-:Y:S01]  /*ba10*/  FFMA.FTZ R21, R3.reuse, R0.reuse, R21 ;  /* 0x0000000003157223 */ /* 0x0c0fe20000010015 */
[C---:B------:R-:W-:Y:S02]  /*ba20*/  FFMA.FTZ R23, R3.reuse, R0, R23 ;  /* 0x0000000003177223 */ /* 0x040fe40000010017 */
[CC--:B------:R-:W-:Y:S01]  /*ba30*/  FFMA.FTZ R0, R3.reuse, R5.reuse, R36 ;  /* 0x0000000503007223 */ /* 0x0c0fe20000010024 */
[----:B------:R-:W-:Y:S01]  /*ba40*/  FFMA.FTZ R7, R3, R5, R38 ;  /* 0x0000000503077223 */ /* 0x000fe20000010026 */
[----:B------:R-:W-:Y:S01]  /*ba50*/  HMMA.16816.F32.BF16 R44, R40, R26, R44 ;  /* 0x0000001a282c723c */ /* 0x000fe2000004182c */
[C---:B------:R-:W-:Y:S01]  /*ba60*/  VIADD R5, R6.reuse, 0x10 ;  /* 0x0000001006057836 */ /* 0x040fe20000000000 */
[----:B------:R-:W-:Y:S01]  /*ba70*/  FSEL R24, R21, -INF , !P6 ;  /* 0xff80000015187808 */ /* 0x000fe20007000000 */
[----:B------:R-:W-:Y:S01]  /*ba80*/  VIADD R30, R6, 0x19 ;  /* 0x00000019061e7836 */ /* 0x000fe20000000000 */
[----:B------:R-:W-:-:S02]  /*ba90*/  FSEL R21, R23, -INF , !P2 ;  /* 0xff80000017157808 */ /* 0x000fc40005000000 */
[----:B------:R-:W-:Y:S01]  /*baa0*/  FSEL R0, R0, -INF , !P5 ;  /* 0xff80000000007808 */ /* 0x000fe20006800000 */
[----:B------:R-:W-:Y:S01]  /*bab0*/  VIADD R26, R6, 0x9 ;  /* 0x00000009061a7836 */ /* 0x000fe20000000000 */
[----:B------:R-:W-:Y:S01]  /*bac0*/  FSEL R7, R7, -INF , !P1 ;  /* 0xff80000007077808 */ /* 0x000fe20004800000 */
[C---:B-1----:R-:W-:Y:S01]  /*bad0*/  HMMA.16816.F32.BF16 R68, R12.reuse, R8, R68 ;  /* 0x000000080c44723c */ /* 0x042fe20000041844 */
[CC--:B------:R-:W-:Y:S01]  /*bae0*/  ISETP.GE.AND P5, PT, R5.reuse, R100.reuse, PT ;  /* 0x000000640500720c */ /* 0x0c0fe20003fa6270 */
[----:B------:R-:W-:Y:S01]  /*baf0*/  BAR.SYNC.DEFER_BLOCKING 0x0 ;  /* 0x0000000000007b1d */ /* 0x000fe20000010000 */
[C---:B------:R-:W-:Y:S02]  /*bb00*/  ISETP.GE.AND P6, PT, R26.reuse, R100, PT ;  /* 0x000000641a00720c */ /* 0x040fe40003fc6270 */
[-C--:B------:R-:W-:Y:S02]  /*bb10*/  ISETP.GE.AND P2, PT, R26, R101.reuse, PT ;  /* 0x000000651a00720c */ /* 0x080fe40003f46270 */
[----:B------:R-:W-:Y:S01]  /*bb20*/  I2FP.F32.S32 R26, R26 ;  /* 0x0000001a001a7245 */ /* 0x000fe20000201400 */
[----:B------:R-:W-:Y:S01]  /*bb30*/  VIADD R9, R6, 0x20 ;  /* 0x0000002006097836 */ /* 0x000fe20000000000 */
[----:B------:R-:W-:Y:S01]  /*bb40*/  ISETP.GE.AND P1, PT, R5, R101, PT ;  /* 0x000000650500720c */ /* 0x000fe20003f26270 */
[----:B------:R-:W-:Y:S01]  /*bb50*/  HMMA.16816.F32.BF16 R64, R12, R10, R64 ;  /* 0x0000000a0c40723c */ /* 0x000fe20000041840 */
[----:B------:R-:W-:Y:S01]  /*bb60*/  I2FP.F32.S32 R5, R5 ;  /* 0x0000000500057245 */ /* 0x000fe20000201400 */
[CC--:B------:R-:W-:Y:S01]  /*bb70*/  FFMA.FTZ R37, R3.reuse, R26.reuse, R37 ;  /* 0x0000001a03257223 */ /* 0x0c0fe20000010025 */
[----:B------:R-:W-:-:S03]  /*bb80*/  FFMA.FTZ R27, R3, R26, R39 ;  /* 0x0000001a031b7223 */ /* 0x000fc60000010027 */
[CC--:B------:R-:W-:Y:S01]  /*bb90*/  FFMA.FTZ R8, R3.reuse, R5.reuse, R76 ;  /* 0x0000000503087223 */ /* 0x0c0fe2000001004c */
[----:B------:R-:W-:Y:S01]  /*bba0*/  FFMA.FTZ R25, R3, R5, R78 ;  /* 0x0000000503197223 */ /* 0x000fe2000001004e */
[----:B------:R-:W-:Y:S01]  /*bbb0*/  VIADD R5, R6, 0x18 ;  /* 0x0000001806057836 */ /* 0x000fe20000000000 */
[----:B------:R-:W-:Y:S01]  /*bbc0*/  FSEL R26, R37, -INF , !P6 ;  /* 0xff800000251a7808 */ /* 0x000fe20007000000 */
[C---:B--2---:R-:W-:Y:S01]  /*bbd0*/  HMMA.16816.F32.BF16 R56, R12.reuse, R16, R56 ;  /* 0x000000100c38723c */ /* 0x044fe20000041838 */
[----:B------:R-:W-:Y:S02]  /*bbe0*/  FSEL R27, R27, -INF , !P2 ;  /* 0xff8000001b1b7808 */ /* 0x000fe40005000000 */
[C---:B------:R-:W-:Y:S02]  /*bbf0*/  ISETP.GE.AND P6, PT, R28.reuse, R100, PT ;  /* 0x000000641c00720c */ /* 0x040fe40003fc6270 */
[----:B------:R-:W-:Y:S01]  /*bc00*/  ISETP.GE.AND P2, PT, R28, R101, PT ;  /* 0x000000651c00720c */ /* 0x000fe20003f46270 */
[----:B------:R-:W-:Y:S01]  /*bc10*/  HMMA.16816.F32.BF16 R44, R12, R18, R44 ;  /* 0x000000120c2c723c */ /* 0x000fe2000004182c */
[----:B------:R-:W-:Y:S01]  /*bc20*/  I2FP.F32.S32 R28, R28 ;  /* 0x0000001c001c7245 */ /* 0x000fe20000201400 */
[----:B------:R-:W-:Y:S01]  /*bc30*/  VIADD R17, R6, 0x28 ;  /* 0x0000002806117836 */ /* 0x000fe20000000000 */
[----:B------:R-:W-:-:S02]  /*bc40*/  FSEL R8, R8, -INF , !P5 ;  /* 0xff80000008087808 */ /* 0x000fc40006800000 */
[----:B------:R-:W-:Y:S01]  /*bc50*/  FSEL R25, R25, -INF , !P1 ;  /* 0xff80000019197808 */ /* 0x000fe20004800000 */
[----:B------:R-:W-:Y:S01]  /*bc60*/  FFMA.FTZ R77, R3, R28, R77 ;  /* 0x0000001c034d7223 */ /* 0x000fe2000001004d */
[----:B------:R-:W-:Y:S01]  /*bc70*/  ISETP.GE.AND P5, PT, R5, R100, PT ;  /* 0x000000640500720c */ /* 0x000fe20003fa6270 */
[----:B------:R-:W-:Y:S01]  /*bc80*/  FFMA.FTZ R11, R3, R28, R79 ;  /* 0x0000001c030b7223 */ /* 0x000fe2000001004f */
[----:B------:R-:W-:Y:S01]  /*bc90*/  ISETP.GE.AND P1, PT, R5, R101, PT ;  /* 0x000000650500720c */ /* 0x000fe20003f26270 */
[C---:B------:R-:W-:Y:S01]  /*bca0*/  VIADD R12, R6.reuse, 0x29 ;  /* 0x00000029060c7836 */ /* 0x040fe20000000000 */
[----:B------:R-:W-:Y:S01]  /*bcb0*/  I2FP.F32.S32 R5, R5 ;  /* 0x0000000500057245 */ /* 0x000fe20000201400 */
[C---:B------:R-:W-:Y:S01]  /*bcc0*/  VIADD R13, R6.reuse, 0x30 ;  /* 0x00000030060d7836 */ /* 0x040fe20000000000 */
[----:B------:R-:W-:Y:S01]  /*bcd0*/  FSEL R28, R77, -INF , !P6 ;  /* 0xff8000004d1c7808 */ /* 0x000fe20007000000 */
[----:B------:R-:W-:Y:S01]  /*bce0*/  VIADD R14, R6, 0x31 ;  /* 0x00000031060e7836 */ /* 0x000fe20000000000 */
[----:B------:R-:W-:Y:S01]  /*bcf0*/  FSEL R11, R11, -INF , !P2 ;  /* 0xff8000000b0b7808 */ /* 0x000fe20005000000 */
[CC--:B------:R-:W-:Y:S01]  /*bd00*/  FFMA.FTZ R10, R3.reuse, R5.reuse, R72 ;  /* 0x00000005030a7223 */ /* 0x0c0fe20000010048 */
[----:B------:R-:W-:Y:S01]  /*bd10*/  FFMA.FTZ R5, R3, R5, R74 ;  /* 0x0000000503057223 */ /* 0x000fe2000001004a */
[----:B------:R-:W-:-:S02]  /*bd20*/  ISETP.GE.AND P6, PT, R30, R100, PT ;  /* 0x000000641e00720c */ /* 0x000fc40003fc6270 */
[-C--:B------:R-:W-:Y:S02]  /*bd30*/  ISETP.GE.AND P2, PT, R30, R101.reuse, PT ;  /* 0x000000651e00720c */ /* 0x080fe40003f46270 */
        /* <DEDUP_REMOVED lines=10> */
[C---:B------:R-:W-:Y:S01]  /*bde0*/  ISETP.GE.AND P6, PT, R30.reuse, R100, PT ;  /* 0x000000641e00720c */ /* 0x040fe20003fc6270 */
[CC--:B------:R-:W-:Y:S01]  /*bdf0*/  FFMA.FTZ R68, R3.reuse, R9.reuse, R68 ;  /* 0x0000000903447223 */ /* 0x0c0fe20000010044 */
[----:B------:R-:W-:Y:S01]  /*be00*/  FFMA.FTZ R70, R3, R9, R70 ;  /* 0x0000000903467223 */ /* 0x000fe20000010046 */
[----:B------:R-:W-:Y:S02]  /*be10*/  FSEL R9, R75, -INF , !P2 ;  /* 0xff8000004b097808 */ /* 0x000fe40005000000 */
[----:B------:R-:W-:Y:S02]  /*be20*/  ISETP.GE.AND P2, PT, R30, R101, PT ;  /* 0x000000651e00720c */ /* 0x000fe40003f46270 */
[----:B------:R-:W-:Y:S02]  /*be30*/  I2FP.F32.S32 R30, R30 ;  /* 0x0000001e001e7245 */ /* 0x000fe40000201400 */
[----:B------:R-:W-:-:S02]  /*be40*/  FSEL R106, R68, -INF , !P5 ;  /* 0xff800000446a7808 */ /* 0x000fc40006800000 */
[----:B------:R-:W-:Y:S01]  /*be50*/  FSEL R107, R70, -INF , !P1 ;  /* 0xff800000466b7808 */ /* 0x000fe20004800000 */
[CC--:B------:R-:W-:Y:S01]  /*be60*/  FFMA.FTZ R69, R3.reuse, R30.reuse, R69 ;  /* 0x0000001e03457223 */ /* 0x0c0fe20000010045 */
[----:B------:R-:W-:Y:S01]  /*be70*/  FFMA.FTZ R71, R3, R30, R71 ;  /* 0x0000001e03477223 */ /* 0x000fe20000010047 */
[CC--:B------:R-:W-:Y:S02]  /*be80*/  ISETP.GE.AND P5, PT, R17.reuse, R100.reuse, PT ;  /* 0x000000641100720c */ /* 0x0c0fe40003fa6270 */
[----:B------:R-:W-:Y:S02]  /*be90*/  ISETP.GE.AND P1, PT, R17, R101, PT ;  /* 0x000000651100720c */ /* 0x000fe40003f26270 */
[----:B------:R-:W-:Y:S02]  /*bea0*/  FSEL R130, R69, -INF , !P6 ;  /* 0xff80000045827808 */ /* 0x000fe40007000000 */
[----:B------:R-:W-:Y:S02]  /*beb0*/  FSEL R137, R71, -INF , !P2 ;  /* 0xff80000047897808 */ /* 0x000fe40005000000 */
[----:B------:R-:W-:-:S02]  /*bec0*/  ISETP.GE.AND P6, PT, R12, R100, PT ;  /* 0x000000640c00720c */ /* 0x000fc40003fc6270 */
        /* <DEDUP_REMOVED lines=8> */
[-C--:B------:R-:W-:Y:S01]  /*bf50*/  FFMA.FTZ R56, R3, R15.reuse, R56 ;  /* 0x0000000f03387223 */ /* 0x080fe20000010038 */
[----:B------:R-:W-:Y:S01]  /*bf60*/  FSEL R134, R65, -INF , !P6 ;  /* 0xff80000041867808 */ /* 0x000fe20007000000 */
[----:B------:R-:W-:Y:S01]  /*bf70*/  FFMA.FTZ R58, R3, R15, R58 ;  /* 0x0000000f033a7223 */ /* 0x000fe2000001003a */
[----:B------:R-:W-:Y:S01]  /*bf80*/  FSEL R133, R67, -INF , !P2 ;  /* 0xff80000043857808 */ /* 0x000fe20005000000 */
[----:B------:R-:W-:Y:S01]  /*bf90*/  VIADD R12, R6, 0x38 ;  /* 0x00000038060c7836 */ /* 0x000fe20000000000 */
        /* <DEDUP_REMOVED lines=8> */
[----:B------:R-:W-:-:S02]  /*c020*/  ISETP.GE.AND P1, PT, R13, R101, PT ;  /* 0x000000650d00720c */ /* 0x000fc40003f26270 */
[----:B------:R-:W-:Y:S02]  /*c030*/  I2FP.F32.S32 R13, R12 ;  /* 0x0000000c000d7245 */ /* 0x000fe40000201400 */
[----:B------:R-:W-:Y:S02]  /*c040*/  FSEL R92, R56, -INF , !P5 ;  /* 0xff800000385c7808 */ /* 0x000fe40006800000 */
[----:B------:R-:W-:Y:S01]  /*c050*/  FSEL R89, R58, -INF , !P1 ;  /* 0xff8000003a597808 */ /* 0x000fe20004800000 */
[CC--:B------:R-:W-:Y:S01]  /*c060*/  FFMA.FTZ R44, R3.reuse, R13.reuse, R44 ;  /* 0x0000000d032c7223 */ /* 0x0c0fe2000001002c */
[C---:B------:R-:W-:Y:S01]  /*c070*/  ISETP.GE.AND P5, PT, R12.reuse, R100, PT ;  /* 0x000000640c00720c */ /* 0x040fe20003fa6270 */
[----:B------:R-:W-:Y:S01]  /*c080*/  FFMA.FTZ R46, R3, R13, R46 ;  /* 0x0000000d032e7223 */ /* 0x000fe2000001002e */
[----:B------:R-:W-:Y:S02]  /*c090*/  ISETP.GE.AND P1, PT, R12, R101, PT ;  /* 0x000000650c00720c */ /* 0x000fe40003f26270 */
[----:B------:R-:W-:-:S02]  /*c0a0*/  I2FP.F32.S32 R12, R6 ;  /* 0x00000006000c7245 */ /* 0x000fc40000201400 */
[----:B------:R-:W-:Y:S02]  /*c0b0*/  FSEL R91, R57, -INF , !P6 ;  /* 0xff800000395b7808 */ /* 0x000fe40007000000 */
[----:B------:R-:W-:Y:S01]  /*c0c0*/  FSEL R88, R59, -INF , !P2 ;  /* 0xff8000003b587808 */ /* 0x000fe20005000000 */
[C---:B------:R-:W-:Y:S01]  /*c0d0*/  FFMA.FTZ R20, R3.reuse, R12, R20 ;  /* 0x0000000c03147223 */ /* 0x040fe20000010014 */
[C---:B------:R-:W-:Y:S01]  /*c0e0*/  ISETP.GE.AND P6, PT, R6.reuse, R100, PT ;  /* 0x000000640600720c */ /* 0x040fe20003fc6270 */
[----:B------:R-:W-:Y:S01]  /*c0f0*/  FFMA.FTZ R22, R3, R12, R22 ;  /* 0x0000000c03167223 */ /* 0x000fe20000010016 */
[C---:B------:R-:W-:Y:S01]  /*c100*/  ISETP.GE.AND P2, PT, R6.reuse, R101, PT ;  /* 0x000000650600720c */ /* 0x040fe20003f46270 */
[----:B------:R-:W-:Y:S01]  /*c110*/  VIADD R6, R6, 0x39 ;  /* 0x0000003906067836 */ /* 0x000fe20000000000 */
[----:B------:R-:W-:Y:S02]  /*c120*/  FSEL R90, R44, -INF , !P5 ;  /* 0xff8000002c5a7808 */ /* 0x000fe40006800000 */
[----:B------:R-:W-:-:S02]  /*c130*/  FSEL R93, R46, -INF , !P1 ;  /* 0xff8000002e5d7808 */ /* 0x000fc40004800000 */
[C---:B------:R-:W-:Y:S02]  /*c140*/  ISETP.GE.AND P5, PT, R6.reuse, R100, PT ;  /* 0x000000640600720c */ /* 0x040fe40003fa6270 */
[----:B------:R-:W-:Y:S02]  /*c150*/  ISETP.GE.AND P1, PT, R6, R101, PT ;  /* 0x000000650600720c */ /* 0x000fe40003f26270 */
[----:B------:R-:W-:Y:S02]  /*c160*/  I2FP.F32.S32 R14, R6 ;  /* 0x00000006000e7245 */ /* 0x000fe40000201400 */
[----:B------:R-:W-:Y:S02]  /*c170*/  FSEL R6, R20, -INF , !P6 ;  /* 0xff80000014067808 */ /* 0x000fe40007000000 */
[----:B------:R-:W-:Y:S01]  /*c180*/  ISETP.GT.AND P6, PT, R129, R114, PT ;  /* 0x000000728100720c */ /* 0x000fe20003fc4270 */
[CC--:B------:R-:W-:Y:S01]  /*c190*/  FFMA.FTZ R45, R3.reuse, R14.reuse, R45 ;  /* 0x0000000e032d7223 */ /* 0x0c0fe2000001002d */
[----:B------:R-:W-:Y:S01]  /*c1a0*/  SHF.R.S32.HI R13, RZ, 0x1f, R60 ;  /* 0x0000001fff0d7819 */ /* 0x000fe2000001143c */
[----:B------:R-:W-:-:S03]  /*c1b0*/  FFMA.FTZ R47, R3, R14, R47 ;  /* 0x0000000e032f7223 */ /* 0x000fc6000001002f */
[----:B------:R-:W-:Y:S02]  /*c1c0*/  LEA.HI R13, R13, R60, RZ, 0x2 ;  /* 0x0000003c0d0d7211 */ /* 0x000fe400078f10ff */
[----:B------:R-:W-:Y:S02]  /*c1d0*/  FSEL R95, R45, -INF , !P5 ;  /* 0xff8000002d5f7808 */ /* 0x000fe40006800000 */
[----:B------:R-:W-:Y:S02]  /*c1e0*/  LOP3.LUT R13, R13, 0xfffffffc, RZ, 0xc0, !PT ;  /* 0xfffffffc0d0d7812 */ /* 0x000fe400078ec0ff */
[----:B------:R-:W-:-:S03]  /*c1f0*/  FSEL R94, R47, -INF , !P1 ;  /* 0xff8000002f5e7808 */ /* 0x000fc60004800000 */
[----:B------:R-:W-:Y:S01]  /*c200*/  IMAD.IADD R125, R60, 0x1, -R13 ;  /* 0x000000013c7d7824 */ /* 0x000fe200078e0a0d */
        /* <DEDUP_REMOVED lines=64> */
.L_x_6223:
[----:B------:R-:W1:Y:S02]  /*c610*/  LDC R17, c[0x0][0x248] ;  /* 0x00009200ff117b82 */ /* 0x000e640000000800 */
[----:B-1----:R-:W-:-:S04]  /*c620*/  LEA R17, -R17, RZ, 0x6 ;  /* 0x000000ff11117211 */ /* 0x002fc800078e31ff */
[----:B------:R-:W-:-:S07]  /*c630*/  SHF.R.S32.HI R12, RZ, 0x1f, R17 ;  /* 0x0000001fff0c7819 */ /* 0x000fce0000011411 */
.L_x_6224:
        /* <DEDUP_REMOVED lines=61> */
.L_x_6222:
        /* <DEDUP_REMOVED lines=42> */
[----:B------:R-:W1:Y:S02]  /*ccb0*/  SHFL.BFLY PT, R2, R15, 0x1, 0x1f ;  /* 0x0c201f000f027f89 */ /* 0x000e6400000e0000 */
[----:B-1----:R-:W-:Y:S02]  /*ccc0*/  FMNMX.FTZ R2, R15, R2, !PT ;  /* 0x000000020f027209 */ /* 0x002fe40007810000 */
[----:B------:R-:W1:Y:S02]  /*ccd0*/  SHFL.BFLY PT, R15, R12, 0x1, 0x1f ;  /* 0x0c201f000c0f7f89 */ /* 0x000e6400000e0000 */
        /* <DEDUP_REMOVED lines=17> */
[----:B------:R-:W-:Y:S01]  /*cdf0*/  MUFU.EX2 R98, R98 ;  /* 0x0000006200627308 */ /* 0x000fe20000000800 */
[C---:B------:R-:W-:Y:S01]  /*ce00*/  FSETP.NEU.FTZ.AND P1, PT, R0.reuse, -INF , PT ;  /* 0xff8000000000780b */ /* 0x040fe20003f3d000 */
[----:B------:R-:W-:Y:S01]  /*ce10*/  FMUL.FTZ R96, R0, UR8 ;  /* 0x0000000800607c20 */ /* 0x000fe20008410000 */
[--C-:B------:R-:W-:Y:S01]  /*ce20*/  FFMA.FTZ R92, R92, UR8, -R99.reuse ;  /* 0x000000085c5c7c23 */ /* 0x100fe20008010863 */
[--C-:B------:R-:W-:Y:S01]  /*ce30*/  FFMA.FTZ R91, R91, UR8, -R99.reuse ;  /* 0x000000085b5b7c23 */ /* 0x100fe20008010863 */
[----:B------:R-:W-:-:S02]  /*ce40*/  FFMA.FTZ R90, R90, UR8, -R99 ;  /* 0x000000085a5a7c23 */ /* 0x000fc40008010863 */
[----:B------:R-:W-:Y:S01]  /*ce50*/  FSEL R96, R96, RZ, P1 ;  /* 0x000000ff60607208 */ /* 0x000fe20000800000 */
[----:B------:R-:W1:Y:S04]  /*ce60*/  MUFU.EX2 R97, R97 ;  /* 0x0000006100617308 */ /* 0x000e680000000800 */
        /* <DEDUP_REMOVED lines=8> */
[----:B------:R-:W3:Y:S01]  /*cef0*/  LDSM.16.MT88.4 R8, [R108+0x7400] ;  /* 0x007400006c08783b */ /* 0x000ee20000004200 */
[--C-:B------:R-:W-:Y:S01]  /*cf00*/  FFMA.FTZ R28, R5, UR8, -R96.reuse ;  /* 0x00000008051c7c23 */ /* 0x100fe20008010860 */
[--C-:B------:R-:W-:Y:S01]  /*cf10*/  FFMA.FTZ R107, R107, UR8, -R96.reuse ;  /* 0x000000086b6b7c23 */ /* 0x100fe20008010860 */
[--C-:B------:R-:W-:Y:S01]  /*cf20*/  FFMA.FTZ R89, R89, UR8, -R96.reuse ;  /* 0x0000000859597c23 */ /* 0x100fe20008010860 */
[----:B------:R-:W-:Y:S01]  /*cf30*/  MUFU.EX2 R103, R103 ;  /* 0x0000006700677308 */ /* 0x000fe20000000800 */
[----:B-1----:R-:W-:Y:S01]  /*cf40*/  F2FP.BF16.F32.PACK_AB R76, R97, R98 ;  /* 0x00000062614c723e */ /* 0x002fe200000010ff */
[----:B------:R-:W1:Y:S01]  /*cf50*/  LDSM.16.MT88.4 R12, [R110+0x7400] ;  /* 0x007400006e0c783b */ /* 0x000e620000004200 */
[--C-:B------:R-:W-:Y:S01]  /*cf60*/  FFMA.FTZ R88, R88, UR8, -R96.reuse ;  /* 0x0000000858587c23 */ /* 0x100fe20008010860 */
[--C-:B------:R-:W-:Y:S01]  /*cf70*/  FFMA.FTZ R93, R93, UR8, -R96.reuse ;  /* 0x000000085d5d7c23 */ /* 0x100fe20008010860 */
[----:B------:R-:W-:Y:S01]  /*cf80*/  FFMA.FTZ R128, R94, UR8, -R96 ;  /* 0x000000085e807c23 */ /* 0x000fe20008010860 */
[----:B------:R-:W4:Y:S01]  /*cf90*/  LDSM.16.MT88.4 R24, [R110+0x6400] ;  /* 0x006400006e18783b */ /* 0x000f220000004200 */
[----:B------:R-:W-:Y:S01]  /*cfa0*/  FADD.FTZ R98, R98, R97 ;  /* 0x0000006162627221 */ /* 0x000fe20000010000 */
[----:B------:R-:W5:Y:S01]  /*cfb0*/  MUFU.EX2 R104, R104 ;  /* 0x0000006800687308 */ /* 0x000f620000000800 */
[----:B--2---:R-:W-:-:S02]  /*cfc0*/  F2FP.BF16.F32.PACK_AB R78, R32, R33 ;  /* 0x00000021204e723e */ /* 0x004fc400000010ff */
[----:B------:R-:W-:-:S04]  /*cfd0*/  FADD.FTZ R33, R33, R98 ;  /* 0x0000006221217221 */ /* 0x000fc80000010000 */
[----:B------:R-:W-:Y:S01]  /*cfe0*/  FADD.FTZ R32, R32, R33 ;  /* 0x0000002120207221 */ /* 0x000fe20000010000 */
        /* <DEDUP_REMOVED lines=39> */
[C---:B---3--:R-:W-:Y:S02]  /*d260*/  HMMA.16816.F32.BF16 R56, R4.reuse, R8, R56 ;  /* 0x000000080438723c */ /* 0x048fe40000041838 */
[----:B------:R-:W-:Y:S04]  /*d270*/  MUFU.EX2 R106, R106 ;  /* 0x0000006a006a7308 */ /* 0x000fe80000000800 */
[C---:B------:R-:W-:Y:S01]  /*d280*/  HMMA.16816.F32.BF16 R60, R4.reuse, R10, R60 ;  /* 0x0000000a043c723c */ /* 0x040fe2000004183c */
[----:B------:R-:W3:Y:S03]  /*d290*/  LDSM.16.MT88.4 R8, [R110+0x8400] ;  /* 0x008400006e08783b */ /* 0x000ee60000004200 */
[----:B------:R-:W-:Y:S02]  /*d2a0*/  MUFU.EX2 R107, R107 ;  /* 0x0000006b006b7308 */ /* 0x000fe40000000800 */
[C---:B-1----:R-:W-:Y:S06]  /*d2b0*/  HMMA.16816.F32.BF16 R48, R4.reuse, R12, R48 ;  /* 0x0000000c0430723c */ /* 0x042fec0000041830 */
[C---:B------:R-:W-:Y:S01]  /*d2c0*/  HMMA.16816.F32.BF16 R52, R4.reuse, R14, R52 ;  /* 0x0000000e0434723c */ /* 0x040fe20000041834 */
[----:B------:R-:W1:Y:S01]  /*d2d0*/  LDSM.16.MT88.4 R12, [R108+0x8000] ;  /* 0x008000006c0c783b */ /* 0x000e620000004200 */
[----:B------:R-:W-:Y:S04]  /*d2e0*/  MUFU.EX2 R92, R92 ;  /* 0x0000005c005c7308 */ /* 0x000fe80000000800 */
[C---:B----4-:R-:W-:Y:S04]  /*d2f0*/  HMMA.16816.F32.BF16 R80, R4.reuse, R24, R80 ;  /* 0x000000180450723c */ /* 0x050fe80000041850 */
[----:B------:R-:W-:Y:S02]  /*d300*/  MUFU.EX2 R91, R91 ;  /* 0x0000005b005b7308 */ /* 0x000fe40000000800 */
[----:B------:R-:W-:Y:S01]  /*d310*/  HMMA.16816.F32.BF16 R36, R4, R26, R36 ;  /* 0x0000001a0424723c */ /* 0x000fe20000041824 */
[--C-:B------:R-:W-:Y:S01]  /*d320*/  FFMA.FTZ R25, R134, UR8, -R99.reuse ;  /* 0x0000000886197c23 */ /* 0x100fe20008010863 */
[----:B------:R-:W-:Y:S01]  /*d330*/  FFMA.FTZ R24, R133, UR8, -R96 ;  /* 0x0000000885187c23 */ /* 0x000fe20008010860 */
[----:B------:R-:W-:-:S03]  /*d340*/  FFMA.FTZ R133, R95, UR8, -R99 ;  /* 0x000000085f857c23 */ /* 0x000fc60008010863 */
[C---:B------:R-:W-:Y:S01]  /*d350*/  HMMA.16816.F32.BF16 R40, R4.reuse, R16, R40 ;  /* 0x000000100428723c */ /* 0x040fe20000041828 */
[--C-:B------:R-:W-:Y:S01]  /*d360*/  FFMA.FTZ R26, R137, UR8, -R96.reuse ;  /* 0x00000008891a7c23 */ /* 0x100fe20008010860 */
[----:B------:R-:W-:Y:S01]  /*d370*/  FFMA.FTZ R27, R131, UR8, -R96 ;  /* 0x00000008831b7c23 */ /* 0x000fe20008010860 */
[----:B------:R-:W-:Y:S03]  /*d380*/  MUFU.EX2 R25, R25 ;  /* 0x0000001900197308 */ /* 0x000fe60000000800 */
[C---:B------:R-:W-:Y:S01]  /*d390*/  HMMA.16816.F32.BF16 R44, R4.reuse, R18, R44 ;  /* 0x00000012042c723c */ /* 0x040fe2000004182c */
[----:B------:R-:W-:Y:S04]  /*d3a0*/  LDSM.16.MT88.4 R16, [R110+0x6c00] ;  /* 0x006c00006e10783b */ /* 0x000fe80000004200 */
[----:B------:R-:W4:Y:S01]  /*d3b0*/  MUFU.EX2 R26, R26 ;  /* 0x0000001a001a7308 */ /* 0x000f220000000800 */
[C---:B---3--:R-:W-:Y:S06]  /*d3c0*/  HMMA.16816.F32.BF16 R64, R4.reuse, R8, R64 ;  /* 0x000000080440723c */ /* 0x048fec0000041840 */
[----:B------:R-:W-:Y:S01]  /*d3d0*/  HMMA.16816.F32.BF16 R68, R4, R10, R68 ;  /* 0x0000000a0444723c */ /* 0x000fe20000041844 */
[----:B------:R-:W3:Y:S01]  /*d3e0*/  LDSM.16.MT88.4 R8, [R108+0x8400] ;  /* 0x008400006c08783b */ /* 0x000ee20000004200 */
[----:B------:R-:W-:Y:S04]  /*d3f0*/  MUFU.EX2 R27, R27 ;  /* 0x0000001b001b7308 */ /* 0x000fe80000000800 */
[C---:B-1----:R-:W-:Y:S04]  /*d400*/  HMMA.16816.F32.BF16 R72, R76.reuse, R12, RZ ;  /* 0x0000000c4c48723c */ /* 0x042fe800000418ff */
[----:B------:R-:W1:Y:S02]  /*d410*/  MUFU.EX2 R24, R24 ;  /* 0x0000001800187308 */ /* 0x000e640000000800 */
[----:B------:R-:W-:Y:S01]  /*d420*/  HMMA.16816.F32.BF16 R76, R76, R14, RZ ;  /* 0x0000000e4c4c723c */ /* 0x000fe200000418ff */
[----:B------:R-:W-:Y:S05]  /*d430*/  LDSM.16.MT88.4 R12, [R108+0x6c00] ;  /* 0x006c00006c0c783b */ /* 0x000fea0000004200 */
[----:B------:R-:W-:Y:S08]  /*d440*/  MUFU.EX2 R90, R90 ;  /* 0x0000005a005a7308 */ /* 0x000ff00000000800 */
[----:B------:R-:W-:Y:S08]  /*d450*/  MUFU.EX2 R133, R133 ;  /* 0x0000008500857308 */ /* 0x000ff00000000800 */
[----:B------:R-:W-:Y:S01]  /*d460*/  MUFU.EX2 R89, R89 ;  /* 0x0000005900597308 */ /* 0x000fe20000000800 */
[C---:B---3--:R-:W-:Y:S07]  /*d470*/  HMMA.16816.F32.BF16 R72, R4.reuse, R8, R72 ;  /* 0x000000080448723c */ /* 0x048fee0000041848 */
[----:B------:R-:W3:Y:S01]  /*d480*/  MUFU.EX2 R88, R88 ;  /* 0x0000005800587308 */ /* 0x000ee20000000800 */
[----:B------:R-:W-:Y:S01]  /*d490*/  HMMA.16816.F32.BF16 R76, R4, R10, R76 ;  /* 0x0000000a044c723c */ /* 0x000fe2000004184c */
[----:B------:R-:W5:Y:S06]  /*d4a0*/  LDSM.16.MT88.4 R8, [R110+0x6800] ;  /* 0x006800006e08783b */ /* 0x000f6c0000004200 */
[----:B------:R-:W-:Y:S01]  /*d4b0*/  MUFU.EX2 R93, R93 ;  /* 0x0000005d005d7308 */ /* 0x000fe20000000800 */
[----:B--2---:R-:W-:Y:S01]  /*d4c0*/  F2FP.BF16.F32.PACK_AB R4, R105, R126 ;  /* 0x0000007e6904723e */ /* 0x004fe200000010ff */
[----:B------:R-:W-:Y:S01]  /*d4d0*/  FADD.FTZ R126, R126, R23 ;  /* 0x000000177e7e7221 */ /* 0x000fe20000010000 */
[----:B----4-:R-:W-:Y:S01]  /*d4e0*/  F2FP.BF16.F32.PACK_AB R5, R26, R107 ;  /* 0x0000006b1a05723e */ /* 0x010fe200000010ff */
[----:B------:R-:W-:Y:S01]  /*d4f0*/  FADD.FTZ R107, R107, R28 ;  /* 0x0000001c6b6b7221 */ /* 0x000fe20000010000 */
[----:B------:R-:W-:-:S03]  /*d500*/  F2FP.BF16.F32.PACK_AB R6, R25, R106 ;  /* 0x0000006a1906723e */ /* 0x000fc600000010ff */
[----:B------:R-:W2:Y:S01]  /*d510*/  MUFU.EX2 R128, R128 ;  /* 0x0000008000807308 */ /* 0x000ea20000000800 */
[----:B-1----:R-:W-:Y:S01]  /*d520*/  F2FP.BF16.F32.PACK_AB R7, R24, R27 ;  /* 0x0000001b1807723e */ /* 0x002fe200000010ff */
[----:B------:R-:W-:Y:S01]  /*d530*/  FADD.FTZ R105, R105, R126 ;  /* 0x0000007e69697221 */ /* 0x000fe20000010000 */
[----:B------:R-:W-:-:S03]  /*d540*/  FADD.FTZ R26, R26, R107 ;  /* 0x0000006b1a1a7221 */ /* 0x000fc60000010000 */
[----:B------:R-:W-:Y:S01]  /*d550*/  FADD.FTZ R106, R106, R105 ;  /* 0x000000696a6a7221 */ /* 0x000fe20000010000 */
[----:B------:R-:W-:-:S03]  /*d560*/  FADD.FTZ R27, R27, R26 ;  /* 0x0000001a1b1b7221 */ /* 0x000fc60000010000 */
[----:B------:R-:W-:Y:S01]  /*d570*/  FADD.FTZ R25, R25, R106 ;  /* 0x0000006a19197221 */ /* 0x000fe20000010000 */
[----:B------:R-:W-:Y:S01]  /*d580*/  FADD.FTZ R24, R24, R27 ;  /* 0x0000001b18187221 */ /* 0x000fe20000010000 */
[C---:B-----5:R-:W-:Y:S06]  /*d590*/  HMMA.16816.F32.BF16 R80, R4.reuse, R8, R80 ;  /* 0x000000080450723c */ /* 0x060fec0000041850 */
        /* <DEDUP_REMOVED lines=19> */
[----:B---3--:R-:W-:Y:S01]  /*d6d0*/  F2FP.BF16.F32.PACK_AB R5, R88, R89 ;  /* 0x000000595805723e */ /* 0x008fe200000010ff */
        /* <DEDUP_REMOVED lines=32> */
[----:B------:R-:W-:-:S04]  /*d8e0*/  ULDC.64 UR4, c[0x0][0x250] ;  /* 0x0000940000047ab9 */ /* 0x000fc80000000a00 */
[----:B------:R-:W-:-:S05]  /*d8f0*/  VIADD R13, R7, 0x40 ;  /* 0x00000040070d7836 */ /* 0x000fca0000000000 */
        /* <DEDUP_REMOVED lines=9> */
[----:B-1----:R-:W-:Y:S01]  /*d990*/  IMAD.MOV R4, RZ, RZ, -R11 ;  /* 0x000000ffff047224 */ /* 0x002fe200078e0a0b */
[----:B------:R-:W-:-:S03]  /*d9a0*/  MOV R10, RZ ;  /* 0x000000ff000a7202 */ /* 0x000fc60000000f00 */
        /* <DEDUP_REMOVED lines=20> */
[----:B------:R-:W-:Y:S02]  /*daf0*/  @!P5 IADD3 R11, -R11, RZ, RZ ;  /* 0x000000ff0b0bd210 */ /* 0x000fe40007ffe1ff */
[----:B------:R-:W-:-:S05]  /*db00*/  @P6 IADD3 R4, R4, 0x1, RZ ;  /* 0x0000000104046810 */ /* 0x000fca0007ffe0ff */
[----:B------:R-:W-:Y:S01]  /*db10*/  IMAD.MOV.U32 R5, RZ, RZ, R4 ;  /* 0x000000ffff057224 */ /* 0x000fe200078e0004 */
[----:B------:R-:W-:-:S03]  /*db20*/  LOP3.LUT R4, RZ, R6, RZ, 0x33, !PT ;  /* 0x00000006ff047212 */ /* 0x000fc600078e33ff */
[----:B------:R-:W-:Y:S01]  /*db30*/  @!P1 IMAD.MOV R5, RZ, RZ, -R5 ;  /* 0x000000ffff059224 */ /* 0x000fe200078e0a05 */
[----:B------:R-:W-:-:S04]  /*db40*/  SEL R11, R4, R11, !P2 ;  /* 0x0000000b040b7207 */ /* 0x000fc80005000000 */
[----:B------:R-:W-:Y:S01]  /*db50*/  SEL R4, R4, R5, !P2 ;  /* 0x0000000504047207 */ /* 0x000fe20005000000 */
        /* <DEDUP_REMOVED lines=21> */
.L_x_6226:
[----:B------:R-:W1:Y:S02]  /*dcb0*/  LDC R6, c[0x0][0x250] ;  /* 0x00009400ff067b82 */ /* 0x000e640000000800 */
[----:B-1----:R-:W-:-:S05]  /*dcc0*/  IMAD.SHL.U32 R9, R6, 0x40, RZ ;  /* 0x0000004006097824 */ /* 0x002fca00078e00ff */
[----:B------:R-:W-:-:S04]  /*dcd0*/  IADD3 R9, -R9, RZ, RZ ;  /* 0x000000ff09097210 */ /* 0x000fc80007ffe1ff */
[----:B------:R-:W-:-:S07]  /*dce0*/  SHF.R.S32.HI R7, RZ, 0x1f, R9 ;  /* 0x0000001fff077819 */ /* 0x000fce0000011409 */
.L_x_6227:
        /* <DEDUP_REMOVED lines=10> */
[----:B------:R-:W-:Y:S01]  /*dd90*/  @P6 IMAD.MOV.U32 R134, RZ, RZ, R132 ;  /* 0x000000ffff866224 */ /* 0x000fe200078e0084 */
[----:B------:R-:W-:-:S04]  /*dda0*/  @P2 IADD3 R11, P1, R9, R86, RZ ;  /* 0x00000056090b2210 */ /* 0x000fc80007f3e0ff */
[----:B------:R-:W-:Y:S01]  /*ddb0*/  @!PT LDS RZ, [RZ] ;  /* 0x00000000fffff984 */ /* 0x000fe20000000800 */
[----:B------:R-:W-:Y:S01]  /*ddc0*/  @!PT LDS RZ, [RZ] ;  /* 0x00000000fffff984 */ /* 0x000fe20000000800 */
[----:B------:R-:W-:Y:S01]  /*ddd0*/  @!PT LDS RZ, [RZ] ;  /* 0x00000000fffff984 */ /* 0x000fe20000000800 */
[----:B------:R-:W-:Y:S01]  /*dde0*/  @P6 LDGSTS.E.BYPASS.LTC128B.128 [R116+0x6000], desc[UR6][R134.64] ;  /* 0x0600000086746fae */ /* 0x000fe2000b901d46 */
[----:B------:R-:W-:Y:S01]  /*ddf0*/  @P2 IMAD.X R4, R7, 0x1, R84, P1 ;  /* 0x0000000107042824 */ /* 0x000fe200008e0654 */
[C---:B------:R-:W-:Y:S02]  /*de00*/  @P2 LEA R10, P1, R11.reuse, UR10, 0x1 ;  /* 0x0000000a0b0a2c11 */ /* 0x040fe4000f8208ff */
[----:B------:R-:W-:Y:S02]  /*de10*/  @!P6 STS [R116+0x6000], RZ ;  /* 0x006000ff7400e388 */ /* 0x000fe40000000800 */
[----:B------:R-:W-:Y:S01]  /*de20*/  @P2 LEA.HI.X R11, R11, UR11, R4, 0x1, P1 ;  /* 0x0000000b0b0b2c11 */ /* 0x000fe200088f0c04 */
[C---:B------:R-:W-:Y:S01]  /*de30*/  @P6 IMAD.SHL.U32 R4, R6.reuse, 0x20, RZ ;  /* 0x0000002006046824 */ /* 0x040fe200078e00ff */
[C---:B------:R-:W-:Y:S01]  /*de40*/  LEA R9, P1, R6.reuse, R9, 0x5 ;  /* 0x0000000906097211 */ /* 0x040fe200078228ff */
[----:B------:R-:W-:Y:S03]  /*de50*/  @!P6 STS [R116+0x6004], RZ ;  /* 0x006004ff7400e388 */ /* 0x000fe60000000800 */
[C-C-:B-1----:R-:W-:Y:S01]  /*de60*/  LEA.HI.X R7, R6.reuse, R7, R5.reuse, 0x5, P1 ;  /* 0x0000000706077211 */ /* 0x142fe200008f2c05 */
[----:B------:R-:W-:Y:S01]  /*de70*/  @!P6 STS.64 [R116+0x6008], RZ ;  /* 0x006008ff7400e388 */ /* 0x000fe20000000a00 */
[----:B------:R-:W-:-:S02]  /*de80*/  @P6 SHF.L.U64.HI R5, R6, 0x5, R5 ;  /* 0x0000000506056819 */ /* 0x000fc40000010205 */
[C---:B------:R-:W-:Y:S01]  /*de90*/  @P6 LEA R14, P1, R4.reuse, R132, 0x1 ;  /* 0x00000084040e6211 */ /* 0x040fe200078208ff */
[----:B------:R-:W-:Y:S01]  /*dea0*/  @!PT LDS RZ, [RZ] ;  /* 0x00000000fffff984 */ /* 0x000fe20000000800 */
[----:B------:R-:W-:Y:S01]  /*deb0*/  @!PT LDS RZ, [RZ] ;  /* 0x00000000fffff984 */ /* 0x000fe20000000800 */
[----:B------:R-:W-:Y:S01]  /*dec0*/  @!PT LDS RZ, [RZ] ;  /* 0x00000000fffff984 */ /* 0x000fe20000000800 */
[----:B------:R-:W-:Y:S03]  /*ded0*/  @P5 LDGSTS.E.BYPASS.LTC128B.128 [R116+0x7000], desc[UR6][R12.64+0x40] ;  /* 0x070000400c745fae */ /* 0x000fe6000b901d46 */
[----:B------:R-:W-:Y:S01]  /*dee0*/  @P6 LEA.HI.X R15, R4, R135, R5, 0x1, P1 ;  /* 0x00000087040f6211 */ /* 0x000fe200008f0c05 */
        /* <DEDUP_REMOVED lines=10> */
[----:B------:R-:W-:Y:S01]  /*df90*/  @!PT LDS RZ, [RZ] ;  /* 0x00000000fffff984 */ /* 0x000fe20000000800 */
[----:B------:R-:W-:Y:S01]  /*dfa0*/  @!PT LDS RZ, [RZ] ;  /* 0x00000000fffff984 */ /* 0x000fe20000000800 */
[----:B------:R-:W-:Y:S01]  /*dfb0*/  @!PT LDS RZ, [RZ] ;  /* 0x00000000fffff984 */ /* 0x000fe20000000800 */
[----:B------:R1:W-:Y:S01]  /*dfc0*/  @P6 LDGSTS.E.BYPASS.LTC128B.128 [R116+0x6800], desc[UR6][R14.64] ;  /* 0x068000000e746fae */ /* 0x0003e2000b901d46 */
[----:B------:R-:W-:-:S03]  /*dfd0*/  @P2 IADD3 R9, P1, R9, R86, RZ ;  /* 0x0000005609092210 */ /* 0x000fc60007f3e0ff */
[----:B------:R-:W-:Y:S02]  /*dfe0*/  @!P6 STS.128 [R116+0x6800], RZ ;  /* 0x006800ff7400e388 */ /* 0x000fe40000000c00 */
[----:B------:R-:W-:Y:S01]  /*dff0*/  @P2 IMAD.X R84, R7, 0x1, R84, P1 ;  /* 0x0000000107542824 */ /* 0x000fe200008e0654 */
[C---:B------:R-:W-:Y:S01]  /*e000*/  @P2 LEA R8, P1, R9.reuse, UR10, 0x1 ;  /* 0x0000000a09082c11 */ /* 0x040fe2000f8208ff */
[----:B------:R-:W-:Y:S01]  /*e010*/  @!PT LDS RZ, [RZ] ;  /* 0x00000000fffff984 */ /* 0x000fe20000000800 */
[----:B------:R-:W-:Y:S01]  /*e020*/  @!PT LDS RZ, [RZ] ;  /* 0x00000000fffff984 */ /* 0x000fe20000000800 */
[----:B------:R-:W-:Y:S01]  /*e030*/  @!PT LDS RZ, [RZ] ;  /* 0x00000000fffff984 */ /* 0x000fe20000000800 */
[----:B------:R2:W-:Y:S03]  /*e040*/  @P5 LDGSTS.E.BYPASS.LTC128B.128 [R116+0x7800], desc[UR6][R16.64+0x40] ;  /* 0x0780004010745fae */ /* 0x0005e6000b901d46 */
[----:B------:R-:W-:Y:S01]  /*e050*/  @P2 LEA.HI.X R9, R9, UR11, R84, 0x1, P1 ;  /* 0x0000000b09092c11 */ /* 0x000fe200088f0c54 */
        /* <DEDUP_REMOVED lines=84> */
[----:B------:R-:W-:-:S04]  /*e5a0*/  IMAD R85, R129, 0x40, R124 ;  /* 0x0000004081557824 */ /* 0x000fc800078e027c */
[C---:B------:R-:W-:Y:S01]  /*e5b0*/  VIADD R84, R85.reuse, 0x1 ;  /* 0x0000000155547836 */ /* 0x040fe20000000000 */
[C---:B--2---:R-:W-:Y:S01]  /*e5c0*/  HMMA.16816.F32.BF16 R16, R92.reuse, R88, R16 ;  /* 0x000000585c10723c */ /* 0x044fe20000041810 */
[C---:B------:R-:W-:Y:S02]  /*e5d0*/  VIADD R86, R85.reuse, 0x8 ;  /* 0x0000000855567836 */ /* 0x040fe40000000000 */
[C---:B------:R-:W-:Y:S01]  /*e5e0*/  VIADD R148, R85.reuse, 0x18 ;  /* 0x0000001855947836 */ /* 0x040fe20000000000 */
[----:B------:R-:W-:Y:S01]  /*e5f0*/  I2FP.F32.S32 R98, R84 ;  /* 0x0000005400627245 */ /* 0x000fe20000201400 */
[----:B------:R-:W-:Y:S01]  /*e600*/  VIADD R106, R85, 0x28 ;  /* 0x00000028556a7836 */ /* 0x000fe20000000000 */
[----:B------:R-:W-:Y:S01]  /*e610*/  BAR.SYNC.DEFER_BLOCKING 0x0 ;  /* 0x0000000000007b1d */ /* 0x000fe20000010000 */
[C---:B------:R-:W-:Y:S01]  /*e620*/  ISETP.GE.AND P2, PT, R84.reuse, R100, PT ;  /* 0x000000645400720c */ /* 0x040fe20003f46270 */
[----:B------:R-:W-:Y:S01]  /*e630*/  HMMA.16816.F32.BF16 R12, R92, R90, R12 ;  /* 0x0000005a5c0c723c */ /* 0x000fe2000004180c */
[CC--:B------:R-:W-:Y:S01]  /*e640*/  FFMA.FTZ R33, R3.reuse, R98.reuse, R33 ;  /* 0x0000006203217223 */ /* 0x0c0fe20000010021 */
[----:B------:R-:W-:Y:S01]  /*e650*/  ISETP.GE.AND P5, PT, R84, R101, PT ;  /* 0x000000655400720c */ /* 0x000fe20003fa6270 */
[----:B------:R-:W-:Y:S01]  /*e660*/  FFMA.FTZ R98, R3, R98, R35 ;  /* 0x0000006203627223 */ /* 0x000fe20000010023 */
[----:B------:R-:W-:Y:S01]  /*e670*/  VIADD R84, R85, 0x9 ;  /* 0x0000000955547836 */ /* 0x000fe20000000000 */
[----:B------:R-:W-:-:S02]  /*e680*/  I2FP.F32.S32 R35, R86 ;  /* 0x0000005600237245 */ /* 0x000fc40000201400 */
[CC--:B------:R-:W-:Y:S02]  /*e690*/  ISETP.GE.AND P1, PT, R86.reuse, R100.reuse, PT ;  /* 0x000000645600720c */ /* 0x0c0fe40003f26270 */
[----:B------:R-:W-:Y:S01]  /*e6a0*/  ISETP.GE.AND P6, PT, R86, R101, PT ;  /* 0x000000655600720c */ /* 0x000fe20003fc6270 */
[----:B------:R-:W-:Y:S01]  /*e6b0*/  FFMA.FTZ R30, R3, R35, R30 ;  /* 0x00000023031e7223 */ /* 0x000fe2000001001e */
[----:B------:R-:W-:Y:S02]  /*e6c0*/  FSEL R33, R33, -INF , !P2 ;  /* 0xff80000021217808 */ /* 0x000fe40005000000 */
[----:B------:R-:W-:Y:S02]  /*e6d0*/  FSEL R98, R98, -INF , !P5 ;  /* 0xff80000062627808 */ /* 0x000fe40006800000 */
[----:B------:R-:W-:Y:S02]  /*e6e0*/  ISETP.GE.AND P2, PT, R84, R100, PT ;  /* 0x000000645400720c */ /* 0x000fe40003f46270 */
[----:B------:R-:W-:-:S02]  /*e6f0*/  I2FP.F32.S32 R86, R84 ;  /* 0x0000005400567245 */ /* 0x000fc40000201400 */
[----:B------:R-:W-:Y:S01]  /*e700*/  ISETP.GE.AND P5, PT, R84, R101, PT ;  /* 0x000000655400720c */ /* 0x000fe20003fa6270 */
[----:B------:R-:W-:Y:S01]  /*e710*/  FFMA.FTZ R84, R3, R35, R28 ;  /* 0x0000002303547223 */ /* 0x000fe2000001001c */
[----:B------:R-:W-:Y:S02]  /*e720*/  VIADD R35, R85, 0x10 ;  /* 0x0000001055237836 */ /* 0x000fe40000000000 */
[CC--:B------:R-:W-:Y:S01]  /*e730*/  FFMA.FTZ R28, R3.reuse, R86.reuse, R31 ;  /* 0x00000056031c7223 */ /* 0x0c0fe2000001001f */
[----:B------:R-:W-:Y:S01]  /*e740*/  FSEL R30, R30, -INF , !P6 ;  /* 0xff8000001e1e7808 */ /* 0x000fe20007000000 */
[----:B------:R-:W-:Y:S01]  /*e750*/  FFMA.FTZ R29, R3, R86, R29 ;  /* 0x00000056031d7223 */ /* 0x000fe2000001001d */
[----:B------:R-:W-:Y:S01]  /*e760*/  FSEL R31, R84, -INF , !P1 ;  /* 0xff800000541f7808 */ /* 0x000fe20004800000 */
[----:B------:R-:W-:Y:S01]  /*e770*/  VIADD R86, R85, 0x11 ;  /* 0x0000001155567836 */ /* 0x000fe20000000000 */
[C---:B------:R-:W-:Y:S02]  /*e780*/  ISETP.GE.AND P1, PT, R35.reuse, R100, PT ;  /* 0x000000642300720c */ /* 0x040fe40003f26270 */
[----:B------:R-:W-:-:S02]  /*e790*/  ISETP.GE.AND P6, PT, R35, R101, PT ;  /* 0x000000652300720c */ /* 0x000fc40003fc6270 */
[----:B------:R-:W-:Y:S02]  /*e7a0*/  I2FP.F32.S32 R35, R35 ;  /* 0x0000002300237245 */ /* 0x000fe40000201400 */
[----:B------:R-:W-:Y:S02]  /*e7b0*/  I2FP.F32.S32 R84, R86 ;  /* 0x0000005600547245 */ /* 0x000fe40000201400 */
[----:B------:R-:W-:Y:S01]  /*e7c0*/  FSEL R29, R29, -INF , !P2 ;  /* 0xff8000001d1d7808 */ /* 0x000fe20005000000 */
[CC--:B------:R-:W-:Y:S01]  /*e7d0*/  FFMA.FTZ R24, R3.reuse, R35.reuse, R24 ;  /* 0x0000002303187223 */ /* 0x0c0fe20000010018 */
[C---:B------:R-:W-:Y:S01]  /*e7e0*/  FFMA.FTZ R26, R3.reuse, R35, R26 ;  /* 0x00000023031a7223 */ /* 0x040fe2000001001a */
[-C--:B------:R-:W-:Y:S01]  /*e7f0*/  FFMA.FTZ R105, R3, R84.reuse, R25 ;  /* 0x0000005403697223 */ /* 0x080fe20000010019 */
[----:B------:R-:W-:Y:S01]  /*e800*/  VIADD R25, R85, 0x19 ;  /* 0x0000001955197836 */ /* 0x000fe20000000000 */
[----:B------:R-:W-:Y:S01]  /*e810*/  FSEL R28, R28, -INF , !P5 ;  /* 0xff8000001c1c7808 */ /* 0x000fe20006800000 */
[----:B------:R-:W-:Y:S01]  /*e820*/  FFMA.FTZ R27, R3, R84, R27 ;  /* 0x00000054031b7223 */ /* 0x000fe2000001001b */
[----:B------:R-:W-:-:S02]  /*e830*/  FSEL R137, R24, -INF , !P1 ;  /* 0xff80000018897808 */ /* 0x000fc40004800000 */
[----:B------:R-:W-:Y:S02]  /*e840*/  FSEL R138, R26, -INF , !P6 ;  /* 0xff8000001a8a7808 */ /* 0x000fe40007000000 */
[C---:B------:R-:W-:Y:S02]  /*e850*/  ISETP.GE.AND P1, PT, R148.reuse, R100, PT ;  /* 0x000000649400720c */ /* 0x040fe40003f26270 */
[----:B------:R-:W-:Y:S02]  /*e860*/  ISETP.GE.AND P6, PT, R148, R101, PT ;  /* 0x000000659400720c */ /* 0x000fe40003fc6270 */
[----:B------:R-:W-:Y:S02]  /*e870*/  I2FP.F32.S32 R148, R148 ;  /* 0x0000009400947245 */ /* 0x000fe40000201400 */
[----:B------:R-:W-:Y:S02]  /*e880*/  I2FP.F32.S32 R24, R25 ;  /* 0x0000001900187245 */ /* 0x000fe40000201400 */
[----:B------:R-:W-:Y:S01]  /*e890*/  ISETP.GE.AND P2, PT, R86, R100, PT ;  /* 0x000000645600720c */ /* 0x000fe20003f46270 */
[----:B------:R-:W-:Y:S01]  /*e8a0*/  FFMA.FTZ R145, R3, R148, R20 ;  /* 0x0000009403917223 */ /* 0x000fe20000010014 */
[----:B------:R-:W-:-:S02]  /*e8b0*/  VIADD R20, R85, 0x20 ;  /* 0x0000002055147836 */ /* 0x000fc40000000000 */
[C---:B------:R-:W-:Y:S01]  /*e8c0*/  FFMA.FTZ R143, R3.reuse, R24, R21 ;  /* 0x00000018038f7223 */ /* 0x040fe20000010015 */
[----:B------:R-:W-:Y:S01]  /*e8d0*/  FFMA.FTZ R148, R3, R148, R22 ;  /* 0x0000009403947223 */ /* 0x000fe20000010016 */
[----:B------:R-:W-:Y:S01]  /*e8e0*/  VIADD R22, R85, 0x21 ;  /* 0x0000002155167836 */ /* 0x000fe20000000000 */
[----:B------:R-:W-:Y:S01]  /*e8f0*/  FSEL R145, R145, -INF , !P1 ;  /* 0xff80000091917808 */ /* 0x000fe20004800000 */
[C---:B------:R-:W-:Y:S01]  /*e900*/  FFMA.FTZ R23, R3.reuse, R24, R23 ;  /* 0x0000001803177223 */ /* 0x040fe20000010017 */
[----:B------:R-:W-:Y:S02]  /*e910*/  I2FP.F32.S32 R21, R20 ;  /* 0x0000001400157245 */ /* 0x000fe40000201400 */
[----:B------:R-:W-:Y:S02]  /*e920*/  FSEL R148, R148, -INF , !P6 ;  /* 0xff80000094947808 */ /* 0x000fe40007000000 */
[C---:B------:R-:W-:Y:S01]  /*e930*/  ISETP.GE.AND P1, PT, R20.reuse, R100, PT ;  /* 0x000000641400720c */ /* 0x040fe20003f26270 */
[CC--:B------:R-:W-:Y:S01]  /*e940*/  FFMA.FTZ R16, R3.reuse, R21.reuse, R16 ;  /* 0x0000001503107223 */ /* 0x0c0fe20000010010 */
[----:B------:R-:W-:Y:S01]  /*e950*/  FFMA.FTZ R18, R3, R21, R18 ;  /* 0x0000001503127223 */ /* 0x000fe20000010012 */
[----:B------:R-:W-:-:S02]  /*e960*/  ISETP.GE.AND P6, PT, R20, R101, PT ;  /* 0x000000651400720c */ /* 0x000fc40003fc6270 */
[----:B------:R-:W-:Y:S02]  /*e970*/  I2FP.F32.S32 R20, R22 ;  /* 0x0000001600147245 */ /* 0x000fe40000201400 */
[-C--:B------:R-:W-:Y:S02]  /*e980*/  ISETP.GE.AND P5, PT, R86, R101.reuse, PT ;  /* 0x000000655600720c */ /* 0x080fe40003fa6270 */
[----:B------:R-:W-:Y:S01]  /*e990*/  FSEL R103, R16, -INF , !P1 ;  /* 0xff80000010677808 */ /* 0x000fe20004800000 */
[----:B------:R-:W-:Y:S01]  /*e9a0*/  FFMA.FTZ R99, R3, R20, R17 ;  /* 0x0000001403637223 */ /* 0x000fe20000010011 */
[----:B------:R-:W-:Y:S01]  /*e9b0*/  FSEL R126, R18, -INF , !P6 ;  /* 0xff800000127e7808 */ /* 0x000fe20007000000 */
[----:B------:R-:W-:Y:S01]  /*e9c0*/  VIADD R17, R85, 0x29 ;  /* 0x0000002955117836 */ /* 0x000fe20000000000 */
[C---:B------:R-:W-:Y:S01]  /*e9d0*/  ISETP.GE.AND P1, PT, R106.reuse, R100, PT ;  /* 0x000000646a00720c */ /* 0x040fe20003f26270 */
[----:B------:R-:W-:Y:S01]  /*e9e0*/  FFMA.FTZ R19, R3, R20, R19 ;  /* 0x0000001403137223 */ /* 0x000fe20000010013 */
        /* <DEDUP_REMOVED lines=9> */
[----:B------:R-:W-:Y:S01]  /*ea80*/  FSEL R143, R143, -INF , !P2 ;  /* 0xff8000008f8f7808 */ /* 0x000fe20005000000 */
[----:B------:R-:W-:Y:S01]  /*ea90*/  VIADD R12, R85, 0x31 ;  /* 0x00000031550c7836 */ /* 0x000fe20000000000 */
[----:B------:R-:W-:-:S02]  /*eaa0*/  FSEL R144, R23, -INF , !P5 ;  /* 0xff80000017907808 */ /* 0x000fc40006800000 */
[----:B------:R-:W-:Y:S02]  /*eab0*/  I2FP.F32.S32 R16, R17 ;  /* 0x0000001100107245 */ /* 0x000fe40000201400 */
[C---:B------:R-:W-:Y:S02]  /*eac0*/  ISETP.GE.AND P2, PT, R22.reuse, R100, PT ;  /* 0x000000641600720c */ /* 0x040fe40003f46270 */
[----:B------:R-:W-:Y:S01]  /*ead0*/  ISETP.GE.AND P5, PT, R22, R101, PT ;  /* 0x000000651600720c */ /* 0x000fe20003fa6270 */
[CC--:B------:R-:W-:Y:S01]  /*eae0*/  FFMA.FTZ R13, R3.reuse, R16.reuse, R13 ;  /* 0x00000010030d7223 */ /* 0x0c0fe2000001000d */
[----:B------:R-:W-:Y:S01]  /*eaf0*/  FSEL R134, R134, -INF , !P1 ;  /* 0xff80000086867808 */ /* 0x000fe20004800000 */
        /* <DEDUP_REMOVED lines=15> */
[----:B------:R-:W-:Y:S01]  /*ebf0*/  FFMA.FTZ R11, R3, R16, R11 ;  /* 0x00000010030b7223 */ /* 0x000fe2000001000b */
[----:B------:R-:W-:Y:S01]  /*ec00*/  ISETP.GE.AND P5, PT, R12, R101, PT ;  /* 0x000000650c00720c */ /* 0x000fe20003fa6270 */
[----:B------:R-:W-:Y:S01]  /*ec10*/  VIADD R12, R85, 0x38 ;  /* 0x00000038550c7836 */ /* 0x000fe20000000000 */
[----:B------:R-:W-:Y:S01]  /*ec20*/  FSEL R127, R8, -INF , !P1 ;  /* 0xff800000087f7808 */ /* 0x000fe20004800000 */
[----:B------:R-:W-:Y:S01]  /*ec30*/  FFMA.FTZ R10, R3, R14, R10 ;  /* 0x0000000e030a7223 */ /* 0x000fe2000001000a */
[----:B------:R-:W-:-:S02]  /*ec40*/  FSEL R107, R9, -INF , !P2 ;  /* 0xff800000096b7808 */ /* 0x000fc40005000000 */
[----:B------:R-:W-:Y:S02]  /*ec50*/  I2FP.F32.S32 R8, R12 ;  /* 0x0000000c00087245 */ /* 0x000fe40000201400 */
[----:B------:R-:W-:Y:S02]  /*ec60*/  I2FP.F32.S32 R9, R85 ;  /* 0x0000005500097245 */ /* 0x000fe40000201400 */
[----:B------:R-:W-:Y:S01]  /*ec70*/  ISETP.GE.AND P2, PT, R12, R101, PT ;  /* 0x000000650c00720c */ /* 0x000fe20003f46270 */
[----:B------:R-:W-:Y:S01]  /*ec80*/  FFMA.FTZ R6, R3, R8, R6 ;  /* 0x0000000803067223 */ /* 0x000fe20000010006 */
[----:B------:R-:W-:Y:S01]  /*ec90*/  ISETP.GE.AND P1, PT, R85, R100, PT ;  /* 0x000000645500720c */ /* 0x000fe20003f26270 */
[-C--:B------:R-:W-:Y:S01]  /*eca0*/  FFMA.FTZ R32, R3, R9.reuse, R32 ;  /* 0x0000000903207223 */ /* 0x080fe20000010020 */
[----:B------:R-:W-:Y:S01]  /*ecb0*/  FSEL R84, R11, -INF , !P5 ;  /* 0xff8000000b547808 */ /* 0x000fe20006800000 */
[C---:B------:R-:W-:Y:S01]  /*ecc0*/  FFMA.FTZ R4, R3.reuse, R8, R4 ;  /* 0x0000000803047223 */ /* 0x040fe20000010004 */
[----:B------:R-:W-:Y:S01]  /*ecd0*/  FSEL R95, R6, -INF , !P2 ;  /* 0xff800000065f7808 */ /* 0x000fe20005000000 */
[----:B------:R-:W-:Y:S01]  /*ece0*/  FFMA.FTZ R6, R3, R9, R34 ;  /* 0x0000000903067223 */ /* 0x000fe20000010022 */
[----:B------:R-:W-:-:S02]  /*ecf0*/  FSEL R86, R10, -INF , !P6 ;  /* 0xff8000000a567808 */ /* 0x000fc40007000000 */
[C---:B------:R-:W-:Y:S01]  /*ed00*/  ISETP.GE.AND P5, PT, R85.reuse, R101, PT ;  /* 0x000000655500720c */ /* 0x040fe20003fa6270 */
[----:B------:R-:W-:Y:S01]  /*ed10*/  VIADD R85, R85, 0x39 ;  /* 0x0000003955557836 */ /* 0x000fe20000000000 */
[----:B------:R-:W-:Y:S02]  /*ed20*/  FSEL R9, R32, -INF , !P1 ;  /* 0xff80000020097808 */ /* 0x000fe40004800000 */
[----:B------:R-:W-:Y:S02]  /*ed30*/  ISETP.GE.AND P6, PT, R12, R100, PT ;  /* 0x000000640c00720c */ /* 0x000fe40003fc6270 */
[----:B------:R-:W-:Y:S02]  /*ed40*/  ISETP.GT.AND P1, PT, R129, R114, PT ;  /* 0x000000728100720c */ /* 0x000fe40003f24270 */
[----:B------:R-:W-:Y:S02]  /*ed50*/  FSEL R136, R4, -INF , !P6 ;  /* 0xff80000004887808 */ /* 0x000fe40007000000 */
[----:B------:R-:W-:-:S02]  /*ed60*/  I2FP.F32.S32 R4, R85 ;  /* 0x0000005500047245 */ /* 0x000fc40000201400 */
[C---:B------:R-:W-:Y:S02]  /*ed70*/  ISETP.GE.AND P6, PT, R85.reuse, R100, PT ;  /* 0x000000645500720c */ /* 0x040fe40003fc6270 */
[----:B------:R-:W-:Y:S01]  /*ed80*/  ISETP.GE.AND P2, PT, R85, R101, PT ;  /* 0x000000655500720c */ /* 0x000fe20003f46270 */
[CC--:B------:R-:W-:Y:S01]  /*ed90*/  FFMA.FTZ R5, R3.reuse, R4.reuse, R5 ;  /* 0x0000000403057223 */ /* 0x0c0fe20000010005 */
[----:B------:R-:W-:Y:S01]  /*eda0*/  FFMA.FTZ R7, R3, R4, R7 ;  /* 0x0000000403077223 */ /* 0x000fe20000010007 */
[----:B------:R-:W-:-:S03]  /*edb0*/  FSEL R6, R6, -INF , !P5 ;  /* 0xff80000006067808 */ /* 0x000fc60006800000 */
[----:B------:R-:W-:Y:S02]  /*edc0*/  FSEL R141, R5, -INF , !P6 ;  /* 0xff800000058d7808 */ /* 0x000fe40007000000 */
[----:B------:R-:W-:Y:S01]  /*edd0*/  FSEL R94, R7, -INF , !P2 ;  /* 0xff800000075e7808 */ /* 0x000fe20005000000 */
[----:B------:R-:W-:Y:S06]  /*ede0*/  @!P1 BRA `(.L_x_6228) ;  /* 0x0000000400ec9947 */ /* 0x000fec0003800000 */
[----:B------:R-:W-:Y:S05]  /*edf0*/  @!P3 BRA `(.L_x_6229) ;  /* 0x0000000000f8b947 */ /* 0x000fea0003800000 */
[----:B------:R-:W1:Y:S01]  /*ee00*/  LDC R7, c[0x0][0x380] ;  /* 0x0000e000ff077b82 */ /* 0x000e620000000800 */
[----:B------:R-:W-:Y:S01]  /*ee10*/  MOV R10, RZ ;  /* 0x000000ff000a7202 */ /* 0x000fe20000000f00 */
[----:B------:R-:W-:Y:S01]  /*ee20*/  IMAD.SHL.U32 R8, R129, 0x40, RZ ;  /* 0x0000004081087824 */ /* 0x000fe200078e00ff */
[----:B------:R-:W-:-:S03]  /*ee30*/  ULDC.64 UR4, c[0x0][0x248] ;  /* 0x0000920000047ab9 */ /* 0x000fc60000000a00 */
[----:B------:R-:W-:Y:S01]  /*ee40*/  VIADD R14, R8, 0xffffffc0 ;  /* 0xffffffc0080e7836 */ /* 0x000fe20000000000 */
[----:B-1----:R-:W-:-:S04]  /*ee50*/  IABS R4, R7 ;  /* 0x0000000700047213 */ /* 0x002fc80000000000 */
[----:B------:R-:W1:Y:S08]  /*ee60*/  I2F.RP R13, R4 ;  /* 0x00000004000d7306 */ /* 0x000e700000209400 */
[----:B-1----:R-:W1:Y:S02]  /*ee70*/  MUFU.RCP R11, R13 ;  /* 0x0000000d000b7308 */ /* 0x002e640000001000 */
[----:B-1----:R-:W-:-:S06]  /*ee80*/  VIADD R11, R11, 0xffffffe ;  /* 0x0ffffffe0b0b7836 */ /* 0x002fcc0000000000 */
[----:B------:R-:W1:Y:S02]  /*ee90*/  F2I.FTZ.U32.TRUNC.NTZ R11, R11 ;  /* 0x0000000b000b7305 */ /* 0x000e64000021f000 */
[----:B-1----:R-:W-:-:S05]  /*eea0*/  IADD3 R5, RZ, -R11, RZ ;  /* 0x8000000bff057210 */ /* 0x002fca0007ffe0ff */
[----:B------:R-:W-:Y:S01]  /*eeb0*/  IMAD R12, R5, R4, RZ ;  /* 0x00000004050c7224 */ /* 0x000fe200078e02ff */
[----:B------:R-:W-:Y:S02]  /*eec0*/  IABS R5, R14 ;  /* 0x0000000e00057213 */ /* 0x000fe40000000000 */
[-C--:B------:R-:W-:Y:S01]  /*eed0*/  LOP3.LUT R14, R14, R7.reuse, RZ, 0x3c, !PT ;  /* 0x000000070e0e7212 */ /* 0x080fe200078e3cff */
[----:B------:R-:W-:Y:S01]  /*eee0*/  IMAD.HI.U32 R12, R11, R12, R10 ;  /* 0x0000000c0b0c7227 */ /* 0x000fe200078e000a */
[----:B------:R-:W-:Y:S02]  /*eef0*/  IABS R10, R8 ;  /* 0x00000008000a7213 */ /* 0x000fe40000000000 */
[----:B------:R-:W-:-:S03]  /*ef00*/  LOP3.LUT R8, R8, R7, RZ, 0x3c, !PT ;  /* 0x0000000708087212 */ /* 0x000fc600078e3cff */
        /* <DEDUP_REMOVED lines=17> */
[----:B------:R-:W-:-:S03]  /*f020*/  ISETP.GE.AND P1, PT, R14, RZ, PT ;  /* 0x000000ff0e00720c */ /* 0x000fc60003f26270 */
[----:B------:R-:W-:-:S03]  /*f030*/  @!P5 IMAD.MOV R13, RZ, RZ, -R13 ;  /* 0x000000ffff0dd224 */ /* 0x000fc600078e0a0d */
[----:B------:R-:W-:-:S05]  /*f040*/  @P6 VIADD R12, R12, 0x1 ;  /* 0x000000010c0c6836 */ /* 0x000fca0000000000 */
        /* <DEDUP_REMOVED lines=25> */
.L_x_6229:
[----:B------:R-:W1:Y:S02]  /*f1e0*/  LDC R7, c[0x0][0x248] ;  /* 0x00009200ff077b82 */ /* 0x000e640000000800 */
[----:B-1----:R-:W-:-:S05]  /*f1f0*/  IMAD.SHL.U32 R12, R7, 0x40, RZ ;  /* 0x00000040070c7824 */ /* 0x002fca00078e00ff */
[----:B------:R-:W-:-:S04]  /*f200*/  IADD3 R12, -R12, RZ, RZ ;  /* 0x000000ff0c0c7210 */ /* 0x000fc80007ffe1ff */
[----:B------:R-:W-:-:S07]  /*f210*/  SHF.R.S32.HI R10, RZ, 0x1f, R12 ;  /* 0x0000001fff0a7819 */ /* 0x000fce000001140c */
.L_x_6230:
[----:B------:R-:W1:Y:S01]  /*f220*/  S2R R8, SR_TID.X ;  /* 0x0000000000087919 */ /* 0x000e620000002100 */
[----:B------:R-:W2:Y:S01]  /*f230*/  LDC R4, c[0x0][0x24c] ;  /* 0x00009300ff047b82 */ /* 0x000ea20000000800 */
[----:B------:R-:W-:Y:S01]  /*f240*/  SEL R11, RZ, 0x3fffc, P0 ;  /* 0x0003fffcff0b7807 */ /* 0x000fe20000000000 */
[----:B------:R-:W-:Y:S01]  /*f250*/  ULDC UR4, c[0x0][0x2d0] ;  /* 0x0000b40000047ab9 */ /* 0x000fe20000000800 */
[C---:B------:R-:W-:Y:S02]  /*f260*/  LEA R14, P2, R12.reuse, R122, 0x1 ;  /* 0x0000007a0c0e7211 */ /* 0x040fe400078408ff */
[----:B------:R-:W-:Y:S02]  /*f270*/  LOP3.LUT P5, RZ, R11, 0x4, RZ, 0xc0, !PT ;  /* 0x000000040bff7812 */ /* 0x000fe400078ac0ff */
[----:B------:R-:W-:Y:S02]  /*f280*/  LEA.HI.X R15, R12, R121, R10, 0x1, P2 ;  /* 0x000000790c0f7211 */ /* 0x000fe400010f0c0a */
[----:B-1----:R-:W-:-:S04]  /*f290*/  SHF.R.S32.HI R5, RZ, 0x1f, R8 ;  /* 0x0000001fff057819 */ /* 0x002fc80000011408 */
[----:B------:R-:W-:-:S04]  /*f2a0*/  LEA.HI R5, R5, R8, RZ, 0x2 ;  /* 0x0000000805057211 */ /* 0x000fc800078f10ff */
[----:B------:R-:W-:-:S05]  /*f2b0*/  LOP3.LUT R5, R5, 0xfffffffc, RZ, 0xc0, !PT ;  /* 0xfffffffc05057812 */ /* 0x000fca00078ec0ff */
[----:B------:R-:W-:-:S04]  /*f2c0*/  IMAD.IADD R5, R8, 0x1, -R5 ;  /* 0x0000000108057824 */ /* 0x000fc800078e0a05 */
[----:B------:R-:W-:-:S05]  /*f2d0*/  IMAD.SHL.U32 R5, R5, 0x8, RZ ;  /* 0x0000000805057824 */ /* 0x000fca00078e00ff */
[----:B------:R-:W-:Y:S02]  /*f2e0*/  ISETP.GE.AND P1, PT, R5, UR4, PT ;  /* 0x0000000405007c0c */ /* 0x000fe4000bf26270 */
[----:B------:R-:W-:-:S04]  /*f2f0*/  LEA R5, P0, R7, R12, 0x5 ;  /* 0x0000000c07057211 */ /* 0x000fc800078028ff */
[----:B--2---:R-:W-:Y:S02]  /*f300*/  LEA.HI.X R10, R7, R10, R4, 0x5, P0 ;  /* 0x0000000a070a7211 */ /* 0x004fe400000f2c04 */
[CC--:B------:R-:W-:Y:S02]  /*f310*/  @!P4 LEA R12, P2, R5.reuse, R122.reuse, 0x1 ;  /* 0x0000007a050cc211 */ /* 0x0c0fe400078408ff */
[C---:B------:R-:W-:Y:S01]  /*f320*/  @P5 LEA R16, P0, R5.reuse, R122, 0x1 ;  /* 0x0000007a05105211 */ /* 0x040fe200078008ff */
[----:B------:R-:W-:Y:S01]  /*f330*/  IMAD.MOV.U32 R122, RZ, RZ, R14 ;  /* 0x000000ffff7a7224 */ /* 0x000fe200078e000e */
[CCC-:B------:R-:W-:Y:S01]  /*f340*/  @!P4 LEA.HI.X R13, R5.reuse, R121.reuse, R10.reuse, 0x1, P2 ;  /* 0x00000079050dc211 */ /* 0x1c0fe200010f0c0a */
[----:B------:R-:W-:Y:S01]  /*f350*/  @!PT LDS RZ, [RZ] ;  /* 0x00000000fffff984 */ /* 0x000fe20000000800 */
[----:B------:R-:W-:Y:S01]  /*f360*/  @!PT LDS RZ, [RZ] ;  /* 0x00000000fffff984 */ /* 0x000fe20000000800 */
[----:B------:R-:W-:Y:S01]  /*f370*/  @!PT LDS RZ, [RZ] ;  /* 0x00000000fffff984 */ /* 0x000fe20000000800 */
[----:B------:R1:W-:Y:S01]  /*f380*/  @!P1 LDGSTS.E.BYPASS.LTC128B.128 [R116+0x3000], desc[UR6][R14.64] ;  /* 0x030000000e749fae */ /* 0x0003e2000b901d46 */
[----:B------:R-:W-:Y:S01]  /*f390*/  @P5 LEA.HI.X R17, R5, R121, R10, 0x1, P0 ;  /* 0x0000007905115211 */ /* 0x000fe200000f0c0a */
[----:B------:R-:W-:Y:S01]  /*f3a0*/  IMAD.MOV.U32 R121, RZ, RZ, R15 ;  /* 0x000000ffff797224 */ /* 0x000fe200078e000f */
[C---:B------:R-:W-:Y:S01]  /*f3b0*/  @!P1 LEA R10, P0, R7.reuse, R14, 0x6 ;  /* 0x0000000e070a9211 */ /* 0x040fe200078030ff */
[----:B------:R1:W-:Y:S03]  /*f3c0*/  @P1 STS [R116+0x3000], RZ ;  /* 0x003000ff74001388 */ /* 0x0003e60000000800 */
[----:B------:R-:W-:Y:S01]  /*f3d0*/  @!P1 LEA.HI.X R11, R7, R15, R4, 0x6, P0 ;  /* 0x0000000f070b9211 */ /* 0x000fe200000f3404 */
        /* <DEDUP_REMOVED lines=28> */
.L_x_6228:
[----:B------:R-:W-:Y:S01]  /*f5a0*/  FMNMX.FTZ R4, R2, R9, !PT ;  /* 0x0000000902047209 */ /* 0x000fe20007810000 */
[----:B-1----:R-:W-:Y:S01]  /*f5b0*/  LDSM.16.MT88.4 R16, [R108+0x6000] ;  /* 0x006000006c10783b */ /* 0x002fe20000004200 */
        /* <DEDUP_REMOVED lines=61> */
[----:B------:R-:W2:Y:S01]  /*f990*/  LDSM.16.MT88.4 R32, [R108+0x7000] ;  /* 0x007000006c20783b */ /* 0x000ea20000004200 */
[--C-:B------:R-:W-:Y:S01]  /*f9a0*/  FFMA.FTZ R140, R137, UR8, -R142.reuse ;  /* 0x00000008898c7c23 */ /* 0x100fe2000801088e */
        /* <DEDUP_REMOVED lines=49> */
[----:B------:R-:W1:Y:S01]  /*fcc0*/  LDSM.16.MT88.4 R48, [R108+0x8000] ;  /* 0x008000006c30783b */ /* 0x000e620000004200 */
[----:B------:R-:W5:Y:S01]  /*fcd0*/  MUFU.EX2 R2, R2 ;  /* 0x0000000200027308 */ /* 0x000f620000000800 */
[----:B---3--:R-:W-:Y:S01]  /*fce0*/  F2FP.BF16.F32.PACK_AB R82, R88, R85 ;  /* 0x000000555852723e */ /* 0x008fe200000010ff */
[-C--:B------:R-:W-:Y:S01]  /*fcf0*/  FMUL.FTZ R76, R76, R98.reuse ;  /* 0x000000624c4c7220 */ /* 0x080fe20000410000 */
[----:B------:R-:W3:Y:S01]  /*fd00*/  LDSM.16.MT88.4 R40, [R110+0x8000] ;  /* 0x008000006e28783b */ /* 0x000ee20000004200 */
        /* <DEDUP_REMOVED lines=8> */
[--C-:B------:R-:W-:Y:S01]  /*fd90*/  FFMA.FTZ R99, R134, UR8, -R142.reuse ;  /* 0x0000000886637c23 */ /* 0x100fe2000801088e */
[--C-:B------:R-:W-:Y:S01]  /*fda0*/  FFMA.FTZ R134, R131, UR8, -R142.reuse ;  /* 0x0000000883867c23 */ /* 0x100fe2000801088e */
[--C-:B------:R-:W-:Y:S01]  /*fdb0*/  FFMA.FTZ R143, R102, UR8, -R97.reuse ;  /* 0x00000008668f7c23 */ /* 0x100fe20008010861 */
[--C-:B------:R-:W-:Y:S01]  /*fdc0*/  FFMA.FTZ R103, R103, UR8, -R142.reuse ;  /* 0x0000000867677c23 */ /* 0x100fe2000801088e */
[----:B------:R-:W2:Y:S01]  /*fdd0*/  MUFU.EX2 R0, R0 ;  /* 0x0000000000007308 */ /* 0x000ea20000000800 */
[----:B-----5:R-:W-:Y:S01]  /*fde0*/  F2FP.BF16.F32.PACK_AB R81, R2, R87 ;  /* 0x000000570251723e */ /* 0x020fe200000010ff */
[--C-:B------:R-:W-:Y:S01]  /*fdf0*/  FFMA.FTZ R126, R126, UR8, -R97.reuse ;  /* 0x000000087e7e7c23 */ /* 0x100fe20008010861 */
[--C-:B------:R-:W-:Y:S01]  /*fe00*/  FFMA.FTZ R102, R106, UR8, -R97.reuse ;  /* 0x000000086a667c23 */ /* 0x100fe20008010861 */
[--C-:B------:R-:W-:Y:S01]  /*fe10*/  FFMA.FTZ R131, R104, UR8, -R97.reuse ;  /* 0x0000000868837c23 */ /* 0x100fe20008010861 */
[--C-:B------:R-:W-:Y:S01]  /*fe20*/  FFMA.FTZ R106, R136, UR8, -R142.reuse ;  /* 0x00000008886a7c23 */ /* 0x100fe2000801088e */
[----:B------:R-:W-:Y:S01]  /*fe30*/  FFMA.FTZ R104, R107, UR8, -R142 ;  /* 0x000000086b687c23 */ /* 0x000fe2000801088e */
[--C-:B------:R-:W-:Y:S01]  /*fe40*/  FFMA.FTZ R136, R86, UR8, -R97.reuse ;  /* 0x0000000856887c23 */ /* 0x100fe20008010861 */
[----:B------:R-:W-:Y:S01]  /*fe50*/  MUFU.EX2 R140, R140 ;  /* 0x0000008c008c7308 */ /* 0x000fe20000000800 */
[--C-:B------:R-:W-:Y:S01]  /*fe60*/  FFMA.FTZ R95, R95, UR8, -R97.reuse ;  /* 0x000000085f5f7c23 */ /* 0x100fe20008010861 */
[----:B------:R-:W-:Y:S01]  /*fe70*/  FFMA.FTZ R94, R94, UR8, -R97 ;  /* 0x000000085e5e7c23 */ /* 0x000fe20008010861 */
[----:B------:R-:W-:Y:S01]  /*fe80*/  FFMA.FTZ R133, R133, R98, R96 ;  /* 0x0000006285857223 */ /* 0x000fe20000010060 */
[----:B------:R-:W-:-:S03]  /*fe90*/  FFMA.FTZ R87, R128, R93, R87 ;  /* 0x0000005d80577223 */ /* 0x000fc60000010057 */
[----:B------:R-:W-:Y:S01]  /*fea0*/  FADD.FTZ R92, R92, R133 ;  /* 0x000000855c5c7221 */ /* 0x000fe20000010000 */
[----:B------:R-:W5:Y:S01]  /*feb0*/  MUFU.EX2 R139, R139 ;  /* 0x0000008b008b7308 */ /* 0x000f620000000800 */
[----:B--2---:R-:W-:Y:S01]  /*fec0*/  F2FP.BF16.F32.PACK_AB R83, R0, R91 ;  /* 0x0000005b0053723e */ /* 0x004fe200000010ff */
[----:B------:R-:W-:-:S06]  /*fed0*/  FADD.FTZ R2, R2, R87 ;  /* 0x0000005702027221 */ /* 0x000fcc0000010000 */
[C---:B------:R-:W-:Y:S01]  /*fee0*/  HMMA.16816.F32.BF16 R12, R80.reuse, R16, R12 ;  /* 0x00000010500c723c */ /* 0x040fe2000004180c */
[----:B------:R-:W-:Y:S05]  /*fef0*/  MUFU.EX2 R130, R130 ;  /* 0x0000008200827308 */ /* 0x000fea0000000800 */
[C---:B------:R-:W-:Y:S03]  /*ff00*/  HMMA.16816.F32.BF16 R16, R80.reuse, R18, R44 ;  /* 0x000000125010723c */ /* 0x040fe6000004182c */
[----:B------:R-:W2:Y:S03]  /*ff10*/  MUFU.EX2 R105, R105 ;  /* 0x0000006900697308 */ /* 0x000ea60000000800 */
[C---:B------:R-:W-:Y:S01]  /*ff20*/  HMMA.16816.F32.BF16 R20, R80.reuse, R24, R20 ;  /* 0x000000185014723c */ /* 0x040fe20000041814 */
[-C--:B------:R-:W-:Y:S01]  /*ff30*/  FMUL.FTZ R44, R72, R98.reuse ;  /* 0x00000062482c7220 */ /* 0x080fe20000410000 */
[----:B------:R-:W-:Y:S01]  /*ff40*/  FMUL.FTZ R45, R73, R98 ;  /* 0x00000062492d7220 */ /* 0x000fe20000410000 */
[-C--:B------:R-:W-:Y:S01]  /*ff50*/  FMUL.FTZ R46, R74, R93.reuse ;  /* 0x0000005d4a2e7220 */ /* 0x080fe20000410000 */
[----:B------:R-:W-:Y:S01]  /*ff60*/  FMUL.FTZ R47, R75, R93 ;  /* 0x0000005d4b2f7220 */ /* 0x000fe20000410000 */
[----:B------:R-:W-:Y:S01]  /*ff70*/  MUFU.EX2 R138, R138 ;  /* 0x0000008a008a7308 */ /* 0x000fe20000000800 */
[----:B------:R-:W-:Y:S01]  /*ff80*/  HMMA.16816.F32.BF16 R28, R80, R32, R28 ;  /* 0x00000020501c723c */ /* 0x000fe2000004181c */
[--C-:B------:R-:W-:Y:S01]  /*ff90*/  FFMA.FTZ R72, R127, UR8, -R142.reuse ;  /* 0x000000087f487c23 */ /* 0x100fe2000801088e */
[----:B------:R-:W-:Y:S01]  /*ffa0*/  FFMA.FTZ R127, R141, UR8, -R142 ;  /* 0x000000088d7f7c23 */ /* 0x000fe2000801088e */
[----:B------:R-:W-:-:S03]  /*ffb0*/  FFMA.FTZ R141, R84, UR8, -R97 ;  /* 0x00000008548d7c23 */ /* 0x000fc60008010861 */
[C---:B------:R-:W-:Y:S01]  /*ffc0*/  HMMA.16816.F32.BF16 R24, R80.reuse, R26, R52 ;  /* 0x0000001a5018723c */ /* 0x040fe20000041834 */
[----:B------:R-:W1:Y:S05]  /*ffd0*/  MUFU.EX2 R137, R137 ;  /* 0x0000008900897308 */ /* 0x000e6a0000000800 */
[----:B------:R-:W-:Y:S01]  /*ffe0*/  HMMA.16816.F32.BF16 R32, R80, R34, R60 ;  /* 0x000000225020723c */ /* 0x000fe2000004183c */
[----:B------:R-:W3:Y:S01]  /*fff0*/  LDSM.16.MT88.4 R60, [R110+0x6400] ;  /* 0x006400006e3c783b */ /* 0x000ee20000004200 */
[----:B-----5:R-:W-:Y:S01]  /*10000*/  F2FP.BF16.F32.PACK_AB R52, R139, R140 ;  /* 0x0000008c8b34723e */ /* 0x020fe200000010ff */
[----:B------:R-:W-:Y:S01]  /*10010*/  MUFU.EX2 R101, R101 ;  /* 0x0000006500657308 */ /* 0x000fe20000000800 */
[----:B--2---:R-:W-:-:S02]  /*10020*/  F2FP.BF16.F32.PACK_AB R54, R105, R130 ;  /* 0x000000826936723e */ /* 0x004fc400000010ff */
[C---:B----4-:R-:W-:Y:S05]  /*10030*/  HMMA.16816.F32.BF16 R4, R80.reuse, R8, R4 ;  /* 0x000000085004723c */ /* 0x050fea0000041804 */
[----:B------:R-:W2:Y:S01]  /*10040*/  MUFU.EX2 R100, R100 ;  /* 0x0000006400647308 */ /* 0x000ea20000000800 */
[----:B-1----:R-:W-:Y:S01]  /*10050*/  F2FP.BF16.F32.PACK_AB R53, R137, R138 ;  /* 0x0000008a8935723e */ /* 0x002fe200000010ff */
[C---:B------:R-:W-:Y:S06]  /*10060*/  HMMA.16816.F32.BF16 R8, R80.reuse, R10, R36 ;  /* 0x0000000a5008723c */ /* 0x040fec0000041824 */
[C---:B------:R-:W-:Y:S01]  /*10070*/  HMMA.16816.F32.BF16 R44, R80.reuse, R48, R44 ;  /* 0x00000030502c723c */ /* 0x040fe2000004182c */
[-C--:B------:R-:W-:Y:S01]  /*10080*/  FMUL.FTZ R36, R64, R98.reuse ;  /* 0x0000006240247220 */ /* 0x080fe20000410000 */
[----:B------:R-:W-:Y:S01]  /*10090*/  FMUL.FTZ R37, R65, R98 ;  /* 0x0000006241257220 */ /* 0x000fe20000410000 */
[-C--:B------:R-:W-:Y:S01]  /*100a0*/  FMUL.FTZ R38, R66, R93.reuse ;  /* 0x0000005d42267220 */ /* 0x080fe20000410000 */
[----:B------:R-:W-:Y:S01]  /*100b0*/  FMUL.FTZ R39, R67, R93 ;  /* 0x0000005d43277220 */ /* 0x000fe20000410000 */
[----:B------:R-:W-:Y:S01]  /*100c0*/  MUFU.EX2 R103, R103 ;  /* 0x0000006700677308 */ /* 0x000fe20000000800 */
[----:B------:R-:W-:Y:S01]  /*100d0*/  HMMA.16816.F32.BF16 R48, R80, R50, R76 ;  /* 0x000000325030723c */ /* 0x000fe2000004184c */
[----:B------:R-:W-:Y:S01]  /*100e0*/  LDSM.16.MT88.4 R76, [R108+0x8800] ;  /* 0x008800006c4c783b */ /* 0x000fe20000004200 */
[----:B------:R-:W-:Y:S01]  /*100f0*/  FADD.FTZ R93, R85, R92 ;  /* 0x0000005c555d7221 */ /* 0x000fe20000010000 */
[----:B--2---:R-:W-:-:S03]  /*10100*/  F2FP.BF16.F32.PACK_AB R55, R100, R101 ;  /* 0x000000656437723e */ /* 0x004fc600000010ff */
[----:B---3--:R-:W-:Y:S01]  /*10110*/  HMMA.16816.F32.BF16 R36, R80, R40, R36 ;  /* 0x000000285024723c */ /* 0x008fe20000041824 */
        /* <DEDUP_REMOVED lines=10> */
[C---:B------:R-:W-:Y:S06]  /*101c0*/  HMMA.16816.F32.BF16 R4, R52.reuse, R60, R4 ;  /* 0x0000003c3404723c */ /* 0x040fec0000041804 */
        /* <DEDUP_REMOVED lines=20> */
[----:B------:R-:W2:Y:S01]  /*10310*/  MUFU.EX2 R141, R141 ;  /* 0x0000008d008d7308 */ /* 0x000ea20000000800 */
[----:B----4-:R-:W-:Y:S01]  /*10320*/  F2FP.BF16.F32.PACK_AB R86, R127, R106 ;  /* 0x0000006a7f56723e */ /* 0x010fe200000010ff */
[C---:B-1----:R-:W-:Y:S06]  /*10330*/  HMMA.16816.F32.BF16 R44, R52.reuse, R56, R44 ;  /* 0x00000038342c723c */ /* 0x042fec000004182c */
[C---:B------:R-:W-:Y:S01]  /*10340*/  HMMA.16816.F32.BF16 R48, R52.reuse, R58, R48 ;  /* 0x0000003a3430723c */ /* 0x040fe20000041830 */
[----:B------:R-:W1:Y:S01]  /*10350*/  LDSM.16.MT88.4 R56, [R110+0x6800] ;  /* 0x006800006e38783b */ /* 0x000e620000004200 */
[----:B------:R-:W-:Y:S04]  /*10360*/  MUFU.EX2 R95, R95 ;  /* 0x0000005f005f7308 */ /* 0x000fe80000000800 */
[----:B---3--:R-:W-:Y:S01]  /*10370*/  HMMA.16816.F32.BF16 R36, R52, R60, R36 ;  /* 0x0000003c3424723c */ /* 0x008fe20000041824 */
[----:B--2---:R-:W-:-:S03]  /*10380*/  F2FP.BF16.F32.PACK_AB R85, R141, R136 ;  /* 0x000000888d55723e */ /* 0x004fc600000010ff */
[----:B------:R-:W2:Y:S02]  /*10390*/  MUFU.EX2 R94, R94 ;  /* 0x0000005e005e7308 */ /* 0x000ea40000000800 */
[----:B------:R-:W-:Y:S01]  /*103a0*/  HMMA.16816.F32.BF16 R40, R52, R62, R40 ;  /* 0x0000003e3428723c */ /* 0x000fe20000041828 */
[----:B------:R-:W3:Y:S06]  /*103b0*/  LDSM.16.MT88.4 R60, [R108+0x6800] ;  /* 0x006800006c3c783b */ /* 0x000eec0000004200 */
[----:B------:R-:W-:Y:S02]  /*103c0*/  F2FP.BF16.F32.PACK_AB R52, R144, R103 ;  /* 0x000000679034723e */ /* 0x000fe400000010ff */
[----:B------:R-:W-:-:S02]  /*103d0*/  F2FP.BF16.F32.PACK_AB R53, R143, R126 ;  /* 0x0000007e8f35723e */ /* 0x000fc400000010ff */
[----:B------:R-:W-:Y:S02]  /*103e0*/  F2FP.BF16.F32.PACK_AB R54, R134, R99 ;  /* 0x000000638636723e */ /* 0x000fe400000010ff */
[----:B------:R-:W-:Y:S02]  /*103f0*/  F2FP.BF16.F32.PACK_AB R55, R131, R102 ;  /* 0x000000668337723e */ /* 0x000fe400000010ff */
[----:B--2---:R-:W-:-:S05]  /*10400*/  F2FP.BF16.F32.PACK_AB R87, R94, R95 ;  /* 0x0000005f5e57723e */ /* 0x004fca00000010ff */
[C---:B------:R-:W-:Y:S01]  /*10410*/  HMMA.16816.F32.BF16 R64, R52.reuse, R68, R36 ;  /* 0x000000443440723c */ /* 0x040fe20000041824 */
[----:B------:R-:W2:Y:S05]  /*10420*/  LDSM.16.MT88.4 R36, [R110+0x6c00] ;  /* 0x006c00006e24783b */ /* 0x000eaa0000004200 */
        /* <DEDUP_REMOVED lines=8> */
[----:B------:R-:W-:Y:S06]  /*104b0*/  HMMA.16816.F32.BF16 R68, R52, R70, R40 ;  /* 0x000000463444723c */ /* 0x000fec0000041828 */
[C---:B--2---:R-:W-:Y:S01]  /*104c0*/  HMMA.16816.F32.BF16 R80, R84.reuse, R36, R4 ;  /* 0x000000245450723c */ /* 0x044fe20000041804 */
[----:B------:R-:W2:Y:S05]  /*104d0*/  LDSM.16.MT88.4 R4, [R108+0x8c00] ;  /* 0x008c00006c04783b */ /* 0x000eaa0000004200 */
[----:B------:R-:W-:Y:S01]  /*104e0*/  HMMA.16816.F32.BF16 R36, R84, R38, R8 ;  /* 0x000000265424723c */ /* 0x000fe20000041808 */
[----:B------:R-:W3:Y:S05]  /*104f0*/  LDSM.16.MT88.4 R8, [R110+0x8c00] ;  /* 0x008c00006e08783b */ /* 0x000eea0000004200 */
[C---:B------:R-:W-:Y:S06]  /*10500*/  HMMA.16816.F32.BF16 R76, R52.reuse, R78, R48 ;  /* 0x0000004e344c723c */ /* 0x040fec0000041830 */
        /* <DEDUP_REMOVED lines=8> */
[----:B--2---:R-:W-:Y:S03]  /*10590*/  HMMA.16816.F32.BF16 R72, R84, R4, R72 ;  /* 0x000000045448723c */ /* 0x004fe60000041848 */
[----:B------:R-:W-:-:S03]  /*105a0*/  FADD.FTZ R0, R138, R13 ;  /* 0x0000000d8a007221 */ /* 0x000fc60000010000 */
[----:B---3--:R-:W-:Y:S01]  /*105b0*/  HMMA.16816.F32.BF16 R64, R84, R8, R64 ;  /* 0x000000085440723c */ /* 0x008fe20000041840 */
[----:B------:R-:W-:-:S05]  /*105c0*/  FADD.FTZ R0, R137, R0 ;  /* 0x0000000089007221 */ /* 0x000fca0000010000 */
        /* <DEDUP_REMOVED lines=23> */
[----:B------:R-:W-:Y:S01]  /*10740*/  HMMA.16816.F32.BF16 R56, R84, R60, R28 ;  /* 0x0000003c5438723c */ /* 0x000fe2000004181c */
[----:B------:R-:W-:Y:S01]  /*10750*/  FADD.FTZ R133, R127, R106 ;  /* 0x0000006a7f857221 */ /* 0x000fe20000010000 */
[----:B------:R-:W-:-:S04]  /*10760*/  FADD.FTZ R128, R94, R95 ;  /* 0x0000005f5e807221 */ /* 0x000fc80000010000 */
[C---:B------:R-:W-:Y:S06]  /*10770*/  HMMA.16816.F32.BF16 R60, R84.reuse, R62, R32 ;  /* 0x0000003e543c723c */ /* 0x040fec0000041820 */
[C---:B-1----:R-:W-:Y:S06]  /*10780*/  HMMA.16816.F32.BF16 R48, R84.reuse, R52, R20 ;  /* 0x000000345430723c */ /* 0x042fec0000041814 */
[----:B------:R-:W-:-:S15]  /*10790*/  HMMA.16816.F32.BF16 R52, R84, R54, R24 ;  /* 0x000000365434723c */ /* 0x000fde0000041818 */
[----:B------:R-:W-:-:S09]  /*107a0*/  NOP ;  /* 0x0000000000007918 */ /* 0x000fd20000000000 */
.L_x_6225:
        /* <DEDUP_REMOVED lines=13> */
.L_x_6235:
        /* <DEDUP_REMOVED lines=71> */
.L_x_6232:
        /* <DEDUP_REMOVED lines=151> */
[----:B------:R-:W1:Y:S01]  /*11660*/  LDC.64 R90, c[0x0][0x248] ;  /* 0x00009200ff5a7b82 */ /* 0x000e620000000a00 */
[C---:B------:R-:W-:Y:S02]  /*11670*/  IMAD R95, R84.reuse, R88, R95 ;  /* 0x00000058545f7224 */ /* 0x040fe400078e025f */
[C---:B------:R-:W-:Y:S03]  /*11680*/  ISETP.GT.U32.AND P0, PT, R84.reuse, R93, PT ;  /* 0x0000005d5400720c */ /* 0x040fe60003f04070 */
[----:B------:R-:W-:Y:S10]  /*11690*/  ISETP.GT.U32.AND P1, PT, R84, R95, PT ;  /* 0x0000005f5400720c */ /* 0x000ff40003f24070 */
[----:B------:R-:W-:Y:S02]  /*116a0*/  @!P0 IMAD.IADD R93, R93, 0x1, -R84 ;  /* 0x000000015d5d8824 */ /* 0x000fe400078e0a54 */
[----:B------:R-:W-:Y:S01]  /*116b0*/  @!P0 VIADD R86, R86, 0x1 ;  /* 0x0000000156568836 */ /* 0x000fe20000000000 */
[-C--:B------:R-:W-:Y:S01]  /*116c0*/  @!P1 IADD3 R95, R95, -R84.reuse, RZ ;  /* 0x800000545f5f9210 */ /* 0x080fe20007ffe0ff */
[----:B------:R-:W-:Y:S01]  /*116d0*/  @!P1 VIADD R2, R2, 0x1 ;  /* 0x0000000102029836 */ /* 0x000fe20000000000 */
[-C--:B------:R-:W-:Y:S02]  /*116e0*/  ISETP.GE.U32.AND P2, PT, R93, R84.reuse, PT ;  /* 0x000000545d00720c */ /* 0x080fe40003f46070 */
        /* <DEDUP_REMOVED lines=31> */
.L_x_6234:
        /* <DEDUP_REMOVED lines=46> */
.L_x_6233:
[----:B------:R-:W-:Y:S02]  /*11bc0*/  LEA R0, R129, R124, 0x6 ;  /* 0x0000007c81007211 */ /* 0x000fe400078e30ff */
[----:B------:R-:W-:Y:S02]  /*11bd0*/  MOV R135, R131 ;  /* 0x0000008300877202 */ /* 0x000fe40000000f00 */
[----:B------:R-:W-:Y:S02]  /*11be0*/  I2FP.F32.S32 R2, R0 ;  /* 0x0000000000027245 */ /* 0x000fe40000201400 */
[C---:B------:R-:W-:Y:S02]  /*11bf0*/  IADD3 R84, R0.reuse, 0x1, RZ ;  /* 0x0000000100547810 */ /* 0x040fe40007ffe0ff */
[C---:B--2---:R-:W-:Y:S01]  /*11c00*/  IADD3 R91, R0.reuse, 0x8, RZ ;  /* 0x00000008005b7810 */ /* 0x044fe20007ffe0ff */
[CC--:B------:R-:W-:Y:S01]  /*11c10*/  FFMA.FTZ R6, R3.reuse, R2.reuse, R6 ;  /* 0x0000000203067223 */ /* 0x0c0fe20000010006 */
[C---:B------:R-:W-:Y:S01]  /*11c20*/  FFMA.FTZ R4, R3.reuse, R2, R4 ;  /* 0x0000000203047223 */ /* 0x040fe20000010004 */
[C---:B------:R-:W-:Y:S02]  /*11c30*/  IADD3 R2, R0.reuse, 0x9, RZ ;  /* 0x0000000900027810 */ /* 0x040fe40007ffe0ff */
[----:B------:R-:W-:Y:S02]  /*11c40*/  I2FP.F32.S32 R84, R84 ;  /* 0x0000005400547245 */ /* 0x000fe40000201400 */
[C---:B------:R-:W-:Y:S02]  /*11c50*/  IADD3 R89, R0.reuse, 0x10, RZ ;  /* 0x0000001000597810 */ /* 0x040fe40007ffe0ff */
[----:B------:R-:W-:Y:S01]  /*11c60*/  I2FP.F32.S32 R2, R2 ;  /* 0x0000000200027245 */ /* 0x000fe20000201400 */
[CC--:B------:R-:W-:Y:S01]  /*11c70*/  FFMA.FTZ R7, R3.reuse, R84.reuse, R7 ;  /* 0x0000005403077223 */ /* 0x0c0fe20000010007 */
[----:B------:R-:W-:Y:S01]  /*11c80*/  I2FP.F32.S32 R91, R91 ;  /* 0x0000005b005b7245 */ /* 0x000fe20000201400 */
[C---:B------:R-:W-:Y:S01]  /*11c90*/  FFMA.FTZ R5, R3.reuse, R84, R5 ;  /* 0x0000005403057223 */ /* 0x040fe20000010005 */
[----:B------:R-:W-:Y:S01]  /*11ca0*/  I2FP.F32.S32 R89, R89 ;  /* 0x0000005900597245 */ /* 0x000fe20000201400 */
[CC--:B------:R-:W-:Y:S01]  /*11cb0*/  FFMA.FTZ R11, R3.reuse, R2.reuse, R11 ;  /* 0x00000002030b7223 */ /* 0x0c0fe2000001000b */
[C---:B------:R-:W-:Y:S01]  /*11cc0*/  IADD3 R84, R0.reuse, 0x11, RZ ;  /* 0x0000001100547810 */ /* 0x040fe20007ffe0ff */
        /* <DEDUP_REMOVED lines=8> */
[----:B------:R-:W-:Y:S02]  /*11d50*/  I2FP.F32.S32 R2, R2 ;  /* 0x0000000200027245 */ /* 0x000fe40000201400 */
[C---:B------:R-:W-:Y:S01]  /*11d60*/  IADD3 R89, R0.reuse, 0x20, RZ ;  /* 0x0000002000597810 */ /* 0x040fe20007ffe0ff */
[CC--:B------:R-:W-:Y:S01]  /*11d70*/  FFMA.FTZ R15, R3.reuse, R84.reuse, R15 ;  /* 0x00000054030f7223 */ /* 0x0c0fe2000001000f */
[----:B------:R-:W-:Y:S01]  /*11d80*/  I2FP.F32.S32 R91, R91 ;  /* 0x0000005b005b7245 */ /* 0x000fe20000201400 */
[C---:B------:R-:W-:Y:S01]  /*11d90*/  FFMA.FTZ R13, R3.reuse, R84, R13 ;  /* 0x00000054030d7223 */ /* 0x040fe2000001000d */
[----:B------:R-:W-:Y:S01]  /*11da0*/  I2FP.F32.S32 R89, R89 ;  /* 0x0000005900597245 */ /* 0x000fe20000201400 */
[CC--:B------:R-:W-:Y:S01]  /*11db0*/  FFMA.FTZ R19, R3.reuse, R2.reuse, R19 ;  /* 0x0000000203137223 */ /* 0x0c0fe20000010013 */
[----:B------:R-:W-:Y:S01]  /*11dc0*/  IADD3 R84, R0, 0x21, RZ ;  /* 0x0000002100547810 */ /* 0x000fe20007ffe0ff */
[C---:B------:R-:W-:Y:S01]  /*11dd0*/  FFMA.FTZ R17, R3.reuse, R2, R17 ;  /* 0x0000000203117223 */ /* 0x040fe20000010011 */
[----:B------:R-:W-:Y:S01]  /*11de0*/  FMNMX.FTZ R86, R6, R87, !PT ;  /* 0x0000005706567209 */ /* 0x000fe20007810000 */
[C---:B------:R-:W-:Y:S01]  /*11df0*/  FFMA.FTZ R18, R3.reuse, R91, R18 ;  /* 0x0000005b03127223 */ /* 0x040fe20000010012 */
[----:B------:R-:W-:Y:S01]  /*11e00*/  FMNMX.FTZ R2, R4, R85, !PT ;  /* 0x0000005504027209 */ /* 0x000fe20007810000 */
[C---:B------:R-:W-:Y:S01]  /*11e10*/  FFMA.FTZ R16, R3.reuse, R91, R16 ;  /* 0x0000005b03107223 */ /* 0x040fe20000010010 */
[----:B------:R-:W-:Y:S01]  /*11e20*/  I2FP.F32.S32 R84, R84 ;  /* 0x0000005400547245 */ /* 0x000fe20000201400 */
[-C--:B------:R-:W-:Y:S01]  /*11e30*/  FFMA.FTZ R22, R3, R89.reuse, R22 ;  /* 0x0000005903167223 */ /* 0x080fe20000010016 */
[----:B------:R-:W-:Y:S01]  /*11e40*/  FMNMX.FTZ R91, R7, R86, !PT ;  /* 0x00000056075b7209 */ /* 0x000fe20007810000 */
[----:B------:R-:W-:Y:S01]  /*11e50*/  FFMA.FTZ R20, R3, R89, R20 ;  /* 0x0000005903147223 */ /* 0x000fe20000010014 */
        /* <DEDUP_REMOVED lines=15> */
[C---:B------:R-:W-:Y:S01]  /*11f50*/  IADD3 R2, R0.reuse, 0x29, RZ ;  /* 0x0000002900027810 */ /* 0x040fe20007ffe0ff */
[CC--:B------:R-:W-:Y:S01]  /*11f60*/  FFMA.FTZ R28, R3.reuse, R89.reuse, R28 ;  /* 0x00000059031c7223 */ /* 0x0c0fe2000001001c */
[----:B------:R-:W-:Y:S01]  /*11f70*/  IADD3 R88, R0, 0x28, RZ ;  /* 0x0000002800587810 */ /* 0x000fe20007ffe0ff */
[----:B------:R-:W-:Y:S01]  /*11f80*/  FFMA.FTZ R30, R3, R89, R30 ;  /* 0x00000059031e7223 */ /* 0x000fe2000001001e */
[----:B------:R-:W-:Y:S02]  /*11f90*/  FMNMX.FTZ R93, R17, R84, !PT ;  /* 0x00000054115d7209 */ /* 0x000fe40007810000 */
[----:B------:R-:W-:Y:S02]  /*11fa0*/  I2FP.F32.S32 R2, R2 ;  /* 0x0000000200027245 */ /* 0x000fe40000201400 */
[----:B------:R-:W-:Y:S02]  /*11fb0*/  FMNMX.FTZ R91, R19, R86, !PT ;  /* 0x00000056135b7209 */ /* 0x000fe40007810000 */
[----:B------:R-:W-:Y:S01]  /*11fc0*/  I2FP.F32.S32 R88, R88 ;  /* 0x0000005800587245 */ /* 0x000fe20000201400 */
[CC--:B------:R-:W-:Y:S01]  /*11fd0*/  FFMA.FTZ R27, R3.reuse, R2.reuse, R27 ;  /* 0x00000002031b7223 */ /* 0x0c0fe2000001001b */
[----:B------:R-:W-:Y:S01]  /*11fe0*/  FMNMX.FTZ R86, R20, R93, !PT ;  /* 0x0000005d14567209 */ /* 0x000fe20007810000 */
[C---:B------:R-:W-:Y:S01]  /*11ff0*/  FFMA.FTZ R25, R3.reuse, R2, R25 ;  /* 0x0000000203197223 */ /* 0x040fe20000010019 */
        /* <DEDUP_REMOVED lines=9> */
[C---:B------:R-:W-:Y:S02]  /*12090*/  IADD3 R2, R0.reuse, 0x38, RZ ;  /* 0x0000003800027810 */ /* 0x040fe40007ffe0ff */
[----:B------:R-:W-:Y:S01]  /*120a0*/  FMNMX.FTZ R89, R25, R86, !PT ;  /* 0x0000005619597209 */ /* 0x000fe20007810000 */
[----:B------:R-:W-:Y:S01]  /*120b0*/  FFMA.FTZ R29, R3, R84, R29 ;  /* 0x00000054031d7223 */ /* 0x000fe2000001001d */
[----:B------:R-:W-:Y:S01]  /*120c0*/  FMNMX.FTZ R91, R27, R88, !PT ;  /* 0x000000581b5b7209 */ /* 0x000fe20007810000 */
[C---:B------:R-:W-:Y:S01]  /*120d0*/  FFMA.FTZ R31, R3.reuse, R84, R31 ;  /* 0x00000054031f7223 */ /* 0x040fe2000001001f */
        /* <DEDUP_REMOVED lines=24> */
[C---:B------:R-:W-:Y:S01]  /*12260*/  FADD.FTZ R84, -R0.reuse, R87 ;  /* 0x0000005700547221 */ /* 0x040fe20000010100 */
[C---:B------:R-:W-:Y:S01]  /*12270*/  FMUL.FTZ R100, R0.reuse, UR4 ;  /* 0x0000000400647c20 */ /* 0x040fe20008410000 */
[----:B------:R-:W-:Y:S02]  /*12280*/  FSETP.NEU.FTZ.AND P0, PT, R0, -INF , PT ;  /* 0xff8000000000780b */ /* 0x000fe40003f1d000 */
[----:B------:R-:W-:Y:S01]  /*12290*/  FADD.FTZ R86, -R2, R85 ;  /* 0x0000005502567221 */ /* 0x000fe20000010100 */
[----:B------:R-:W-:Y:S01]  /*122a0*/  FMUL.FTZ R85, R84, UR4 ;  /* 0x0000000454557c20 */ /* 0x000fe20008410000 */
[----:B------:R-:W-:Y:S01]  /*122b0*/  FSEL R100, R100, RZ, P0 ;  /* 0x000000ff64647208 */ /* 0x000fe20000000000 */
[----:B------:R-:W-:Y:S01]  /*122c0*/  FMUL.FTZ R94, R2, UR4 ;  /* 0x00000004025e7c20 */ /* 0x000fe20008410000 */
[----:B------:R-:W-:Y:S01]  /*122d0*/  FMUL.FTZ R87, R86, UR4 ;  /* 0x0000000456577c20 */ /* 0x000fe20008410000 */
[----:B------:R-:W-:Y:S02]  /*122e0*/  FSETP.NEU.FTZ.AND P0, PT, R2, -INF , PT ;  /* 0xff8000000200780b */ /* 0x000fe40003f1d000 */
[--C-:B------:R-:W-:Y:S01]  /*122f0*/  FFMA.FTZ R93, R7, UR4, -R100.reuse ;  /* 0x00000004075d7c23 */ /* 0x100fe20008010864 */
[----:B------:R2:W3:Y:S01]  /*12300*/  MUFU.EX2 R84, R87 ;  /* 0x0000005700547308 */ /* 0x0004e20000000800 */
[----:B------:R-:W-:Y:S01]  /*12310*/  FSEL R94, R94, RZ, P0 ;  /* 0x000000ff5e5e7208 */ /* 0x000fe20000000000 */
[--C-:B------:R-:W-:Y:S01]  /*12320*/  FFMA.FTZ R102, R6, UR4, -R100.reuse ;  /* 0x0000000406667c23 */ /* 0x100fe20008010864 */
[--C-:B------:R-:W-:Y:S01]  /*12330*/  FFMA.FTZ R92, R10, UR4, -R100.reuse ;  /* 0x000000040a5c7c23 */ /* 0x100fe20008010864 */
[--C-:B------:R-:W-:Y:S01]  /*12340*/  FFMA.FTZ R7, R11, UR4, -R100.reuse ;  /* 0x000000040b077c23 */ /* 0x100fe20008010864 */
[----:B------:R-:W-:Y:S01]  /*12350*/  FFMA.FTZ R96, R18, UR4, -R100 ;  /* 0x0000000412607c23 */ /* 0x000fe20008010864 */
[--C-:B------:R-:W-:Y:S01]  /*12360*/  FFMA.FTZ R95, R4, UR4, -R94.reuse ;  /* 0x00000004045f7c23 */ /* 0x100fe2000801085e */
[----:B------:R-:W-:Y:S03]  /*12370*/  FFMA.FTZ R86, R8, UR4, -R94 ;  /* 0x0000000408567c23 */ /* 0x000fe6000801085e */
        /* <DEDUP_REMOVED lines=9> */
[--C-:B--2---:R-:W-:Y:S01]  /*12410*/  FFMA.FTZ R87, R5, UR4, -R94.reuse ;  /* 0x0000000405577c23 */ /* 0x104fe2000801085e */
[--C-:B------:R-:W-:Y:S01]  /*12420*/  FFMA.FTZ R5, R9, UR4, -R94.reuse ;  /* 0x0000000409057c23 */ /* 0x100fe2000801085e */
[C---:B---3--:R-:W-:Y:S01]  /*12430*/  FMUL.FTZ R8, R84.reuse, R80 ;  /* 0x0000005054087220 */ /* 0x048fe20000410000 */
        /* <DEDUP_REMOVED lines=61> */
[----:B------:R-:W-:Y:S01]  /*12810*/  LDSM.16.MT88.4 R20, [R108+0x6800] ;  /* 0x006800006c14783b */ /* 0x000fe20000004200 */
[----:B------:R-:W-:Y:S01]  /*12820*/  FFMA.FTZ R107, R25, UR4, -R94 ;  /* 0x00000004196b7c23 */ /* 0x000fe2000801085e */
[----:B------:R-:W-:Y:S01]  /*12830*/  FFMA.FTZ R31, R31, UR4, -R100 ;  /* 0x000000041f1f7c23 */ /* 0x000fe20008010864 */
[----:B------:R-:W-:Y:S01]  /*12840*/  FFMA.FTZ R102, R85, R128, R102 ;  /* 0x0000008055667223 */ /* 0x000fe20000010066 */
[--C-:B------:R-:W-:Y:S01]  /*12850*/  FFMA.FTZ R128, R28, UR4, -R94.reuse ;  /* 0x000000041c807c23 */ /* 0x100fe2000801085e */
[----:B------:R-:W-:Y:S01]  /*12860*/  FFMA.FTZ R95, R84, R133, R95 ;  /* 0x00000085545f7223 */ /* 0x000fe2000001005f */
[--C-:B------:R-:W-:Y:S03]  /*12870*/  FFMA.FTZ R133, R29, UR4, -R94.reuse ;  /* 0x000000041d857c23 */ /* 0x100fe6000801085e */
[----:B------:R-:W-:Y:S01]  /*12880*/  MUFU.EX2 R98, R98 ;  /* 0x0000006200627308 */ /* 0x000fe20000000800 */
[----:B---3--:R-:W-:Y:S01]  /*12890*/  F2FP.BF16.F32.PACK_AB R82, R5, R86 ;  /* 0x000000560552723e */ /* 0x008fe200000010ff */
[----:B------:R-:W-:Y:S01]  /*128a0*/  LDSM.16.MT88.4 R24, [R110+0x6c00] ;  /* 0x006c00006e18783b */ /* 0x000fe20000004200 */
[----:B------:R-:W-:Y:S01]  /*128b0*/  FFMA.FTZ R32, R32, UR4, -R94 ;  /* 0x0000000420207c23 */ /* 0x000fe2000801085e */
[----:B------:R-:W-:Y:S01]  /*128c0*/  FADD.FTZ R93, R93, R102 ;  /* 0x000000665d5d7221 */ /* 0x000fe20000010000 */
[----:B------:R-:W-:Y:S01]  /*128d0*/  ISETP.GT.AND P0, PT, R129, R114, PT ;  /* 0x000000728100720c */ /* 0x000fe20003f04270 */
[----:B------:R-:W-:Y:S01]  /*128e0*/  FADD.FTZ R95, R87, R95 ;  /* 0x0000005f575f7221 */ /* 0x000fe20000010000 */
[----:B------:R-:W-:Y:S01]  /*128f0*/  MOV R87, R0 ;  /* 0x0000000000577202 */ /* 0x000fe20000000f00 */
[C---:B-1----:R-:W-:Y:S02]  /*12900*/  HMMA.16816.F32.BF16 R8, R80.reuse, R88, R8 ;  /* 0x000000585008723c */ /* 0x042fe40000041808 */
[----:B------:R-:W-:Y:S03]  /*12910*/  MUFU.EX2 R96, R96 ;  /* 0x0000006000607308 */ /* 0x000fe60000000800 */
[----:B------:R-:W-:Y:S01]  /*12920*/  FADD.FTZ R84, R92, R93 ;  /* 0x0000005d5c547221 */ /* 0x000fe20000010000 */
[C---:B------:R-:W-:Y:S01]  /*12930*/  HMMA.16816.F32.BF16 R36, R80.reuse, R90, R36 ;  /* 0x0000005a5024723c */ /* 0x040fe20000041824 */
[----:B------:R-:W1:Y:S05]  /*12940*/  LDSM.16.MT88.4 R88, [R108+0x6000] ;  /* 0x006000006c58783b */ /* 0x000e6a0000004200 */
[----:B------:R-:W2:Y:S01]  /*12950*/  MUFU.EX2 R97, R97 ;  /* 0x0000006100617308 */ /* 0x000ea20000000800 */
[----:B------:R-:W-:Y:S01]  /*12960*/  FADD.FTZ R86, R86, R95 ;  /* 0x0000005f56567221 */ /* 0x000fe20000010000 */
[----:B------:R-:W-:Y:S08]  /*12970*/  FADD.FTZ R84, R7, R84 ;  /* 0x0000005407547221 */ /* 0x000ff00000010000 */
[----:B------:R-:W-:Y:S01]  /*12980*/  MUFU.EX2 R106, R106 ;  /* 0x0000006a006a7308 */ /* 0x000fe20000000800 */
[----:B------:R-:W-:Y:S09]  /*12990*/  FADD.FTZ R5, R5, R86 ;  /* 0x0000005605057221 */ /* 0x000ff20000010000 */
[----:B------:R-:W-:Y:S01]  /*129a0*/  MUFU.EX2 R103, R103 ;  /* 0x0000006700677308 */ /* 0x000fe20000000800 */
[----:B--2---:R-:W-:Y:S09]  /*129b0*/  F2FP.BF16.F32.PACK_AB R15, R97, R96 ;  /* 0x00000060610f723e */ /* 0x004ff200000010ff */
        /* <DEDUP_REMOVED lines=27> */
[--C-:B------:R-:W-:Y:S01]  /*12b70*/  FFMA.FTZ R91, R13, UR4, -R94.reuse ;  /* 0x000000040d5b7c23 */ /* 0x100fe2000801085e */
[----:B------:R-:W2:Y:S02]  /*12b80*/  LDSM.16.MT88.4 R16, [R108+0x6400] ;  /* 0x006400006c10783b */ /* 0x000ea40000004200 */
[----:B------:R-:W-:Y:S01]  /*12b90*/  MUFU.EX2 R89, R89 ;  /* 0x0000005900597308 */ /* 0x000fe20000000800 */
[----:B------:R-:W-:Y:S01]  /*12ba0*/  F2FP.BF16.F32.PACK_AB R13, R98, R99 ;  /* 0x00000063620d723e */ /* 0x000fe200000010ff */
[----:B------:R-:W-:Y:S01]  /*12bb0*/  FFMA.FTZ R94, R33, UR4, -R94 ;  /* 0x00000004215e7c23 */ /* 0x000fe2000801085e */
[----:B------:R-:W-:Y:S07]  /*12bc0*/  FADD.FTZ R99, R99, R84 ;  /* 0x0000005463637221 */ /* 0x000fee0000010000 */
[----:B------:R-:W-:Y:S10]  /*12bd0*/  MUFU.EX2 R88, R88 ;  /* 0x0000005800587308 */ /* 0x000ff40000000800 */
[----:B------:R-:W3:Y:S10]  /*12be0*/  MUFU.EX2 R91, R91 ;  /* 0x0000005b005b7308 */ /* 0x000ef40000000800 */
[----:B------:R-:W4:Y:S10]  /*12bf0*/  MUFU.EX2 R90, R90 ;  /* 0x0000005a005a7308 */ /* 0x000f340000000800 */
[----:B------:R-:W-:Y:S01]  /*12c00*/  MUFU.EX2 R33, R94 ;  /* 0x0000005e00217308 */ /* 0x000fe20000000800 */
[C---:B---3--:R-:W-:Y:S01]  /*12c10*/  F2FP.BF16.F32.PACK_AB R12, R91.reuse, R88 ;  /* 0x000000585b0c723e */ /* 0x048fe200000010ff */
[----:B------:R-:W-:Y:S01]  /*12c20*/  FADD.FTZ R88, R88, R5 ;  /* 0x0000000558587221 */ /* 0x000fe20000010000 */
[----:B------:R-:W-:Y:S03]  /*12c30*/  FADD.FTZ R5, R98, R99 ;  /* 0x0000006362057221 */ /* 0x000fe60000010000 */
[----:B------:R-:W-:Y:S01]  /*12c40*/  FADD.FTZ R91, R91, R88 ;  /* 0x000000585b5b7221 */ /* 0x000fe20000010000 */
[----:B------:R-:W-:Y:S01]  /*12c50*/  FADD.FTZ R96, R96, R5 ;  /* 0x0000000560607221 */ /* 0x000fe20000010000 */
[----:B----4-:R-:W-:Y:S02]  /*12c60*/  F2FP.BF16.F32.PACK_AB R14, R89, R90 ;  /* 0x0000005a590e723e */ /* 0x010fe400000010ff */
[----:B------:R-:W-:Y:S01]  /*12c70*/  FADD.FTZ R90, R90, R91 ;  /* 0x0000005b5a5a7221 */ /* 0x000fe20000010000 */
[----:B------:R-:W-:Y:S03]  /*12c80*/  FADD.FTZ R97, R97, R96 ;  /* 0x0000006061617221 */ /* 0x000fe60000010000 */
[----:B------:R-:W-:Y:S01]  /*12c90*/  FADD.FTZ R90, R89, R90 ;  /* 0x0000005a595a7221 */ /* 0x000fe20000010000 */
[C---:B-1----:R-:W-:Y:S05]  /*12ca0*/  HMMA.16816.F32.BF16 R8, R12.reuse, R80, R8 ;  /* 0x000000500c08723c */ /* 0x042fea0000041808 */
[----:B------:R-:W-:Y:S01]  /*12cb0*/  FADD.FTZ R5, R105, R90 ;  /* 0x0000005a69057221 */ /* 0x000fe20000010000 */
[C---:B------:R-:W-:Y:S05]  /*12cc0*/  HMMA.16816.F32.BF16 R36, R12.reuse, R82, R36 ;  /* 0x000000520c24723c */ /* 0x040fea0000041824 */
[--C-:B------:R-:W-:Y:S01]  /*12cd0*/  FFMA.FTZ R80, R30, UR4, -R100.reuse ;  /* 0x000000041e507c23 */ /* 0x100fe20008010864 */
[C---:B--2---:R-:W-:Y:S03]  /*12ce0*/  HMMA.16816.F32.BF16 R40, R12.reuse, R16, R40 ;  /* 0x000000100c28723c */ /* 0x044fe60000041828 */
[----:B------:R-:W-:Y:S02]  /*12cf0*/  MUFU.EX2 R85, R80 ;  /* 0x0000005000557308 */ /* 0x000fe40000000800 */
[--C-:B------:R-:W-:Y:S01]  /*12d00*/  FFMA.FTZ R30, R34, UR4, -R100.reuse ;  /* 0x00000004221e7c23 */ /* 0x100fe20008010864 */
[C---:B------:R-:W-:Y:S01]  /*12d10*/  HMMA.16816.F32.BF16 R44, R12.reuse, R18, R44 ;  /* 0x000000120c2c723c */ /* 0x040fe2000004182c */
[----:B------:R-:W1:Y:S06]  /*12d20*/  LDSM.16.MT88.4 R16, [R110+0x7400] ;  /* 0x007400006e10783b */ /* 0x000e6c0000004200 */
[----:B------:R-:W2:Y:S01]  /*12d30*/  MUFU.EX2 R34, R31 ;  /* 0x0000001f00227308 */ /* 0x000ea20000000800 */
[----:B------:R-:W-:Y:S03]  /*12d40*/  FFMA.FTZ R100, R35, UR4, -R100 ;  /* 0x0000000423647c23 */ /* 0x000fe60008010864 */
[----:B------:R-:W-:Y:S06]  /*12d50*/  FADD.FTZ R5, R134, R5 ;  /* 0x0000000586057221 */ /* 0x000fec0000010000 */
[----:B------:R3:W-:Y:S10]  /*12d60*/  MUFU.EX2 R35, R30 ;  /* 0x0000001e00237308 */ /* 0x0007f40000000800 */
[----:B------:R-:W4:Y:S01]  /*12d70*/  MUFU.EX2 R100, R100 ;  /* 0x0000006400647308 */ /* 0x000f220000000800 */
[----:B---3--:R-:W-:Y:S01]  /*12d80*/  LDSM.16.MT88.4 R28, [R110+0x7c00] ;  /* 0x007c00006e1c783b */ /* 0x008fe20000004200 */
        /* <DEDUP_REMOVED lines=22> */
[----:B------:R-:W-:Y:S01]  /*12ef0*/  MOV R132, R130 ;  /* 0x0000008200847202 */ /* 0x000fe20000000f00 */
        /* <DEDUP_REMOVED lines=18> */
[----:B--2---:R-:W-:Y:S01]  /*13020*/  F2FP.BF16.F32.PACK_AB R13, R34, R85 ;  /* 0x00000055220d723e */ /* 0x004fe200000010ff */
[----:B------:R-:W-:Y:S03]  /*13030*/  FADD.FTZ R85, R85, R104 ;  /* 0x0000006855557221 */ /* 0x000fe60000010000 */
[----:B----4-:R-:W-:Y:S01]  /*13040*/  F2FP.BF16.F32.PACK_AB R15, R100, R35 ;  /* 0x00000023640f723e */ /* 0x010fe200000010ff */
        /* <DEDUP_REMOVED lines=8> */
[C---:B------:R-:W-:Y:S01]  /*130d0*/  HMMA.16816.F32.BF16 R80, R12.reuse, R24, R8 ;  /* 0x000000180c50723c */ /* 0x040fe20000041808 */
[----:B------:R-:W2:Y:S02]  /*130e0*/  LDSM.16.MT88.4 R8, [R110+0x8c00] ;  /* 0x008c00006e08783b */ /* 0x000ea40000004200 */
[----:B------:R-:W-:Y:S03]  /*130f0*/  FADD.FTZ R32, R32, R133 ;  /* 0x0000008520207221 */ /* 0x000fe60000010000 */
[C---:B------:R-:W-:Y:S05]  /*13100*/  HMMA.16816.F32.BF16 R36, R12.reuse, R26, R36 ;  /* 0x0000001a0c24723c */ /* 0x040fea0000041824 */
[----:B------:R-:W-:Y:S01]  /*13110*/  FADD.FTZ R133, R33, R32 ;  /* 0x0000002021857221 */ /* 0x000fe20000010000 */
[C---:B-1----:R-:W-:Y:S06]  /*13120*/  HMMA.16816.F32.BF16 R40, R12.reuse, R16, R40 ;  /* 0x000000100c28723c */ /* 0x042fec0000041828 */
[C---:B------:R-:W-:Y:S01]  /*13130*/  HMMA.16816.F32.BF16 R44, R12.reuse, R18, R44 ;  /* 0x000000120c2c723c */ /* 0x040fe2000004182c */
[----:B------:R-:W1:Y:S05]  /*13140*/  LDSM.16.MT88.4 R16, [R108+0x8c00] ;  /* 0x008c00006c10783b */ /* 0x000e6a0000004200 */
[C---:B------:R-:W-:Y:S06]  /*13150*/  HMMA.16816.F32.BF16 R48, R12.reuse, R28, R48 ;  /* 0x0000001c0c30723c */ /* 0x040fec0000041830 */
[C---:B------:R-:W-:Y:S06]  /*13160*/  HMMA.16816.F32.BF16 R52, R12.reuse, R30, R52 ;  /* 0x0000001e0c34723c */ /* 0x040fec0000041834 */
[C---:B---3--:R-:W-:Y:S06]  /*13170*/  HMMA.16816.F32.BF16 R56, R12.reuse, R20, R56 ;  /* 0x000000140c38723c */ /* 0x048fec0000041838 */
        /* <DEDUP_REMOVED lines=8> */
.L_x_6231:
        /* <DEDUP_REMOVED lines=193> */
.L_x_6237:
[----:B------:R-:W-:Y:S05]  /*13e10*/  BSYNC B0 ;  /* 0x0000000000007941 */ /* 0x000fea0003800000 */
.L_x_6236:
[----:B------:R-:W-:Y:S01]  /*13e20*/  IMAD R115, R30, -0x40, R115 ;  /* 0xffffffc01e737824 */ /* 0x000fe200078e0273 */
[----:B------:R1:W1:Y:S01]  /*13e30*/  LDS.128 R32, [R10] ;  /* 0x000000000a207984 */ /* 0x0002620000000c00 */
[C---:B---3--:R-:W-:Y:S01]  /*13e40*/  IMAD.WIDE R8, R12.reuse, 0x60, R6 ;  /* 0x000000600c087825 */ /* 0x048fe200078e0206 */
[----:B------:R-:W-:Y:S01]  /*13e50*/  ULDC UR4, c[0x0][0x2dc] ;  /* 0x0000b70000047ab9 */ /* 0x000fe20000000800 */
        /* <DEDUP_REMOVED lines=27> */
.L_x_6239:
[----:B------:R-:W-:Y:S05]  /*14010*/  BSYNC B0 ;  /* 0x0000000000007941 */ /* 0x000fea0003800000 */
.L_x_6238:
        /* <DEDUP_REMOVED lines=12> */
.L_x_6241:
[----:B------:R-:W-:Y:S05]  /*140e0*/  BSYNC B0 ;  /* 0x0000000000007941 */ /* 0x000fea0003800000 */
.L_x_6240:
        /* <DEDUP_REMOVED lines=12> */
.L_x_6243:
[----:B------:R-:W-:Y:S05]  /*141b0*/  BSYNC B0 ;  /* 0x0000000000007941 */ /* 0x000fea0003800000 */
.L_x_6242:
        /* <DEDUP_REMOVED lines=10> */
.L_x_6244:
        /* <DEDUP_REMOVED lines=10> */
.L_x_6512:


//--------------------- .text._ZN5flash24flash_fwd_splitkv_kernelI23Flash_fwd_kernel_traitsILi96ELi64ELi64ELi4ELb0ELb0EN7cutlass10bfloat16_tE19Flash_kernel_traitsILi96ELi64ELi64ELi4ES3_EELb1ELb0ELb1ELb0ELb0ELb1ELb1ELb1EEEvNS_16Flash_fwd_paramsE --------------------------
	.section	.text._ZN5flash24flash_fwd_splitkv_kernelI23Flash_fwd_kernel_traitsILi96ELi64ELi64ELi4ELb0ELb0EN7cutlass10bfloat16_tE19Flash_kernel_traitsILi96ELi64ELi64ELi4ES3_EELb1ELb0ELb1ELb0ELb0ELb1ELb1ELb1EEEvNS_16Flash_fwd_paramsE,"ax",@progbits
	.align	128
        .global         _ZN5flash24flash_fwd_splitkv_kernelI23Flash_fwd_kernel_traitsILi96ELi64ELi64ELi4ELb0ELb0EN7cutlass10bfloat16_tE19Flash_kernel_traitsILi96ELi64ELi64ELi4ES3_EELb1ELb0ELb1ELb0ELb0ELb1ELb1ELb1EEEvNS_16Flash_fwd_paramsE
        .type           _ZN5flash24flash_fwd_splitkv_kernelI23Flash_fwd_kernel_traitsILi96ELi64ELi64ELi4ELb0ELb0EN7cutlass10bfloat16_tE19Flash_kernel_traitsILi96ELi64ELi64ELi4ES3_EELb1ELb0ELb1ELb0ELb0ELb1ELb1ELb1EEEvNS_16Flash_fwd_paramsE,@function
        .size           _ZN5flash24flash_fwd_splitkv_kernelI23Flash_fwd_kernel_traitsILi96ELi64ELi64ELi4ELb0ELb0EN7cutlass10bfloat16_tE19Flash_kernel_traitsILi96ELi64ELi64ELi4ES3_EELb1ELb0ELb1ELb0ELb0ELb1ELb1ELb1EEEvNS_16Flash_fwd_paramsE,(.L_x_6513 - _ZN5flash24flash_fwd_splitkv_kernelI23Flash_fwd_kernel_traitsILi96ELi64ELi64ELi4ELb0ELb0EN7cutlass10bfloat16_tE19Flash_kernel_traitsILi96ELi64ELi64ELi4ES3_EELb1ELb0ELb1ELb0ELb0ELb1ELb1ELb1EEEvNS_16Flash_fwd_paramsE)
        .other          _ZN5flash24flash_fwd_splitkv_kernelI23Flash_fwd_kernel_traitsILi96ELi64ELi64ELi4ELb0ELb0EN7cutlass10bfloat16_tE19Flash_kernel_traitsILi96ELi64ELi64ELi4ES3_EELb1ELb0ELb1ELb0ELb0ELb1ELb1ELb1EEEvNS_16Flash_fwd_paramsE,@"STO_CUDA_ENTRY STV_DEFAULT"
_ZN5flash24flash_fwd_splitkv_kernelI23Flash_fwd_kernel_traitsILi96ELi64ELi64ELi4ELb0ELb0EN7cutlass10bfloat16_tE19Flash_kernel_traitsILi96ELi64ELi64ELi4ES3_EELb1ELb0ELb1ELb0ELb0ELb1ELb1ELb1EEEvNS_16Flash_fwd_paramsE:
.text._ZN5flash24flash_fwd_splitkv_kernelI23Flash_fwd_kernel_traitsILi96ELi64ELi64ELi4ELb0ELb0EN7cutlass10bfloat16_tE19Flash_kernel_traitsILi96ELi64ELi64ELi4ES3_EELb1ELb0ELb1ELb0ELb0ELb1ELb1ELb1EEEvNS_16Flash_fwd_paramsE:
        /* <DEDUP_REMOVED lines=59> */
.L_x_6245:
[----:B------:R-:W1:Y:S02]  /*03b0*/  LDC R77, c[0x0][0x2c8] ;  /* 0x0000b200ff4d7b82 */ /* 0x000e640000000800 */
.L_x_6246:
        /* <DEDUP_REMOVED lines=105> */
.L_x_6249:
[----:B------:R-:W-:Y:S05]  /*0a50*/  BSYNC B0 ;  /* 0x0000000000007941 */ /* 0x000fea0003800000 */
.L_x_6248:
        /* <DEDUP_REMOVED lines=10> */
.L_x_6251:
[----:B------:R-:W-:Y:S05]  /*0b00*/  BSYNC B0 ;  /* 0x0000000000007941 */ /* 0x000fea0003800000 */
.L_x_6250:
        /* <DEDUP_REMOVED lines=11> */
.L_x_6253:
[----:B------:R-:W-:Y:S05]  /*0bc0*/  BSYNC B0 ;  /* 0x0000000000007941 */ /* 0x000fea0003800000 */
.L_x_6252:
        /* <DEDUP_REMOVED lines=9> */
.L_x_6255:
[----:B------:R-:W-:Y:S05]  /*0c60*/  BSYNC B0 ;  /* 0x0000000000007941 */ /* 0x000fea0003800000 */
.L_x_6254:
        /* <DEDUP_REMOVED lines=15> */
.L_x_6247:
        /* <DEDUP_REMOVED lines=24> */
.L_x_6256:
        /* <DEDUP_REMOVED lines=80> */
.L_x_6257:
        /* <DEDUP_REMOVED lines=48> */
.L_x_6259:
        /* <DEDUP_REMOVED lines=32> */
.L_x_6258:
        /* <DEDUP_REMOVED lines=221> */
.L_x_6309:
        /* <DEDUP_REMOVED lines=21> */
.L_x_6262:
[----:B------:R-:W-:Y:S05]  /*2800*/  BSYNC B0 ;  /* 0x0000000000007941 */ /* 0x000fea0003800000 */
.L_x_6261:
        /* <DEDUP_REMOVED lines=15> */
.L_x_6264:
[----:B------:R-:W-:Y:S05]  /*2900*/  BSYNC B0 ;  /* 0x0000000000007941 */ /* 0x000fea0003800000 */
.L_x_6263:
        /* <DEDUP_REMOVED lines=65> */
.L_x_6270:
[----:B------:R-:W-:Y:S05]  /*2d20*/  BSYNC B0 ;  /* 0x0000000000007941 */ /* 0x000fea0003800000 */
.L_x_6269:
        /* <DEDUP_REMOVED lines=48> */
.L_x_6272:
[----:B------:R-:W-:Y:S05]  /*3030*/  BSYNC B0 ;  /* 0x0000000000007941 */ /* 0x000fea0003800000 */
.L_x_6271:
        /* <DEDUP_REMOVED lines=47> */
.L_x_6268:
[----:B------:R-:W-:Y:S05]  /*3330*/  BSYNC B1 ;  /* 0x0000000000017941 */ /* 0x000fea0003800000 */
.L_x_6267:
        /* <DEDUP_REMOVED lines=60> */
.L_x_6276:
[----:B------:R-:W-:Y:S05]  /*3700*/  BSYNC B0 ;  /* 0x0000000000007941 */ /* 0x000fea0003800000 */
.L_x_6275:
        /* <DEDUP_REMOVED lines=48> */
.L_x_6278:
[----:B------:R-:W-:Y:S05]  /*3a10*/  BSYNC B0 ;  /* 0x0000000000007941 */ /* 0x000fea0003800000 */
.L_x_6277:
        /* <DEDUP_REMOVED lines=47> */
.L_x_6274:
[----:B------:R-:W-:Y:S05]  /*3d10*/  BSYNC B1 ;  /* 0x0000000000017941 */ /* 0x000fea0003800000 */
.L_x_6273:
        /* <DEDUP_REMOVED lines=8> */
.L_x_6266:
        /* <DEDUP_REMOVED lines=90> */
.L_x_6285:
[----:B------:R-:W-:Y:S05]  /*4340*/  BSYNC B0 ;  /* 0x0000000000007941 */ /* 0x000fea0003800000 */
.L_x_6284:
[----:B-----5:R4:W-:Y:S02]  /*4350*/  STG.E.128 desc[UR6][R130.64], R40 ;  /* 0x0000002882007986 */ /* 0x0209e4000c101d06 */
.L_x_6283:
[----:B------:R-:W-:Y:S05]  /*4360*/  BSYNC B1 ;  /* 0x0000000000017941 */ /* 0x000fea0003800000 */
.L_x_6282:
        /* <DEDUP_REMOVED lines=87> */
.L_x_6289:
[----:B------:R-:W-:Y:S05]  /*48e0*/  BSYNC B0 ;  /* 0x0000000000007941 */ /* 0x000fea0003800000 */
.L_x_6288:
[----:B-----5:R1:W-:Y:S02]  /*48f0*/  STG.E.128 desc[UR6][R130.64+0x40], R40 ;  /* 0x0000402882007986 */ /* 0x0203e4000c101d06 */
.L_x_6287:
[----:B------:R-:W-:Y:S05]  /*4900*/  BSYNC B1 ;  /* 0x0000000000017941 */ /* 0x000fea0003800000 */
.L_x_6286:
        /* <DEDUP_REMOVED lines=86> */
.L_x_6291:
[----:B------:R-:W-:Y:S05]  /*4e70*/  BSYNC B0 ;  /* 0x0000000000007941 */ /* 0x000fea0003800000 */
.L_x_6290:
[----:B-----5:R4:W-:Y:S02]  /*4e80*/  STG.E.128 desc[UR6][R130.64+0x80], R40 ;  /* 0x0000802882007986 */ /* 0x0209e4000c101d06 */
.L_x_6281:
[----:B------:R-:W-:Y:S05]  /*4e90*/  BSYNC B2 ;  /* 0x0000000000027941 */ /* 0x000fea0003800000 */
.L_x_6280:
        /* <DEDUP_REMOVED lines=94> */
.L_x_6297:
[----:B------:R-:W-:Y:S05]  /*5480*/  BSYNC B0 ;  /* 0x0000000000007941 */ /* 0x000fea0003800000 */
.L_x_6296:
[----:B-----5:R4:W-:Y:S02]  /*5490*/  STG.E.128 desc[UR6][R132.64], R40 ;  /* 0x0000002884007986 */ /* 0x0209e4000c101d06 */
.L_x_6295:
[----:B------:R-:W-:Y:S05]  /*54a0*/  BSYNC B1 ;  /* 0x0000000000017941 */ /* 0x000fea0003800000 */
.L_x_6294:
        /* <DEDUP_REMOVED lines=93> */
.L_x_6301:
[----:B------:R-:W-:Y:S05]  /*5a80*/  BSYNC B0 ;  /* 0x0000000000007941 */ /* 0x000fea0003800000 */
.L_x_6300:
[----:B-----5:R4:W-:Y:S02]  /*5a90*/  STG.E.128 desc[UR6][R132.64+0x40], R40 ;  /* 0x0000402884007986 */ /* 0x0209e4000c101d06 */
.L_x_6299:
[----:B------:R-:W-:Y:S05]  /*5aa0*/  BSYNC B1 ;  /* 0x0000000000017941 */ /* 0x000fea0003800000 */
.L_x_6298:
        /* <DEDUP_REMOVED lines=92> */
.L_x_6303:
[----:B------:R-:W-:Y:S05]  /*6070*/  BSYNC B0 ;  /* 0x0000000000007941 */ /* 0x000fea0003800000 */
.L_x_6302:
[----:B-----5:R4:W-:Y:S02]  /*6080*/  STG.E.128 desc[UR6][R132.64+0x80], R40 ;  /* 0x0000802884007986 */ /* 0x0209e4000c101d06 */
.L_x_6293:
[----:B------:R-:W-:Y:S05]  /*6090*/  BSYNC B2 ;  /* 0x0000000000027941 */ /* 0x000fea0003800000 */
.L_x_6292:
        /* <DEDUP_REMOVED lines=8> */
.L_x_6265:
        /* <DEDUP_REMOVED lines=11> */
.L_x_6305:
[----:B------:R-:W-:Y:S05]  /*61d0*/  BSYNC B0 ;  /* 0x0000000000007941 */ /* 0x000fea0003800000 */
.L_x_6304:
        /* <DEDUP_REMOVED lines=12> */
.L_x_6306:
[----:B------:R-:W-:Y:S05]  /*62a0*/  BSYNC B0 ;  /* 0x0000000000007941 */ /* 0x000fea0003800000 */
.L_x_6279:
        /* <DEDUP_REMOVED lines=81> */
.L_x_6307:
        /* <DEDUP_REMOVED lines=8> */
.L_x_6308:
[----:B------:R-:W-:Y:S04]  /*6840*/  IADD3 R9, R9, -0x1, RZ ;  /* 0xffffffff09097810 */ /* 0x000fe80007ffe0ff */
[----:B------:R-:W-:Y:S11]  /*6850*/  ISETP.GT.AND P0, PT, R9, R90, PT ;  /* 0x0000005a0900720c */ /* 0x000ff60003f04270 */
[----:B------:R-:W-:Y:S02]  /*6860*/  @!UPT UIADD3 URZ, URZ, URZ, URZ ;  /* 0x0000003f3f3ff290 */ /* 0x000fe4000fffe03f */
[----:B------:R-:W-:Y:S05]  /*6870*/  @P0 BRA `(.L_x_6309) ;  /* 0xffffffbc008c0947 */ /* 0x000fea000383ffff */
.L_x_6260:
        /* <DEDUP_REMOVED lines=97> */
.L_x_6318:
[----:B------:R-:W-:Y:S05]  /*6e90*/  BSYNC B0 ;  /* 0x0000000000007941 */ /* 0x000fea0003800000 */
.L_x_6317:
[----:B-----5:R3:W-:Y:S04]  /*6ea0*/  STS.64 [R116], R16 ;  /* 0x0000001074007388 */ /* 0x0207e80000000a00 */
[----:B------:R3:W-:Y:S02]  /*6eb0*/  STS.64 [R116+0x8], R18 ;  /* 0x0000081274007388 */ /* 0x0007e40000000a00 */
.L_x_6316:
[----:B------:R-:W-:Y:S05]  /*6ec0*/  BSYNC B1 ;  /* 0x0000000000017941 */ /* 0x000fea0003800000 */
.L_x_6315:
        /* <DEDUP_REMOVED lines=45> */
.L_x_6322:
[----:B------:R-:W-:Y:S05]  /*71a0*/  BSYNC B0 ;  /* 0x0000000000007941 */ /* 0x000fea0003800000 */
.L_x_6321:
[----:B-----5:R1:W-:Y:S02]  /*71b0*/  STS.128 [R116+0x1000], R16 ;  /* 0x0010001074007388 */ /* 0x0203e40000000c00 */
.L_x_6320:
[----:B------:R-:W-:Y:S05]  /*71c0*/  BSYNC B1 ;  /* 0x0000000000017941 */ /* 0x000fea0003800000 */
.L_x_6319:
        /* <DEDUP_REMOVED lines=44> */
.L_x_6324:
[----:B------:R-:W-:Y:S05]  /*7490*/  BSYNC B0 ;  /* 0x0000000000007941 */ /* 0x000fea0003800000 */
.L_x_6323:
[----:B-----5:R3:W-:Y:S02]  /*74a0*/  STS.128 [R116+0x2000], R16 ;  /* 0x0020001074007388 */ /* 0x0207e40000000c00 */
.L_x_6314:
[----:B------:R-:W-:Y:S05]  /*74b0*/  BSYNC B2 ;  /* 0x0000000000027941 */ /* 0x000fea0003800000 */
.L_x_6313:
        /* <DEDUP_REMOVED lines=61> */
.L_x_6329:
[----:B------:R-:W-:Y:S05]  /*7890*/  BSYNC B0 ;  /* 0x0000000000007941 */ /* 0x000fea0003800000 */
.L_x_6328:
[----:B-----5:R3:W-:Y:S02]  /*78a0*/  STS.128 [R116+0x800], R16 ;  /* 0x0008001074007388 */ /* 0x0207e40000000c00 */
.L_x_6327:
[----:B------:R-:W-:Y:S05]  /*78b0*/  BSYNC B1 ;  /* 0x0000000000017941 */ /* 0x000fea0003800000 */
.L_x_6326:
        /* <DEDUP_REMOVED lines=45> */
.L_x_6333:
[----:B------:R-:W-:Y:S05]  /*7b90*/  BSYNC B0 ;  /* 0x0000000000007941 */ /* 0x000fea0003800000 */
.L_x_6332:
[----:B-----5:R2:W-:Y:S02]  /*7ba0*/  STS.128 [R116+0x1800], R12 ;  /* 0x0018000c74007388 */ /* 0x0205e40000000c00 */
.L_x_6331:
[----:B------:R-:W-:Y:S05]  /*7bb0*/  BSYNC B1 ;  /* 0x0000000000017941 */ /* 0x000fea0003800000 */
.L_x_6330:
        /* <DEDUP_REMOVED lines=45> */
.L_x_6335:
[----:B------:R-:W-:Y:S05]  /*7e90*/  BSYNC B0 ;  /* 0x0000000000007941 */ /* 0x000fea0003800000 */
.L_x_6334:
[----:B-----5:R2:W-:Y:S01]  /*7ea0*/  STS.128 [R116+0x2800], R12 ;  /* 0x0028000c74007388 */ /* 0x0205e20000000c00 */
[----:B------:R-:W-:Y:S05]  /*7eb0*/  BRA `(.L_x_6325) ;  /* 0x0000002800487947 */ /* 0x000fea0003800000 */
.L_x_6312:
        /* <DEDUP_REMOVED lines=98> */
.L_x_6341:
[----:B------:R-:W-:Y:S05]  /*84e0*/  BSYNC B0 ;  /* 0x0000000000007941 */ /* 0x000fea0003800000 */
.L_x_6340:
[----:B-----5:R3:W-:Y:S04]  /*84f0*/  STS.64 [R116], R24 ;  /* 0x0000001874007388 */ /* 0x0207e80000000a00 */
[----:B------:R3:W-:Y:S02]  /*8500*/  STS.64 [R116+0x8], R26 ;  /* 0x0000081a74007388 */ /* 0x0007e40000000a00 */
.L_x_6339:
[----:B------:R-:W-:Y:S05]  /*8510*/  BSYNC B1 ;  /* 0x0000000000017941 */ /* 0x000fea0003800000 */
.L_x_6338:
        /* <DEDUP_REMOVED lines=92> */
.L_x_6345:
[----:B------:R-:W-:Y:S05]  /*8ae0*/  BSYNC B0 ;  /* 0x0000000000007941 */ /* 0x000fea0003800000 */
.L_x_6344:
[----:B-----5:R1:W-:Y:S02]  /*8af0*/  STS.128 [R116+0x1000], R24 ;  /* 0x0010001874007388 */ /* 0x0203e40000000c00 */
.L_x_6343:
[----:B------:R-:W-:Y:S05]  /*8b00*/  BSYNC B1 ;  /* 0x0000000000017941 */ /* 0x000fea0003800000 */
.L_x_6342:
        /* <DEDUP_REMOVED lines=90> */
.L_x_6347:
[----:B------:R-:W-:Y:S05]  /*90b0*/  BSYNC B0 ;  /* 0x0000000000007941 */ /* 0x000fea0003800000 */
.L_x_6346:
[----:B-----5:R3:W-:Y:S02]  /*90c0*/  STS.128 [R116+0x2000], R24 ;  /* 0x0020001874007388 */ /* 0x0207e40000000c00 */
.L_x_6337:
[----:B------:R-:W-:Y:S05]  /*90d0*/  BSYNC B2 ;  /* 0x0000000000027941 */ /* 0x000fea0003800000 */
.L_x_6336:
        /* <DEDUP_REMOVED lines=101> */
.L_x_6351:
[----:B------:R-:W-:Y:S05]  /*9730*/  BSYNC B0 ;  /* 0x0000000000007941 */ /* 0x000fea0003800000 */
.L_x_6350:
[----:B-----5:R1:W-:Y:S02]  /*9740*/  STS.128 [R116+0x800], R4 ;  /* 0x0008000474007388 */ /* 0x0203e40000000c00 */
.L_x_6349:
[----:B------:R-:W-:Y:S05]  /*9750*/  BSYNC B1 ;  /* 0x0000000000017941 */ /* 0x000fea0003800000 */
.L_x_6348:
        /* <DEDUP_REMOVED lines=96> */
.L_x_6355:
[----:B------:R-:W-:Y:S05]  /*9d60*/  BSYNC B0 ;  /* 0x0000000000007941 */ /* 0x000fea0003800000 */
.L_x_6354:
[----:B-----5:R1:W-:Y:S02]  /*9d70*/  STS.128 [R116+0x1800], R4 ;  /* 0x0018000474007388 */ /* 0x0203e40000000c00 */
.L_x_6353:
[----:B------:R-:W-:Y:S05]  /*9d80*/  BSYNC B1 ;  /* 0x0000000000017941 */ /* 0x000fea0003800000 */
.L_x_6352:
        /* <DEDUP_REMOVED lines=96> */
.L_x_6357:
[----:B------:R-:W-:Y:S05]  /*a390*/  BSYNC B0 ;  /* 0x0000000000007941 */ /* 0x000fea0003800000 */
.L_x_6356:
[----:B-----5:R1:W-:Y:S01]  /*a3a0*/  STS.128 [R116+0x2800], R4 ;  /* 0x0028000474007388 */ /* 0x0203e20000000c00 */
[----:B------:R-:W-:Y:S05]  /*a3b0*/  BRA `(.L_x_6325) ;  /* 0x0000000400087947 */ /* 0x000fea0003800000 */
.L_x_6311:
        /* <DEDUP_REMOVED lines=35> */
.L_x_6359:
[----:B------:R-:W-:Y:S05]  /*a5f0*/  BSYNC B0 ;  /* 0x0000000000007941 */ /* 0x000fea0003800000 */
.L_x_6358:
        /* <DEDUP_REMOVED lines=30> */
.L_x_6325:
[----:B------:R-:W-:Y:S05]  /*a7e0*/  BSYNC B3 ;  /* 0x0000000000037941 */ /* 0x000fea0003800000 */
.L_x_6310:
        /* <DEDUP_REMOVED lines=35> */
.L_x_6362:
[----:B------:R2:W-:Y:S02]  /*aa20*/  STS.128 [R116+0x5000], RZ ;  /* 0x005000ff74007388 */ /* 0x0005e40000000c00 */
.L_x_6361:
[----:B------:R-:W-:Y:S05]  /*aa30*/  BSYNC B0 ;  /* 0x0000000000007941 */ /* 0x000fea0003800000 */
.L_x_6360:
        /* <DEDUP_REMOVED lines=32> */
.L_x_6364:
[----:B------:R-:W-:Y:S05]  /*ac40*/  BSYNC B0 ;  /* 0x0000000000007941 */ /* 0x000fea0003800000 */
.L_x_6363:
        /* <DEDUP_REMOVED lines=12> */
[----:B------:R-:W3:Y:S01]  /*ad10*/  LDG.E R0, desc[UR6][R4.64] ;  /* 0x0000000604007981 */ /* 0x000ee2000c1e1900 */
[----:B--2-4-:R-:W3:Y:S01]  /*ad20*/  MUFU.RCP R3, UR5 ;  /* 0x0000000500037d08 */ /* 0x014ee20008001000 */
        /* <DEDUP_REMOVED lines=40> */
.L_x_6367:
[----:B------:R2:W-:Y:S02]  /*afb0*/  STS.128 [R116+0x8000], RZ ;  /* 0x008000ff74007388 */ /* 0x0005e40000000c00 */
.L_x_6366:
[----:B------:R-:W-:Y:S05]  /*afc0*/  BSYNC B0 ;  /* 0x0000000000007941 */ /* 0x000fea0003800000 */
.L_x_6365:
        /* <DEDUP_REMOVED lines=35> */
.L_x_6370:
[----:B------:R1:W-:Y:S02]  /*b200*/  STS.128 [R116+0x8800], RZ ;  /* 0x008800ff74007388 */ /* 0x0003e40000000c00 */
.L_x_6369:
[----:B------:R-:W-:Y:S05]  /*b210*/  BSYNC B0 ;  /* 0x0000000000007941 */ /* 0x000fea0003800000 */
.L_x_6368:
[----:B----4-:R-:W-:Y:S01]  /*b220*/  LOP3.LUT R2, R68, 0x7fffffe, RZ, 0xc0, !PT ;  /* 0x07fffffe44027812 */ /* 0x010fe200078ec0ff */
        /* <DEDUP_REMOVED lines=8> */
[----:B------:R-:W-:Y:S01]  /*b2b0*/  IMAD R60, R54, 0x10, R60 ;  /* 0x00000010363c7824 */ /* 0x000fe200078e023c */
        /* <DEDUP_REMOVED lines=9> */
[----:B------:R-:W-:Y:S01]  /*b350*/  ULDC.64 UR14, c[0x0][0x398] ;  /* 0x0000e600000e7ab9 */ /* 0x000fe20000000a00 */
[----:B------:R-:W-:Y:S01]  /*b360*/  LOP3.LUT R9, R8, 0x8, R3, 0xf8, !PT ;  /* 0x0000000808097812 */ /* 0x000fe200078ef803 */
[----:B------:R-:W0:Y:S01]  /*b370*/  LDGDEPBAR ;  /* 0x00000000000079af */ /* 0x000e220000000000 */
[----:B------:R-:W-:Y:S01]  /*b380*/  SHF.R.U32.HI R8, RZ, 0x3, R8 ;  /* 0x00000003ff087819 */ /* 0x000fe20000011608 */
[--C-:B------:R-:W-:Y:S01]  /*b390*/  IMAD R3, R54, 0x200, R7.reuse ;  /* 0x0000020036037824 */ /* 0x100fe200078e0207 */
[----:B------:R-:W-:Y:S01]  /*b3a0*/  LOP3.LUT R6, R65, R6, RZ, 0x3c, !PT ;  /* 0x0000000641067212 */ /* 0x000fe200078e3cff */
[C---:B------:R-:W-:Y:S01]  /*b3b0*/  IMAD R110, R2.reuse, 0x20, R7 ;  /* 0x00000020026e7824 */ /* 0x040fe200078e0207 */
[----:B------:R-:W-:Y:S01]  /*b3c0*/  LOP3.LUT R5, R9, R8, RZ, 0x3c, !PT ;  /* 0x0000000809057212 */ /* 0x000fe200078e3cff */
[----:B------:R-:W-:Y:S01]  /*b3d0*/  IMAD R8, R2, 0x20, R3 ;  /* 0x0000002002087824 */ /* 0x000fe200078e0203 */
[----:B------:R-:W-:Y:S01]  /*b3e0*/  LOP3.LUT P1, RZ, R61, 0x2, RZ, 0xc0, !PT ;  /* 0x000000023dff7812 */ /* 0x000fe2000782c0ff */
[----:B------:R-:W-:Y:S01]  /*b3f0*/  IMAD.U32 R112, R11, 0x20, R6 ;  /* 0x000000200b707824 */ /* 0x000fe200078e0006 */
[----:B------:R-:W-:Y:S01]  /*b400*/  IADD3 R6, R60, 0x1, R123 ;  /* 0x000000013c067810 */ /* 0x000fe20007ffe07b */
[----:B------:R-:W-:-:S02]  /*b410*/  IMAD.IADD R113, R5, 0x1, R8 ;  /* 0x0000000105717824 */ /* 0x000fc400078e0208 */
[----:B------:R-:W-:Y:S01]  /*b420*/  IMAD.MOV.U32 R3, RZ, RZ, 0x20 ;  /* 0x00000020ff037424 */ /* 0x000fe200078e00ff */
[----:B------:R-:W-:Y:S01]  /*b430*/  LEA R112, R112, UR4, 0x1 ;  /* 0x0000000470707c11 */ /* 0x000fe2000f8e08ff */
[----:B------:R-:W-:Y:S01]  /*b440*/  IMAD R2, R129, 0x40, R124 ;  /* 0x0000004081027824 */ /* 0x000fe200078e027c */
[----:B------:R-:W-:Y:S01]  /*b450*/  LEA R113, R113, UR4, 0x1 ;  /* 0x0000000471717c11 */ /* 0x000fe2000f8e08ff */
[----:B------:R-:W-:Y:S01]  /*b460*/  IMAD.IADD R110, R5, 0x1, R110 ;  /* 0x00000001056e7824 */ /* 0x000fe200078e026e */
[----:B------:R-:W-:Y:S01]  /*b470*/  SEL R3, R3, 0xffffffe0, !P1 ;  /* 0xffffffe003037807 */ /* 0x000fe20004800000 */
[----:B------:R-:W-:Y:S01]  /*b480*/  LDSM.16.M88.4 R20, [R112+0x3000] ;  /* 0x003000007014783b */ /* 0x000fe20000000200 */
[----:B------:R-:W-:Y:S01]  /*b490*/  IADD3 R6, R55, R6, -R115 ;  /* 0x0000000637067210 */ /* 0x000fe20007ffe873 */
[----:B------:R-:W-:Y:S02]  /*b4a0*/  IMAD R111, R4, 0x2, R113 ;  /* 0x00000002046f7824 */ /* 0x000fe400078e0271 */
[----:B------:R-:W4:Y:S01]  /*b4b0*/  LDSM.16.M88.4 R80, [R113] ;  /* 0x000000007150783b */ /* 0x000f220000000200 */
[----:B------:R-:W-:-:S02]  /*b4c0*/  IMAD.IADD R109, R112, 0x1, R3 ;  /* 0x00000001706d7824 */ /* 0x000fc400078e0203 */
[----:B------:R-:W-:Y:S01]  /*b4d0*/  VIADD R6, R6, UR14 ;  /* 0x0000000e06067c36 */ /* 0x000fe20008000000 */
[----:B------:R-:W-:Y:S01]  /*b4e0*/  LDSM.16.M88.4 R96, [R111] ;  /* 0x000000006f60783b */ /* 0x000fe20000000200 */
[C---:B-1----:R-:W-:Y:S02]  /*b4f0*/  VIADD R134, R2.reuse, 0x21 ;  /* 0x0000002102867836 */ /* 0x042fe40000000000 */
[----:B------:R-:W-:Y:S01]  /*b500*/  VIADD R128, R2, 0x28 ;  /* 0x0000002802807836 */ /* 0x000fe20000000000 */
[----:B------:R-:W-:Y:S04]  /*b510*/  LDSM.16.M88.4 R8, [R109+0x3000] ;  /* 0x003000006d08783b */ /* 0x000fe80000000200 */
[----:B------:R-:W1:Y:S04]  /*b520*/  LDSM.16.M88.4 R40, [R112+0x3400] ;  /* 0x003400007028783b */ /* 0x000e680000000200 */
[----:B------:R-:W-:Y:S04]  /*b530*/  LDSM.16.M88.4 R32, [R112+0x4000] ;  /* 0x004000007020783b */ /* 0x000fe80000000200 */
[----:B------:R-:W-:Y:S04]  /*b540*/  LDSM.16.M88.4 R76, [R113+0x1000] ;  /* 0x00100000714c783b */ /* 0x000fe80000000200 */
[----:B------:R-:W5:Y:S04]  /*b550*/  LDSM.16.M88.4 R56, [R112+0x3800] ;  /* 0x003800007038783b */ /* 0x000f680000000200 */
[----:B------:R-:W2:Y:S04]  /*b560*/  LDSM.16.M88.4 R36, [R112+0x3c00] ;  /* 0x003c00007024783b */ /* 0x000ea80000000200 */
[----:B------:R-:W3:Y:S04]  /*b570*/  LDSM.16.M88.4 R68, [R109+0x3400] ;  /* 0x003400006d44783b */ /* 0x000ee80000000200 */
[----:B------:R-:W-:Y:S01]  /*b580*/  LDSM.16.M88.4 R44, [R111+0x1000] ;  /* 0x001000006f2c783b */ /* 0x000fe20000000200 */
[C---:B----4-:R-:W-:Y:S03]  /*b590*/  HMMA.16816.F32.BF16 R24, R80.reuse, R20, RZ ;  /* 0x000000145018723c */ /* 0x050fe600000418ff */
[----:B------:R-:W-:Y:S04]  /*b5a0*/  LDSM.16.M88.4 R12, [R109+0x3800] ;  /* 0x003800006d0c783b */ /* 0x000fe80000000200 */
[----:B------:R-:W-:Y:S01]  /*b5b0*/  LDSM.16.M88.4 R28, [R112+0x4400] ;  /* 0x00440000701c783b */ /* 0x000fe20000000200 */
[C---:B------:R-:W-:Y:S03]  /*b5c0*/  HMMA.16816.F32.BF16 R20, R80.reuse, R22, RZ ;  /* 0x000000165014723c */ /* 0x040fe600000418ff */
[----:B------:R-:W-:Y:S03]  /*b5d0*/  LDSM.16.M88.4 R92, [R109+0x3c00] ;  /* 0x003c00006d5c783b */ /* 0x000fe60000000200 */
[C---:B-1----:R-:W-:Y:S01]  /*b5e0*/  HMMA.16816.F32.BF16 R16, R80.reuse, R40, RZ ;  /* 0x000000285010723c */ /* 0x042fe200000418ff */
[----:B------:R-:W-:Y:S04]  /*b5f0*/  LDSM.16.M88.4 R72, [R112+0x4800] ;  /* 0x004800007048783b */ /* 0x000fe80000000200 */
[----:B------:R-:W-:Y:S01]  /*b600*/  LDSM.16.M88.4 R100, [R109+0x4400] ;  /* 0x004400006d64783b */ /* 0x000fe20000000200 */
[----:B------:R-:W-:Y:S06]  /*b610*/  HMMA.16816.F32.BF16 R40, R80, R42, RZ ;  /* 0x0000002a5028723c */ /* 0x000fec00000418ff */
[C---:B------:R-:W-:Y:S06]  /*b620*/  HMMA.16816.F32.BF16 R24, R96.reuse, R8, R24 ;  /* 0x000000086018723c */ /* 0x040fec0000041818 */
[----:B------:R-:W-:Y:S01]  /*b630*/  HMMA.16816.F32.BF16 R20, R96, R10, R20 ;  /* 0x0000000a6014723c */ /* 0x000fe20000041814 */
[----:B------:R-:W1:Y:S05]  /*b640*/  LDSM.16.M88.4 R8, [R109+0x4000] ;  /* 0x004000006d08783b */ /* 0x000e6a0000000200 */
[C---:B-----5:R-:W-:Y:S06]  /*b650*/  HMMA.16816.F32.BF16 R64, R80.reuse, R56, RZ ;  /* 0x000000385040723c */ /* 0x060fec00000418ff */
[----:B------:R-:W-:Y:S06]  /*b660*/  HMMA.16816.F32.BF16 R56, R80, R58, RZ ;  /* 0x0000003a5038723c */ /* 0x000fec00000418ff */
[C---:B------:R-:W-:Y:S06]  /*b670*/  HMMA.16816.F32.BF16 R24, R76.reuse, R32, R24 ;  /* 0x000000204c18723c */ /* 0x040fec0000041818 */
[----:B------:R-:W-:Y:S01]  /*b680*/  HMMA.16816.F32.BF16 R20, R76, R34, R20 ;  /* 0x000000224c14723c */ /* 0x000fe20000041814 */
[----:B------:R-:W-:Y:S05]  /*b690*/  LDSM.16.M88.4 R32, [R112+0x5000] ;  /* 0x005000007020783b */ /* 0x000fea0000000200 */
[C---:B--2---:R-:W-:Y:S06]  /*b6a0*/  HMMA.16816.F32.BF16 R88, R80.reuse, R36, RZ ;  /* 0x000000245058723c */ /* 0x044fec00000418ff */
[----:B------:R-:W-:Y:S01]  /*b6b0*/  HMMA.16816.F32.BF16 R80, R80, R38, RZ ;  /* 0x000000265050723c */ /* 0x000fe200000418ff */
[----:B------:R-:W2:Y:S05]  /*b6c0*/  LDSM.16.M88.4 R36, [R113+0x2000] ;  /* 0x002000007124783b */ /* 0x000eaa0000000200 */
[----:B---3--:R-:W-:Y:S06]  /*b6d0*/  HMMA.16816.F32.BF16 R16, R96, R68, R16 ;  /* 0x000000446010723c */ /* 0x008fec0000041810 */
[C---:B-1----:R-:W-:Y:S06]  /*b6e0*/  HMMA.16816.F32.BF16 R24, R44.reuse, R8, R24 ;  /* 0x000000082c18723c */ /* 0x042fec0000041818 */
[----:B------:R-:W-:Y:S01]  /*b6f0*/  HMMA.16816.F32.BF16 R20, R44, R10, R20 ;  /* 0x0000000a2c14723c */ /* 0x000fe20000041814 */
[----:B------:R-:W-:Y:S05]  /*b700*/  LDSM.16.M88.4 R8, [R109+0x5000] ;  /* 0x005000006d08783b */ /* 0x000fea0000000200 */
[C---:B------:R-:W-:Y:S01]  /*b710*/  HMMA.16816.F32.BF16 R40, R96.reuse, R70, R40 ;  /* 0x000000466028723c */ /* 0x040fe20000041828 */
[----:B------:R-:W-:Y:S05]  /*b720*/  LDSM.16.M88.4 R68, [R112+0x4c00] ;  /* 0x004c00007044783b */ /* 0x000fea0000000200 */
[C---:B------:R-:W-:Y:S06]  /*b730*/  HMMA.16816.F32.BF16 R64, R96.reuse, R12, R64 ;  /* 0x0000000c6040723c */ /* 0x040fec0000041840 */
[----:B------:R-:W-:Y:S01]  /*b740*/  HMMA.16816.F32.BF16 R56, R96, R14, R56 ;  /* 0x0000000e6038723c */ /* 0x000fe20000041838 */
[----:B------:R-:W1:Y:S05]  /*b750*/  LDSM.16.M88.4 R12, [R111+0x2000] ;  /* 0x002000006f0c783b */ /* 0x000e6a0000000200 */
[----:B------:R-:W-:Y:S06]  /*b760*/  HMMA.16816.F32.BF16 R16, R76, R28, R16 ;  /* 0x0000001c4c10723c */ /* 0x000fec0000041810 */
[C---:B--2---:R-:W-:Y:S06]  /*b770*/  HMMA.16816.F32.BF16 R24, R36.reuse, R32, R24 ;  /* 0x000000202418723c */ /* 0x044fec0000041818 */
[----:B------:R-:W-:Y:S01]  /*b780*/  HMMA.16816.F32.BF16 R20, R36, R34, R20 ;  /* 0x000000222414723c */ /* 0x000fe20000041814 */
[----:B------:R-:W2:Y:S05]  /*b790*/  LDSM.16.M88.4 R32, [R109+0x4800] ;  /* 0x004800006d20783b */ /* 0x000eaa0000000200 */
[----:B------:R-:W-:Y:S01]  /*b7a0*/  HMMA.16816.F32.BF16 R40, R76, R30, R40 ;  /* 0x0000001e4c28723c */ /* 0x000fe20000041828 */
[----:B------:R-:W3:Y:S05]  /*b7b0*/  LDSM.16.M88.4 R28, [R112+0x5400] ;  /* 0x00540000701c783b */ /* 0x000eea0000000200 */
[----:B------:R-:W-:Y:S06]  /*b7c0*/  HMMA.16816.F32.BF16 R88, R96, R92, R88 ;  /* 0x0000005c6058723c */ /* 0x000fec0000041858 */
[----:B------:R-:W-:Y:S06]  /*b7d0*/  HMMA.16816.F32.BF16 R64, R76, R72, R64 ;  /* 0x000000484c40723c */ /* 0x000fec0000041840 */
[----:B------:R-:W-:Y:S06]  /*b7e0*/  HMMA.16816.F32.BF16 R16, R44, R100, R16 ;  /* 0x000000642c10723c */ /* 0x000fec0000041810 */
[----:B------:R-:W-:Y:S01]  /*b7f0*/  HMMA.16816.F32.BF16 R72, R76, R74, R56 ;  /* 0x0000004a4c48723c */ /* 0x000fe20000041838 */
[----:B------:R-:W-:Y:S01]  /*b800*/  LDSM.16.M88.4 R56, [R109+0x5400] ;  /* 0x005400006d38783b */ /* 0x000fe20000000200 */
[----:B------:R-:W-:-:S02]  /*b810*/  VIMNMX R100, R6, R55, PT ;  /* 0x0000003706647248 */ /* 0x000fc40003fe0100 */
[----:B------:R-:W-:Y:S01]  /*b820*/  VIADDMNMX R101, R6, 0x8, R55, PT ;  /* 0x0000000806657846 */ /* 0x000fe20003800137 */
[----:B------:R-:W-:Y:S01]  /*b830*/  VIADD R6, R2, 0x1 ;  /* 0x0000000102067836 */ /* 0x000fe20000000000 */
[C---:B-1----:R-:W-:Y:S04]  /*b840*/  HMMA.16816.F32.BF16 R24, R12.reuse, R8, R24 ;  /* 0x000000080c18723c */ /* 0x042fe80000041818 */
[C---:B------:R-:W-:Y:S02]  /*b850*/  ISETP.GE.AND P6, PT, R6.reuse, R100, PT ;  /* 0x000000640600720c */ /* 0x040fe40003fc6270 */
[----:B------:R-:W-:Y:S01]  /*b860*/  HMMA.16816.F32.BF16 R20, R12, R10, R20 ;  /* 0x0000000a0c14723c */ /* 0x000fe20000041814 */
[----:B------:R-:W1:Y:S01]  /*b870*/  LDSM.16.M88.4 R8, [R109+0x4c00] ;  /* 0x004c00006d08783b */ /* 0x000e620000000200 */
[----:B------:R-:W-:-:S02]  /*b880*/  ISETP.GE.AND P2, PT, R6, R101, PT ;  /* 0x000000650600720c */ /* 0x000fc40003f46270 */
[----:B------:R-:W-:Y:S02]  /*b890*/  I2FP.F32.S32 R6, R6 ;  /* 0x0000000600067245 */ /* 0x000fe40000201400 */
[----:B------:R-:W-:Y:S06]  /*b8a0*/  HMMA.16816.F32.BF16 R80, R96, R94, R80 ;  /* 0x0000005e6050723c */ /* 0x000fec0000041850 */
[----:B------:R-:W-:Y:S06]  /*b8b0*/  HMMA.16816.F32.BF16 R40, R44, R102, R40 ;  /* 0x000000662c28723c */ /* 0x000fec0000041828 */
[----:B------:R-:W-:Y:S01]  /*b8c0*/  HMMA.16816.F32.BF16 R92, R76, R68, R88 ;  /* 0x000000444c5c723c */ /* 0x000fe20000041858 */
[----:B------:R-:W4:Y:S01]  /*b8d0*/  LDSM.16.M88.4 R88, [R112+0x5800] ;  /* 0x005800007058783b */ /* 0x000f220000000200 */
[----:B------:R-:W-:Y:S01]  /*b8e0*/  FMUL.FTZ R3, R25, UR15 ;  /* 0x0000000f19037c20 */ /* 0x000fe20008410000 */
[----:B------:R-:W-:Y:S01]  /*b8f0*/  FMUL.FTZ R25, R27, UR15 ;  /* 0x0000000f1b197c20 */ /* 0x000fe20008410000 */
[----:B------:R-:W-:Y:S01]  /*b900*/  FMUL.FTZ R24, R24, UR15 ;  /* 0x0000000f18187c20 */ /* 0x000fe20008410000 */
[----:B------:R-:W-:Y:S01]  /*b910*/  FMUL.FTZ R26, R26, UR15 ;  /* 0x0000000f1a1a7c20 */ /* 0x000fe20008410000 */
[----:B--2---:R-:W-:Y:S01]  /*b920*/  HMMA.16816.F32.BF16 R64, R44, R32, R64 ;  /* 0x000000202c40723c */ /* 0x004fe20000041840 */
[----:B------:R-:W-:Y:S01]  /*b930*/  FMUL.FTZ R20, R20, UR15 ;  /* 0x0000000f14147c20 */ /* 0x000fe20008410000 */
[----:B------:R-:W-:Y:S01]  /*b940*/  FMUL.FTZ R21, R21, UR15 ;  /* 0x0000000f15157c20 */ /* 0x000fe20008410000 */
[----:B------:R-:W-:Y:S01]  /*b950*/  FMUL.FTZ R53, R23, UR15 ;  /* 0x0000000f17357c20 */ /* 0x000fe20008410000 */
[----:B------:R-:W2:Y:S02]  /*b960*/  MUFU.TANH R3, R3 ;  /* 0x0000000300037308 */ /* 0x000ea40000002400 */
[----:B---3--:R-:W-:Y:S06]  /*b970*/  HMMA.16816.F32.BF16 R16, R36, R28, R16 ;  /* 0x0000001c2410723c */ /* 0x008fec0000041810 */
[----:B------:R-:W-:Y:S01]  /*b980*/  HMMA.16816.F32.BF16 R72, R44, R34, R72 ;  /* 0x000000222c48723c */ /* 0x000fe20000041848 */
[----:B------:R-:W3:Y:S01]  /*b990*/  LDSM.16.M88.4 R32, [R112+0x5c00] ;  /* 0x005c00007020783b */ /* 0x000ee20000000200 */
[----:B------:R-:W-:Y:S04]  /*b9a0*/  MUFU.TANH R27, R20 ;  /* 0x00000014001b7308 */ /* 0x000fe80000002400 */
[----:B------:R-:W-:Y:S01]  /*b9b0*/  HMMA.16816.F32.BF16 R40, R36, R30, R40 ;  /* 0x0000001e2428723c */ /* 0x000fe20000041828 */
[----:B------:R-:W5:Y:S01]  /*b9c0*/  LDSM.16.M88.4 R28, [R109+0x5800] ;  /* 0x005800006d1c783b */ /* 0x000f620000000200 */
[----:B--2---:R-:W-:-:S02]  /*b9d0*/  FFMA.FTZ R3, R0, R6, R3 ;  /* 0x0000000600037223 */ /* 0x004fc40000010003 */
[----:B------:R2:W-:Y:S02]  /*b9e0*/  MUFU.TANH R49, R21 ;  /* 0x0000001500317308 */ /* 0x0005e40000002400 */
[----:B------:R-:W-:Y:S06]  /*b9f0*/  HMMA.16816.F32.BF16 R80, R76, R70, R80 ;  /* 0x000000464c50723c */ /* 0x000fec0000041850 */
[----:B-1----:R-:W-:Y:S01]  /*ba00*/  HMMA.16816.F32.BF16 R92, R44, R8, R92 ;  /* 0x000000082c5c723c */ /* 0x002fe2000004185c */
[----:B------:R-:W1:Y:S05]  /*ba10*/  MUFU.TANH R25, R25 ;  /* 0x0000001900197308 */ /* 0x000e6a0000002400 */
[----:B----4-:R-:W-:Y:S01]  /*ba20*/  HMMA.16816.F32.BF16 R64, R36, R88, R64 ;  /* 0x000000582440723c */ /* 0x010fe20000041840 */
[----:B------:R-:W-:Y:S01]  /*ba30*/  FMUL.FTZ R9, R22, UR15 ;  /* 0x0000000f16097c20 */ /* 0x000fe20008410000 */
[----:B------:R-:W-:Y:S01]  /*ba40*/  VIADD R8, R2, 0x19 ;  /* 0x0000001902087836 */ /* 0x000fe20000000000 */
[----:B--2---:R-:W2:Y:S01]  /*ba50*/  LDSM.16.M88.4 R20, [R109+0x5c00] ;  /* 0x005c00006d14783b */ /* 0x004ea20000000200 */
[----:B------:R-:W-:Y:S01]  /*ba60*/  MUFU.TANH R53, R53 ;  /* 0x0000003500357308 */ /* 0x000fe20000002400 */
[----:B------:R-:W-:-:S04]  /*ba70*/  DEPBAR.LE SB0, 0x0 ;  /* 0x000080000000791a */ /* 0x000fc80000000000 */
[----:B------:R-:W-:Y:S03]  /*ba80*/  HMMA.16816.F32.BF16 R16, R12, R56, R16 ;  /* 0x000000380c10723c */ /* 0x000fe60000041810 */
[----:B------:R-:W4:Y:S01]  /*ba90*/  MUFU.TANH R9, R9 ;  /* 0x0000000900097308 */ /* 0x000f220000002400 */
[----:B-1----:R-:W-:Y:S01]  /*baa0*/  FFMA.FTZ R25, R0, R6, R25 ;  /* 0x0000000600197223 */ /* 0x002fe20000010019 */
[C---:B------:R-:W-:Y:S01]  /*bab0*/  VIADD R6, R2.reuse, 0x10 ;  /* 0x0000001002067836 */ /* 0x040fe20000000000 */
[----:B------:R-:W-:Y:S06]  /*bac0*/  HMMA.16816.F32.BF16 R72, R36, R90, R72 ;  /* 0x0000005a2448723c */ /* 0x000fec0000041848 */
[----:B------:R-:W-:Y:S06]  /*bad0*/  HMMA.16816.F32.BF16 R40, R12, R58, R40 ;  /* 0x0000003a0c28723c */ /* 0x000fec0000041828 */
[----:B------:R-:W-:Y:S06]  /*bae0*/  HMMA.16816.F32.BF16 R80, R44, R10, R80 ;  /* 0x0000000a2c50723c */ /* 0x000fec0000041850 */
[----:B---3--:R-:W-:Y:S01]  /*baf0*/  HMMA.16816.F32.BF16 R92, R36, R32, R92 ;  /* 0x00000020245c723c */ /* 0x008fe2000004185c */
[----:B------:R-:W-:-:S02]  /*bb00*/  VIADD R10, R2, 0x8 ;  /* 0x00000008020a7836 */ /* 0x000fc40000000000 */
[----:B------:R-:W-:Y:S01]  /*bb10*/  FMUL.FTZ R16, R16, UR15 ;  /* 0x0000000f10107c20 */ /* 0x000fe20008410000 */
[----:B------:R-:W-:Y:S01]  /*bb20*/  FMUL.FTZ R18, R18, UR15 ;  /* 0x0000000f12127c20 */ /* 0x000fe20008410000 */
[----:B------:R-:W-:Y:S01]  /*bb30*/  FMUL.FTZ R17, R17, UR15 ;  /* 0x0000000f11117c20 */ /* 0x000fe20008410000 */
[----:B------:R-:W-:Y:S01]  /*bb40*/  FMUL.FTZ R19, R19, UR15 ;  /* 0x0000000f13137c20 */ /* 0x000fe20008410000 */
[C---:B------:R-:W-:Y:S01]  /*bb50*/  ISETP.GE.AND P5, PT, R10.reuse, R100, PT ;  /* 0x000000640a00720c */ /* 0x040fe20003fa6270 */
[C---:B-----5:R-:W-:Y:S01]  /*bb60*/  HMMA.16816.F32.BF16 R64, R12.reuse, R28, R64 ;  /* 0x0000001c0c40723c */ /* 0x060fe20000041840 */
[----:B------:R-:W-:Y:S01]  /*bb70*/  ISETP.GE.AND P1, PT, R10, R101, PT ;  /* 0x000000650a00720c */ /* 0x000fe20003f26270 */
[----:B------:R1:W3:Y:S01]  /*bb80*/  MUFU.TANH R57, R16 ;  /* 0x0000001000397308 */ /* 0x0002e20000002400 */
[----:B------:R-:W-:Y:S01]  /*bb90*/  I2FP.F32.S32 R10, R10 ;  /* 0x0000000a000a7245 */ /* 0x000fe20000201400 */
[----:B------:R-:W-:Y:S02]  /*bba0*/  FMUL.FTZ R33, R42, UR15 ;  /* 0x0000000f2a217c20 */ /* 0x000fe40008410000 */
[----:B------:R-:W-:Y:S01]  /*bbb0*/  HMMA.16816.F32.BF16 R72, R12, R30, R72 ;  /* 0x0000001e0c48723c */ /* 0x000fe20000041848 */
[----:B------:R-:W-:-:S02]  /*bbc0*/  VIADD R28, R2, 0x9 ;  /* 0x00000009021c7836 */ /* 0x000fc40000000000 */
[CC--:B------:R-:W-:Y:S01]  /*bbd0*/  FFMA.FTZ R7, R0.reuse, R10.reuse, R27 ;  /* 0x0000000a00077223 */ /* 0x0c0fe2000001001b */
[----:B----4-:R-:W-:Y:S01]  /*bbe0*/  FFMA.FTZ R10, R0, R10, R9 ;  /* 0x0000000a000a7223 */ /* 0x010fe20000010009 */
[----:B------:R-:W4:Y:S01]  /*bbf0*/  MUFU.TANH R11, R18 ;  /* 0x00000012000b7308 */ /* 0x000f220000002400 */
[----:B------:R-:W-:Y:S01]  /*bc00*/  FSEL R9, R3, -INF , !P6 ;  /* 0xff80000003097808 */ /* 0x000fe20007000000 */
[----:B------:R-:W-:Y:S01]  /*bc10*/  FMUL.FTZ R40, R40, UR15 ;  /* 0x0000000f28287c20 */ /* 0x000fe20008410000 */
[----:B------:R-:W-:Y:S01]  /*bc20*/  FSEL R30, R25, -INF , !P2 ;  /* 0xff800000191e7808 */ /* 0x000fe20005000000 */
[----:B------:R-:W-:Y:S01]  /*bc30*/  HMMA.16816.F32.BF16 R80, R36, R34, R80 ;  /* 0x000000222450723c */ /* 0x000fe20000041850 */
[C---:B------:R-:W-:Y:S01]  /*bc40*/  ISETP.GE.AND P6, PT, R28.reuse, R100, PT ;  /* 0x000000641c00720c */ /* 0x040fe20003fc6270 */
[----:B------:R-:W-:Y:S01]  /*bc50*/  FMUL.FTZ R31, R41, UR15 ;  /* 0x0000000f291f7c20 */ /* 0x000fe20008410000 */
[-C--:B------:R-:W-:Y:S01]  /*bc60*/  ISETP.GE.AND P2, PT, R28, R101.reuse, PT ;  /* 0x000000651c00720c */ /* 0x080fe20003f46270 */
[----:B------:R-:W5:Y:S01]  /*bc70*/  MUFU.TANH R17, R17 ;  /* 0x0000001100117308 */ /* 0x000f620000002400 */
[----:B------:R-:W-:Y:S01]  /*bc80*/  I2FP.F32.S32 R28, R28 ;  /* 0x0000001c001c7245 */ /* 0x000fe20000201400 */
[----:B-1----:R-:W-:Y:S01]  /*bc90*/  VIADD R16, R2, 0x11 ;  /* 0x0000001102107836 */ /* 0x002fe20000000000 */
[----:B------:R-:W-:Y:S01]  /*bca0*/  FSEL R7, R7, -INF , !P5 ;  /* 0xff80000007077808 */ /* 0x000fe20006800000 */
[----:B------:R-:W-:Y:S01]  /*bcb0*/  FMUL.FTZ R35, R43, UR15 ;  /* 0x0000000f2b237c20 */ /* 0x000fe20008410000 */
[----:B------:R-:W-:Y:S01]  /*bcc0*/  FSEL R10, R10, -INF , !P1 ;  /* 0xff8000000a0a7808 */ /* 0x000fe20004800000 */
[CC--:B------:R-:W-:Y:S01]  /*bcd0*/  FFMA.FTZ R25, R0.reuse, R28.reuse, R49 ;  /* 0x0000001c00197223 */ /* 0x0c0fe20000010031 */
[----:B------:R-:W-:Y:S01]  /*bce0*/  FFMA.FTZ R28, R0, R28, R53 ;  /* 0x0000001c001c7223 */ /* 0x000fe20000010035 */
[----:B------:R-:W1:Y:S01]  /*bcf0*/  MUFU.TANH R19, R19 ;  /* 0x0000001300137308 */ /* 0x000e620000002400 */
[C---:B------:R-:W-:Y:S01]  /*bd00*/  ISETP.GE.AND P5, PT, R6.reuse, R100, PT ;  /* 0x000000640600720c */ /* 0x040fe20003fa6270 */
[C---:B--2---:R-:W-:Y:S01]  /*bd10*/  HMMA.16816.F32.BF16 R92, R12.reuse, R20, R92 ;  /* 0x000000140c5c723c */ /* 0x044fe2000004185c */
[-C--:B------:R-:W-:Y:S01]  /*bd20*/  ISETP.GE.AND P1, PT, R6, R101.reuse, PT ;  /* 0x000000650600720c */ /* 0x080fe20003f26270 */
[----:B------:R-:W-:Y:S01]  /*bd30*/  FMUL.FTZ R39, R64, UR15 ;  /* 0x0000000f40277c20 */ /* 0x000fe20008410000 */
[----:B------:R-:W-:Y:S01]  /*bd40*/  I2FP.F32.S32 R6, R6 ;  /* 0x0000000600067245 */ /* 0x000fe20000201400 */
[----:B------:R-:W-:Y:S01]  /*bd50*/  FMUL.FTZ R43, R66, UR15 ;  /* 0x0000000f422b7c20 */ /* 0x000fe20008410000 */
[----:B------:R-:W-:Y:S01]  /*bd60*/  FSEL R25, R25, -INF , !P6 ;  /* 0xff80000019197808 */ /* 0x000fe20007000000 */
[----:B------:R-:W2:Y:S01]  /*bd70*/  MUFU.TANH R29, R40 ;  /* 0x00000028001d7308 */ /* 0x000ea20000002400 */
[----:B------:R-:W-:Y:S01]  /*bd80*/  FSEL R28, R28, -INF , !P2 ;  /* 0xff8000001c1c7808 */ /* 0x000fe20005000000 */
[----:B---3--:R-:W-:Y:S01]  /*bd90*/  FFMA.FTZ R21, R0, R6, R57 ;  /* 0x0000000600157223 */ /* 0x008fe20000010039 */
[----:B------:R-:W-:Y:S01]  /*bda0*/  ISETP.GE.AND P6, PT, R16, R100, PT ;  /* 0x000000641000720c */ /* 0x000fe20003fc6270 */
[----:B----4-:R-:W-:Y:S01]  /*bdb0*/  FFMA.FTZ R11, R0, R6, R11 ;  /* 0x00000006000b7223 */ /* 0x010fe2000001000b */
[-C--:B------:R-:W-:Y:S01]  /*bdc0*/  ISETP.GE.AND P2, PT, R16, R101.reuse, PT ;  /* 0x000000651000720c */ /* 0x080fe20003f46270 */
[----:B------:R-:W-:Y:S01]  /*bdd0*/  VIADD R6, R2, 0x18 ;  /* 0x0000001802067836 */ /* 0x000fe20000000000 */
[----:B------:R-:W-:Y:S01]  /*bde0*/  I2FP.F32.S32 R16, R16 ;  /* 0x0000001000107245 */ /* 0x000fe20000201400 */
[----:B------:R-:W3:Y:S01]  /*bdf0*/  MUFU.TANH R33, R33 ;  /* 0x0000002100217308 */ /* 0x000ee20000002400 */
[----:B------:R-:W-:Y:S01]  /*be00*/  FSEL R21, R21, -INF , !P5 ;  /* 0xff80000015157808 */ /* 0x000fe20006800000 */
[----:B------:R-:W-:Y:S01]  /*be10*/  FMUL.FTZ R37, R65, UR15 ;  /* 0x0000000f41257c20 */ /* 0x000fe20008410000 */
[----:B------:R-:W-:Y:S01]  /*be20*/  FSEL R18, R11, -INF , !P1 ;  /* 0xff8000000b127808 */ /* 0x000fe20004800000 */
[----:B-----5:R-:W-:Y:S01]  /*be30*/  FFMA.FTZ R17, R0, R16, R17 ;  /* 0x0000001000117223 */ /* 0x020fe20000010011 */
[----:B------:R-:W-:Y:S01]  /*be40*/  ISETP.GE.AND P5, PT, R6, R100, PT ;  /* 0x000000640600720c */ /* 0x000fe20003fa6270 */
[----:B-1----:R-:W-:Y:S01]  /*be50*/  FFMA.FTZ R16, R0, R16, R19 ;  /* 0x0000001000107223 */ /* 0x002fe20000010013 */
[-C--:B------:R-:W-:Y:S01]  /*be60*/  ISETP.GE.AND P1, PT, R6, R101.reuse, PT ;  /* 0x000000650600720c */ /* 0x080fe20003f26270 */
[----:B------:R-:W1:Y:S01]  /*be70*/  MUFU.TANH R31, R31 ;  /* 0x0000001f001f7308 */ /* 0x000e620000002400 */
[----:B------:R-:W-:Y:S01]  /*be80*/  I2FP.F32.S32 R6, R6 ;  /* 0x0000000600067245 */ /* 0x000fe20000201400 */
[----:B------:R-:W-:Y:S01]  /*be90*/  FMUL.FTZ R67, R67, UR15 ;  /* 0x0000000f43437c20 */ /* 0x000fe20008410000 */
[----:B------:R-:W-:Y:S01]  /*bea0*/  FSEL R17, R17, -INF , !P6 ;  /* 0xff80000011117808 */ /* 0x000fe20007000000 */
[----:B------:R-:W-:Y:S01]  /*beb0*/  FMUL.FTZ R41, R72, UR15 ;  /* 0x0000000f48297c20 */ /* 0x000fe20008410000 */
[----:B------:R-:W-:Y:S01]  /*bec0*/  FSEL R16, R16, -INF , !P2 ;  /* 0xff80000010107808 */ /* 0x000fe20005000000 */
[----:B--2---:R-:W-:Y:S01]  /*bed0*/  FFMA.FTZ R11, R0, R6, R29 ;  /* 0x00000006000b7223 */ /* 0x004fe2000001001d */
[C---:B------:R-:W-:Y:S01]  /*bee0*/  ISETP.GE.AND P6, PT, R8.reuse, R100, PT ;  /* 0x000000640800720c */ /* 0x040fe20003fc6270 */
[----:B------:R-:W2:Y:S01]  /*bef0*/  MUFU.TANH R35, R35 ;  /* 0x0000002300237308 */ /* 0x000ea20000002400 */
[-C--:B------:R-:W-:Y:S01]  /*bf00*/  ISETP.GE.AND P2, PT, R8, R101.reuse, PT ;  /* 0x000000650800720c */ /* 0x080fe20003f46270 */
[----:B---3--:R-:W-:Y:S01]  /*bf10*/  FFMA.FTZ R6, R0, R6, R33 ;  /* 0x0000000600067223 */ /* 0x008fe20000010021 */
[----:B------:R-:W-:Y:S01]  /*bf20*/  I2FP.F32.S32 R8, R8 ;  /* 0x0000000800087245 */ /* 0x000fe20000201400 */
[----:B------:R-:W-:Y:S01]  /*bf30*/  VIADD R20, R2, 0x20 ;  /* 0x0000002002147836 */ /* 0x000fe20000000000 */
[----:B------:R-:W-:Y:S01]  /*bf40*/  HMMA.16816.F32.BF16 R80, R12, R22, R80 ;  /* 0x000000160c50723c */ /* 0x000fe20000041850 */
[----:B------:R-:W-:Y:S01]  /*bf50*/  FMUL.FTZ R74, R74, UR15 ;  /* 0x0000000f4a4a7c20 */ /* 0x000fe20008410000 */
[----:B------:R-:W-:Y:S01]  /*bf60*/  FSEL R11, R11, -INF , !P5 ;  /* 0xff8000000b0b7808 */ /* 0x000fe20006800000 */
[----:B------:R-:W3:Y:S01]  /*bf70*/  MUFU.TANH R39, R39 ;  /* 0x0000002700277308 */ /* 0x000ee20000002400 */
[----:B------:R-:W-:Y:S01]  /*bf80*/  FSEL R6, R6, -INF , !P1 ;  /* 0xff80000006067808 */ /* 0x000fe20004800000 */
[----:B------:R-:W-:Y:S01]  /*bf90*/  FMUL.FTZ R73, R73, UR15 ;  /* 0x0000000f49497c20 */ /* 0x000fe20008410000 */
[----:B------:R-:W-:Y:S01]  /*bfa0*/  ISETP.GE.AND P5, PT, R20, R100, PT ;  /* 0x000000641400720c */ /* 0x000fe20003fa6270 */
[----:B-1----:R-:W-:Y:S01]  /*bfb0*/  FFMA.FTZ R13, R0, R8, R31 ;  /* 0x00000008000d7223 */ /* 0x002fe2000001001f */
[-C--:B------:R-:W-:Y:S01]  /*bfc0*/  ISETP.GE.AND P1, PT, R20, R101.reuse, PT ;  /* 0x000000651400720c */ /* 0x080fe20003f26270 */
[----:B------:R-:W-:Y:S01]  /*bfd0*/  FMUL.FTZ R23, R92, UR15 ;  /* 0x0000000f5c177c20 */ /* 0x000fe20008410000 */
[----:B------:R-:W-:Y:S01]  /*bfe0*/  I2FP.F32.S32 R20, R20 ;  /* 0x0000001400147245 */ /* 0x000fe20000201400 */
[----:B------:R-:W1:Y:S01]  /*bff0*/  MUFU.TANH R43, R43 ;  /* 0x0000002b002b7308 */ /* 0x000e620000002400 */
[----:B--2---:R-:W-:Y:S01]  /*c000*/  FFMA.FTZ R8, R0, R8, R35 ;  /* 0x0000000800087223 */ /* 0x004fe20000010023 */
[----:B------:R-:W-:Y:S01]  /*c010*/  FSEL R13, R13, -INF , !P6 ;  /* 0xff8000000d0d7808 */ /* 0x000fe20007000000 */
[----:B------:R-:W-:Y:S01]  /*c020*/  FMUL.FTZ R31, R94, UR15 ;  /* 0x0000000f5e1f7c20 */ /* 0x000fe20008410000 */
[----:B------:R-:W-:Y:S01]  /*c030*/  ISETP.GE.AND P6, PT, R134, R100, PT ;  /* 0x000000648600720c */ /* 0x000fe20003fc6270 */
[----:B------:R-:W-:Y:S01]  /*c040*/  FMUL.FTZ R75, R75, UR15 ;  /* 0x0000000f4b4b7c20 */ /* 0x000fe20008410000 */
[----:B------:R-:W-:Y:S01]  /*c050*/  FSEL R8, R8, -INF , !P2 ;  /* 0xff80000008087808 */ /* 0x000fe20005000000 */
[----:B------:R-:W-:Y:S01]  /*c060*/  VIADD R14, R2, 0x29 ;  /* 0x00000029020e7836 */ /* 0x000fe20000000000 */
[----:B------:R-:W2:Y:S01]  /*c070*/  MUFU.TANH R37, R37 ;  /* 0x0000002500257308 */ /* 0x000ea20000002400 */
[----:B---3--:R-:W-:Y:S01]  /*c080*/  FFMA.FTZ R39, R0, R20, R39 ;  /* 0x0000001400277223 */ /* 0x008fe20000010027 */
[----:B------:R-:W-:Y:S01]  /*c090*/  ISETP.GE.AND P2, PT, R134, R101, PT ;  /* 0x000000658600720c */ /* 0x000fe20003f46270 */
[----:B------:R-:W-:Y:S01]  /*c0a0*/  FMUL.FTZ R15, R93, UR15 ;  /* 0x0000000f5d0f7c20 */ /* 0x000fe20008410000 */
[----:B------:R-:W-:Y:S01]  /*c0b0*/  I2FP.F32.S32 R134, R134 ;  /* 0x0000008600867245 */ /* 0x000fe20000201400 */
[----:B------:R-:W-:Y:S01]  /*c0c0*/  VIADD R12, R2, 0x30 ;  /* 0x00000030020c7836 */ /* 0x000fe20000000000 */
[----:B------:R-:W-:Y:S01]  /*c0d0*/  FSEL R105, R39, -INF , !P5 ;  /* 0xff80000027697808 */ /* 0x000fe20006800000 */
[----:B------:R-:W-:Y:S01]  /*c0e0*/  FMUL.FTZ R82, R82, UR15 ;  /* 0x0000000f52527c20 */ /* 0x000fe20008410000 */
[----:B------:R-:W3:Y:S01]  /*c0f0*/  MUFU.TANH R27, R67 ;  /* 0x00000043001b7308 */ /* 0x000ee20000002400 */
[----:B-1----:R-:W-:Y:S01]  /*c100*/  FFMA.FTZ R43, R0, R20, R43 ;  /* 0x00000014002b7223 */ /* 0x002fe2000001002b */
[----:B------:R-:W-:Y:S01]  /*c110*/  ISETP.GE.AND P5, PT, R128, R100, PT ;  /* 0x000000648000720c */ /* 0x000fe20003fa6270 */
[----:B------:R-:W-:Y:S01]  /*c120*/  FMUL.FTZ R95, R95, UR15 ;  /* 0x0000000f5f5f7c20 */ /* 0x000fe20008410000 */
[----:B------:R-:W-:Y:S01]  /*c130*/  FMUL.FTZ R81, R81, UR15 ;  /* 0x0000000f51517c20 */ /* 0x000fe20008410000 */
[----:B------:R-:W-:Y:S01]  /*c140*/  FMUL.FTZ R83, R83, UR15 ;  /* 0x0000000f53537c20 */ /* 0x000fe20008410000 */
[----:B------:R-:W-:-:S02]  /*c150*/  FSEL R136, R43, -INF , !P1 ;  /* 0xff8000002b887808 */ /* 0x000fc40004800000 */
[----:B------:R-:W1:Y:S01]  /*c160*/  MUFU.TANH R41, R41 ;  /* 0x0000002900297308 */ /* 0x000e620000002400 */
[----:B------:R-:W-:Y:S01]  /*c170*/  ISETP.GE.AND P1, PT, R128, R101, PT ;  /* 0x000000658000720c */ /* 0x000fe20003f26270 */
[----:B--2---:R-:W-:Y:S01]  /*c180*/  FFMA.FTZ R37, R0, R134, R37 ;  /* 0x0000008600257223 */ /* 0x004fe20000010025 */
[----:B------:R-:W-:-:S04]  /*c190*/  I2FP.F32.S32 R128, R128 ;  /* 0x0000008000807245 */ /* 0x000fc80000201400 */
[----:B------:R-:W-:Y:S01]  /*c1a0*/  FSEL R133, R37, -INF , !P6 ;  /* 0xff80000025857808 */ /* 0x000fe20007000000 */
[----:B------:R-:W2:Y:S01]  /*c1b0*/  MUFU.TANH R29, R74 ;  /* 0x0000004a001d7308 */ /* 0x000ea20000002400 */
[----:B---3--:R-:W-:Y:S01]  /*c1c0*/  FFMA.FTZ R134, R0, R134, R27 ;  /* 0x0000008600867223 */ /* 0x008fe2000001001b */
[----:B------:R-:W-:-:S04]  /*c1d0*/  ISETP.GE.AND P6, PT, R14, R100, PT ;  /* 0x000000640e00720c */ /* 0x000fc80003fc6270 */
[----:B------:R-:W-:Y:S02]  /*c1e0*/  FSEL R134, R134, -INF , !P2 ;  /* 0xff80000086867808 */ /* 0x000fe40005000000 */
[----:B------:R-:W3:Y:S01]  /*c1f0*/  MUFU.TANH R3, R73 ;  /* 0x0000004900037308 */ /* 0x000ee20000002400 */
[----:B-1----:R-:W-:Y:S01]  /*c200*/  FFMA.FTZ R41, R0, R128, R41 ;  /* 0x0000008000297223 */ /* 0x002fe20000010029 */
[----:B------:R-:W-:Y:S02]  /*c210*/  ISETP.GE.AND P2, PT, R14, R101, PT ;  /* 0x000000650e00720c */ /* 0x000fe40003f46270 */
[----:B------:R-:W-:Y:S02]  /*c220*/  I2FP.F32.S32 R14, R14 ;  /* 0x0000000e000e7245 */ /* 0x000fe40000201400 */
[----:B------:R-:W-:Y:S02]  /*c230*/  FSEL R107, R41, -INF , !P5 ;  /* 0xff800000296b7808 */ /* 0x000fe40006800000 */
[----:B------:R-:W1:Y:S01]  /*c240*/  MUFU.TANH R19, R75 ;  /* 0x0000004b00137308 */ /* 0x000e620000002400 */
[----:B--2---:R-:W-:Y:S01]  /*c250*/  FFMA.FTZ R128, R0, R128, R29 ;  /* 0x0000008000807223 */ /* 0x004fe2000001001d */
[----:B------:R-:W-:Y:S01]  /*c260*/  FMUL.FTZ R29, R80, UR15 ;  /* 0x0000000f501d7c20 */ /* 0x000fe20008410000 */
[----:B------:R-:W-:-:S03]  /*c270*/  ISETP.GE.AND P5, PT, R12, R100, PT ;  /* 0x000000640c00720c */ /* 0x000fc60003fa6270 */
[----:B------:R-:W-:Y:S02]  /*c280*/  FSEL R128, R128, -INF , !P1 ;  /* 0xff80000080807808 */ /* 0x000fe40004800000 */
[----:B------:R-:W2:Y:S01]  /*c290*/  MUFU.TANH R23, R23 ;  /* 0x0000001700177308 */ /* 0x000ea20000002400 */
[----:B------:R-:W-:Y:S01]  /*c2a0*/  ISETP.GE.AND P1, PT, R12, R101, PT ;  /* 0x000000650c00720c */ /* 0x000fe20003f26270 */
[----:B---3--:R-:W-:Y:S01]  /*c2b0*/  FFMA.FTZ R131, R0, R14, R3 ;  /* 0x0000000e00837223 */ /* 0x008fe20000010003 */
[----:B------:R-:W-:-:S04]  /*c2c0*/  I2FP.F32.S32 R12, R12 ;  /* 0x0000000c000c7245 */ /* 0x000fc80000201400 */
[----:B------:R-:W-:Y:S01]  /*c2d0*/  FSEL R131, R131, -INF , !P6 ;  /* 0xff80000083837808 */ /* 0x000fe20007000000 */
[----:B------:R-:W3:Y:S01]  /*c2e0*/  MUFU.TANH R31, R31 ;  /* 0x0000001f001f7308 */ /* 0x000ee20000002400 */
[----:B-1----:R-:W-:Y:S01]  /*c2f0*/  FFMA.FTZ R130, R0, R14, R19 ;  /* 0x0000000e00827223 */ /* 0x002fe20000010013 */
[----:B------:R-:W-:-:S04]  /*c300*/  VIADD R14, R2, 0x31 ;  /* 0x00000031020e7836 */ /* 0x000fc80000000000 */
[----:B------:R-:W-:Y:S02]  /*c310*/  FSEL R130, R130, -INF , !P2 ;  /* 0xff80000082827808 */ /* 0x000fe40005000000 */
[----:B------:R-:W1:Y:S01]  /*c320*/  MUFU.TANH R15, R15 ;  /* 0x0000000f000f7308 */ /* 0x000e620000002400 */
[----:B--2---:R-:W-:Y:S01]  /*c330*/  FFMA.FTZ R23, R0, R12, R23 ;  /* 0x0000000c00177223 */ /* 0x004fe20000010017 */
[C---:B------:R-:W-:Y:S02]  /*c340*/  ISETP.GE.AND P6, PT, R14.reuse, R100, PT ;  /* 0x000000640e00720c */ /* 0x040fe40003fc6270 */
[----:B------:R-:W-:Y:S02]  /*c350*/  ISETP.GE.AND P2, PT, R14, R101, PT ;  /* 0x000000650e00720c */ /* 0x000fe40003f46270 */
[----:B------:R-:W-:Y:S02]  /*c360*/  FSEL R93, R23, -INF , !P5 ;  /* 0xff800000175d7808 */ /* 0x000fe40006800000 */
[----:B------:R-:W2:Y:S01]  /*c370*/  MUFU.TANH R29, R29 ;  /* 0x0000001d001d7308 */ /* 0x000ea20000002400 */
[----:B---3--:R-:W-:Y:S01]  /*c380*/  FFMA.FTZ R31, R0, R12, R31 ;  /* 0x0000000c001f7223 */ /* 0x008fe2000001001f */
[----:B------:R-:W-:Y:S01]  /*c390*/  VIADD R12, R2, 0x38 ;  /* 0x00000038020c7836 */ /* 0x000fe20000000000 */
[----:B------:R-:W-:-:S03]  /*c3a0*/  I2FP.F32.S32 R14, R14 ;  /* 0x0000000e000e7245 */ /* 0x000fc60000201400 */
[----:B------:R-:W-:Y:S02]  /*c3b0*/  FSEL R90, R31, -INF , !P1 ;  /* 0xff8000001f5a7808 */ /* 0x000fe40004800000 */
[----:B------:R-:W3:Y:S01]  /*c3c0*/  MUFU.TANH R3, R82 ;  /* 0x0000005200037308 */ /* 0x000ee20000002400 */
[----:B------:R-:W-:Y:S01]  /*c3d0*/  ISETP.GE.AND P5, PT, R12, R100, PT ;  /* 0x000000640c00720c */ /* 0x000fe20003fa6270 */
[----:B-1----:R-:W-:Y:S01]  /*c3e0*/  FFMA.FTZ R15, R0, R14, R15 ;  /* 0x0000000e000f7223 */ /* 0x002fe2000001000f */
[----:B------:R-:W-:Y:S02]  /*c3f0*/  ISETP.GE.AND P1, PT, R12, R101, PT ;  /* 0x000000650c00720c */ /* 0x000fe40003f26270 */
[----:B------:R-:W-:Y:S02]  /*c400*/  I2FP.F32.S32 R12, R12 ;  /* 0x0000000c000c7245 */ /* 0x000fe40000201400 */
[----:B------:R-:W-:Y:S01]  /*c410*/  FSEL R92, R15, -INF , !P6 ;  /* 0xff8000000f5c7808 */ /* 0x000fe20007000000 */
[----:B------:R-:W1:Y:S01]  /*c420*/  MUFU.TANH R27, R95 ;  /* 0x0000005f001b7308 */ /* 0x000e620000002400 */
[----:B------:R-:W-:Y:S01]  /*c430*/  ISETP.GE.AND P6, PT, R2, R100, PT ;  /* 0x000000640200720c */ /* 0x000fe20003fc6270 */
[----:B--2---:R-:W-:Y:S01]  /*c440*/  FFMA.FTZ R29, R0, R12, R29 ;  /* 0x0000000c001d7223 */ /* 0x004fe2000001001d */
[----:B------:R-:W-:-:S04]  /*c450*/  SHF.R.S32.HI R31, RZ, 0x1f, R54 ;  /* 0x0000001fff1f7819 */ /* 0x000fc80000011436 */
[----:B------:R-:W-:Y:S01]  /*c460*/  FSEL R91, R29, -INF , !P5 ;  /* 0xff8000001d5b7808 */ /* 0x000fe20006800000 */
[----:B------:R-:W2:Y:S01]  /*c470*/  MUFU.TANH R19, R24 ;  /* 0x0000001800137308 */ /* 0x000ea20000002400 */
[C---:B---3--:R-:W-:Y:S01]  /*c480*/  FFMA.FTZ R3, R0.reuse, R12, R3 ;  /* 0x0000000c00037223 */ /* 0x048fe20000010003 */
[----:B------:R-:W-:Y:S02]  /*c490*/  I2FP.F32.S32 R12, R2 ;  /* 0x00000002000c7245 */ /* 0x000fe40000201400 */
[----:B------:R-:W-:Y:S02]  /*c4a0*/  LEA.HI R31, R31, R54, RZ, 0x2 ;  /* 0x000000361f1f7211 */ /* 0x000fe400078f10ff */
[----:B------:R-:W-:Y:S02]  /*c4b0*/  FSEL R88, R3, -INF , !P1 ;  /* 0xff80000003587808 */ /* 0x000fe40004800000 */
[----:B------:R-:W3:Y:S01]  /*c4c0*/  MUFU.TANH R23, R26 ;  /* 0x0000001a00177308 */ /* 0x000ee20000002400 */
[----:B-1----:R-:W-:Y:S01]  /*c4d0*/  FFMA.FTZ R27, R0, R14, R27 ;  /* 0x0000000e001b7223 */ /* 0x002fe2000001001b */
[----:B------:R-:W-:-:S04]  /*c4e0*/  LOP3.LUT R31, R31, 0xfffffffc, RZ, 0xc0, !PT ;  /* 0xfffffffc1f1f7812 */ /* 0x000fc800078ec0ff */
[----:B------:R-:W-:Y:S01]  /*c4f0*/  FSEL R89, R27, -INF , !P2 ;  /* 0xff8000001b597808 */ /* 0x000fe20005000000 */
[----:B------:R-:W-:Y:S01]  /*c500*/  IMAD.IADD R125, R54, 0x1, -R31 ;  /* 0x00000001367d7824 */ /* 0x000fe200078e0a1f */
[----:B------:R-:W1:Y:S01]  /*c510*/  MUFU.TANH R81, R81 ;  /* 0x0000005100517308 */ /* 0x000e620000002400 */
[----:B--2---:R-:W-:Y:S01]  /*c520*/  FFMA.FTZ R15, R0, R12, R19 ;  /* 0x0000000c000f7223 */ /* 0x004fe20000010013 */
[----:B------:R-:W-:Y:S01]  /*c530*/  BAR.SYNC.DEFER_BLOCKING 0x0 ;  /* 0x0000000000007b1d */ /* 0x000fe20000010000 */
[C---:B------:R-:W-:Y:S01]  /*c540*/  ISETP.GE.AND P2, PT, R2.reuse, R101, PT ;  /* 0x000000650200720c */ /* 0x040fe20003f46270 */
[----:B------:R-:W-:Y:S02]  /*c550*/  VIADD R2, R2, 0x39 ;  /* 0x0000003902027836 */ /* 0x000fe40000000000 */
[----:B------:R-:W-:Y:S02]  /*c560*/  FSEL R15, R15, -INF , !P6 ;  /* 0xff8000000f0f7808 */ /* 0x000fe40007000000 */
[----:B------:R-:W2:Y:S01]  /*c570*/  MUFU.TANH R83, R83 ;  /* 0x0000005300537308 */ /* 0x000ea20000002400 */
[----:B------:R-:W-:Y:S01]  /*c580*/  ISETP.GT.AND P6, PT, R129, R114, PT ;  /* 0x000000728100720c */ /* 0x000fe20003fc4270 */
[----:B---3--:R-:W-:Y:S01]  /*c590*/  FFMA.FTZ R12, R0, R12, R23 ;  /* 0x0000000c000c7223 */ /* 0x008fe20000010017 */
[----:B------:R-:W-:-:S02]  /*c5a0*/  ISETP.GE.AND P5, PT, R2, R100, PT ;  /* 0x000000640200720c */ /* 0x000fc40003fa6270 */
[----:B------:R-:W-:Y:S02]  /*c5b0*/  ISETP.GE.AND P1, PT, R2, R101, PT ;  /* 0x000000650200720c */ /* 0x000fe40003f26270 */
[----:B------:R-:W-:Y:S02]  /*c5c0*/  I2FP.F32.S32 R2, R2 ;  /* 0x0000000200027245 */ /* 0x000fe40000201400 */
[----:B------:R-:W-:-:S03]  /*c5d0*/  FSEL R12, R12, -INF , !P2 ;  /* 0xff8000000c0c7808 */ /* 0x000fc60005000000 */
[CC--:B-1----:R-:W-:Y:S01]  /*c5e0*/  FFMA.FTZ R81, R0.reuse, R2.reuse, R81 ;  /* 0x0000000200517223 */ /* 0x0c2fe20000010051 */
[----:B--2---:R-:W-:-:S04]  /*c5f0*/  FFMA.FTZ R83, R0, R2, R83 ;  /* 0x0000000200537223 */ /* 0x004fc80000010053 */
[----:B------:R-:W-:Y:S02]  /*c600*/  FSEL R95, R81, -INF , !P5 ;  /* 0xff800000515f7808 */ /* 0x000fe40006800000 */
[----:B------:R-:W-:Y:S01]  /*c610*/  FSEL R94, R83, -INF , !P1 ;  /* 0xff800000535e7808 */ /* 0x000fe20004800000 */
        /* <DEDUP_REMOVED lines=31> */
[----:B------:R-:W-:Y:S02]  /*c810*/  @!P2 IADD3 R2, R2, 0x1, RZ ;  /* 0x000000010202a810 */ /* 0x000fe40007ffe0ff */
[----:B------:R-:W-:Y:S02]  /*c820*/  ISETP.GE.AND P2, PT, R22, RZ, PT ;  /* 0x000000ff1600720c */ /* 0x000fe40003f46270 */
[----:B------:R-:W-:-:S02]  /*c830*/  ISETP.GE.U32.AND P1, PT, R20, R3, PT ;  /* 0x000000031400720c */ /* 0x000fc40003f26070 */
[----:B------:R-:W-:-:S04]  /*c840*/  LOP3.LUT R22, RZ, R5, RZ, 0x33, !PT ;  /* 0x00000005ff167212 */ /* 0x000fc800078e33ff */
[----:B------:R-:W-:Y:S01]  /*c850*/  @P5 VIADD R24, R24, 0x1 ;  /* 0x0000000118185836 */ /* 0x000fe20000000000 */
[----:B------:R-:W-:-:S06]  /*c860*/  ISETP.GE.AND P5, PT, R14, RZ, PT ;  /* 0x000000ff0e00720c */ /* 0x000fcc0003fa6270 */
[----:B------:R-:W-:Y:S01]  /*c870*/  @P1 VIADD R2, R2, 0x1 ;  /* 0x0000000102021836 */ /* 0x000fe20000000000 */
[----:B------:R-:W-:-:S03]  /*c880*/  ISETP.NE.AND P1, PT, R5, RZ, PT ;  /* 0x000000ff0500720c */ /* 0x000fc60003f25270 */
[----:B------:R-:W-:-:S03]  /*c890*/  @!P2 IMAD.MOV R2, RZ, RZ, -R2 ;  /* 0x000000ffff02a224 */ /* 0x000fc600078e0a02 */
[----:B------:R-:W-:-:S04]  /*c8a0*/  @!P5 IADD3 R24, -R24, RZ, RZ ;  /* 0x000000ff1818d210 */ /* 0x000fc80007ffe1ff */
[C---:B------:R-:W-:Y:S02]  /*c8b0*/  SEL R3, R22.reuse, R24, !P1 ;  /* 0x0000001816037207 */ /* 0x040fe40004800000 */
[----:B------:R-:W-:-:S03]  /*c8c0*/  SEL R22, R22, R2, !P1 ;  /* 0x0000000216167207 */ /* 0x000fc60004800000 */
        /* <DEDUP_REMOVED lines=21> */
.L_x_6372:
[----:B------:R-:W1:Y:S02]  /*ca20*/  LDC R5, c[0x0][0x248] ;  /* 0x00009200ff057b82 */ /* 0x000e640000000800 */
[----:B-1----:R-:W-:-:S05]  /*ca30*/  IMAD.SHL.U32 R19, R5, 0x40, RZ ;  /* 0x0000004005137824 */ /* 0x002fca00078e00ff */
[----:B------:R-:W-:-:S04]  /*ca40*/  IADD3 R19, -R19, RZ, RZ ;  /* 0x000000ff13137210 */ /* 0x000fc80007ffe1ff */
[----:B------:R-:W-:-:S07]  /*ca50*/  SHF.R.S32.HI R20, RZ, 0x1f, R19 ;  /* 0x0000001fff147819 */ /* 0x000fce0000011413 */
.L_x_6373:
        /* <DEDUP_REMOVED lines=17> */
[--C-:B-1----:R-:W-:Y:S02]  /*cb70*/  LEA.HI.X R20, R5, R20, R2.reuse, 0x5, P1 ;  /* 0x0000001405147211 */ /* 0x102fe400008f2c02 */
[----:B------:R-:W-:Y:S02]  /*cb80*/  @P5 IADD3 R14, P1, R19, R126, RZ ;  /* 0x0000007e130e5210 */ /* 0x000fe40007f3e0ff */
[----:B------:R-:W-:-:S03]  /*cb90*/  @P0 SHF.L.U64.HI R2, R5, 0x5, R2 ;  /* 0x0000000505020819 */ /* 0x000fc60000010202 */
[----:B------:R-:W-:Y:S01]  /*cba0*/  @P5 IMAD.X R3, R20, 0x1, R51, P1 ;  /* 0x0000000114035824 */ /* 0x000fe200008e0633 */
[----:B------:R-:W-:-:S05]  /*cbb0*/  @P2 IADD3 R19, P1, R19, R126, RZ ;  /* 0x0000007e13132210 */ /* 0x000fca0007f3e0ff */
[----:B------:R-:W-:Y:S01]  /*cbc0*/  @P2 IMAD.X R20, R20, 0x1, R51, P1 ;  /* 0x0000000114142824 */ /* 0x000fe200008e0633 */
[----:B------:R-:W-:-:S04]  /*cbd0*/  @P0 LEA R34, P1, R23, R122, 0x1 ;  /* 0x0000007a17220211 */ /* 0x000fc800078208ff */
[----:B------:R-:W-:Y:S02]  /*cbe0*/  @P0 LEA.HI.X R35, R23, R121, R2, 0x1, P1 ;  /* 0x0000007917230211 */ /* 0x000fe400008f0c02 */
[----:B------:R-:W-:Y:S02]  /*cbf0*/  @P5 LEA R2, P1, R14, UR12, 0x1 ;  /* 0x0000000c0e025c11 */ /* 0x000fe4000f8208ff */
[----:B------:R-:W-:Y:S02]  /*cc00*/  ISETP.NE.AND P0, PT, R22, RZ, PT ;  /* 0x000000ff1600720c */ /* 0x000fe40003f05270 */
        /* <DEDUP_REMOVED lines=39> */
.L_x_6371:
        /* <DEDUP_REMOVED lines=67> */
[----:B------:R-:W-:-:S02]  /*d2b0*/  FFMA.FTZ R91, R91, UR8, -R98 ;  /* 0x000000085b5b7c23 */ /* 0x000fc40008010862 */
        /* <DEDUP_REMOVED lines=8> */
[----:B-1----:R-:W-:Y:S01]  /*d340*/  F2FP.BF16.F32.PACK_AB R48, R96, R99 ;  /* 0x000000636030723e */ /* 0x002fe200000010ff */
        /* <DEDUP_REMOVED lines=8> */
[----:B------:R-:W4:Y:S01]  /*d3d0*/  LDSM.16.MT88.4 R16, [R108+0x6400] ;  /* 0x006400006c10783b */ /* 0x000f220000004200 */
[----:B------:R-:W-:Y:S01]  /*d3e0*/  FFMA.FTZ R89, R89, UR8, -R97 ;  /* 0x0000000859597c23 */ /* 0x000fe20008010861 */
[----:B------:R-:W-:-:S03]  /*d3f0*/  FADD.FTZ R96, R99, R96 ;  /* 0x0000006063607221 */ /* 0x000fc60000010000 */
        /* <DEDUP_REMOVED lines=61> */
[--C-:B------:R-:W-:Y:S01]  /*d7d0*/  FFMA.FTZ R27, R128, UR8, -R97.reuse ;  /* 0x00000008801b7c23 */ /* 0x100fe20008010861 */
[----:B------:R-:W-:Y:S01]  /*d7e0*/  MUFU.EX2 R25, R25 ;  /* 0x0000001900197308 */ /* 0x000fe20000000800 */
[----:B------:R-:W-:Y:S02]  /*d7f0*/  FFMA.FTZ R128, R94, UR8, -R97 ;  /* 0x000000085e807c23 */ /* 0x000fe40008010861 */
[C---:B------:R-:W-:Y:S01]  /*d800*/  HMMA.16816.F32.BF16 R68, R4.reuse, R18, R68 ;  /* 0x000000120444723c */ /* 0x040fe20000041844 */
[----:B------:R-:W-:Y:S04]  /*d810*/  LDSM.16.MT88.4 R16, [R110+0x6c00] ;  /* 0x006c00006e10783b */ /* 0x000fe80000004200 */
[----:B------:R-:W4:Y:S01]  /*d820*/  MUFU.EX2 R26, R26 ;  /* 0x0000001a001a7308 */ /* 0x000f220000000800 */
[C---:B-1----:R-:W-:Y:S06]  /*d830*/  HMMA.16816.F32.BF16 R36, R4.reuse, R8, R36 ;  /* 0x000000080424723c */ /* 0x042fec0000041824 */
[----:B------:R-:W-:Y:S01]  /*d840*/  HMMA.16816.F32.BF16 R40, R4, R10, R40 ;  /* 0x0000000a0428723c */ /* 0x000fe20000041828 */
[----:B------:R-:W1:Y:S01]  /*d850*/  LDSM.16.MT88.4 R8, [R108+0x8400] ;  /* 0x008400006c08783b */ /* 0x000e620000004200 */
[----:B------:R-:W-:Y:S04]  /*d860*/  MUFU.EX2 R27, R27 ;  /* 0x0000001b001b7308 */ /* 0x000fe80000000800 */
[C---:B---3--:R-:W-:Y:S04]  /*d870*/  HMMA.16816.F32.BF16 R44, R48.reuse, R12, RZ ;  /* 0x0000000c302c723c */ /* 0x048fe800000418ff */
[----:B------:R-:W3:Y:S02]  /*d880*/  MUFU.EX2 R24, R24 ;  /* 0x0000001800187308 */ /* 0x000ee40000000800 */
[----:B------:R-:W-:Y:S01]  /*d890*/  HMMA.16816.F32.BF16 R48, R48, R14, RZ ;  /* 0x0000000e3030723c */ /* 0x000fe200000418ff */
[----:B------:R-:W-:Y:S05]  /*d8a0*/  LDSM.16.MT88.4 R12, [R108+0x6c00] ;  /* 0x006c00006c0c783b */ /* 0x000fea0000004200 */
[----:B------:R-:W-:Y:S08]  /*d8b0*/  MUFU.EX2 R91, R91 ;  /* 0x0000005b005b7308 */ /* 0x000ff00000000800 */
[----:B------:R-:W-:Y:S08]  /*d8c0*/  MUFU.EX2 R98, R98 ;  /* 0x0000006200627308 */ /* 0x000ff00000000800 */
[----:B------:R-:W-:Y:S01]  /*d8d0*/  MUFU.EX2 R90, R90 ;  /* 0x0000005a005a7308 */ /* 0x000fe20000000800 */
[C---:B-1----:R-:W-:Y:S07]  /*d8e0*/  HMMA.16816.F32.BF16 R44, R4.reuse, R8, R44 ;  /* 0x00000008042c723c */ /* 0x042fee000004182c */
[----:B------:R-:W1:Y:S01]  /*d8f0*/  MUFU.EX2 R89, R89 ;  /* 0x0000005900597308 */ /* 0x000e620000000800 */
        /* <DEDUP_REMOVED lines=9> */
[----:B---3--:R-:W-:Y:S01]  /*d990*/  F2FP.BF16.F32.PACK_AB R7, R24, R27 ;  /* 0x0000001b1807723e */ /* 0x008fe200000010ff */
        /* <DEDUP_REMOVED lines=24> */
[----:B------:R-:W-:Y:S01]  /*db20*/  F2FP.BF16.F32.PACK_AB R4, R92, R93 ;  /* 0x0000005d5c04723e */ /* 0x000fe200000010ff */
[----:B------:R-:W-:Y:S01]  /*db30*/  FADD.FTZ R93, R93, R106 ;  /* 0x0000006a5d5d7221 */ /* 0x000fe20000010000 */
[C---:B-1----:R-:W-:Y:S01]  /*db40*/  F2FP.BF16.F32.PACK_AB R5, R89.reuse, R90 ;  /* 0x0000005a5905723e */ /* 0x042fe200000010ff */
        /* <DEDUP_REMOVED lines=93> */
.L_x_6375:
[----:B------:R-:W1:Y:S02]  /*e120*/  LDC R6, c[0x0][0x250] ;  /* 0x00009400ff067b82 */ /* 0x000e640000000800 */
[----:B-1----:R-:W-:-:S05]  /*e130*/  IMAD.SHL.U32 R9, R6, 0x40, RZ ;  /* 0x0000004006097824 */ /* 0x002fca00078e00ff */
[----:B------:R-:W-:-:S04]  /*e140*/  IADD3 R9, -R9, RZ, RZ ;  /* 0x000000ff09097210 */ /* 0x000fc80007ffe1ff */
[----:B------:R-:W-:-:S07]  /*e150*/  SHF.R.S32.HI R7, RZ, 0x1f, R9 ;  /* 0x0000001fff077819 */ /* 0x000fce0000011409 */
.L_x_6376:
        /* <DEDUP_REMOVED lines=138> */
[----:B------:R-:W-:-:S05]  /*ea00*/  FMUL.FTZ R32, R32, UR15 ;  /* 0x0000000f20207c20 */ /* 0x000fca0008410000 */
[----:B------:R-:W-:Y:S01]  /*ea10*/  MUFU.TANH R35, R35 ;  /* 0x0000002300237308 */ /* 0x000fe20000002400 */
[----:B------:R-:W-:Y:S01]  /*ea20*/  FMUL.FTZ R30, R30, UR15 ;  /* 0x0000000f1e1e7c20 */ /* 0x000fe20008410000 */
[----:B------:R-:W-:Y:S01]  /*ea30*/  FMUL.FTZ R28, R28, UR15 ;  /* 0x0000000f1c1c7c20 */ /* 0x000fe20008410000 */
[----:B------:R-:W-:Y:S01]  /*ea40*/  FMUL.FTZ R29, R29, UR15 ;  /* 0x0000000f1d1d7c20 */ /* 0x000fe20008410000 */
[----:B------:R-:W-:Y:S02]  /*ea50*/  FMUL.FTZ R103, R31, UR15 ;  /* 0x0000000f1f677c20 */ /* 0x000fe40008410000 */
[----:B------:R-:W-:Y:S01]  /*ea60*/  FMUL.FTZ R26, R26, UR15 ;  /* 0x0000000f1a1a7c20 */ /* 0x000fe20008410000 */
[----:B------:R-:W-:Y:S01]  /*ea70*/  FMUL.FTZ R24, R24, UR15 ;  /* 0x0000000f18187c20 */ /* 0x000fe20008410000 */
[----:B------:R3:W-:Y:S01]  /*ea80*/  MUFU.TANH R97, R30 ;  /* 0x0000001e00617308 */ /* 0x0007e20000002400 */
[----:B------:R-:W-:Y:S01]  /*ea90*/  FMUL.FTZ R99, R25, UR15 ;  /* 0x0000000f19637c20 */ /* 0x000fe20008410000 */
[----:B------:R-:W-:-:S02]  /*eaa0*/  FMUL.FTZ R27, R27, UR15 ;  /* 0x0000000f1b1b7c20 */ /* 0x000fc40008410000 */
[----:B------:R-:W-:Y:S01]  /*eab0*/  FMUL.FTZ R20, R20, UR15 ;  /* 0x0000000f14147c20 */ /* 0x000fe20008410000 */
[----:B------:R-:W-:-:S03]  /*eac0*/  FMUL.FTZ R21, R21, UR15 ;  /* 0x0000000f15157c20 */ /* 0x000fc60008410000 */
[----:B------:R-:W-:Y:S01]  /*ead0*/  MUFU.TANH R105, R26 ;  /* 0x0000001a00697308 */ /* 0x000fe20000002400 */
[C---:B-1----:R-:W-:Y:S06]  /*eae0*/  HMMA.16816.F32.BF16 R16, R92.reuse, R88, R16 ;  /* 0x000000585c10723c */ /* 0x042fec0000041810 */
[----:B------:R-:W-:Y:S01]  /*eaf0*/  HMMA.16816.F32.BF16 R12, R92, R90, R12 ;  /* 0x0000005a5c0c723c */ /* 0x000fe2000004180c */
[----:B------:R-:W-:Y:S01]  /*eb00*/  FMUL.FTZ R89, R33, UR15 ;  /* 0x0000000f21597c20 */ /* 0x000fe20008410000 */
[----:B------:R1:W-:Y:S01]  /*eb10*/  MUFU.TANH R91, R28 ;  /* 0x0000001c005b7308 */ /* 0x0003e20000002400 */
[----:B------:R-:W-:Y:S01]  /*eb20*/  FMUL.FTZ R33, R34, UR15 ;  /* 0x0000000f22217c20 */ /* 0x000fe20008410000 */
[----:B------:R-:W-:-:S02]  /*eb30*/  FMUL.FTZ R34, R22, UR15 ;  /* 0x0000000f16227c20 */ /* 0x000fc40008410000 */
[C---:B--2---:R-:W-:Y:S04]  /*eb40*/  HMMA.16816.F32.BF16 R8, R92.reuse, R84, R8 ;  /* 0x000000545c08723c */ /* 0x044fe80000041808 */
[----:B------:R-:W2:Y:S02]  /*eb50*/  MUFU.TANH R89, R89 ;  /* 0x0000005900597308 */ /* 0x000ea40000002400 */
[----:B------:R-:W-:Y:S06]  /*eb60*/  HMMA.16816.F32.BF16 R4, R92, R86, R4 ;  /* 0x000000565c04723c */ /* 0x000fec0000041804 */
[----:B---3--:R-:W-:Y:S01]  /*eb70*/  FMUL.FTZ R30, R18, UR15 ;  /* 0x0000000f121e7c20 */ /* 0x008fe20008410000 */
[----:B------:R-:W-:Y:S01]  /*eb80*/  FMUL.FTZ R87, R16, UR15 ;  /* 0x0000000f10577c20 */ /* 0x000fe20008410000 */
[----:B------:R-:W-:Y:S01]  /*eb90*/  IMAD R16, R129, 0x40, R124 ;  /* 0x0000004081107824 */ /* 0x000fe200078e027c */
[----:B------:R-:W3:Y:S01]  /*eba0*/  MUFU.TANH R29, R29 ;  /* 0x0000001d001d7308 */ /* 0x000ee20000002400 */
[----:B------:R-:W-:Y:S01]  /*ebb0*/  FMUL.FTZ R93, R17, UR15 ;  /* 0x0000000f115d7c20 */ /* 0x000fe20008410000 */
[----:B-1----:R-:W-:Y:S01]  /*ebc0*/  FMUL.FTZ R28, R19, UR15 ;  /* 0x0000000f131c7c20 */ /* 0x002fe20008410000 */
[----:B------:R-:W-:Y:S01]  /*ebd0*/  FMUL.FTZ R26, R12, UR15 ;  /* 0x0000000f0c1a7c20 */ /* 0x000fe20008410000 */
[----:B------:R-:W-:-:S02]  /*ebe0*/  VIADD R12, R16, 0x1 ;  /* 0x00000001100c7836 */ /* 0x000fc40000000000 */
[----:B------:R-:W-:Y:S01]  /*ebf0*/  FMUL.FTZ R22, R14, UR15 ;  /* 0x0000000f0e167c20 */ /* 0x000fe20008410000 */
[----:B------:R-:W-:Y:S01]  /*ec00*/  VIADD R144, R16, 0x11 ;  /* 0x0000001110907836 */ /* 0x000fe20000000000 */
[----:B------:R1:W-:Y:S01]  /*ec10*/  MUFU.TANH R31, R24 ;  /* 0x00000018001f7308 */ /* 0x0003e20000002400 */
[----:B------:R-:W-:Y:S01]  /*ec20*/  FMUL.FTZ R18, R8, UR15 ;  /* 0x0000000f08127c20 */ /* 0x000fe20008410000 */
[----:B------:R-:W-:Y:S01]  /*ec30*/  I2FP.F32.S32 R8, R12 ;  /* 0x0000000c00087245 */ /* 0x000fe20000201400 */
[----:B------:R-:W-:Y:S01]  /*ec40*/  FMUL.FTZ R14, R11, UR15 ;  /* 0x0000000f0b0e7c20 */ /* 0x000fe20008410000 */
[C---:B------:R-:W-:Y:S01]  /*ec50*/  ISETP.GE.AND P2, PT, R12.reuse, R100, PT ;  /* 0x000000640c00720c */ /* 0x040fe20003f46270 */
[----:B------:R-:W-:Y:S01]  /*ec60*/  FMUL.FTZ R17, R9, UR15 ;  /* 0x0000000f09117c20 */ /* 0x000fe20008410000 */
[----:B------:R-:W-:Y:S01]  /*ec70*/  ISETP.GE.AND P5, PT, R12, R101, PT ;  /* 0x000000650c00720c */ /* 0x000fe20003fa6270 */
[C---:B------:R-:W-:Y:S01]  /*ec80*/  VIADD R12, R16.reuse, 0x8 ;  /* 0x00000008100c7836 */ /* 0x040fe20000000000 */
[----:B------:R-:W4:Y:S01]  /*ec90*/  MUFU.TANH R103, R103 ;  /* 0x0000006700677308 */ /* 0x000f220000002400 */
[----:B------:R-:W-:-:S02]  /*eca0*/  VIADD R9, R16, 0x10 ;  /* 0x0000001010097836 */ /* 0x000fc40000000000 */
[----:B------:R-:W-:Y:S01]  /*ecb0*/  FMUL.FTZ R5, R5, UR15 ;  /* 0x0000000f05057c20 */ /* 0x000fe20008410000 */
[----:B------:R-:W-:Y:S01]  /*ecc0*/  VIADD R142, R16, 0x19 ;  /* 0x00000019108e7836 */ /* 0x000fe20000000000 */
[----:B------:R-:W-:Y:S01]  /*ecd0*/  ISETP.GE.AND P1, PT, R12, R100, PT ;  /* 0x000000640c00720c */ /* 0x000fe20003f26270 */
[----:B------:R-:W-:Y:S01]  /*ece0*/  VIADD R102, R16, 0x18 ;  /* 0x0000001810667836 */ /* 0x000fe20000000000 */
[----:B------:R-:W-:Y:S01]  /*ecf0*/  ISETP.GE.AND P6, PT, R12, R101, PT ;  /* 0x000000650c00720c */ /* 0x000fe20003fc6270 */
[----:B------:R5:W-:Y:S01]  /*ed00*/  MUFU.TANH R25, R20 ;  /* 0x0000001400197308 */ /* 0x000be20000002400 */
[----:B-1----:R-:W-:Y:S01]  /*ed10*/  FMUL.FTZ R24, R13, UR15 ;  /* 0x0000000f0d187c20 */ /* 0x002fe20008410000 */
[----:B------:R-:W-:Y:S01]  /*ed20*/  FMUL.FTZ R13, R4, UR15 ;  /* 0x0000000f040d7c20 */ /* 0x000fe20008410000 */
[----:B------:R-:W-:Y:S01]  /*ed30*/  FMUL.FTZ R4, R7, UR15 ;  /* 0x0000000f07047c20 */ /* 0x000fe20008410000 */
[CC--:B--2---:R-:W-:Y:S01]  /*ed40*/  FFMA.FTZ R7, R0.reuse, R8.reuse, R89 ;  /* 0x0000000800077223 */ /* 0x0c4fe20000010059 */
[----:B------:R-:W-:Y:S01]  /*ed50*/  FFMA.FTZ R8, R0, R8, R35 ;  /* 0x0000000800087223 */ /* 0x000fe20000010023 */
[----:B------:R-:W-:-:S02]  /*ed60*/  I2FP.F32.S32 R12, R12 ;  /* 0x0000000c000c7245 */ /* 0x000fc40000201400 */
[----:B------:R1:W-:Y:S01]  /*ed70*/  MUFU.TANH R85, R32 ;  /* 0x0000002000557308 */ /* 0x0003e20000002400 */
[----:B------:R-:W-:Y:S02]  /*ed80*/  FSEL R7, R7, -INF , !P2 ;  /* 0xff80000007077808 */ /* 0x000fe40005000000 */
[----:B------:R-:W-:Y:S01]  /*ed90*/  FSEL R8, R8, -INF , !P5 ;  /* 0xff80000008087808 */ /* 0x000fe20006800000 */
[CC--:B------:R-:W-:Y:S01]  /*eda0*/  FFMA.FTZ R11, R0.reuse, R12.reuse, R91 ;  /* 0x0000000c000b7223 */ /* 0x0c0fe2000001005b */
[----:B------:R-:W-:-:S03]  /*edb0*/  FFMA.FTZ R12, R0, R12, R97 ;  /* 0x0000000c000c7223 */ /* 0x000fc60000010061 */
[----:B------:R-:W2:Y:S01]  /*edc0*/  MUFU.TANH R99, R99 ;  /* 0x0000006300637308 */ /* 0x000ea20000002400 */
[----:B-----5:R-:W-:Y:S01]  /*edd0*/  FMUL.FTZ R20, R15, UR15 ;  /* 0x0000000f0f147c20 */ /* 0x020fe20008410000 */
[----:B------:R-:W-:Y:S01]  /*ede0*/  FMUL.FTZ R15, R10, UR15 ;  /* 0x0000000f0a0f7c20 */ /* 0x000fe20008410000 */
[----:B------:R-:W-:Y:S01]  /*edf0*/  FMUL.FTZ R10, R6, UR15 ;  /* 0x0000000f060a7c20 */ /* 0x000fe20008410000 */
[----:B------:R-:W-:Y:S01]  /*ee00*/  VIADD R6, R16, 0x9 ;  /* 0x0000000910067836 */ /* 0x000fe20000000000 */
[----:B------:R-:W-:Y:S02]  /*ee10*/  FSEL R11, R11, -INF , !P1 ;  /* 0xff8000000b0b7808 */ /* 0x000fe40004800000 */
[----:B------:R-:W-:Y:S01]  /*ee20*/  FSEL R12, R12, -INF , !P6 ;  /* 0xff8000000c0c7808 */ /* 0x000fe20007000000 */
[----:B------:R-:W5:Y:S01]  /*ee30*/  MUFU.TANH R27, R27 ;  /* 0x0000001b001b7308 */ /* 0x000f620000002400 */
[C---:B------:R-:W-:Y:S01]  /*ee40*/  ISETP.GE.AND P2, PT, R6.reuse, R100, PT ;  /* 0x000000640600720c */ /* 0x040fe20003f46270 */
[----:B-1----:R-:W-:Y:S01]  /*ee50*/  FMUL.FTZ R32, R23, UR15 ;  /* 0x0000000f17207c20 */ /* 0x002fe20008410000 */
[----:B------:R-:W-:-:S02]  /*ee60*/  ISETP.GE.AND P5, PT, R6, R101, PT ;  /* 0x000000650600720c */ /* 0x000fc40003fa6270 */
[----:B------:R-:W-:Y:S02]  /*ee70*/  I2FP.F32.S32 R6, R6 ;  /* 0x0000000600067245 */ /* 0x000fe40000201400 */
[C---:B------:R-:W-:Y:S01]  /*ee80*/  ISETP.GE.AND P1, PT, R9.reuse, R100, PT ;  /* 0x000000640900720c */ /* 0x040fe20003f26270 */
[----:B------:R3:W-:Y:S01]  /*ee90*/  MUFU.TANH R19, R32 ;  /* 0x0000002000137308 */ /* 0x0007e20000002400 */
[----:B------:R-:W-:-:S07]  /*eea0*/  ISETP.GE.AND P6, PT, R9, R101, PT ;  /* 0x000000650900720c */ /* 0x000fce0003fc6270 */
[----:B------:R1:W-:Y:S08]  /*eeb0*/  MUFU.TANH R35, R30 ;  /* 0x0000001e00237308 */ /* 0x0003f00000002400 */
[----:B------:R-:W5:Y:S01]  /*eec0*/  MUFU.TANH R21, R21 ;  /* 0x0000001500157308 */ /* 0x000f620000002400 */
[CC--:B---3--:R-:W-:Y:S01]  /*eed0*/  FFMA.FTZ R32, R0.reuse, R6.reuse, R29 ;  /* 0x0000000600207223 */ /* 0x0c8fe2000001001d */
[----:B----4-:R-:W-:-:S05]  /*eee0*/  FFMA.FTZ R6, R0, R6, R103 ;  /* 0x0000000600067223 */ /* 0x010fca0000010067 */
[----:B------:R-:W-:Y:S01]  /*eef0*/  FSEL R6, R6, -INF , !P5 ;  /* 0xff80000006067808 */ /* 0x000fe20006800000 */
[----:B------:R-:W3:Y:S01]  /*ef00*/  MUFU.TANH R23, R34 ;  /* 0x0000002200177308 */ /* 0x000ee20000002400 */
[----:B-1----:R-:W-:Y:S02]  /*ef10*/  I2FP.F32.S32 R30, R9 ;  /* 0x00000009001e7245 */ /* 0x002fe40000201400 */
[----:B------:R-:W-:Y:S02]  /*ef20*/  FSEL R9, R32, -INF , !P2 ;  /* 0xff80000020097808 */ /* 0x000fe40005000000 */
[----:B------:R-:W-:Y:S01]  /*ef30*/  ISETP.GE.AND P2, PT, R144, R100, PT ;  /* 0x000000649000720c */ /* 0x000fe20003f46270 */
[-C--:B------:R-:W-:Y:S01]  /*ef40*/  FFMA.FTZ R145, R0, R30.reuse, R31 ;  /* 0x0000001e00917223 */ /* 0x080fe2000001001f */
[----:B------:R-:W-:Y:S01]  /*ef50*/  ISETP.GE.AND P5, PT, R144, R101, PT ;  /* 0x000000659000720c */ /* 0x000fe20003fa6270 */
[----:B------:R-:W-:Y:S01]  /*ef60*/  FFMA.FTZ R105, R0, R30, R105 ;  /* 0x0000001e00697223 */ /* 0x000fe20000010069 */
[----:B------:R-:W-:Y:S01]  /*ef70*/  I2FP.F32.S32 R144, R144 ;  /* 0x0000009000907245 */ /* 0x000fe20000201400 */
[----:B------:R-:W-:Y:S01]  /*ef80*/  MUFU.TANH R87, R87 ;  /* 0x0000005700577308 */ /* 0x000fe20000002400 */
[----:B------:R-:W-:-:S02]  /*ef90*/  FSEL R145, R145, -INF , !P1 ;  /* 0xff80000091917808 */ /* 0x000fc40004800000 */
[----:B------:R-:W-:Y:S01]  /*efa0*/  FSEL R106, R105, -INF , !P6 ;  /* 0xff800000696a7808 */ /* 0x000fe20007000000 */
[CC--:B--2---:R-:W-:Y:S01]  /*efb0*/  FFMA.FTZ R99, R0.reuse, R144.reuse, R99 ;  /* 0x0000009000637223 */ /* 0x0c4fe20000010063 */
[----:B-----5:R-:W-:Y:S01]  /*efc0*/  FFMA.FTZ R144, R0, R144, R27 ;  /* 0x0000009000907223 */ /* 0x020fe2000001001b */
[-C--:B------:R-:W-:Y:S02]  /*efd0*/  ISETP.GE.AND P1, PT, R102, R100.reuse, PT ;  /* 0x000000646600720c */ /* 0x080fe40003f26270 */
[----:B------:R-:W1:Y:S01]  /*efe0*/  MUFU.TANH R93, R93 ;  /* 0x0000005d005d7308 */ /* 0x000e620000002400 */
[----:B------:R-:W-:Y:S02]  /*eff0*/  FSEL R103, R99, -INF , !P2 ;  /* 0xff80000063677808 */ /* 0x000fe40005000000 */
[----:B------:R-:W-:Y:S02]  /*f000*/  FSEL R144, R144, -INF , !P5 ;  /* 0xff80000090907808 */ /* 0x000fe40006800000 */
[----:B------:R-:W-:-:S02]  /*f010*/  ISETP.GE.AND P2, PT, R142, R100, PT ;  /* 0x000000648e00720c */ /* 0x000fc40003f46270 */
[-C--:B------:R-:W-:Y:S01]  /*f020*/  ISETP.GE.AND P5, PT, R142, R101.reuse, PT ;  /* 0x000000658e00720c */ /* 0x080fe20003fa6270 */
[----:B------:R-:W2:Y:S01]  /*f030*/  MUFU.TANH R89, R28 ;  /* 0x0000001c00597308 */ /* 0x000ea20000002400 */
[----:B------:R-:W-:Y:S02]  /*f040*/  I2FP.F32.S32 R142, R142 ;  /* 0x0000008e008e7245 */ /* 0x000fe40000201400 */
[----:B------:R-:W-:Y:S02]  /*f050*/  ISETP.GE.AND P6, PT, R102, R101, PT ;  /* 0x000000656600720c */ /* 0x000fe40003fc6270 */
[----:B------:R-:W-:Y:S01]  /*f060*/  I2FP.F32.S32 R102, R102 ;  /* 0x0000006600667245 */ /* 0x000fe20000201400 */
[CC--:B------:R-:W-:Y:S01]  /*f070*/  FFMA.FTZ R97, R0.reuse, R142.reuse, R21 ;  /* 0x0000008e00617223 */ /* 0x0c0fe20000010015 */
[C---:B------:R-:W-:Y:S01]  /*f080*/  FFMA.FTZ R142, R0.reuse, R142, R19 ;  /* 0x0000008e008e7223 */ /* 0x040fe20000010013 */
[----:B------:R4:W-:Y:S02]  /*f090*/  MUFU.TANH R27, R22 ;  /* 0x00000016001b7308 */ /* 0x0009e40000002400 */
[CC--:B------:R-:W-:Y:S01]  /*f0a0*/  FFMA.FTZ R25, R0.reuse, R102.reuse, R25 ;  /* 0x0000006600197223 */ /* 0x0c0fe20000010019 */
[----:B------:R-:W-:Y:S01]  /*f0b0*/  FSEL R97, R97, -INF , !P2 ;  /* 0xff80000061617808 */ /* 0x000fe20005000000 */
[----:B---3--:R-:W-:Y:S01]  /*f0c0*/  FFMA.FTZ R102, R0, R102, R23 ;  /* 0x0000006600667223 */ /* 0x008fe20000010017 */
[----:B------:R-:W-:-:S02]  /*f0d0*/  FSEL R142, R142, -INF , !P5 ;  /* 0xff8000008e8e7808 */ /* 0x000fc40006800000 */
[----:B------:R-:W-:Y:S01]  /*f0e0*/  FSEL R99, R25, -INF , !P1 ;  /* 0xff80000019637808 */ /* 0x000fe20004800000 */
[----:B------:R3:W-:Y:S01]  /*f0f0*/  MUFU.TANH R31, R24 ;  /* 0x00000018001f7308 */ /* 0x0007e20000002400 */
[----:B------:R-:W-:-:S07]  /*f100*/  FSEL R102, R102, -INF , !P6 ;  /* 0xff80000066667808 */ /* 0x000fce0007000000 */
[----:B------:R-:W5:Y:S01]  /*f110*/  MUFU.TANH R29, R26 ;  /* 0x0000001a001d7308 */ /* 0x000f620000002400 */
[----:B----4-:R-:W-:-:S05]  /*f120*/  VIADD R22, R16, 0x21 ;  /* 0x0000002110167836 */ /* 0x010fca0000000000 */
[C---:B------:R-:W-:Y:S02]  /*f130*/  ISETP.GE.AND P2, PT, R22.reuse, R100, PT ;  /* 0x000000641600720c */ /* 0x040fe40003f46270 */
[----:B------:R-:W-:Y:S01]  /*f140*/  ISETP.GE.AND P5, PT, R22, R101, PT ;  /* 0x000000651600720c */ /* 0x000fe20003fa6270 */
[----:B---3--:R-:W-:Y:S01]  /*f150*/  VIADD R24, R16, 0x20 ;  /* 0x0000002010187836 */ /* 0x008fe20000000000 */
[----:B------:R3:W4:Y:S01]  /*f160*/  MUFU.TANH R23, R20 ;  /* 0x0000001400177308 */ /* 0x0007220000002400 */
[----:B------:R-:W-:-:S03]  /*f170*/  I2FP.F32.S32 R22, R22 ;  /* 0x0000001600167245 */ /* 0x000fc60000201400 */
[----:B------:R-:W-:Y:S02]  /*f180*/  I2FP.F32.S32 R21, R24 ;  /* 0x0000001800157245 */ /* 0x000fe40000201400 */
[CC--:B-1----:R-:W-:Y:S01]  /*f190*/  FFMA.FTZ R93, R0.reuse, R22.reuse, R93 ;  /* 0x00000016005d7223 */ /* 0x0c2fe2000001005d */
[C---:B--2---:R-:W-:Y:S01]  /*f1a0*/  FFMA.FTZ R89, R0.reuse, R22, R89 ;  /* 0x0000001600597223 */ /* 0x044fe20000010059 */
[----:B------:R1:W-:Y:S01]  /*f1b0*/  MUFU.TANH R19, R18 ;  /* 0x0000001200137308 */ /* 0x0003e20000002400 */
[CC--:B------:R-:W-:Y:S01]  /*f1c0*/  FFMA.FTZ R87, R0.reuse, R21.reuse, R87 ;  /* 0x0000001500577223 */ /* 0x0c0fe20000010057 */
[----:B------:R-:W-:Y:S01]  /*f1d0*/  FFMA.FTZ R35, R0, R21, R35 ;  /* 0x0000001500237223 */ /* 0x000fe20000010023 */
[C---:B------:R-:W-:Y:S02]  /*f1e0*/  ISETP.GE.AND P1, PT, R24.reuse, R100, PT ;  /* 0x000000641800720c */ /* 0x040fe40003f26270 */
[----:B------:R-:W-:Y:S02]  /*f1f0*/  ISETP.GE.AND P6, PT, R24, R101, PT ;  /* 0x000000651800720c */ /* 0x000fe40003fc6270 */
[----:B------:R-:W-:Y:S01]  /*f200*/  FSEL R143, R87, -INF , !P1 ;  /* 0xff800000578f7808 */ /* 0x000fe20004800000 */
[----:B------:R-:W-:Y:S01]  /*f210*/  MUFU.TANH R17, R17 ;  /* 0x0000001100117308 */ /* 0x000fe20000002400 */
[----:B---3--:R-:W-:Y:S01]  /*f220*/  VIADD R20, R16, 0x28 ;  /* 0x0000002810147836 */ /* 0x008fe20000000000 */
[----:B------:R-:W-:-:S02]  /*f230*/  FSEL R140, R35, -INF , !P6 ;  /* 0xff800000238c7808 */ /* 0x000fc40007000000 */
[----:B------:R-:W-:Y:S02]  /*f240*/  FSEL R141, R93, -INF , !P2 ;  /* 0xff8000005d8d7808 */ /* 0x000fe40005000000 */
[----:B------:R-:W-:Y:S02]  /*f250*/  FSEL R136, R89, -INF , !P5 ;  /* 0xff80000059887808 */ /* 0x000fe40006800000 */
[----:B------:R-:W-:Y:S01]  /*f260*/  ISETP.GE.AND P1, PT, R20, R100, PT ;  /* 0x000000641400720c */ /* 0x000fe20003f26270 */
[----:B-1----:R-:W-:Y:S01]  /*f270*/  VIADD R18, R16, 0x29 ;  /* 0x0000002910127836 */ /* 0x002fe20000000000 */
[-C--:B------:R-:W-:Y:S01]  /*f280*/  ISETP.GE.AND P6, PT, R20, R101.reuse, PT ;  /* 0x000000651400720c */ /* 0x080fe20003fc6270 */
[----:B------:R-:W1:Y:S01]  /*f290*/  MUFU.TANH R15, R15 ;  /* 0x0000000f000f7308 */ /* 0x000e620000002400 */
[----:B------:R-:W-:Y:S02]  /*f2a0*/  I2FP.F32.S32 R20, R20 ;  /* 0x0000001400147245 */ /* 0x000fe40000201400 */
[C---:B------:R-:W-:Y:S01]  /*f2b0*/  ISETP.GE.AND P2, PT, R18.reuse, R100, PT ;  /* 0x000000641200720c */ /* 0x040fe20003f46270 */
[----:B------:R-:W-:Y:S01]  /*f2c0*/  BAR.SYNC.DEFER_BLOCKING 0x0 ;  /* 0x0000000000007b1d */ /* 0x000fe20000010000 */
[----:B------:R-:W-:Y:S01]  /*f2d0*/  ISETP.GE.AND P5, PT, R18, R101, PT ;  /* 0x000000651200720c */ /* 0x000fe20003fa6270 */
[C---:B-----5:R-:W-:Y:S01]  /*f2e0*/  FFMA.FTZ R29, R0.reuse, R20, R29 ;  /* 0x00000014001d7223 */ /* 0x060fe2000001001d */
[----:B------:R-:W-:Y:S01]  /*f2f0*/  I2FP.F32.S32 R18, R18 ;  /* 0x0000001200127245 */ /* 0x000fe20000201400 */
[----:B------:R-:W-:Y:S01]  /*f300*/  FFMA.FTZ R27, R0, R20, R27 ;  /* 0x00000014001b7223 */ /* 0x000fe2000001001b */
[----:B------:R-:W-:Y:S01]  /*f310*/  VIADD R20, R16, 0x30 ;  /* 0x0000003010147836 */ /* 0x000fe20000000000 */
[----:B------:R-:W-:Y:S01]  /*f320*/  MUFU.TANH R13, R13 ;  /* 0x0000000d000d7308 */ /* 0x000fe20000002400 */
[----:B------:R-:W-:Y:S01]  /*f330*/  FSEL R139, R29, -INF , !P1 ;  /* 0xff8000001d8b7808 */ /* 0x000fe20004800000 */
[CC--:B------:R-:W-:Y:S01]  /*f340*/  FFMA.FTZ R31, R0.reuse, R18.reuse, R31 ;  /* 0x00000012001f7223 */ /* 0x0c0fe2000001001f */
[----:B----4-:R-:W-:Y:S01]  /*f350*/  FFMA.FTZ R23, R0, R18, R23 ;  /* 0x0000001200177223 */ /* 0x010fe20000010017 */
[----:B------:R-:W-:Y:S01]  /*f360*/  VIADD R18, R16, 0x31 ;  /* 0x0000003110127836 */ /* 0x000fe20000000000 */
[----:B------:R-:W-:-:S02]  /*f370*/  FSEL R134, R27, -INF , !P6 ;  /* 0xff8000001b867808 */ /* 0x000fc40007000000 */
[----:B------:R-:W-:Y:S01]  /*f380*/  FSEL R137, R31, -INF , !P2 ;  /* 0xff8000001f897808 */ /* 0x000fe20005000000 */
[----:B------:R2:W3:Y:S01]  /*f390*/  MUFU.TANH R21, R14 ;  /* 0x0000000e00157308 */ /* 0x0004e20000002400 */
[----:B------:R-:W-:Y:S02]  /*f3a0*/  FSEL R130, R23, -INF , !P5 ;  /* 0xff80000017827808 */ /* 0x000fe40006800000 */
[CC--:B------:R-:W-:Y:S02]  /*f3b0*/  ISETP.GE.AND P1, PT, R20.reuse, R100.reuse, PT ;  /* 0x000000641400720c */ /* 0x0c0fe40003f26270 */
[-C--:B------:R-:W-:Y:S02]  /*f3c0*/  ISETP.GE.AND P6, PT, R20, R101.reuse, PT ;  /* 0x000000651400720c */ /* 0x080fe40003fc6270 */
[C---:B------:R-:W-:Y:S01]  /*f3d0*/  ISETP.GE.AND P2, PT, R18.reuse, R100, PT ;  /* 0x000000641200720c */ /* 0x040fe20003f46270 */
[----:B------:R-:W-:Y:S01]  /*f3e0*/  MUFU.TANH R33, R33 ;  /* 0x0000002100217308 */ /* 0x000fe20000002400 */
[----:B------:R-:W-:-:S02]  /*f3f0*/  ISETP.GE.AND P5, PT, R18, R101, PT ;  /* 0x000000651200720c */ /* 0x000fc40003fa6270 */
[----:B------:R-:W-:Y:S02]  /*f400*/  I2FP.F32.S32 R20, R20 ;  /* 0x0000001400147245 */ /* 0x000fe40000201400 */
[----:B------:R-:W-:-:S03]  /*f410*/  I2FP.F32.S32 R18, R18 ;  /* 0x0000001200127245 */ /* 0x000fc60000201400 */
[----:B-1----:R-:W-:Y:S01]  /*f420*/  FFMA.FTZ R98, R0, R20, R15 ;  /* 0x0000001400627223 */ /* 0x002fe2000001000f */
[----:B--2---:R-:W-:Y:S02]  /*f430*/  VIADD R14, R16, 0x38 ;  /* 0x00000038100e7836 */ /* 0x004fe40000000000 */
[C---:B------:R-:W-:Y:S01]  /*f440*/  FFMA.FTZ R17, R0.reuse, R18, R17 ;  /* 0x0000001200117223 */ /* 0x040fe20000010011 */
[----:B------:R1:W2:Y:S01]  /*f450*/  MUFU.TANH R15, R10 ;  /* 0x0000000a000f7308 */ /* 0x0002a20000002400 */
[----:B------:R-:W-:Y:S01]  /*f460*/  FFMA.FTZ R19, R0, R20, R19 ;  /* 0x0000001400137223 */ /* 0x000fe20000010013 */
[----:B------:R-:W-:Y:S01]  /*f470*/  FSEL R98, R98, -INF , !P6 ;  /* 0xff80000062627808 */ /* 0x000fe20007000000 */
[----:B---3--:R-:W-:Y:S01]  /*f480*/  FFMA.FTZ R21, R0, R18, R21 ;  /* 0x0000001200157223 */ /* 0x008fe20000010015 */
[----:B------:R-:W-:Y:S02]  /*f490*/  FSEL R107, R17, -INF , !P2 ;  /* 0xff800000116b7808 */ /* 0x000fe40005000000 */
[----:B------:R-:W-:-:S02]  /*f4a0*/  ISETP.GE.AND P6, PT, R14, R100, PT ;  /* 0x000000640e00720c */ /* 0x000fc40003fc6270 */
[----:B------:R-:W-:Y:S01]  /*f4b0*/  ISETP.GE.AND P2, PT, R14, R101, PT ;  /* 0x000000650e00720c */ /* 0x000fe20003f46270 */
[----:B------:R-:W3:Y:S01]  /*f4c0*/  MUFU.TANH R5, R5 ;  /* 0x0000000500057308 */ /* 0x000ee20000002400 */
[----:B------:R-:W-:Y:S02]  /*f4d0*/  I2FP.F32.S32 R14, R14 ;  /* 0x0000000e000e7245 */ /* 0x000fe40000201400 */
[----:B------:R-:W-:Y:S02]  /*f4e0*/  FSEL R127, R19, -INF , !P1 ;  /* 0xff800000137f7808 */ /* 0x000fe40004800000 */
[----:B------:R-:W-:Y:S01]  /*f4f0*/  ISETP.GE.AND P1, PT, R16, R100, PT ;  /* 0x000000641000720c */ /* 0x000fe20003f26270 */
[C---:B------:R-:W-:Y:S01]  /*f500*/  FFMA.FTZ R13, R0.reuse, R14, R13 ;  /* 0x0000000e000d7223 */ /* 0x040fe2000001000d */
[----:B------:R-:W-:Y:S01]  /*f510*/  FSEL R96, R21, -INF , !P5 ;  /* 0xff80000015607808 */ /* 0x000fe20006800000 */
[----:B------:R-:W4:Y:S01]  /*f520*/  MUFU.TANH R17, R4 ;  /* 0x0000000400117308 */ /* 0x000f220000002400 */
[----:B-1----:R-:W-:Y:S01]  /*f530*/  I2FP.F32.S32 R10, R16 ;  /* 0x00000010000a7245 */ /* 0x002fe20000201400 */
[----:B--2---:R-:W-:Y:S01]  /*f540*/  FFMA.FTZ R15, R0, R14, R15 ;  /* 0x0000000e000f7223 */ /* 0x004fe2000001000f */
[----:B------:R-:W-:-:S02]  /*f550*/  FSEL R105, R13, -INF , !P6 ;  /* 0xff8000000d697808 */ /* 0x000fc40007000000 */
[----:B------:R-:W-:Y:S01]  /*f560*/  ISETP.GE.AND P5, PT, R16, R101, PT ;  /* 0x000000651000720c */ /* 0x000fe20003fa6270 */
[-C--:B------:R-:W-:Y:S01]  /*f570*/  FFMA.FTZ R13, R0, R10.reuse, R85 ;  /* 0x0000000a000d7223 */ /* 0x080fe20000010055 */
[----:B------:R-:W-:Y:S02]  /*f580*/  VIADD R16, R16, 0x39 ;  /* 0x0000003910107836 */ /* 0x000fe40000000000 */
[----:B------:R-:W-:Y:S02]  /*f590*/  FFMA.FTZ R10, R0, R10, R33 ;  /* 0x0000000a000a7223 */ /* 0x000fe40000010021 */
[----:B------:R-:W-:Y:S02]  /*f5a0*/  FSEL R13, R13, -INF , !P1 ;  /* 0xff8000000d0d7808 */ /* 0x000fe40004800000 */
[----:B------:R-:W-:Y:S02]  /*f5b0*/  ISETP.GT.AND P1, PT, R129, R114, PT ;  /* 0x000000728100720c */ /* 0x000fe40003f24270 */
[----:B------:R-:W-:-:S02]  /*f5c0*/  I2FP.F32.S32 R14, R16 ;  /* 0x00000010000e7245 */ /* 0x000fc40000201400 */
[----:B------:R-:W-:Y:S02]  /*f5d0*/  ISETP.GE.AND P6, PT, R16, R100, PT ;  /* 0x000000641000720c */ /* 0x000fe40003fc6270 */
[----:B------:R-:W-:Y:S01]  /*f5e0*/  FSEL R100, R15, -INF , !P2 ;  /* 0xff8000000f647808 */ /* 0x000fe20005000000 */
[CC--:B---3--:R-:W-:Y:S01]  /*f5f0*/  FFMA.FTZ R5, R0.reuse, R14.reuse, R5 ;  /* 0x0000000e00057223 */ /* 0x0c8fe20000010005 */
[----:B----4-:R-:W-:Y:S01]  /*f600*/  FFMA.FTZ R17, R0, R14, R17 ;  /* 0x0000000e00117223 */ /* 0x010fe20000010011 */
[----:B------:R-:W-:Y:S02]  /*f610*/  ISETP.GE.AND P2, PT, R16, R101, PT ;  /* 0x000000651000720c */ /* 0x000fe40003f46270 */
[----:B------:R-:W-:Y:S02]  /*f620*/  FSEL R10, R10, -INF , !P5 ;  /* 0xff8000000a0a7808 */ /* 0x000fe40006800000 */
[----:B------:R-:W-:Y:S02]  /*f630*/  FSEL R131, R5, -INF , !P6 ;  /* 0xff80000005837808 */ /* 0x000fe40007000000 */
[----:B------:R-:W-:Y:S01]  /*f640*/  FSEL R92, R17, -INF , !P2 ;  /* 0xff800000115c7808 */ /* 0x000fe20005000000 */
        /* <DEDUP_REMOVED lines=34> */
[----:B------:R-:W-:Y:S02]  /*f870*/  ISETP.NE.AND P2, PT, R14, RZ, PT ;  /* 0x000000ff0e00720c */ /* 0x000fe40003f45270 */
[----:B------:R-:W-:Y:S02]  /*f880*/  LOP3.LUT R4, RZ, R14, RZ, 0x33, !PT ;  /* 0x0000000eff047212 */ /* 0x000fe400078e33ff */
[----:B------:R-:W-:Y:S01]  /*f890*/  @P1 VIADD R20, R20, 0x1 ;  /* 0x0000000114141836 */ /* 0x000fe20000000000 */
[----:B------:R-:W-:-:S04]  /*f8a0*/  ISETP.GE.AND P1, PT, R19, RZ, PT ;  /* 0x000000ff1300720c */ /* 0x000fc80003f26270 */
        /* <DEDUP_REMOVED lines=8> */
[----:B------:R1:W2:Y:S01]  /*f930*/  LDG.E R15, desc[UR6][R20.64] ;  /* 0x00000006140f7981 */ /* 0x0002a2000c1e1900 */
[----:B------:R-:W-:Y:S02]  /*f940*/  IADD3 R19, R19, -R4, RZ ;  /* 0x8000000413137210 */ /* 0x000fe40007ffe0ff */
[----:B------:R-:W3:Y:S03]  /*f950*/  LDC.64 R4, c[0x0][0x230] ;  /* 0x00008c00ff047b82 */ /* 0x000ee60000000a00 */
[----:B------:R-:W-:Y:S02]  /*f960*/  IMAD R19, R19, R14, -0x40 ;  /* 0xffffffc013137424 */ /* 0x000fe400078e020e */
        /* <DEDUP_REMOVED lines=14> */
.L_x_6378:
[----:B------:R-:W1:Y:S02]  /*fa50*/  LDC R14, c[0x0][0x248] ;  /* 0x00009200ff0e7b82 */ /* 0x000e640000000800 */
[----:B-1----:R-:W-:-:S05]  /*fa60*/  IMAD.SHL.U32 R17, R14, 0x40, RZ ;  /* 0x000000400e117824 */ /* 0x002fca00078e00ff */
[----:B------:R-:W-:-:S04]  /*fa70*/  IADD3 R17, -R17, RZ, RZ ;  /* 0x000000ff11117210 */ /* 0x000fc80007ffe1ff */
[----:B------:R-:W-:-:S07]  /*fa80*/  SHF.R.S32.HI R16, RZ, 0x1f, R17 ;  /* 0x0000001fff107819 */ /* 0x000fce0000011411 */
.L_x_6379:
[----:B------:R-:W1:Y:S01]  /*fa90*/  S2R R15, SR_TID.X ;  /* 0x00000000000f7919 */ /* 0x000e620000002100 */
[----:B------:R-:W2:Y:S01]  /*faa0*/  LDC R5, c[0x0][0x24c] ;  /* 0x00009300ff057b82 */ /* 0x000ea20000000800 */
[----:B------:R-:W-:Y:S01]  /*fab0*/  SEL R18, RZ, 0x3fffc, P0 ;  /* 0x0003fffcff127807 */ /* 0x000fe20000000000 */
[----:B------:R-:W-:-:S03]  /*fac0*/  ULDC UR4, c[0x0][0x2d0] ;  /* 0x0000b40000047ab9 */ /* 0x000fc60000000800 */
[----:B------:R-:W-:Y:S02]  /*fad0*/  LOP3.LUT P5, RZ, R18, 0x4, RZ, 0xc0, !PT ;  /* 0x0000000412ff7812 */ /* 0x000fe400078ac0ff */
[----:B------:R-:W-:-:S04]  /*fae0*/  LEA R18, P2, R17, R122, 0x1 ;  /* 0x0000007a11127211 */ /* 0x000fc800078408ff */
        /* <DEDUP_REMOVED lines=50> */
.L_x_6377:
        /* <DEDUP_REMOVED lines=53> */
[--C-:B------:R-:W-:Y:S01]  /*10160*/  FFMA.FTZ R94, R13, UR8, -R138.reuse ;  /* 0x000000080d5e7c23 */ /* 0x100fe2000801088a */
[----:B------:R-:W-:Y:S01]  /*10170*/  FADD.FTZ R3, R2, -R3 ;  /* 0x8000000302037221 */ /* 0x000fe20000010000 */
[--C-:B------:R-:W-:Y:S01]  /*10180*/  FFMA.FTZ R86, R7, UR8, -R138.reuse ;  /* 0x0000000807567c23 */ /* 0x100fe2000801088a */
[--C-:B------:R-:W-:Y:S01]  /*10190*/  FFMA.FTZ R85, R11, UR8, -R138.reuse ;  /* 0x000000080b557c23 */ /* 0x100fe2000801088a */
[--C-:B------:R-:W-:Y:S01]  /*101a0*/  FFMA.FTZ R88, R9, UR8, -R138.reuse ;  /* 0x0000000809587c23 */ /* 0x100fe2000801088a */
[----:B------:R-:W-:Y:S01]  /*101b0*/  FMUL.FTZ R91, R3, UR8 ;  /* 0x00000008035b7c20 */ /* 0x000fe20008410000 */
[----:B------:R-:W1:Y:S01]  /*101c0*/  MUFU.EX2 R95, R95 ;  /* 0x0000005f005f7308 */ /* 0x000e620000000800 */
[--C-:B------:R-:W-:Y:S01]  /*101d0*/  FFMA.FTZ R87, R10, UR8, -R93.reuse ;  /* 0x000000080a577c23 */ /* 0x100fe2000801085d */
        /* <DEDUP_REMOVED lines=90> */
[----:B------:R-:W-:Y:S01]  /*10780*/  FFMA.FTZ R136, R131, UR8, -R138 ;  /* 0x0000000883887c23 */ /* 0x000fe2000801088a */
[----:B------:R-:W-:Y:S01]  /*10790*/  FFMA.FTZ R93, R92, UR8, -R93 ;  /* 0x000000085c5d7c23 */ /* 0x000fe2000801085d */
[----:B------:R-:W-:Y:S01]  /*107a0*/  FFMA.FTZ R95, R133, R95, R94 ;  /* 0x0000005f855f7223 */ /* 0x000fe2000001005e */
[----:B------:R-:W-:Y:S01]  /*107b0*/  FFMA.FTZ R87, R128, R91, R87 ;  /* 0x0000005b80577223 */ /* 0x000fe20000010057 */
[----:B------:R-:W-:Y:S01]  /*107c0*/  HMMA.16816.F32.BF16 R28, R80, R32, R28 ;  /* 0x00000020501c723c */ /* 0x000fe2000004181c */
[----:B------:R-:W-:Y:S01]  /*107d0*/  MUFU.EX2 R104, R104 ;  /* 0x0000006800687308 */ /* 0x000fe20000000800 */
[----:B------:R-:W-:Y:S01]  /*107e0*/  FADD.FTZ R86, R86, R95 ;  /* 0x0000005f56567221 */ /* 0x000fe20000010000 */
[----:B------:R-:W-:-:S03]  /*107f0*/  FADD.FTZ R92, R84, R87 ;  /* 0x00000057545c7221 */ /* 0x000fc60000010000 */
[C---:B------:R-:W-:Y:S01]  /*10800*/  HMMA.16816.F32.BF16 R32, R80.reuse, R34, R52 ;  /* 0x000000225020723c */ /* 0x040fe20000041834 */
[----:B------:R-:W3:Y:S01]  /*10810*/  LDSM.16.MT88.4 R52, [R108+0x8000] ;  /* 0x008000006c34783b */ /* 0x000ee20000004200 */
        /* <DEDUP_REMOVED lines=24> */
[----:B------:R-:W-:Y:S01]  /*109a0*/  MUFU.EX2 R144, R144 ;  /* 0x0000009000907308 */ /* 0x000fe20000000800 */
[----:B------:R-:W-:Y:S01]  /*109b0*/  FADD.FTZ R106, R106, R3 ;  /* 0x000000036a6a7221 */ /* 0x000fe20000010000 */
[----:B------:R-:W-:Y:S01]  /*109c0*/  HMMA.16816.F32.BF16 R4, R80, R8, R4 ;  /* 0x000000085004723c */ /* 0x000fe20000041804 */
[----:B------:R-:W-:Y:S01]  /*109d0*/  F2FP.BF16.F32.PACK_AB R54, R99, R104 ;  /* 0x000000686336723e */ /* 0x000fe200000010ff */
[----:B------:R-:W-:Y:S01]  /*109e0*/  FADD.FTZ R103, R103, R126 ;  /* 0x0000007e67677221 */ /* 0x000fe20000010000 */
[----:B-----5:R-:W-:Y:S01]  /*109f0*/  F2FP.BF16.F32.PACK_AB R55, R97, R102 ;  /* 0x000000666137723e */ /* 0x020fe200000010ff */
[----:B------:R-:W-:-:S02]  /*10a00*/  FADD.FTZ R101, R101, R106 ;  /* 0x0000006a65657221 */ /* 0x000fc40000010000 */
[----:B------:R-:W-:Y:S01]  /*10a10*/  HMMA.16816.F32.BF16 R8, R80, R10, R76 ;  /* 0x0000000a5008723c */ /* 0x000fe2000004184c */
[----:B------:R-:W-:Y:S01]  /*10a20*/  MUFU.EX2 R139, R139 ;  /* 0x0000008b008b7308 */ /* 0x000fe20000000800 */
[----:B------:R-:W-:Y:S01]  /*10a30*/  LDSM.16.MT88.4 R76, [R110+0x6c00] ;  /* 0x006c00006e4c783b */ /* 0x000fe20000004200 */
[----:B------:R-:W-:Y:S01]  /*10a40*/  FADD.FTZ R2, R104, R103 ;  /* 0x0000006768027221 */ /* 0x000fe20000010000 */
[----:B------:R-:W-:Y:S02]  /*10a50*/  FADD.FTZ R102, R102, R101 ;  /* 0x0000006566667221 */ /* 0x000fe40000010000 */
[C---:B--2---:R-:W-:Y:S01]  /*10a60*/  HMMA.16816.F32.BF16 R12, R52.reuse, R56, R12 ;  /* 0x00000038340c723c */ /* 0x044fe2000004180c */
[----:B------:R-:W-:Y:S01]  /*10a70*/  FADD.FTZ R2, R99, R2 ;  /* 0x0000000263027221 */ /* 0x000fe20000010000 */
[----:B------:R-:W-:Y:S01]  /*10a80*/  FADD.FTZ R97, R97, R102 ;  /* 0x0000006661617221 */ /* 0x000fe20000010000 */
        /* <DEDUP_REMOVED lines=22> */
[----:B------:R-:W1:Y:S01]  /*10bf0*/  MUFU.EX2 R127, R127 ;  /* 0x0000007f007f7308 */ /* 0x000e620000000800 */
[----:B----4-:R-:W-:-:S07]  /*10c00*/  F2FP.BF16.F32.PACK_AB R86, R136, R107 ;  /* 0x0000006b8856723e */ /* 0x010fce00000010ff */
[----:B------:R-:W-:Y:S01]  /*10c10*/  MUFU.EX2 R96, R96 ;  /* 0x0000006000607308 */ /* 0x000fe20000000800 */
[C---:B---3--:R-:W-:Y:S06]  /*10c20*/  HMMA.16816.F32.BF16 R44, R52.reuse, R56, R44 ;  /* 0x00000038342c723c */ /* 0x048fec000004182c */
[----:B------:R-:W-:Y:S01]  /*10c30*/  HMMA.16816.F32.BF16 R48, R52, R58, R48 ;  /* 0x0000003a3430723c */ /* 0x000fe20000041830 */
[----:B------:R-:W3:Y:S01]  /*10c40*/  LDSM.16.MT88.4 R56, [R110+0x6800] ;  /* 0x006800006e38783b */ /* 0x000ee20000004200 */
[----:B------:R-:W4:Y:S01]  /*10c50*/  MUFU.EX2 R93, R93 ;  /* 0x0000005d005d7308 */ /* 0x000f220000000800 */
[----:B-1----:R-:W-:-:S03]  /*10c60*/  F2FP.BF16.F32.PACK_AB R85, R127, R98 ;  /* 0x000000627f55723e */ /* 0x002fc600000010ff */
[C---:B--2---:R-:W-:Y:S06]  /*10c70*/  HMMA.16816.F32.BF16 R36, R52.reuse, R60, R36 ;  /* 0x0000003c3424723c */ /* 0x044fec0000041824 */
        /* <DEDUP_REMOVED lines=10> */
[----:B----4-:R-:W-:Y:S01]  /*10d20*/  F2FP.BF16.F32.PACK_AB R87, R93, R96 ;  /* 0x000000605d57723e */ /* 0x010fe200000010ff */
[----:B------:R-:W-:Y:S01]  /*10d30*/  FADD.FTZ R3, R139, R144 ;  /* 0x000000908b037221 */ /* 0x000fe20000010000 */
[----:B------:R-:W-:Y:S01]  /*10d40*/  MOV R2, R89 ;  /* 0x0000005900027202 */ /* 0x000fe20000000f00 */
[----:B------:R-:W-:-:S02]  /*10d50*/  FADD.FTZ R134, R134, R141 ;  /* 0x0000008d86867221 */ /* 0x000fc40000010000 */
[----:B------:R-:W-:Y:S02]  /*10d60*/  FADD.FTZ R3, R142, R3 ;  /* 0x000000038e037221 */ /* 0x000fe40000010000 */
[----:B------:R-:W-:Y:S02]  /*10d70*/  FADD.FTZ R137, R137, R134 ;  /* 0x0000008689897221 */ /* 0x000fe40000010000 */
[----:B------:R-:W-:Y:S01]  /*10d80*/  FADD.FTZ R130, R130, R3 ;  /* 0x0000000382827221 */ /* 0x000fe20000010000 */
[----:B------:R-:W-:Y:S01]  /*10d90*/  MOV R3, R90 ;  /* 0x0000005a00037202 */ /* 0x000fe20000000f00 */
[----:B------:R-:W-:Y:S02]  /*10da0*/  FADD.FTZ R98, R98, R137 ;  /* 0x0000008962627221 */ /* 0x000fe40000010000 */
[----:B------:R-:W-:Y:S01]  /*10db0*/  FADD.FTZ R130, R105, R130 ;  /* 0x0000008269827221 */ /* 0x000fe20000010000 */
[----:B---3--:R-:W-:Y:S01]  /*10dc0*/  HMMA.16816.F32.BF16 R4, R52, R56, R4 ;  /* 0x000000383404723c */ /* 0x008fe20000041804 */
[----:B------:R-:W-:-:S02]  /*10dd0*/  FADD.FTZ R127, R127, R98 ;  /* 0x000000627f7f7221 */ /* 0x000fc40000010000 */
[----:B------:R-:W-:Y:S02]  /*10de0*/  FADD.FTZ R107, R107, R130 ;  /* 0x000000826b6b7221 */ /* 0x000fe40000010000 */
[----:B------:R-:W-:Y:S01]  /*10df0*/  FADD.FTZ R96, R96, R127 ;  /* 0x0000007f60607221 */ /* 0x000fe20000010000 */
[----:B------:R-:W-:Y:S01]  /*10e00*/  HMMA.16816.F32.BF16 R8, R52, R58, R8 ;  /* 0x0000003a3408723c */ /* 0x000fe20000041808 */
[----:B------:R-:W2:Y:S01]  /*10e10*/  LDSM.16.MT88.4 R56, [R110+0x7800] ;  /* 0x007800006e38783b */ /* 0x000ea20000004200 */
[----:B------:R-:W-:Y:S01]  /*10e20*/  FADD.FTZ R133, R136, R107 ;  /* 0x0000006b88857221 */ /* 0x000fe20000010000 */
[----:B------:R-:W-:-:S03]  /*10e30*/  FADD.FTZ R128, R93, R96 ;  /* 0x000000605d807221 */ /* 0x000fc60000010000 */
[C---:B-1----:R-:W-:Y:S06]  /*10e40*/  HMMA.16816.F32.BF16 R12, R52.reuse, R60, R12 ;  /* 0x0000003c340c723c */ /* 0x042fec000004180c */
[----:B------:R-:W-:Y:S01]  /*10e50*/  HMMA.16816.F32.BF16 R16, R52, R62, R16 ;  /* 0x0000003e3410723c */ /* 0x000fe20000041810 */
[----:B------:R-:W1:Y:S05]  /*10e60*/  LDSM.16.MT88.4 R60, [R110+0x8800] ;  /* 0x008800006e3c783b */ /* 0x000e6a0000004200 */
[C---:B------:R-:W-:Y:S01]  /*10e70*/  HMMA.16816.F32.BF16 R80, R84.reuse, R76, R4 ;  /* 0x0000004c5450723c */ /* 0x040fe20000041804 */
[----:B------:R-:W-:Y:S05]  /*10e80*/  LDSM.16.MT88.4 R4, [R108+0x8c00] ;  /* 0x008c00006c04783b */ /* 0x000fea0000004200 */
[C---:B------:R-:W-:Y:S01]  /*10e90*/  HMMA.16816.F32.BF16 R76, R84.reuse, R78, R8 ;  /* 0x0000004e544c723c */ /* 0x040fe20000041808 */
[----:B------:R-:W3:Y:S05]  /*10ea0*/  LDSM.16.MT88.4 R8, [R110+0x8c00] ;  /* 0x008c00006e08783b */ /* 0x000eea0000004200 */
[C---:B------:R-:W-:Y:S06]  /*10eb0*/  HMMA.16816.F32.BF16 R72, R84.reuse, R68, R12 ;  /* 0x000000445448723c */ /* 0x040fec000004180c */
[----:B------:R-:W-:Y:S06]  /*10ec0*/  HMMA.16816.F32.BF16 R68, R84, R70, R16 ;  /* 0x000000465444723c */ /* 0x000fec0000041810 */
[C---:B--2---:R-:W-:Y:S06]  /*10ed0*/  HMMA.16816.F32.BF16 R20, R52.reuse, R56, R20 ;  /* 0x000000383414723c */ /* 0x044fec0000041814 */
[C---:B------:R-:W-:Y:S01]  /*10ee0*/  HMMA.16816.F32.BF16 R24, R52.reuse, R58, R24 ;  /* 0x0000003a3418723c */ /* 0x040fe20000041818 */
[----:B------:R-:W2:Y:S05]  /*10ef0*/  LDSM.16.MT88.4 R56, [R108+0x7800] ;  /* 0x007800006c38783b */ /* 0x000eaa0000004200 */
[C---:B-1----:R-:W-:Y:S06]  /*10f00*/  HMMA.16816.F32.BF16 R36, R52.reuse, R60, R36 ;  /* 0x0000003c3424723c */ /* 0x042fec0000041824 */
[----:B------:R-:W-:Y:S01]  /*10f10*/  HMMA.16816.F32.BF16 R40, R52, R62, R40 ;  /* 0x0000003e3428723c */ /* 0x000fe20000041828 */
[----:B------:R-:W1:-:S15]  /*10f20*/  LDSM.16.MT88.4 R60, [R110+0x7c00] ;  /* 0x007c00006e3c783b */ /* 0x000e5e0000004200 */
[----:B------:R-:W-:-:S02]  /*10f30*/  NOP ;  /* 0x0000000000007918 */ /* 0x000fc40000000000 */
[C---:B---3--:R-:W-:Y:S06]  /*10f40*/  HMMA.16816.F32.BF16 R36, R84.reuse, R8, R36 ;  /* 0x000000085424723c */ /* 0x048fec0000041824 */
[----:B------:R-:W-:Y:S06]  /*10f50*/  HMMA.16816.F32.BF16 R40, R84, R10, R40 ;  /* 0x0000000a5428723c */ /* 0x000fec0000041828 */
[C---:B--2---:R-:W-:Y:S06]  /*10f60*/  HMMA.16816.F32.BF16 R28, R52.reuse, R56, R28 ;  /* 0x00000038341c723c */ /* 0x044fec000004181c */
[----:B------:R-:W-:Y:S01]  /*10f70*/  HMMA.16816.F32.BF16 R32, R52, R58, R32 ;  /* 0x0000003a3420723c */ /* 0x000fe20000041820 */
[----:B------:R-:W2:Y:S05]  /*10f80*/  LDSM.16.MT88.4 R56, [R108+0x8800] ;  /* 0x008800006c38783b */ /* 0x000eaa0000004200 */
[C---:B-1----:R-:W-:Y:S06]  /*10f90*/  HMMA.16816.F32.BF16 R64, R84.reuse, R60, R20 ;  /* 0x0000003c5440723c */ /* 0x042fec0000041814 */
[----:B------:R-:W-:Y:S06]  /*10fa0*/  HMMA.16816.F32.BF16 R60, R84, R62, R24 ;  /* 0x0000003e543c723c */ /* 0x000fec0000041818 */
[C---:B--2---:R-:W-:Y:S06]  /*10fb0*/  HMMA.16816.F32.BF16 R44, R52.reuse, R56, R44 ;  /* 0x00000038342c723c */ /* 0x044fec000004182c */
[----:B------:R-:W-:Y:S01]  /*10fc0*/  HMMA.16816.F32.BF16 R48, R52, R58, R48 ;  /* 0x0000003a3430723c */ /* 0x000fe20000041830 */
[----:B------:R-:W1:-:S15]  /*10fd0*/  LDSM.16.MT88.4 R52, [R108+0x7c00] ;  /* 0x007c00006c34783b */ /* 0x000e5e0000004200 */
[----:B------:R-:W-:-:S02]  /*10fe0*/  NOP ;  /* 0x0000000000007918 */ /* 0x000fc40000000000 */
[C---:B------:R-:W-:Y:S06]  /*10ff0*/  HMMA.16816.F32.BF16 R44, R84.reuse, R4, R44 ;  /* 0x00000004542c723c */ /* 0x040fec000004182c */
[C---:B------:R-:W-:Y:S06]  /*11000*/  HMMA.16816.F32.BF16 R48, R84.reuse, R6, R48 ;  /* 0x000000065430723c */ /* 0x040fec0000041830 */
[C---:B-1----:R-:W-:Y:S06]  /*11010*/  HMMA.16816.F32.BF16 R56, R84.reuse, R52, R28 ;  /* 0x000000345438723c */ /* 0x042fec000004181c */
[----:B------:R-:W-:-:S15]  /*11020*/  HMMA.16816.F32.BF16 R52, R84, R54, R32 ;  /* 0x000000365434723c */ /* 0x000fde0000041820 */
[----:B------:R-:W-:-:S09]  /*11030*/  NOP ;  /* 0x0000000000007918 */ /* 0x000fd20000000000 */
.L_x_6374:
        /* <DEDUP_REMOVED lines=14> */
.L_x_6384:
        /* <DEDUP_REMOVED lines=71> */
.L_x_6381:
        /* <DEDUP_REMOVED lines=71> */
[----:B------:R-:W2:Y:S05]  /*11a00*/  LDSM.16.M88.4 R88, [R112+0x4000] ;  /* 0x004000007058783b */ /* 0x000eaa0000000200 */
        /* <DEDUP_REMOVED lines=48> */
[----:B-1----:R-:W-:Y:S01]  /*11d10*/  FMUL.FTZ R135, R4, UR5 ;  /* 0x0000000504877c20 */ /* 0x002fe20008410000 */
[----:B------:R-:W-:Y:S03]  /*11d20*/  FMUL.FTZ R137, R5, UR5 ;  /* 0x0000000505897c20 */ /* 0x000fe60008410000 */
[----:B------:R-:W-:Y:S01]  /*11d30*/  FMUL.FTZ R139, R6, UR5 ;  /* 0x00000005068b7c20 */ /* 0x000fe20008410000 */
[----:B------:R-:W-:Y:S01]  /*11d40*/  FMUL.FTZ R141, R7, UR5 ;  /* 0x00000005078d7c20 */ /* 0x000fe20008410000 */
        /* <DEDUP_REMOVED lines=14> */
[----:B------:R5:W1:Y:S01]  /*11e30*/  MUFU.TANH R100, R2 ;  /* 0x0000000200647308 */ /* 0x000a620000002400 */
[C---:B--2---:R-:W-:Y:S06]  /*11e40*/  HMMA.16816.F32.BF16 R20, R88.reuse, R92, R20 ;  /* 0x0000005c5814723c */ /* 0x044fec0000041814 */
[C---:B------:R-:W-:Y:S03]  /*11e50*/  HMMA.16816.F32.BF16 R24, R88.reuse, R94, R24 ;  /* 0x0000005e5818723c */ /* 0x040fe60000041818 */
[----:B------:R-:W2:Y:S03]  /*11e60*/  MUFU.TANH R139, R139 ;  /* 0x0000008b008b7308 */ /* 0x000ea60000002400 */
        /* <DEDUP_REMOVED lines=8> */
[----:B-----5:R-:W-:Y:S04]  /*11ef0*/  FMUL.FTZ R2, R25, UR5 ;  /* 0x0000000519027c20 */ /* 0x020fe80008410000 */
        /* <DEDUP_REMOVED lines=9> */
[----:B------:R-:W-:Y:S08]  /*11f90*/  FMUL.FTZ R3, R32, UR5 ;  /* 0x0000000520037c20 */ /* 0x000ff00008410000 */
[----:B------:R4:W1:Y:S10]  /*11fa0*/  MUFU.TANH R96, R87 ;  /* 0x0000005700607308 */ /* 0x0008740000002400 */
[----:B------:R2:W1:Y:S01]  /*11fb0*/  MUFU.TANH R104, R86 ;  /* 0x0000005600687308 */ /* 0x0004620000002400 */
[----:B-----5:R-:W-:Y:S09]  /*11fc0*/  FMUL.FTZ R2, R33, UR5 ;  /* 0x0000000521027c20 */ /* 0x020ff20008410000 */
[----:B------:R-:W1:Y:S01]  /*11fd0*/  MUFU.TANH R147, R147 ;  /* 0x0000009300937308 */ /* 0x000e620000002400 */
[----:B----4-:R-:W-:Y:S09]  /*11fe0*/  FMUL.FTZ R87, R34, UR5 ;  /* 0x0000000522577c20 */ /* 0x010ff20008410000 */
[----:B------:R-:W4:Y:S01]  /*11ff0*/  MUFU.TANH R149, R149 ;  /* 0x0000009500957308 */ /* 0x000f220000002400 */
        /* <DEDUP_REMOVED lines=86> */
.L_x_6383:
        /* <DEDUP_REMOVED lines=46> */
.L_x_6382:
[----:B-1----:R-:W-:Y:S01]  /*12840*/  LEA R2, R129, R124, 0x6 ;  /* 0x0000007c81027211 */ /* 0x002fe200078e30ff */
[----:B--2---:R-:W-:Y:S03]  /*12850*/  LDSM.16.MT88.4 R12, [R110+0x6000] ;  /* 0x006000006e0c783b */ /* 0x004fe60000004200 */
[C---:B------:R-:W-:Y:S02]  /*12860*/  IADD3 R4, R2.reuse, 0x9, RZ ;  /* 0x0000000902047810 */ /* 0x040fe40007ffe0ff */
[C---:B------:R-:W-:Y:S02]  /*12870*/  IADD3 R6, R2.reuse, 0x1, RZ ;  /* 0x0000000102067810 */ /* 0x040fe40007ffe0ff */
[----:B------:R-:W-:Y:S01]  /*12880*/  I2FP.F32.S32 R4, R4 ;  /* 0x0000000400047245 */ /* 0x000fe20000201400 */
[----:B------:R-:W-:Y:S01]  /*12890*/  LDSM.16.MT88.4 R20, [R108+0x6000] ;  /* 0x006000006c14783b */ /* 0x000fe20000004200 */
[----:B------:R-:W-:Y:S02]  /*128a0*/  I2FP.F32.S32 R3, R2 ;  /* 0x0000000200037245 */ /* 0x000fe40000201400 */
[----:B------:R-:W-:Y:S01]  /*128b0*/  IADD3 R5, R2, 0x18, RZ ;  /* 0x0000001802057810 */ /* 0x000fe20007ffe0ff */
[CC--:B------:R-:W-:Y:S01]  /*128c0*/  FFMA.FTZ R149, R0.reuse, R4.reuse, R149 ;  /* 0x0000000400957223 */ /* 0x0c0fe20000010095 */
[----:B------:R-:W-:Y:S01]  /*128d0*/  FFMA.FTZ R145, R0, R4, R145 ;  /* 0x0000000400917223 */ /* 0x000fe20000010091 */
[----:B------:R-:W-:Y:S01]  /*128e0*/  IADD3 R4, R2, 0x19, RZ ;  /* 0x0000001902047810 */ /* 0x000fe20007ffe0ff */
[-C--:B------:R-:W-:Y:S01]  /*128f0*/  FFMA.FTZ R139, R0, R3.reuse, R139 ;  /* 0x00000003008b7223 */ /* 0x080fe2000001008b */
[----:B------:R-:W-:Y:S01]  /*12900*/  IADD3 R7, R2, 0x10, RZ ;  /* 0x0000001002077810 */ /* 0x000fe20007ffe0ff */
[----:B------:R-:W-:Y:S01]  /*12910*/  FFMA.FTZ R135, R0, R3, R135 ;  /* 0x0000000300877223 */ /* 0x000fe20000010087 */
[----:B------:R-:W-:Y:S01]  /*12920*/  IADD3 R8, R2, 0x8, RZ ;  /* 0x0000000802087810 */ /* 0x000fe20007ffe0ff */
[----:B------:R-:W-:Y:S01]  /*12930*/  LDSM.16.MT88.4 R28, [R110+0x7000] ;  /* 0x007000006e1c783b */ /* 0x000fe20000004200 */
[----:B------:R-:W-:Y:S02]  /*12940*/  I2FP.F32.S32 R6, R6 ;  /* 0x0000000600067245 */ /* 0x000fe40000201400 */
[----:B------:R-:W-:Y:S02]  /*12950*/  I2FP.F32.S32 R4, R4 ;  /* 0x0000000400047245 */ /* 0x000fe40000201400 */
[----:B------:R-:W-:Y:S01]  /*12960*/  I2FP.F32.S32 R5, R5 ;  /* 0x0000000500057245 */ /* 0x000fe20000201400 */
[C---:B------:R-:W-:Y:S01]  /*12970*/  FFMA.FTZ R141, R0.reuse, R6, R141 ;  /* 0x00000006008d7223 */ /* 0x040fe2000001008d */
[----:B------:R-:W-:Y:S01]  /*12980*/  I2FP.F32.S32 R7, R7 ;  /* 0x0000000700077245 */ /* 0x000fe20000201400 */
[C---:B------:R-:W-:Y:S01]  /*12990*/  FFMA.FTZ R98, R0.reuse, R4, R151 ;  /* 0x0000000400627223 */ /* 0x040fe20000010097 */
[----:B------:R-:W-:Y:S01]  /*129a0*/  I2FP.F32.S32 R8, R8 ;  /* 0x0000000800087245 */ /* 0x000fe20000201400 */
[C---:B------:R-:W-:Y:S01]  /*129b0*/  FFMA.FTZ R152, R0.reuse, R4, R152 ;  /* 0x0000000400987223 */ /* 0x040fe20000010098 */
[----:B------:R-:W-:Y:S01]  /*129c0*/  FMNMX.FTZ R4, R139, R85, !PT ;  /* 0x000000558b047209 */ /* 0x000fe20007810000 */
[CC--:B------:R-:W-:Y:S01]  /*129d0*/  FFMA.FTZ R156, R0.reuse, R5.reuse, R156 ;  /* 0x00000005009c7223 */ /* 0x0c0fe2000001009c */
[C---:B------:R-:W-:Y:S01]  /*129e0*/  FFMA.FTZ R140, R0.reuse, R5, R140 ;  /* 0x00000005008c7223 */ /* 0x040fe2000001008c */
[----:B------:R-:W-:Y:S01]  /*129f0*/  FFMA.FTZ R6, R0, R6, R137 ;  /* 0x0000000600067223 */ /* 0x000fe20000010089 */
[----:B------:R-:W-:Y:S01]  /*12a00*/  IADD3 R5, R2, 0x21, RZ ;  /* 0x0000002102057810 */ /* 0x000fe20007ffe0ff */
[CC--:B------:R-:W-:Y:S01]  /*12a10*/  FFMA.FTZ R158, R0.reuse, R7.reuse, R158 ;  /* 0x00000007009e7223 */ /* 0x0c0fe2000001009e */
[C---:B------:R-:W-:Y:S01]  /*12a20*/  FFMA.FTZ R154, R0.reuse, R7, R154 ;  /* 0x00000007009a7223 */ /* 0x040fe2000001009a */
[C---:B------:R-:W-:Y:S01]  /*12a30*/  FFMA.FTZ R147, R0.reuse, R8, R147 ;  /* 0x0000000800937223 */ /* 0x040fe20000010093 */
[----:B------:R-:W-:Y:S01]  /*12a40*/  FMNMX.FTZ R7, R135, R84, !PT ;  /* 0x0000005487077209 */ /* 0x000fe20007810000 */
[----:B------:R-:W-:Y:S01]  /*12a50*/  FFMA.FTZ R143, R0, R8, R143 ;  /* 0x00000008008f7223 */ /* 0x000fe2000001008f */
[----:B------:R-:W-:Y:S02]  /*12a60*/  FMNMX.FTZ R4, R141, R4, !PT ;  /* 0x000000048d047209 */ /* 0x000fe40007810000 */
[----:B------:R-:W-:Y:S02]  /*12a70*/  IADD3 R3, R2, 0x11, RZ ;  /* 0x0000001102037810 */ /* 0x000fe40007ffe0ff */
[----:B------:R-:W-:Y:S02]  /*12a80*/  I2FP.F32.S32 R5, R5 ;  /* 0x0000000500057245 */ /* 0x000fe40000201400 */
[----:B------:R-:W-:Y:S02]  /*12a90*/  FMNMX.FTZ R10, R6, R7, !PT ;  /* 0x00000007060a7209 */ /* 0x000fe40007810000 */
[----:B------:R-:W-:Y:S01]  /*12aa0*/  FMNMX.FTZ R8, R147, R4, !PT ;  /* 0x0000000493087209 */ /* 0x000fe20007810000 */
[C---:B------:R-:W-:Y:S01]  /*12ab0*/  FFMA.FTZ R148, R0.reuse, R5, R148 ;  /* 0x0000000500947223 */ /* 0x040fe20000010094 */
        /* <DEDUP_REMOVED lines=24> */
[----:B------:R-:W-:Y:S02]  /*12c40*/  IADD3 R4, R2, 0x30, RZ ;  /* 0x0000003002047810 */ /* 0x000fe40007ffe0ff */
        /* <DEDUP_REMOVED lines=63> */
[--C-:B------:R-:W-:Y:S01]  /*13040*/  FFMA.FTZ R100, R100, UR4, -R137.reuse ;  /* 0x0000000464647c23 */ /* 0x100fe20008010889 */
[----:B------:R-:W-:Y:S01]  /*13050*/  FFMA.FTZ R103, R98, UR4, -R137 ;  /* 0x0000000462677c23 */ /* 0x000fe20008010889 */
        /* <DEDUP_REMOVED lines=57> */
[--C-:B------:R-:W-:Y:S01]  /*133f0*/  FFMA.FTZ R136, R136, UR4, -R99.reuse ;  /* 0x0000000488887c23 */ /* 0x100fe20008010863 */
[--C-:B------:R-:W-:Y:S01]  /*13400*/  FFMA.FTZ R145, R134, UR4, -R99.reuse ;  /* 0x0000000486917c23 */ /* 0x100fe20008010863 */
[----:B------:R-:W-:Y:S01]  /*13410*/  LDSM.16.MT88.4 R68, [R108+0x6c00] ;  /* 0x006c00006c44783b */ /* 0x000fe20000004200 */
[--C-:B------:R-:W-:Y:S03]  /*13420*/  FFMA.FTZ R143, R132, UR4, -R99.reuse ;  /* 0x00000004848f7c23 */ /* 0x100fe60008010863 */
[----:B------:R-:W3:Y:S01]  /*13430*/  MUFU.EX2 R88, R88 ;  /* 0x0000005800587308 */ /* 0x000ee20000000800 */
[----:B----4-:R-:W-:Y:S01]  /*13440*/  F2FP.BF16.F32.PACK_AB R80, R95, R101 ;  /* 0x000000655f50723e */ /* 0x010fe200000010ff */
[----:B------:R-:W-:Y:S01]  /*13450*/  FFMA.FTZ R106, R106, UR4, -R99 ;  /* 0x000000046a6a7c23 */ /* 0x000fe20008010863 */
[----:B------:R-:W-:Y:S01]  /*13460*/  FFMA.FTZ R138, R85, R128, R138 ;  /* 0x00000080558a7223 */ /* 0x000fe2000001008a */
[----:B------:R-:W-:Y:S01]  /*13470*/  FFMA.FTZ R101, R84, R133, R101 ;  /* 0x0000008554657223 */ /* 0x000fe20000010065 */
[--C-:B------:R-:W-:Y:S01]  /*13480*/  FFMA.FTZ R147, R104, UR4, -R137.reuse ;  /* 0x0000000468937c23 */ /* 0x100fe20008010889 */
[--C-:B------:R-:W-:Y:S01]  /*13490*/  FFMA.FTZ R104, R102, UR4, -R137.reuse ;  /* 0x0000000466687c23 */ /* 0x100fe20008010889 */
[--C-:B------:R-:W-:Y:S03]  /*134a0*/  FFMA.FTZ R102, R87, UR4, -R137.reuse ;  /* 0x0000000457667c23 */ /* 0x100fe60008010889 */
[----:B------:R-:W-:Y:S01]  /*134b0*/  MUFU.EX2 R105, R105 ;  /* 0x0000006900697308 */ /* 0x000fe20000000800 */
[----:B------:R-:W-:Y:S01]  /*134c0*/  FFMA.FTZ R137, R86, UR4, -R137 ;  /* 0x0000000456897c23 */ /* 0x000fe20008010889 */
[--C-:B------:R-:W-:Y:S01]  /*134d0*/  FFMA.FTZ R96, R96, UR4, -R99.reuse ;  /* 0x0000000460607c23 */ /* 0x100fe20008010863 */
[--C-:B------:R-:W-:Y:S01]  /*134e0*/  FFMA.FTZ R93, R93, UR4, -R99.reuse ;  /* 0x000000045d5d7c23 */ /* 0x100fe20008010863 */
[--C-:B------:R-:W-:Y:S01]  /*134f0*/  FFMA.FTZ R90, R90, UR4, -R99.reuse ;  /* 0x000000045a5a7c23 */ /* 0x100fe20008010863 */
[----:B------:R-:W-:Y:S01]  /*13500*/  FFMA.FTZ R99, R92, UR4, -R99 ;  /* 0x000000045c637c23 */ /* 0x000fe20008010863 */
[----:B------:R-:W-:Y:S01]  /*13510*/  FADD.FTZ R97, R97, R138 ;  /* 0x0000008a61617221 */ /* 0x000fe20000010000 */
[----:B------:R-:W-:Y:S03]  /*13520*/  ISETP.GT.AND P0, PT, R129, R114, PT ;  /* 0x000000728100720c */ /* 0x000fe60003f04270 */
[----:B------:R-:W4:Y:S01]  /*13530*/  MUFU.EX2 R100, R100 ;  /* 0x0000006400647308 */ /* 0x000f220000000800 */
[----:B---3--:R-:W-:Y:S01]  /*13540*/  F2FP.BF16.F32.PACK_AB R82, R88, R91 ;  /* 0x0000005b5852723e */ /* 0x008fe200000010ff */
[----:B------:R-:W-:Y:S01]  /*13550*/  FADD.FTZ R92, R94, R97 ;  /* 0x000000615e5c7221 */ /* 0x000fe20000010000 */
[----:B------:R-:W-:Y:S03]  /*13560*/  MOV R132, R130 ;  /* 0x0000008200847202 */ /* 0x000fe60000000f00 */
        /* <DEDUP_REMOVED lines=16> */
[----:B------:R-:W-:Y:S01]  /*13670*/  FMUL.FTZ R23, R85, R67 ;  /* 0x0000004355177220 */ /* 0x000fe20000410000 */
[----:B------:R-:W-:Y:S02]  /*13680*/  MUFU.EX2 R144, R144 ;  /* 0x0000009000907308 */ /* 0x000fe40000000800 */
[----:B------:R-:W-:Y:S04]  /*13690*/  FADD.FTZ R64, R95, R101 ;  /* 0x000000655f407221 */ /* 0x000fe80000010000 */
        /* <DEDUP_REMOVED lines=9> */
[----:B------:R-:W-:Y:S01]  /*13730*/  LDSM.16.MT88.4 R56, [R110+0x6400] ;  /* 0x006400006e38783b */ /* 0x000fe20000004200 */
[----:B------:R-:W-:Y:S01]  /*13740*/  FADD.FTZ R88, R88, R91 ;  /* 0x0000005b58587221 */ /* 0x000fe20000010000 */
        /* <DEDUP_REMOVED lines=18> */
[----:B----4-:R-:W-:Y:S02]  /*13870*/  F2FP.BF16.F32.PACK_AB R53, R100, R105 ;  /* 0x000000696435723e */ /* 0x010fe400000010ff */
[----:B---3--:R-:W-:Y:S02]  /*13880*/  F2FP.BF16.F32.PACK_AB R55, R103, R98 ;  /* 0x000000626737723e */ /* 0x008fe400000010ff */
[----:B--2---:R-:W-:Y:S04]  /*13890*/  F2FP.BF16.F32.PACK_AB R52, R142, R107 ;  /* 0x0000006b8e34723e */ /* 0x004fe800000010ff */
[----:B------:R-:W2:Y:S01]  /*138a0*/  MUFU.EX2 R137, R137 ;  /* 0x0000008900897308 */ /* 0x000ea20000000800 */
[----:B-----5:R-:W-:Y:S01]  /*138b0*/  F2FP.BF16.F32.PACK_AB R54, R135, R140 ;  /* 0x0000008c8736723e */ /* 0x020fe200000010ff */
[----:B------:R-:W-:Y:S01]  /*138c0*/  FADD.FTZ R107, R107, R88 ;  /* 0x000000586b6b7221 */ /* 0x000fe20000010000 */
[----:B-1----:R-:W-:Y:S03]  /*138d0*/  F2FP.BF16.F32.PACK_AB R85, R104, R147 ;  /* 0x000000936855723e */ /* 0x002fe600000010ff */
        /* <DEDUP_REMOVED lines=69> */
[----:B------:R-:W-:Y:S01]  /*13d30*/  MOV R135, R131 ;  /* 0x0000008300877202 */ /* 0x000fe20000000f00 */
        /* <DEDUP_REMOVED lines=18> */
.L_x_6380:
[----:B------:R-:W1:Y:S01]  /*13e60*/  SHFL.BFLY PT, R5, R128, 0x2, 0x1f ;  /* 0x0c401f0080057f89 */ /* 0x000e6200000e0000 */
[----:B------:R-:W2:Y:S01]  /*13e70*/  S2UR UR4, SR_CgaCtaId ;  /* 0x00000000000479c3 */ /* 0x000ea20000008800 */
[----:B------:R-:W-:Y:S01]  /*13e80*/  MOV R8, 0x3f800000 ;  /* 0x3f80000000087802 */ /* 0x000fe20000000f00 */
[----:B------:R-:W-:Y:S01]  /*13e90*/  UMOV UR5, 0x400 ;  /* 0x0000040000057882 */ /* 0x000fe20000000000 */
[----:B------:R-:W3:Y:S01]  /*13ea0*/  SHFL.BFLY PT, R10, R133, 0x2, 0x1f ;  /* 0x0c401f00850a7f89 */ /* 0x000ee200000e0000 */
[----:B------:R-:W-:Y:S01]  /*13eb0*/  BSSY B0, `(.L_x_6385) ;  /* 0x00000bc000007945 */ /* 0x000fe20003800000 */
[----:B------:R-:W-:Y:S01]  /*13ec0*/  LEA R125, R125, R123, 0x4 ;  /* 0x0000007b7d7d7211 */ /* 0x000fe200078e20ff */
        /* <DEDUP_REMOVED lines=9> */
[----:B----4-:R-:W-:-:S04]  /*13f60*/  SHF.R.S32.HI R9, RZ, 0x1f, R4 ;  /* 0x0000001fff097819 */ /* 0x010fc80000011404 */
[CC--:B------:R-:W-:Y:S02]  /*13f70*/  LEA.HI R11, R9.reuse, R4.reuse, RZ, 0x2 ;  /* 0x00000004090b7211 */ /* 0x0c0fe400078f10ff */
[-C--:B------:R-:W-:Y:S02]  /*13f80*/  LEA.HI R16, R9, R4.reuse, RZ, 0x6 ;  /* 0x0000000409107211 */ /* 0x080fe400078f30ff */
[----:B------:R-:W-:Y:S02]  /*13f90*/  LOP3.LUT R15, R11, 0xfffffffc, RZ, 0xc0, !PT ;  /* 0xfffffffc0b0f7812 */ /* 0x000fe400078ec0ff */
[----:B------:R-:W-:Y:S01]  /*13fa0*/  SHF.R.S32.HI R11, RZ, 0x2, R11 ;  /* 0x00000002ff0b7819 */ /* 0x000fe2000001140b */
[----:B------:R-:W-:Y:S02]  /*13fb0*/  IMAD.SHL.U32 R16, R16, 0x4, RZ ;  /* 0x0000000410107824 */ /* 0x000fe400078e00ff */
[----:B--2---:R-:W-:Y:S01]  /*13fc0*/  FADD.FTZ R5, R0, R5 ;  /* 0x0000000500057221 */ /* 0x004fe20000010000 */
[----:B------:R-:W-:-:S02]  /*13fd0*/  LEA.HI R0, R9, R4, RZ, 0x5 ;  /* 0x0000000409007211 */ /* 0x000fc400078f28ff */
[----:B------:R-:W-:Y:S01]  /*13fe0*/  SHF.R.S32.HI R14, RZ, 0x1f, R11 ;  /* 0x0000001fff0e7819 */ /* 0x000fe2000001140b */
[----:B---3--:R-:W-:Y:S01]  /*13ff0*/  FADD.FTZ R6, R10, R7 ;  /* 0x000000070a067221 */ /* 0x008fe20000010000 */
[----:B------:R-:W-:Y:S02]  /*14000*/  SHF.R.S32.HI R13, RZ, 0x5, R0 ;  /* 0x00000005ff0d7819 */ /* 0x000fe40000011400 */
[----:B------:R-:W-:Y:S02]  /*14010*/  IADD3 R10, -R15, R4, RZ ;  /* 0x000000040f0a7210 */ /* 0x000fe40007ffe1ff */
[----:B------:R-:W-:Y:S02]  /*14020*/  LEA.HI R14, R14, R11, RZ, 0x3 ;  /* 0x0000000b0e0e7211 */ /* 0x000fe400078f18ff */
[----:B------:R-:W-:Y:S02]  /*14030*/  LEA R10, R13, R10, 0x8 ;  /* 0x0000000a0d0a7211 */ /* 0x000fe400078e40ff */
[----:B------:R-:W-:-:S02]  /*14040*/  LEA.HI R13, R9, R4, RZ, 0x3 ;  /* 0x00000004090d7211 */ /* 0x000fc400078f18ff */
[----:B------:R-:W-:Y:S02]  /*14050*/  LOP3.LUT R14, R14, 0xfffffff8, RZ, 0xc0, !PT ;  /* 0xfffffff80e0e7812 */ /* 0x000fe400078ec0ff */
[----:B------:R-:W-:Y:S02]  /*14060*/  SHF.R.S32.HI R12, RZ, 0x3, R13 ;  /* 0x00000003ff0c7819 */ /* 0x000fe4000001140d */
[----:B------:R-:W-:Y:S02]  /*14070*/  IADD3 R11, R11, -R14, RZ ;  /* 0x8000000e0b0b7210 */ /* 0x000fe40007ffe0ff */
[----:B------:R-:W-:Y:S02]  /*14080*/  LEA.HI R15, R13, R12, RZ, 0x1 ;  /* 0x0000000c0d0f7211 */ /* 0x000fe400078f08ff */
[----:B------:R-:W-:Y:S02]  /*14090*/  LEA.HI R14, R9, R4, RZ, 0x4 ;  /* 0x00000004090e7211 */ /* 0x000fe400078f20ff */
[----:B------:R-:W-:-:S02]  /*140a0*/  LOP3.LUT R9, R13, 0xfffffff8, RZ, 0xc0, !PT ;  /* 0xfffffff80d097812 */ /* 0x000fc400078ec0ff */
[----:B------:R-:W-:Y:S02]  /*140b0*/  LOP3.LUT R13, R15, 0xfffffffe, RZ, 0xc0, !PT ;  /* 0xfffffffe0f0d7812 */ /* 0x000fe400078ec0ff */
[----:B------:R-:W-:Y:S02]  /*140c0*/  FSETP.NE.FTZ.AND P3, PT, R6, RZ, PT ;  /* 0x000000ff0600720b */ /* 0x000fe40003f75000 */
[----:B------:R-:W-:Y:S02]  /*140d0*/  IADD3 R9, -R9, R4, RZ ;  /* 0x0000000409097210 */ /* 0x000fe40007ffe1ff */
[----:B------:R-:W-:Y:S02]  /*140e0*/  FSETP.NE.FTZ.AND P2, PT, R5, RZ, PT ;  /* 0x000000ff0500720b */ /* 0x000fe40003f55000 */
[----:B------:R-:W-:Y:S02]  /*140f0*/  LEA.HI R17, R11, R11, RZ, 0x1 ;  /* 0x0000000b0b117211 */ /* 0x000fe400078f08ff */
[----:B------:R-:W-:-:S02]  /*14100*/  LOP3.LUT R16, R16, 0x3fffff00, RZ, 0xc0, !PT ;  /* 0x3fffff0010107812 */ /* 0x000fc400078ec0ff */
[----:B------:R-:W-:Y:S02]  /*14110*/  IADD3 R13, R12, -R13, RZ ;  /* 0x8000000d0c0d7210 */ /* 0x000fe40007ffe0ff */
[----:B------:R-:W-:Y:S01]  /*14120*/  SHF.R.S32.HI R14, RZ, 0x4, R14 ;  /* 0x00000004ff0e7819 */ /* 0x000fe2000001140e */
[----:B------:R-:W2:Y:S01]  /*14130*/  @P3 MUFU.RCP R8, R6 ;  /* 0x0000000600083308 */ /* 0x000ea20000001000 */
[----:B------:R-:W-:Y:S01]  /*14140*/  LEA.HI R15, R9, R9, RZ, 0x1 ;  /* 0x00000009090f7211 */ /* 0x000fe200078f08ff */
[----:B------:R-:W3:Y:S01]  /*14150*/  @P3 LDC R32, c[0x0][0x2e8] ;  /* 0x0000ba00ff203b82 */ /* 0x000ee20000000800 */
[----:B------:R-:W-:Y:S01]  /*14160*/  LOP3.LUT R18, R17, 0x1fffffe, RZ, 0xc0, !PT ;  /* 0x01fffffe11127812 */ /* 0x000fe200078ec0ff */
[----:B------:R-:W-:Y:S01]  /*14170*/  IMAD.SHL.U32 R14, R14, 0x40, RZ ;  /* 0x000000400e0e7824 */ /* 0x000fe200078e00ff */
[----:B------:R-:W-:Y:S02]  /*14180*/  LEA R13, R13, R16, 0x5 ;  /* 0x000000100d0d7211 */ /* 0x000fe400078e28ff */
[----:B------:R-:W-:Y:S01]  /*14190*/  LOP3.LUT R16, R15, 0xfffffffe, RZ, 0xc0, !PT ;  /* 0xfffffffe0f107812 */ /* 0x000fe200078ec0ff */
[----:B------:R-:W-:Y:S01]  /*141a0*/  @P3 MUFU.LG2 R6, R6 ;  /* 0x0000000600063308 */ /* 0x000fe20000000c00 */
[----:B------:R-:W-:-:S02]  /*141b0*/  SHF.R.S32.HI R15, RZ, 0x1, R15 ;  /* 0x00000001ff0f7819 */ /* 0x000fc4000001140f */
[----:B------:R-:W-:Y:S02]  /*141c0*/  MOV R7, 0x3f800000 ;  /* 0x3f80000000077802 */ /* 0x000fe40000000f00 */
[----:B------:R-:W-:Y:S02]  /*141d0*/  SHF.R.S32.HI R17, RZ, 0x1, R17 ;  /* 0x00000001ff117819 */ /* 0x000fe40000011411 */
[----:B------:R-:W-:Y:S02]  /*141e0*/  IADD3 R11, R11, -R18, RZ ;  /* 0x800000120b0b7210 */ /* 0x000fe40007ffe0ff */
[----:B------:R-:W-:Y:S01]  /*141f0*/  LOP3.LUT R14, R14, 0xc0, RZ, 0xc0, !PT ;  /* 0x000000c00e0e7812 */ /* 0x000fe200078ec0ff */
[----:B------:R-:W4:Y:S01]  /*14200*/  @P2 MUFU.RCP R7, R5 ;  /* 0x0000000500072308 */ /* 0x000f220000001000 */
[----:B------:R-:W-:Y:S01]  /*14210*/  SHF.L.U32 R15, R15, 0x3, RZ ;  /* 0x000000030f0f7819 */ /* 0x000fe200000006ff */
[----:B------:R-:W-:Y:S01]  /*14220*/  IMAD R11, R11, 0x10, R10 ;  /* 0x000000100b0b7824 */ /* 0x000fe200078e020a */
[C---:B------:R-:W-:Y:S01]  /*14230*/  SHF.L.U32 R18, R17.reuse, 0x6, RZ ;  /* 0x0000000611127819 */ /* 0x040fe200000006ff */
[----:B--2---:R-:W-:Y:S01]  /*14240*/  FMUL.FTZ R80, R8, R80 ;  /* 0x0000005008507220 */ /* 0x004fe20000410000 */
        /* <DEDUP_REMOVED lines=28> */
[----:B------:R-:W-:Y:S01]  /*14410*/  IADD3 R16, R9, -R16, RZ ;  /* 0x8000001009107210 */ /* 0x000fe20007ffe0ff */
[C---:B------:R-:W-:Y:S01]  /*14420*/  FMUL.FTZ R48, R8.reuse, R48 ;  /* 0x0000003008307220 */ /* 0x040fe20000410000 */
[----:B------:R-:W-:Y:S01]  /*14430*/  FMUL.FTZ R49, R8, R49 ;  /* 0x0000003108317220 */ /* 0x000fe20000410000 */
[----:B------:R-:W-:Y:S01]  /*14440*/  LEA R11, R11, UR4, 0x2 ;  /* 0x000000040b0b7c11 */ /* 0x000fe2000f8e10ff */
[----:B----4-:R-:W-:Y:S01]  /*14450*/  FMUL.FTZ R83, R7, R83 ;  /* 0x0000005307537220 */ /* 0x010fe20000410000 */
        /* <DEDUP_REMOVED lines=28> */
[----:B------:R-:W5:Y:S01]  /*14620*/  LDC.64 R14, c[0x0][0x2c0] ;  /* 0x0000b000ff0e7b82 */ /* 0x000f620000000a00 */
[C---:B------:R-:W-:Y:S01]  /*14630*/  IADD3 R7, R11.reuse, -0x20, RZ ;  /* 0xffffffe00b077810 */ /* 0x040fe20007ffe0ff */
[----:B------:R-:W-:Y:S01]  /*14640*/  @P1 VIADD R7, R11, 0x20 ;  /* 0x000000200b071836 */ /* 0x000fe20000000000 */
[----:B------:R-:W-:Y:S01]  /*14650*/  SEL R8, R8, 0xffffffc0, !P0 ;  /* 0xffffffc008087807 */ /* 0x000fe20004000000 */
[----:B------:R-:W-:Y:S01]  /*14660*/  STS.64 [R11+0x400], R82 ;  /* 0x000400520b007388 */ /* 0x000fe20000000a00 */
[----:B------:R-:W-:Y:S01]  /*14670*/  IADD3 R10, R13, R10, RZ ;  /* 0x0000000a0d0a7210 */ /* 0x000fe20007ffe0ff */
[----:B------:R-:W2:Y:S01]  /*14680*/  @P2 MUFU.LG2 R5, R5 ;  /* 0x0000000500052308 */ /* 0x000ea20000000c00 */
[----:B------:R-:W-:Y:S01]  /*14690*/  IADD3 R13, R11, R8, RZ ;  /* 0x000000080b0d7210 */ /* 0x000fe20007ffe0ff */
[----:B------:R-:W-:Y:S01]  /*146a0*/  STS.64 [R7], R76 ;  /* 0x0000004c07007388 */ /* 0x000fe20000000a00 */
[----:B------:R-:W-:Y:S01]  /*146b0*/  IADD3 R8, R8, R7, RZ ;  /* 0x0000000708087210 */ /* 0x000fe20007ffe0ff */
[----:B------:R-:W-:Y:S01]  /*146c0*/  @P3 FMUL.FTZ R6, R6, 0.69314718246459960938 ;  /* 0x3f31721806063820 */ /* 0x000fe20000410000 */
[----:B------:R-:W-:Y:S01]  /*146d0*/  LEA R10, R10, UR4, 0x2 ;  /* 0x000000040a0a7c11 */ /* 0x000fe2000f8e10ff */
[----:B------:R-:W-:Y:S01]  /*146e0*/  STS.64 [R7+0x400], R78 ;  /* 0x0004004e07007388 */ /* 0x000fe20000000a00 */
[----:B------:R-:W4:Y:S03]  /*146f0*/  S2UR UR4, SR_CTAID.Z ;  /* 0x00000000000479c3 */ /* 0x000f260000002700 */
[----:B------:R-:W-:Y:S04]  /*14700*/  STS.64 [R13], R72 ;  /* 0x000000480d007388 */ /* 0x000fe80000000a00 */
[----:B------:R-:W-:Y:S01]  /*14710*/  STS.64 [R13+0x400], R74 ;  /* 0x0004004a0d007388 */ /* 0x000fe20000000a00 */
[----:B--2---:R-:W-:-:S03]  /*14720*/  @P2 FMUL.FTZ R5, R5, 0.69314718246459960938 ;  /* 0x3f31721805052820 */ /* 0x004fc60000410000 */
[----:B------:R-:W-:Y:S01]  /*14730*/  STS.64 [R8], R68 ;  /* 0x0000004408007388 */ /* 0x000fe20000000a00 */
[--C-:B-----5:R-:W-:Y:S01]  /*14740*/  IMAD R14, R28, R14, R117.reuse ;  /* 0x0000000e1c0e7224 */ /* 0x120fe200078e0275 */
[----:B------:R-:W-:Y:S02]  /*14750*/  SHF.L.U32 R28, R9, 0x2, RZ ;  /* 0x00000002091c7819 */ /* 0x000fe400000006ff */
[----:B------:R-:W-:Y:S02]  /*14760*/  STS.64 [R8+0x400], R70 ;  /* 0x0004004608007388 */ /* 0x000fe40000000a00 */
[----:B------:R-:W-:Y:S02]  /*14770*/  SHF.R.S32.HI R29, RZ, 0x1f, R28 ;  /* 0x0000001fff1d7819 */ /* 0x000fe4000001141c */
        /* <DEDUP_REMOVED lines=16> */
[----:B--2---:R-:W2:Y:S08]  /*14880*/  @P2 LDC R11, c[0x0][0x2e8] ;  /* 0x0000ba00ff0b2b82 */ /* 0x004eb00000000800 */
[----:B------:R-:W-:Y:S08]  /*14890*/  BAR.SYNC.DEFER_BLOCKING 0x0 ;  /* 0x0000000000007b1d */ /* 0x000ff00000010000 */
[----:B-----5:R-:W4:Y:S01]  /*148a0*/  LDC R7, c[0x0][0x270] ;  /* 0x00009c00ff077b82 */ /* 0x020f220000000800 */
[----:B-1----:R-:W-:Y:S01]  /*148b0*/  LOP3.LUT R13, R0, 0xffffffe0, RZ, 0xc0, !PT ;  /* 0xffffffe0000d7812 */ /* 0x002fe200078ec0ff */
[----:B------:R-:W-:-:S03]  /*148c0*/  IMAD.MOV R0, RZ, RZ, -R117 ;  /* 0x000000ffff007224 */ /* 0x000fc600078e0a75 */
[----:B------:R-:W-:Y:S02]  /*148d0*/  IADD3 R13, -R13, R4, RZ ;  /* 0x000000040d0d7210 */ /* 0x000fe40007ffe1ff */
[----:B------:R-:W-:Y:S02]  /*148e0*/  SHF.L.U32 R4, R30, 0x6, RZ ;  /* 0x000000061e047819 */ /* 0x000fe400000006ff */
[----:B------:R-:W-:Y:S01]  /*148f0*/  LOP3.LUT P0, RZ, R13, 0x3, RZ, 0xc0, !PT ;  /* 0x000000030dff7812 */ /* 0x000fe2000780c0ff */
[----:B------:R1:W1:Y:S01]  /*14900*/  LDS.128 R24, [R10+0x1800] ;  /* 0x001800000a187984 */ /* 0x0002620000000c00 */
[----:B---3--:R-:W-:Y:S01]  /*14910*/  MOV R8, 0xff800000 ;  /* 0xff80000000087802 */ /* 0x008fe20000000f00 */
[----:B------:R-:W-:Y:S01]  /*14920*/  @P3 FFMA.FTZ R8, R3, R32, R6 ;  /* 0x0000002003083223 */ /* 0x000fe20000010006 */
[----:B------:R-:W-:Y:S01]  /*14930*/  MOV R13, 0xff800000 ;  /* 0xff800000000d7802 */ /* 0x000fe20000000f00 */
[----:B------:R3:W1:Y:S01]  /*14940*/  LDS.128 R20, [R10+0x3800] ;  /* 0x003800000a147984 */ /* 0x0006620000000c00 */
[----:B--2---:R-:W-:Y:S01]  /*14950*/  @P2 FFMA.FTZ R13, R2, R11, R5 ;  /* 0x0000000b020d2223 */ /* 0x004fe20000010005 */
[----:B----4-:R-:W-:-:S02]  /*14960*/  IMAD R0, R7, R0, UR4 ;  /* 0x0000000407007e24 */ /* 0x010fc4000f8e0200 */
[----:B------:R3:W2:Y:S02]  /*14970*/  LDS.128 R16, [R10+0x5800] ;  /* 0x005800000a107984 */ /* 0x0006a40000000c00 */
[----:B------:R-:W-:-:S04]  /*14980*/  IMAD R0, R14, R7, R0 ;  /* 0x000000070e007224 */ /* 0x000fc800078e0200 */
[----:B------:R-:W-:Y:S01]  /*14990*/  IMAD R0, R0, R15, R4 ;  /* 0x0000000f00007224 */ /* 0x000fe200078e0204 */
[----:B-1----:R-:W-:Y:S06]  /*149a0*/  @P0 BRA `(.L_x_6386) ;  /* 0x0000000000300947 */ /* 0x002fec0003800000 */
        /* <DEDUP_REMOVED lines=12> */
.L_x_6386:
[----:B------:R-:W-:Y:S05]  /*14a70*/  BSYNC B0 ;  /* 0x0000000000007941 */ /* 0x000fea0003800000 */
.L_x_6385:
[----:B------:R-:W-:Y:S01]  /*14a80*/  ULDC UR4, c[0x0][0x2dc] ;  /* 0x0000b70000047ab9 */ /* 0x000fe20000000800 */
[----:B------:R-:W-:Y:S01]  /*14a90*/  IMAD.WIDE R2, R12, 0x60, R28 ;  /* 0x000000600c027825 */ /* 0x000fe200078e021c */
[----:B------:R4:W2:Y:S01]  /*14aa0*/  LDS.128 R32, [R10] ;  /* 0x000000000a207984 */ /* 0x0008a20000000c00 */
[----:B------:R-:W-:Y:S02]  /*14ab0*/  BSSY B0, `(.L_x_6387) ;  /* 0x000001c000007945 */ /* 0x000fe40003800000 */
[----:B------:R-:W-:Y:S01]  /*14ac0*/  IMAD R0, R0, UR4, RZ ;  /* 0x0000000400007c24 */ /* 0x000fe2000f8e02ff */
[----:B------:R-:W-:Y:S01]  /*14ad0*/  ULDC.64 UR4, c[0x0][0x288] ;  /* 0x0000a20000047ab9 */ /* 0x000fe20000000a00 */
[----:B------:R-:W-:-:S03]  /*14ae0*/  IMAD R115, R30, -0x40, R115 ;  /* 0xffffffc01e737824 */ /* 0x000fc600078e0273 */
[----:B-1----:R-:W-:Y:S01]  /*14af0*/  IADD3 R4, P0, R0, R2, RZ ;  /* 0x0000000200047210 */ /* 0x002fe20007f1e0ff */
[C---:B------:R-:W-:Y:S01]  /*14b00*/  VIADD R2, R12.reuse, 0x10 ;  /* 0x000000100c027836 */ /* 0x040fe20000000000 */
[----:B------:R-:W-:Y:S02]  /*14b10*/  ISETP.GE.AND P1, PT, R12, R115, PT ;  /* 0x000000730c00720c */ /* 0x000fe40003f26270 */
[----:B------:R-:W-:Y:S01]  /*14b20*/  LEA.HI.X.SX32 R3, R0, R3, 0x1, P0 ;  /* 0x0000000300037211 */ /* 0x000fe200000f0eff */
[----:B------:R-:W-:Y:S01]  /*14b30*/  VIADD R0, R12, 0x20 ;  /* 0x000000200c007836 */ /* 0x000fe20000000000 */
[----:B------:R-:W-:Y:S01]  /*14b40*/  LEA R8, P0, R4, UR4, 0x2 ;  /* 0x0000000404087c11 */ /* 0x000fe2000f8010ff */
[----:B------:R-:W-:Y:S01]  /*14b50*/  VIADD R12, R12, 0x30 ;  /* 0x000000300c0c7836 */ /* 0x000fe20000000000 */
[----:B------:R-:W-:Y:S01]  /*14b60*/  ISETP.GE.AND P5, PT, R2, R115, PT ;  /* 0x000000730200720c */ /* 0x000fe20003fa6270 */
[----:B------:R-:W-:Y:S01]  /*14b70*/  VIADD R2, R28, 0x20 ;  /* 0x000000201c027836 */ /* 0x000fe20000000000 */
[----:B------:R-:W-:-:S02]  /*14b80*/  LEA.HI.X R9, R4, UR5, R3, 0x2, P0 ;  /* 0x0000000504097c11 */ /* 0x000fc400080f1403 */
[-C--:B------:R-:W-:Y:S01]  /*14b90*/  ISETP.GE.AND P3, PT, R12, R115.reuse, PT ;  /* 0x000000730c00720c */ /* 0x080fe20003f66270 */
[----:B------:R4:W1:Y:S01]  /*14ba0*/  LDS.128 R4, [R10+0x4000] ;  /* 0x004000000a047984 */ /* 0x0008620000000c00 */
[----:B------:R-:W-:Y:S01]  /*14bb0*/  ISETP.GE.AND P4, PT, R0, R115, PT ;  /* 0x000000730000720c */ /* 0x000fe20003f86270 */
[----:B------:R-:W-:Y:S02]  /*14bc0*/  VIADD R0, R28, 0x40 ;  /* 0x000000401c007836 */ /* 0x000fe40000000000 */
[----:B------:R4:W1:Y:S01]  /*14bd0*/  LDS.128 R12, [R10+0x2000] ;  /* 0x002000000a0c7984 */ /* 0x0008620000000c00 */
[----:B------:R-:W-:Y:S09]  /*14be0*/  @P1 BRA `(.L_x_6388) ;  /* 0x0000000000201947 */ /* 0x000ff20003800000 */
        /* <DEDUP_REMOVED lines=8> */
.L_x_6388:
[----:B------:R-:W-:Y:S05]  /*14c70*/  BSYNC B0 ;  /* 0x0000000000007941 */ /* 0x000fea0003800000 */
.L_x_6387:
        /* <DEDUP_REMOVED lines=12> */
.L_x_6390:
[----:B------:R-:W-:Y:S05]  /*14d40*/  BSYNC B0 ;  /* 0x0000000000007941 */ /* 0x000fea0003800000 */
.L_x_6389:
        /* <DEDUP_REMOVED lines=12> */
.L_x_6392:
[----:B------:R-:W-:Y:S05]  /*14e10*/  BSYNC B0 ;  /* 0x0000000000007941 */ /* 0x000fea0003800000 */
.L_x_6391:
        /* <DEDUP_REMOVED lines=10> */
.L_x_6393:
        /* <DEDUP_REMOVED lines=12> */
.L_x_6513:


//--------------------- .nv.shared._ZN5flash32flash_fwd_splitkv_combine_kernelI23Flash_fwd_kernel_traitsILi96ELi64ELi128ELi4ELb0ELb0EN7cutlass10bfloat16_tE19Flash_kernel_traitsILi96ELi64ELi128ELi4ES3_EELi16ELi7ELb0EEEvNS_16Flash_fwd_paramsE --------------------------
	.section	.nv.shared._ZN5flash32flash_fwd_splitkv_combine_kernelI23Flash_fwd_kernel_traitsILi96ELi64ELi128ELi4ELb0ELb0EN7cutlass10bfloat16_tE19Flash_kernel_traitsILi96ELi64ELi128ELi4ES3_EELi16ELi7ELb0EEEvNS_16Flash_fwd_paramsE,"aw",@nobits
	.sectionflags	@""
	.align	16
.nv.shared._ZN5flash32flash_fwd_splitkv_combine_kernelI23Flash_fwd_kernel_traitsILi96ELi64ELi128ELi4ELb0ELb0EN7cutlass10bfloat16_tE19Flash_kernel_traitsILi96ELi64ELi128ELi4ES3_EELi16ELi7ELb0EEEvNS_16Flash_fwd_paramsE:
	.zero		9728


//--------------------- .nv.shared.reserved.0     --------------------------
	.section	.nv.shared.reserved.0,"aw",@nobits
	.weak		__nv_reservedSMEM_offset_0_alias
	.size		__nv_reservedSMEM_offset_0_alias, 0, 0
	.other		__nv_reservedSMEM_offset_0_alias,@"STO_CUDA_RESERVED_SHARED STV_DEFAULT"
__nv_reservedSMEM_offset_0_alias:
	.zero		0


//--------------------- .nv.global                --------------------------
	.section	.nv.global,"aw",@nobits
.nv.global:
	.type		_ZN79_INTERNAL_a1629cc7_42_flash_fwd_split_hdim96_bf16_causal_sm80_cu_8761d306_196994cute1_E,@object
	.size		_ZN79_INTERNAL_a1629cc7_42_flash_fwd_split_hdim96_bf16_causal_sm80_cu_8761d306_196994cute1_E,(_ZN79_INTERNAL_a1629cc7_42_flash_fwd_split_hdim96_bf16_causal_sm80_cu_8761d306_196994cuda3std3__45__cpo6cbeginE - _ZN79_INTERNAL_a1629cc7_42_flash_fwd_split_hdim96_bf16_causal_sm80_cu_8761d306_196994cute1_E)
_ZN79_INTERNAL_a1629cc7_42_flash_fwd_split_hdim96_bf16_causal_sm80_cu_8761d306_196994cute1_E:
	.zero		1
	.type		_ZN79_INTERNAL_a1629cc7_42_flash_fwd_split_hdim96_bf16_causal_sm80_cu_8761d306_196994cuda3std3__45__cpo6cbeginE,@object
	.size		_ZN79_INTERNAL_a1629cc7_42_flash_fwd_split_hdim96_bf16_causal_sm80_cu_8761d306_196994cuda3std3__45__cpo6cbeginE,(_ZN79_INTERNAL_a1629cc7_42_flash_fwd_split_hdim96_bf16_causal_sm80_cu_8761d306_196994cuda3std3__48in_placeE - _ZN79_INTERNAL_a1629cc7_42_flash_fwd_split_hdim96_bf16_causal_sm80_cu_8761d306_196994cuda3std3__45__cpo6cbeginE)
_ZN79_INTERNAL_a1629cc7_42_flash_fwd_split_hdim96_bf16_causal_sm80_cu_8761d306_196994cuda3std3__45__cpo6cbeginE:
	.zero		1
	.type		_ZN79_INTERNAL_a1629cc7_42_flash_fwd_split_hdim96_bf16_causal_sm80_cu_8761d306_196994cuda3std3__48in_placeE,@object
	.size		_ZN79_INTERNAL_a1629cc7_42_flash_fwd_split_hdim96_bf16_causal_sm80_cu_8761d306_196994cuda3std3__48in_placeE,(_ZN79_INTERNAL_a1629cc7_42_flash_fwd_split_hdim96_bf16_causal_sm80_cu_8761d306_196994cuda3std6ranges3__45__cpo9iter_moveE - _ZN79_INTERNAL_a1629cc7_42_flash_fwd_split_hdim96_bf16_causal_sm80_cu_8761d306_196994cuda3std3__48in_placeE)
_ZN79_INTERNAL_a1629cc7_42_flash_fwd_split_hdim96_bf16_causal_sm80_cu_8761d306_196994cuda3std3__48in_placeE:
	.zero		1
	.type		_ZN79_INTERNAL_a1629cc7_42_flash_fwd_split_hdim96_bf16_causal_sm80_cu_8761d306_196994cuda3std6ranges3__45__cpo9iter_moveE,@object
	.size		_ZN79_INTERNAL_a1629cc7_42_flash_fwd_split_hdim96_bf16_causal_sm80_cu_8761d306_196994cuda3std6ranges3__45__cpo9iter_moveE,(_ZN79_INTERNAL_a1629cc7_42_flash_fwd_split_hdim96_bf16_causal_sm80_cu_8761d306_196994cuda3std3__45__cpo5beginE - _ZN79_INTERNAL_a1629cc7_42_flash_fwd_split_hdim96_bf16_causal_sm80_cu_8761d306_196994cuda3std6ranges3__45__cpo9iter_moveE)
_ZN79_INTERNAL_a1629cc7_42_flash_fwd_split_hdim96_bf16_causal_sm80_cu_8761d306_196994cuda3std6ranges3__45__cpo9iter_moveE:
	.zero		1
	.type		_ZN79_INTERNAL_a1629cc7_42_flash_fwd_split_hdim96_bf16_causal_sm80_cu_8761d306_196994cuda3std3__45__cpo5beginE,@object
	.size		_ZN79_INTERNAL_a1629cc7_42_flash_fwd_split_hdim96_bf16_causal_sm80_cu_8761d306_196994cuda3std3__45__cpo5beginE,(_ZN79_INTERNAL_a1629cc7_42_flash_fwd_split_hdim96_bf16_causal_sm80_cu_8761d306_196994cuda3std3__481_GLOBAL__N__a1629cc7_42_flash_fwd_split_hdim96_bf16_causal_sm80_cu_8761d306_196996ignoreE - _ZN79_INTERNAL_a1629cc7_42_flash_fwd_split_hdim96_bf16_causal_sm80_cu_8761d306_196994cuda3std3__45__cpo5beginE)
_ZN79_INTERNAL_a1629cc7_42_flash_fwd_split_hdim96_bf16_causal_sm80_cu_8761d306_196994cuda3std3__45__cpo5beginE:
	.zero		1
	.type		_ZN79_INTERNAL_a1629cc7_42_flash_fwd_split_hdim96_bf16_causal_sm80_cu_8761d306_196994cuda3std3__481_GLOBAL__N__a1629cc7_42_flash_fwd_split_hdim96_bf16_causal_sm80_cu_8761d306_196996ignoreE,@object
	.size		_ZN79_INTERNAL_a1629cc7_42_flash_fwd_split_hdim96_bf16_causal_sm80_cu_8761d306_196994cuda3std3__481_GLOBAL__N__a1629cc7_42_flash_fwd_split_hdim96_bf16_causal_sm80_cu_8761d306_196996ignoreE,(_ZN79_INTERNAL_a1629cc7_42_flash_fwd_split_hdim96_bf16_causal_sm80_cu_8761d306_196994cute7productE - _ZN79_INTERNAL_a1629cc7_42_flash_fwd_split_hdim96_bf16_causal_sm80_cu_8761d306_196994cuda3std3__481_GLOBAL__N__a1629cc7_42_flash_fwd_split_hdim96_bf16_causal_sm80_cu_8761d306_196996ignoreE)
_ZN79_INTERNAL_a1629cc7_42_flash_fwd_split_hdim96_bf16_causal_sm80_cu_8761d306_196994cuda3std3__481_GLOBAL__N__a1629cc7_42_flash_fwd_split_hdim96_bf16_causal_sm80_cu_8761d306_196996ignoreE:
	.zero		1
	.type		_ZN79_INTERNAL_a1629cc7_42_flash_fwd_split_hdim96_bf16_causal_sm80_cu_8761d306_196994cute7productE,@object
	.size		_ZN79_INTERNAL_a1629cc7_42_flash_fwd_split_hdim96_bf16_causal_sm80_cu_8761d306_196994cute7productE,(_ZN79_INTERNAL_a1629cc7_42_flash_fwd_split_hdim96_bf16_causal_sm80_cu_8761d306_196994cuda3std3__45__cpo3endE - _ZN79_INTERNAL_a1629cc7_42_flash_fwd_split_hdim96_bf16_causal_sm80_cu_8761d306_196994cute7productE)
_ZN79_INTERNAL_a1629cc7_42_flash_fwd_split_hdim96_bf16_causal_sm80_cu_8761d306_196994cute7productE:
	.zero		1
	.type		_ZN79_INTERNAL_a1629cc7_42_flash_fwd_split_hdim96_bf16_causal_sm80_cu_8761d306_196994cuda3std3__45__cpo3endE,@object
	.size		_ZN79_INTERNAL_a1629cc7_42_flash_fwd_split_hdim96_bf16_causal_sm80_cu_8761d306_196994cuda3std3__45__cpo3endE,(_ZN79_INTERNAL_a1629cc7_42_flash_fwd_split_hdim96_bf16_causal_sm80_cu_8761d306_196994cuda3std3__419piecewise_constructE - _ZN79_INTERNAL_a1629cc7_42_flash_fwd_split_hdim96_bf16_causal_sm80_cu_8761d306_196994cuda3std3__45__cpo3endE)
_ZN79_INTERNAL_a1629cc7_42_flash_fwd_split_hdim96_bf16_causal_sm80_cu_8761d306_196994cuda3std3__45__cpo3endE:
	.zero		1
	.type		_ZN79_INTERNAL_a1629cc7_42_flash_fwd_split_hdim96_bf16_causal_sm80_cu_8761d306_196994cuda3std3__419piecewise_constructE,@object
	.size		_ZN79_INTERNAL_a1629cc7_42_flash_fwd_split_hdim96_bf16_causal_sm80_cu_8761d306_196994cuda3std3__419piecewise_constructE,(_ZN79_INTERNAL_a1629cc7_42_flash_fwd_split_hdim96_bf16_causal_sm80_cu_8761d306_196994cuda3std3__45__cpo4cendE - _ZN79_INTERNAL_a1629cc7_42_flash_fwd_split_hdim96_bf16_causal_sm80_cu_8761d306_196994cuda3std3__419piecewise_constructE)
_ZN79_INTERNAL_a1629cc7_42_flash_fwd_split_hdim96_bf16_causal_sm80_cu_8761d306_196994cuda3std3__419piecewise_constructE:
	.zero		1
	.type		_ZN79_INTERNAL_a1629cc7_42_flash_fwd_split_hdim96_bf16_causal_sm80_cu_8761d306_196994cuda3std3__45__cpo4cendE,@object
	.size		_ZN79_INTERNAL_a1629cc7_42_flash_fwd_split_hdim96_bf16_causal_sm80_cu_8761d306_196994cuda3std3__45__cpo4cendE,(_ZN79_INTERNAL_a1629cc7_42_flash_fwd_split_hdim96_bf16_causal_sm80_cu_8761d306_196994cuda3std6ranges3__45__cpo4swapE - _ZN79_INTERNAL_a1629cc7_42_flash_fwd_split_hdim96_bf16_causal_sm80_cu_8761d306_196994cuda3std3__45__cpo4cendE)
_ZN79_INTERNAL_a1629cc7_42_flash_fwd_split_hdim96_bf16_causal_sm80_cu_8761d306_196994cuda3std3__45__cpo4cendE:
	.zero		1
	.type		_ZN79_INTERNAL_a1629cc7_42_flash_fwd_split_hdim96_bf16_causal_sm80_cu_8761d306_196994cuda3std6ranges3__45__cpo4swapE,@object
	.size		_ZN79_INTERNAL_a1629cc7_42_flash_fwd_split_hdim96_bf16_causal_sm80_cu_8761d306_196994cuda3std6ranges3__45__cpo4swapE,(.L_7 - _ZN79_INTERNAL_a1629cc7_42_flash_fwd_split_hdim96_bf16_causal_sm80_cu_8761d306_196994cuda3std6ranges3__45__cpo4swapE)
_ZN79_INTERNAL_a1629cc7_42_flash_fwd_split_hdim96_bf16_causal_sm80_cu_8761d306_196994cuda3std6ranges3__45__cpo4swapE:
	.zero		1
.L_7:


//--------------------- .nv.shared._ZN5flash32flash_fwd_splitkv_combine_kernelI23Flash_fwd_kernel_traitsILi96ELi64ELi128ELi4ELb0ELb0EN7cutlass10bfloat16_tE19Flash_kernel_traitsILi96ELi64ELi128ELi4ES3_EELi16ELi6ELb0EEEvNS_16Flash_fwd_paramsE --------------------------
	.section	.nv.shared._ZN5flash32flash_fwd_splitkv_combine_kernelI23Flash_fwd_kernel_traitsILi96ELi64ELi128ELi4ELb0ELb0EN7cutlass10bfloat16_tE19Flash_kernel_traitsILi96ELi64ELi128ELi4ES3_EELi16ELi6ELb0EEEvNS_16Flash_fwd_paramsE,"aw",@nobits
	.sectionflags	@""
	.align	16
.nv.shared._ZN5flash32flash_fwd_splitkv_combine_kernelI23Flash_fwd_kernel_traitsILi96ELi64ELi128ELi4ELb0ELb0EN7cutlass10bfloat16_tE19Flash_kernel_traitsILi96ELi64ELi128ELi4ES3_EELi16ELi6ELb0EEEvNS_16Flash_fwd_paramsE:
	.zero		5376


//--------------------- .nv.shared._ZN5flash32flash_fwd_splitkv_combine_kernelI23Flash_fwd_kernel_traitsILi96ELi64ELi128ELi4ELb0ELb0EN7cutlass10bfloat16_tE19Flash_kernel_traitsILi96ELi64ELi128ELi4ES3_EELi16ELi5ELb0EEEvNS_16Flash_fwd_paramsE --------------------------
	.section	.nv.shared._ZN5flash32flash_fwd_splitkv_combine_kernelI23Flash_fwd_kernel_traitsILi96ELi64ELi128ELi4ELb0ELb0EN7cutlass10bfloat16_tE19Flash_kernel_traitsILi96ELi64ELi128ELi4ES3_EELi16ELi5ELb0EEEvNS_16Flash_fwd_paramsE,"aw",@nobits
	.sectionflags	@""
	.align	16
.nv.shared._ZN5flash32flash_fwd_splitkv_combine_kernelI23Flash_fwd_kernel_traitsILi96ELi64ELi128ELi4ELb0ELb0EN7cutlass10bfloat16_tE19Flash_kernel_traitsILi96ELi64ELi128ELi4ES3_EELi16ELi5ELb0EEEvNS_16Flash_fwd_paramsE:
	.zero		3200


//--------------------- .nv.shared._ZN5flash32flash_fwd_splitkv_combine_kernelI23Flash_fwd_kernel_traitsILi96ELi64ELi128ELi4ELb0ELb0EN7cutlass10bfloat16_tE19Flash_kernel_traitsILi96ELi64ELi128ELi4ES3_EELi16ELi4ELb0EEEvNS_16Flash_fwd_paramsE --------------------------
	.section	.nv.shared._ZN5flash32flash_fwd_splitkv_combine_kernelI23Flash_fwd_kernel_traitsILi96ELi64ELi128ELi4ELb0ELb0EN7cutlass10bfloat16_tE19Flash_kernel_traitsILi96ELi64ELi128ELi4ES3_EELi16ELi4ELb0EEEvNS_16Flash_fwd_paramsE,"aw",@nobits
	.sectionflags	@""
	.align	16
.nv.shared._ZN5flash32flash_fwd_splitkv_combine_kernelI23Flash_fwd_kernel_traitsILi96ELi64ELi128ELi4ELb0ELb0EN7cutlass10bfloat16_tE19Flash_kernel_traitsILi96ELi64ELi128ELi4ES3_EELi16ELi4ELb0EEEvNS_16Flash_fwd_paramsE:
	.zero		2112


//--------------------- .nv.shared._ZN5flash32flash_fwd_splitkv_combine_kernelI23Flash_fwd_kernel_traitsILi96ELi64ELi128ELi4ELb0ELb0EN7cutlass10bfloat16_tE19Flash_kernel_traitsILi96ELi64ELi128ELi4ES3_EELi16ELi3ELb0EEEvNS_16Flash_fwd_paramsE --------------------------
	.section	.nv.shared._ZN5flash32flash_fwd_splitkv_combine_kernelI23Flash_fwd_kernel_traitsILi96ELi64ELi128ELi4ELb0ELb0EN7cutlass10bfloat16_tE19Flash_kernel_traitsILi96ELi64ELi128ELi4ES3_EELi16ELi3ELb0EEEvNS_16Flash_fwd_paramsE,"aw",@nobits
	.sectionflags	@""
	.align	16
.nv.shared._ZN5flash32flash_fwd_splitkv_combine_kernelI23Flash_fwd_kernel_traitsILi96ELi64ELi128ELi4ELb0ELb0EN7cutlass10bfloat16_tE19Flash_kernel_traitsILi96ELi64ELi128ELi4ES3_EELi16ELi3ELb0EEEvNS_16Flash_fwd_paramsE:
	.zero		1568


//--------------------- .nv.shared._ZN5flash32flash_fwd_splitkv_combine_kernelI23Flash_fwd_kernel_traitsILi96ELi64ELi128ELi4ELb0ELb0EN7cutlass10bfloat16_tE19Flash_kernel_traitsILi96ELi64ELi128ELi4ES3_EELi16ELi2ELb0EEEvNS_16Flash_fwd_paramsE --------------------------
	.section	.nv.shared._ZN5flash32flash_fwd_splitkv_combine_kernelI23Flash_fwd_kernel_traitsILi96ELi64ELi128ELi4ELb0ELb0EN7cutlass10bfloat16_tE19Flash_kernel_traitsILi96ELi64ELi128ELi4ES3_EELi16ELi2ELb0EEEvNS_16Flash_fwd_paramsE,"aw",@nobits
	.sectionflags	@""
	.align	16
.nv.shared._ZN5flash32flash_fwd_splitkv_combine_kernelI23Flash_fwd_kernel_traitsILi96ELi64ELi128ELi4ELb0ELb0EN7cutlass10bfloat16_tE19Flash_kernel_traitsILi96ELi64ELi128ELi4ES3_EELi16ELi2ELb0EEEvNS_16Flash_fwd_paramsE:
	.zero		1296


//--------------------- .nv.shared._ZN5flash32flash_fwd_splitkv_combine_kernelI23Flash_fwd_kernel_traitsILi96ELi64ELi128ELi4ELb0ELb0EN7cutlass10bfloat16_tE19Flash_kernel_traitsILi96ELi64ELi128ELi4ES3_EELi16ELi1ELb0EEEvNS_16Flash_fwd_paramsE --------------------------
	.section	.nv.shared._ZN5flash32flash_fwd_splitkv_combine_kernelI23Flash_fwd_kernel_traitsILi96ELi64ELi128ELi4ELb0ELb0EN7cutlass10bfloat16_tE19Flash_kernel_traitsILi96ELi64ELi128ELi4ES3_EELi16ELi1ELb0EEEvNS_16Flash_fwd_paramsE,"aw",@nobits
	.sectionflags	@""
	.align	16
.nv.shared._ZN5flash32flash_fwd_splitkv_combine_kernelI23Flash_fwd_kernel_traitsILi96ELi64ELi128ELi4ELb0ELb0EN7cutlass10bfloat16_tE19Flash_kernel_traitsILi96ELi64ELi128ELi4ES3_EELi16ELi1ELb0EEEvNS_16Flash_fwd_paramsE:
	.zero		1168


//--------------------- .nv.shared._ZN5flash32flash_fwd_splitkv_combine_kernelI23Flash_fwd_kernel_traitsILi96ELi64ELi128ELi4ELb0ELb0EN7cutlass10bfloat16_tE19Flash_kernel_traitsILi96ELi64ELi128ELi4ES3_EELi16ELi7ELb1EEEvNS_16Flash_fwd_paramsE --------------------------
	.section	.nv.shared._ZN5flash32flash_fwd_splitkv_combine_kernelI23Flash_fwd_kernel_traitsILi96ELi64ELi128ELi4ELb0ELb0EN7cutlass10bfloat16_tE19Flash_kernel_traitsILi96ELi64ELi128ELi4ES3_EELi16ELi7ELb1EEEvNS_16Flash_fwd_paramsE,"aw",@nobits
	.sectionflags	@""
	.align	16
.nv.shared._ZN5flash32flash_fwd_splitkv_combine_kernelI23Flash_fwd_kernel_traitsILi96ELi64ELi128ELi4ELb0ELb0EN7cutlass10bfloat16_tE19Flash_kernel_traitsILi96ELi64ELi128ELi4ES3_EELi16ELi7ELb1EEEvNS_16Flash_fwd_paramsE:
	.zero		9728


//--------------------- .nv.shared._ZN5flash32flash_fwd_splitkv_combine_kernelI23Flash_fwd_kernel_traitsILi96ELi64ELi128ELi4ELb0ELb0EN7cutlass10bfloat16_tE19Flash_kernel_traitsILi96ELi64ELi128ELi4ES3_EELi16ELi6ELb1EEEvNS_16Flash_fwd_paramsE --------------------------
	.section	.nv.shared._ZN5flash32flash_fwd_splitkv_combine_kernelI23Flash_fwd_kernel_traitsILi96ELi64ELi128ELi4ELb0ELb0EN7cutlass10bfloat16_tE19Flash_kernel_traitsILi96ELi64ELi128ELi4ES3_EELi16ELi6ELb1EEEvNS_16Flash_fwd_paramsE,"aw",@nobits
	.sectionflags	@""
	.align	16
.nv.shared._ZN5flash32flash_fwd_splitkv_combine_kernelI23Flash_fwd_kernel_traitsILi96ELi64ELi128ELi4ELb0ELb0EN7cutlass10bfloat16_tE19Flash_kernel_traitsILi96ELi64ELi128ELi4ES3_EELi16ELi6ELb1EEEvNS_16Flash_fwd_paramsE:
	.zero		5376


//--------------------- .nv.shared._ZN5flash32flash_fwd_splitkv_combine_kernelI23Flash_fwd_kernel_traitsILi96ELi64ELi128ELi4ELb0ELb0EN7cutlass10bfloat16_tE19Flash_kernel_traitsILi96ELi64ELi128ELi4ES3_EELi16ELi5ELb1EEEvNS_16Flash_fwd_paramsE --------------------------
	.section	.nv.shared._ZN5flash32flash_fwd_splitkv_combine_kernelI23Flash_fwd_kernel_traitsILi96ELi64ELi128ELi4ELb0ELb0EN7cutlass10bfloat16_tE19Flash_kernel_traitsILi96ELi64ELi128ELi4ES3_EELi16ELi5ELb1EEEvNS_16Flash_fwd_paramsE,"aw",@nobits
	.sectionflags	@""
	.align	16
.nv.shared._ZN5flash32flash_fwd_splitkv_combine_kernelI23Flash_fwd_kernel_traitsILi96ELi64ELi128ELi4ELb0ELb0EN7cutlass10bfloat16_tE19Flash_kernel_traitsILi96ELi64ELi128ELi4ES3_EELi16ELi5ELb1EEEvNS_16Flash_fwd_paramsE:
	.zero		3200


//--------------------- .nv.shared._ZN5flash32flash_fwd_splitkv_combine_kernelI23Flash_fwd_kernel_traitsILi96ELi64ELi128ELi4ELb0ELb0EN7cutlass10bfloat16_tE19Flash_kernel_traitsILi96ELi64ELi128ELi4ES3_EELi16ELi4ELb1EEEvNS_16Flash_fwd_paramsE --------------------------
	.section	.nv.shared._ZN5flash32flash_fwd_splitkv_combine_kernelI23Flash_fwd_kernel_traitsILi96ELi64ELi128ELi4ELb0ELb0EN7cutlass10bfloat16_tE19Flash_kernel_traitsILi96ELi64ELi128ELi4ES3_EELi16ELi4ELb1EEEvNS_16Flash_fwd_paramsE,"aw",@nobits
	.sectionflags	@""
	.align	16
.nv.shared._ZN5flash32flash_fwd_splitkv_combine_kernelI23Flash_fwd_kernel_traitsILi96ELi64ELi128ELi4ELb0ELb0EN7cutlass10bfloat16_tE19Flash_kernel_traitsILi96ELi64ELi128ELi4ES3_EELi16ELi4ELb1EEEvNS_16Flash_fwd_paramsE:
	.zero		2112


//--------------------- .nv.shared._ZN5flash32flash_fwd_splitkv_combine_kernelI23Flash_fwd_kernel_traitsILi96ELi64ELi128ELi4ELb0ELb0EN7cutlass10bfloat16_tE19Flash_kernel_traitsILi96ELi64ELi128ELi4ES3_EELi16ELi3ELb1EEEvNS_16Flash_fwd_paramsE --------------------------
	.section	.nv.shared._ZN5flash32flash_fwd_splitkv_combine_kernelI23Flash_fwd_kernel_traitsILi96ELi64ELi128ELi4ELb0ELb0EN7cutlass10bfloat16_tE19Flash_kernel_traitsILi96ELi64ELi128ELi4ES3_EELi16ELi3ELb1EEEvNS_16Flash_fwd_paramsE,"aw",@nobits
	.sectionflags	@""
	.align	16
.nv.shared._ZN5flash32flash_fwd_splitkv_combine_kernelI23Flash_fwd_kernel_traitsILi96ELi64ELi128ELi4ELb0ELb0EN7cutlass10bfloat16_tE19Flash_kernel_traitsILi96ELi64ELi128ELi4ES3_EELi16ELi3ELb1EEEvNS_16Flash_fwd_paramsE:
	.zero		1568


//--------------------- .nv.shared._ZN5flash32flash_fwd_splitkv_combine_kernelI23Flash_fwd_kernel_traitsILi96ELi64ELi128ELi4ELb0ELb0EN7cutlass10bfloat16_tE19Flash_kernel_traitsILi96ELi64ELi128ELi4ES3_EELi16ELi2ELb1EEEvNS_16Flash_fwd_paramsE --------------------------
	.section	.nv.shared._ZN5flash32flash_fwd_splitkv_combine_kernelI23Flash_fwd_kernel_traitsILi96ELi64ELi128ELi4ELb0ELb0EN7cutlass10bfloat16_tE19Flash_kernel_traitsILi96ELi64ELi128ELi4ES3_EELi16ELi2ELb1EEEvNS_16Flash_fwd_paramsE,"aw",@nobits
	.sectionflags	@""
	.align	16
.nv.shared._ZN5flash32flash_fwd_splitkv_combine_kernelI23Flash_fwd_kernel_traitsILi96ELi64ELi128ELi4ELb0ELb0EN7cutlass10bfloat16_tE19Flash_kernel_traitsILi96ELi64ELi128ELi4ES3_EELi16ELi2ELb1EEEvNS_16Flash_fwd_paramsE:
	.zero		1296


//--------------------- .nv.shared._ZN5flash32flash_fwd_splitkv_combine_kernelI23Flash_fwd_kernel_traitsILi96ELi64ELi128ELi4ELb0ELb0EN7cutlass10bfloat16_tE19Flash_kernel_traitsILi96ELi64ELi128ELi4ES3_EELi16ELi1ELb1EEEvNS_16Flash_fwd_paramsE --------------------------
	.section	.nv.shared._ZN5flash32flash_fwd_splitkv_combine_kernelI23Flash_fwd_kernel_traitsILi96ELi64ELi128ELi4ELb0ELb0EN7cutlass10bfloat16_tE19Flash_kernel_traitsILi96ELi64ELi128ELi4ES3_EELi16ELi1ELb1EEEvNS_16Flash_fwd_paramsE,"aw",@nobits
	.sectionflags	@""
	.align	16
.nv.shared._ZN5flash32flash_fwd_splitkv_combine_kernelI23Flash_fwd_kernel_traitsILi96ELi64ELi128ELi4ELb0ELb0EN7cutlass10bfloat16_tE19Flash_kernel_traitsILi96ELi64ELi128ELi4ES3_EELi16ELi1ELb1EEEvNS_16Flash_fwd_paramsE:
	.zero		1168


//--------------------- .nv.shared._ZN5flash24flash_fwd_splitkv_kernelI23Flash_fwd_kernel_traitsILi96ELi64ELi128ELi4ELb0ELb0EN7cutlass10bfloat16_tE19Flash_kernel_traitsILi96ELi64ELi128ELi4ES3_EELb1ELb0ELb0ELb0ELb0ELb0ELb0ELb0EEEvNS_16Flash_fwd_paramsE --------------------------
	.section	.nv.shared._ZN5flash24flash_fwd_splitkv_kernelI23Flash_fwd_kernel_traitsILi96ELi64ELi128ELi4ELb0ELb0EN7cutlass10bfloat16_tE19Flash_kernel_traitsILi96ELi64ELi128ELi4ES3_EELb1ELb0ELb0ELb0ELb0ELb0ELb0ELb0EEEvNS_16Flash_fwd_paramsE,"aw",@nobits
	.sectionflags	@""
	.align	16
	.zero		1024


//--------------------- .nv.shared._ZN5flash24flash_fwd_splitkv_kernelI23Flash_fwd_kernel_traitsILi96ELi64ELi128ELi4ELb0ELb0EN7cutlass10bfloat16_tE19Flash_kernel_traitsILi96ELi64ELi128ELi4ES3_EELb1ELb0ELb0ELb0ELb0ELb1ELb0ELb0EEEvNS_16Flash_fwd_paramsE --------------------------
	.section	.nv.shared._ZN5flash24flash_fwd_splitkv_kernelI23Flash_fwd_kernel_traitsILi96ELi64ELi128ELi4ELb0ELb0EN7cutlass10bfloat16_tE19Flash_kernel_traitsILi96ELi64ELi128ELi4ES3_EELb1ELb0ELb0ELb0ELb0ELb1ELb0ELb0EEEvNS_16Flash_fwd_paramsE,"aw",@nobits
	.sectionflags	@""
	.align	16
	.zero		1024


//--------------------- .nv.shared._ZN5flash24flash_fwd_splitkv_kernelI23Flash_fwd_kernel_traitsILi96ELi64ELi128ELi4ELb0ELb0EN7cutlass10bfloat16_tE19Flash_kernel_traitsILi96ELi64ELi128ELi4ES3_EELb1ELb0ELb0ELb0ELb0ELb0ELb0ELb1EEEvNS_16Flash_fwd_paramsE --------------------------
	.section	.nv.shared._ZN5flash24flash_fwd_splitkv_kernelI23Flash_fwd_kernel_traitsILi96ELi64ELi128ELi4ELb0ELb0EN7cutlass10bfloat16_tE19Flash_kernel_traitsILi96ELi64ELi128ELi4ES3_EELb1ELb0ELb0ELb0ELb0ELb0ELb0ELb1EEEvNS_16Flash_fwd_paramsE,"aw",@nobits
	.sectionflags	@""
	.align	16
	.zero		1024


//--------------------- .nv.shared._ZN5flash24flash_fwd_splitkv_kernelI23Flash_fwd_kernel_traitsILi96ELi64ELi128ELi4ELb0ELb0EN7cutlass10bfloat16_tE19Flash_kernel_traitsILi96ELi64ELi128ELi4ES3_EELb1ELb0ELb0ELb0ELb0ELb1ELb0ELb1EEEvNS_16Flash_fwd_paramsE --------------------------
	.section	.nv.shared._ZN5flash24flash_fwd_splitkv_kernelI23Flash_fwd_kernel_traitsILi96ELi64ELi128ELi4ELb0ELb0EN7cutlass10bfloat16_tE19Flash_kernel_traitsILi96ELi64ELi128ELi4ES3_EELb1ELb0ELb0ELb0ELb0ELb1ELb0ELb1EEEvNS_16Flash_fwd_paramsE,"aw",@nobits
	.sectionflags	@""
	.align	16
	.zero		1024


//--------------------- .nv.shared._ZN5flash24flash_fwd_splitkv_kernelI23Flash_fwd_kernel_traitsILi96ELi64ELi128ELi4ELb0ELb0EN7cutlass10bfloat16_tE19Flash_kernel_traitsILi96ELi64ELi128ELi4ES3_EELb1ELb0ELb0ELb0ELb0ELb0ELb1ELb0EEEvNS_16Flash_fwd_paramsE --------------------------
	.section	.nv.shared._ZN5flash24flash_fwd_splitkv_kernelI23Flash_fwd_kernel_traitsILi96ELi64ELi128ELi4ELb0ELb0EN7cutlass10bfloat16_tE19Flash_kernel_traitsILi96ELi64ELi128ELi4ES3_EELb1ELb0ELb0ELb0ELb0ELb0ELb1ELb0EEEvNS_16Flash_fwd_paramsE,"aw",@nobits
	.sectionflags	@""
	.align	16
	.zero		1024


//--------------------- .nv.shared._ZN5flash24flash_fwd_splitkv_kernelI23Flash_fwd_kernel_traitsILi96ELi64ELi128ELi4ELb0ELb0EN7cutlass10bfloat16_tE19Flash_kernel_traitsILi96ELi64ELi128ELi4ES3_EELb1ELb0ELb0ELb0ELb0ELb1ELb1ELb0EEEvNS_16Flash_fwd_paramsE --------------------------
	.section	.nv.shared._ZN5flash24flash_fwd_splitkv_kernelI23Flash_fwd_kernel_traitsILi96ELi64ELi128ELi4ELb0ELb0EN7cutlass10bfloat16_tE19Flash_kernel_traitsILi96ELi64ELi128ELi4ES3_EELb1ELb0ELb0ELb0ELb0ELb1ELb1ELb0EEEvNS_16Flash_fwd_paramsE,"aw",@nobits
	.sectionflags	@""
	.align	16
	.zero		1024


//--------------------- .nv.shared._ZN5flash24flash_fwd_splitkv_kernelI23Flash_fwd_kernel_traitsILi96ELi64ELi128ELi4ELb0ELb0EN7cutlass10bfloat16_tE19Flash_kernel_traitsILi96ELi64ELi128ELi4ES3_EELb1ELb0ELb0ELb0ELb0ELb0ELb1ELb1EEEvNS_16Flash_fwd_paramsE --------------------------
	.section	.nv.shared._ZN5flash24flash_fwd_splitkv_kernelI23Flash_fwd_kernel_traitsILi96ELi64ELi128ELi4ELb0ELb0EN7cutlass10bfloat16_tE19Flash_kernel_traitsILi96ELi64ELi128ELi4ES3_EELb1ELb0ELb0ELb0ELb0ELb0ELb1ELb1EEEvNS_16Flash_fwd_paramsE,"aw",@nobits
	.sectionflags	@""
	.align	16
	.zero		1024


//--------------------- .nv.shared._ZN5flash24flash_fwd_splitkv_kernelI23Flash_fwd_kernel_traitsILi96ELi64ELi128ELi4ELb0ELb0EN7cutlass10bfloat16_tE19Flash_kernel_traitsILi96ELi64ELi128ELi4ES3_EELb1ELb0ELb0ELb0ELb0ELb1ELb1ELb1EEEvNS_16Flash_fwd_paramsE --------------------------
	.section	.nv.shared._ZN5flash24flash_fwd_splitkv_kernelI23Flash_fwd_kernel_traitsILi96ELi64ELi128ELi4ELb0ELb0EN7cutlass10bfloat16_tE19Flash_kernel_traitsILi96ELi64ELi128ELi4ES3_EELb1ELb0ELb0ELb0ELb0ELb1ELb1ELb1EEEvNS_16Flash_fwd_paramsE,"aw",@nobits
	.sectionflags	@""
	.align	16
	.zero		1024


//--------------------- .nv.shared._ZN5flash24flash_fwd_splitkv_kernelI23Flash_fwd_kernel_traitsILi96ELi64ELi128ELi4ELb0ELb0EN7cutlass10bfloat16_tE19Flash_kernel_traitsILi96ELi64ELi128ELi4ES3_EELb1ELb0ELb0ELb1ELb1ELb0ELb0ELb0EEEvNS_16Flash_fwd_paramsE --------------------------
	.section	.nv.shared._ZN5flash24flash_fwd_splitkv_kernelI23Flash_fwd_kernel_traitsILi96ELi64ELi128ELi4ELb0ELb0EN7cutlass10bfloat16_tE19Flash_kernel_traitsILi96ELi64ELi128ELi4ES3_EELb1ELb0ELb0ELb1ELb1ELb0ELb0ELb0EEEvNS_16Flash_fwd_paramsE,"aw",@nobits
	.sectionflags	@""
	.align	16
	.zero		1024


//--------------------- .nv.shared._ZN5flash24flash_fwd_splitkv_kernelI23Flash_fwd_kernel_traitsILi96ELi64ELi128ELi4ELb0ELb0EN7cutlass10bfloat16_tE19Flash_kernel_traitsILi96ELi64ELi128ELi4ES3_EELb1ELb0ELb0ELb1ELb1ELb1ELb0ELb0EEEvNS_16Flash_fwd_paramsE --------------------------
	.section	.nv.shared._ZN5flash24flash_fwd_splitkv_kernelI23Flash_fwd_kernel_traitsILi96ELi64ELi128ELi4ELb0ELb0EN7cutlass10bfloat16_tE19Flash_kernel_traitsILi96ELi64ELi128ELi4ES3_EELb1ELb0ELb0ELb1ELb1ELb1ELb0ELb0EEEvNS_16Flash_fwd_paramsE,"aw",@nobits
	.sectionflags	@""
	.align	16
	.zero		1024


//--------------------- .nv.shared._ZN5flash24flash_fwd_splitkv_kernelI23Flash_fwd_kernel_traitsILi96ELi64ELi128ELi4ELb0ELb0EN7cutlass10bfloat16_tE19Flash_kernel_traitsILi96ELi64ELi128ELi4ES3_EELb1ELb0ELb0ELb1ELb1ELb0ELb1ELb0EEEvNS_16Flash_fwd_paramsE --------------------------
	.section	.nv.shared._ZN5flash24flash_fwd_splitkv_kernelI23Flash_fwd_kernel_traitsILi96ELi64ELi128ELi4ELb0ELb0EN7cutlass10bfloat16_tE19Flash_kernel_traitsILi96ELi64ELi128ELi4ES3_EELb1ELb0ELb0ELb1ELb1ELb0ELb1ELb0EEEvNS_16Flash_fwd_paramsE,"aw",@nobits
	.sectionflags	@""
	.align	16
	.zero		1024


//--------------------- .nv.shared._ZN5flash24flash_fwd_splitkv_kernelI23Flash_fwd_kernel_traitsILi96ELi64ELi128ELi4ELb0ELb0EN7cutlass10bfloat16_tE19Flash_kernel_traitsILi96ELi64ELi128ELi4ES3_EELb1ELb0ELb0ELb1ELb1ELb1ELb1ELb0EEEvNS_16Flash_fwd_paramsE --------------------------
	.section	.nv.shared._ZN5flash24flash_fwd_splitkv_kernelI23Flash_fwd_kernel_traitsILi96ELi64ELi128ELi4ELb0ELb0EN7cutlass10bfloat16_tE19Flash_kernel_traitsILi96ELi64ELi128ELi4ES3_EELb1ELb0ELb0ELb1ELb1ELb1ELb1ELb0EEEvNS_16Flash_fwd_paramsE,"aw",@nobits
	.sectionflags	@""
	.align	16
	.zero		1024


//--------------------- .nv.shared._ZN5flash24flash_fwd_splitkv_kernelI23Flash_fwd_kernel_traitsILi96ELi64ELi128ELi4ELb0ELb0EN7cutlass10bfloat16_tE19Flash_kernel_traitsILi96ELi64ELi128ELi4ES3_EELb1ELb0ELb0ELb0ELb1ELb0ELb0ELb0EEEvNS_16Flash_fwd_paramsE --------------------------
	.section	.nv.shared._ZN5flash24flash_fwd_splitkv_kernelI23Flash_fwd_kernel_traitsILi96ELi64ELi128ELi4ELb0ELb0EN7cutlass10bfloat16_tE19Flash_kernel_traitsILi96ELi64ELi128ELi4ES3_EELb1ELb0ELb0ELb0ELb1ELb0ELb0ELb0EEEvNS_16Flash_fwd_paramsE,"aw",@nobits
	.sectionflags	@""
	.align	16
	.zero		1024


//--------------------- .nv.shared._ZN5flash24flash_fwd_splitkv_kernelI23Flash_fwd_kernel_traitsILi96ELi64ELi128ELi4ELb0ELb0EN7cutlass10bfloat16_tE19Flash_kernel_traitsILi96ELi64ELi128ELi4ES3_EELb1ELb0ELb0ELb0ELb1ELb1ELb0ELb0EEEvNS_16Flash_fwd_paramsE --------------------------
	.section	.nv.shared._ZN5flash24flash_fwd_splitkv_kernelI23Flash_fwd_kernel_traitsILi96ELi64ELi128ELi4ELb0ELb0EN7cutlass10bfloat16_tE19Flash_kernel_traitsILi96ELi64ELi128ELi4ES3_EELb1ELb0ELb0ELb0ELb1ELb1ELb0ELb0EEEvNS_16Flash_fwd_paramsE,"aw",@nobits
	.sectionflags	@""
	.align	16
	.zero		1024


//--------------------- .nv.shared._ZN5flash24flash_fwd_splitkv_kernelI23Flash_fwd_kernel_traitsILi96ELi64ELi128ELi4ELb0ELb0EN7cutlass10bfloat16_tE19Flash_kernel_traitsILi96ELi64ELi128ELi4ES3_EELb1ELb0ELb1ELb0ELb0ELb0ELb0ELb0EEEvNS_16Flash_fwd_paramsE --------------------------
	.section	.nv.shared._ZN5flash24flash_fwd_splitkv_kernelI23Flash_fwd_kernel_traitsILi96ELi64ELi128ELi4ELb0ELb0EN7cutlass10bfloat16_tE19Flash_kernel_traitsILi96ELi64ELi128ELi4ES3_EELb1ELb0ELb1ELb0ELb0ELb0ELb0ELb0EEEvNS_16Flash_fwd_paramsE,"aw",@nobits
	.sectionflags	@""
	.align	16
	.zero		1024


//--------------------- .nv.shared._ZN5flash24flash_fwd_splitkv_kernelI23Flash_fwd_kernel_traitsILi96ELi64ELi128ELi4ELb0ELb0EN7cutlass10bfloat16_tE19Flash_kernel_traitsILi96ELi64ELi128ELi4ES3_EELb1ELb0ELb1ELb0ELb0ELb1ELb0ELb0EEEvNS_16Flash_fwd_paramsE --------------------------
	.section	.nv.shared._ZN5flash24flash_fwd_splitkv_kernelI23Flash_fwd_kernel_traitsILi96ELi64ELi128ELi4ELb0ELb0EN7cutlass10bfloat16_tE19Flash_kernel_traitsILi96ELi64ELi128ELi4ES3_EELb1ELb0ELb1ELb0ELb0ELb1ELb0ELb0EEEvNS_16Flash_fwd_paramsE,"aw",@nobits
	.sectionflags	@""
	.align	16
	.zero		1024


//--------------------- .nv.shared._ZN5flash24flash_fwd_splitkv_kernelI23Flash_fwd_kernel_traitsILi96ELi64ELi128ELi4ELb0ELb0EN7cutlass10bfloat16_tE19Flash_kernel_traitsILi96ELi64ELi128ELi4ES3_EELb1ELb0ELb0ELb0ELb1ELb0ELb0ELb1EEEvNS_16Flash_fwd_paramsE --------------------------
	.section	.nv.shared._ZN5flash24flash_fwd_splitkv_kernelI23Flash_fwd_kernel_traitsILi96ELi64ELi128ELi4ELb0ELb0EN7cutlass10bfloat16_tE19Flash_kernel_traitsILi96ELi64ELi128ELi4ES3_EELb1ELb0ELb0ELb0ELb1ELb0ELb0ELb1EEEvNS_16Flash_fwd_paramsE,"aw",@nobits
	.sectionflags	@""
	.align	16
	.zero		1024


//--------------------- .nv.shared._ZN5flash24flash_fwd_splitkv_kernelI23Flash_fwd_kernel_traitsILi96ELi64ELi128ELi4ELb0ELb0EN7cutlass10bfloat16_tE19Flash_kernel_traitsILi96ELi64ELi128ELi4ES3_EELb1ELb0ELb0ELb0ELb1ELb1ELb0ELb1EEEvNS_16Flash_fwd_paramsE --------------------------
	.section	.nv.shared._ZN5flash24flash_fwd_splitkv_kernelI23Flash_fwd_kernel_traitsILi96ELi64ELi128ELi4ELb0ELb0EN7cutlass10bfloat16_tE19Flash_kernel_traitsILi96ELi64ELi128ELi4ES3_EELb1ELb0ELb0ELb0ELb1ELb1ELb0ELb1EEEvNS_16Flash_fwd_paramsE,"aw",@nobits
	.sectionflags	@""
	.align	16
	.zero		1024


//--------------------- .nv.shared._ZN5flash24flash_fwd_splitkv_kernelI23Flash_fwd_kernel_traitsILi96ELi64ELi128ELi4ELb0ELb0EN7cutlass10bfloat16_tE19Flash_kernel_traitsILi96ELi64ELi128ELi4ES3_EELb1ELb0ELb1ELb0ELb0ELb0ELb0ELb1EEEvNS_16Flash_fwd_paramsE --------------------------
	.section	.nv.shared._ZN5flash24flash_fwd_splitkv_kernelI23Flash_fwd_kernel_traitsILi96ELi64ELi128ELi4ELb0ELb0EN7cutlass10bfloat16_tE19Flash_kernel_traitsILi96ELi64ELi128ELi4ES3_EELb1ELb0ELb1ELb0ELb0ELb0ELb0ELb1EEEvNS_16Flash_fwd_paramsE,"aw",@nobits
	.sectionflags	@""
	.align	16
	.zero		1024


//--------------------- .nv.shared._ZN5flash24flash_fwd_splitkv_kernelI23Flash_fwd_kernel_traitsILi96ELi64ELi128ELi4ELb0ELb0EN7cutlass10bfloat16_tE19Flash_kernel_traitsILi96ELi64ELi128ELi4ES3_EELb1ELb0ELb1ELb0ELb0ELb1ELb0ELb1EEEvNS_16Flash_fwd_paramsE --------------------------
	.section	.nv.shared._ZN5flash24flash_fwd_splitkv_kernelI23Flash_fwd_kernel_traitsILi96ELi64ELi128ELi4ELb0ELb0EN7cutlass10bfloat16_tE19Flash_kernel_traitsILi96ELi64ELi128ELi4ES3_EELb1ELb0ELb1ELb0ELb0ELb1ELb0ELb1EEEvNS_16Flash_fwd_paramsE,"aw",@nobits
	.sectionflags	@""
	.align	16
	.zero		1024


//--------------------- .nv.shared._ZN5flash24flash_fwd_splitkv_kernelI23Flash_fwd_kernel_traitsILi96ELi64ELi128ELi4ELb0ELb0EN7cutlass10bfloat16_tE19Flash_kernel_traitsILi96ELi64ELi128ELi4ES3_EELb1ELb0ELb0ELb0ELb1ELb0ELb1ELb0EEEvNS_16Flash_fwd_paramsE --------------------------
	.section	.nv.shared._ZN5flash24flash_fwd_splitkv_kernelI23Flash_fwd_kernel_traitsILi96ELi64ELi128ELi4ELb0ELb0EN7cutlass10bfloat16_tE19Flash_kernel_traitsILi96ELi64ELi128ELi4ES3_EELb1ELb0ELb0ELb0ELb1ELb0ELb1ELb0EEEvNS_16Flash_fwd_paramsE,"aw",@nobits
	.sectionflags	@""
	.align	16
	.zero		1024


//--------------------- .nv.shared._ZN5flash24flash_fwd_splitkv_kernelI23Flash_fwd_kernel_traitsILi96ELi64ELi128ELi4ELb0ELb0EN7cutlass10bfloat16_tE19Flash_kernel_traitsILi96ELi64ELi128ELi4ES3_EELb1ELb0ELb0ELb0ELb1ELb1ELb1ELb0EEEvNS_16Flash_fwd_paramsE --------------------------
	.section	.nv.shared._ZN5flash24flash_fwd_splitkv_kernelI23Flash_fwd_kernel_traitsILi96ELi64ELi128ELi4ELb0ELb0EN7cutlass10bfloat16_tE19Flash_kernel_traitsILi96ELi64ELi128ELi4ES3_EELb1ELb0ELb0ELb0ELb1ELb1ELb1ELb0EEEvNS_16Flash_fwd_paramsE,"aw",@nobits
	.sectionflags	@""
	.align	16
	.zero		1024


//--------------------- .nv.shared._ZN5flash24flash_fwd_splitkv_kernelI23Flash_fwd_kernel_traitsILi96ELi64ELi128ELi4ELb0ELb0EN7cutlass10bfloat16_tE19Flash_kernel_traitsILi96ELi64ELi128ELi4ES3_EELb1ELb0ELb1ELb0ELb0ELb0ELb1ELb0EEEvNS_16Flash_fwd_paramsE --------------------------
	.section	.nv.shared._ZN5flash24flash_fwd_splitkv_kernelI23Flash_fwd_kernel_traitsILi96ELi64ELi128ELi4ELb0ELb0EN7cutlass10bfloat16_tE19Flash_kernel_traitsILi96ELi64ELi128ELi4ES3_EELb1ELb0ELb1ELb0ELb0ELb0ELb1ELb0EEEvNS_16Flash_fwd_paramsE,"aw",@nobits
	.sectionflags	@""
	.align	16
	.zero		1024


//--------------------- .nv.shared._ZN5flash24flash_fwd_splitkv_kernelI23Flash_fwd_kernel_traitsILi96ELi64ELi128ELi4ELb0ELb0EN7cutlass10bfloat16_tE19Flash_kernel_traitsILi96ELi64ELi128ELi4ES3_EELb1ELb0ELb1ELb0ELb0ELb1ELb1ELb0EEEvNS_16Flash_fwd_paramsE --------------------------
	.section	.nv.shared._ZN5flash24flash_fwd_splitkv_kernelI23Flash_fwd_kernel_traitsILi96ELi64ELi128ELi4ELb0ELb0EN7cutlass10bfloat16_tE19Flash_kernel_traitsILi96ELi64ELi128ELi4ES3_EELb1ELb0ELb1ELb0ELb0ELb1ELb1ELb0EEEvNS_16Flash_fwd_paramsE,"aw",@nobits
	.sectionflags	@""
	.align	16
	.zero		1024


//--------------------- .nv.shared._ZN5flash24flash_fwd_splitkv_kernelI23Flash_fwd_kernel_traitsILi96ELi64ELi128ELi4ELb0ELb0EN7cutlass10bfloat16_tE19Flash_kernel_traitsILi96ELi64ELi128ELi4ES3_EELb1ELb0ELb0ELb0ELb1ELb0ELb1ELb1EEEvNS_16Flash_fwd_paramsE --------------------------
	.section	.nv.shared._ZN5flash24flash_fwd_splitkv_kernelI23Flash_fwd_kernel_traitsILi96ELi64ELi128ELi4ELb0ELb0EN7cutlass10bfloat16_tE19Flash_kernel_traitsILi96ELi64ELi128ELi4ES3_EELb1ELb0ELb0ELb0ELb1ELb0ELb1ELb1EEEvNS_16Flash_fwd_paramsE,"aw",@nobits
	.sectionflags	@""
	.align	16
	.zero		1024


//--------------------- .nv.shared._ZN5flash24flash_fwd_splitkv_kernelI23Flash_fwd_kernel_traitsILi96ELi64ELi128ELi4ELb0ELb0EN7cutlass10bfloat16_tE19Flash_kernel_traitsILi96ELi64ELi128ELi4ES3_EELb1ELb0ELb0ELb0ELb1ELb1ELb1ELb1EEEvNS_16Flash_fwd_paramsE --------------------------
	.section	.nv.shared._ZN5flash24flash_fwd_splitkv_kernelI23Flash_fwd_kernel_traitsILi96ELi64ELi128ELi4ELb0ELb0EN7cutlass10bfloat16_tE19Flash_kernel_traitsILi96ELi64ELi128ELi4ES3_EELb1ELb0ELb0ELb0ELb1ELb1ELb1ELb1EEEvNS_16Flash_fwd_paramsE,"aw",@nobits
	.sectionflags	@""
	.align	16
	.zero		1024


//--------------------- .nv.shared._ZN5flash24flash_fwd_splitkv_kernelI23Flash_fwd_kernel_traitsILi96ELi64ELi128ELi4ELb0ELb0EN7cutlass10bfloat16_tE19Flash_kernel_traitsILi96ELi64ELi128ELi4ES3_EELb1ELb0ELb1ELb0ELb0ELb0ELb1ELb1EEEvNS_16Flash_fwd_paramsE --------------------------
	.section	.nv.shared._ZN5flash24flash_fwd_splitkv_kernelI23Flash_fwd_kernel_traitsILi96ELi64ELi128ELi4ELb0ELb0EN7cutlass10bfloat16_tE19Flash_kernel_traitsILi96ELi64ELi128ELi4ES3_EELb1ELb0ELb1ELb0ELb0ELb0ELb1ELb1EEEvNS_16Flash_fwd_paramsE,"aw",@nobits
	.sectionflags	@""
	.align	16
	.zero		1024


//--------------------- .nv.shared._ZN5flash24flash_fwd_splitkv_kernelI23Flash_fwd_kernel_traitsILi96ELi64ELi128ELi4ELb0ELb0EN7cutlass10bfloat16_tE19Flash_kernel_traitsILi96ELi64ELi128ELi4ES3_EELb1ELb0ELb1ELb0ELb0ELb1ELb1ELb1EEEvNS_16Flash_fwd_paramsE --------------------------
	.section	.nv.shared._ZN5flash24flash_fwd_splitkv_kernelI23Flash_fwd_kernel_traitsILi96ELi64ELi128ELi4ELb0ELb0EN7cutlass10bfloat16_tE19Flash_kernel_traitsILi96ELi64ELi128ELi4ES3_EELb1ELb0ELb1ELb0ELb0ELb1ELb1ELb1EEEvNS_16Flash_fwd_paramsE,"aw",@nobits
	.sectionflags	@""
	.align	16
	.zero		1024


//--------------------- .nv.shared._ZN5flash32flash_fwd_splitkv_combine_kernelI23Flash_fwd_kernel_traitsILi96ELi64ELi64ELi4ELb0ELb0EN7cutlass10bfloat16_tE19Flash_kernel_traitsILi96ELi64ELi64ELi4ES3_EELi16ELi7ELb0EEEvNS_16Flash_fwd_paramsE --------------------------
	.section	.nv.shared._ZN5flash32flash_fwd_splitkv_combine_kernelI23Flash_fwd_kernel_traitsILi96ELi64ELi64ELi4ELb0ELb0EN7cutlass10bfloat16_tE19Flash_kernel_traitsILi96ELi64ELi64ELi4ES3_EELi16ELi7ELb0EEEvNS_16Flash_fwd_paramsE,"aw",@nobits
	.sectionflags	@""
	.align	16
.nv.shared._ZN5flash32flash_fwd_splitkv_combine_kernelI23Flash_fwd_kernel_traitsILi96ELi64ELi64ELi4ELb0ELb0EN7cutlass10bfloat16_tE19Flash_kernel_traitsILi96ELi64ELi64ELi4ES3_EELi16ELi7ELb0EEEvNS_16Flash_fwd_paramsE:
	.zero		9728


//--------------------- .nv.shared._ZN5flash32flash_fwd_splitkv_combine_kernelI23Flash_fwd_kernel_traitsILi96ELi64ELi64ELi4ELb0ELb0EN7cutlass10bfloat16_tE19Flash_kernel_traitsILi96ELi64ELi64ELi4ES3_EELi16ELi6ELb0EEEvNS_16Flash_fwd_paramsE --------------------------
	.section	.nv.shared._ZN5flash32flash_fwd_splitkv_combine_kernelI23Flash_fwd_kernel_traitsILi96ELi64ELi64ELi4ELb0ELb0EN7cutlass10bfloat16_tE19Flash_kernel_traitsILi96ELi64ELi64ELi4ES3_EELi16ELi6ELb0EEEvNS_16Flash_fwd_paramsE,"aw",@nobits
	.sectionflags	@""
	.align	16
.nv.shared._ZN5flash32flash_fwd_splitkv_combine_kernelI23Flash_fwd_kernel_traitsILi96ELi64ELi64ELi4ELb0ELb0EN7cutlass10bfloat16_tE19Flash_kernel_traitsILi96ELi64ELi64ELi4ES3_EELi16ELi6ELb0EEEvNS_16Flash_fwd_paramsE:
	.zero		5376


//--------------------- .nv.shared._ZN5flash32flash_fwd_splitkv_combine_kernelI23Flash_fwd_kernel_traitsILi96ELi64ELi64ELi4ELb0ELb0EN7cutlass10bfloat16_tE19Flash_kernel_traitsILi96ELi64ELi64ELi4ES3_EELi16ELi5ELb0EEEvNS_16Flash_fwd_paramsE --------------------------
	.section	.nv.shared._ZN5flash32flash_fwd_splitkv_combine_kernelI23Flash_fwd_kernel_traitsILi96ELi64ELi64ELi4ELb0ELb0EN7cutlass10bfloat16_tE19Flash_kernel_traitsILi96ELi64ELi64ELi4ES3_EELi16ELi5ELb0EEEvNS_16Flash_fwd_paramsE,"aw",@nobits
	.sectionflags	@""
	.align	16
.nv.shared._ZN5flash32flash_fwd_splitkv_combine_kernelI23Flash_fwd_kernel_traitsILi96ELi64ELi64ELi4ELb0ELb0EN7cutlass10bfloat16_tE19Flash_kernel_traitsILi96ELi64ELi64ELi4ES3_EELi16ELi5ELb0EEEvNS_16Flash_fwd_paramsE:
	.zero		3200


//--------------------- .nv.shared._ZN5flash32flash_fwd_splitkv_combine_kernelI23Flash_fwd_kernel_traitsILi96ELi64ELi64ELi4ELb0ELb0EN7cutlass10bfloat16_tE19Flash_kernel_traitsILi96ELi64ELi64ELi4ES3_EELi16ELi4ELb0EEEvNS_16Flash_fwd_paramsE --------------------------
	.section	.nv.shared._ZN5flash32flash_fwd_splitkv_combine_kernelI23Flash_fwd_kernel_traitsILi96ELi64ELi64ELi4ELb0ELb0EN7cutlass10bfloat16_tE19Flash_kernel_traitsILi96ELi64ELi64ELi4ES3_EELi16ELi4ELb0EEEvNS_16Flash_fwd_paramsE,"aw",@nobits
	.sectionflags	@""
	.align	16
.nv.shared._ZN5flash32flash_fwd_splitkv_combine_kernelI23Flash_fwd_kernel_traitsILi96ELi64ELi64ELi4ELb0ELb0EN7cutlass10bfloat16_tE19Flash_kernel_traitsILi96ELi64ELi64ELi4ES3_EELi16ELi4ELb0EEEvNS_16Flash_fwd_paramsE:
	.zero		2112


//--------------------- .nv.shared._ZN5flash32flash_fwd_splitkv_combine_kernelI23Flash_fwd_kernel_traitsILi96ELi64ELi64ELi4ELb0ELb0EN7cutlass10bfloat16_tE19Flash_kernel_traitsILi96ELi64ELi64ELi4ES3_EELi16ELi3ELb0EEEvNS_16Flash_fwd_paramsE --------------------------
	.section	.nv.shared._ZN5flash32flash_fwd_splitkv_combine_kernelI23Flash_fwd_kernel_traitsILi96ELi64ELi64ELi4ELb0ELb0EN7cutlass10bfloat16_tE19Flash_kernel_traitsILi96ELi64ELi64ELi4ES3_EELi16ELi3ELb0EEEvNS_16Flash_fwd_paramsE,"aw",@nobits
	.sectionflags	@""
	.align	16
.nv.shared._ZN5flash32flash_fwd_splitkv_combine_kernelI23Flash_fwd_kernel_traitsILi96ELi64ELi64ELi4ELb0ELb0EN7cutlass10bfloat16_tE19Flash_kernel_traitsILi96ELi64ELi64ELi4ES3_EELi16ELi3ELb0EEEvNS_16Flash_fwd_paramsE:
	.zero		1568


//--------------------- .nv.shared._ZN5flash32flash_fwd_splitkv_combine_kernelI23Flash_fwd_kernel_traitsILi96ELi64ELi64ELi4ELb0ELb0EN7cutlass10bfloat16_tE19Flash_kernel_traitsILi96ELi64ELi64ELi4ES3_EELi16ELi2ELb0EEEvNS_16Flash_fwd_paramsE --------------------------
	.section	.nv.shared._ZN5flash32flash_fwd_splitkv_combine_kernelI23Flash_fwd_kernel_traitsILi96ELi64ELi64ELi4ELb0ELb0EN7cutlass10bfloat16_tE19Flash_kernel_traitsILi96ELi64ELi64ELi4ES3_EELi16ELi2ELb0EEEvNS_16Flash_fwd_paramsE,"aw",@nobits
	.sectionflags	@""
	.align	16
.nv.shared._ZN5flash32flash_fwd_splitkv_combine_kernelI23Flash_fwd_kernel_traitsILi96ELi64ELi64ELi4ELb0ELb0EN7cutlass10bfloat16_tE19Flash_kernel_traitsILi96ELi64ELi64ELi4ES3_EELi16ELi2ELb0EEEvNS_16Flash_fwd_paramsE:
	.zero		1296


//--------------------- .nv.shared._ZN5flash32flash_fwd_splitkv_combine_kernelI23Flash_fwd_kernel_traitsILi96ELi64ELi64ELi4ELb0ELb0EN7cutlass10bfloat16_tE19Flash_kernel_traitsILi96ELi64ELi64ELi4ES3_EELi16ELi1ELb0EEEvNS_16Flash_fwd_paramsE --------------------------
	.section	.nv.shared._ZN5flash32flash_fwd_splitkv_combine_kernelI23Flash_fwd_kernel_traitsILi96ELi64ELi64ELi4ELb0ELb0EN7cutlass10bfloat16_tE19Flash_kernel_traitsILi96ELi64ELi64ELi4ES3_EELi16ELi1ELb0EEEvNS_16Flash_fwd_paramsE,"aw",@nobits
	.sectionflags	@""
	.align	16
.nv.shared._ZN5flash32flash_fwd_splitkv_combine_kernelI23Flash_fwd_kernel_traitsILi96ELi64ELi64ELi4ELb0ELb0EN7cutlass10bfloat16_tE19Flash_kernel_traitsILi96ELi64ELi64ELi4ES3_EELi16ELi1ELb0EEEvNS_16Flash_fwd_paramsE:
	.zero		1168


//--------------------- .nv.shared._ZN5flash32flash_fwd_splitkv_combine_kernelI23Flash_fwd_kernel_traitsILi96ELi64ELi64ELi4ELb0ELb0EN7cutlass10bfloat16_tE19Flash_kernel_traitsILi96ELi64ELi64ELi4ES3_EELi16ELi7ELb1EEEvNS_16Flash_fwd_paramsE --------------------------
	.section	.nv.shared._ZN5flash32flash_fwd_splitkv_combine_kernelI23Flash_fwd_kernel_traitsILi96ELi64ELi64ELi4ELb0ELb0EN7cutlass10bfloat16_tE19Flash_kernel_traitsILi96ELi64ELi64ELi4ES3_EELi16ELi7ELb1EEEvNS_16Flash_fwd_paramsE,"aw",@nobits
	.sectionflags	@""
	.align	16
.nv.shared._ZN5flash32flash_fwd_splitkv_combine_kernelI23Flash_fwd_kernel_traitsILi96ELi64ELi64ELi4ELb0ELb0EN7cutlass10bfloat16_tE19Flash_kernel_traitsILi96ELi64ELi64ELi4ES3_EELi16ELi7ELb1EEEvNS_16Flash_fwd_paramsE:
	.zero		9728


//--------------------- .nv.shared._ZN5flash32flash_fwd_splitkv_combine_kernelI23Flash_fwd_kernel_traitsILi96ELi64ELi64ELi4ELb0ELb0EN7cutlass10bfloat16_tE19Flash_kernel_traitsILi96ELi64ELi64ELi4ES3_EELi16ELi6ELb1EEEvNS_16Flash_fwd_paramsE --------------------------
	.section	.nv.shared._ZN5flash32flash_fwd_splitkv_combine_kernelI23Flash_fwd_kernel_traitsILi96ELi64ELi64ELi4ELb0ELb0EN7cutlass10bfloat16_tE19Flash_kernel_traitsILi96ELi64ELi64ELi4ES3_EELi16ELi6ELb1EEEvNS_16Flash_fwd_paramsE,"aw",@nobits
	.sectionflags	@""
	.align	16
.nv.shared._ZN5flash32flash_fwd_splitkv_combine_kernelI23Flash_fwd_kernel_traitsILi96ELi64ELi64ELi4ELb0ELb0EN7cutlass10bfloat16_tE19Flash_kernel_traitsILi96ELi64ELi64ELi4ES3_EELi16ELi6ELb1EEEvNS_16Flash_fwd_paramsE:
	.zero		5376


//--------------------- .nv.shared._ZN5flash32flash_fwd_splitkv_combine_kernelI23Flash_fwd_kernel_traitsILi96ELi64ELi64ELi4ELb0ELb0EN7cutlass10bfloat16_tE19Flash_kernel_traitsILi96ELi64ELi64ELi4ES3_EELi16ELi5ELb1EEEvNS_16Flash_fwd_paramsE --------------------------
	.section	.nv.shared._ZN5flash32flash_fwd_splitkv_combine_kernelI23Flash_fwd_kernel_traitsILi96ELi64ELi64ELi4ELb0ELb0EN7cutlass10bfloat16_tE19Flash_kernel_traitsILi96ELi64ELi64ELi4ES3_EELi16ELi5ELb1EEEvNS_16Flash_fwd_paramsE,"aw",@nobits
	.sectionflags	@""
	.align	16
.nv.shared._ZN5flash32flash_fwd_splitkv_combine_kernelI23Flash_fwd_kernel_traitsILi96ELi64ELi64ELi4ELb0ELb0EN7cutlass10bfloat16_tE19Flash_kernel_traitsILi96ELi64ELi64ELi4ES3_EELi16ELi5ELb1EEEvNS_16Flash_fwd_paramsE:
	.zero		3200


//--------------------- .nv.shared._ZN5flash32flash_fwd_splitkv_combine_kernelI23Flash_fwd_kernel_traitsILi96ELi64ELi64ELi4ELb0ELb0EN7cutlass10bfloat16_tE19Flash_kernel_traitsILi96ELi64ELi64ELi4ES3_EELi16ELi4ELb1EEEvNS_16Flash_fwd_paramsE --------------------------
	.section	.nv.shared._ZN5flash32flash_fwd_splitkv_combine_kernelI23Flash_fwd_kernel_traitsILi96ELi64ELi64ELi4ELb0ELb0EN7cutlass10bfloat16_tE19Flash_kernel_traitsILi96ELi64ELi64ELi4ES3_EELi16ELi4ELb1EEEvNS_16Flash_fwd_paramsE,"aw",@nobits
	.sectionflags	@""
	.align	16
.nv.shared._ZN5flash32flash_fwd_splitkv_combine_kernelI23Flash_fwd_kernel_traitsILi96ELi64ELi64ELi4ELb0ELb0EN7cutlass10bfloat16_tE19Flash_kernel_traitsILi96ELi64ELi64ELi4ES3_EELi16ELi4ELb1EEEvNS_16Flash_fwd_paramsE:
	.zero		2112


//--------------------- .nv.shared._ZN5flash32flash_fwd_splitkv_combine_kernelI23Flash_fwd_kernel_traitsILi96ELi64ELi64ELi4ELb0ELb0EN7cutlass10bfloat16_tE19Flash_kernel_traitsILi96ELi64ELi64ELi4ES3_EELi16ELi3ELb1EEEvNS_16Flash_fwd_paramsE --------------------------
	.section	.nv.shared._ZN5flash32flash_fwd_splitkv_combine_kernelI23Flash_fwd_kernel_traitsILi96ELi64ELi64ELi4ELb0ELb0EN7cutlass10bfloat16_tE19Flash_kernel_traitsILi96ELi64ELi64ELi4ES3_EELi16ELi3ELb1EEEvNS_16Flash_fwd_paramsE,"aw",@nobits
	.sectionflags	@""
	.align	16
.nv.shared._ZN5flash32flash_fwd_splitkv_combine_kernelI23Flash_fwd_kernel_traitsILi96ELi64ELi64ELi4ELb0ELb0EN7cutlass10bfloat16_tE19Flash_kernel_traitsILi96ELi64ELi64ELi4ES3_EELi16ELi3ELb1EEEvNS_16Flash_fwd_paramsE:
	.zero		1568


//--------------------- .nv.shared._ZN5flash32flash_fwd_splitkv_combine_kernelI23Flash_fwd_kernel_traitsILi96ELi64ELi64ELi4ELb0ELb0EN7cutlass10bfloat16_tE19Flash_kernel_traitsILi96ELi64ELi64ELi4ES3_EELi16ELi2ELb1EEEvNS_16Flash_fwd_paramsE --------------------------
	.section	.nv.shared._ZN5flash32flash_fwd_splitkv_combine_kernelI23Flash_fwd_kernel_traitsILi96ELi64ELi64ELi4ELb0ELb0EN7cutlass10bfloat16_tE19Flash_kernel_traitsILi96ELi64ELi64ELi4ES3_EELi16ELi2ELb1EEEvNS_16Flash_fwd_paramsE,"aw",@nobits
	.sectionflags	@""
	.align	16
.nv.shared._ZN5flash32flash_fwd_splitkv_combine_kernelI23Flash_fwd_kernel_traitsILi96ELi64ELi64ELi4ELb0ELb0EN7cutlass10bfloat16_tE19Flash_kernel_traitsILi96ELi64ELi64ELi4ES3_EELi16ELi2ELb1EEEvNS_16Flash_fwd_paramsE:
	.zero		1296


//--------------------- .nv.shared._ZN5flash32flash_fwd_splitkv_combine_kernelI23Flash_fwd_kernel_traitsILi96ELi64ELi64ELi4ELb0ELb0EN7cutlass10bfloat16_tE19Flash_kernel_traitsILi96ELi64ELi64ELi4ES3_EELi16ELi1ELb1EEEvNS_16Flash_fwd_paramsE --------------------------
	.section	.nv.shared._ZN5flash32flash_fwd_splitkv_combine_kernelI23Flash_fwd_kernel_traitsILi96ELi64ELi64ELi4ELb0ELb0EN7cutlass10bfloat16_tE19Flash_kernel_traitsILi96ELi64ELi64ELi4ES3_EELi16ELi1ELb1EEEvNS_16Flash_fwd_paramsE,"aw",@nobits
	.sectionflags	@""
	.align	16
.nv.shared._ZN5flash32flash_fwd_splitkv_combine_kernelI23Flash_fwd_kernel_traitsILi96ELi64ELi64ELi4ELb0ELb0EN7cutlass10bfloat16_tE19Flash_kernel_traitsILi96ELi64ELi64ELi4ES3_EELi16ELi1ELb1EEEvNS_16Flash_fwd_paramsE:
	.zero		1168


//--------------------- .nv.shared._ZN5flash24flash_fwd_splitkv_kernelI23Flash_fwd_kernel_traitsILi96ELi64ELi64ELi4ELb0ELb0EN7cutlass10bfloat16_tE19Flash_kernel_traitsILi96ELi64ELi64ELi4ES3_EELb1ELb0ELb0ELb0ELb0ELb0ELb0ELb0EEEvNS_16Flash_fwd_paramsE --------------------------
	.section	.nv.shared._ZN5flash24flash_fwd_splitkv_kernelI23Flash_fwd_kernel_traitsILi96ELi64ELi64ELi4ELb0ELb0EN7cutlass10bfloat16_tE19Flash_kernel_traitsILi96ELi64ELi64ELi4ES3_EELb1ELb0ELb0ELb0ELb0ELb0ELb0ELb0EEEvNS_16Flash_fwd_paramsE,"aw",@nobits
	.sectionflags	@""
	.align	16
	.zero		1024


//--------------------- .nv.shared._ZN5flash24flash_fwd_splitkv_kernelI23Flash_fwd_kernel_traitsILi96ELi64ELi64ELi4ELb0ELb0EN7cutlass10bfloat16_tE19Flash_kernel_traitsILi96ELi64ELi64ELi4ES3_EELb1ELb0ELb0ELb0ELb0ELb1ELb0ELb0EEEvNS_16Flash_fwd_paramsE --------------------------
	.section	.nv.shared._ZN5flash24flash_fwd_splitkv_kernelI23Flash_fwd_kernel_traitsILi96ELi64ELi64ELi4ELb0ELb0EN7cutlass10bfloat16_tE19Flash_kernel_traitsILi96ELi64ELi64ELi4ES3_EELb1ELb0ELb0ELb0ELb0ELb1ELb0ELb0EEEvNS_16Flash_fwd_paramsE,"aw",@nobits
	.sectionflags	@""
	.align	16
	.zero		1024


//--------------------- .nv.shared._ZN5flash24flash_fwd_splitkv_kernelI23Flash_fwd_kernel_traitsILi96ELi64ELi64ELi4ELb0ELb0EN7cutlass10bfloat16_tE19Flash_kernel_traitsILi96ELi64ELi64ELi4ES3_EELb1ELb0ELb0ELb0ELb0ELb0ELb0ELb1EEEvNS_16Flash_fwd_paramsE --------------------------
	.section	.nv.shared._ZN5flash24flash_fwd_splitkv_kernelI23Flash_fwd_kernel_traitsILi96ELi64ELi64ELi4ELb0ELb0EN7cutlass10bfloat16_tE19Flash_kernel_traitsILi96ELi64ELi64ELi4ES3_EELb1ELb0ELb0ELb0ELb0ELb0ELb0ELb1EEEvNS_16Flash_fwd_paramsE,"aw",@nobits
	.sectionflags	@""
	.align	16
	.zero		1024


//--------------------- .nv.shared._ZN5flash24flash_fwd_splitkv_kernelI23Flash_fwd_kernel_traitsILi96ELi64ELi64ELi4ELb0ELb0EN7cutlass10bfloat16_tE19Flash_kernel_traitsILi96ELi64ELi64ELi4ES3_EELb1ELb0ELb0ELb0ELb0ELb1ELb0ELb1EEEvNS_16Flash_fwd_paramsE --------------------------
	.section	.nv.shared._ZN5flash24flash_fwd_splitkv_kernelI23Flash_fwd_kernel_traitsILi96ELi64ELi64ELi4ELb0ELb0EN7cutlass10bfloat16_tE19Flash_kernel_traitsILi96ELi64ELi64ELi4ES3_EELb1ELb0ELb0ELb0ELb0ELb1ELb0ELb1EEEvNS_16Flash_fwd_paramsE,"aw",@nobits
	.sectionflags	@""
	.align	16
	.zero		1024


//--------------------- .nv.shared._ZN5flash24flash_fwd_splitkv_kernelI23Flash_fwd_kernel_traitsILi96ELi64ELi64ELi4ELb0ELb0EN7cutlass10bfloat16_tE19Flash_kernel_traitsILi96ELi64ELi64ELi4ES3_EELb1ELb0ELb0ELb0ELb0ELb0ELb1ELb0EEEvNS_16Flash_fwd_paramsE --------------------------
	.section	.nv.shared._ZN5flash24flash_fwd_splitkv_kernelI23Flash_fwd_kernel_traitsILi96ELi64ELi64ELi4ELb0ELb0EN7cutlass10bfloat16_tE19Flash_kernel_traitsILi96ELi64ELi64ELi4ES3_EELb1ELb0ELb0ELb0ELb0ELb0ELb1ELb0EEEvNS_16Flash_fwd_paramsE,"aw",@nobits
	.sectionflags	@""
	.align	16
	.zero		1024


//--------------------- .nv.shared._ZN5flash24flash_fwd_splitkv_kernelI23Flash_fwd_kernel_traitsILi96ELi64ELi64ELi4ELb0ELb0EN7cutlass10bfloat16_tE19Flash_kernel_traitsILi96ELi64ELi64ELi4ES3_EELb1ELb0ELb0ELb0ELb0ELb1ELb1ELb0EEEvNS_16Flash_fwd_paramsE --------------------------
	.section	.nv.shared._ZN5flash24flash_fwd_splitkv_kernelI23Flash_fwd_kernel_traitsILi96ELi64ELi64ELi4ELb0ELb0EN7cutlass10bfloat16_tE19Flash_kernel_traitsILi96ELi64ELi64ELi4ES3_EELb1ELb0ELb0ELb0ELb0ELb1ELb1ELb0EEEvNS_16Flash_fwd_paramsE,"aw",@nobits
	.sectionflags	@""
	.align	16
	.zero		1024


//--------------------- .nv.shared._ZN5flash24flash_fwd_splitkv_kernelI23Flash_fwd_kernel_traitsILi96ELi64ELi64ELi4ELb0ELb0EN7cutlass10bfloat16_tE19Flash_kernel_traitsILi96ELi64ELi64ELi4ES3_EELb1ELb0ELb0ELb0ELb0ELb0ELb1ELb1EEEvNS_16Flash_fwd_paramsE --------------------------
	.section	.nv.shared._ZN5flash24flash_fwd_splitkv_kernelI23Flash_fwd_kernel_traitsILi96ELi64ELi64ELi4ELb0ELb0EN7cutlass10bfloat16_tE19Flash_kernel_traitsILi96ELi64ELi64ELi4ES3_EELb1ELb0ELb0ELb0ELb0ELb0ELb1ELb1EEEvNS_16Flash_fwd_paramsE,"aw",@nobits
	.sectionflags	@""
	.align	16
	.zero		1024


//--------------------- .nv.shared._ZN5flash24flash_fwd_splitkv_kernelI23Flash_fwd_kernel_traitsILi96ELi64ELi64ELi4ELb0ELb0EN7cutlass10bfloat16_tE19Flash_kernel_traitsILi96ELi64ELi64ELi4ES3_EELb1ELb0ELb0ELb0ELb0ELb1ELb1ELb1EEEvNS_16Flash_fwd_paramsE --------------------------
	.section	.nv.shared._ZN5flash24flash_fwd_splitkv_kernelI23Flash_fwd_kernel_traitsILi96ELi64ELi64ELi4ELb0ELb0EN7cutlass10bfloat16_tE19Flash_kernel_traitsILi96ELi64ELi64ELi4ES3_EELb1ELb0ELb0ELb0ELb0ELb1ELb1ELb1EEEvNS_16Flash_fwd_paramsE,"aw",@nobits
	.sectionflags	@""
	.align	16
	.zero		1024


//--------------------- .nv.shared._ZN5flash24flash_fwd_splitkv_kernelI23Flash_fwd_kernel_traitsILi96ELi64ELi64ELi4ELb0ELb0EN7cutlass10bfloat16_tE19Flash_kernel_traitsILi96ELi64ELi64ELi4ES3_EELb1ELb0ELb0ELb1ELb1ELb0ELb0ELb0EEEvNS_16Flash_fwd_paramsE --------------------------
	.section	.nv.shared._ZN5flash24flash_fwd_splitkv_kernelI23Flash_fwd_kernel_traitsILi96ELi64ELi64ELi4ELb0ELb0EN7cutlass10bfloat16_tE19Flash_kernel_traitsILi96ELi64ELi64ELi4ES3_EELb1ELb0ELb0ELb1ELb1ELb0ELb0ELb0EEEvNS_16Flash_fwd_paramsE,"aw",@nobits
	.sectionflags	@""
	.align	16
	.zero		1024


//--------------------- .nv.shared._ZN5flash24flash_fwd_splitkv_kernelI23Flash_fwd_kernel_traitsILi96ELi64ELi64ELi4ELb0ELb0EN7cutlass10bfloat16_tE19Flash_kernel_traitsILi96ELi64ELi64ELi4ES3_EELb1ELb0ELb0ELb1ELb1ELb1ELb0ELb0EEEvNS_16Flash_fwd_paramsE --------------------------
	.section	.nv.shared._ZN5flash24flash_fwd_splitkv_kernelI23Flash_fwd_kernel_traitsILi96ELi64ELi64ELi4ELb0ELb0EN7cutlass10bfloat16_tE19Flash_kernel_traitsILi96ELi64ELi64ELi4ES3_EELb1ELb0ELb0ELb1ELb1ELb1ELb0ELb0EEEvNS_16Flash_fwd_paramsE,"aw",@nobits
	.sectionflags	@""
	.align	16
	.zero		1024


//--------------------- .nv.shared._ZN5flash24flash_fwd_splitkv_kernelI23Flash_fwd_kernel_traitsILi96ELi64ELi64ELi4ELb0ELb0EN7cutlass10bfloat16_tE19Flash_kernel_traitsILi96ELi64ELi64ELi4ES3_EELb1ELb0ELb0ELb1ELb1ELb0ELb1ELb0EEEvNS_16Flash_fwd_paramsE --------------------------
	.section	.nv.shared._ZN5flash24flash_fwd_splitkv_kernelI23Flash_fwd_kernel_traitsILi96ELi64ELi64ELi4ELb0ELb0EN7cutlass10bfloat16_tE19Flash_kernel_traitsILi96ELi64ELi64ELi4ES3_EELb1ELb0ELb0ELb1ELb1ELb0ELb1ELb0EEEvNS_16Flash_fwd_paramsE,"aw",@nobits
	.sectionflags	@""
	.align	16
	.zero		1024


//--------------------- .nv.shared._ZN5flash24flash_fwd_splitkv_kernelI23Flash_fwd_kernel_traitsILi96ELi64ELi64ELi4ELb0ELb0EN7cutlass10bfloat16_tE19Flash_kernel_traitsILi96ELi64ELi64ELi4ES3_EELb1ELb0ELb0ELb1ELb1ELb1ELb1ELb0EEEvNS_16Flash_fwd_paramsE --------------------------
	.section	.nv.shared._ZN5flash24flash_fwd_splitkv_kernelI23Flash_fwd_kernel_traitsILi96ELi64ELi64ELi4ELb0ELb0EN7cutlass10bfloat16_tE19Flash_kernel_traitsILi96ELi64ELi64ELi4ES3_EELb1ELb0ELb0ELb1ELb1ELb1ELb1ELb0EEEvNS_16Flash_fwd_paramsE,"aw",@nobits
	.sectionflags	@""
	.align	16
	.zero		1024


//--------------------- .nv.shared._ZN5flash24flash_fwd_splitkv_kernelI23Flash_fwd_kernel_traitsILi96ELi64ELi64ELi4ELb0ELb0EN7cutlass10bfloat16_tE19Flash_kernel_traitsILi96ELi64ELi64ELi4ES3_EELb1ELb0ELb0ELb0ELb1ELb0ELb0ELb0EEEvNS_16Flash_fwd_paramsE --------------------------
	.section	.nv.shared._ZN5flash24flash_fwd_splitkv_kernelI23Flash_fwd_kernel_traitsILi96ELi64ELi64ELi4ELb0ELb0EN7cutlass10bfloat16_tE19Flash_kernel_traitsILi96ELi64ELi64ELi4ES3_EELb1ELb0ELb0ELb0ELb1ELb0ELb0ELb0EEEvNS_16Flash_fwd_paramsE,"aw",@nobits
	.sectionflags	@""
	.align	16
	.zero		1024


//--------------------- .nv.shared._ZN5flash24flash_fwd_splitkv_kernelI23Flash_fwd_kernel_traitsILi96ELi64ELi64ELi4ELb0ELb0EN7cutlass10bfloat16_tE19Flash_kernel_traitsILi96ELi64ELi64ELi4ES3_EELb1ELb0ELb0ELb0ELb1ELb1ELb0ELb0EEEvNS_16Flash_fwd_paramsE --------------------------
	.section	.nv.shared._ZN5flash24flash_fwd_splitkv_kernelI23Flash_fwd_kernel_traitsILi96ELi64ELi64ELi4ELb0ELb0EN7cutlass10bfloat16_tE19Flash_kernel_traitsILi96ELi64ELi64ELi4ES3_EELb1ELb0ELb0ELb0ELb1ELb1ELb0ELb0EEEvNS_16Flash_fwd_paramsE,"aw",@nobits
	.sectionflags	@""
	.align	16
	.zero		1024


//--------------------- .nv.shared._ZN5flash24flash_fwd_splitkv_kernelI23Flash_fwd_kernel_traitsILi96ELi64ELi64ELi4ELb0ELb0EN7cutlass10bfloat16_tE19Flash_kernel_traitsILi96ELi64ELi64ELi4ES3_EELb1ELb0ELb1ELb0ELb0ELb0ELb0ELb0EEEvNS_16Flash_fwd_paramsE --------------------------
	.section	.nv.shared._ZN5flash24flash_fwd_splitkv_kernelI23Flash_fwd_kernel_traitsILi96ELi64ELi64ELi4ELb0ELb0EN7cutlass10bfloat16_tE19Flash_kernel_traitsILi96ELi64ELi64ELi4ES3_EELb1ELb0ELb1ELb0ELb0ELb0ELb0ELb0EEEvNS_16Flash_fwd_paramsE,"aw",@nobits
	.sectionflags	@""
	.align	16
	.zero		1024


//--------------------- .nv.shared._ZN5flash24flash_fwd_splitkv_kernelI23Flash_fwd_kernel_traitsILi96ELi64ELi64ELi4ELb0ELb0EN7cutlass10bfloat16_tE19Flash_kernel_traitsILi96ELi64ELi64ELi4ES3_EELb1ELb0ELb1ELb0ELb0ELb1ELb0ELb0EEEvNS_16Flash_fwd_paramsE --------------------------
	.section	.nv.shared._ZN5flash24flash_fwd_splitkv_kernelI23Flash_fwd_kernel_traitsILi96ELi64ELi64ELi4ELb0ELb0EN7cutlass10bfloat16_tE19Flash_kernel_traitsILi96ELi64ELi64ELi4ES3_EELb1ELb0ELb1ELb0ELb0ELb1ELb0ELb0EEEvNS_16Flash_fwd_paramsE,"aw",@nobits
	.sectionflags	@""
	.align	16
	.zero		1024


//--------------------- .nv.shared._ZN5flash24flash_fwd_splitkv_kernelI23Flash_fwd_kernel_traitsILi96ELi64ELi64ELi4ELb0ELb0EN7cutlass10bfloat16_tE19Flash_kernel_traitsILi96ELi64ELi64ELi4ES3_EELb1ELb0ELb0ELb0ELb1ELb0ELb0ELb1EEEvNS_16Flash_fwd_paramsE --------------------------
	.section	.nv.shared._ZN5flash24flash_fwd_splitkv_kernelI23Flash_fwd_kernel_traitsILi96ELi64ELi64ELi4ELb0ELb0EN7cutlass10bfloat16_tE19Flash_kernel_traitsILi96ELi64ELi64ELi4ES3_EELb1ELb0ELb0ELb0ELb1ELb0ELb0ELb1EEEvNS_16Flash_fwd_paramsE,"aw",@nobits
	.sectionflags	@""
	.align	16
	.zero		1024


//--------------------- .nv.shared._ZN5flash24flash_fwd_splitkv_kernelI23Flash_fwd_kernel_traitsILi96ELi64ELi64ELi4ELb0ELb0EN7cutlass10bfloat16_tE19Flash_kernel_traitsILi96ELi64ELi64ELi4ES3_EELb1ELb0ELb0ELb0ELb1ELb1ELb0ELb1EEEvNS_16Flash_fwd_paramsE --------------------------
	.section	.nv.shared._ZN5flash24flash_fwd_splitkv_kernelI23Flash_fwd_kernel_traitsILi96ELi64ELi64ELi4ELb0ELb0EN7cutlass10bfloat16_tE19Flash_kernel_traitsILi96ELi64ELi64ELi4ES3_EELb1ELb0ELb0ELb0ELb1ELb1ELb0ELb1EEEvNS_16Flash_fwd_paramsE,"aw",@nobits
	.sectionflags	@""
	.align	16
	.zero		1024


//--------------------- .nv.shared._ZN5flash24flash_fwd_splitkv_kernelI23Flash_fwd_kernel_traitsILi96ELi64ELi64ELi4ELb0ELb0EN7cutlass10bfloat16_tE19Flash_kernel_traitsILi96ELi64ELi64ELi4ES3_EELb1ELb0ELb1ELb0ELb0ELb0ELb0ELb1EEEvNS_16Flash_fwd_paramsE --------------------------
	.section	.nv.shared._ZN5flash24flash_fwd_splitkv_kernelI23Flash_fwd_kernel_traitsILi96ELi64ELi64ELi4ELb0ELb0EN7cutlass10bfloat16_tE19Flash_kernel_traitsILi96ELi64ELi64ELi4ES3_EELb1ELb0ELb1ELb0ELb0ELb0ELb0ELb1EEEvNS_16Flash_fwd_paramsE,"aw",@nobits
	.sectionflags	@""
	.align	16
	.zero		1024


//--------------------- .nv.shared._ZN5flash24flash_fwd_splitkv_kernelI23Flash_fwd_kernel_traitsILi96ELi64ELi64ELi4ELb0ELb0EN7cutlass10bfloat16_tE19Flash_kernel_traitsILi96ELi64ELi64ELi4ES3_EELb1ELb0ELb1ELb0ELb0ELb1ELb0ELb1EEEvNS_16Flash_fwd_paramsE --------------------------
	.section	.nv.shared._ZN5flash24flash_fwd_splitkv_kernelI23Flash_fwd_kernel_traitsILi96ELi64ELi64ELi4ELb0ELb0EN7cutlass10bfloat16_tE19Flash_kernel_traitsILi96ELi64ELi64ELi4ES3_EELb1ELb0ELb1ELb0ELb0ELb1ELb0ELb1EEEvNS_16Flash_fwd_paramsE,"aw",@nobits
	.sectionflags	@""
	.align	16
	.zero		1024


//--------------------- .nv.shared._ZN5flash24flash_fwd_splitkv_kernelI23Flash_fwd_kernel_traitsILi96ELi64ELi64ELi4ELb0ELb0EN7cutlass10bfloat16_tE19Flash_kernel_traitsILi96ELi64ELi64ELi4ES3_EELb1ELb0ELb0ELb0ELb1ELb0ELb1ELb0EEEvNS_16Flash_fwd_paramsE --------------------------
	.section	.nv.shared._ZN5flash24flash_fwd_splitkv_kernelI23Flash_fwd_kernel_traitsILi96ELi64ELi64ELi4ELb0ELb0EN7cutlass10bfloat16_tE19Flash_kernel_traitsILi96ELi64ELi64ELi4ES3_EELb1ELb0ELb0ELb0ELb1ELb0ELb1ELb0EEEvNS_16Flash_fwd_paramsE,"aw",@nobits
	.sectionflags	@""
	.align	16
	.zero		1024


//--------------------- .nv.shared._ZN5flash24flash_fwd_splitkv_kernelI23Flash_fwd_kernel_traitsILi96ELi64ELi64ELi4ELb0ELb0EN7cutlass10bfloat16_tE19Flash_kernel_traitsILi96ELi64ELi64ELi4ES3_EELb1ELb0ELb0ELb0ELb1ELb1ELb1ELb0EEEvNS_16Flash_fwd_paramsE --------------------------
	.section	.nv.shared._ZN5flash24flash_fwd_splitkv_kernelI23Flash_fwd_kernel_traitsILi96ELi64ELi64ELi4ELb0ELb0EN7cutlass10bfloat16_tE19Flash_kernel_traitsILi96ELi64ELi64ELi4ES3_EELb1ELb0ELb0ELb0ELb1ELb1ELb1ELb0EEEvNS_16Flash_fwd_paramsE,"aw",@nobits
	.sectionflags	@""
	.align	16
	.zero		1024


//--------------------- .nv.shared._ZN5flash24flash_fwd_splitkv_kernelI23Flash_fwd_kernel_traitsILi96ELi64ELi64ELi4ELb0ELb0EN7cutlass10bfloat16_tE19Flash_kernel_traitsILi96ELi64ELi64ELi4ES3_EELb1ELb0ELb1ELb0ELb0ELb0ELb1ELb0EEEvNS_16Flash_fwd_paramsE --------------------------
	.section	.nv.shared._ZN5flash24flash_fwd_splitkv_kernelI23Flash_fwd_kernel_traitsILi96ELi64ELi64ELi4ELb0ELb0EN7cutlass10bfloat16_tE19Flash_kernel_traitsILi96ELi64ELi64ELi4ES3_EELb1ELb0ELb1ELb0ELb0ELb0ELb1ELb0EEEvNS_16Flash_fwd_paramsE,"aw",@nobits
	.sectionflags	@""
	.align	16
	.zero		1024


//--------------------- .nv.shared._ZN5flash24flash_fwd_splitkv_kernelI23Flash_fwd_kernel_traitsILi96ELi64ELi64ELi4ELb0ELb0EN7cutlass10bfloat16_tE19Flash_kernel_traitsILi96ELi64ELi64ELi4ES3_EELb1ELb0ELb1ELb0ELb0ELb1ELb1ELb0EEEvNS_16Flash_fwd_paramsE --------------------------
	.section	.nv.shared._ZN5flash24flash_fwd_splitkv_kernelI23Flash_fwd_kernel_traitsILi96ELi64ELi64ELi4ELb0ELb0EN7cutlass10bfloat16_tE19Flash_kernel_traitsILi96ELi64ELi64ELi4ES3_EELb1ELb0ELb1ELb0ELb0ELb1ELb1ELb0EEEvNS_16Flash_fwd_paramsE,"aw",@nobits
	.sectionflags	@""
	.align	16
	.zero		1024


//--------------------- .nv.shared._ZN5flash24flash_fwd_splitkv_kernelI23Flash_fwd_kernel_traitsILi96ELi64ELi64ELi4ELb0ELb0EN7cutlass10bfloat16_tE19Flash_kernel_traitsILi96ELi64ELi64ELi4ES3_EELb1ELb0ELb0ELb0ELb1ELb0ELb1ELb1EEEvNS_16Flash_fwd_paramsE --------------------------
	.section	.nv.shared._ZN5flash24flash_fwd_splitkv_kernelI23Flash_fwd_kernel_traitsILi96ELi64ELi64ELi4ELb0ELb0EN7cutlass10bfloat16_tE19Flash_kernel_traitsILi96ELi64ELi64ELi4ES3_EELb1ELb0ELb0ELb0ELb1ELb0ELb1ELb1EEEvNS_16Flash_fwd_paramsE,"aw",@nobits
	.sectionflags	@""
	.align	16
	.zero		1024


//--------------------- .nv.shared._ZN5flash24flash_fwd_splitkv_kernelI23Flash_fwd_kernel_traitsILi96ELi64ELi64ELi4ELb0ELb0EN7cutlass10bfloat16_tE19Flash_kernel_traitsILi96ELi64ELi64ELi4ES3_EELb1ELb0ELb0ELb0ELb1ELb1ELb1ELb1EEEvNS_16Flash_fwd_paramsE --------------------------
	.section	.nv.shared._ZN5flash24flash_fwd_splitkv_kernelI23Flash_fwd_kernel_traitsILi96ELi64ELi64ELi4ELb0ELb0EN7cutlass10bfloat16_tE19Flash_kernel_traitsILi96ELi64ELi64ELi4ES3_EELb1ELb0ELb0ELb0ELb1ELb1ELb1ELb1EEEvNS_16Flash_fwd_paramsE,"aw",@nobits
	.sectionflags	@""
	.align	16
	.zero		1024


//--------------------- .nv.shared._ZN5flash24flash_fwd_splitkv_kernelI23Flash_fwd_kernel_traitsILi96ELi64ELi64ELi4ELb0ELb0EN7cutlass10bfloat16_tE19Flash_kernel_traitsILi96ELi64ELi64ELi4ES3_EELb1ELb0ELb1ELb0ELb0ELb0ELb1ELb1EEEvNS_16Flash_fwd_paramsE --------------------------
	.section	.nv.shared._ZN5flash24flash_fwd_splitkv_kernelI23Flash_fwd_kernel_traitsILi96ELi64ELi64ELi4ELb0ELb0EN7cutlass10bfloat16_tE19Flash_kernel_traitsILi96ELi64ELi64ELi4ES3_EELb1ELb0ELb1ELb0ELb0ELb0ELb1ELb1EEEvNS_16Flash_fwd_paramsE,"aw",@nobits
	.sectionflags	@""
	.align	16
	.zero		1024


//--------------------- .nv.shared._ZN5flash24flash_fwd_splitkv_kernelI23Flash_fwd_kernel_traitsILi96ELi64ELi64ELi4ELb0ELb0EN7cutlass10bfloat16_tE19Flash_kernel_traitsILi96ELi64ELi64ELi4ES3_EELb1ELb0ELb1ELb0ELb0ELb1ELb1ELb1EEEvNS_16Flash_fwd_paramsE --------------------------
	.section	.nv.shared._ZN5flash24flash_fwd_splitkv_kernelI23Flash_fwd_kernel_traitsILi96ELi64ELi64ELi4ELb0ELb0EN7cutlass10bfloat16_tE19Flash_kernel_traitsILi96ELi64ELi64ELi4ES3_EELb1ELb0ELb1ELb0ELb0ELb1ELb1ELb1EEEvNS_16Flash_fwd_paramsE,"aw",@nobits
	.sectionflags	@""
	.align	16
	.zero		1024


//--------------------- .nv.constant0._ZN5flash32flash_fwd_splitkv_combine_kernelI23Flash_fwd_kernel_traitsILi96ELi64ELi128ELi4ELb0ELb0EN7cutlass10bfloat16_tE19Flash_kernel_traitsILi96ELi64ELi128ELi4ES3_EELi16ELi7ELb0EEEvNS_16Flash_fwd_paramsE --------------------------
	.section	.nv.constant0._ZN5flash32flash_fwd_splitkv_combine_kernelI23Flash_fwd_kernel_traitsILi96ELi64ELi128ELi4ELb0ELb0EN7cutlass10bfloat16_tE19Flash_kernel_traitsILi96ELi64ELi128ELi4ES3_EELi16ELi7ELb0EEEvNS_16Flash_fwd_paramsE,"a",@progbits
	.sectionflags	@""
	.align	4
.nv.constant0._ZN5flash32flash_fwd_splitkv_combine_kernelI23Flash_fwd_kernel_traitsILi96ELi64ELi128ELi4ELb0ELb0EN7cutlass10bfloat16_tE19Flash_kernel_traitsILi96ELi64ELi128ELi4ES3_EELi16ELi7ELb0EEEvNS_16Flash_fwd_paramsE:
	.zero		992


//--------------------- .nv.constant0._ZN5flash32flash_fwd_splitkv_combine_kernelI23Flash_fwd_kernel_traitsILi96ELi64ELi128ELi4ELb0ELb0EN7cutlass10bfloat16_tE19Flash_kernel_traitsILi96ELi64ELi128ELi4ES3_EELi16ELi6ELb0EEEvNS_16Flash_fwd_paramsE --------------------------
	.section	.nv.constant0._ZN5flash32flash_fwd_splitkv_combine_kernelI23Flash_fwd_kernel_traitsILi96ELi64ELi128ELi4ELb0ELb0EN7cutlass10bfloat16_tE19Flash_kernel_traitsILi96ELi64ELi128ELi4ES3_EELi16ELi6ELb0EEEvNS_16Flash_fwd_paramsE,"a",@progbits
	.sectionflags	@""
	.align	4
.nv.constant0._ZN5flash32flash_fwd_splitkv_combine_kernelI23Flash_fwd_kernel_traitsILi96ELi64ELi128ELi4ELb0ELb0EN7cutlass10bfloat16_tE19Flash_kernel_traitsILi96ELi64ELi128ELi4ES3_EELi16ELi6ELb0EEEvNS_16Flash_fwd_paramsE:
	.zero		992


//--------------------- .nv.constant0._ZN5flash32flash_fwd_splitkv_combine_kernelI23Flash_fwd_kernel_traitsILi96ELi64ELi128ELi4ELb0ELb0EN7cutlass10bfloat16_tE19Flash_kernel_traitsILi96ELi64ELi128ELi4ES3_EELi16ELi5ELb0EEEvNS_16Flash_fwd_paramsE --------------------------
	.section	.nv.constant0._ZN5flash32flash_fwd_splitkv_combine_kernelI23Flash_fwd_kernel_traitsILi96ELi64ELi128ELi4ELb0ELb0EN7cutlass10bfloat16_tE19Flash_kernel_traitsILi96ELi64ELi128ELi4ES3_EELi16ELi5ELb0EEEvNS_16Flash_fwd_paramsE,"a",@progbits
	.sectionflags	@""
	.align	4
.nv.constant0._ZN5flash32flash_fwd_splitkv_combine_kernelI23Flash_fwd_kernel_traitsILi96ELi64ELi128ELi4ELb0ELb0EN7cutlass10bfloat16_tE19Flash_kernel_traitsILi96ELi64ELi128ELi4ES3_EELi16ELi5ELb0EEEvNS_16Flash_fwd_paramsE:
	.zero		992


//--------------------- .nv.constant0._ZN5flash32flash_fwd_splitkv_combine_kernelI23Flash_fwd_kernel_traitsILi96ELi64ELi128ELi4ELb0ELb0EN7cutlass10bfloat16_tE19Flash_kernel_traitsILi96ELi64ELi128ELi4ES3_EELi16ELi4ELb0EEEvNS_16Flash_fwd_paramsE --------------------------
	.section	.nv.constant0._ZN5flash32flash_fwd_splitkv_combine_kernelI23Flash_fwd_kernel_traitsILi96ELi64ELi128ELi4ELb0ELb0EN7cutlass10bfloat16_tE19Flash_kernel_traitsILi96ELi64ELi128ELi4ES3_EELi16ELi4ELb0EEEvNS_16Flash_fwd_paramsE,"a",@progbits
	.sectionflags	@""
	.align	4
.nv.constant0._ZN5flash32flash_fwd_splitkv_combine_kernelI23Flash_fwd_kernel_traitsILi96ELi64ELi128ELi4ELb0ELb0EN7cutlass10bfloat16_tE19Flash_kernel_traitsILi96ELi64ELi128ELi4ES3_EELi16ELi4ELb0EEEvNS_16Flash_fwd_paramsE:
	.zero		992


//--------------------- .nv.constant0._ZN5flash32flash_fwd_splitkv_combine_kernelI23Flash_fwd_kernel_traitsILi96ELi64ELi128ELi4ELb0ELb0EN7cutlass10bfloat16_tE19Flash_kernel_traitsILi96ELi64ELi128ELi4ES3_EELi16ELi3ELb0EEEvNS_16Flash_fwd_paramsE --------------------------
	.section	.nv.constant0._ZN5flash32flash_fwd_splitkv_combine_kernelI23Flash_fwd_kernel_traitsILi96ELi64ELi128ELi4ELb0ELb0EN7cutlass10bfloat16_tE19Flash_kernel_traitsILi96ELi64ELi128ELi4ES3_EELi16ELi3ELb0EEEvNS_16Flash_fwd_paramsE,"a",@progbits
	.sectionflags	@""
	.align	4
.nv.constant0._ZN5flash32flash_fwd_splitkv_combine_kernelI23Flash_fwd_kernel_traitsILi96ELi64ELi128ELi4ELb0ELb0EN7cutlass10bfloat16_tE19Flash_kernel_traitsILi96ELi64ELi128ELi4ES3_EELi16ELi3ELb0EEEvNS_16Flash_fwd_paramsE:
	.zero		992


//--------------------- .nv.constant0._ZN5flash32flash_fwd_splitkv_combine_kernelI23Flash_fwd_kernel_traitsILi96ELi64ELi128ELi4ELb0ELb0EN7cutlass10bfloat16_tE19Flash_kernel_traitsILi96ELi64ELi128ELi4ES3_EELi16ELi2ELb0EEEvNS_16Flash_fwd_paramsE --------------------------
	.section	.nv.constant0._ZN5flash32flash_fwd_splitkv_combine_kernelI23Flash_fwd_kernel_traitsILi96ELi64ELi128ELi4ELb0ELb0EN7cutlass10bfloat16_tE19Flash_kernel_traitsILi96ELi64ELi128ELi4ES3_EELi16ELi2ELb0EEEvNS_16Flash_fwd_paramsE,"a",@progbits
	.sectionflags	@""
	.align	4
.nv.constant0._ZN5flash32flash_fwd_splitkv_combine_kernelI23Flash_fwd_kernel_traitsILi96ELi64ELi128ELi4ELb0ELb0EN7cutlass10bfloat16_tE19Flash_kernel_traitsILi96ELi64ELi128ELi4ES3_EELi16ELi2ELb0EEEvNS_16Flash_fwd_paramsE:
	.zero		992


//--------------------- .nv.constant0._ZN5flash32flash_fwd_splitkv_combine_kernelI23Flash_fwd_kernel_traitsILi96ELi64ELi128ELi4ELb0ELb0EN7cutlass10bfloat16_tE19Flash_kernel_traitsILi96ELi64ELi128ELi4ES3_EELi16ELi1ELb0EEEvNS_16Flash_fwd_paramsE --------------------------
	.section	.nv.constant0._ZN5flash32flash_fwd_splitkv_combine_kernelI23Flash_fwd_kernel_traitsILi96ELi64ELi128ELi4ELb0ELb0EN7cutlass10bfloat16_tE19Flash_kernel_traitsILi96ELi64ELi128ELi4ES3_EELi16ELi1ELb0EEEvNS_16Flash_fwd_paramsE,"a",@progbits
	.sectionflags	@""
	.align	4
.nv.constant0._ZN5flash32flash_fwd_splitkv_combine_kernelI23Flash_fwd_kernel_traitsILi96ELi64ELi128ELi4ELb0ELb0EN7cutlass10bfloat16_tE19Flash_kernel_traitsILi96ELi64ELi128ELi4ES3_EELi16ELi1ELb0EEEvNS_16Flash_fwd_paramsE:
	.zero		992


//--------------------- .nv.constant0._ZN5flash32flash_fwd_splitkv_combine_kernelI23Flash_fwd_kernel_traitsILi96ELi64ELi128ELi4ELb0ELb0EN7cutlass10bfloat16_tE19Flash_kernel_traitsILi96ELi64ELi128ELi4ES3_EELi16ELi7ELb1EEEvNS_16Flash_fwd_paramsE --------------------------
	.section	.nv.constant0._ZN5flash32flash_fwd_splitkv_combine_kernelI23Flash_fwd_kernel_traitsILi96ELi64ELi128ELi4ELb0ELb0EN7cutlass10bfloat16_tE19Flash_kernel_traitsILi96ELi64ELi128ELi4ES3_EELi16ELi7ELb1EEEvNS_16Flash_fwd_paramsE,"a",@progbits
	.sectionflags	@""
	.align	4
.nv.constant0._ZN5flash32flash_fwd_splitkv_combine_kernelI23Flash_fwd_kernel_traitsILi96ELi64ELi128ELi4ELb0ELb0EN7cutlass10bfloat16_tE19Flash_kernel_traitsILi96ELi64ELi128ELi4ES3_EELi16ELi7ELb1EEEvNS_16Flash_fwd_paramsE:
	.zero		992


//--------------------- .nv.constant0._ZN5flash32flash_fwd_splitkv_combine_kernelI23Flash_fwd_kernel_traitsILi96ELi64ELi128ELi4ELb0ELb0EN7cutlass10bfloat16_tE19Flash_kernel_traitsILi96ELi64ELi128ELi4ES3_EELi16ELi6ELb1EEEvNS_16Flash_fwd_paramsE --------------------------
	.section	.nv.constant0._ZN5flash32flash_fwd_splitkv_combine_kernelI23Flash_fwd_kernel_traitsILi96ELi64ELi128ELi4ELb0ELb0EN7cutlass10bfloat16_tE19Flash_kernel_traitsILi96ELi64ELi128ELi4ES3_EELi16ELi6ELb1EEEvNS_16Flash_fwd_paramsE,"a",@progbits
	.sectionflags	@""
	.align	4
.nv.constant0._ZN5flash32flash_fwd_splitkv_combine_kernelI23Flash_fwd_kernel_traitsILi96ELi64ELi128ELi4ELb0ELb0EN7cutlass10bfloat16_tE19Flash_kernel_traitsILi96ELi64ELi128ELi4ES3_EELi16ELi6ELb1EEEvNS_16Flash_fwd_paramsE:
	.zero		992


//--------------------- .nv.constant0._ZN5flash32flash_fwd_splitkv_combine_kernelI23Flash_fwd_kernel_traitsILi96ELi64ELi128ELi4ELb0ELb0EN7cutlass10bfloat16_tE19Flash_kernel_traitsILi96ELi64ELi128ELi4ES3_EELi16ELi5ELb1EEEvNS_16Flash_fwd_paramsE --------------------------
	.section	.nv.constant0._ZN5flash32flash_fwd_splitkv_combine_kernelI23Flash_fwd_kernel_traitsILi96ELi64ELi128ELi4ELb0ELb0EN7cutlass10bfloat16_tE19Flash_kernel_traitsILi96ELi64ELi128ELi4ES3_EELi16ELi5ELb1EEEvNS_16Flash_fwd_paramsE,"a",@progbits
	.sectionflags	@""
	.align	4
.nv.constant0._ZN5flash32flash_fwd_splitkv_combine_kernelI23Flash_fwd_kernel_traitsILi96ELi64ELi128ELi4ELb0ELb0EN7cutlass10bfloat16_tE19Flash_kernel_traitsILi96ELi64ELi128ELi4ES3_EELi16ELi5ELb1EEEvNS_16Flash_fwd_paramsE:
	.zero		992


//--------------------- .nv.constant0._ZN5flash32flash_fwd_splitkv_combine_kernelI23Flash_fwd_kernel_traitsILi96ELi64ELi128ELi4ELb0ELb0EN7cutlass10bfloat16_tE19Flash_kernel_traitsILi96ELi64ELi128ELi4ES3_EELi16ELi4ELb1EEEvNS_16Flash_fwd_paramsE --------------------------
	.section	.nv.constant0._ZN5flash32flash_fwd_splitkv_combine_kernelI23Flash_fwd_kernel_traitsILi96ELi64ELi128ELi4ELb0ELb0EN7cutlass10bfloat16_tE19Flash_kernel_traitsILi96ELi64ELi128ELi4ES3_EELi16ELi4ELb1EEEvNS_16Flash_fwd_paramsE,"a",@progbits
	.sectionflags	@""
	.align	4
.nv.constant0._ZN5flash32flash_fwd_splitkv_combine_kernelI23Flash_fwd_kernel_traitsILi96ELi64ELi128ELi4ELb0ELb0EN7cutlass10bfloat16_tE19Flash_kernel_traitsILi96ELi64ELi128ELi4ES3_EELi16ELi4ELb1EEEvNS_16Flash_fwd_paramsE:
	.zero		992


//--------------------- .nv.constant0._ZN5flash32flash_fwd_splitkv_combine_kernelI23Flash_fwd_kernel_traitsILi96ELi64ELi128ELi4ELb0ELb0EN7cutlass10bfloat16_tE19Flash_kernel_traitsILi96ELi64ELi128ELi4ES3_EELi16ELi3ELb1EEEvNS_16Flash_fwd_paramsE --------------------------
	.section	.nv.constant0._ZN5flash32flash_fwd_splitkv_combine_kernelI23Flash_fwd_kernel_traitsILi96ELi64ELi128ELi4ELb0ELb0EN7cutlass10bfloat16_tE19Flash_kernel_traitsILi96ELi64ELi128ELi4ES3_EELi16ELi3ELb1EEEvNS_16Flash_fwd_paramsE,"a",@progbits
	.sectionflags	@""
	.align	4
.nv.constant0._ZN5flash32flash_fwd_splitkv_combine_kernelI23Flash_fwd_kernel_traitsILi96ELi64ELi128ELi4ELb0ELb0EN7cutlass10bfloat16_tE19Flash_kernel_traitsILi96ELi64ELi128ELi4ES3_EELi16ELi3ELb1EEEvNS_16Flash_fwd_paramsE:
	.zero		992


//--------------------- .nv.constant0._ZN5flash32flash_fwd_splitkv_combine_kernelI23Flash_fwd_kernel_traitsILi96ELi64ELi128ELi4ELb0ELb0EN7cutlass10bfloat16_tE19Flash_kernel_traitsILi96ELi64ELi128ELi4ES3_EELi16ELi2ELb1EEEvNS_16Flash_fwd_paramsE --------------------------
	.section	.nv.constant0._ZN5flash32flash_fwd_splitkv_combine_kernelI23Flash_fwd_kernel_traitsILi96ELi64ELi128ELi4ELb0ELb0EN7cutlass10bfloat16_tE19Flash_kernel_traitsILi96ELi64ELi128ELi4ES3_EELi16ELi2ELb1EEEvNS_16Flash_fwd_paramsE,"a",@progbits
	.sectionflags	@""
	.align	4
.nv.constant0._ZN5flash32flash_fwd_splitkv_combine_kernelI23Flash_fwd_kernel_traitsILi96ELi64ELi128ELi4ELb0ELb0EN7cutlass10bfloat16_tE19Flash_kernel_traitsILi96ELi64ELi128ELi4ES3_EELi16ELi2ELb1EEEvNS_16Flash_fwd_paramsE:
	.zero		992


//--------------------- .nv.constant0._ZN5flash32flash_fwd_splitkv_combine_kernelI23Flash_fwd_kernel_traitsILi96ELi64ELi128ELi4ELb0ELb0EN7cutlass10bfloat16_tE19Flash_kernel_traitsILi96ELi64ELi128ELi4ES3_EELi16ELi1ELb1EEEvNS_16Flash_fwd_paramsE --------------------------
	.section	.nv.constant0._ZN5flash32flash_fwd_splitkv_combine_kernelI23Flash_fwd_kernel_traitsILi96ELi64ELi128ELi4ELb0ELb0EN7cutlass10bfloat16_tE19Flash_kernel_traitsILi96ELi64ELi128ELi4ES3_EELi16ELi1ELb1EEEvNS_16Flash_fwd_paramsE,"a",@progbits
	.sectionflags	@""
	.align	4
.nv.constant0._ZN5flash32flash_fwd_splitkv_combine_kernelI23Flash_fwd_kernel_traitsILi96ELi64ELi128ELi4ELb0ELb0EN7cutlass10bfloat16_tE19Flash_kernel_traitsILi96ELi64ELi128ELi4ES3_EELi16ELi1ELb1EEEvNS_16Flash_fwd_paramsE:
	.zero		992


//--------------------- .nv.constant0._ZN5flash24flash_fwd_splitkv_kernelI23Flash_fwd_kernel_traitsILi96ELi64ELi128ELi4ELb0ELb0EN7cutlass10bfloat16_tE19Flash_kernel_traitsILi96ELi64ELi128ELi4ES3_EELb1ELb0ELb0ELb0ELb0ELb0ELb0ELb0EEEvNS_16Flash_fwd_paramsE --------------------------
	.section	.nv.constant0._ZN5flash24flash_fwd_splitkv_kernelI23Flash_fwd_kernel_traitsILi96ELi64ELi128ELi4ELb0ELb0EN7cutlass10bfloat16_tE19Flash_kernel_traitsILi96ELi64ELi128ELi4ES3_EELb1ELb0ELb0ELb0ELb0ELb0ELb0ELb0EEEvNS_16Flash_fwd_paramsE,"a",@progbits
	.sectionflags	@""
	.align	4
.nv.constant0._ZN5flash24flash_fwd_splitkv_kernelI23Flash_fwd_kernel_traitsILi96ELi64ELi128ELi4ELb0ELb0EN7cutlass10bfloat16_tE19Flash_kernel_traitsILi96ELi64ELi128ELi4ES3_EELb1ELb0ELb0ELb0ELb0ELb0ELb0ELb0EEEvNS_16Flash_fwd_paramsE:
	.zero		992


//--------------------- .nv.constant0._ZN5flash24flash_fwd_splitkv_kernelI23Flash_fwd_kernel_traitsILi96ELi64ELi128ELi4ELb0ELb0EN7cutlass10bfloat16_tE19Flash_kernel_traitsILi96ELi64ELi128ELi4ES3_EELb1ELb0ELb0ELb0ELb0ELb1ELb0ELb0EEEvNS_16Flash_fwd_paramsE --------------------------
	.section	.nv.constant0._ZN5flash24flash_fwd_splitkv_kernelI23Flash_fwd_kernel_traitsILi96ELi64ELi128ELi4ELb0ELb0EN7cutlass10bfloat16_tE19Flash_kernel_traitsILi96ELi64ELi128ELi4ES3_EELb1ELb0ELb0ELb0ELb0ELb1ELb0ELb0EEEvNS_16Flash_fwd_paramsE,"a",@progbits
	.sectionflags	@""
	.align	4
.nv.constant0._ZN5flash24flash_fwd_splitkv_kernelI23Flash_fwd_kernel_traitsILi96ELi64ELi128ELi4ELb0ELb0EN7cutlass10bfloat16_tE19Flash_kernel_traitsILi96ELi64ELi128ELi4ES3_EELb1ELb0ELb0ELb0ELb0ELb1ELb0ELb0EEEvNS_16Flash_fwd_paramsE:
	.zero		992


//--------------------- .nv.constant0._ZN5flash24flash_fwd_splitkv_kernelI23Flash_fwd_kernel_traitsILi96ELi64ELi128ELi4ELb0ELb0EN7cutlass10bfloat16_tE19Flash_kernel_traitsILi96ELi64ELi128ELi4ES3_EELb1ELb0ELb0ELb0ELb0ELb0ELb0ELb1EEEvNS_16Flash_fwd_paramsE --------------------------
	.section	.nv.constant0._ZN5flash24flash_fwd_splitkv_kernelI23Flash_fwd_kernel_traitsILi96ELi64ELi128ELi4ELb0ELb0EN7cutlass10bfloat16_tE19Flash_kernel_traitsILi96ELi64ELi128ELi4ES3_EELb1ELb0ELb0ELb0ELb0ELb0ELb0ELb1EEEvNS_16Flash_fwd_paramsE,"a",@progbits
	.sectionflags	@""
	.align	4
.nv.constant0._ZN5flash24flash_fwd_splitkv_kernelI23Flash_fwd_kernel_traitsILi96ELi64ELi128ELi4ELb0ELb0EN7cutlass10bfloat16_tE19Flash_kernel_traitsILi96ELi64ELi128ELi4ES3_EELb1ELb0ELb0ELb0ELb0ELb0ELb0ELb1EEEvNS_16Flash_fwd_paramsE:
	.zero		992


//--------------------- .nv.constant0._ZN5flash24flash_fwd_splitkv_kernelI23Flash_fwd_kernel_traitsILi96ELi64ELi128ELi4ELb0ELb0EN7cutlass10bfloat16_tE19Flash_kernel_traitsILi96ELi64ELi128ELi4ES3_EELb1ELb0ELb0ELb0ELb0ELb1ELb0ELb1EEEvNS_16Flash_fwd_paramsE --------------------------
	.section	.nv.constant0._ZN5flash24flash_fwd_splitkv_kernelI23Flash_fwd_kernel_traitsILi96ELi64ELi128ELi4ELb0ELb0EN7cutlass10bfloat16_tE19Flash_kernel_traitsILi96ELi64ELi128ELi4ES3_EELb1ELb0ELb0ELb0ELb0ELb1ELb0ELb1EEEvNS_16Flash_fwd_paramsE,"a",@progbits
	.sectionflags	@""
	.align	4
.nv.constant0._ZN5flash24flash_fwd_splitkv_kernelI23Flash_fwd_kernel_traitsILi96ELi64ELi128ELi4ELb0ELb0EN7cutlass10bfloat16_tE19Flash_kernel_traitsILi96ELi64ELi128ELi4ES3_EELb1ELb0ELb0ELb0ELb0ELb1ELb0ELb1EEEvNS_16Flash_fwd_paramsE:
	.zero		992


//--------------------- .nv.constant0._ZN5flash24flash_fwd_splitkv_kernelI23Flash_fwd_kernel_traitsILi96ELi64ELi128ELi4ELb0ELb0EN7cutlass10bfloat16_tE19Flash_kernel_traitsILi96ELi64ELi128ELi4ES3_EELb1ELb0ELb0ELb0ELb0ELb0ELb1ELb0EEEvNS_16Flash_fwd_paramsE --------------------------
	.section	.nv.constant0._ZN5flash24flash_fwd_splitkv_kernelI23Flash_fwd_kernel_traitsILi96ELi64ELi128ELi4ELb0ELb0EN7cutlass10bfloat16_tE19Flash_kernel_traitsILi96ELi64ELi128ELi4ES3_EELb1ELb0ELb0ELb0ELb0ELb0ELb1ELb0EEEvNS_16Flash_fwd_paramsE,"a",@progbits
	.sectionflags	@""
	.align	4
.nv.constant0._ZN5flash24flash_fwd_splitkv_kernelI23Flash_fwd_kernel_traitsILi96ELi64ELi128ELi4ELb0ELb0EN7cutlass10bfloat16_tE19Flash_kernel_traitsILi96ELi64ELi128ELi4ES3_EELb1ELb0ELb0ELb0ELb0ELb0ELb1ELb0EEEvNS_16Flash_fwd_paramsE:
	.zero		992


//--------------------- .nv.constant0._ZN5flash24flash_fwd_splitkv_kernelI23Flash_fwd_kernel_traitsILi96ELi64ELi128ELi4ELb0ELb0EN7cutlass10bfloat16_tE19Flash_kernel_traitsILi96ELi64ELi128ELi4ES3_EELb1ELb0ELb0ELb0ELb0ELb1ELb1ELb0EEEvNS_16Flash_fwd_paramsE --------------------------
	.section	.nv.constant0._ZN5flash24flash_fwd_splitkv_kernelI23Flash_fwd_kernel_traitsILi96ELi64ELi128ELi4ELb0ELb0EN7cutlass10bfloat16_tE19Flash_kernel_traitsILi96ELi64ELi128ELi4ES3_EELb1ELb0ELb0ELb0ELb0ELb1ELb1ELb0EEEvNS_16Flash_fwd_paramsE,"a",@progbits
	.sectionflags	@""
	.align	4
.nv.constant0._ZN5flash24flash_fwd_splitkv_kernelI23Flash_fwd_kernel_traitsILi96ELi64ELi128ELi4ELb0ELb0EN7cutlass10bfloat16_tE19Flash_kernel_traitsILi96ELi64ELi128ELi4ES3_EELb1ELb0ELb0ELb0ELb0ELb1ELb1ELb0EEEvNS_16Flash_fwd_paramsE:
	.zero		992


//--------------------- .nv.constant0._ZN5flash24flash_fwd_splitkv_kernelI23Flash_fwd_kernel_traitsILi96ELi64ELi128ELi4ELb0ELb0EN7cutlass10bfloat16_tE19Flash_kernel_traitsILi96ELi64ELi128ELi4ES3_EELb1ELb0ELb0ELb0ELb0ELb0ELb1ELb1EEEvNS_16Flash_fwd_paramsE --------------------------
	.section	.nv.constant0._ZN5flash24flash_fwd_splitkv_kernelI23Flash_fwd_kernel_traitsILi96ELi64ELi128ELi4ELb0ELb0EN7cutlass10bfloat16_tE19Flash_kernel_traitsILi96ELi64ELi128ELi4ES3_EELb1ELb0ELb0ELb0ELb0ELb0ELb1ELb1EEEvNS_16Flash_fwd_paramsE,"a",@progbits
	.sectionflags	@""
	.align	4
.nv.constant0._ZN5flash24flash_fwd_splitkv_kernelI23Flash_fwd_kernel_traitsILi96ELi64ELi128ELi4ELb0ELb0EN7cutlass10bfloat16_tE19Flash_kernel_traitsILi96ELi64ELi128ELi4ES3_EELb1ELb0ELb0ELb0ELb0ELb0ELb1ELb1EEEvNS_16Flash_fwd_paramsE:
	.zero		992


//--------------------- .nv.constant0._ZN5flash24flash_fwd_splitkv_kernelI23Flash_fwd_kernel_traitsILi96ELi64ELi128ELi4ELb0ELb0EN7cutlass10bfloat16_tE19Flash_kernel_traitsILi96ELi64ELi128ELi4ES3_EELb1ELb0ELb0ELb0ELb0ELb1ELb1ELb1EEEvNS_16Flash_fwd_paramsE --------------------------
	.section	.nv.constant0._ZN5flash24flash_fwd_splitkv_kernelI23Flash_fwd_kernel_traitsILi96ELi64ELi128ELi4ELb0ELb0EN7cutlass10bfloat16_tE19Flash_kernel_traitsILi96ELi64ELi128ELi4ES3_EELb1ELb0ELb0ELb0ELb0ELb1ELb1ELb1EEEvNS_16Flash_fwd_paramsE,"a",@progbits
	.sectionflags	@""
	.align	4
.nv.constant0._ZN5flash24flash_fwd_splitkv_kernelI23Flash_fwd_kernel_traitsILi96ELi64ELi128ELi4ELb0ELb0EN7cutlass10bfloat16_tE19Flash_kernel_traitsILi96ELi64ELi128ELi4ES3_EELb1ELb0ELb0ELb0ELb0ELb1ELb1ELb1EEEvNS_16Flash_fwd_paramsE:
	.zero		992


//--------------------- .nv.constant0._ZN5flash24flash_fwd_splitkv_kernelI23Flash_fwd_kernel_traitsILi96ELi64ELi128ELi4ELb0ELb0EN7cutlass10bfloat16_tE19Flash_kernel_traitsILi96ELi64ELi128ELi4ES3_EELb1ELb0ELb0ELb1ELb1ELb0ELb0ELb0EEEvNS_16Flash_fwd_paramsE --------------------------
	.section	.nv.constant0._ZN5flash24flash_fwd_splitkv_kernelI23Flash_fwd_kernel_traitsILi96ELi64ELi128ELi4ELb0ELb0EN7cutlass10bfloat16_tE19Flash_kernel_traitsILi96ELi64ELi128ELi4ES3_EELb1ELb0ELb0ELb1ELb1ELb0ELb0ELb0EEEvNS_16Flash_fwd_paramsE,"a",@progbits
	.sectionflags	@""
	.align	4
.nv.constant0._ZN5flash24flash_fwd_splitkv_kernelI23Flash_fwd_kernel_traitsILi96ELi64ELi128ELi4ELb0ELb0EN7cutlass10bfloat16_tE19Flash_kernel_traitsILi96ELi64ELi128ELi4ES3_EELb1ELb0ELb0ELb1ELb1ELb0ELb0ELb0EEEvNS_16Flash_fwd_paramsE:
	.zero		992


//--------------------- .nv.constant0._ZN5flash24flash_fwd_splitkv_kernelI23Flash_fwd_kernel_traitsILi96ELi64ELi128ELi4ELb0ELb0EN7cutlass10bfloat16_tE19Flash_kernel_traitsILi96ELi64ELi128ELi4ES3_EELb1ELb0ELb0ELb1ELb1ELb1ELb0ELb0EEEvNS_16Flash_fwd_paramsE --------------------------
	.section	.nv.constant0._ZN5flash24flash_fwd_splitkv_kernelI23Flash_fwd_kernel_traitsILi96ELi64ELi128ELi4ELb0ELb0EN7cutlass10bfloat16_tE19Flash_kernel_traitsILi96ELi64ELi128ELi4ES3_EELb1ELb0ELb0ELb1ELb1ELb1ELb0ELb0EEEvNS_16Flash_fwd_paramsE,"a",@progbits
	.sectionflags	@""
	.align	4
.nv.constant0._ZN5flash24flash_fwd_splitkv_kernelI23Flash_fwd_kernel_traitsILi96ELi64ELi128ELi4ELb0ELb0EN7cutlass10bfloat16_tE19Flash_kernel_traitsILi96ELi64ELi128ELi4ES3_EELb1ELb0ELb0ELb1ELb1ELb1ELb0ELb0EEEvNS_16Flash_fwd_paramsE:
	.zero		992


//--------------------- .nv.constant0._ZN5flash24flash_fwd_splitkv_kernelI23Flash_fwd_kernel_traitsILi96ELi64ELi128ELi4ELb0ELb0EN7cutlass10bfloat16_tE19Flash_kernel_traitsILi96ELi64ELi128ELi4ES3_EELb1ELb0ELb0ELb1ELb1ELb0ELb1ELb0EEEvNS_16Flash_fwd_paramsE --------------------------
	.section	.nv.constant0._ZN5flash24flash_fwd_splitkv_kernelI23Flash_fwd_kernel_traitsILi96ELi64ELi128ELi4ELb0ELb0EN7cutlass10bfloat16_tE19Flash_kernel_traitsILi96ELi64ELi128ELi4ES3_EELb1ELb0ELb0ELb1ELb1ELb0ELb1ELb0EEEvNS_16Flash_fwd_paramsE,"a",@progbits
	.sectionflags	@""
	.align	4
.nv.constant0._ZN5flash24flash_fwd_splitkv_kernelI23Flash_fwd_kernel_traitsILi96ELi64ELi128ELi4ELb0ELb0EN7cutlass10bfloat16_tE19Flash_kernel_traitsILi96ELi64ELi128ELi4ES3_EELb1ELb0ELb0ELb1ELb1ELb0ELb1ELb0EEEvNS_16Flash_fwd_paramsE:
	.zero		992


//--------------------- .nv.constant0._ZN5flash24flash_fwd_splitkv_kernelI23Flash_fwd_kernel_traitsILi96ELi64ELi128ELi4ELb0ELb0EN7cutlass10bfloat16_tE19Flash_kernel_traitsILi96ELi64ELi128ELi4ES3_EELb1ELb0ELb0ELb1ELb1ELb1ELb1ELb0EEEvNS_16Flash_fwd_paramsE --------------------------
	.section	.nv.constant0._ZN5flash24flash_fwd_splitkv_kernelI23Flash_fwd_kernel_traitsILi96ELi64ELi128ELi4ELb0ELb0EN7cutlass10bfloat16_tE19Flash_kernel_traitsILi96ELi64ELi128ELi4ES3_EELb1ELb0ELb0ELb1ELb1ELb1ELb1ELb0EEEvNS_16Flash_fwd_paramsE,"a",@progbits
	.sectionflags	@""
	.align	4
.nv.constant0._ZN5flash24flash_fwd_splitkv_kernelI23Flash_fwd_kernel_traitsILi96ELi64ELi128ELi4ELb0ELb0EN7cutlass10bfloat16_tE19Flash_kernel_traitsILi96ELi64ELi128ELi4ES3_EELb1ELb0ELb0ELb1ELb1ELb1ELb1ELb0EEEvNS_16Flash_fwd_paramsE:
	.zero		992


//--------------------- .nv.constant0._ZN5flash24flash_fwd_splitkv_kernelI23Flash_fwd_kernel_traitsILi96ELi64ELi128ELi4ELb0ELb0EN7cutlass10bfloat16_tE19Flash_kernel_traitsILi96ELi64ELi128ELi4ES3_EELb1ELb0ELb0ELb0ELb1ELb0ELb0ELb0EEEvNS_16Flash_fwd_paramsE --------------------------
	.section	.nv.constant0._ZN5flash24flash_fwd_splitkv_kernelI23Flash_fwd_kernel_traitsILi96ELi64ELi128ELi4ELb0ELb0EN7cutlass10bfloat16_tE19Flash_kernel_traitsILi96ELi64ELi128ELi4ES3_EELb1ELb0ELb0ELb0ELb1ELb0ELb0ELb0EEEvNS_16Flash_fwd_paramsE,"a",@progbits
	.sectionflags	@""
	.align	4
.nv.constant0._ZN5flash24flash_fwd_splitkv_kernelI23Flash_fwd_kernel_traitsILi96ELi64ELi128ELi4ELb0ELb0EN7cutlass10bfloat16_tE19Flash_kernel_traitsILi96ELi64ELi128ELi4ES3_EELb1ELb0ELb0ELb0ELb1ELb0ELb0ELb0EEEvNS_16Flash_fwd_paramsE:
	.zero		992


//--------------------- .nv.constant0._ZN5flash24flash_fwd_splitkv_kernelI23Flash_fwd_kernel_traitsILi96ELi64ELi128ELi4ELb0ELb0EN7cutlass10bfloat16_tE19Flash_kernel_traitsILi96ELi64ELi128ELi4ES3_EELb1ELb0ELb0ELb0ELb1ELb1ELb0ELb0EEEvNS_16Flash_fwd_paramsE --------------------------
	.section	.nv.constant0._ZN5flash24flash_fwd_splitkv_kernelI23Flash_fwd_kernel_traitsILi96ELi64ELi128ELi4ELb0ELb0EN7cutlass10bfloat16_tE19Flash_kernel_traitsILi96ELi64ELi128ELi4ES3_EELb1ELb0ELb0ELb0ELb1ELb1ELb0ELb0EEEvNS_16Flash_fwd_paramsE,"a",@progbits
	.sectionflags	@""
	.align	4
.nv.constant0._ZN5flash24flash_fwd_splitkv_kernelI23Flash_fwd_kernel_traitsILi96ELi64ELi128ELi4ELb0ELb0EN7cutlass10bfloat16_tE19Flash_kernel_traitsILi96ELi64ELi128ELi4ES3_EELb1ELb0ELb0ELb0ELb1ELb1ELb0ELb0EEEvNS_16Flash_fwd_paramsE:
	.zero		992


//--------------------- .nv.constant0._ZN5flash24flash_fwd_splitkv_kernelI23Flash_fwd_kernel_traitsILi96ELi64ELi128ELi4ELb0ELb0EN7cutlass10bfloat16_tE19Flash_kernel_traitsILi96ELi64ELi128ELi4ES3_EELb1ELb0ELb1ELb0ELb0ELb0ELb0ELb0EEEvNS_16Flash_fwd_paramsE --------------------------
	.section	.nv.constant0._ZN5flash24flash_fwd_splitkv_kernelI23Flash_fwd_kernel_traitsILi96ELi64ELi128ELi4ELb0ELb0EN7cutlass10bfloat16_tE19Flash_kernel_traitsILi96ELi64ELi128ELi4ES3_EELb1ELb0ELb1ELb0ELb0ELb0ELb0ELb0EEEvNS_16Flash_fwd_paramsE,"a",@progbits
	.sectionflags	@""
	.align	4
.nv.constant0._ZN5flash24flash_fwd_splitkv_kernelI23Flash_fwd_kernel_traitsILi96ELi64ELi128ELi4ELb0ELb0EN7cutlass10bfloat16_tE19Flash_kernel_traitsILi96ELi64ELi128ELi4ES3_EELb1ELb0ELb1ELb0ELb0ELb0ELb0ELb0EEEvNS_16Flash_fwd_paramsE:
	.zero		992


//--------------------- .nv.constant0._ZN5flash24flash_fwd_splitkv_kernelI23Flash_fwd_kernel_traitsILi96ELi64ELi128ELi4ELb0ELb0EN7cutlass10bfloat16_tE19Flash_kernel_traitsILi96ELi64ELi128ELi4ES3_EELb1ELb0ELb1ELb0ELb0ELb1ELb0ELb0EEEvNS_16Flash_fwd_paramsE --------------------------
	.section	.nv.constant0._ZN5flash24flash_fwd_splitkv_kernelI23Flash_fwd_kernel_traitsILi96ELi64ELi128ELi4ELb0ELb0EN7cutlass10bfloat16_tE19Flash_kernel_traitsILi96ELi64ELi128ELi4ES3_EELb1ELb0ELb1ELb0ELb0ELb1ELb0ELb0EEEvNS_16Flash_fwd_paramsE,"a",@progbits
	.sectionflags	@""
	.align	4
.nv.constant0._ZN5flash24flash_fwd_splitkv_kernelI23Flash_fwd_kernel_traitsILi96ELi64ELi128ELi4ELb0ELb0EN7cutlass10bfloat16_tE19Flash_kernel_traitsILi96ELi64ELi128ELi4ES3_EELb1ELb0ELb1ELb0ELb0ELb1ELb0ELb0EEEvNS_16Flash_fwd_paramsE:
	.zero		992


//--------------------- .nv.constant0._ZN5flash24flash_fwd_splitkv_kernelI23Flash_fwd_kernel_traitsILi96ELi64ELi128ELi4ELb0ELb0EN7cutlass10bfloat16_tE19Flash_kernel_traitsILi96ELi64ELi128ELi4ES3_EELb1ELb0ELb0ELb0ELb1ELb0ELb0ELb1EEEvNS_16Flash_fwd_paramsE --------------------------
	.section	.nv.constant0._ZN5flash24flash_fwd_splitkv_kernelI23Flash_fwd_kernel_traitsILi96ELi64ELi128ELi4ELb0ELb0EN7cutlass10bfloat16_tE19Flash_kernel_traitsILi96ELi64ELi128ELi4ES3_EELb1ELb0ELb0ELb0ELb1ELb0ELb0ELb1EEEvNS_16Flash_fwd_paramsE,"a",@progbits
	.sectionflags	@""
	.align	4
.nv.constant0._ZN5flash24flash_fwd_splitkv_kernelI23Flash_fwd_kernel_traitsILi96ELi64ELi128ELi4ELb0ELb0EN7cutlass10bfloat16_tE19Flash_kernel_traitsILi96ELi64ELi128ELi4ES3_EELb1ELb0ELb0ELb0ELb1ELb0ELb0ELb1EEEvNS_16Flash_fwd_paramsE:
	.zero		992


//--------------------- .nv.constant0._ZN5flash24flash_fwd_splitkv_kernelI23Flash_fwd_kernel_traitsILi96ELi64ELi128ELi4ELb0ELb0EN7cutlass10bfloat16_tE19Flash_kernel_traitsILi96ELi64ELi128ELi4ES3_EELb1ELb0ELb0ELb0ELb1ELb1ELb0ELb1EEEvNS_16Flash_fwd_paramsE --------------------------
	.section	.nv.constant0._ZN5flash24flash_fwd_splitkv_kernelI23Flash_fwd_kernel_traitsILi96ELi64ELi128ELi4ELb0ELb0EN7cutlass10bfloat16_tE19Flash_kernel_traitsILi96ELi64ELi128ELi4ES3_EELb1ELb0ELb0ELb0ELb1ELb1ELb0ELb1EEEvNS_16Flash_fwd_paramsE,"a",@progbits
	.sectionflags	@""
	.align	4
.nv.constant0._ZN5flash24flash_fwd_splitkv_kernelI23Flash_fwd_kernel_traitsILi96ELi64ELi128ELi4ELb0ELb0EN7cutlass10bfloat16_tE19Flash_kernel_traitsILi96ELi64ELi128ELi4ES3_EELb1ELb0ELb0ELb0ELb1ELb1ELb0ELb1EEEvNS_16Flash_fwd_paramsE:
	.zero		992


//--------------------- .nv.constant0._ZN5flash24flash_fwd_splitkv_kernelI23Flash_fwd_kernel_traitsILi96ELi64ELi128ELi4ELb0ELb0EN7cutlass10bfloat16_tE19Flash_kernel_traitsILi96ELi64ELi128ELi4ES3_EELb1ELb0ELb1ELb0ELb0ELb0ELb0ELb1EEEvNS_16Flash_fwd_paramsE --------------------------
	.section	.nv.constant0._ZN5flash24flash_fwd_splitkv_kernelI23Flash_fwd_kernel_traitsILi96ELi64ELi128ELi4ELb0ELb0EN7cutlass10bfloat16_tE19Flash_kernel_traitsILi96ELi64ELi128ELi4ES3_EELb1ELb0ELb1ELb0ELb0ELb0ELb0ELb1EEEvNS_16Flash_fwd_paramsE,"a",@progbits
	.sectionflags	@""
	.align	4
.nv.constant0._ZN5flash24flash_fwd_splitkv_kernelI23Flash_fwd_kernel_traitsILi96ELi64ELi128ELi4ELb0ELb0EN7cutlass10bfloat16_tE19Flash_kernel_traitsILi96ELi64ELi128ELi4ES3_EELb1ELb0ELb1ELb0ELb0ELb0ELb0ELb1EEEvNS_16Flash_fwd_paramsE:
	.zero		992


//--------------------- .nv.constant0._ZN5flash24flash_fwd_splitkv_kernelI23Flash_fwd_kernel_traitsILi96ELi64ELi128ELi4ELb0ELb0EN7cutlass10bfloat16_tE19Flash_kernel_traitsILi96ELi64ELi128ELi4ES3_EELb1ELb0ELb1ELb0ELb0ELb1ELb0ELb1EEEvNS_16Flash_fwd_paramsE --------------------------
	.section	.nv.constant0._ZN5flash24flash_fwd_splitkv_kernelI23Flash_fwd_kernel_traitsILi96ELi64ELi128ELi4ELb0ELb0EN7cutlass10bfloat16_tE19Flash_kernel_traitsILi96ELi64ELi128ELi4ES3_EELb1ELb0ELb1ELb0ELb0ELb1ELb0ELb1EEEvNS_16Flash_fwd_paramsE,"a",@progbits
	.sectionflags	@""
	.align	4
.nv.constant0._ZN5flash24flash_fwd_splitkv_kernelI23Flash_fwd_kernel_traitsILi96ELi64ELi128ELi4ELb0ELb0EN7cutlass10bfloat16_tE19Flash_kernel_traitsILi96ELi64ELi128ELi4ES3_EELb1ELb0ELb1ELb0ELb0ELb1ELb0ELb1EEEvNS_16Flash_fwd_paramsE:
	.zero		992


//--------------------- .nv.constant0._ZN5flash24flash_fwd_splitkv_kernelI23Flash_fwd_kernel_traitsILi96ELi64ELi128ELi4ELb0ELb0EN7cutlass10bfloat16_tE19Flash_kernel_traitsILi96ELi64ELi128ELi4ES3_EELb1ELb0ELb0ELb0ELb1ELb0ELb1ELb0EEEvNS_16Flash_fwd_paramsE --------------------------
	.section	.nv.constant0._ZN5flash24flash_fwd_splitkv_kernelI23Flash_fwd_kernel_traitsILi96ELi64ELi128ELi4ELb0ELb0EN7cutlass10bfloat16_tE19Flash_kernel_traitsILi96ELi64ELi128ELi4ES3_EELb1ELb0ELb0ELb0ELb1ELb0ELb1ELb0EEEvNS_16Flash_fwd_paramsE,"a",@progbits
	.sectionflags	@""
	.align	4
.nv.constant0._ZN5flash24flash_fwd_splitkv_kernelI23Flash_fwd_kernel_traitsILi96ELi64ELi128ELi4ELb0ELb0EN7cutlass10bfloat16_tE19Flash_kernel_traitsILi96ELi64ELi128ELi4ES3_EELb1ELb0ELb0ELb0ELb1ELb0ELb1ELb0EEEvNS_16Flash_fwd_paramsE:
	.zero		992


//--------------------- .nv.constant0._ZN5flash24flash_fwd_splitkv_kernelI23Flash_fwd_kernel_traitsILi96ELi64ELi128ELi4ELb0ELb0EN7cutlass10bfloat16_tE19Flash_kernel_traitsILi96ELi64ELi128ELi4ES3_EELb1ELb0ELb0ELb0ELb1ELb1ELb1ELb0EEEvNS_16Flash_fwd_paramsE --------------------------
	.section	.nv.constant0._ZN5flash24flash_fwd_splitkv_kernelI23Flash_fwd_kernel_traitsILi96ELi64ELi128ELi4ELb0ELb0EN7cutlass10bfloat16_tE19Flash_kernel_traitsILi96ELi64ELi128ELi4ES3_EELb1ELb0ELb0ELb0ELb1ELb1ELb1ELb0EEEvNS_16Flash_fwd_paramsE,"a",@progbits
	.sectionflags	@""
	.align	4
.nv.constant0._ZN5flash24flash_fwd_splitkv_kernelI23Flash_fwd_kernel_traitsILi96ELi64ELi128ELi4ELb0ELb0EN7cutlass10bfloat16_tE19Flash_kernel_traitsILi96ELi64ELi128ELi4ES3_EELb1ELb0ELb0ELb0ELb1ELb1ELb1ELb0EEEvNS_16Flash_fwd_paramsE:
	.zero		992


//--------------------- .nv.constant0._ZN5flash24flash_fwd_splitkv_kernelI23Flash_fwd_kernel_traitsILi96ELi64ELi128ELi4ELb0ELb0EN7cutlass10bfloat16_tE19Flash_kernel_traitsILi96ELi64ELi128ELi4ES3_EELb1ELb0ELb1ELb0ELb0ELb0ELb1ELb0EEEvNS_16Flash_fwd_paramsE --------------------------
	.section	.nv.constant0._ZN5flash24flash_fwd_splitkv_kernelI23Flash_fwd_kernel_traitsILi96ELi64ELi128ELi4ELb0ELb0EN7cutlass10bfloat16_tE19Flash_kernel_traitsILi96ELi64ELi128ELi4ES3_EELb1ELb0ELb1ELb0ELb0ELb0ELb1ELb0EEEvNS_16Flash_fwd_paramsE,"a",@progbits
	.sectionflags	@""
	.align	4
.nv.constant0._ZN5flash24flash_fwd_splitkv_kernelI23Flash_fwd_kernel_traitsILi96ELi64ELi128ELi4ELb0ELb0EN7cutlass10bfloat16_tE19Flash_kernel_traitsILi96ELi64ELi128ELi4ES3_EELb1ELb0ELb1ELb0ELb0ELb0ELb1ELb0EEEvNS_16Flash_fwd_paramsE:
	.zero		992


//--------------------- .nv.constant0._ZN5flash24flash_fwd_splitkv_kernelI23Flash_fwd_kernel_traitsILi96ELi64ELi128ELi4ELb0ELb0EN7cutlass10bfloat16_tE19Flash_kernel_traitsILi96ELi64ELi128ELi4ES3_EELb1ELb0ELb1ELb0ELb0ELb1ELb1ELb0EEEvNS_16Flash_fwd_paramsE --------------------------
	.section	.nv.constant0._ZN5flash24flash_fwd_splitkv_kernelI23Flash_fwd_kernel_traitsILi96ELi64ELi128ELi4ELb0ELb0EN7cutlass10bfloat16_tE19Flash_kernel_traitsILi96ELi64ELi128ELi4ES3_EELb1ELb0ELb1ELb0ELb0ELb1ELb1ELb0EEEvNS_16Flash_fwd_paramsE,"a",@progbits
	.sectionflags	@""
	.align	4
.nv.constant0._ZN5flash24flash_fwd_splitkv_kernelI23Flash_fwd_kernel_traitsILi96ELi64ELi128ELi4ELb0ELb0EN7cutlass10bfloat16_tE19Flash_kernel_traitsILi96ELi64ELi128ELi4ES3_EELb1ELb0ELb1ELb0ELb0ELb1ELb1ELb0EEEvNS_16Flash_fwd_paramsE:
	.zero		992


//--------------------- .nv.constant0._ZN5flash24flash_fwd_splitkv_kernelI23Flash_fwd_kernel_traitsILi96ELi64ELi128ELi4ELb0ELb0EN7cutlass10bfloat16_tE19Flash_kernel_traitsILi96ELi64ELi128ELi4ES3_EELb1ELb0ELb0ELb0ELb1ELb0ELb1ELb1EEEvNS_16Flash_fwd_paramsE --------------------------
	.section	.nv.constant0._ZN5flash24flash_fwd_splitkv_kernelI23Flash_fwd_kernel_traitsILi96ELi64ELi128ELi4ELb0ELb0EN7cutlass10bfloat16_tE19Flash_kernel_traitsILi96ELi64ELi128ELi4ES3_EELb1ELb0ELb0ELb0ELb1ELb0ELb1ELb1EEEvNS_16Flash_fwd_paramsE,"a",@progbits
	.sectionflags	@""
	.align	4
.nv.constant0._ZN5flash24flash_fwd_splitkv_kernelI23Flash_fwd_kernel_traitsILi96ELi64ELi128ELi4ELb0ELb0EN7cutlass10bfloat16_tE19Flash_kernel_traitsILi96ELi64ELi128ELi4ES3_EELb1ELb0ELb0ELb0ELb1ELb0ELb1ELb1EEEvNS_16Flash_fwd_paramsE:
	.zero		992


//--------------------- .nv.constant0._ZN5flash24flash_fwd_splitkv_kernelI23Flash_fwd_kernel_traitsILi96ELi64ELi128ELi4ELb0ELb0EN7cutlass10bfloat16_tE19Flash_kernel_traitsILi96ELi64ELi128ELi4ES3_EELb1ELb0ELb0ELb0ELb1ELb1ELb1ELb1EEEvNS_16Flash_fwd_paramsE --------------------------
	.section	.nv.constant0._ZN5flash24flash_fwd_splitkv_kernelI23Flash_fwd_kernel_traitsILi96ELi64ELi128ELi4ELb0ELb0EN7cutlass10bfloat16_tE19Flash_kernel_traitsILi96ELi64ELi128ELi4ES3_EELb1ELb0ELb0ELb0ELb1ELb1ELb1ELb1EEEvNS_16Flash_fwd_paramsE,"a",@progbits
	.sectionflags	@""
	.align	4
.nv.constant0._ZN5flash24flash_fwd_splitkv_kernelI23Flash_fwd_kernel_traitsILi96ELi64ELi128ELi4ELb0ELb0EN7cutlass10bfloat16_tE19Flash_kernel_traitsILi96ELi64ELi128ELi4ES3_EELb1ELb0ELb0ELb0ELb1ELb1ELb1ELb1EEEvNS_16Flash_fwd_paramsE:
	.zero		992


//--------------------- .nv.constant0._ZN5flash24flash_fwd_splitkv_kernelI23Flash_fwd_kernel_traitsILi96ELi64ELi128ELi4ELb0ELb0EN7cutlass10bfloat16_tE19Flash_kernel_traitsILi96ELi64ELi128ELi4ES3_EELb1ELb0ELb1ELb0ELb0ELb0ELb1ELb1EEEvNS_16Flash_fwd_paramsE --------------------------
	.section	.nv.constant0._ZN5flash24flash_fwd_splitkv_kernelI23Flash_fwd_kernel_traitsILi96ELi64ELi128ELi4ELb0ELb0EN7cutlass10bfloat16_tE19Flash_kernel_traitsILi96ELi64ELi128ELi4ES3_EELb1ELb0ELb1ELb0ELb0ELb0ELb1ELb1EEEvNS_16Flash_fwd_paramsE,"a",@progbits
	.sectionflags	@""
	.align	4
.nv.constant0._ZN5flash24flash_fwd_splitkv_kernelI23Flash_fwd_kernel_traitsILi96ELi64ELi128ELi4ELb0ELb0EN7cutlass10bfloat16_tE19Flash_kernel_traitsILi96ELi64ELi128ELi4ES3_EELb1ELb0ELb1ELb0ELb0ELb0ELb1ELb1EEEvNS_16Flash_fwd_paramsE:
	.zero		992


//--------------------- .nv.constant0._ZN5flash24flash_fwd_splitkv_kernelI23Flash_fwd_kernel_traitsILi96ELi64ELi128ELi4ELb0ELb0EN7cutlass10bfloat16_tE19Flash_kernel_traitsILi96ELi64ELi128ELi4ES3_EELb1ELb0ELb1ELb0ELb0ELb1ELb1ELb1EEEvNS_16Flash_fwd_paramsE --------------------------
	.section	.nv.constant0._ZN5flash24flash_fwd_splitkv_kernelI23Flash_fwd_kernel_traitsILi96ELi64ELi128ELi4ELb0ELb0EN7cutlass10bfloat16_tE19Flash_kernel_traitsILi96ELi64ELi128ELi4ES3_EELb1ELb0ELb1ELb0ELb0ELb1ELb1ELb1EEEvNS_16Flash_fwd_paramsE,"a",@progbits
	.sectionflags	@""
	.align	4
.nv.constant0._ZN5flash24flash_fwd_splitkv_kernelI23Flash_fwd_kernel_traitsILi96ELi64ELi128ELi4ELb0ELb0EN7cutlass10bfloat16_tE19Flash_kernel_traitsILi96ELi64ELi128ELi4ES3_EELb1ELb0ELb1ELb0ELb0ELb1ELb1ELb1EEEvNS_16Flash_fwd_paramsE:
	.zero		992


//--------------------- .nv.constant0._ZN5flash32flash_fwd_splitkv_combine_kernelI23Flash_fwd_kernel_traitsILi96ELi64ELi64ELi4ELb0ELb0EN7cutlass10bfloat16_tE19Flash_kernel_traitsILi96ELi64ELi64ELi4ES3_EELi16ELi7ELb0EEEvNS_16Flash_fwd_paramsE --------------------------
	.section	.nv.constant0._ZN5flash32flash_fwd_splitkv_combine_kernelI23Flash_fwd_kernel_traitsILi96ELi64ELi64ELi4ELb0ELb0EN7cutlass10bfloat16_tE19Flash_kernel_traitsILi96ELi64ELi64ELi4ES3_EELi16ELi7ELb0EEEvNS_16Flash_fwd_paramsE,"a",@progbits
	.sectionflags	@""
	.align	4
.nv.constant0._ZN5flash32flash_fwd_splitkv_combine_kernelI23Flash_fwd_kernel_traitsILi96ELi64ELi64ELi4ELb0ELb0EN7cutlass10bfloat16_tE19Flash_kernel_traitsILi96ELi64ELi64ELi4ES3_EELi16ELi7ELb0EEEvNS_16Flash_fwd_paramsE:
	.zero		992


//--------------------- .nv.constant0._ZN5flash32flash_fwd_splitkv_combine_kernelI23Flash_fwd_kernel_traitsILi96ELi64ELi64ELi4ELb0ELb0EN7cutlass10bfloat16_tE19Flash_kernel_traitsILi96ELi64ELi64ELi4ES3_EELi16ELi6ELb0EEEvNS_16Flash_fwd_paramsE --------------------------
	.section	.nv.constant0._ZN5flash32flash_fwd_splitkv_combine_kernelI23Flash_fwd_kernel_traitsILi96ELi64ELi64ELi4ELb0ELb0EN7cutlass10bfloat16_tE19Flash_kernel_traitsILi96ELi64ELi64ELi4ES3_EELi16ELi6ELb0EEEvNS_16Flash_fwd_paramsE,"a",@progbits
	.sectionflags	@""
	.align	4
.nv.constant0._ZN5flash32flash_fwd_splitkv_combine_kernelI23Flash_fwd_kernel_traitsILi96ELi64ELi64ELi4ELb0ELb0EN7cutlass10bfloat16_tE19Flash_kernel_traitsILi96ELi64ELi64ELi4ES3_EELi16ELi6ELb0EEEvNS_16Flash_fwd_paramsE:
	.zero		992


//--------------------- .nv.constant0._ZN5flash32flash_fwd_splitkv_combine_kernelI23Flash_fwd_kernel_traitsILi96ELi64ELi64ELi4ELb0ELb0EN7cutlass10bfloat16_tE19Flash_kernel_traitsILi96ELi64ELi64ELi4ES3_EELi16ELi5ELb0EEEvNS_16Flash_fwd_paramsE --------------------------
	.section	.nv.constant0._ZN5flash32flash_fwd_splitkv_combine_kernelI23Flash_fwd_kernel_traitsILi96ELi64ELi64ELi4ELb0ELb0EN7cutlass10bfloat16_tE19Flash_kernel_traitsILi96ELi64ELi64ELi4ES3_EELi16ELi5ELb0EEEvNS_16Flash_fwd_paramsE,"a",@progbits
	.sectionflags	@""
	.align	4
.nv.constant0._ZN5flash32flash_fwd_splitkv_combine_kernelI23Flash_fwd_kernel_traitsILi96ELi64ELi64ELi4ELb0ELb0EN7cutlass10bfloat16_tE19Flash_kernel_traitsILi96ELi64ELi64ELi4ES3_EELi16ELi5ELb0EEEvNS_16Flash_fwd_paramsE:
	.zero		992


//--------------------- .nv.constant0._ZN5flash32flash_fwd_splitkv_combine_kernelI23Flash_fwd_kernel_traitsILi96ELi64ELi64ELi4ELb0ELb0EN7cutlass10bfloat16_tE19Flash_kernel_traitsILi96ELi64ELi64ELi4ES3_EELi16ELi4ELb0EEEvNS_16Flash_fwd_paramsE --------------------------
	.section	.nv.constant0._ZN5flash32flash_fwd_splitkv_combine_kernelI23Flash_fwd_kernel_traitsILi96ELi64ELi64ELi4ELb0ELb0EN7cutlass10bfloat16_tE19Flash_kernel_traitsILi96ELi64ELi64ELi4ES3_EELi16ELi4ELb0EEEvNS_16Flash_fwd_paramsE,"a",@progbits
	.sectionflags	@""
	.align	4
.nv.constant0._ZN5flash32flash_fwd_splitkv_combine_kernelI23Flash_fwd_kernel_traitsILi96ELi64ELi64ELi4ELb0ELb0EN7cutlass10bfloat16_tE19Flash_kernel_traitsILi96ELi64ELi64ELi4ES3_EELi16ELi4ELb0EEEvNS_16Flash_fwd_paramsE:
	.zero		992


//--------------------- .nv.constant0._ZN5flash32flash_fwd_splitkv_combine_kernelI23Flash_fwd_kernel_traitsILi96ELi64ELi64ELi4ELb0ELb0EN7cutlass10bfloat16_tE19Flash_kernel_traitsILi96ELi64ELi64ELi4ES3_EELi16ELi3ELb0EEEvNS_16Flash_fwd_paramsE --------------------------
	.section	.nv.constant0._ZN5flash32flash_fwd_splitkv_combine_kernelI23Flash_fwd_kernel_traitsILi96ELi64ELi64ELi4ELb0ELb0EN7cutlass10bfloat16_tE19Flash_kernel_traitsILi96ELi64ELi64ELi4ES3_EELi16ELi3ELb0EEEvNS_16Flash_fwd_paramsE,"a",@progbits
	.sectionflags	@""
	.align	4
.nv.constant0._ZN5flash32flash_fwd_splitkv_combine_kernelI23Flash_fwd_kernel_traitsILi96ELi64ELi64ELi4ELb0ELb0EN7cutlass10bfloat16_tE19Flash_kernel_traitsILi96ELi64ELi64ELi4ES3_EELi16ELi3ELb0EEEvNS_16Flash_fwd_paramsE:
	.zero		992


//--------------------- .nv.constant0._ZN5flash32flash_fwd_splitkv_combine_kernelI23Flash_fwd_kernel_traitsILi96ELi64ELi64ELi4ELb0ELb0EN7cutlass10bfloat16_tE19Flash_kernel_traitsILi96ELi64ELi64ELi4ES3_EELi16ELi2ELb0EEEvNS_16Flash_fwd_paramsE --------------------------
	.section	.nv.constant0._ZN5flash32flash_fwd_splitkv_combine_kernelI23Flash_fwd_kernel_traitsILi96ELi64ELi64ELi4ELb0ELb0EN7cutlass10bfloat16_tE19Flash_kernel_traitsILi96ELi64ELi64ELi4ES3_EELi16ELi2ELb0EEEvNS_16Flash_fwd_paramsE,"a",@progbits
	.sectionflags	@""
	.align	4
.nv.constant0._ZN5flash32flash_fwd_splitkv_combine_kernelI23Flash_fwd_kernel_traitsILi96ELi64ELi64ELi4ELb0ELb0EN7cutlass10bfloat16_tE19Flash_kernel_traitsILi96ELi64ELi64ELi4ES3_EELi16ELi2ELb0EEEvNS_16Flash_fwd_paramsE:
	.zero		992


//--------------------- .nv.constant0._ZN5flash32flash_fwd_splitkv_combine_kernelI23Flash_fwd_kernel_traitsILi96ELi64ELi64ELi4ELb0ELb0EN7cutlass10bfloat16_tE19Flash_kernel_traitsILi96ELi64ELi64ELi4ES3_EELi16ELi1ELb0EEEvNS_16Flash_fwd_paramsE --------------------------
	.section	.nv.constant0._ZN5flash32flash_fwd_splitkv_combine_kernelI23Flash_fwd_kernel_traitsILi96ELi64ELi64ELi4ELb0ELb0EN7cutlass10bfloat16_tE19Flash_kernel_traitsILi96ELi64ELi64ELi4ES3_EELi16ELi1ELb0EEEvNS_16Flash_fwd_paramsE,"a",@progbits
	.sectionflags	@""
	.align	4
.nv.constant0._ZN5flash32flash_fwd_splitkv_combine_kernelI23Flash_fwd_kernel_traitsILi96ELi64ELi64ELi4ELb0ELb0EN7cutlass10bfloat16_tE19Flash_kernel_traitsILi96ELi64ELi64ELi4ES3_EELi16ELi1ELb0EEEvNS_16Flash_fwd_paramsE:
	.zero		992


//--------------------- .nv.constant0._ZN5flash32flash_fwd_splitkv_combine_kernelI23Flash_fwd_kernel_traitsILi96ELi64ELi64ELi4ELb0ELb0EN7cutlass10bfloat16_tE19Flash_kernel_traitsILi96ELi64ELi64ELi4ES3_EELi16ELi7ELb1EEEvNS_16Flash_fwd_paramsE --------------------------
	.section	.nv.constant0._ZN5flash32flash_fwd_splitkv_combine_kernelI23Flash_fwd_kernel_traitsILi96ELi64ELi64ELi4ELb0ELb0EN7cutlass10bfloat16_tE19Flash_kernel_traitsILi96ELi64ELi64ELi4ES3_EELi16ELi7ELb1EEEvNS_16Flash_fwd_paramsE,"a",@progbits
	.sectionflags	@""
	.align	4
.nv.constant0._ZN5flash32flash_fwd_splitkv_combine_kernelI23Flash_fwd_kernel_traitsILi96ELi64ELi64ELi4ELb0ELb0EN7cutlass10bfloat16_tE19Flash_kernel_traitsILi96ELi64ELi64ELi4ES3_EELi16ELi7ELb1EEEvNS_16Flash_fwd_paramsE:
	.zero		992


//--------------------- .nv.constant0._ZN5flash32flash_fwd_splitkv_combine_kernelI23Flash_fwd_kernel_traitsILi96ELi64ELi64ELi4ELb0ELb0EN7cutlass10bfloat16_tE19Flash_kernel_traitsILi96ELi64ELi64ELi4ES3_EELi16ELi6ELb1EEEvNS_16Flash_fwd_paramsE --------------------------
	.section	.nv.constant0._ZN5flash32flash_fwd_splitkv_combine_kernelI23Flash_fwd_kernel_traitsILi96ELi64ELi64ELi4ELb0ELb0EN7cutlass10bfloat16_tE19Flash_kernel_traitsILi96ELi64ELi64ELi4ES3_EELi16ELi6ELb1EEEvNS_16Flash_fwd_paramsE,"a",@progbits
	.sectionflags	@""
	.align	4
.nv.constant0._ZN5flash32flash_fwd_splitkv_combine_kernelI23Flash_fwd_kernel_traitsILi96ELi64ELi64ELi4ELb0ELb0EN7cutlass10bfloat16_tE19Flash_kernel_traitsILi96ELi64ELi64ELi4ES3_EELi16ELi6ELb1EEEvNS_16Flash_fwd_paramsE:
	.zero		992


//--------------------- .nv.constant0._ZN5flash32flash_fwd_splitkv_combine_kernelI23Flash_fwd_kernel_traitsILi96ELi64ELi64ELi4ELb0ELb0EN7cutlass10bfloat16_tE19Flash_kernel_traitsILi96ELi64ELi64ELi4ES3_EELi16ELi5ELb1EEEvNS_16Flash_fwd_paramsE --------------------------
	.section	.nv.constant0._ZN5flash32flash_fwd_splitkv_combine_kernelI23Flash_fwd_kernel_traitsILi96ELi64ELi64ELi4ELb0ELb0EN7cutlass10bfloat16_tE19Flash_kernel_traitsILi96ELi64ELi64ELi4ES3_EELi16ELi5ELb1EEEvNS_16Flash_fwd_paramsE,"a",@progbits
	.sectionflags	@""
	.align	4
.nv.constant0._ZN5flash32flash_fwd_splitkv_combine_kernelI23Flash_fwd_kernel_traitsILi96ELi64ELi64ELi4ELb0ELb0EN7cutlass10bfloat16_tE19Flash_kernel_traitsILi96ELi64ELi64ELi4ES3_EELi16ELi5ELb1EEEvNS_16Flash_fwd_paramsE:
	.zero		992


//--------------------- .nv.constant0._ZN5flash32flash_fwd_splitkv_combine_kernelI23Flash_fwd_kernel_traitsILi96ELi64ELi64ELi4ELb0ELb0EN7cutlass10bfloat16_tE19Flash_kernel_traitsILi96ELi64ELi64ELi4ES3_EELi16ELi4ELb1EEEvNS_16Flash_fwd_paramsE --------------------------
	.section	.nv.constant0._ZN5flash32flash_fwd_splitkv_combine_kernelI23Flash_fwd_kernel_traitsILi96ELi64ELi64ELi4ELb0ELb0EN7cutlass10bfloat16_tE19Flash_kernel_traitsILi96ELi64ELi64ELi4ES3_EELi16ELi4ELb1EEEvNS_16Flash_fwd_paramsE,"a",@progbits
	.sectionflags	@""
	.align	4
.nv.constant0._ZN5flash32flash_fwd_splitkv_combine_kernelI23Flash_fwd_kernel_traitsILi96ELi64ELi64ELi4ELb0ELb0EN7cutlass10bfloat16_tE19Flash_kernel_traitsILi96ELi64ELi64ELi4ES3_EELi16ELi4ELb1EEEvNS_16Flash_fwd_paramsE:
	.zero		992


//--------------------- .nv.constant0._ZN5flash32flash_fwd_splitkv_combine_kernelI23Flash_fwd_kernel_traitsILi96ELi64ELi64ELi4ELb0ELb0EN7cutlass10bfloat16_tE19Flash_kernel_traitsILi96ELi64ELi64ELi4ES3_EELi16ELi3ELb1EEEvNS_16Flash_fwd_paramsE --------------------------
	.section	.nv.constant0._ZN5flash32flash_fwd_splitkv_combine_kernelI23Flash_fwd_kernel_traitsILi96ELi64ELi64ELi4ELb0ELb0EN7cutlass10bfloat16_tE19Flash_kernel_traitsILi96ELi64ELi64ELi4ES3_EELi16ELi3ELb1EEEvNS_16Flash_fwd_paramsE,"a",@progbits
	.sectionflags	@""
	.align	4
.nv.constant0._ZN5flash32flash_fwd_splitkv_combine_kernelI23Flash_fwd_kernel_traitsILi96ELi64ELi64ELi4ELb0ELb0EN7cutlass10bfloat16_tE19Flash_kernel_traitsILi96ELi64ELi64ELi4ES3_EELi16ELi3ELb1EEEvNS_16Flash_fwd_paramsE:
	.zero		992


//--------------------- .nv.constant0._ZN5flash32flash_fwd_splitkv_combine_kernelI23Flash_fwd_kernel_traitsILi96ELi64ELi64ELi4ELb0ELb0EN7cutlass10bfloat16_tE19Flash_kernel_traitsILi96ELi64ELi64ELi4ES3_EELi16ELi2ELb1EEEvNS_16Flash_fwd_paramsE --------------------------
	.section	.nv.constant0._ZN5flash32flash_fwd_splitkv_combine_kernelI23Flash_fwd_kernel_traitsILi96ELi64ELi64ELi4ELb0ELb0EN7cutlass10bfloat16_tE19Flash_kernel_traitsILi96ELi64ELi64ELi4ES3_EELi16ELi2ELb1EEEvNS_16Flash_fwd_paramsE,"a",@progbits
	.sectionflags	@""
	.align	4
.nv.constant0._ZN5flash32flash_fwd_splitkv_combine_kernelI23Flash_fwd_kernel_traitsILi96ELi64ELi64ELi4ELb0ELb0EN7cutlass10bfloat16_tE19Flash_kernel_traitsILi96ELi64ELi64ELi4ES3_EELi16ELi2ELb1EEEvNS_16Flash_fwd_paramsE:
	.zero		992


//--------------------- .nv.constant0._ZN5flash32flash_fwd_splitkv_combine_kernelI23Flash_fwd_kernel_traitsILi96ELi64ELi64ELi4ELb0ELb0EN7cutlass10bfloat16_tE19Flash_kernel_traitsILi96ELi64ELi64ELi4ES3_EELi16ELi1ELb1EEEvNS_16Flash_fwd_paramsE --------------------------
	.section	.nv.constant0._ZN5flash32flash_fwd_splitkv_combine_kernelI23Flash_fwd_kernel_traitsILi96ELi64ELi64ELi4ELb0ELb0EN7cutlass10bfloat16_tE19Flash_kernel_traitsILi96ELi64ELi64ELi4ES3_EELi16ELi1ELb1EEEvNS_16Flash_fwd_paramsE,"a",@progbits
	.sectionflags	@""
	.align	4
.nv.constant0._ZN5flash32flash_fwd_splitkv_combine_kernelI23Flash_fwd_kernel_traitsILi96ELi64ELi64ELi4ELb0ELb0EN7cutlass10bfloat16_tE19Flash_kernel_traitsILi96ELi64ELi64ELi4ES3_EELi16ELi1ELb1EEEvNS_16Flash_fwd_paramsE:
	.zero		992


//--------------------- .nv.constant0._ZN5flash24flash_fwd_splitkv_kernelI23Flash_fwd_kernel_traitsILi96ELi64ELi64ELi4ELb0ELb0EN7cutlass10bfloat16_tE19Flash_kernel_traitsILi96ELi64ELi64ELi4ES3_EELb1ELb0ELb0ELb0ELb0ELb0ELb0ELb0EEEvNS_16Flash_fwd_paramsE --------------------------
	.section	.nv.constant0._ZN5flash24flash_fwd_splitkv_kernelI23Flash_fwd_kernel_traitsILi96ELi64ELi64ELi4ELb0ELb0EN7cutlass10bfloat16_tE19Flash_kernel_traitsILi96ELi64ELi64ELi4ES3_EELb1ELb0ELb0ELb0ELb0ELb0ELb0ELb0EEEvNS_16Flash_fwd_paramsE,"a",@progbits
	.sectionflags	@""
	.align	4
.nv.constant0._ZN5flash24flash_fwd_splitkv_kernelI23Flash_fwd_kernel_traitsILi96ELi64ELi64ELi4ELb0ELb0EN7cutlass10bfloat16_tE19Flash_kernel_traitsILi96ELi64ELi64ELi4ES3_EELb1ELb0ELb0ELb0ELb0ELb0ELb0ELb0EEEvNS_16Flash_fwd_paramsE:
	.zero		992


//--------------------- .nv.constant0._ZN5flash24flash_fwd_splitkv_kernelI23Flash_fwd_kernel_traitsILi96ELi64ELi64ELi4ELb0ELb0EN7cutlass10bfloat16_tE19Flash_kernel_traitsILi96ELi64ELi64ELi4ES3_EELb1ELb0ELb0ELb0ELb0ELb1ELb0ELb0EEEvNS_16Flash_fwd_paramsE --------------------------
	.section	.nv.constant0._ZN5flash24flash_fwd_splitkv_kernelI23Flash_fwd_kernel_traitsILi96ELi64ELi64ELi4ELb0ELb0EN7cutlass10bfloat16_tE19Flash_kernel_traitsILi96ELi64ELi64ELi4ES3_EELb1ELb0ELb0ELb0ELb0ELb1ELb0ELb0EEEvNS_16Flash_fwd_paramsE,"a",@progbits
	.sectionflags	@""
	.align	4
.nv.constant0._ZN5flash24flash_fwd_splitkv_kernelI23Flash_fwd_kernel_traitsILi96ELi64ELi64ELi4ELb0ELb0EN7cutlass10bfloat16_tE19Flash_kernel_traitsILi96ELi64ELi64ELi4ES3_EELb1ELb0ELb0ELb0ELb0ELb1ELb0ELb0EEEvNS_16Flash_fwd_paramsE:
	.zero		992


//--------------------- .nv.constant0._ZN5flash24flash_fwd_splitkv_kernelI23Flash_fwd_kernel_traitsILi96ELi64ELi64ELi4ELb0ELb0EN7cutlass10bfloat16_tE19Flash_kernel_traitsILi96ELi64ELi64ELi4ES3_EELb1ELb0ELb0ELb0ELb0ELb0ELb0ELb1EEEvNS_16Flash_fwd_paramsE --------------------------
	.section	.nv.constant0._ZN5flash24flash_fwd_splitkv_kernelI23Flash_fwd_kernel_traitsILi96ELi64ELi64ELi4ELb0ELb0EN7cutlass10bfloat16_tE19Flash_kernel_traitsILi96ELi64ELi64ELi4ES3_EELb1ELb0ELb0ELb0ELb0ELb0ELb0ELb1EEEvNS_16Flash_fwd_paramsE,"a",@progbits
	.sectionflags	@""
	.align	4
.nv.constant0._ZN5flash24flash_fwd_splitkv_kernelI23Flash_fwd_kernel_traitsILi96ELi64ELi64ELi4ELb0ELb0EN7cutlass10bfloat16_tE19Flash_kernel_traitsILi96ELi64ELi64ELi4ES3_EELb1ELb0ELb0ELb0ELb0ELb0ELb0ELb1EEEvNS_16Flash_fwd_paramsE:
	.zero		992


//--------------------- .nv.constant0._ZN5flash24flash_fwd_splitkv_kernelI23Flash_fwd_kernel_traitsILi96ELi64ELi64ELi4ELb0ELb0EN7cutlass10bfloat16_tE19Flash_kernel_traitsILi96ELi64ELi64ELi4ES3_EELb1ELb0ELb0ELb0ELb0ELb1ELb0ELb1EEEvNS_16Flash_fwd_paramsE --------------------------
	.section	.nv.constant0._ZN5flash24flash_fwd_splitkv_kernelI23Flash_fwd_kernel_traitsILi96ELi64ELi64ELi4ELb0ELb0EN7cutlass10bfloat16_tE19Flash_kernel_traitsILi96ELi64ELi64ELi4ES3_EELb1ELb0ELb0ELb0ELb0ELb1ELb0ELb1EEEvNS_16Flash_fwd_paramsE,"a",@progbits
	.sectionflags	@""
	.align	4
.nv.constant0._ZN5flash24flash_fwd_splitkv_kernelI23Flash_fwd_kernel_traitsILi96ELi64ELi64ELi4ELb0ELb0EN7cutlass10bfloat16_tE19Flash_kernel_traitsILi96ELi64ELi64ELi4ES3_EELb1ELb0ELb0ELb0ELb0ELb1ELb0ELb1EEEvNS_16Flash_fwd_paramsE:
	.zero		992


//--------------------- .nv.constant0._ZN5flash24flash_fwd_splitkv_kernelI23Flash_fwd_kernel_traitsILi96ELi64ELi64ELi4ELb0ELb0EN7cutlass10bfloat16_tE19Flash_kernel_traitsILi96ELi64ELi64ELi4ES3_EELb1ELb0ELb0ELb0ELb0ELb0ELb1ELb0EEEvNS_16Flash_fwd_paramsE --------------------------
	.section	.nv.constant0._ZN5flash24flash_fwd_splitkv_kernelI23Flash_fwd_kernel_traitsILi96ELi64ELi64ELi4ELb0ELb0EN7cutlass10bfloat16_tE19Flash_kernel_traitsILi96ELi64ELi64ELi4ES3_EELb1ELb0ELb0ELb0ELb0ELb0ELb1ELb0EEEvNS_16Flash_fwd_paramsE,"a",@progbits
	.sectionflags	@""
	.align	4
.nv.constant0._ZN5flash24flash_fwd_splitkv_kernelI23Flash_fwd_kernel_traitsILi96ELi64ELi64ELi4ELb0ELb0EN7cutlass10bfloat16_tE19Flash_kernel_traitsILi96ELi64ELi64ELi4ES3_EELb1ELb0ELb0ELb0ELb0ELb0ELb1ELb0EEEvNS_16Flash_fwd_paramsE:
	.zero		992


//--------------------- .nv.constant0._ZN5flash24flash_fwd_splitkv_kernelI23Flash_fwd_kernel_traitsILi96ELi64ELi64ELi4ELb0ELb0EN7cutlass10bfloat16_tE19Flash_kernel_traitsILi96ELi64ELi64ELi4ES3_EELb1ELb0ELb0ELb0ELb0ELb1ELb1ELb0EEEvNS_16Flash_fwd_paramsE --------------------------
	.section	.nv.constant0._ZN5flash24flash_fwd_splitkv_kernelI23Flash_fwd_kernel_traitsILi96ELi64ELi64ELi4ELb0ELb0EN7cutlass10bfloat16_tE19Flash_kernel_traitsILi96ELi64ELi64ELi4ES3_EELb1ELb0ELb0ELb0ELb0ELb1ELb1ELb0EEEvNS_16Flash_fwd_paramsE,"a",@progbits
	.sectionflags	@""
	.align	4
.nv.constant0._ZN5flash24flash_fwd_splitkv_kernelI23Flash_fwd_kernel_traitsILi96ELi64ELi64ELi4ELb0ELb0EN7cutlass10bfloat16_tE19Flash_kernel_traitsILi96ELi64ELi64ELi4ES3_EELb1ELb0ELb0ELb0ELb0ELb1ELb1ELb0EEEvNS_16Flash_fwd_paramsE:
	.zero		992


//--------------------- .nv.constant0._ZN5flash24flash_fwd_splitkv_kernelI23Flash_fwd_kernel_traitsILi96ELi64ELi64ELi4ELb0ELb0EN7cutlass10bfloat16_tE19Flash_kernel_traitsILi96ELi64ELi64ELi4ES3_EELb1ELb0ELb0ELb0ELb0ELb0ELb1ELb1EEEvNS_16Flash_fwd_paramsE --------------------------
	.section	.nv.constant0._ZN5flash24flash_fwd_splitkv_kernelI23Flash_fwd_kernel_traitsILi96ELi64ELi64ELi4ELb0ELb0EN7cutlass10bfloat16_tE19Flash_kernel_traitsILi96ELi64ELi64ELi4ES3_EELb1ELb0ELb0ELb0ELb0ELb0ELb1ELb1EEEvNS_16Flash_fwd_paramsE,"a",@progbits
	.sectionflags	@""
	.align	4
.nv.constant0._ZN5flash24flash_fwd_splitkv_kernelI23Flash_fwd_kernel_traitsILi96ELi64ELi64ELi4ELb0ELb0EN7cutlass10bfloat16_tE19Flash_kernel_traitsILi96ELi64ELi64ELi4ES3_EELb1ELb0ELb0ELb0ELb0ELb0ELb1ELb1EEEvNS_16Flash_fwd_paramsE:
	.zero		992


//--------------------- .nv.constant0._ZN5flash24flash_fwd_splitkv_kernelI23Flash_fwd_kernel_traitsILi96ELi64ELi64ELi4ELb0ELb0EN7cutlass10bfloat16_tE19Flash_kernel_traitsILi96ELi64ELi64ELi4ES3_EELb1ELb0ELb0ELb0ELb0ELb1ELb1ELb1EEEvNS_16Flash_fwd_paramsE --------------------------
	.section	.nv.constant0._ZN5flash24flash_fwd_splitkv_kernelI23Flash_fwd_kernel_traitsILi96ELi64ELi64ELi4ELb0ELb0EN7cutlass10bfloat16_tE19Flash_kernel_traitsILi96ELi64ELi64ELi4ES3_EELb1ELb0ELb0ELb0ELb0ELb1ELb1ELb1EEEvNS_16Flash_fwd_paramsE,"a",@progbits
	.sectionflags	@""
	.align	4
.nv.constant0._ZN5flash24flash_fwd_splitkv_kernelI23Flash_fwd_kernel_traitsILi96ELi64ELi64ELi4ELb0ELb0EN7cutlass10bfloat16_tE19Flash_kernel_traitsILi96ELi64ELi64ELi4ES3_EELb1ELb0ELb0ELb0ELb0ELb1ELb1ELb1EEEvNS_16Flash_fwd_paramsE:
	.zero		992


//--------------------- .nv.constant0._ZN5flash24flash_fwd_splitkv_kernelI23Flash_fwd_kernel_traitsILi96ELi64ELi64ELi4ELb0ELb0EN7cutlass10bfloat16_tE19Flash_kernel_traitsILi96ELi64ELi64ELi4ES3_EELb1ELb0ELb0ELb1ELb1ELb0ELb0ELb0EEEvNS_16Flash_fwd_paramsE --------------------------
	.section	.nv.constant0._ZN5flash24flash_fwd_splitkv_kernelI23Flash_fwd_kernel_traitsILi96ELi64ELi64ELi4ELb0ELb0EN7cutlass10bfloat16_tE19Flash_kernel_traitsILi96ELi64ELi64ELi4ES3_EELb1ELb0ELb0ELb1ELb1ELb0ELb0ELb0EEEvNS_16Flash_fwd_paramsE,"a",@progbits
	.sectionflags	@""
	.align	4
.nv.constant0._ZN5flash24flash_fwd_splitkv_kernelI23Flash_fwd_kernel_traitsILi96ELi64ELi64ELi4ELb0ELb0EN7cutlass10bfloat16_tE19Flash_kernel_traitsILi96ELi64ELi64ELi4ES3_EELb1ELb0ELb0ELb1ELb1ELb0ELb0ELb0EEEvNS_16Flash_fwd_paramsE:
	.zero		992


//--------------------- .nv.constant0._ZN5flash24flash_fwd_splitkv_kernelI23Flash_fwd_kernel_traitsILi96ELi64ELi64ELi4ELb0ELb0EN7cutlass10bfloat16_tE19Flash_kernel_traitsILi96ELi64ELi64ELi4ES3_EELb1ELb0ELb0ELb1ELb1ELb1ELb0ELb0EEEvNS_16Flash_fwd_paramsE --------------------------
	.section	.nv.constant0._ZN5flash24flash_fwd_splitkv_kernelI23Flash_fwd_kernel_traitsILi96ELi64ELi64ELi4ELb0ELb0EN7cutlass10bfloat16_tE19Flash_kernel_traitsILi96ELi64ELi64ELi4ES3_EELb1ELb0ELb0ELb1ELb1ELb1ELb0ELb0EEEvNS_16Flash_fwd_paramsE,"a",@progbits
	.sectionflags	@""
	.align	4
.nv.constant0._ZN5flash24flash_fwd_splitkv_kernelI23Flash_fwd_kernel_traitsILi96ELi64ELi64ELi4ELb0ELb0EN7cutlass10bfloat16_tE19Flash_kernel_traitsILi96ELi64ELi64ELi4ES3_EELb1ELb0ELb0ELb1ELb1ELb1ELb0ELb0EEEvNS_16Flash_fwd_paramsE:
	.zero		992


//--------------------- .nv.constant0._ZN5flash24flash_fwd_splitkv_kernelI23Flash_fwd_kernel_traitsILi96ELi64ELi64ELi4ELb0ELb0EN7cutlass10bfloat16_tE19Flash_kernel_traitsILi96ELi64ELi64ELi4ES3_EELb1ELb0ELb0ELb1ELb1ELb0ELb1ELb0EEEvNS_16Flash_fwd_paramsE --------------------------
	.section	.nv.constant0._ZN5flash24flash_fwd_splitkv_kernelI23Flash_fwd_kernel_traitsILi96ELi64ELi64ELi4ELb0ELb0EN7cutlass10bfloat16_tE19Flash_kernel_traitsILi96ELi64ELi64ELi4ES3_EELb1ELb0ELb0ELb1ELb1ELb0ELb1ELb0EEEvNS_16Flash_fwd_paramsE,"a",@progbits
	.sectionflags	@""
	.align	4
.nv.constant0._ZN5flash24flash_fwd_splitkv_kernelI23Flash_fwd_kernel_traitsILi96ELi64ELi64ELi4ELb0ELb0EN7cutlass10bfloat16_tE19Flash_kernel_traitsILi96ELi64ELi64ELi4ES3_EELb1ELb0ELb0ELb1ELb1ELb0ELb1ELb0EEEvNS_16Flash_fwd_paramsE:
	.zero		992


//--------------------- .nv.constant0._ZN5flash24flash_fwd_splitkv_kernelI23Flash_fwd_kernel_traitsILi96ELi64ELi64ELi4ELb0ELb0EN7cutlass10bfloat16_tE19Flash_kernel_traitsILi96ELi64ELi64ELi4ES3_EELb1ELb0ELb0ELb1ELb1ELb1ELb1ELb0EEEvNS_16Flash_fwd_paramsE --------------------------
	.section	.nv.constant0._ZN5flash24flash_fwd_splitkv_kernelI23Flash_fwd_kernel_traitsILi96ELi64ELi64ELi4ELb0ELb0EN7cutlass10bfloat16_tE19Flash_kernel_traitsILi96ELi64ELi64ELi4ES3_EELb1ELb0ELb0ELb1ELb1ELb1ELb1ELb0EEEvNS_16Flash_fwd_paramsE,"a",@progbits
	.sectionflags	@""
	.align	4
.nv.constant0._ZN5flash24flash_fwd_splitkv_kernelI23Flash_fwd_kernel_traitsILi96ELi64ELi64ELi4ELb0ELb0EN7cutlass10bfloat16_tE19Flash_kernel_traitsILi96ELi64ELi64ELi4ES3_EELb1ELb0ELb0ELb1ELb1ELb1ELb1ELb0EEEvNS_16Flash_fwd_paramsE:
	.zero		992


//--------------------- .nv.constant0._ZN5flash24flash_fwd_splitkv_kernelI23Flash_fwd_kernel_traitsILi96ELi64ELi64ELi4ELb0ELb0EN7cutlass10bfloat16_tE19Flash_kernel_traitsILi96ELi64ELi64ELi4ES3_EELb1ELb0ELb0ELb0ELb1ELb0ELb0ELb0EEEvNS_16Flash_fwd_paramsE --------------------------
	.section	.nv.constant0._ZN5flash24flash_fwd_splitkv_kernelI23Flash_fwd_kernel_traitsILi96ELi64ELi64ELi4ELb0ELb0EN7cutlass10bfloat16_tE19Flash_kernel_traitsILi96ELi64ELi64ELi4ES3_EELb1ELb0ELb0ELb0ELb1ELb0ELb0ELb0EEEvNS_16Flash_fwd_paramsE,"a",@progbits
	.sectionflags	@""
	.align	4
.nv.constant0._ZN5flash24flash_fwd_splitkv_kernelI23Flash_fwd_kernel_traitsILi96ELi64ELi64ELi4ELb0ELb0EN7cutlass10bfloat16_tE19Flash_kernel_traitsILi96ELi64ELi64ELi4ES3_EELb1ELb0ELb0ELb0ELb1ELb0ELb0ELb0EEEvNS_16Flash_fwd_paramsE:
	.zero		992


//--------------------- .nv.constant0._ZN5flash24flash_fwd_splitkv_kernelI23Flash_fwd_kernel_traitsILi96ELi64ELi64ELi4ELb0ELb0EN7cutlass10bfloat16_tE19Flash_kernel_traitsILi96ELi64ELi64ELi4ES3_EELb1ELb0ELb0ELb0ELb1ELb1ELb0ELb0EEEvNS_16Flash_fwd_paramsE --------------------------
	.section	.nv.constant0._ZN5flash24flash_fwd_splitkv_kernelI23Flash_fwd_kernel_traitsILi96ELi64ELi64ELi4ELb0ELb0EN7cutlass10bfloat16_tE19Flash_kernel_traitsILi96ELi64ELi64ELi4ES3_EELb1ELb0ELb0ELb0ELb1ELb1ELb0ELb0EEEvNS_16Flash_fwd_paramsE,"a",@progbits
	.sectionflags	@""
	.align	4
.nv.constant0._ZN5flash24flash_fwd_splitkv_kernelI23Flash_fwd_kernel_traitsILi96ELi64ELi64ELi4ELb0ELb0EN7cutlass10bfloat16_tE19Flash_kernel_traitsILi96ELi64ELi64ELi4ES3_EELb1ELb0ELb0ELb0ELb1ELb1ELb0ELb0EEEvNS_16Flash_fwd_paramsE:
	.zero		992


//--------------------- .nv.constant0._ZN5flash24flash_fwd_splitkv_kernelI23Flash_fwd_kernel_traitsILi96ELi64ELi64ELi4ELb0ELb0EN7cutlass10bfloat16_tE19Flash_kernel_traitsILi96ELi64ELi64ELi4ES3_EELb1ELb0ELb1ELb0ELb0ELb0ELb0ELb0EEEvNS_16Flash_fwd_paramsE --------------------------
	.section	.nv.constant0._ZN5flash24flash_fwd_splitkv_kernelI23Flash_fwd_kernel_traitsILi96ELi64ELi64ELi4ELb0ELb0EN7cutlass10bfloat16_tE19Flash_kernel_traitsILi96ELi64ELi64ELi4ES3_EELb1ELb0ELb1ELb0ELb0ELb0ELb0ELb0EEEvNS_16Flash_fwd_paramsE,"a",@progbits
	.sectionflags	@""
	.align	4
.nv.constant0._ZN5flash24flash_fwd_splitkv_kernelI23Flash_fwd_kernel_traitsILi96ELi64ELi64ELi4ELb0ELb0EN7cutlass10bfloat16_tE19Flash_kernel_traitsILi96ELi64ELi64ELi4ES3_EELb1ELb0ELb1ELb0ELb0ELb0ELb0ELb0EEEvNS_16Flash_fwd_paramsE:
	.zero		992


//--------------------- .nv.constant0._ZN5flash24flash_fwd_splitkv_kernelI23Flash_fwd_kernel_traitsILi96ELi64ELi64ELi4ELb0ELb0EN7cutlass10bfloat16_tE19Flash_kernel_traitsILi96ELi64ELi64ELi4ES3_EELb1ELb0ELb1ELb0ELb0ELb1ELb0ELb0EEEvNS_16Flash_fwd_paramsE --------------------------
	.section	.nv.constant0._ZN5flash24flash_fwd_splitkv_kernelI23Flash_fwd_kernel_traitsILi96ELi64ELi64ELi4ELb0ELb0EN7cutlass10bfloat16_tE19Flash_kernel_traitsILi96ELi64ELi64ELi4ES3_EELb1ELb0ELb1ELb0ELb0ELb1ELb0ELb0EEEvNS_16Flash_fwd_paramsE,"a",@progbits
	.sectionflags	@""
	.align	4
.nv.constant0._ZN5flash24flash_fwd_splitkv_kernelI23Flash_fwd_kernel_traitsILi96ELi64ELi64ELi4ELb0ELb0EN7cutlass10bfloat16_tE19Flash_kernel_traitsILi96ELi64ELi64ELi4ES3_EELb1ELb0ELb1ELb0ELb0ELb1ELb0ELb0EEEvNS_16Flash_fwd_paramsE:
	.zero		992


//--------------------- .nv.constant0._ZN5flash24flash_fwd_splitkv_kernelI23Flash_fwd_kernel_traitsILi96ELi64ELi64ELi4ELb0ELb0EN7cutlass10bfloat16_tE19Flash_kernel_traitsILi96ELi64ELi64ELi4ES3_EELb1ELb0ELb0ELb0ELb1ELb0ELb0ELb1EEEvNS_16Flash_fwd_paramsE --------------------------
	.section	.nv.constant0._ZN5flash24flash_fwd_splitkv_kernelI23Flash_fwd_kernel_traitsILi96ELi64ELi64ELi4ELb0ELb0EN7cutlass10bfloat16_tE19Flash_kernel_traitsILi96ELi64ELi64ELi4ES3_EELb1ELb0ELb0ELb0ELb1ELb0ELb0ELb1EEEvNS_16Flash_fwd_paramsE,"a",@progbits
	.sectionflags	@""
	.align	4
.nv.constant0._ZN5flash24flash_fwd_splitkv_kernelI23Flash_fwd_kernel_traitsILi96ELi64ELi64ELi4ELb0ELb0EN7cutlass10bfloat16_tE19Flash_kernel_traitsILi96ELi64ELi64ELi4ES3_EELb1ELb0ELb0ELb0ELb1ELb0ELb0ELb1EEEvNS_16Flash_fwd_paramsE:
	.zero		992


//--------------------- .nv.constant0._ZN5flash24flash_fwd_splitkv_kernelI23Flash_fwd_kernel_traitsILi96ELi64ELi64ELi4ELb0ELb0EN7cutlass10bfloat16_tE19Flash_kernel_traitsILi96ELi64ELi64ELi4ES3_EELb1ELb0ELb0ELb0ELb1ELb1ELb0ELb1EEEvNS_16Flash_fwd_paramsE --------------------------
	.section	.nv.constant0._ZN5flash24flash_fwd_splitkv_kernelI23Flash_fwd_kernel_traitsILi96ELi64ELi64ELi4ELb0ELb0EN7cutlass10bfloat16_tE19Flash_kernel_traitsILi96ELi64ELi64ELi4ES3_EELb1ELb0ELb0ELb0ELb1ELb1ELb0ELb1EEEvNS_16Flash_fwd_paramsE,"a",@progbits
	.sectionflags	@""
	.align	4
.nv.constant0._ZN5flash24flash_fwd_splitkv_kernelI23Flash_fwd_kernel_traitsILi96ELi64ELi64ELi4ELb0ELb0EN7cutlass10bfloat16_tE19Flash_kernel_traitsILi96ELi64ELi64ELi4ES3_EELb1ELb0ELb0ELb0ELb1ELb1ELb0ELb1EEEvNS_16Flash_fwd_paramsE:
	.zero		992


//--------------------- .nv.constant0._ZN5flash24flash_fwd_splitkv_kernelI23Flash_fwd_kernel_traitsILi96ELi64ELi64ELi4ELb0ELb0EN7cutlass10bfloat16_tE19Flash_kernel_traitsILi96ELi64ELi64ELi4ES3_EELb1ELb0ELb1ELb0ELb0ELb0ELb0ELb1EEEvNS_16Flash_fwd_paramsE --------------------------
	.section	.nv.constant0._ZN5flash24flash_fwd_splitkv_kernelI23Flash_fwd_kernel_traitsILi96ELi64ELi64ELi4ELb0ELb0EN7cutlass10bfloat16_tE19Flash_kernel_traitsILi96ELi64ELi64ELi4ES3_EELb1ELb0ELb1ELb0ELb0ELb0ELb0ELb1EEEvNS_16Flash_fwd_paramsE,"a",@progbits
	.sectionflags	@""
	.align	4
.nv.constant0._ZN5flash24flash_fwd_splitkv_kernelI23Flash_fwd_kernel_traitsILi96ELi64ELi64ELi4ELb0ELb0EN7cutlass10bfloat16_tE19Flash_kernel_traitsILi96ELi64ELi64ELi4ES3_EELb1ELb0ELb1ELb0ELb0ELb0ELb0ELb1EEEvNS_16Flash_fwd_paramsE:
	.zero		992


//--------------------- .nv.constant0._ZN5flash24flash_fwd_splitkv_kernelI23Flash_fwd_kernel_traitsILi96ELi64ELi64ELi4ELb0ELb0EN7cutlass10bfloat16_tE19Flash_kernel_traitsILi96ELi64ELi64ELi4ES3_EELb1ELb0ELb1ELb0ELb0ELb1ELb0ELb1EEEvNS_16Flash_fwd_paramsE --------------------------
	.section	.nv.constant0._ZN5flash24flash_fwd_splitkv_kernelI23Flash_fwd_kernel_traitsILi96ELi64ELi64ELi4ELb0ELb0EN7cutlass10bfloat16_tE19Flash_kernel_traitsILi96ELi64ELi64ELi4ES3_EELb1ELb0ELb1ELb0ELb0ELb1ELb0ELb1EEEvNS_16Flash_fwd_paramsE,"a",@progbits
	.sectionflags	@""
	.align	4
.nv.constant0._ZN5flash24flash_fwd_splitkv_kernelI23Flash_fwd_kernel_traitsILi96ELi64ELi64ELi4ELb0ELb0EN7cutlass10bfloat16_tE19Flash_kernel_traitsILi96ELi64ELi64ELi4ES3_EELb1ELb0ELb1ELb0ELb0ELb1ELb0ELb1EEEvNS_16Flash_fwd_paramsE:
	.zero		992


//--------------------- .nv.constant0._ZN5flash24flash_fwd_splitkv_kernelI23Flash_fwd_kernel_traitsILi96ELi64ELi64ELi4ELb0ELb0EN7cutlass10bfloat16_tE19Flash_kernel_traitsILi96ELi64ELi64ELi4ES3_EELb1ELb0ELb0ELb0ELb1ELb0ELb1ELb0EEEvNS_16Flash_fwd_paramsE --------------------------
	.section	.nv.constant0._ZN5flash24flash_fwd_splitkv_kernelI23Flash_fwd_kernel_traitsILi96ELi64ELi64ELi4ELb0ELb0EN7cutlass10bfloat16_tE19Flash_kernel_traitsILi96ELi64ELi64ELi4ES3_EELb1ELb0ELb0ELb0ELb1ELb0ELb1ELb0EEEvNS_16Flash_fwd_paramsE,"a",@progbits
	.sectionflags	@""
	.align	4
.nv.constant0._ZN5flash24flash_fwd_splitkv_kernelI23Flash_fwd_kernel_traitsILi96ELi64ELi64ELi4ELb0ELb0EN7cutlass10bfloat16_tE19Flash_kernel_traitsILi96ELi64ELi64ELi4ES3_EELb1ELb0ELb0ELb0ELb1ELb0ELb1ELb0EEEvNS_16Flash_fwd_paramsE:
	.zero		992


//--------------------- .nv.constant0._ZN5flash24flash_fwd_splitkv_kernelI23Flash_fwd_kernel_traitsILi96ELi64ELi64ELi4ELb0ELb0EN7cutlass10bfloat16_tE19Flash_kernel_traitsILi96ELi64ELi64ELi4ES3_EELb1ELb0ELb0ELb0ELb1ELb1ELb1ELb0EEEvNS_16Flash_fwd_paramsE --------------------------
	.section	.nv.constant0._ZN5flash24flash_fwd_splitkv_kernelI23Flash_fwd_kernel_traitsILi96ELi64ELi64ELi4ELb0ELb0EN7cutlass10bfloat16_tE19Flash_kernel_traitsILi96ELi64ELi64ELi4ES3_EELb1ELb0ELb0ELb0ELb1ELb1ELb1ELb0EEEvNS_16Flash_fwd_paramsE,"a",@progbits
	.sectionflags	@""
	.align	4
.nv.constant0._ZN5flash24flash_fwd_splitkv_kernelI23Flash_fwd_kernel_traitsILi96ELi64ELi64ELi4ELb0ELb0EN7cutlass10bfloat16_tE19Flash_kernel_traitsILi96ELi64ELi64ELi4ES3_EELb1ELb0ELb0ELb0ELb1ELb1ELb1ELb0EEEvNS_16Flash_fwd_paramsE:
	.zero		992


//--------------------- .nv.constant0._ZN5flash24flash_fwd_splitkv_kernelI23Flash_fwd_kernel_traitsILi96ELi64ELi64ELi4ELb0ELb0EN7cutlass10bfloat16_tE19Flash_kernel_traitsILi96ELi64ELi64ELi4ES3_EELb1ELb0ELb1ELb0ELb0ELb0ELb1ELb0EEEvNS_16Flash_fwd_paramsE --------------------------
	.section	.nv.constant0._ZN5flash24flash_fwd_splitkv_kernelI23Flash_fwd_kernel_traitsILi96ELi64ELi64ELi4ELb0ELb0EN7cutlass10bfloat16_tE19Flash_kernel_traitsILi96ELi64ELi64ELi4ES3_EELb1ELb0ELb1ELb0ELb0ELb0ELb1ELb0EEEvNS_16Flash_fwd_paramsE,"a",@progbits
	.sectionflags	@""
	.align	4
.nv.constant0._ZN5flash24flash_fwd_splitkv_kernelI23Flash_fwd_kernel_traitsILi96ELi64ELi64ELi4ELb0ELb0EN7cutlass10bfloat16_tE19Flash_kernel_traitsILi96ELi64ELi64ELi4ES3_EELb1ELb0ELb1ELb0ELb0ELb0ELb1ELb0EEEvNS_16Flash_fwd_paramsE:
	.zero		992


//--------------------- .nv.constant0._ZN5flash24flash_fwd_splitkv_kernelI23Flash_fwd_kernel_traitsILi96ELi64ELi64ELi4ELb0ELb0EN7cutlass10bfloat16_tE19Flash_kernel_traitsILi96ELi64ELi64ELi4ES3_EELb1ELb0ELb1ELb0ELb0ELb1ELb1ELb0EEEvNS_16Flash_fwd_paramsE --------------------------
	.section	.nv.constant0._ZN5flash24flash_fwd_splitkv_kernelI23Flash_fwd_kernel_traitsILi96ELi64ELi64ELi4ELb0ELb0EN7cutlass10bfloat16_tE19Flash_kernel_traitsILi96ELi64ELi64ELi4ES3_EELb1ELb0ELb1ELb0ELb0ELb1ELb1ELb0EEEvNS_16Flash_fwd_paramsE,"a",@progbits
	.sectionflags	@""
	.align	4
.nv.constant0._ZN5flash24flash_fwd_splitkv_kernelI23Flash_fwd_kernel_traitsILi96ELi64ELi64ELi4ELb0ELb0EN7cutlass10bfloat16_tE19Flash_kernel_traitsILi96ELi64ELi64ELi4ES3_EELb1ELb0ELb1ELb0ELb0ELb1ELb1ELb0EEEvNS_16Flash_fwd_paramsE:
	.zero		992


//--------------------- .nv.constant0._ZN5flash24flash_fwd_splitkv_kernelI23Flash_fwd_kernel_traitsILi96ELi64ELi64ELi4ELb0ELb0EN7cutlass10bfloat16_tE19Flash_kernel_traitsILi96ELi64ELi64ELi4ES3_EELb1ELb0ELb0ELb0ELb1ELb0ELb1ELb1EEEvNS_16Flash_fwd_paramsE --------------------------
	.section	.nv.constant0._ZN5flash24flash_fwd_splitkv_kernelI23Flash_fwd_kernel_traitsILi96ELi64ELi64ELi4ELb0ELb0EN7cutlass10bfloat16_tE19Flash_kernel_traitsILi96ELi64ELi64ELi4ES3_EELb1ELb0ELb0ELb0ELb1ELb0ELb1ELb1EEEvNS_16Flash_fwd_paramsE,"a",@progbits
	.sectionflags	@""
	.align	4
.nv.constant0._ZN5flash24flash_fwd_splitkv_kernelI23Flash_fwd_kernel_traitsILi96ELi64ELi64ELi4ELb0ELb0EN7cutlass10bfloat16_tE19Flash_kernel_traitsILi96ELi64ELi64ELi4ES3_EELb1ELb0ELb0ELb0ELb1ELb0ELb1ELb1EEEvNS_16Flash_fwd_paramsE:
	.zero		992


//--------------------- .nv.constant0._ZN5flash24flash_fwd_splitkv_kernelI23Flash_fwd_kernel_traitsILi96ELi64ELi64ELi4ELb0ELb0EN7cutlass10bfloat16_tE19Flash_kernel_traitsILi96ELi64ELi64ELi4ES3_EELb1ELb0ELb0ELb0ELb1ELb1ELb1ELb1EEEvNS_16Flash_fwd_paramsE --------------------------
	.section	.nv.constant0._ZN5flash24flash_fwd_splitkv_kernelI23Flash_fwd_kernel_traitsILi96ELi64ELi64ELi4ELb0ELb0EN7cutlass10bfloat16_tE19Flash_kernel_traitsILi96ELi64ELi64ELi4ES3_EELb1ELb0ELb0ELb0ELb1ELb1ELb1ELb1EEEvNS_16Flash_fwd_paramsE,"a",@progbits
	.sectionflags	@""
	.align	4
.nv.constant0._ZN5flash24flash_fwd_splitkv_kernelI23Flash_fwd_kernel_traitsILi96ELi64ELi64ELi4ELb0ELb0EN7cutlass10bfloat16_tE19Flash_kernel_traitsILi96ELi64ELi64ELi4ES3_EELb1ELb0ELb0ELb0ELb1ELb1ELb1ELb1EEEvNS_16Flash_fwd_paramsE:
	.zero		992


//--------------------- .nv.constant0._ZN5flash24flash_fwd_splitkv_kernelI23Flash_fwd_kernel_traitsILi96ELi64ELi64ELi4ELb0ELb0EN7cutlass10bfloat16_tE19Flash_kernel_traitsILi96ELi64ELi64ELi4ES3_EELb1ELb0ELb1ELb0ELb0ELb0ELb1ELb1EEEvNS_16Flash_fwd_paramsE --------------------------
	.section	.nv.constant0._ZN5flash24flash_fwd_splitkv_kernelI23Flash_fwd_kernel_traitsILi96ELi64ELi64ELi4ELb0ELb0EN7cutlass10bfloat16_tE19Flash_kernel_traitsILi96ELi64ELi64ELi4ES3_EELb1ELb0ELb1ELb0ELb0ELb0ELb1ELb1EEEvNS_16Flash_fwd_paramsE,"a",@progbits
	.sectionflags	@""
	.align	4
.nv.constant0._ZN5flash24flash_fwd_splitkv_kernelI23Flash_fwd_kernel_traitsILi96ELi64ELi64ELi4ELb0ELb0EN7cutlass10bfloat16_tE19Flash_kernel_traitsILi96ELi64ELi64ELi4ES3_EELb1ELb0ELb1ELb0ELb0ELb0ELb1ELb1EEEvNS_16Flash_fwd_paramsE:
	.zero		992


//--------------------- .nv.constant0._ZN5flash24flash_fwd_splitkv_kernelI23Flash_fwd_kernel_traitsILi96ELi64ELi64ELi4ELb0ELb0EN7cutlass10bfloat16_tE19Flash_kernel_traitsILi96ELi64ELi64ELi4ES3_EELb1ELb0ELb1ELb0ELb0ELb1ELb1ELb1EEEvNS_16Flash_fwd_paramsE --------------------------
	.section	.nv.constant0._ZN5flash24flash_fwd_splitkv_kernelI23Flash_fwd_kernel_traitsILi96ELi64ELi64ELi4ELb0ELb0EN7cutlass10bfloat16_tE19Flash_kernel_traitsILi96ELi64ELi64ELi4ES3_EELb1ELb0ELb1ELb0ELb0ELb1ELb1ELb1EEEvNS_16Flash_fwd_paramsE,"a",@progbits
	.sectionflags	@""
	.align	4
.nv.constant0._ZN5flash24flash_fwd_splitkv_kernelI23Flash_fwd_kernel_traitsILi96ELi64ELi64ELi4ELb0ELb0EN7cutlass10bfloat16_tE19Flash_kernel_traitsILi96ELi64ELi64ELi4ES3_EELb1ELb0ELb1ELb0ELb0ELb1ELb1ELb1EEEvNS_16Flash_fwd_paramsE:
	.zero		992


//--------------------- SYMBOLS --------------------------

	.type		.nv.reservedSmem.offset0,@object
	.size		.nv.reservedSmem.offset0,0x4
